	.target	sm_90a

	.elftype	@"ET_EXEC"


//--------------------- .note.nv.tkinfo           --------------------------
	.section	.note.nv.tkinfo,"",@"SHT_NOTE"
	.sectionflags	@"SHF_NOTE_NV_TKINFO"
	.tkinfo
        /*0018*/ 	.word	0x00000002
        /*0030*/ 	.string	""
        /*0030*/ 	.string	"ptxas"
        /*0030*/ 	.string	"Cuda compilation tools, release 13.0, V13.0.88"
        /*0030*/ 	.string	"Build cuda_13.0.r13.0/compiler.36424714_0"
        /*0030*/ 	.string	"-arch sm_90a -m 64 "



//--------------------- .note.nv.cuinfo           --------------------------
	.section	.note.nv.cuinfo,"",@"SHT_NOTE"
	.sectionflags	@"SHF_NOTE_NV_CUINFO"
        /*0018*/ 	.short	0x0002
        /*001a*/ 	.short	0x005a
        /*001c*/ 	.short	0x0082
	.zero		2


//--------------------- .nv.info                  --------------------------
	.section	.nv.info,"",@"SHT_CUDA_INFO"
	.align	4


	//----- nvinfo : EIATTR_REGCOUNT
	.align		4
        /*0000*/ 	.byte	0x04, 0x2f
        /*0002*/ 	.short	(.L_21 - .L_20)
	.align		4
.L_20:
        /*0004*/ 	.word	index@(_ZN7cutlass13device_kernelIN5flash11enable_sm90INS1_16FlashAttnFwdSm90INS1_25CollectiveMainloopFwdSm90ILi2EN4cute5tupleIJNS5_1CILi1EEES8_S8_EEENS6_IJNS7_ILi128EEENS7_ILi96EEENS7_ILi64EEEEEELi256ENS_10bfloat16_tEfNS_4arch4Sm90ELb1ELb0ELb0ELb1ELb1ELb1ELb1ELb1ELb0ELb1ELb0ELb0EEENS1_21CollectiveEpilogueFwdINS6_IJSA_NS7_ILi256EEESB_EEES9_SE_SG_Li256ELb1ELb1ELb0ELb0EEENS1_36VarlenDynamicPersistentTileSchedulerILi128ELi96ELi256ELi128ELb0ELb1ELb1ELb1ELb1ELb1EEEEEEEEEvNT_6ParamsE)
        /*0008*/ 	.word	0x000000a8


	//----- nvinfo : EIATTR_FRAME_SIZE
	.align		4
.L_21:
        /*000c*/ 	.byte	0x04, 0x11
        /*000e*/ 	.short	(.L_23 - .L_22)
	.align		4
.L_22:
        /*0010*/ 	.word	index@(_ZN7cutlass13device_kernelIN5flash11enable_sm90INS1_16FlashAttnFwdSm90INS1_25CollectiveMainloopFwdSm90ILi2EN4cute5tupleIJNS5_1CILi1EEES8_S8_EEENS6_IJNS7_ILi128EEENS7_ILi96EEENS7_ILi64EEEEEELi256ENS_10bfloat16_tEfNS_4arch4Sm90ELb1ELb0ELb0ELb1ELb1ELb1ELb1ELb1ELb0ELb1ELb0ELb0EEENS1_21CollectiveEpilogueFwdINS6_IJSA_NS7_ILi256EEESB_EEES9_SE_SG_Li256ELb1ELb1ELb0ELb0EEENS1_36VarlenDynamicPersistentTileSchedulerILi128ELi96ELi256ELi128ELb0ELb1ELb1ELb1ELb1ELb1EEEEEEEEEvNT_6ParamsE)
        /*0014*/ 	.word	0x000000c0


	//----- nvinfo : EIATTR_REGCOUNT
	.align		4
.L_23:
        /*0018*/ 	.byte	0x04, 0x2f
        /*001a*/ 	.short	(.L_25 - .L_24)
	.align		4
.L_24:
        /*001c*/ 	.word	index@(_ZN7cutlass13device_kernelIN5flash11enable_sm90INS1_16FlashAttnFwdSm90INS1_25CollectiveMainloopFwdSm90ILi2EN4cute5tupleIJNS5_1CILi1EEES8_S8_EEENS6_IJNS7_ILi128EEENS7_ILi96EEENS7_ILi64EEEEEELi256ENS_10bfloat16_tEfNS_4arch4Sm90ELb1ELb0ELb0ELb1ELb1ELb0ELb1ELb1ELb0ELb1ELb0ELb0EEENS1_21CollectiveEpilogueFwdINS6_IJSA_NS7_ILi256EEESB_EEES9_SE_SG_Li256ELb1ELb1ELb0ELb0EEENS1_36VarlenDynamicPersistentTileSchedulerILi128ELi96ELi256ELi128ELb0ELb1ELb1ELb1ELb1ELb1EEEEEEEEEvNT_6ParamsE)
        /*0020*/ 	.word	0x000000a8


	//----- nvinfo : EIATTR_FRAME_SIZE
	.align		4
.L_25:
        /*0024*/ 	.byte	0x04, 0x11
        /*0026*/ 	.short	(.L_27 - .L_26)
	.align		4
.L_26:
        /*0028*/ 	.word	index@(_ZN7cutlass13device_kernelIN5flash11enable_sm90INS1_16FlashAttnFwdSm90INS1_25CollectiveMainloopFwdSm90ILi2EN4cute5tupleIJNS5_1CILi1EEES8_S8_EEENS6_IJNS7_ILi128EEENS7_ILi96EEENS7_ILi64EEEEEELi256ENS_10bfloat16_tEfNS_4arch4Sm90ELb1ELb0ELb0ELb1ELb1ELb0ELb1ELb1ELb0ELb1ELb0ELb0EEENS1_21CollectiveEpilogueFwdINS6_IJSA_NS7_ILi256EEESB_EEES9_SE_SG_Li256ELb1ELb1ELb0ELb0EEENS1_36VarlenDynamicPersistentTileSchedulerILi128ELi96ELi256ELi128ELb0ELb1ELb1ELb1ELb1ELb1EEEEEEEEEvNT_6ParamsE)
        /*002c*/ 	.word	0x00000028


	//----- nvinfo : EIATTR_REGCOUNT
	.align		4
.L_27:
        /*0030*/ 	.byte	0x04, 0x2f
        /*0032*/ 	.short	(.L_29 - .L_28)
	.align		4
.L_28:
        /*0034*/ 	.word	index@(_ZN7cutlass13device_kernelIN5flash11enable_sm90INS1_16FlashAttnFwdSm90INS1_25CollectiveMainloopFwdSm90ILi2EN4cute5tupleIJNS5_1CILi1EEES8_S8_EEENS6_IJNS7_ILi128EEENS7_ILi96EEENS7_ILi64EEEEEELi256ENS_10bfloat16_tEfNS_4arch4Sm90ELb1ELb0ELb0ELb1ELb1ELb1ELb0ELb1ELb0ELb1ELb0ELb0EEENS1_21CollectiveEpilogueFwdINS6_IJSA_NS7_ILi256EEESB_EEES9_SE_SG_Li256ELb1ELb1ELb0ELb0EEENS1_36VarlenDynamicPersistentTileSchedulerILi128ELi96ELi256ELi128ELb0ELb1ELb1ELb1ELb1ELb1EEEEEEEEEvNT_6ParamsE)
        /*0038*/ 	.word	0x000000a8


	//----- nvinfo : EIATTR_FRAME_SIZE
	.align		4
.L_29:
        /*003c*/ 	.byte	0x04, 0x11
        /*003e*/ 	.short	(.L_31 - .L_30)
	.align		4
.L_30:
        /*0040*/ 	.word	index@(_ZN7cutlass13device_kernelIN5flash11enable_sm90INS1_16FlashAttnFwdSm90INS1_25CollectiveMainloopFwdSm90ILi2EN4cute5tupleIJNS5_1CILi1EEES8_S8_EEENS6_IJNS7_ILi128EEENS7_ILi96EEENS7_ILi64EEEEEELi256ENS_10bfloat16_tEfNS_4arch4Sm90ELb1ELb0ELb0ELb1ELb1ELb1ELb0ELb1ELb0ELb1ELb0ELb0EEENS1_21CollectiveEpilogueFwdINS6_IJSA_NS7_ILi256EEESB_EEES9_SE_SG_Li256ELb1ELb1ELb0ELb0EEENS1_36VarlenDynamicPersistentTileSchedulerILi128ELi96ELi256ELi128ELb0ELb1ELb1ELb1ELb1ELb1EEEEEEEEEvNT_6ParamsE)
        /*0044*/ 	.word	0x00000058


	//----- nvinfo : EIATTR_REGCOUNT
	.align		4
.L_31:
        /*0048*/ 	.byte	0x04, 0x2f
        /*004a*/ 	.short	(.L_33 - .L_32)
	.align		4
.L_32:
        /*004c*/ 	.word	index@(_ZN7cutlass13device_kernelIN5flash11enable_sm90INS1_16FlashAttnFwdSm90INS1_25CollectiveMainloopFwdSm90ILi2EN4cute5tupleIJNS5_1CILi1EEES8_S8_EEENS6_IJNS7_ILi128EEENS7_ILi96EEENS7_ILi64EEEEEELi256ENS_10bfloat16_tEfNS_4arch4Sm90ELb1ELb0ELb0ELb1ELb1ELb0ELb0ELb1ELb0ELb1ELb0ELb0EEENS1_21CollectiveEpilogueFwdINS6_IJSA_NS7_ILi256EEESB_EEES9_SE_SG_Li256ELb1ELb1ELb0ELb0EEENS1_36VarlenDynamicPersistentTileSchedulerILi128ELi96ELi256ELi128ELb0ELb1ELb1ELb1ELb1ELb1EEEEEEEEEvNT_6ParamsE)
        /*0050*/ 	.word	0x000000a8


	//----- nvinfo : EIATTR_FRAME_SIZE
	.align		4
.L_33:
        /*0054*/ 	.byte	0x04, 0x11
        /*0056*/ 	.short	(.L_35 - .L_34)
	.align		4
.L_34:
        /*0058*/ 	.word	index@(_ZN7cutlass13device_kernelIN5flash11enable_sm90INS1_16FlashAttnFwdSm90INS1_25CollectiveMainloopFwdSm90ILi2EN4cute5tupleIJNS5_1CILi1EEES8_S8_EEENS6_IJNS7_ILi128EEENS7_ILi96EEENS7_ILi64EEEEEELi256ENS_10bfloat16_tEfNS_4arch4Sm90ELb1ELb0ELb0ELb1ELb1ELb0ELb0ELb1ELb0ELb1ELb0ELb0EEENS1_21CollectiveEpilogueFwdINS6_IJSA_NS7_ILi256EEESB_EEES9_SE_SG_Li256ELb1ELb1ELb0ELb0EEENS1_36VarlenDynamicPersistentTileSchedulerILi128ELi96ELi256ELi128ELb0ELb1ELb1ELb1ELb1ELb1EEEEEEEEEvNT_6ParamsE)
        /*005c*/ 	.word	0x00000028


	//----- nvinfo : EIATTR_REGCOUNT
	.align		4
.L_35:
        /*0060*/ 	.byte	0x04, 0x2f
        /*0062*/ 	.short	(.L_37 - .L_36)
	.align		4
.L_36:
        /*0064*/ 	.word	index@(_ZN7cutlass13device_kernelIN5flash11enable_sm90INS1_16FlashAttnFwdSm90INS1_25CollectiveMainloopFwdSm90ILi2EN4cute5tupleIJNS5_1CILi1EEES8_S8_EEENS6_IJNS7_ILi128EEENS7_ILi96EEENS7_ILi64EEEEEELi256ENS_10bfloat16_tEfNS_4arch4Sm90ELb1ELb0ELb0ELb0ELb1ELb0ELb1ELb1ELb0ELb1ELb0ELb0EEENS1_21CollectiveEpilogueFwdINS6_IJSA_NS7_ILi256EEESB_EEES9_SE_SG_Li256ELb0ELb1ELb0ELb0EEENS1_30DynamicPersistentTileSchedulerILi256ELi128ELb0ELb1ELb1EEEEEEEEEvNT_6ParamsE)
        /*0068*/ 	.word	0x000000a8


	//----- nvinfo : EIATTR_FRAME_SIZE
	.align		4
.L_37:
        /*006c*/ 	.byte	0x04, 0x11
        /*006e*/ 	.short	(.L_39 - .L_38)
	.align		4
.L_38:
        /*0070*/ 	.word	index@(_ZN7cutlass13device_kernelIN5flash11enable_sm90INS1_16FlashAttnFwdSm90INS1_25CollectiveMainloopFwdSm90ILi2EN4cute5tupleIJNS5_1CILi1EEES8_S8_EEENS6_IJNS7_ILi128EEENS7_ILi96EEENS7_ILi64EEEEEELi256ENS_10bfloat16_tEfNS_4arch4Sm90ELb1ELb0ELb0ELb0ELb1ELb0ELb1ELb1ELb0ELb1ELb0ELb0EEENS1_21CollectiveEpilogueFwdINS6_IJSA_NS7_ILi256EEESB_EEES9_SE_SG_Li256ELb0ELb1ELb0ELb0EEENS1_30DynamicPersistentTileSchedulerILi256ELi128ELb0ELb1ELb1EEEEEEEEEvNT_6ParamsE)
        /*0074*/ 	.word	0x00000010


	//----- nvinfo : EIATTR_REGCOUNT
	.align		4
.L_39:
        /*0078*/ 	.byte	0x04, 0x2f
        /*007a*/ 	.short	(.L_41 - .L_40)
	.align		4
.L_40:
        /*007c*/ 	.word	index@(_ZN7cutlass13device_kernelIN5flash11enable_sm90INS1_16FlashAttnFwdSm90INS1_25CollectiveMainloopFwdSm90ILi2EN4cute5tupleIJNS5_1CILi1EEES8_S8_EEENS6_IJNS7_ILi128EEENS7_ILi96EEENS7_ILi64EEEEEELi256ENS_10bfloat16_tEfNS_4arch4Sm90ELb1ELb0ELb0ELb0ELb1ELb0ELb0ELb1ELb0ELb1ELb0ELb0EEENS1_21CollectiveEpilogueFwdINS6_IJSA_NS7_ILi256EEESB_EEES9_SE_SG_Li256ELb0ELb1ELb0ELb0EEENS1_30DynamicPersistentTileSchedulerILi256ELi128ELb0ELb1ELb1EEEEEEEEEvNT_6ParamsE)
        /*0080*/ 	.word	0x000000a8


	//----- nvinfo : EIATTR_FRAME_SIZE
	.align		4
.L_41:
        /*0084*/ 	.byte	0x04, 0x11
        /*0086*/ 	.short	(.L_43 - .L_42)
	.align		4
.L_42:
        /*0088*/ 	.word	index@(_ZN7cutlass13device_kernelIN5flash11enable_sm90INS1_16FlashAttnFwdSm90INS1_25CollectiveMainloopFwdSm90ILi2EN4cute5tupleIJNS5_1CILi1EEES8_S8_EEENS6_IJNS7_ILi128EEENS7_ILi96EEENS7_ILi64EEEEEELi256ENS_10bfloat16_tEfNS_4arch4Sm90ELb1ELb0ELb0ELb0ELb1ELb0ELb0ELb1ELb0ELb1ELb0ELb0EEENS1_21CollectiveEpilogueFwdINS6_IJSA_NS7_ILi256EEESB_EEES9_SE_SG_Li256ELb0ELb1ELb0ELb0EEENS1_30DynamicPersistentTileSchedulerILi256ELi128ELb0ELb1ELb1EEEEEEEEEvNT_6ParamsE)
        /*008c*/ 	.word	0x00000008


	//----- nvinfo : EIATTR_REGCOUNT
	.align		4
.L_43:
        /*0090*/ 	.byte	0x04, 0x2f
        /*0092*/ 	.short	(.L_45 - .L_44)
	.align		4
.L_44:
        /*0094*/ 	.word	index@(_ZN7cutlass13device_kernelIN5flash11enable_sm90INS1_16FlashAttnFwdSm90INS1_25CollectiveMainloopFwdSm90ILi2EN4cute5tupleIJNS5_1CILi1EEES8_S8_EEENS6_IJNS7_ILi128EEENS7_ILi96EEENS7_ILi64EEEEEELi256ENS_10bfloat16_tEfNS_4arch4Sm90ELb0ELb1ELb0ELb1ELb1ELb1ELb1ELb1ELb0ELb1ELb0ELb0EEENS1_21CollectiveEpilogueFwdINS6_IJSA_NS7_ILi256EEESB_EEES9_SE_SG_Li256ELb1ELb1ELb0ELb0EEENS1_36VarlenDynamicPersistentTileSchedulerILi128ELi96ELi256ELi128ELb0ELb1ELb1ELb1ELb0ELb1EEEEEEEEEvNT_6ParamsE)
        /*0098*/ 	.word	0x000000a8


	//----- nvinfo : EIATTR_FRAME_SIZE
	.align		4
.L_45:
        /*009c*/ 	.byte	0x04, 0x11
        /*009e*/ 	.short	(.L_47 - .L_46)
	.align		4
.L_46:
        /*00a0*/ 	.word	index@($_ZN7cutlass13device_kernelIN5flash11enable_sm90INS1_16FlashAttnFwdSm90INS1_25CollectiveMainloopFwdSm90ILi2EN4cute5tupleIJNS5_1CILi1EEES8_S8_EEENS6_IJNS7_ILi128EEENS7_ILi96EEENS7_ILi64EEEEEELi256ENS_10bfloat16_tEfNS_4arch4Sm90ELb0ELb1ELb0ELb1ELb1ELb1ELb1ELb1ELb0ELb1ELb0ELb0EEENS1_21CollectiveEpilogueFwdINS6_IJSA_NS7_ILi256EEESB_EEES9_SE_SG_Li256ELb1ELb1ELb0ELb0EEENS1_36VarlenDynamicPersistentTileSchedulerILi128ELi96ELi256ELi128ELb0ELb1ELb1ELb1ELb0ELb1EEEEEEEEEvNT_6ParamsE$_ZZN5flash25CollectiveMainloopFwdSm90ILi2EN4cute5tupleIJNS1_1CILi1EEES4_S4_EEENS2_IJNS3_ILi128EEENS3_ILi96EEENS3_ILi64EEEEEELi256EN7cutlass10bfloat16_tEfNSA_4arch4Sm90ELb0ELb1ELb0ELb1ELb1ELb1ELb1ELb1ELb0ELb1ELb0ELb0EE3mmaINS_16FlashAttnFwdSm90ISE_NS_21CollectiveEpilogueFwdINS2_IJS6_NS3_ILi256EEES7_EEES5_SB_SD_Li256ELb1ELb1ELb0ELb0EEENS_36VarlenDynamicPersistentTileSchedulerILi128ELi96ELi256ELi128ELb0ELb1ELb1ELb1ELb0ELb1EEEE13SharedStorageENS1_6TensorINS1_11ArrayEngineIfLm128EEENS1_6LayoutINS2_IJNS2_IJNS3_ILi2EEEST_NS3_ILi32EEEEEES4_S4_EEENS2_IJNS2_IJS4_ST_NS3_ILi4EEEEEENS3_ILi0EEESZ_EEEEEEENS_7SoftmaxILi2ELi0EEEEEbRKNSE_6ParamsENSA_13PipelineAsyncILi2EEES19_RNSA_13PipelineStateILj2EEERT0_RT1_iRiRKNS_16SeqlenInfoQKNewKILb1ELb1EEENS2_IJiiiiEEERT_ENKUliT_T0_T1_E_clIZSF_ISO_S12_S14_EbS17_S19_S19_S1C_S1E_S1G_iS1H_S1L_S1M_S1O_EUlRS1P_iE0_NS3_ILb1EEES1W_EEDaiS1P_S1Q_S1R_)
        /*00a4*/ 	.word	0x000004a0


	//----- nvinfo : EIATTR_FRAME_SIZE
	.align		4
.L_47:
        /*00a8*/ 	.byte	0x04, 0x11
        /*00aa*/ 	.short	(.L_49 - .L_48)
	.align		4
.L_48:
        /*00ac*/ 	.word	index@(_ZN7cutlass13device_kernelIN5flash11enable_sm90INS1_16FlashAttnFwdSm90INS1_25CollectiveMainloopFwdSm90ILi2EN4cute5tupleIJNS5_1CILi1EEES8_S8_EEENS6_IJNS7_ILi128EEENS7_ILi96EEENS7_ILi64EEEEEELi256ENS_10bfloat16_tEfNS_4arch4Sm90ELb0ELb1ELb0ELb1ELb1ELb1ELb1ELb1ELb0ELb1ELb0ELb0EEENS1_21CollectiveEpilogueFwdINS6_IJSA_NS7_ILi256EEESB_EEES9_SE_SG_Li256ELb1ELb1ELb0ELb0EEENS1_36VarlenDynamicPersistentTileSchedulerILi128ELi96ELi256ELi128ELb0ELb1ELb1ELb1ELb0ELb1EEEEEEEEEvNT_6ParamsE)
        /*00b0*/ 	.word	0x000004a0


	//----- nvinfo : EIATTR_REGCOUNT
	.align		4
.L_49:
        /*00b4*/ 	.byte	0x04, 0x2f
        /*00b6*/ 	.short	(.L_51 - .L_50)
	.align		4
.L_50:
        /*00b8*/ 	.word	index@(_ZN7cutlass13device_kernelIN5flash11enable_sm90INS1_16FlashAttnFwdSm90INS1_25CollectiveMainloopFwdSm90ILi2EN4cute5tupleIJNS5_1CILi1EEES8_S8_EEENS6_IJNS7_ILi128EEENS7_ILi96EEENS7_ILi64EEEEEELi256ENS_10bfloat16_tEfNS_4arch4Sm90ELb0ELb1ELb0ELb1ELb1ELb0ELb1ELb1ELb0ELb1ELb0ELb0EEENS1_21CollectiveEpilogueFwdINS6_IJSA_NS7_ILi256EEESB_EEES9_SE_SG_Li256ELb1ELb1ELb0ELb0EEENS1_36VarlenDynamicPersistentTileSchedulerILi128ELi96ELi256ELi128ELb0ELb1ELb1ELb1ELb0ELb1EEEEEEEEEvNT_6ParamsE)
        /*00bc*/ 	.word	0x000000a8


	//----- nvinfo : EIATTR_FRAME_SIZE
	.align		4
.L_51:
        /*00c0*/ 	.byte	0x04, 0x11
        /*00c2*/ 	.short	(.L_53 - .L_52)
	.align		4
.L_52:
        /*00c4*/ 	.word	index@($_ZN7cutlass13device_kernelIN5flash11enable_sm90INS1_16FlashAttnFwdSm90INS1_25CollectiveMainloopFwdSm90ILi2EN4cute5tupleIJNS5_1CILi1EEES8_S8_EEENS6_IJNS7_ILi128EEENS7_ILi96EEENS7_ILi64EEEEEELi256ENS_10bfloat16_tEfNS_4arch4Sm90ELb0ELb1ELb0ELb1ELb1ELb0ELb1ELb1ELb0ELb1ELb0ELb0EEENS1_21CollectiveEpilogueFwdINS6_IJSA_NS7_ILi256EEESB_EEES9_SE_SG_Li256ELb1ELb1ELb0ELb0EEENS1_36VarlenDynamicPersistentTileSchedulerILi128ELi96ELi256ELi128ELb0ELb1ELb1ELb1ELb0ELb1EEEEEEEEEvNT_6ParamsE$_ZZN5flash25CollectiveMainloopFwdSm90ILi2EN4cute5tupleIJNS1_1CILi1EEES4_S4_EEENS2_IJNS3_ILi128EEENS3_ILi96EEENS3_ILi64EEEEEELi256EN7cutlass10bfloat16_tEfNSA_4arch4Sm90ELb0ELb1ELb0ELb1ELb1ELb0ELb1ELb1ELb0ELb1ELb0ELb0EE3mmaINS_16FlashAttnFwdSm90ISE_NS_21CollectiveEpilogueFwdINS2_IJS6_NS3_ILi256EEES7_EEES5_SB_SD_Li256ELb1ELb1ELb0ELb0EEENS_36VarlenDynamicPersistentTileSchedulerILi128ELi96ELi256ELi128ELb0ELb1ELb1ELb1ELb0ELb1EEEE13SharedStorageENS1_6TensorINS1_11ArrayEngineIfLm128EEENS1_6LayoutINS2_IJNS2_IJNS3_ILi2EEEST_NS3_ILi32EEEEEES4_S4_EEENS2_IJNS2_IJS4_ST_NS3_ILi4EEEEEENS3_ILi0EEESZ_EEEEEEENS_7SoftmaxILi2ELi0EEEEEbRKNSE_6ParamsENSA_13PipelineAsyncILi2EEES19_RNSA_13PipelineStateILj2EEERT0_RT1_iRiRKNS_16SeqlenInfoQKNewKILb1ELb0EEENS2_IJiiiiEEERT_ENKUliT_T0_T1_E_clIZSF_ISO_S12_S14_EbS17_S19_S19_S1C_S1E_S1G_iS1H_S1L_S1M_S1O_EUlRS1P_iE1_NS3_ILb0EEENS3_ILb1EEEEEDaiS1P_S1Q_S1R_)
        /*00c8*/ 	.word	0x00000480


	//----- nvinfo : EIATTR_FRAME_SIZE
	.align		4
.L_53:
        /*00cc*/ 	.byte	0x04, 0x11
        /*00ce*/ 	.short	(.L_55 - .L_54)
	.align		4
.L_54:
        /*00d0*/ 	.word	index@(_ZN7cutlass13device_kernelIN5flash11enable_sm90INS1_16FlashAttnFwdSm90INS1_25CollectiveMainloopFwdSm90ILi2EN4cute5tupleIJNS5_1CILi1EEES8_S8_EEENS6_IJNS7_ILi128EEENS7_ILi96EEENS7_ILi64EEEEEELi256ENS_10bfloat16_tEfNS_4arch4Sm90ELb0ELb1ELb0ELb1ELb1ELb0ELb1ELb1ELb0ELb1ELb0ELb0EEENS1_21CollectiveEpilogueFwdINS6_IJSA_NS7_ILi256EEESB_EEES9_SE_SG_Li256ELb1ELb1ELb0ELb0EEENS1_36VarlenDynamicPersistentTileSchedulerILi128ELi96ELi256ELi128ELb0ELb1ELb1ELb1ELb0ELb1EEEEEEEEEvNT_6ParamsE)
        /*00d4*/ 	.word	0x00000480


	//----- nvinfo : EIATTR_REGCOUNT
	.align		4
.L_55:
        /*00d8*/ 	.byte	0x04, 0x2f
        /*00da*/ 	.short	(.L_57 - .L_56)
	.align		4
.L_56:
        /*00dc*/ 	.word	index@(_ZN7cutlass13device_kernelIN5flash11enable_sm90INS1_16FlashAttnFwdSm90INS1_25CollectiveMainloopFwdSm90ILi2EN4cute5tupleIJNS5_1CILi1EEES8_S8_EEENS6_IJNS7_ILi128EEENS7_ILi96EEENS7_ILi64EEEEEELi256ENS_10bfloat16_tEfNS_4arch4Sm90ELb0ELb1ELb0ELb1ELb1ELb1ELb0ELb1ELb0ELb1ELb0ELb0EEENS1_21CollectiveEpilogueFwdINS6_IJSA_NS7_ILi256EEESB_EEES9_SE_SG_Li256ELb1ELb1ELb0ELb0EEENS1_36VarlenDynamicPersistentTileSchedulerILi128ELi96ELi256ELi128ELb0ELb1ELb1ELb1ELb0ELb1EEEEEEEEEvNT_6ParamsE)
        /*00e0*/ 	.word	0x000000a8


	//----- nvinfo : EIATTR_FRAME_SIZE
	.align		4
.L_57:
        /*00e4*/ 	.byte	0x04, 0x11
        /*00e6*/ 	.short	(.L_59 - .L_58)
	.align		4
.L_58:
        /*00e8*/ 	.word	index@(_ZN7cutlass13device_kernelIN5flash11enable_sm90INS1_16FlashAttnFwdSm90INS1_25CollectiveMainloopFwdSm90ILi2EN4cute5tupleIJNS5_1CILi1EEES8_S8_EEENS6_IJNS7_ILi128EEENS7_ILi96EEENS7_ILi64EEEEEELi256ENS_10bfloat16_tEfNS_4arch4Sm90ELb0ELb1ELb0ELb1ELb1ELb1ELb0ELb1ELb0ELb1ELb0ELb0EEENS1_21CollectiveEpilogueFwdINS6_IJSA_NS7_ILi256EEESB_EEES9_SE_SG_Li256ELb1ELb1ELb0ELb0EEENS1_36VarlenDynamicPersistentTileSchedulerILi128ELi96ELi256ELi128ELb0ELb1ELb1ELb1ELb0ELb1EEEEEEEEEvNT_6ParamsE)
        /*00ec*/ 	.word	0x00000038


	//----- nvinfo : EIATTR_REGCOUNT
	.align		4
.L_59:
        /*00f0*/ 	.byte	0x04, 0x2f
        /*00f2*/ 	.short	(.L_61 - .L_60)
	.align		4
.L_60:
        /*00f4*/ 	.word	index@(_ZN7cutlass13device_kernelIN5flash11enable_sm90INS1_16FlashAttnFwdSm90INS1_25CollectiveMainloopFwdSm90ILi2EN4cute5tupleIJNS5_1CILi1EEES8_S8_EEENS6_IJNS7_ILi128EEENS7_ILi96EEENS7_ILi64EEEEEELi256ENS_10bfloat16_tEfNS_4arch4Sm90ELb0ELb1ELb0ELb1ELb1ELb0ELb0ELb1ELb0ELb1ELb0ELb0EEENS1_21CollectiveEpilogueFwdINS6_IJSA_NS7_ILi256EEESB_EEES9_SE_SG_Li256ELb1ELb1ELb0ELb0EEENS1_36VarlenDynamicPersistentTileSchedulerILi128ELi96ELi256ELi128ELb0ELb1ELb1ELb1ELb0ELb1EEEEEEEEEvNT_6ParamsE)
        /*00f8*/ 	.word	0x000000a8


	//----- nvinfo : EIATTR_FRAME_SIZE
	.align		4
.L_61:
        /*00fc*/ 	.byte	0x04, 0x11
        /*00fe*/ 	.short	(.L_63 - .L_62)
	.align		4
.L_62:
        /*0100*/ 	.word	index@(_ZN7cutlass13device_kernelIN5flash11enable_sm90INS1_16FlashAttnFwdSm90INS1_25CollectiveMainloopFwdSm90ILi2EN4cute5tupleIJNS5_1CILi1EEES8_S8_EEENS6_IJNS7_ILi128EEENS7_ILi96EEENS7_ILi64EEEEEELi256ENS_10bfloat16_tEfNS_4arch4Sm90ELb0ELb1ELb0ELb1ELb1ELb0ELb0ELb1ELb0ELb1ELb0ELb0EEENS1_21CollectiveEpilogueFwdINS6_IJSA_NS7_ILi256EEESB_EEES9_SE_SG_Li256ELb1ELb1ELb0ELb0EEENS1_36VarlenDynamicPersistentTileSchedulerILi128ELi96ELi256ELi128ELb0ELb1ELb1ELb1ELb0ELb1EEEEEEEEEvNT_6ParamsE)
        /*0104*/ 	.word	0x00000018


	//----- nvinfo : EIATTR_REGCOUNT
	.align		4
.L_63:
        /*0108*/ 	.byte	0x04, 0x2f
        /*010a*/ 	.short	(.L_65 - .L_64)
	.align		4
.L_64:
        /*010c*/ 	.word	index@(_ZN7cutlass13device_kernelIN5flash11enable_sm90INS1_16FlashAttnFwdSm90INS1_25CollectiveMainloopFwdSm90ILi2EN4cute5tupleIJNS5_1CILi1EEES8_S8_EEENS6_IJNS7_ILi128EEENS7_ILi96EEENS7_ILi64EEEEEELi256ENS_10bfloat16_tEfNS_4arch4Sm90ELb0ELb1ELb0ELb0ELb1ELb0ELb1ELb1ELb0ELb1ELb0ELb0EEENS1_21CollectiveEpilogueFwdINS6_IJSA_NS7_ILi256EEESB_EEES9_SE_SG_Li256ELb0ELb1ELb0ELb0EEENS1_30DynamicPersistentTileSchedulerILi256ELi128ELb0ELb1ELb1EEEEEEEEEvNT_6ParamsE)
        /*0110*/ 	.word	0x000000a8


	//----- nvinfo : EIATTR_FRAME_SIZE
	.align		4
.L_65:
        /*0114*/ 	.byte	0x04, 0x11
        /*0116*/ 	.short	(.L_67 - .L_66)
	.align		4
.L_66:
        /*0118*/ 	.word	index@($_ZN7cutlass13device_kernelIN5flash11enable_sm90INS1_16FlashAttnFwdSm90INS1_25CollectiveMainloopFwdSm90ILi2EN4cute5tupleIJNS5_1CILi1EEES8_S8_EEENS6_IJNS7_ILi128EEENS7_ILi96EEENS7_ILi64EEEEEELi256ENS_10bfloat16_tEfNS_4arch4Sm90ELb0ELb1ELb0ELb0ELb1ELb0ELb1ELb1ELb0ELb1ELb0ELb0EEENS1_21CollectiveEpilogueFwdINS6_IJSA_NS7_ILi256EEESB_EEES9_SE_SG_Li256ELb0ELb1ELb0ELb0EEENS1_30DynamicPersistentTileSchedulerILi256ELi128ELb0ELb1ELb1EEEEEEEEEvNT_6ParamsE$_ZZN5flash25CollectiveMainloopFwdSm90ILi2EN4cute5tupleIJNS1_1CILi1EEES4_S4_EEENS2_IJNS3_ILi128EEENS3_ILi96EEENS3_ILi64EEEEEELi256EN7cutlass10bfloat16_tEfNSA_4arch4Sm90ELb0ELb1ELb0ELb0ELb1ELb0ELb1ELb1ELb0ELb1ELb0ELb0EE3mmaINS_16FlashAttnFwdSm90ISE_NS_21CollectiveEpilogueFwdINS2_IJS6_NS3_ILi256EEES7_EEES5_SB_SD_Li256ELb0ELb1ELb0ELb0EEENS_30DynamicPersistentTileSchedulerILi256ELi128ELb0ELb1ELb1EEEE13SharedStorageENS1_6TensorINS1_11ArrayEngineIfLm128EEENS1_6LayoutINS2_IJNS2_IJNS3_ILi2EEEST_NS3_ILi32EEEEEES4_S4_EEENS2_IJNS2_IJS4_ST_NS3_ILi4EEEEEENS3_ILi0EEESZ_EEEEEEENS_7SoftmaxILi2ELi0EEEEEbRKNSE_6ParamsENSA_13PipelineAsyncILi2EEES19_RNSA_13PipelineStateILj2EEERT0_RT1_iRiRKNS_16SeqlenInfoQKNewKILb0ELb0EEENS2_IJiiiiEEERT_ENKUliT_T0_T1_E_clIZSF_ISO_S12_S14_EbS17_S19_S19_S1C_S1E_S1G_iS1H_S1L_S1M_S1O_EUlRS1P_iE1_NS3_ILb0EEENS3_ILb1EEEEEDaiS1P_S1Q_S1R_)
        /*011c*/ 	.word	0x00000460


	//----- nvinfo : EIATTR_FRAME_SIZE
	.align		4
.L_67:
        /*0120*/ 	.byte	0x04, 0x11
        /*0122*/ 	.short	(.L_69 - .L_68)
	.align		4
.L_68:
        /*0124*/ 	.word	index@(_ZN7cutlass13device_kernelIN5flash11enable_sm90INS1_16FlashAttnFwdSm90INS1_25CollectiveMainloopFwdSm90ILi2EN4cute5tupleIJNS5_1CILi1EEES8_S8_EEENS6_IJNS7_ILi128EEENS7_ILi96EEENS7_ILi64EEEEEELi256ENS_10bfloat16_tEfNS_4arch4Sm90ELb0ELb1ELb0ELb0ELb1ELb0ELb1ELb1ELb0ELb1ELb0ELb0EEENS1_21CollectiveEpilogueFwdINS6_IJSA_NS7_ILi256EEESB_EEES9_SE_SG_Li256ELb0ELb1ELb0ELb0EEENS1_30DynamicPersistentTileSchedulerILi256ELi128ELb0ELb1ELb1EEEEEEEEEvNT_6ParamsE)
        /*0128*/ 	.word	0x00000460


	//----- nvinfo : EIATTR_REGCOUNT
	.align		4
.L_69:
        /*012c*/ 	.byte	0x04, 0x2f
        /*012e*/ 	.short	(.L_71 - .L_70)
	.align		4
.L_70:
        /*0130*/ 	.word	index@(_ZN7cutlass13device_kernelIN5flash11enable_sm90INS1_16FlashAttnFwdSm90INS1_25CollectiveMainloopFwdSm90ILi2EN4cute5tupleIJNS5_1CILi1EEES8_S8_EEENS6_IJNS7_ILi128EEENS7_ILi96EEENS7_ILi64EEEEEELi256ENS_10bfloat16_tEfNS_4arch4Sm90ELb0ELb1ELb0ELb0ELb1ELb0ELb0ELb1ELb0ELb1ELb0ELb0EEENS1_21CollectiveEpilogueFwdINS6_IJSA_NS7_ILi256EEESB_EEES9_SE_SG_Li256ELb0ELb1ELb0ELb0EEENS1_30DynamicPersistentTileSchedulerILi256ELi128ELb0ELb1ELb1EEEEEEEEEvNT_6ParamsE)
        /*0134*/ 	.word	0x000000a8


	//----- nvinfo : EIATTR_FRAME_SIZE
	.align		4
.L_71:
        /*0138*/ 	.byte	0x04, 0x11
        /*013a*/ 	.short	(.L_73 - .L_72)
	.align		4
.L_72:
        /*013c*/ 	.word	index@(_ZN7cutlass13device_kernelIN5flash11enable_sm90INS1_16FlashAttnFwdSm90INS1_25CollectiveMainloopFwdSm90ILi2EN4cute5tupleIJNS5_1CILi1EEES8_S8_EEENS6_IJNS7_ILi128EEENS7_ILi96EEENS7_ILi64EEEEEELi256ENS_10bfloat16_tEfNS_4arch4Sm90ELb0ELb1ELb0ELb0ELb1ELb0ELb0ELb1ELb0ELb1ELb0ELb0EEENS1_21CollectiveEpilogueFwdINS6_IJSA_NS7_ILi256EEESB_EEES9_SE_SG_Li256ELb0ELb1ELb0ELb0EEENS1_30DynamicPersistentTileSchedulerILi256ELi128ELb0ELb1ELb1EEEEEEEEEvNT_6ParamsE)
        /*0140*/ 	.word	0x00000008


	//----- nvinfo : EIATTR_REGCOUNT
	.align		4
.L_73:
        /*0144*/ 	.byte	0x04, 0x2f
        /*0146*/ 	.short	(.L_75 - .L_74)
	.align		4
.L_74:
        /*0148*/ 	.word	index@(_ZN7cutlass13device_kernelIN5flash11enable_sm90INS1_16FlashAttnFwdSm90INS1_25CollectiveMainloopFwdSm90ILi2EN4cute5tupleIJNS5_1CILi1EEES8_S8_EEENS6_IJNS7_ILi128EEENS7_ILi96EEENS7_ILi64EEEEEELi256ENS_10bfloat16_tEfNS_4arch4Sm90ELb0ELb0ELb0ELb1ELb1ELb1ELb1ELb1ELb0ELb1ELb0ELb0EEENS1_21CollectiveEpilogueFwdINS6_IJSA_NS7_ILi256EEESB_EEES9_SE_SG_Li256ELb1ELb1ELb0ELb0EEENS1_36VarlenDynamicPersistentTileSchedulerILi128ELi96ELi256ELi128ELb0ELb1ELb1ELb0ELb1ELb1EEEEEEEEEvNT_6ParamsE)
        /*014c*/ 	.word	0x000000a8


	//----- nvinfo : EIATTR_FRAME_SIZE
	.align		4
.L_75:
        /*0150*/ 	.byte	0x04, 0x11
        /*0152*/ 	.short	(.L_77 - .L_76)
	.align		4
.L_76:
        /*0154*/ 	.word	index@(_ZN7cutlass13device_kernelIN5flash11enable_sm90INS1_16FlashAttnFwdSm90INS1_25CollectiveMainloopFwdSm90ILi2EN4cute5tupleIJNS5_1CILi1EEES8_S8_EEENS6_IJNS7_ILi128EEENS7_ILi96EEENS7_ILi64EEEEEELi256ENS_10bfloat16_tEfNS_4arch4Sm90ELb0ELb0ELb0ELb1ELb1ELb1ELb1ELb1ELb0ELb1ELb0ELb0EEENS1_21CollectiveEpilogueFwdINS6_IJSA_NS7_ILi256EEESB_EEES9_SE_SG_Li256ELb1ELb1ELb0ELb0EEENS1_36VarlenDynamicPersistentTileSchedulerILi128ELi96ELi256ELi128ELb0ELb1ELb1ELb0ELb1ELb1EEEEEEEEEvNT_6ParamsE)
        /*0158*/ 	.word	0x00000090


	//----- nvinfo : EIATTR_REGCOUNT
	.align		4
.L_77:
        /*015c*/ 	.byte	0x04, 0x2f
        /*015e*/ 	.short	(.L_79 - .L_78)
	.align		4
.L_78:
        /*0160*/ 	.word	index@(_ZN7cutlass13device_kernelIN5flash11enable_sm90INS1_16FlashAttnFwdSm90INS1_25CollectiveMainloopFwdSm90ILi2EN4cute5tupleIJNS5_1CILi1EEES8_S8_EEENS6_IJNS7_ILi128EEENS7_ILi96EEENS7_ILi64EEEEEELi256ENS_10bfloat16_tEfNS_4arch4Sm90ELb0ELb0ELb0ELb1ELb1ELb0ELb1ELb1ELb0ELb1ELb0ELb0EEENS1_21CollectiveEpilogueFwdINS6_IJSA_NS7_ILi256EEESB_EEES9_SE_SG_Li256ELb1ELb1ELb0ELb0EEENS1_36VarlenDynamicPersistentTileSchedulerILi128ELi96ELi256ELi128ELb0ELb1ELb1ELb0ELb1ELb1EEEEEEEEEvNT_6ParamsE)
        /*0164*/ 	.word	0x000000a8


	//----- nvinfo : EIATTR_FRAME_SIZE
	.align		4
.L_79:
        /*0168*/ 	.byte	0x04, 0x11
        /*016a*/ 	.short	(.L_81 - .L_80)
	.align		4
.L_80:
        /*016c*/ 	.word	index@(_ZN7cutlass13device_kernelIN5flash11enable_sm90INS1_16FlashAttnFwdSm90INS1_25CollectiveMainloopFwdSm90ILi2EN4cute5tupleIJNS5_1CILi1EEES8_S8_EEENS6_IJNS7_ILi128EEENS7_ILi96EEENS7_ILi64EEEEEELi256ENS_10bfloat16_tEfNS_4arch4Sm90ELb0ELb0ELb0ELb1ELb1ELb0ELb1ELb1ELb0ELb1ELb0ELb0EEENS1_21CollectiveEpilogueFwdINS6_IJSA_NS7_ILi256EEESB_EEES9_SE_SG_Li256ELb1ELb1ELb0ELb0EEENS1_36VarlenDynamicPersistentTileSchedulerILi128ELi96ELi256ELi128ELb0ELb1ELb1ELb0ELb1ELb1EEEEEEEEEvNT_6ParamsE)
        /*0170*/ 	.word	0x00000028


	//----- nvinfo : EIATTR_REGCOUNT
	.align		4
.L_81:
        /*0174*/ 	.byte	0x04, 0x2f
        /*0176*/ 	.short	(.L_83 - .L_82)
	.align		4
.L_82:
        /*0178*/ 	.word	index@(_ZN7cutlass13device_kernelIN5flash11enable_sm90INS1_16FlashAttnFwdSm90INS1_25CollectiveMainloopFwdSm90ILi2EN4cute5tupleIJNS5_1CILi1EEES8_S8_EEENS6_IJNS7_ILi128EEENS7_ILi96EEENS7_ILi64EEEEEELi256ENS_10bfloat16_tEfNS_4arch4Sm90ELb0ELb0ELb0ELb1ELb1ELb1ELb0ELb1ELb0ELb1ELb0ELb0EEENS1_21CollectiveEpilogueFwdINS6_IJSA_NS7_ILi256EEESB_EEES9_SE_SG_Li256ELb1ELb1ELb0ELb0EEENS1_36VarlenDynamicPersistentTileSchedulerILi128ELi96ELi256ELi128ELb0ELb1ELb1ELb0ELb1ELb1EEEEEEEEEvNT_6ParamsE)
        /*017c*/ 	.word	0x000000a8


	//----- nvinfo : EIATTR_FRAME_SIZE
	.align		4
.L_83:
        /*0180*/ 	.byte	0x04, 0x11
        /*0182*/ 	.short	(.L_85 - .L_84)
	.align		4
.L_84:
        /*0184*/ 	.word	index@(_ZN7cutlass13device_kernelIN5flash11enable_sm90INS1_16FlashAttnFwdSm90INS1_25CollectiveMainloopFwdSm90ILi2EN4cute5tupleIJNS5_1CILi1EEES8_S8_EEENS6_IJNS7_ILi128EEENS7_ILi96EEENS7_ILi64EEEEEELi256ENS_10bfloat16_tEfNS_4arch4Sm90ELb0ELb0ELb0ELb1ELb1ELb1ELb0ELb1ELb0ELb1ELb0ELb0EEENS1_21CollectiveEpilogueFwdINS6_IJSA_NS7_ILi256EEESB_EEES9_SE_SG_Li256ELb1ELb1ELb0ELb0EEENS1_36VarlenDynamicPersistentTileSchedulerILi128ELi96ELi256ELi128ELb0ELb1ELb1ELb0ELb1ELb1EEEEEEEEEvNT_6ParamsE)
        /*0188*/ 	.word	0x00000058


	//----- nvinfo : EIATTR_REGCOUNT
	.align		4
.L_85:
        /*018c*/ 	.byte	0x04, 0x2f
        /*018e*/ 	.short	(.L_87 - .L_86)
	.align		4
.L_86:
        /*0190*/ 	.word	index@(_ZN7cutlass13device_kernelIN5flash11enable_sm90INS1_16FlashAttnFwdSm90INS1_25CollectiveMainloopFwdSm90ILi2EN4cute5tupleIJNS5_1CILi1EEES8_S8_EEENS6_IJNS7_ILi128EEENS7_ILi96EEENS7_ILi64EEEEEELi256ENS_10bfloat16_tEfNS_4arch4Sm90ELb0ELb0ELb0ELb1ELb1ELb0ELb0ELb1ELb0ELb1ELb0ELb0EEENS1_21CollectiveEpilogueFwdINS6_IJSA_NS7_ILi256EEESB_EEES9_SE_SG_Li256ELb1ELb1ELb0ELb0EEENS1_36VarlenDynamicPersistentTileSchedulerILi128ELi96ELi256ELi128ELb0ELb1ELb1ELb0ELb1ELb1EEEEEEEEEvNT_6ParamsE)
        /*0194*/ 	.word	0x000000a8


	//----- nvinfo : EIATTR_FRAME_SIZE
	.align		4
.L_87:
        /*0198*/ 	.byte	0x04, 0x11
        /*019a*/ 	.short	(.L_89 - .L_88)
	.align		4
.L_88:
        /*019c*/ 	.word	index@(_ZN7cutlass13device_kernelIN5flash11enable_sm90INS1_16FlashAttnFwdSm90INS1_25CollectiveMainloopFwdSm90ILi2EN4cute5tupleIJNS5_1CILi1EEES8_S8_EEENS6_IJNS7_ILi128EEENS7_ILi96EEENS7_ILi64EEEEEELi256ENS_10bfloat16_tEfNS_4arch4Sm90ELb0ELb0ELb0ELb1ELb1ELb0ELb0ELb1ELb0ELb1ELb0ELb0EEENS1_21CollectiveEpilogueFwdINS6_IJSA_NS7_ILi256EEESB_EEES9_SE_SG_Li256ELb1ELb1ELb0ELb0EEENS1_36VarlenDynamicPersistentTileSchedulerILi128ELi96ELi256ELi128ELb0ELb1ELb1ELb0ELb1ELb1EEEEEEEEEvNT_6ParamsE)
        /*01a0*/ 	.word	0x00000030


	//----- nvinfo : EIATTR_REGCOUNT
	.align		4
.L_89:
        /*01a4*/ 	.byte	0x04, 0x2f
        /*01a6*/ 	.short	(.L_91 - .L_90)
	.align		4
.L_90:
        /*01a8*/ 	.word	index@(_ZN7cutlass13device_kernelIN5flash11enable_sm90INS1_16FlashAttnFwdSm90INS1_25CollectiveMainloopFwdSm90ILi2EN4cute5tupleIJNS5_1CILi1EEES8_S8_EEENS6_IJNS7_ILi128EEENS7_ILi96EEENS7_ILi64EEEEEELi256ENS_10bfloat16_tEfNS_4arch4Sm90ELb0ELb0ELb0ELb0ELb1ELb0ELb1ELb1ELb0ELb1ELb0ELb0EEENS1_21CollectiveEpilogueFwdINS6_IJSA_NS7_ILi256EEESB_EEES9_SE_SG_Li256ELb0ELb1ELb0ELb0EEENS1_29StaticPersistentTileSchedulerILb0EEEEEEEEEvNT_6ParamsE)
        /*01ac*/ 	.word	0x000000a8


	//----- nvinfo : EIATTR_FRAME_SIZE
	.align		4
.L_91:
        /*01b0*/ 	.byte	0x04, 0x11
        /*01b2*/ 	.short	(.L_93 - .L_92)
	.align		4
.L_92:
        /*01b4*/ 	.word	index@(_ZN7cutlass13device_kernelIN5flash11enable_sm90INS1_16FlashAttnFwdSm90INS1_25CollectiveMainloopFwdSm90ILi2EN4cute5tupleIJNS5_1CILi1EEES8_S8_EEENS6_IJNS7_ILi128EEENS7_ILi96EEENS7_ILi64EEEEEELi256ENS_10bfloat16_tEfNS_4arch4Sm90ELb0ELb0ELb0ELb0ELb1ELb0ELb1ELb1ELb0ELb1ELb0ELb0EEENS1_21CollectiveEpilogueFwdINS6_IJSA_NS7_ILi256EEESB_EEES9_SE_SG_Li256ELb0ELb1ELb0ELb0EEENS1_29StaticPersistentTileSchedulerILb0EEEEEEEEEvNT_6ParamsE)
        /*01b8*/ 	.word	0x00000020


	//----- nvinfo : EIATTR_REGCOUNT
	.align		4
.L_93:
        /*01bc*/ 	.byte	0x04, 0x2f
        /*01be*/ 	.short	(.L_95 - .L_94)
	.align		4
.L_94:
        /*01c0*/ 	.word	index@(_ZN7cutlass13device_kernelIN5flash11enable_sm90INS1_16FlashAttnFwdSm90INS1_25CollectiveMainloopFwdSm90ILi2EN4cute5tupleIJNS5_1CILi1EEES8_S8_EEENS6_IJNS7_ILi128EEENS7_ILi96EEENS7_ILi64EEEEEELi256ENS_10bfloat16_tEfNS_4arch4Sm90ELb0ELb0ELb0ELb0ELb1ELb0ELb0ELb1ELb0ELb1ELb0ELb0EEENS1_21CollectiveEpilogueFwdINS6_IJSA_NS7_ILi256EEESB_EEES9_SE_SG_Li256ELb0ELb1ELb0ELb0EEENS1_29StaticPersistentTileSchedulerILb0EEEEEEEEEvNT_6ParamsE)
        /*01c4*/ 	.word	0x000000a8


	//----- nvinfo : EIATTR_FRAME_SIZE
	.align		4
.L_95:
        /*01c8*/ 	.byte	0x04, 0x11
        /*01ca*/ 	.short	(.L_97 - .L_96)
	.align		4
.L_96:
        /*01cc*/ 	.word	index@(_ZN7cutlass13device_kernelIN5flash11enable_sm90INS1_16FlashAttnFwdSm90INS1_25CollectiveMainloopFwdSm90ILi2EN4cute5tupleIJNS5_1CILi1EEES8_S8_EEENS6_IJNS7_ILi128EEENS7_ILi96EEENS7_ILi64EEEEEELi256ENS_10bfloat16_tEfNS_4arch4Sm90ELb0ELb0ELb0ELb0ELb1ELb0ELb0ELb1ELb0ELb1ELb0ELb0EEENS1_21CollectiveEpilogueFwdINS6_IJSA_NS7_ILi256EEESB_EEES9_SE_SG_Li256ELb0ELb1ELb0ELb0EEENS1_29StaticPersistentTileSchedulerILb0EEEEEEEEEvNT_6ParamsE)
        /*01d0*/ 	.word	0x00000020


	//----- nvinfo : EIATTR_MIN_STACK_SIZE
	.align		4
.L_97:
        /*01d4*/ 	.byte	0x04, 0x12
        /*01d6*/ 	.short	(.L_99 - .L_98)
	.align		4
.L_98:
        /*01d8*/ 	.word	index@(_ZN7cutlass13device_kernelIN5flash11enable_sm90INS1_16FlashAttnFwdSm90INS1_25CollectiveMainloopFwdSm90ILi2EN4cute5tupleIJNS5_1CILi1EEES8_S8_EEENS6_IJNS7_ILi128EEENS7_ILi96EEENS7_ILi64EEEEEELi256ENS_10bfloat16_tEfNS_4arch4Sm90ELb0ELb0ELb0ELb0ELb1ELb0ELb0ELb1ELb0ELb1ELb0ELb0EEENS1_21CollectiveEpilogueFwdINS6_IJSA_NS7_ILi256EEESB_EEES9_SE_SG_Li256ELb0ELb1ELb0ELb0EEENS1_29StaticPersistentTileSchedulerILb0EEEEEEEEEvNT_6ParamsE)
        /*01dc*/ 	.word	0x00000020


	//----- nvinfo : EIATTR_MIN_STACK_SIZE
	.align		4
.L_99:
        /*01e0*/ 	.byte	0x04, 0x12
        /*01e2*/ 	.short	(.L_101 - .L_100)
	.align		4
.L_100:
        /*01e4*/ 	.word	index@(_ZN7cutlass13device_kernelIN5flash11enable_sm90INS1_16FlashAttnFwdSm90INS1_25CollectiveMainloopFwdSm90ILi2EN4cute5tupleIJNS5_1CILi1EEES8_S8_EEENS6_IJNS7_ILi128EEENS7_ILi96EEENS7_ILi64EEEEEELi256ENS_10bfloat16_tEfNS_4arch4Sm90ELb0ELb0ELb0ELb0ELb1ELb0ELb1ELb1ELb0ELb1ELb0ELb0EEENS1_21CollectiveEpilogueFwdINS6_IJSA_NS7_ILi256EEESB_EEES9_SE_SG_Li256ELb0ELb1ELb0ELb0EEENS1_29StaticPersistentTileSchedulerILb0EEEEEEEEEvNT_6ParamsE)
        /*01e8*/ 	.word	0x00000020


	//----- nvinfo : EIATTR_MIN_STACK_SIZE
	.align		4
.L_101:
        /*01ec*/ 	.byte	0x04, 0x12
        /*01ee*/ 	.short	(.L_103 - .L_102)
	.align		4
.L_102:
        /*01f0*/ 	.word	index@(_ZN7cutlass13device_kernelIN5flash11enable_sm90INS1_16FlashAttnFwdSm90INS1_25CollectiveMainloopFwdSm90ILi2EN4cute5tupleIJNS5_1CILi1EEES8_S8_EEENS6_IJNS7_ILi128EEENS7_ILi96EEENS7_ILi64EEEEEELi256ENS_10bfloat16_tEfNS_4arch4Sm90ELb0ELb0ELb0ELb1ELb1ELb0ELb0ELb1ELb0ELb1ELb0ELb0EEENS1_21CollectiveEpilogueFwdINS6_IJSA_NS7_ILi256EEESB_EEES9_SE_SG_Li256ELb1ELb1ELb0ELb0EEENS1_36VarlenDynamicPersistentTileSchedulerILi128ELi96ELi256ELi128ELb0ELb1ELb1ELb0ELb1ELb1EEEEEEEEEvNT_6ParamsE)
        /*01f4*/ 	.word	0x00000030


	//----- nvinfo : EIATTR_MIN_STACK_SIZE
	.align		4
.L_103:
        /*01f8*/ 	.byte	0x04, 0x12
        /*01fa*/ 	.short	(.L_105 - .L_104)
	.align		4
.L_104:
        /*01fc*/ 	.word	index@(_ZN7cutlass13device_kernelIN5flash11enable_sm90INS1_16FlashAttnFwdSm90INS1_25CollectiveMainloopFwdSm90ILi2EN4cute5tupleIJNS5_1CILi1EEES8_S8_EEENS6_IJNS7_ILi128EEENS7_ILi96EEENS7_ILi64EEEEEELi256ENS_10bfloat16_tEfNS_4arch4Sm90ELb0ELb0ELb0ELb1ELb1ELb1ELb0ELb1ELb0ELb1ELb0ELb0EEENS1_21CollectiveEpilogueFwdINS6_IJSA_NS7_ILi256EEESB_EEES9_SE_SG_Li256ELb1ELb1ELb0ELb0EEENS1_36VarlenDynamicPersistentTileSchedulerILi128ELi96ELi256ELi128ELb0ELb1ELb1ELb0ELb1ELb1EEEEEEEEEvNT_6ParamsE)
        /*0200*/ 	.word	0x00000058


	//----- nvinfo : EIATTR_MIN_STACK_SIZE
	.align		4
.L_105:
        /*0204*/ 	.byte	0x04, 0x12
        /*0206*/ 	.short	(.L_107 - .L_106)
	.align		4
.L_106:
        /*0208*/ 	.word	index@(_ZN7cutlass13device_kernelIN5flash11enable_sm90INS1_16FlashAttnFwdSm90INS1_25CollectiveMainloopFwdSm90ILi2EN4cute5tupleIJNS5_1CILi1EEES8_S8_EEENS6_IJNS7_ILi128EEENS7_ILi96EEENS7_ILi64EEEEEELi256ENS_10bfloat16_tEfNS_4arch4Sm90ELb0ELb0ELb0ELb1ELb1ELb0ELb1ELb1ELb0ELb1ELb0ELb0EEENS1_21CollectiveEpilogueFwdINS6_IJSA_NS7_ILi256EEESB_EEES9_SE_SG_Li256ELb1ELb1ELb0ELb0EEENS1_36VarlenDynamicPersistentTileSchedulerILi128ELi96ELi256ELi128ELb0ELb1ELb1ELb0ELb1ELb1EEEEEEEEEvNT_6ParamsE)
        /*020c*/ 	.word	0x00000028


	//----- nvinfo : EIATTR_MIN_STACK_SIZE
	.align		4
.L_107:
        /*0210*/ 	.byte	0x04, 0x12
        /*0212*/ 	.short	(.L_109 - .L_108)
	.align		4
.L_108:
        /*0214*/ 	.word	index@(_ZN7cutlass13device_kernelIN5flash11enable_sm90INS1_16FlashAttnFwdSm90INS1_25CollectiveMainloopFwdSm90ILi2EN4cute5tupleIJNS5_1CILi1EEES8_S8_EEENS6_IJNS7_ILi128EEENS7_ILi96EEENS7_ILi64EEEEEELi256ENS_10bfloat16_tEfNS_4arch4Sm90ELb0ELb0ELb0ELb1ELb1ELb1ELb1ELb1ELb0ELb1ELb0ELb0EEENS1_21CollectiveEpilogueFwdINS6_IJSA_NS7_ILi256EEESB_EEES9_SE_SG_Li256ELb1ELb1ELb0ELb0EEENS1_36VarlenDynamicPersistentTileSchedulerILi128ELi96ELi256ELi128ELb0ELb1ELb1ELb0ELb1ELb1EEEEEEEEEvNT_6ParamsE)
        /*0218*/ 	.word	0x00000090


	//----- nvinfo : EIATTR_MIN_STACK_SIZE
	.align		4
.L_109:
        /*021c*/ 	.byte	0x04, 0x12
        /*021e*/ 	.short	(.L_111 - .L_110)
	.align		4
.L_110:
        /*0220*/ 	.word	index@(_ZN7cutlass13device_kernelIN5flash11enable_sm90INS1_16FlashAttnFwdSm90INS1_25CollectiveMainloopFwdSm90ILi2EN4cute5tupleIJNS5_1CILi1EEES8_S8_EEENS6_IJNS7_ILi128EEENS7_ILi96EEENS7_ILi64EEEEEELi256ENS_10bfloat16_tEfNS_4arch4Sm90ELb0ELb1ELb0ELb0ELb1ELb0ELb0ELb1ELb0ELb1ELb0ELb0EEENS1_21CollectiveEpilogueFwdINS6_IJSA_NS7_ILi256EEESB_EEES9_SE_SG_Li256ELb0ELb1ELb0ELb0EEENS1_30DynamicPersistentTileSchedulerILi256ELi128ELb0ELb1ELb1EEEEEEEEEvNT_6ParamsE)
        /*0224*/ 	.word	0x00000008


	//----- nvinfo : EIATTR_MIN_STACK_SIZE
	.align		4
.L_111:
        /*0228*/ 	.byte	0x04, 0x12
        /*022a*/ 	.short	(.L_113 - .L_112)
	.align		4
.L_112:
        /*022c*/ 	.word	index@(_ZN7cutlass13device_kernelIN5flash11enable_sm90INS1_16FlashAttnFwdSm90INS1_25CollectiveMainloopFwdSm90ILi2EN4cute5tupleIJNS5_1CILi1EEES8_S8_EEENS6_IJNS7_ILi128EEENS7_ILi96EEENS7_ILi64EEEEEELi256ENS_10bfloat16_tEfNS_4arch4Sm90ELb0ELb1ELb0ELb0ELb1ELb0ELb1ELb1ELb0ELb1ELb0ELb0EEENS1_21CollectiveEpilogueFwdINS6_IJSA_NS7_ILi256EEESB_EEES9_SE_SG_Li256ELb0ELb1ELb0ELb0EEENS1_30DynamicPersistentTileSchedulerILi256ELi128ELb0ELb1ELb1EEEEEEEEEvNT_6ParamsE)
        /*0230*/ 	.word	0x00000460


	//----- nvinfo : EIATTR_MIN_STACK_SIZE
	.align		4
.L_113:
        /*0234*/ 	.byte	0x04, 0x12
        /*0236*/ 	.short	(.L_115 - .L_114)
	.align		4
.L_114:
        /*0238*/ 	.word	index@(_ZN7cutlass13device_kernelIN5flash11enable_sm90INS1_16FlashAttnFwdSm90INS1_25CollectiveMainloopFwdSm90ILi2EN4cute5tupleIJNS5_1CILi1EEES8_S8_EEENS6_IJNS7_ILi128EEENS7_ILi96EEENS7_ILi64EEEEEELi256ENS_10bfloat16_tEfNS_4arch4Sm90ELb0ELb1ELb0ELb1ELb1ELb0ELb0ELb1ELb0ELb1ELb0ELb0EEENS1_21CollectiveEpilogueFwdINS6_IJSA_NS7_ILi256EEESB_EEES9_SE_SG_Li256ELb1ELb1ELb0ELb0EEENS1_36VarlenDynamicPersistentTileSchedulerILi128ELi96ELi256ELi128ELb0ELb1ELb1ELb1ELb0ELb1EEEEEEEEEvNT_6ParamsE)
        /*023c*/ 	.word	0x00000018


	//----- nvinfo : EIATTR_MIN_STACK_SIZE
	.align		4
.L_115:
        /*0240*/ 	.byte	0x04, 0x12
        /*0242*/ 	.short	(.L_117 - .L_116)
	.align		4
.L_116:
        /*0244*/ 	.word	index@(_ZN7cutlass13device_kernelIN5flash11enable_sm90INS1_16FlashAttnFwdSm90INS1_25CollectiveMainloopFwdSm90ILi2EN4cute5tupleIJNS5_1CILi1EEES8_S8_EEENS6_IJNS7_ILi128EEENS7_ILi96EEENS7_ILi64EEEEEELi256ENS_10bfloat16_tEfNS_4arch4Sm90ELb0ELb1ELb0ELb1ELb1ELb1ELb0ELb1ELb0ELb1ELb0ELb0EEENS1_21CollectiveEpilogueFwdINS6_IJSA_NS7_ILi256EEESB_EEES9_SE_SG_Li256ELb1ELb1ELb0ELb0EEENS1_36VarlenDynamicPersistentTileSchedulerILi128ELi96ELi256ELi128ELb0ELb1ELb1ELb1ELb0ELb1EEEEEEEEEvNT_6ParamsE)
        /*0248*/ 	.word	0x00000038


	//----- nvinfo : EIATTR_MIN_STACK_SIZE
	.align		4
.L_117:
        /*024c*/ 	.byte	0x04, 0x12
        /*024e*/ 	.short	(.L_119 - .L_118)
	.align		4
.L_118:
        /*0250*/ 	.word	index@(_ZN7cutlass13device_kernelIN5flash11enable_sm90INS1_16FlashAttnFwdSm90INS1_25CollectiveMainloopFwdSm90ILi2EN4cute5tupleIJNS5_1CILi1EEES8_S8_EEENS6_IJNS7_ILi128EEENS7_ILi96EEENS7_ILi64EEEEEELi256ENS_10bfloat16_tEfNS_4arch4Sm90ELb0ELb1ELb0ELb1ELb1ELb0ELb1ELb1ELb0ELb1ELb0ELb0EEENS1_21CollectiveEpilogueFwdINS6_IJSA_NS7_ILi256EEESB_EEES9_SE_SG_Li256ELb1ELb1ELb0ELb0EEENS1_36VarlenDynamicPersistentTileSchedulerILi128ELi96ELi256ELi128ELb0ELb1ELb1ELb1ELb0ELb1EEEEEEEEEvNT_6ParamsE)
        /*0254*/ 	.word	0x00000480


	//----- nvinfo : EIATTR_MIN_STACK_SIZE
	.align		4
.L_119:
        /*0258*/ 	.byte	0x04, 0x12
        /*025a*/ 	.short	(.L_121 - .L_120)
	.align		4
.L_120:
        /*025c*/ 	.word	index@(_ZN7cutlass13device_kernelIN5flash11enable_sm90INS1_16FlashAttnFwdSm90INS1_25CollectiveMainloopFwdSm90ILi2EN4cute5tupleIJNS5_1CILi1EEES8_S8_EEENS6_IJNS7_ILi128EEENS7_ILi96EEENS7_ILi64EEEEEELi256ENS_10bfloat16_tEfNS_4arch4Sm90ELb0ELb1ELb0ELb1ELb1ELb1ELb1ELb1ELb0ELb1ELb0ELb0EEENS1_21CollectiveEpilogueFwdINS6_IJSA_NS7_ILi256EEESB_EEES9_SE_SG_Li256ELb1ELb1ELb0ELb0EEENS1_36VarlenDynamicPersistentTileSchedulerILi128ELi96ELi256ELi128ELb0ELb1ELb1ELb1ELb0ELb1EEEEEEEEEvNT_6ParamsE)
        /*0260*/ 	.word	0x000004a0


	//----- nvinfo : EIATTR_MIN_STACK_SIZE
	.align		4
.L_121:
        /*0264*/ 	.byte	0x04, 0x12
        /*0266*/ 	.short	(.L_123 - .L_122)
	.align		4
.L_122:
        /*0268*/ 	.word	index@(_ZN7cutlass13device_kernelIN5flash11enable_sm90INS1_16FlashAttnFwdSm90INS1_25CollectiveMainloopFwdSm90ILi2EN4cute5tupleIJNS5_1CILi1EEES8_S8_EEENS6_IJNS7_ILi128EEENS7_ILi96EEENS7_ILi64EEEEEELi256ENS_10bfloat16_tEfNS_4arch4Sm90ELb1ELb0ELb0ELb0ELb1ELb0ELb0ELb1ELb0ELb1ELb0ELb0EEENS1_21CollectiveEpilogueFwdINS6_IJSA_NS7_ILi256EEESB_EEES9_SE_SG_Li256ELb0ELb1ELb0ELb0EEENS1_30DynamicPersistentTileSchedulerILi256ELi128ELb0ELb1ELb1EEEEEEEEEvNT_6ParamsE)
        /*026c*/ 	.word	0x00000008


	//----- nvinfo : EIATTR_MIN_STACK_SIZE
	.align		4
.L_123:
        /*0270*/ 	.byte	0x04, 0x12
        /*0272*/ 	.short	(.L_125 - .L_124)
	.align		4
.L_124:
        /*0274*/ 	.word	index@(_ZN7cutlass13device_kernelIN5flash11enable_sm90INS1_16FlashAttnFwdSm90INS1_25CollectiveMainloopFwdSm90ILi2EN4cute5tupleIJNS5_1CILi1EEES8_S8_EEENS6_IJNS7_ILi128EEENS7_ILi96EEENS7_ILi64EEEEEELi256ENS_10bfloat16_tEfNS_4arch4Sm90ELb1ELb0ELb0ELb0ELb1ELb0ELb1ELb1ELb0ELb1ELb0ELb0EEENS1_21CollectiveEpilogueFwdINS6_IJSA_NS7_ILi256EEESB_EEES9_SE_SG_Li256ELb0ELb1ELb0ELb0EEENS1_30DynamicPersistentTileSchedulerILi256ELi128ELb0ELb1ELb1EEEEEEEEEvNT_6ParamsE)
        /*0278*/ 	.word	0x00000010


	//----- nvinfo : EIATTR_MIN_STACK_SIZE
	.align		4
.L_125:
        /*027c*/ 	.byte	0x04, 0x12
        /*027e*/ 	.short	(.L_127 - .L_126)
	.align		4
.L_126:
        /*0280*/ 	.word	index@(_ZN7cutlass13device_kernelIN5flash11enable_sm90INS1_16FlashAttnFwdSm90INS1_25CollectiveMainloopFwdSm90ILi2EN4cute5tupleIJNS5_1CILi1EEES8_S8_EEENS6_IJNS7_ILi128EEENS7_ILi96EEENS7_ILi64EEEEEELi256ENS_10bfloat16_tEfNS_4arch4Sm90ELb1ELb0ELb0ELb1ELb1ELb0ELb0ELb1ELb0ELb1ELb0ELb0EEENS1_21CollectiveEpilogueFwdINS6_IJSA_NS7_ILi256EEESB_EEES9_SE_SG_Li256ELb1ELb1ELb0ELb0EEENS1_36VarlenDynamicPersistentTileSchedulerILi128ELi96ELi256ELi128ELb0ELb1ELb1ELb1ELb1ELb1EEEEEEEEEvNT_6ParamsE)
        /*0284*/ 	.word	0x00000028


	//----- nvinfo : EIATTR_MIN_STACK_SIZE
	.align		4
.L_127:
        /*0288*/ 	.byte	0x04, 0x12
        /*028a*/ 	.short	(.L_129 - .L_128)
	.align		4
.L_128:
        /*028c*/ 	.word	index@(_ZN7cutlass13device_kernelIN5flash11enable_sm90INS1_16FlashAttnFwdSm90INS1_25CollectiveMainloopFwdSm90ILi2EN4cute5tupleIJNS5_1CILi1EEES8_S8_EEENS6_IJNS7_ILi128EEENS7_ILi96EEENS7_ILi64EEEEEELi256ENS_10bfloat16_tEfNS_4arch4Sm90ELb1ELb0ELb0ELb1ELb1ELb1ELb0ELb1ELb0ELb1ELb0ELb0EEENS1_21CollectiveEpilogueFwdINS6_IJSA_NS7_ILi256EEESB_EEES9_SE_SG_Li256ELb1ELb1ELb0ELb0EEENS1_36VarlenDynamicPersistentTileSchedulerILi128ELi96ELi256ELi128ELb0ELb1ELb1ELb1ELb1ELb1EEEEEEEEEvNT_6ParamsE)
        /*0290*/ 	.word	0x00000058


	//----- nvinfo : EIATTR_MIN_STACK_SIZE
	.align		4
.L_129:
        /*0294*/ 	.byte	0x04, 0x12
        /*0296*/ 	.short	(.L_131 - .L_130)
	.align		4
.L_130:
        /*0298*/ 	.word	index@(_ZN7cutlass13device_kernelIN5flash11enable_sm90INS1_16FlashAttnFwdSm90INS1_25CollectiveMainloopFwdSm90ILi2EN4cute5tupleIJNS5_1CILi1EEES8_S8_EEENS6_IJNS7_ILi128EEENS7_ILi96EEENS7_ILi64EEEEEELi256ENS_10bfloat16_tEfNS_4arch4Sm90ELb1ELb0ELb0ELb1ELb1ELb0ELb1ELb1ELb0ELb1ELb0ELb0EEENS1_21CollectiveEpilogueFwdINS6_IJSA_NS7_ILi256EEESB_EEES9_SE_SG_Li256ELb1ELb1ELb0ELb0EEENS1_36VarlenDynamicPersistentTileSchedulerILi128ELi96ELi256ELi128ELb0ELb1ELb1ELb1ELb1ELb1EEEEEEEEEvNT_6ParamsE)
        /*029c*/ 	.word	0x00000028


	//----- nvinfo : EIATTR_MIN_STACK_SIZE
	.align		4
.L_131:
        /*02a0*/ 	.byte	0x04, 0x12
        /*02a2*/ 	.short	(.L_133 - .L_132)
	.align		4
.L_132:
        /*02a4*/ 	.word	index@(_ZN7cutlass13device_kernelIN5flash11enable_sm90INS1_16FlashAttnFwdSm90INS1_25CollectiveMainloopFwdSm90ILi2EN4cute5tupleIJNS5_1CILi1EEES8_S8_EEENS6_IJNS7_ILi128EEENS7_ILi96EEENS7_ILi64EEEEEELi256ENS_10bfloat16_tEfNS_4arch4Sm90ELb1ELb0ELb0ELb1ELb1ELb1ELb1ELb1ELb0ELb1ELb0ELb0EEENS1_21CollectiveEpilogueFwdINS6_IJSA_NS7_ILi256EEESB_EEES9_SE_SG_Li256ELb1ELb1ELb0ELb0EEENS1_36VarlenDynamicPersistentTileSchedulerILi128ELi96ELi256ELi128ELb0ELb1ELb1ELb1ELb1ELb1EEEEEEEEEvNT_6ParamsE)
        /*02a8*/ 	.word	0x000000c0
.L_133:


//--------------------- .nv.compat                --------------------------
	.section	.nv.compat,"",@"SHT_CUDA_COMPAT_INFO"
	.align	4
        /*0000*/ 	.byte	0x02, 0x09, 0x01, 0x00, 0x02, 0x02, 0x04, 0x00, 0x02, 0x05, 0x05, 0x00, 0x03, 0x07, 0x01, 0x01
        /*0010*/ 	.byte	0x02, 0x03, 0x01, 0x00, 0x02, 0x06, 0x01, 0x00, 0x04, 0x0b, 0x08, 0x00, 0x00, 0x00, 0x00, 0x00
        /*0020*/ 	.byte	0x00, 0x00, 0x00, 0x00


//--------------------- .nv.info._ZN7cutlass13device_kernelIN5flash11enable_sm90INS1_16FlashAttnFwdSm90INS1_25CollectiveMainloopFwdSm90ILi2EN4cute5tupleIJNS5_1CILi1EEES8_S8_EEENS6_IJNS7_ILi128EEENS7_ILi96EEENS7_ILi64EEEEEELi256ENS_10bfloat16_tEfNS_4arch4Sm90ELb0ELb0ELb0ELb0ELb1ELb0ELb0ELb1ELb0ELb1ELb0ELb0EEENS1_21CollectiveEpilogueFwdINS6_IJSA_NS7_ILi256EEESB_EEES9_SE_SG_Li256ELb0ELb1ELb0ELb0EEENS1_29StaticPersistentTileSchedulerILb0EEEEEEEEEvNT_6ParamsE --------------------------
	.section	.nv.info._ZN7cutlass13device_kernelIN5flash11enable_sm90INS1_16FlashAttnFwdSm90INS1_25CollectiveMainloopFwdSm90ILi2EN4cute5tupleIJNS5_1CILi1EEES8_S8_EEENS6_IJNS7_ILi128EEENS7_ILi96EEENS7_ILi64EEEEEELi256ENS_10bfloat16_tEfNS_4arch4Sm90ELb0ELb0ELb0ELb0ELb1ELb0ELb0ELb1ELb0ELb1ELb0ELb0EEENS1_21CollectiveEpilogueFwdINS6_IJSA_NS7_ILi256EEESB_EEES9_SE_SG_Li256ELb0ELb1ELb0ELb0EEENS1_29StaticPersistentTileSchedulerILb0EEEEEEEEEvNT_6ParamsE,"",@"SHT_CUDA_INFO"
	.sectionflags	@""
	.align	4


	//----- nvinfo : EIATTR_CUDA_API_VERSION
	.align		4
        /*0000*/ 	.byte	0x04, 0x37
        /*0002*/ 	.short	(.L_135 - .L_134)
.L_134:
        /*0004*/ 	.word	0x00000082


	//----- nvinfo : EIATTR_KPARAM_INFO
	.align		4
.L_135:
        /*0008*/ 	.byte	0x04, 0x17
        /*000a*/ 	.short	(.L_137 - .L_136)
.L_136:
        /*000c*/ 	.word	0x00000000
        /*0010*/ 	.short	0x0000
        /*0012*/ 	.short	0x0070
        /*0014*/ 	.byte	0x00, 0xf0, 0x01, 0x28


	//----- nvinfo : EIATTR_SPARSE_MMA_MASK
	.align		4
.L_137:
        /*0018*/ 	.byte	0x03, 0x50
        /*001a*/ 	.short	0x0000


	//----- nvinfo : EIATTR_MAXREG_COUNT
	.align		4
        /*001c*/ 	.byte	0x03, 0x1b
        /*001e*/ 	.short	0x00a8


	//----- nvinfo : EIATTR_NUM_BARRIERS
	.align		4
        /*0020*/ 	.byte	0x02, 0x4c
        /*0022*/ 	.byte	0x10
	.zero		1


	//----- nvinfo : EIATTR_EXTERNS
	.align		4
        /*0024*/ 	.byte	0x04, 0x0f
        /*0026*/ 	.short	(.L_139 - .L_138)


	//   ....[0]....
	.align		4
.L_138:
        /*0028*/ 	.word	index@(__assertfail)


	//----- nvinfo : EIATTR_ANNOTATIONS
	.align		4
.L_139:
        /*002c*/ 	.byte	0x04, 0x55
        /*002e*/ 	.short	(.L_141 - .L_140)


	//   ....[0]....
.L_140:
        /*0030*/ 	.word	0x00000001
        /*0034*/ 	.byte	0x40, 0x72, 0x00, 0x00, 0x01, 0x00, 0x00, 0x00, 0xb0, 0x75, 0x00, 0x00, 0x01, 0x00, 0x00, 0x00
        /*0044*/ 	.byte	0x30, 0x81, 0x00, 0x00, 0x01, 0x00, 0x00, 0x00, 0x10, 0x84, 0x00, 0x00, 0x01, 0x00, 0x00, 0x00
        /*0054*/ 	.byte	0x20, 0x91, 0x00, 0x00, 0x01, 0x00, 0x00, 0x00, 0xf0, 0x92, 0x00, 0x00, 0x01, 0x00, 0x00, 0x00
        /*0064*/ 	.byte	0xc0, 0x94, 0x00, 0x00, 0x01, 0x00, 0x00, 0x00, 0xf0, 0x94, 0x00, 0x00, 0x01, 0x00, 0x00, 0x00
        /*0074*/ 	.byte	0x20, 0x95, 0x00, 0x00, 0x01, 0x00, 0x00, 0x00, 0x50, 0x95, 0x00, 0x00, 0x01, 0x00, 0x00, 0x00
        /*0084*/ 	.byte	0x70, 0x96, 0x00, 0x00, 0x01, 0x00, 0x00, 0x00, 0x70, 0x97, 0x00, 0x00, 0x01, 0x00, 0x00, 0x00
        /*0094*/ 	.byte	0xd0, 0x97, 0x00, 0x00, 0x01, 0x00, 0x00, 0x00, 0x10, 0x98, 0x00, 0x00, 0x01, 0x00, 0x00, 0x00
        /*00a4*/ 	.byte	0x60, 0x98, 0x00, 0x00, 0x01, 0x00, 0x00, 0x00, 0x80, 0x98, 0x00, 0x00, 0x01, 0x00, 0x00, 0x00
        /*00b4*/ 	.byte	0x70, 0xaa, 0x00, 0x00, 0x01, 0x00, 0x00, 0x00, 0xc0, 0xaa, 0x00, 0x00


	//----- nvinfo : EIATTR_MERCURY_ISA_VERSION
	.align		4
.L_141:
        /*00c0*/ 	.byte	0x03, 0x5f
        /*00c2*/ 	.short	0x0101


	//----- nvinfo : EIATTR_INT_WARP_WIDE_INSTR_OFFSETS
	.align		4
        /*00c4*/ 	.byte	0x04, 0x31
        /*00c6*/ 	.short	(.L_143 - .L_142)


	//   ....[0]....
.L_142:
        /*00c8*/ 	.word	0x000000c0


	//   ....[1]....
        /*00cc*/ 	.word	0x000000d0


	//   ....[2]....
        /*00d0*/ 	.word	0x00000170


	//----- nvinfo : EIATTR_COOP_GROUP_MASK_REGIDS
	.align		4
.L_143:
        /*00d4*/ 	.byte	0x04, 0x29
        /*00d6*/ 	.short	(.L_145 - .L_144)


	//   ....[0]....
.L_144:
        /*00d8*/ 	.word	0xffffffff


	//   ....[1]....
        /*00dc*/ 	.word	0xffffffff


	//   ....[2]....
        /*00e0*/ 	.word	0xffffffff


	//   ....[3]....
        /*00e4*/ 	.word	0xffffffff


	//   ....[4]....
        /*00e8*/ 	.word	0xffffffff


	//   ....[5]....
        /*00ec*/ 	.word	0xffffffff


	//   ....[6]....
        /*00f0*/ 	.word	0xffffffff


	//   ....[7]....
        /*00f4*/ 	.word	0xffffffff


	//   ....[8]....
        /*00f8*/ 	.word	0xffffffff


	//   ....[9]....
        /*00fc*/ 	.word	0xffffffff


	//   ....[10]....
        /*0100*/ 	.word	0xffffffff


	//   ....[11]....
        /*0104*/ 	.word	0xffffffff


	//   ....[12]....
        /*0108*/ 	.word	0xffffffff


	//   ....[13]....
        /*010c*/ 	.word	0xffffffff


	//   ....[14]....
        /*0110*/ 	.word	0xffffffff


	//   ....[15]....
        /*0114*/ 	.word	0xffffffff


	//   ....[16]....
        /*0118*/ 	.word	0xffffffff


	//   ....[17]....
        /*011c*/ 	.word	0xffffffff


	//   ....[18]....
        /*0120*/ 	.word	0xffffffff


	//   ....[19]....
        /*0124*/ 	.word	0xffffffff


	//   ....[20]....
        /*0128*/ 	.word	0xffffffff


	//   ....[21]....
        /*012c*/ 	.word	0xffffffff


	//   ....[22]....
        /*0130*/ 	.word	0xffffffff


	//   ....[23]....
        /*0134*/ 	.word	0xffffffff


	//   ....[24]....
        /*0138*/ 	.word	0xffffffff


	//   ....[25]....
        /*013c*/ 	.word	0xffffffff


	//   ....[26]....
        /*0140*/ 	.word	0xffffffff


	//   ....[27]....
        /*0144*/ 	.word	0xffffffff


	//   ....[28]....
        /*0148*/ 	.word	0xffffffff


	//   ....[29]....
        /*014c*/ 	.word	0xffffffff


	//   ....[30]....
        /*0150*/ 	.word	0xffffffff


	//   ....[31]....
        /*0154*/ 	.word	0xffffffff


	//   ....[32]....
        /*0158*/ 	.word	0xffffffff


	//   ....[33]....
        /*015c*/ 	.word	0xffffffff


	//   ....[34]....
        /*0160*/ 	.word	0xffffffff


	//   ....[35]....
        /*0164*/ 	.word	0xffffffff


	//   ....[36]....
        /*0168*/ 	.word	0xffffffff


	//   ....[37]....
        /*016c*/ 	.word	0xffffffff


	//   ....[38]....
        /*0170*/ 	.word	0xffffffff


	//   ....[39]....
        /*0174*/ 	.word	0xffffffff


	//   ....[40]....
        /*0178*/ 	.word	0xffffffff


	//   ....[41]....
        /*017c*/ 	.word	0xffffffff


	//   ....[42]....
        /*0180*/ 	.word	0xffffffff


	//   ....[43]....
        /*0184*/ 	.word	0xffffffff


	//   ....[44]....
        /*0188*/ 	.word	0xffffffff


	//   ....[45]....
        /*018c*/ 	.word	0xffffffff


	//   ....[46]....
        /*0190*/ 	.word	0xffffffff


	//   ....[47]....
        /*0194*/ 	.word	0xffffffff


	//   ....[48]....
        /*0198*/ 	.word	0xffffffff


	//   ....[49]....
        /*019c*/ 	.word	0xffffffff


	//   ....[50]....
        /*01a0*/ 	.word	0xffffffff


	//   ....[51]....
        /*01a4*/ 	.word	0xffffffff


	//   ....[52]....
        /*01a8*/ 	.word	0xffffffff


	//   ....[53]....
        /*01ac*/ 	.word	0xffffffff


	//   ....[54]....
        /*01b0*/ 	.word	0xffffffff


	//   ....[55]....
        /*01b4*/ 	.word	0xffffffff


	//   ....[56]....
        /*01b8*/ 	.word	0xffffffff


	//   ....[57]....
        /*01bc*/ 	.word	0xffffffff


	//   ....[58]....
        /*01c0*/ 	.word	0xffffffff


	//   ....[59]....
        /*01c4*/ 	.word	0xffffffff


	//   ....[60]....
        /*01c8*/ 	.word	0xffffffff


	//   ....[61]....
        /*01cc*/ 	.word	0xffffffff


	//   ....[62]....
        /*01d0*/ 	.word	0xffffffff


	//   ....[63]....
        /*01d4*/ 	.word	0xffffffff


	//   ....[64]....
        /*01d8*/ 	.word	0xffffffff


	//   ....[65]....
        /*01dc*/ 	.word	0xffffffff


	//   ....[66]....
        /*01e0*/ 	.word	0xffffffff


	//   ....[67]....
        /*01e4*/ 	.word	0xffffffff


	//   ....[68]....
        /*01e8*/ 	.word	0xffffffff


	//   ....[69]....
        /*01ec*/ 	.word	0xffffffff


	//   ....[70]....
        /*01f0*/ 	.word	0xffffffff


	//   ....[71]....
        /*01f4*/ 	.word	0xffffffff


	//   ....[72]....
        /*01f8*/ 	.word	0xffffffff


	//   ....[73]....
        /*01fc*/ 	.word	0xffffffff


	//   ....[74]....
        /*0200*/ 	.word	0xffffffff


	//   ....[75]....
        /*0204*/ 	.word	0xffffffff


	//   ....[76]....
        /*0208*/ 	.word	0xffffffff


	//   ....[77]....
        /*020c*/ 	.word	0xffffffff


	//   ....[78]....
        /*0210*/ 	.word	0xffffffff


	//   ....[79]....
        /*0214*/ 	.word	0xffffffff


	//   ....[80]....
        /*0218*/ 	.word	0xffffffff


	//   ....[81]....
        /*021c*/ 	.word	0xffffffff


	//   ....[82]....
        /*0220*/ 	.word	0xffffffff


	//   ....[83]....
        /*0224*/ 	.word	0xffffffff


	//   ....[84]....
        /*0228*/ 	.word	0xffffffff


	//   ....[85]....
        /*022c*/ 	.word	0xffffffff


	//   ....[86]....
        /*0230*/ 	.word	0xffffffff


	//   ....[87]....
        /*0234*/ 	.word	0xffffffff


	//   ....[88]....
        /*0238*/ 	.word	0xffffffff


	//   ....[89]....
        /*023c*/ 	.word	0xffffffff


	//   ....[90]....
        /*0240*/ 	.word	0xffffffff


	//   ....[91]....
        /*0244*/ 	.word	0xffffffff


	//   ....[92]....
        /*0248*/ 	.word	0xffffffff


	//   ....[93]....
        /*024c*/ 	.word	0xffffffff


	//   ....[94]....
        /*0250*/ 	.word	0xffffffff


	//   ....[95]....
        /*0254*/ 	.word	0xffffffff


	//   ....[96]....
        /*0258*/ 	.word	0x0500000f


	//   ....[97]....
        /*025c*/ 	.word	0x0500000f


	//   ....[98]....
        /*0260*/ 	.word	0x0500000f


	//   ....[99]....
        /*0264*/ 	.word	0x0500000f


	//   ....[100]....
        /*0268*/ 	.word	0x0500000f


	//   ....[101]....
        /*026c*/ 	.word	0x0500000f


	//   ....[102]....
        /*0270*/ 	.word	0x0500000f


	//   ....[103]....
        /*0274*/ 	.word	0x0500000f


	//   ....[104]....
        /*0278*/ 	.word	0x0500000f


	//   ....[105]....
        /*027c*/ 	.word	0x0500000f


	//   ....[106]....
        /*0280*/ 	.word	0x0500000f


	//   ....[107]....
        /*0284*/ 	.word	0x0500000f


	//   ....[108]....
        /*0288*/ 	.word	0x0500000f


	//   ....[109]....
        /*028c*/ 	.word	0x0500000f


	//   ....[110]....
        /*0290*/ 	.word	0x0500000f


	//   ....[111]....
        /*0294*/ 	.word	0x0500000f


	//   ....[112]....
        /*0298*/ 	.word	0x0500000f


	//   ....[113]....
        /*029c*/ 	.word	0x0500000f


	//   ....[114]....
        /*02a0*/ 	.word	0x0500000f


	//   ....[115]....
        /*02a4*/ 	.word	0x0500000f


	//   ....[116]....
        /*02a8*/ 	.word	0x0500000f


	//   ....[117]....
        /*02ac*/ 	.word	0x0500000f


	//   ....[118]....
        /*02b0*/ 	.word	0x0500000f


	//   ....[119]....
        /*02b4*/ 	.word	0x0500000f


	//   ....[120]....
        /*02b8*/ 	.word	0x0500000f


	//   ....[121]....
        /*02bc*/ 	.word	0x0500000f


	//   ....[122]....
        /*02c0*/ 	.word	0x0500000f


	//   ....[123]....
        /*02c4*/ 	.word	0x0500000f


	//   ....[124]....
        /*02c8*/ 	.word	0x0500000f


	//   ....[125]....
        /*02cc*/ 	.word	0x0500000f


	//   ....[126]....
        /*02d0*/ 	.word	0x0500000f


	//   ....[127]....
        /*02d4*/ 	.word	0x0500000f


	//   ....[128]....
        /*02d8*/ 	.word	0x0500000f


	//   ....[129]....
        /*02dc*/ 	.word	0x0500000f


	//   ....[130]....
        /*02e0*/ 	.word	0x0500000f


	//   ....[131]....
        /*02e4*/ 	.word	0x0500000f


	//   ....[132]....
        /*02e8*/ 	.word	0x0500000f


	//   ....[133]....
        /*02ec*/ 	.word	0x0500000f


	//   ....[134]....
        /*02f0*/ 	.word	0x0500000f


	//   ....[135]....
        /*02f4*/ 	.word	0x0500000f


	//   ....[136]....
        /*02f8*/ 	.word	0x0500000f


	//   ....[137]....
        /*02fc*/ 	.word	0x0500000f


	//   ....[138]....
        /*0300*/ 	.word	0x0500000f


	//   ....[139]....
        /*0304*/ 	.word	0x0500000f


	//   ....[140]....
        /*0308*/ 	.word	0x0500000f


	//   ....[141]....
        /*030c*/ 	.word	0x0500000f


	//   ....[142]....
        /*0310*/ 	.word	0x0500000f


	//   ....[143]....
        /*0314*/ 	.word	0x0500000f


	//   ....[144]....
        /*0318*/ 	.word	0x0500000f


	//   ....[145]....
        /*031c*/ 	.word	0x0500000f


	//   ....[146]....
        /*0320*/ 	.word	0x0500000f


	//   ....[147]....
        /*0324*/ 	.word	0x0500000f


	//   ....[148]....
        /*0328*/ 	.word	0x0500000f


	//   ....[149]....
        /*032c*/ 	.word	0x0500000f


	//   ....[150]....
        /*0330*/ 	.word	0x0500000f


	//   ....[151]....
        /*0334*/ 	.word	0x0500000f


	//   ....[152]....
        /*0338*/ 	.word	0x0500000f


	//   ....[153]....
        /*033c*/ 	.word	0x0500000f


	//   ....[154]....
        /*0340*/ 	.word	0x0500000f


	//   ....[155]....
        /*0344*/ 	.word	0x0500000f


	//   ....[156]....
        /*0348*/ 	.word	0x0500000f


	//   ....[157]....
        /*034c*/ 	.word	0x0500000f


	//   ....[158]....
        /*0350*/ 	.word	0x0500000f


	//   ....[159]....
        /*0354*/ 	.word	0x0500000f


	//   ....[160]....
        /*0358*/ 	.word	0x0500000f


	//   ....[161]....
        /*035c*/ 	.word	0x0500000f


	//----- nvinfo : EIATTR_COOP_GROUP_INSTR_OFFSETS
	.align		4
.L_145:
        /*0360*/ 	.byte	0x04, 0x28
        /*0362*/ 	.short	(.L_147 - .L_146)


	//   ....[0]....
.L_146:
        /*0364*/ 	.word	0x00000080


	//   ....[1]....
        /*0368*/ 	.word	0x00000090


	//   ....[2]....
        /*036c*/ 	.word	0x000002d0


	//   ....[3]....
        /*0370*/ 	.word	0x00000430


	//   ....[4]....
        /*0374*/ 	.word	0x00000550


	//   ....[5]....
        /*0378*/ 	.word	0x000006b0


	//   ....[6]....
        /*037c*/ 	.word	0x00000ce0


	//   ....[7]....
        /*0380*/ 	.word	0x00001a70


	//   ....[8]....
        /*0384*/ 	.word	0x00001ad0


	//   ....[9]....
        /*0388*/ 	.word	0x00001f00


	//   ....[10]....
        /*038c*/ 	.word	0x00001f80


	//   ....[11]....
        /*0390*/ 	.word	0x00003050


	//   ....[12]....
        /*0394*/ 	.word	0x00003070


	//   ....[13]....
        /*0398*/ 	.word	0x00003630


	//   ....[14]....
        /*039c*/ 	.word	0x00003800


	//   ....[15]....
        /*03a0*/ 	.word	0x000048d0


	//   ....[16]....
        /*03a4*/ 	.word	0x00004910


	//   ....[17]....
        /*03a8*/ 	.word	0x000049d0


	//   ....[18]....
        /*03ac*/ 	.word	0x00004a00


	//   ....[19]....
        /*03b0*/ 	.word	0x00006430


	//   ....[20]....
        /*03b4*/ 	.word	0x00006460


	//   ....[21]....
        /*03b8*/ 	.word	0x000065a0


	//   ....[22]....
        /*03bc*/ 	.word	0x00006630


	//   ....[23]....
        /*03c0*/ 	.word	0x00006ab0


	//   ....[24]....
        /*03c4*/ 	.word	0x00006af0


	//   ....[25]....
        /*03c8*/ 	.word	0x00006c40


	//   ....[26]....
        /*03cc*/ 	.word	0x00006c60


	//   ....[27]....
        /*03d0*/ 	.word	0x00006d90


	//   ....[28]....
        /*03d4*/ 	.word	0x00006db0


	//   ....[29]....
        /*03d8*/ 	.word	0x00006ef0


	//   ....[30]....
        /*03dc*/ 	.word	0x00006f30


	//   ....[31]....
        /*03e0*/ 	.word	0x00008560


	//   ....[32]....
        /*03e4*/ 	.word	0x00008590


	//   ....[33]....
        /*03e8*/ 	.word	0x000085c0


	//   ....[34]....
        /*03ec*/ 	.word	0x000085d0


	//   ....[35]....
        /*03f0*/ 	.word	0x00008610


	//   ....[36]....
        /*03f4*/ 	.word	0x00008650


	//   ....[37]....
        /*03f8*/ 	.word	0x00008670


	//   ....[38]....
        /*03fc*/ 	.word	0x000086d0


	//   ....[39]....
        /*0400*/ 	.word	0x000086f0


	//   ....[40]....
        /*0404*/ 	.word	0x00008710


	//   ....[41]....
        /*0408*/ 	.word	0x00008750


	//   ....[42]....
        /*040c*/ 	.word	0x00008780


	//   ....[43]....
        /*0410*/ 	.word	0x00008de0


	//   ....[44]....
        /*0414*/ 	.word	0x00008e00


	//   ....[45]....
        /*0418*/ 	.word	0x00008e30


	//   ....[46]....
        /*041c*/ 	.word	0x00008e70


	//   ....[47]....
        /*0420*/ 	.word	0x00008ec0


	//   ....[48]....
        /*0424*/ 	.word	0x00008ee0


	//   ....[49]....
        /*0428*/ 	.word	0x00008f30


	//   ....[50]....
        /*042c*/ 	.word	0x00008f50


	//   ....[51]....
        /*0430*/ 	.word	0x00008fa0


	//   ....[52]....
        /*0434*/ 	.word	0x00008fc0


	//   ....[53]....
        /*0438*/ 	.word	0x00009010


	//   ....[54]....
        /*043c*/ 	.word	0x00009030


	//   ....[55]....
        /*0440*/ 	.word	0x00009080


	//   ....[56]....
        /*0444*/ 	.word	0x000090a0


	//   ....[57]....
        /*0448*/ 	.word	0x000090e0


	//   ....[58]....
        /*044c*/ 	.word	0x00009100


	//   ....[59]....
        /*0450*/ 	.word	0x00009490


	//   ....[60]....
        /*0454*/ 	.word	0x00009580


	//   ....[61]....
        /*0458*/ 	.word	0x00009710


	//   ....[62]....
        /*045c*/ 	.word	0x00009740


	//   ....[63]....
        /*0460*/ 	.word	0x00009790


	//   ....[64]....
        /*0464*/ 	.word	0x000097e0


	//   ....[65]....
        /*0468*/ 	.word	0x00009830


	//   ....[66]....
        /*046c*/ 	.word	0x000098a0


	//   ....[67]....
        /*0470*/ 	.word	0x000098b0


	//   ....[68]....
        /*0474*/ 	.word	0x000098e0


	//   ....[69]....
        /*0478*/ 	.word	0x00009900


	//   ....[70]....
        /*047c*/ 	.word	0x00009930


	//   ....[71]....
        /*0480*/ 	.word	0x0000a0c0


	//   ....[72]....
        /*0484*/ 	.word	0x0000a0e0


	//   ....[73]....
        /*0488*/ 	.word	0x0000a0f0


	//   ....[74]....
        /*048c*/ 	.word	0x0000a100


	//   ....[75]....
        /*0490*/ 	.word	0x0000a120


	//   ....[76]....
        /*0494*/ 	.word	0x0000a150


	//   ....[77]....
        /*0498*/ 	.word	0x0000a170


	//   ....[78]....
        /*049c*/ 	.word	0x0000a1a0


	//   ....[79]....
        /*04a0*/ 	.word	0x0000a1c0


	//   ....[80]....
        /*04a4*/ 	.word	0x0000a1f0


	//   ....[81]....
        /*04a8*/ 	.word	0x0000a220


	//   ....[82]....
        /*04ac*/ 	.word	0x0000a240


	//   ....[83]....
        /*04b0*/ 	.word	0x0000a5b0


	//   ....[84]....
        /*04b4*/ 	.word	0x0000a5d0


	//   ....[85]....
        /*04b8*/ 	.word	0x0000a5e0


	//   ....[86]....
        /*04bc*/ 	.word	0x0000a600


	//   ....[87]....
        /*04c0*/ 	.word	0x0000a620


	//   ....[88]....
        /*04c4*/ 	.word	0x0000a680


	//   ....[89]....
        /*04c8*/ 	.word	0x0000a6a0


	//   ....[90]....
        /*04cc*/ 	.word	0x0000a700


	//   ....[91]....
        /*04d0*/ 	.word	0x0000a720


	//   ....[92]....
        /*04d4*/ 	.word	0x0000a780


	//   ....[93]....
        /*04d8*/ 	.word	0x0000a7a0


	//   ....[94]....
        /*04dc*/ 	.word	0x0000a800


	//   ....[95]....
        /*04e0*/ 	.word	0x0000abc0


	//   ....[96]....
        /*04e4*/ 	.word	0x0000b0d0


	//   ....[97]....
        /*04e8*/ 	.word	0x0000b1c0


	//   ....[98]....
        /*04ec*/ 	.word	0x0000b260


	//   ....[99]....
        /*04f0*/ 	.word	0x0000b2d0


	//   ....[100]....
        /*04f4*/ 	.word	0x0000b380


	//   ....[101]....
        /*04f8*/ 	.word	0x0000b480


	//   ....[102]....
        /*04fc*/ 	.word	0x0000b4d0


	//   ....[103]....
        /*0500*/ 	.word	0x0000b5d0


	//   ....[104]....
        /*0504*/ 	.word	0x0000b620


	//   ....[105]....
        /*0508*/ 	.word	0x0000b680


	//   ....[106]....
        /*050c*/ 	.word	0x0000b750


	//   ....[107]....
        /*0510*/ 	.word	0x0000b840


	//   ....[108]....
        /*0514*/ 	.word	0x0000b890


	//   ....[109]....
        /*0518*/ 	.word	0x0000b920


	//   ....[110]....
        /*051c*/ 	.word	0x0000b990


	//   ....[111]....
        /*0520*/ 	.word	0x0000ba10


	//   ....[112]....
        /*0524*/ 	.word	0x0000bab0


	//   ....[113]....
        /*0528*/ 	.word	0x0000bb10


	//   ....[114]....
        /*052c*/ 	.word	0x0000bbd0


	//   ....[115]....
        /*0530*/ 	.word	0x0000bc30


	//   ....[116]....
        /*0534*/ 	.word	0x0000bcf0


	//   ....[117]....
        /*0538*/ 	.word	0x0000bd50


	//   ....[118]....
        /*053c*/ 	.word	0x0000be10


	//   ....[119]....
        /*0540*/ 	.word	0x0000be70


	//   ....[120]....
        /*0544*/ 	.word	0x0000bf30


	//   ....[121]....
        /*0548*/ 	.word	0x0000bf90


	//   ....[122]....
        /*054c*/ 	.word	0x0000c050


	//   ....[123]....
        /*0550*/ 	.word	0x0000c0b0


	//   ....[124]....
        /*0554*/ 	.word	0x0000c150


	//   ....[125]....
        /*0558*/ 	.word	0x0000c290


	//   ....[126]....
        /*055c*/ 	.word	0x0000c380


	//   ....[127]....
        /*0560*/ 	.word	0x0000c410


	//   ....[128]....
        /*0564*/ 	.word	0x0000c540


	//   ....[129]....
        /*0568*/ 	.word	0x0000c5a0


	//   ....[130]....
        /*056c*/ 	.word	0x0000c6c0


	//   ....[131]....
        /*0570*/ 	.word	0x0000c720


	//   ....[132]....
        /*0574*/ 	.word	0x0000c840


	//   ....[133]....
        /*0578*/ 	.word	0x0000c8a0


	//   ....[134]....
        /*057c*/ 	.word	0x0000c9b0


	//   ....[135]....
        /*0580*/ 	.word	0x0000ca10


	//   ....[136]....
        /*0584*/ 	.word	0x0000caf0


	//   ....[137]....
        /*0588*/ 	.word	0x0000cbd0


	//   ....[138]....
        /*058c*/ 	.word	0x0000cc70


	//   ....[139]....
        /*0590*/ 	.word	0x0000ccd0


	//   ....[140]....
        /*0594*/ 	.word	0x0000cd70


	//   ....[141]....
        /*0598*/ 	.word	0x0000cdd0


	//   ....[142]....
        /*059c*/ 	.word	0x0000ce70


	//   ....[143]....
        /*05a0*/ 	.word	0x0000ced0


	//   ....[144]....
        /*05a4*/ 	.word	0x0000cf80


	//   ....[145]....
        /*05a8*/ 	.word	0x0000cfe0


	//   ....[146]....
        /*05ac*/ 	.word	0x0000d090


	//   ....[147]....
        /*05b0*/ 	.word	0x0000d0f0


	//   ....[148]....
        /*05b4*/ 	.word	0x0000d1a0


	//   ....[149]....
        /*05b8*/ 	.word	0x0000d280


	//   ....[150]....
        /*05bc*/ 	.word	0x0000d320


	//   ....[151]....
        /*05c0*/ 	.word	0x0000d380


	//   ....[152]....
        /*05c4*/ 	.word	0x0000d450


	//   ....[153]....
        /*05c8*/ 	.word	0x0000d4b0


	//   ....[154]....
        /*05cc*/ 	.word	0x0000d580


	//   ....[155]....
        /*05d0*/ 	.word	0x0000d5e0


	//   ....[156]....
        /*05d4*/ 	.word	0x0000d6b0


	//   ....[157]....
        /*05d8*/ 	.word	0x0000d710


	//   ....[158]....
        /*05dc*/ 	.word	0x0000d7e0


	//   ....[159]....
        /*05e0*/ 	.word	0x0000d840


	//   ....[160]....
        /*05e4*/ 	.word	0x0000d920


	//   ....[161]....
        /*05e8*/ 	.word	0x0000da30


	//----- nvinfo : EIATTR_REG_RECONFIG
	.align		4
.L_147:
        /*05ec*/ 	.byte	0x01, 0x54
	.zero		2


	//----- nvinfo : EIATTR_SYSCALL_OFFSETS
	.align		4
        /*05f0*/ 	.byte	0x04, 0x46
        /*05f2*/ 	.short	(.L_149 - .L_148)


	//   ....[0]....
.L_148:
        /*05f4*/ 	.word	0x00001040


	//   ....[1]....
        /*05f8*/ 	.word	0x00007e20


	//   ....[2]....
        /*05fc*/ 	.word	0x00007f60


	//   ....[3]....
        /*0600*/ 	.word	0x00008050


	//   ....[4]....
        /*0604*/ 	.word	0x00008ae0


	//----- nvinfo : EIATTR_MBARRIER_INSTR_OFFSETS
	.align		4
.L_149:
        /*0608*/ 	.byte	0x04, 0x39
        /*060a*/ 	.short	(.L_151 - .L_150)


	//   ....[0]....
.L_150:
        /*060c*/ 	.word	0x00000180
        /*0610*/ 	.word	0x000000ff
        /*0614*/ 	.word	0x00022800
        /*0618*/ 	.short	0x0100
        /*061a*/ 	.byte	0x08
	.zero		1


	//   ....[1]....
        /*061c*/ 	.word	0x00000190
        /*0620*/ 	.word	0x000000ff
        /*0624*/ 	.word	0x00022820
        /*0628*/ 	.short	0x0100
        /*062a*/ 	.byte	0x08
	.zero		1


	//   ....[2]....
        /*062c*/ 	.word	0x00000280
        /*0630*/ 	.word	0x000000ff
        /*0634*/ 	.word	0x00022830
        /*0638*/ 	.short	0x0100
        /*063a*/ 	.byte	0x08
	.zero		1


	//   ....[3]....
        /*063c*/ 	.word	0x00000290
        /*0640*/ 	.word	0x000000ff
        /*0644*/ 	.word	0x00022840
        /*0648*/ 	.short	0x0100
        /*064a*/ 	.byte	0x08
	.zero		1


	//   ....[4]....
        /*064c*/ 	.word	0x000002a0
        /*0650*/ 	.word	0x000000ff
        /*0654*/ 	.word	0x00022838
        /*0658*/ 	.short	0x0100
        /*065a*/ 	.byte	0x08
	.zero		1


	//   ....[5]....
        /*065c*/ 	.word	0x000002b0
        /*0660*/ 	.word	0x000000ff
        /*0664*/ 	.word	0x00022848
        /*0668*/ 	.short	0x0100
        /*066a*/ 	.byte	0x08
	.zero		1


	//   ....[6]....
        /*066c*/ 	.word	0x000003e0
        /*0670*/ 	.word	0x000000ff
        /*0674*/ 	.word	0x00022850
        /*0678*/ 	.short	0x0100
        /*067a*/ 	.byte	0x08
	.zero		1


	//   ....[7]....
        /*067c*/ 	.word	0x000003f0
        /*0680*/ 	.word	0x000000ff
        /*0684*/ 	.word	0x00022860
        /*0688*/ 	.short	0x0100
        /*068a*/ 	.byte	0x08
	.zero		1


	//   ....[8]....
        /*068c*/ 	.word	0x00000400
        /*0690*/ 	.word	0x000000ff
        /*0694*/ 	.word	0x00022858
        /*0698*/ 	.short	0x0100
        /*069a*/ 	.byte	0x08
	.zero		1


	//   ....[9]....
        /*069c*/ 	.word	0x00000410
        /*06a0*/ 	.word	0x000000ff
        /*06a4*/ 	.word	0x00022868
        /*06a8*/ 	.short	0x0100
        /*06aa*/ 	.byte	0x08
	.zero		1


	//   ....[10]....
        /*06ac*/ 	.word	0x00000500
        /*06b0*/ 	.word	0x000000ff
        /*06b4*/ 	.word	0x00022870
        /*06b8*/ 	.short	0x0100
        /*06ba*/ 	.byte	0x06
	.zero		1


	//   ....[11]....
        /*06bc*/ 	.word	0x00000510
        /*06c0*/ 	.word	0x000000ff
        /*06c4*/ 	.word	0x00022880
        /*06c8*/ 	.short	0x0100
        /*06ca*/ 	.byte	0x06
	.zero		1


	//   ....[12]....
        /*06cc*/ 	.word	0x00000520
        /*06d0*/ 	.word	0x000000ff
        /*06d4*/ 	.word	0x00022878
        /*06d8*/ 	.short	0x0100
        /*06da*/ 	.byte	0x06
	.zero		1


	//   ....[13]....
        /*06dc*/ 	.word	0x00000530
        /*06e0*/ 	.word	0x000000ff
        /*06e4*/ 	.word	0x00022888
        /*06e8*/ 	.short	0x0100
        /*06ea*/ 	.byte	0x06
	.zero		1


	//   ....[14]....
        /*06ec*/ 	.word	0x00000660
        /*06f0*/ 	.word	0x000000ff
        /*06f4*/ 	.word	0x00022890
        /*06f8*/ 	.short	0x0100
        /*06fa*/ 	.byte	0x08
	.zero		1


	//   ....[15]....
        /*06fc*/ 	.word	0x00000670
        /*0700*/ 	.word	0x000000ff
        /*0704*/ 	.word	0x000228a0
        /*0708*/ 	.short	0x0100
        /*070a*/ 	.byte	0x08
	.zero		1


	//   ....[16]....
        /*070c*/ 	.word	0x00000680
        /*0710*/ 	.word	0x000000ff
        /*0714*/ 	.word	0x00022898
        /*0718*/ 	.short	0x0100
        /*071a*/ 	.byte	0x08
	.zero		1


	//   ....[17]....
        /*071c*/ 	.word	0x00000690
        /*0720*/ 	.word	0x000000ff
        /*0724*/ 	.word	0x000228a8
        /*0728*/ 	.short	0x0100
        /*072a*/ 	.byte	0x08
	.zero		1


	//   ....[18]....
        /*072c*/ 	.word	0x000007d0
        /*0730*/ 	.word	0x000000ff
        /*0734*/ 	.word	0x000228b0
        /*0738*/ 	.short	0x0100
        /*073a*/ 	.byte	0x08
	.zero		1


	//   ....[19]....
        /*073c*/ 	.word	0x000007e0
        /*0740*/ 	.word	0x000000ff
        /*0744*/ 	.word	0x000228c0
        /*0748*/ 	.short	0x0100
        /*074a*/ 	.byte	0x08
	.zero		1


	//   ....[20]....
        /*074c*/ 	.word	0x000007f0
        /*0750*/ 	.word	0x000000ff
        /*0754*/ 	.word	0x000228b8
        /*0758*/ 	.short	0x0100
        /*075a*/ 	.byte	0x08
	.zero		1


	//   ....[21]....
        /*075c*/ 	.word	0x00000800
        /*0760*/ 	.word	0x000000ff
        /*0764*/ 	.word	0x000228c8
        /*0768*/ 	.short	0x0100
        /*076a*/ 	.byte	0x08
	.zero		1


	//   ....[22]....
        /*076c*/ 	.word	0x00001090
        /*0770*/ 	.word	0x000000ff
        /*0774*/ 	.word	0x00022800
        /*0778*/ 	.short	0x010a
        /*077a*/ 	.byte	0x29
	.zero		1


	//   ....[23]....
        /*077c*/ 	.word	0x00001160
        /*0780*/ 	.word	0x000000ff
        /*0784*/ 	.word	0x00022830
        /*0788*/ 	.short	0x010a
        /*078a*/ 	.byte	0x16
	.zero		1


	//   ....[24]....
        /*078c*/ 	.word	0x000011a0
        /*0790*/ 	.word	0x000000ff
        /*0794*/ 	.word	0x00022830
        /*0798*/ 	.short	0x010a
        /*079a*/ 	.byte	0x16
	.zero		1


	//   ....[25]....
        /*079c*/ 	.word	0x000014d0
        /*07a0*/ 	.word	0x000000ff
        /*07a4*/ 	.word	0x00000000
        /*07a8*/ 	.short	0x0101
        /*07aa*/ 	.byte	0x06
	.zero		1


	//   ....[26]....
        /*07ac*/ 	.word	0x00002780
        /*07b0*/ 	.word	0x000000ff
        /*07b4*/ 	.word	0x00022850
        /*07b8*/ 	.short	0x010a
        /*07ba*/ 	.byte	0x16
	.zero		1


	//   ....[27]....
        /*07bc*/ 	.word	0x000027c0
        /*07c0*/ 	.word	0x000000ff
        /*07c4*/ 	.word	0x00022850
        /*07c8*/ 	.short	0x010a
        /*07ca*/ 	.byte	0x16
	.zero		1


	//   ....[28]....
        /*07cc*/ 	.word	0x00002ae0
        /*07d0*/ 	.word	0x000000ff
        /*07d4*/ 	.word	0x00000000
        /*07d8*/ 	.short	0x0101
        /*07da*/ 	.byte	0x16
	.zero		1


	//   ....[29]....
        /*07dc*/ 	.word	0x00002c80
        /*07e0*/ 	.word	0x000000ff
        /*07e4*/ 	.word	0x00022830
        /*07e8*/ 	.short	0x010a
        /*07ea*/ 	.byte	0x19
	.zero		1


	//   ....[30]....
        /*07ec*/ 	.word	0x00002cd0
        /*07f0*/ 	.word	0x000000ff
        /*07f4*/ 	.word	0x00022830
        /*07f8*/ 	.short	0x010a
        /*07fa*/ 	.byte	0x19
	.zero		1


	//   ....[31]....
        /*07fc*/ 	.word	0x00002f00
        /*0800*/ 	.word	0x000000ff
        /*0804*/ 	.word	0x00000000
        /*0808*/ 	.short	0x0101
        /*080a*/ 	.byte	0x06
	.zero		1


	//   ....[32]....
        /*080c*/ 	.word	0x00004580
        /*0810*/ 	.word	0x000000ff
        /*0814*/ 	.word	0x00022850
        /*0818*/ 	.short	0x010a
        /*081a*/ 	.byte	0x19
	.zero		1


	//   ....[33]....
        /*081c*/ 	.word	0x000045e0
        /*0820*/ 	.word	0x000000ff
        /*0824*/ 	.word	0x00022850
        /*0828*/ 	.short	0x010a
        /*082a*/ 	.byte	0x19
	.zero		1


	//   ....[34]....
        /*082c*/ 	.word	0x000048b0
        /*0830*/ 	.word	0x000000ff
        /*0834*/ 	.word	0x00000000
        /*0838*/ 	.short	0x0101
        /*083a*/ 	.byte	0x19
	.zero		1


	//   ....[35]....
        /*083c*/ 	.word	0x00006ad0
        /*0840*/ 	.word	0x000000ff
        /*0844*/ 	.word	0x00000000
        /*0848*/ 	.short	0x0101
        /*084a*/ 	.byte	0x16
	.zero		1


	//   ....[36]....
        /*084c*/ 	.word	0x00008370
        /*0850*/ 	.word	0x00000016
        /*0854*/ 	.word	0x00022840
        /*0858*/ 	.short	0x010a
        /*085a*/ 	.byte	0x3f
	.zero		1


	//   ....[37]....
        /*085c*/ 	.word	0x000088c0
        /*0860*/ 	.word	0x00000016
        /*0864*/ 	.word	0x00022830
        /*0868*/ 	.short	0x0107
        /*086a*/ 	.byte	0x3f
	.zero		1


	//   ....[38]....
        /*086c*/ 	.word	0x00008980
        /*0870*/ 	.word	0x00000016
        /*0874*/ 	.word	0x00022830
        /*0878*/ 	.short	0x0101
        /*087a*/ 	.byte	0x3f
	.zero		1


	//   ....[39]....
        /*087c*/ 	.word	0x000091b0
        /*0880*/ 	.word	0x000000ff
        /*0884*/ 	.word	0x00022800
        /*0888*/ 	.short	0x0107
        /*088a*/ 	.byte	0x25
	.zero		1


	//   ....[40]....
        /*088c*/ 	.word	0x00009210
        /*0890*/ 	.word	0x000000ff
        /*0894*/ 	.word	0x00022800
        /*0898*/ 	.short	0x0101
        /*089a*/ 	.byte	0x25
	.zero		1


	//   ....[41]....
        /*089c*/ 	.word	0x00009230
        /*08a0*/ 	.word	0x000000ff
        /*08a4*/ 	.word	0x00022820
        /*08a8*/ 	.short	0x010a
        /*08aa*/ 	.byte	0x25
	.zero		1


	//   ....[42]....
        /*08ac*/ 	.word	0x000092c0
        /*08b0*/ 	.word	0x00000016
        /*08b4*/ 	.word	0x00022860
        /*08b8*/ 	.short	0x010a
        /*08ba*/ 	.byte	0x3f
	.zero		1


	//   ....[43]....
        /*08bc*/ 	.word	0x00009ba0
        /*08c0*/ 	.word	0x00000016
        /*08c4*/ 	.word	0x00022850
        /*08c8*/ 	.short	0x0107
        /*08ca*/ 	.byte	0x3f
	.zero		1


	//   ....[44]....
        /*08cc*/ 	.word	0x00009c80
        /*08d0*/ 	.word	0x00000016
        /*08d4*/ 	.word	0x00022850
        /*08d8*/ 	.short	0x0101
        /*08da*/ 	.byte	0x3f
	.zero		1


	//   ....[45]....
        /*08dc*/ 	.word	0x00009f20
        /*08e0*/ 	.word	0x00000012
        /*08e4*/ 	.word	0x00022840
        /*08e8*/ 	.short	0x010a
        /*08ea*/ 	.byte	0x3f
	.zero		1


	//   ....[46]....
        /*08ec*/ 	.word	0x0000a2f0
        /*08f0*/ 	.word	0x00000012
        /*08f4*/ 	.word	0x00022830
        /*08f8*/ 	.short	0x0107
        /*08fa*/ 	.byte	0x3f
	.zero		1


	//   ....[47]....
        /*08fc*/ 	.word	0x0000a3b0
        /*0900*/ 	.word	0x00000012
        /*0904*/ 	.word	0x00022830
        /*0908*/ 	.short	0x0101
        /*090a*/ 	.byte	0x3f
	.zero		1


	//   ....[48]....
        /*090c*/ 	.word	0x0000a3e0
        /*0910*/ 	.word	0x00000012
        /*0914*/ 	.word	0x00022860
        /*0918*/ 	.short	0x010a
        /*091a*/ 	.byte	0x3f
	.zero		1


	//   ....[49]....
        /*091c*/ 	.word	0x0000a900
        /*0920*/ 	.word	0x00000012
        /*0924*/ 	.word	0x00022850
        /*0928*/ 	.short	0x0107
        /*092a*/ 	.byte	0x3f
	.zero		1


	//   ....[50]....
        /*092c*/ 	.word	0x0000a9d0
        /*0930*/ 	.word	0x00000012
        /*0934*/ 	.word	0x00022850
        /*0938*/ 	.short	0x0101
        /*093a*/ 	.byte	0x3f
	.zero		1


	//   ....[51]....
        /*093c*/ 	.word	0x0000ab40
        /*0940*/ 	.word	0x00000004
        /*0944*/ 	.word	0x00022820
        /*0948*/ 	.short	0x010a
        /*094a*/ 	.byte	0x3f
	.zero		1


	//   ....[52]....
        /*094c*/ 	.word	0x0000acc0
        /*0950*/ 	.word	0x00000003
        /*0954*/ 	.word	0x00022840
        /*0958*/ 	.short	0x010a
        /*095a*/ 	.byte	0x3f
	.zero		1


	//   ....[53]....
        /*095c*/ 	.word	0x0000ad60
        /*0960*/ 	.word	0x00000011
        /*0964*/ 	.word	0x00022840
        /*0968*/ 	.short	0x010a
        /*096a*/ 	.byte	0x3f
	.zero		1


	//   ....[54]....
        /*096c*/ 	.word	0x0000ada0
        /*0970*/ 	.word	0x00000003
        /*0974*/ 	.word	0x00022860
        /*0978*/ 	.short	0x010a
        /*097a*/ 	.byte	0x3f
	.zero		1


	//   ....[55]....
        /*097c*/ 	.word	0x0000ade0
        /*0980*/ 	.word	0x00000011
        /*0984*/ 	.word	0x00022860
        /*0988*/ 	.short	0x010a
        /*098a*/ 	.byte	0x3f
	.zero		1


	//   ....[56]....
        /*098c*/ 	.word	0x0000ae50
        /*0990*/ 	.word	0x00000003
        /*0994*/ 	.word	0x00022800
        /*0998*/ 	.short	0x010a
        /*099a*/ 	.byte	0x3f
	.zero		1


	//   ....[57]....
        /*099c*/ 	.word	0x0000aeb0
        /*09a0*/ 	.word	0x00000003
        /*09a4*/ 	.word	0x00022830
        /*09a8*/ 	.short	0x010a
        /*09aa*/ 	.byte	0x3f
	.zero		1


	//   ....[58]....
        /*09ac*/ 	.word	0x0000af10
        /*09b0*/ 	.word	0x00000009
        /*09b4*/ 	.word	0x00022850
        /*09b8*/ 	.short	0x010a
        /*09ba*/ 	.byte	0x3f
	.zero		1


	//   ....[59]....
        /*09bc*/ 	.word	0x0000af80
        /*09c0*/ 	.word	0x00000000
        /*09c4*/ 	.word	0x00022830
        /*09c8*/ 	.short	0x010a
        /*09ca*/ 	.byte	0x3f
	.zero		1


	//   ....[60]....
        /*09cc*/ 	.word	0x0000aff0
        /*09d0*/ 	.word	0x00000008
        /*09d4*/ 	.word	0x00022850
        /*09d8*/ 	.short	0x010a
        /*09da*/ 	.byte	0x3f
	.zero		1


	//   ....[61]....
        /*09dc*/ 	.word	0x0000b110
        /*09e0*/ 	.word	0x00000016
        /*09e4*/ 	.word	0x00022840
        /*09e8*/ 	.short	0x010a
        /*09ea*/ 	.byte	0x3f
	.zero		1


	//   ....[62]....
        /*09ec*/ 	.word	0x0000c190
        /*09f0*/ 	.word	0x00000003
        /*09f4*/ 	.word	0x00022820
        /*09f8*/ 	.short	0x010a
        /*09fa*/ 	.byte	0x3f
	.zero		1


	//   ....[63]....
        /*09fc*/ 	.word	0x0000c1e0
        /*0a00*/ 	.word	0x00000016
        /*0a04*/ 	.word	0x00022860
        /*0a08*/ 	.short	0x010a
        /*0a0a*/ 	.byte	0x3f
	.zero		1


	//   ....[64]....
        /*0a0c*/ 	.word	0x0000cb20
        /*0a10*/ 	.word	0x00000012
        /*0a14*/ 	.word	0x00022840
        /*0a18*/ 	.short	0x010a
        /*0a1a*/ 	.byte	0x3f
	.zero		1


	//   ....[65]....
        /*0a1c*/ 	.word	0x0000d1d0
        /*0a20*/ 	.word	0x00000012
        /*0a24*/ 	.word	0x00022860
        /*0a28*/ 	.short	0x010a
        /*0a2a*/ 	.byte	0x3f
	.zero		1


	//   ....[66]....
        /*0a2c*/ 	.word	0x0000d950
        /*0a30*/ 	.word	0x00000004
        /*0a34*/ 	.word	0x00022820
        /*0a38*/ 	.short	0x010a
        /*0a3a*/ 	.byte	0x3f
	.zero		1


	//   ....[67]....
        /*0a3c*/ 	.word	0x0000daf0
        /*0a40*/ 	.word	0x00000003
        /*0a44*/ 	.word	0x00022840
        /*0a48*/ 	.short	0x010a
        /*0a4a*/ 	.byte	0x3f
	.zero		1


	//   ....[68]....
        /*0a4c*/ 	.word	0x0000db40
        /*0a50*/ 	.word	0x00000011
        /*0a54*/ 	.word	0x00022840
        /*0a58*/ 	.short	0x010a
        /*0a5a*/ 	.byte	0x3f
	.zero		1


	//   ....[69]....
        /*0a5c*/ 	.word	0x0000db90
        /*0a60*/ 	.word	0x00000003
        /*0a64*/ 	.word	0x00022860
        /*0a68*/ 	.short	0x010a
        /*0a6a*/ 	.byte	0x3f
	.zero		1


	//----- nvinfo : EIATTR_NUM_MBARRIERS
	.align		4
.L_151:
        /*0a6c*/ 	.byte	0x03, 0x38
        /*0a6e*/ 	.short	0x0016


	//----- nvinfo : EIATTR_EXIT_INSTR_OFFSETS
	.align		4
        /*0a70*/ 	.byte	0x04, 0x1c
        /*0a72*/ 	.short	(.L_153 - .L_152)


	//   ....[0]....
.L_152:
        /*0a74*/ 	.word	0x00000950


	//   ....[1]....
        /*0a78*/ 	.word	0x00007090


	//   ....[2]....
        /*0a7c*/ 	.word	0x0000ae30


	//----- nvinfo : EIATTR_MAX_THREADS
	.align		4
.L_153:
        /*0a80*/ 	.byte	0x04, 0x05
        /*0a82*/ 	.short	(.L_155 - .L_154)
.L_154:
        /*0a84*/ 	.word	0x00000180
        /*0a88*/ 	.word	0x00000001
        /*0a8c*/ 	.word	0x00000001


	//----- nvinfo : EIATTR_CRS_STACK_SIZE
	.align		4
.L_155:
        /*0a90*/ 	.byte	0x04, 0x1e
        /*0a92*/ 	.short	(.L_157 - .L_156)
.L_156:
        /*0a94*/ 	.word	0x00000000


	//----- nvinfo : EIATTR_CBANK_PARAM_SIZE
	.align		4
.L_157:
        /*0a98*/ 	.byte	0x03, 0x19
        /*0a9a*/ 	.short	0x0a70


	//----- nvinfo : EIATTR_PARAM_CBANK
	.align		4
        /*0a9c*/ 	.byte	0x04, 0x0a
        /*0a9e*/ 	.short	(.L_159 - .L_158)
	.align		4
.L_158:
        /*0aa0*/ 	.word	index@(.nv.constant0._ZN7cutlass13device_kernelIN5flash11enable_sm90INS1_16FlashAttnFwdSm90INS1_25CollectiveMainloopFwdSm90ILi2EN4cute5tupleIJNS5_1CILi1EEES8_S8_EEENS6_IJNS7_ILi128EEENS7_ILi96EEENS7_ILi64EEEEEELi256ENS_10bfloat16_tEfNS_4arch4Sm90ELb0ELb0ELb0ELb0ELb1ELb0ELb0ELb1ELb0ELb1ELb0ELb0EEENS1_21CollectiveEpilogueFwdINS6_IJSA_NS7_ILi256EEESB_EEES9_SE_SG_Li256ELb0ELb1ELb0ELb0EEENS1_29StaticPersistentTileSchedulerILb0EEEEEEEEEvNT_6ParamsE)
        /*0aa4*/ 	.short	0x0210
        /*0aa6*/ 	.short	0x0a70


	//----- nvinfo : EIATTR_SW_WAR
	.align		4
.L_159:
        /*0aa8*/ 	.byte	0x04, 0x36
        /*0aaa*/ 	.short	(.L_161 - .L_160)
.L_160:
        /*0aac*/ 	.word	0x00000008
.L_161:


//--------------------- .nv.info._ZN7cutlass13device_kernelIN5flash11enable_sm90INS1_16FlashAttnFwdSm90INS1_25CollectiveMainloopFwdSm90ILi2EN4cute5tupleIJNS5_1CILi1EEES8_S8_EEENS6_IJNS7_ILi128EEENS7_ILi96EEENS7_ILi64EEEEEELi256ENS_10bfloat16_tEfNS_4arch4Sm90ELb0ELb0ELb0ELb0ELb1ELb0ELb1ELb1ELb0ELb1ELb0ELb0EEENS1_21CollectiveEpilogueFwdINS6_IJSA_NS7_ILi256EEESB_EEES9_SE_SG_Li256ELb0ELb1ELb0ELb0EEENS1_29StaticPersistentTileSchedulerILb0EEEEEEEEEvNT_6ParamsE --------------------------
	.section	.nv.info._ZN7cutlass13device_kernelIN5flash11enable_sm90INS1_16FlashAttnFwdSm90INS1_25CollectiveMainloopFwdSm90ILi2EN4cute5tupleIJNS5_1CILi1EEES8_S8_EEENS6_IJNS7_ILi128EEENS7_ILi96EEENS7_ILi64EEEEEELi256ENS_10bfloat16_tEfNS_4arch4Sm90ELb0ELb0ELb0ELb0ELb1ELb0ELb1ELb1ELb0ELb1ELb0ELb0EEENS1_21CollectiveEpilogueFwdINS6_IJSA_NS7_ILi256EEESB_EEES9_SE_SG_Li256ELb0ELb1ELb0ELb0EEENS1_29StaticPersistentTileSchedulerILb0EEEEEEEEEvNT_6ParamsE,"",@"SHT_CUDA_INFO"
	.sectionflags	@""
	.align	4


	//----- nvinfo : EIATTR_CUDA_API_VERSION
	.align		4
        /*0000*/ 	.byte	0x04, 0x37
        /*0002*/ 	.short	(.L_163 - .L_162)
.L_162:
        /*0004*/ 	.word	0x00000082


	//----- nvinfo : EIATTR_KPARAM_INFO
	.align		4
.L_163:
        /*0008*/ 	.byte	0x04, 0x17
        /*000a*/ 	.short	(.L_165 - .L_164)
.L_164:
        /*000c*/ 	.word	0x00000000
        /*0010*/ 	.short	0x0000
        /*0012*/ 	.short	0x0070
        /*0014*/ 	.byte	0x00, 0xf0, 0x01, 0x2c


	//----- nvinfo : EIATTR_SPARSE_MMA_MASK
	.align		4
.L_165:
        /*0018*/ 	.byte	0x03, 0x50
        /*001a*/ 	.short	0x0000


	//----- nvinfo : EIATTR_MAXREG_COUNT
	.align		4
        /*001c*/ 	.byte	0x03, 0x1b
        /*001e*/ 	.short	0x00a8


	//----- nvinfo : EIATTR_NUM_BARRIERS
	.align		4
        /*0020*/ 	.byte	0x02, 0x4c
        /*0022*/ 	.byte	0x10
	.zero		1


	//----- nvinfo : EIATTR_EXTERNS
	.align		4
        /*0024*/ 	.byte	0x04, 0x0f
        /*0026*/ 	.short	(.L_167 - .L_166)


	//   ....[0]....
	.align		4
.L_166:
        /*0028*/ 	.word	index@(__assertfail)


	//----- nvinfo : EIATTR_ANNOTATIONS
	.align		4
.L_167:
        /*002c*/ 	.byte	0x04, 0x55
        /*002e*/ 	.short	(.L_169 - .L_168)


	//   ....[0]....
.L_168:
        /* <DEDUP_REMOVED lines=12> */


	//----- nvinfo : EIATTR_MERCURY_ISA_VERSION
	.align		4
.L_169:
        /*00e0*/ 	.byte	0x03, 0x5f
        /*00e2*/ 	.short	0x0101


	//----- nvinfo : EIATTR_INT_WARP_WIDE_INSTR_OFFSETS
	.align		4
        /*00e4*/ 	.byte	0x04, 0x31
        /*00e6*/ 	.short	(.L_171 - .L_170)


	//   ....[0]....
.L_170:
        /*00e8*/ 	.word	0x000000c0


	//   ....[1]....
        /*00ec*/ 	.word	0x000000d0


	//   ....[2]....
        /*00f0*/ 	.word	0x000000e0


	//   ....[3]....
        /*00f4*/ 	.word	0x00000180


	//----- nvinfo : EIATTR_COOP_GROUP_MASK_REGIDS
	.align		4
.L_171:
        /*00f8*/ 	.byte	0x04, 0x29
        /*00fa*/ 	.short	(.L_173 - .L_172)


	//   ....[0]....
.L_172:
        /*00fc*/ 	.word	0xffffffff


	//   ....[1]....
        /*0100*/ 	.word	0xffffffff


	//   ....[2]....
        /*0104*/ 	.word	0xffffffff


	//   ....[3]....
        /*0108*/ 	.word	0xffffffff


	//   ....[4]....
        /*010c*/ 	.word	0xffffffff


	//   ....[5]....
        /*0110*/ 	.word	0xffffffff


	//   ....[6]....
        /*0114*/ 	.word	0xffffffff


	//   ....[7]....
        /*0118*/ 	.word	0xffffffff


	//   ....[8]....
        /*011c*/ 	.word	0xffffffff


	//   ....[9]....
        /*0120*/ 	.word	0xffffffff


	//   ....[10]....
        /*0124*/ 	.word	0xffffffff


	//   ....[11]....
        /*0128*/ 	.word	0xffffffff


	//   ....[12]....
        /*012c*/ 	.word	0xffffffff


	//   ....[13]....
        /*0130*/ 	.word	0xffffffff


	//   ....[14]....
        /*0134*/ 	.word	0xffffffff


	//   ....[15]....
        /*0138*/ 	.word	0xffffffff


	//   ....[16]....
        /*013c*/ 	.word	0xffffffff


	//   ....[17]....
        /*0140*/ 	.word	0xffffffff


	//   ....[18]....
        /*0144*/ 	.word	0xffffffff


	//   ....[19]....
        /*0148*/ 	.word	0xffffffff


	//   ....[20]....
        /*014c*/ 	.word	0xffffffff


	//   ....[21]....
        /*0150*/ 	.word	0xffffffff


	//   ....[22]....
        /*0154*/ 	.word	0xffffffff


	//   ....[23]....
        /*0158*/ 	.word	0xffffffff


	//   ....[24]....
        /*015c*/ 	.word	0xffffffff


	//   ....[25]....
        /*0160*/ 	.word	0xffffffff


	//   ....[26]....
        /*0164*/ 	.word	0xffffffff


	//   ....[27]....
        /*0168*/ 	.word	0xffffffff


	//   ....[28]....
        /*016c*/ 	.word	0xffffffff


	//   ....[29]....
        /*0170*/ 	.word	0xffffffff


	//   ....[30]....
        /*0174*/ 	.word	0xffffffff


	//   ....[31]....
        /*0178*/ 	.word	0xffffffff


	//   ....[32]....
        /*017c*/ 	.word	0xffffffff


	//   ....[33]....
        /*0180*/ 	.word	0xffffffff


	//   ....[34]....
        /*0184*/ 	.word	0xffffffff


	//   ....[35]....
        /*0188*/ 	.word	0xffffffff


	//   ....[36]....
        /*018c*/ 	.word	0xffffffff


	//   ....[37]....
        /*0190*/ 	.word	0xffffffff


	//   ....[38]....
        /*0194*/ 	.word	0xffffffff


	//   ....[39]....
        /*0198*/ 	.word	0xffffffff


	//   ....[40]....
        /*019c*/ 	.word	0xffffffff


	//   ....[41]....
        /*01a0*/ 	.word	0xffffffff


	//   ....[42]....
        /*01a4*/ 	.word	0xffffffff


	//   ....[43]....
        /*01a8*/ 	.word	0xffffffff


	//   ....[44]....
        /*01ac*/ 	.word	0xffffffff


	//   ....[45]....
        /*01b0*/ 	.word	0xffffffff


	//   ....[46]....
        /*01b4*/ 	.word	0xffffffff


	//   ....[47]....
        /*01b8*/ 	.word	0xffffffff


	//   ....[48]....
        /*01bc*/ 	.word	0xffffffff


	//   ....[49]....
        /*01c0*/ 	.word	0xffffffff


	//   ....[50]....
        /*01c4*/ 	.word	0xffffffff


	//   ....[51]....
        /*01c8*/ 	.word	0xffffffff


	//   ....[52]....
        /*01cc*/ 	.word	0xffffffff


	//   ....[53]....
        /*01d0*/ 	.word	0xffffffff


	//   ....[54]....
        /*01d4*/ 	.word	0xffffffff


	//   ....[55]....
        /*01d8*/ 	.word	0xffffffff


	//   ....[56]....
        /*01dc*/ 	.word	0xffffffff


	//   ....[57]....
        /*01e0*/ 	.word	0xffffffff


	//   ....[58]....
        /*01e4*/ 	.word	0xffffffff


	//   ....[59]....
        /*01e8*/ 	.word	0xffffffff


	//   ....[60]....
        /*01ec*/ 	.word	0xffffffff


	//   ....[61]....
        /*01f0*/ 	.word	0xffffffff


	//   ....[62]....
        /*01f4*/ 	.word	0xffffffff


	//   ....[63]....
        /*01f8*/ 	.word	0xffffffff


	//   ....[64]....
        /*01fc*/ 	.word	0xffffffff


	//   ....[65]....
        /*0200*/ 	.word	0xffffffff


	//   ....[66]....
        /*0204*/ 	.word	0xffffffff


	//   ....[67]....
        /*0208*/ 	.word	0xffffffff


	//   ....[68]....
        /*020c*/ 	.word	0xffffffff


	//   ....[69]....
        /*0210*/ 	.word	0xffffffff


	//   ....[70]....
        /*0214*/ 	.word	0xffffffff


	//   ....[71]....
        /*0218*/ 	.word	0xffffffff


	//   ....[72]....
        /*021c*/ 	.word	0xffffffff


	//   ....[73]....
        /*0220*/ 	.word	0xffffffff


	//   ....[74]....
        /*0224*/ 	.word	0xffffffff


	//   ....[75]....
        /*0228*/ 	.word	0xffffffff


	//   ....[76]....
        /*022c*/ 	.word	0xffffffff


	//   ....[77]....
        /*0230*/ 	.word	0xffffffff


	//   ....[78]....
        /*0234*/ 	.word	0xffffffff


	//   ....[79]....
        /*0238*/ 	.word	0xffffffff


	//   ....[80]....
        /*023c*/ 	.word	0xffffffff


	//   ....[81]....
        /*0240*/ 	.word	0xffffffff


	//   ....[82]....
        /*0244*/ 	.word	0xffffffff


	//   ....[83]....
        /*0248*/ 	.word	0xffffffff


	//   ....[84]....
        /*024c*/ 	.word	0xffffffff


	//   ....[85]....
        /*0250*/ 	.word	0xffffffff


	//   ....[86]....
        /*0254*/ 	.word	0xffffffff


	//   ....[87]....
        /*0258*/ 	.word	0xffffffff


	//   ....[88]....
        /*025c*/ 	.word	0xffffffff


	//   ....[89]....
        /*0260*/ 	.word	0xffffffff


	//   ....[90]....
        /*0264*/ 	.word	0xffffffff


	//   ....[91]....
        /*0268*/ 	.word	0xffffffff


	//   ....[92]....
        /*026c*/ 	.word	0xffffffff


	//   ....[93]....
        /*0270*/ 	.word	0xffffffff


	//   ....[94]....
        /*0274*/ 	.word	0xffffffff


	//   ....[95]....
        /*0278*/ 	.word	0xffffffff


	//   ....[96]....
        /*027c*/ 	.word	0xffffffff


	//   ....[97]....
        /*0280*/ 	.word	0xffffffff


	//   ....[98]....
        /*0284*/ 	.word	0xffffffff


	//   ....[99]....
        /*0288*/ 	.word	0xffffffff


	//   ....[100]....
        /*028c*/ 	.word	0xffffffff


	//   ....[101]....
        /*0290*/ 	.word	0xffffffff


	//   ....[102]....
        /*0294*/ 	.word	0xffffffff


	//   ....[103]....
        /*0298*/ 	.word	0xffffffff


	//   ....[104]....
        /*029c*/ 	.word	0xffffffff


	//   ....[105]....
        /*02a0*/ 	.word	0xffffffff


	//   ....[106]....
        /*02a4*/ 	.word	0xffffffff


	//   ....[107]....
        /*02a8*/ 	.word	0xffffffff


	//   ....[108]....
        /*02ac*/ 	.word	0xffffffff


	//   ....[109]....
        /*02b0*/ 	.word	0xffffffff


	//   ....[110]....
        /*02b4*/ 	.word	0xffffffff


	//   ....[111]....
        /*02b8*/ 	.word	0xffffffff


	//   ....[112]....
        /*02bc*/ 	.word	0x0500000f


	//   ....[113]....
        /*02c0*/ 	.word	0x0500000f


	//   ....[114]....
        /*02c4*/ 	.word	0x0500000f


	//   ....[115]....
        /*02c8*/ 	.word	0x0500000f


	//   ....[116]....
        /*02cc*/ 	.word	0x0500000f


	//   ....[117]....
        /*02d0*/ 	.word	0x0500000f


	//   ....[118]....
        /*02d4*/ 	.word	0x0500000f


	//   ....[119]....
        /*02d8*/ 	.word	0x0500000f


	//   ....[120]....
        /*02dc*/ 	.word	0x0500000f


	//   ....[121]....
        /*02e0*/ 	.word	0x0500000f


	//   ....[122]....
        /*02e4*/ 	.word	0x0500000f


	//   ....[123]....
        /*02e8*/ 	.word	0x0500000f


	//   ....[124]....
        /*02ec*/ 	.word	0x0500000f


	//   ....[125]....
        /*02f0*/ 	.word	0x0500000f


	//   ....[126]....
        /*02f4*/ 	.word	0x0500000f


	//   ....[127]....
        /*02f8*/ 	.word	0x0500000f


	//   ....[128]....
        /*02fc*/ 	.word	0x0500000f


	//   ....[129]....
        /*0300*/ 	.word	0x0500000f


	//   ....[130]....
        /*0304*/ 	.word	0x0500000f


	//   ....[131]....
        /*0308*/ 	.word	0x0500000f


	//   ....[132]....
        /*030c*/ 	.word	0x0500000f


	//   ....[133]....
        /*0310*/ 	.word	0x0500000f


	//   ....[134]....
        /*0314*/ 	.word	0x0500000f


	//   ....[135]....
        /*0318*/ 	.word	0x0500000f


	//   ....[136]....
        /*031c*/ 	.word	0x0500000f


	//   ....[137]....
        /*0320*/ 	.word	0x0500000f


	//   ....[138]....
        /*0324*/ 	.word	0x0500000f


	//   ....[139]....
        /*0328*/ 	.word	0x0500000f


	//   ....[140]....
        /*032c*/ 	.word	0x0500000f


	//   ....[141]....
        /*0330*/ 	.word	0x0500000f


	//   ....[142]....
        /*0334*/ 	.word	0x0500000f


	//   ....[143]....
        /*0338*/ 	.word	0x0500000f


	//   ....[144]....
        /*033c*/ 	.word	0x0500000f


	//   ....[145]....
        /*0340*/ 	.word	0x0500000f


	//   ....[146]....
        /*0344*/ 	.word	0x0500000f


	//   ....[147]....
        /*0348*/ 	.word	0x0500000f


	//   ....[148]....
        /*034c*/ 	.word	0x0500000f


	//   ....[149]....
        /*0350*/ 	.word	0x0500000f


	//   ....[150]....
        /*0354*/ 	.word	0x0500000f


	//   ....[151]....
        /*0358*/ 	.word	0x0500000f


	//   ....[152]....
        /*035c*/ 	.word	0x0500000f


	//   ....[153]....
        /*0360*/ 	.word	0x0500000f


	//   ....[154]....
        /*0364*/ 	.word	0x0500000f


	//   ....[155]....
        /*0368*/ 	.word	0x0500000f


	//   ....[156]....
        /*036c*/ 	.word	0x0500000f


	//   ....[157]....
        /*0370*/ 	.word	0x0500000f


	//   ....[158]....
        /*0374*/ 	.word	0x0500000f


	//   ....[159]....
        /*0378*/ 	.word	0x0500000f


	//   ....[160]....
        /*037c*/ 	.word	0x0500000f


	//   ....[161]....
        /*0380*/ 	.word	0x0500000f


	//   ....[162]....
        /*0384*/ 	.word	0x0500000f


	//   ....[163]....
        /*0388*/ 	.word	0x0500000f


	//   ....[164]....
        /*038c*/ 	.word	0x0500000f


	//   ....[165]....
        /*0390*/ 	.word	0x0500000f


	//   ....[166]....
        /*0394*/ 	.word	0x0500000f


	//   ....[167]....
        /*0398*/ 	.word	0x0500000f


	//   ....[168]....
        /*039c*/ 	.word	0x0500000f


	//   ....[169]....
        /*03a0*/ 	.word	0x0500000f


	//   ....[170]....
        /*03a4*/ 	.word	0x0500000f


	//   ....[171]....
        /*03a8*/ 	.word	0x0500000f


	//   ....[172]....
        /*03ac*/ 	.word	0x0500000f


	//   ....[173]....
        /*03b0*/ 	.word	0x0500000f


	//   ....[174]....
        /*03b4*/ 	.word	0x0500000f


	//   ....[175]....
        /*03b8*/ 	.word	0x0500000f


	//   ....[176]....
        /*03bc*/ 	.word	0x0500000f


	//   ....[177]....
        /*03c0*/ 	.word	0x0500000f


	//   ....[178]....
        /*03c4*/ 	.word	0x0500000f


	//   ....[179]....
        /*03c8*/ 	.word	0x0500000f


	//   ....[180]....
        /*03cc*/ 	.word	0x0500000f


	//   ....[181]....
        /*03d0*/ 	.word	0x0500000f


	//   ....[182]....
        /*03d4*/ 	.word	0x0500000f


	//   ....[183]....
        /*03d8*/ 	.word	0x0500000f


	//   ....[184]....
        /*03dc*/ 	.word	0x0500000f


	//   ....[185]....
        /*03e0*/ 	.word	0x0500000f


	//   ....[186]....
        /*03e4*/ 	.word	0x0500000f


	//   ....[187]....
        /*03e8*/ 	.word	0x0500000f


	//   ....[188]....
        /*03ec*/ 	.word	0x0500000f


	//   ....[189]....
        /*03f0*/ 	.word	0x0500000f


	//   ....[190]....
        /*03f4*/ 	.word	0x0500000f


	//   ....[191]....
        /*03f8*/ 	.word	0x0500000f


	//   ....[192]....
        /*03fc*/ 	.word	0x0500000f


	//   ....[193]....
        /*0400*/ 	.word	0x0500000f


	//----- nvinfo : EIATTR_COOP_GROUP_INSTR_OFFSETS
	.align		4
.L_173:
        /*0404*/ 	.byte	0x04, 0x28
        /*0406*/ 	.short	(.L_175 - .L_174)


	//   ....[0]....
.L_174:
        /*0408*/ 	.word	0x00000080


	//   ....[1]....
        /*040c*/ 	.word	0x00000090


	//   ....[2]....
        /*0410*/ 	.word	0x000002f0


	//   ....[3]....
        /*0414*/ 	.word	0x00000450


	//   ....[4]....
        /*0418*/ 	.word	0x00000570


	//   ....[5]....
        /*041c*/ 	.word	0x000006d0


	//   ....[6]....
        /*0420*/ 	.word	0x00000d00


	//   ....[7]....
        /*0424*/ 	.word	0x000024b0


	//   ....[8]....
        /*0428*/ 	.word	0x000024d0


	//   ....[9]....
        /*042c*/ 	.word	0x000024f0


	//   ....[10]....
        /*0430*/ 	.word	0x00002510


	//   ....[11]....
        /*0434*/ 	.word	0x00004090


	//   ....[12]....
        /*0438*/ 	.word	0x00004100


	//   ....[13]....
        /*043c*/ 	.word	0x00004110


	//   ....[14]....
        /*0440*/ 	.word	0x00004140


	//   ....[15]....
        /*0444*/ 	.word	0x000056b0


	//   ....[16]....
        /*0448*/ 	.word	0x000056f0


	//   ....[17]....
        /*044c*/ 	.word	0x000057b0


	//   ....[18]....
        /*0450*/ 	.word	0x000057d0


	//   ....[19]....
        /*0454*/ 	.word	0x00007160


	//   ....[20]....
        /*0458*/ 	.word	0x00007190


	//   ....[21]....
        /*045c*/ 	.word	0x00007250


	//   ....[22]....
        /*0460*/ 	.word	0x00007280


	//   ....[23]....
        /*0464*/ 	.word	0x000078b0


	//   ....[24]....
        /*0468*/ 	.word	0x000078f0


	//   ....[25]....
        /*046c*/ 	.word	0x00007a30


	//   ....[26]....
        /*0470*/ 	.word	0x00007a50


	//   ....[27]....
        /*0474*/ 	.word	0x00007b80


	//   ....[28]....
        /*0478*/ 	.word	0x00007ba0


	//   ....[29]....
        /*047c*/ 	.word	0x00007ce0


	//   ....[30]....
        /*0480*/ 	.word	0x00007d20


	//   ....[31]....
        /*0484*/ 	.word	0x00009430


	//   ....[32]....
        /*0488*/ 	.word	0x00009460


	//   ....[33]....
        /*048c*/ 	.word	0x00009490


	//   ....[34]....
        /*0490*/ 	.word	0x000094a0


	//   ....[35]....
        /*0494*/ 	.word	0x000094e0


	//   ....[36]....
        /*0498*/ 	.word	0x00009520


	//   ....[37]....
        /*049c*/ 	.word	0x00009540


	//   ....[38]....
        /*04a0*/ 	.word	0x000095a0


	//   ....[39]....
        /*04a4*/ 	.word	0x000095c0


	//   ....[40]....
        /*04a8*/ 	.word	0x000095e0


	//   ....[41]....
        /*04ac*/ 	.word	0x00009620


	//   ....[42]....
        /*04b0*/ 	.word	0x00009650


	//   ....[43]....
        /*04b4*/ 	.word	0x00009cc0


	//   ....[44]....
        /*04b8*/ 	.word	0x00009cf0


	//   ....[45]....
        /*04bc*/ 	.word	0x00009d40


	//   ....[46]....
        /*04c0*/ 	.word	0x00009d60


	//   ....[47]....
        /*04c4*/ 	.word	0x00009d80


	//   ....[48]....
        /*04c8*/ 	.word	0x00009d90


	//   ....[49]....
        /*04cc*/ 	.word	0x00009da0


	//   ....[50]....
        /*04d0*/ 	.word	0x00009db0


	//   ....[51]....
        /*04d4*/ 	.word	0x00009dc0


	//   ....[52]....
        /*04d8*/ 	.word	0x00009e00


	//   ....[53]....
        /*04dc*/ 	.word	0x00009e30


	//   ....[54]....
        /*04e0*/ 	.word	0x00009ec0


	//   ....[55]....
        /*04e4*/ 	.word	0x00009ff0


	//   ....[56]....
        /*04e8*/ 	.word	0x0000a060


	//   ....[57]....
        /*04ec*/ 	.word	0x0000a1f0


	//   ....[58]....
        /*04f0*/ 	.word	0x0000a210


	//   ....[59]....
        /*04f4*/ 	.word	0x0000a760


	//   ....[60]....
        /*04f8*/ 	.word	0x0000a790


	//   ....[61]....
        /*04fc*/ 	.word	0x0000a7a0


	//   ....[62]....
        /*0500*/ 	.word	0x0000a7e0


	//   ....[63]....
        /*0504*/ 	.word	0x0000a8a0


	//   ....[64]....
        /*0508*/ 	.word	0x0000a900


	//   ....[65]....
        /*050c*/ 	.word	0x0000a980


	//   ....[66]....
        /*0510*/ 	.word	0x0000a9a0


	//   ....[67]....
        /*0514*/ 	.word	0x0000aa30


	//   ....[68]....
        /*0518*/ 	.word	0x0000aa50


	//   ....[69]....
        /*051c*/ 	.word	0x0000aae0


	//   ....[70]....
        /*0520*/ 	.word	0x0000ab00


	//   ....[71]....
        /*0524*/ 	.word	0x0000ab90


	//   ....[72]....
        /*0528*/ 	.word	0x0000abb0


	//   ....[73]....
        /*052c*/ 	.word	0x0000ac40


	//   ....[74]....
        /*0530*/ 	.word	0x0000ac90


	//   ....[75]....
        /*0534*/ 	.word	0x0000b040


	//   ....[76]....
        /*0538*/ 	.word	0x0000b130


	//   ....[77]....
        /*053c*/ 	.word	0x0000b2c0


	//   ....[78]....
        /*0540*/ 	.word	0x0000b2f0


	//   ....[79]....
        /*0544*/ 	.word	0x0000b340


	//   ....[80]....
        /*0548*/ 	.word	0x0000b390


	//   ....[81]....
        /*054c*/ 	.word	0x0000b3e0


	//   ....[82]....
        /*0550*/ 	.word	0x0000b450


	//   ....[83]....
        /*0554*/ 	.word	0x0000b460


	//   ....[84]....
        /*0558*/ 	.word	0x0000b490


	//   ....[85]....
        /*055c*/ 	.word	0x0000b4b0


	//   ....[86]....
        /*0560*/ 	.word	0x0000b4e0


	//   ....[87]....
        /*0564*/ 	.word	0x0000bc70


	//   ....[88]....
        /*0568*/ 	.word	0x0000bc90


	//   ....[89]....
        /*056c*/ 	.word	0x0000bca0


	//   ....[90]....
        /*0570*/ 	.word	0x0000bcb0


	//   ....[91]....
        /*0574*/ 	.word	0x0000bcd0


	//   ....[92]....
        /*0578*/ 	.word	0x0000bd00


	//   ....[93]....
        /*057c*/ 	.word	0x0000bd20


	//   ....[94]....
        /*0580*/ 	.word	0x0000bd50


	//   ....[95]....
        /*0584*/ 	.word	0x0000bd70


	//   ....[96]....
        /*0588*/ 	.word	0x0000bda0


	//   ....[97]....
        /*058c*/ 	.word	0x0000bdd0


	//   ....[98]....
        /*0590*/ 	.word	0x0000bdf0


	//   ....[99]....
        /*0594*/ 	.word	0x0000c160


	//   ....[100]....
        /*0598*/ 	.word	0x0000c180


	//   ....[101]....
        /*059c*/ 	.word	0x0000c190


	//   ....[102]....
        /*05a0*/ 	.word	0x0000c1b0


	//   ....[103]....
        /*05a4*/ 	.word	0x0000c1d0


	//   ....[104]....
        /*05a8*/ 	.word	0x0000c230


	//   ....[105]....
        /*05ac*/ 	.word	0x0000c250


	//   ....[106]....
        /*05b0*/ 	.word	0x0000c2b0


	//   ....[107]....
        /*05b4*/ 	.word	0x0000c2d0


	//   ....[108]....
        /*05b8*/ 	.word	0x0000c330


	//   ....[109]....
        /*05bc*/ 	.word	0x0000c360


	//   ....[110]....
        /*05c0*/ 	.word	0x0000c3b0


	//   ....[111]....
        /*05c4*/ 	.word	0x0000c770


	//   ....[112]....
        /*05c8*/ 	.word	0x0000ccc0


	//   ....[113]....
        /*05cc*/ 	.word	0x0000cdb0


	//   ....[114]....
        /*05d0*/ 	.word	0x0000ce50


	//   ....[115]....
        /*05d4*/ 	.word	0x0000cec0


	//   ....[116]....
        /*05d8*/ 	.word	0x0000cf70


	//   ....[117]....
        /*05dc*/ 	.word	0x0000d070


	//   ....[118]....
        /*05e0*/ 	.word	0x0000d0c0


	//   ....[119]....
        /*05e4*/ 	.word	0x0000d1c0


	//   ....[120]....
        /*05e8*/ 	.word	0x0000d210


	//   ....[121]....
        /*05ec*/ 	.word	0x0000d270


	//   ....[122]....
        /*05f0*/ 	.word	0x0000d340


	//   ....[123]....
        /*05f4*/ 	.word	0x0000d430


	//   ....[124]....
        /*05f8*/ 	.word	0x0000d480


	//   ....[125]....
        /*05fc*/ 	.word	0x0000d540


	//   ....[126]....
        /*0600*/ 	.word	0x0000d5d0


	//   ....[127]....
        /*0604*/ 	.word	0x0000d670


	//   ....[128]....
        /*0608*/ 	.word	0x0000d740


	//   ....[129]....
        /*060c*/ 	.word	0x0000d860


	//   ....[130]....
        /*0610*/ 	.word	0x0000d8d0


	//   ....[131]....
        /*0614*/ 	.word	0x0000d930


	//   ....[132]....
        /*0618*/ 	.word	0x0000da20


	//   ....[133]....
        /*061c*/ 	.word	0x0000dac0


	//   ....[134]....
        /*0620*/ 	.word	0x0000dbc0


	//   ....[135]....
        /*0624*/ 	.word	0x0000dcc0


	//   ....[136]....
        /*0628*/ 	.word	0x0000dd30


	//   ....[137]....
        /*062c*/ 	.word	0x0000dd90


	//   ....[138]....
        /*0630*/ 	.word	0x0000de70


	//   ....[139]....
        /*0634*/ 	.word	0x0000df80


	//   ....[140]....
        /*0638*/ 	.word	0x0000dfd0


	//   ....[141]....
        /*063c*/ 	.word	0x0000e060


	//   ....[142]....
        /*0640*/ 	.word	0x0000e100


	//   ....[143]....
        /*0644*/ 	.word	0x0000e180


	//   ....[144]....
        /*0648*/ 	.word	0x0000e250


	//   ....[145]....
        /*064c*/ 	.word	0x0000e360


	//   ....[146]....
        /*0650*/ 	.word	0x0000e3b0


	//   ....[147]....
        /*0654*/ 	.word	0x0000e420


	//   ....[148]....
        /*0658*/ 	.word	0x0000e510


	//   ....[149]....
        /*065c*/ 	.word	0x0000e620


	//   ....[150]....
        /*0660*/ 	.word	0x0000e670


	//   ....[151]....
        /*0664*/ 	.word	0x0000e6f0


	//   ....[152]....
        /*0668*/ 	.word	0x0000e7d0


	//   ....[153]....
        /*066c*/ 	.word	0x0000e8e0


	//   ....[154]....
        /*0670*/ 	.word	0x0000e930


	//   ....[155]....
        /*0674*/ 	.word	0x0000e9b0


	//   ....[156]....
        /*0678*/ 	.word	0x0000ea80


	//   ....[157]....
        /*067c*/ 	.word	0x0000ebc0


	//   ....[158]....
        /*0680*/ 	.word	0x0000ec90


	//   ....[159]....
        /*0684*/ 	.word	0x0000ed30


	//   ....[160]....
        /*0688*/ 	.word	0x0000ee70


	//   ....[161]....
        /*068c*/ 	.word	0x0000eed0


	//   ....[162]....
        /*0690*/ 	.word	0x0000eff0


	//   ....[163]....
        /*0694*/ 	.word	0x0000f050


	//   ....[164]....
        /*0698*/ 	.word	0x0000f170


	//   ....[165]....
        /*069c*/ 	.word	0x0000f1d0


	//   ....[166]....
        /*06a0*/ 	.word	0x0000f2e0


	//   ....[167]....
        /*06a4*/ 	.word	0x0000f340


	//   ....[168]....
        /*06a8*/ 	.word	0x0000f420


	//   ....[169]....
        /*06ac*/ 	.word	0x0000f500


	//   ....[170]....
        /*06b0*/ 	.word	0x0000f5a0


	//   ....[171]....
        /*06b4*/ 	.word	0x0000f600


	//   ....[172]....
        /*06b8*/ 	.word	0x0000f6a0


	//   ....[173]....
        /*06bc*/ 	.word	0x0000f700


	//   ....[174]....
        /*06c0*/ 	.word	0x0000f7a0


	//   ....[175]....
        /*06c4*/ 	.word	0x0000f800


	//   ....[176]....
        /*06c8*/ 	.word	0x0000f8b0


	//   ....[177]....
        /*06cc*/ 	.word	0x0000f910


	//   ....[178]....
        /*06d0*/ 	.word	0x0000f9c0


	//   ....[179]....
        /*06d4*/ 	.word	0x0000fa20


	//   ....[180]....
        /*06d8*/ 	.word	0x0000fad0


	//   ....[181]....
        /*06dc*/ 	.word	0x0000fbb0


	//   ....[182]....
        /*06e0*/ 	.word	0x0000fc50


	//   ....[183]....
        /*06e4*/ 	.word	0x0000fcb0


	//   ....[184]....
        /*06e8*/ 	.word	0x0000fd80


	//   ....[185]....
        /*06ec*/ 	.word	0x0000fde0


	//   ....[186]....
        /*06f0*/ 	.word	0x0000feb0


	//   ....[187]....
        /*06f4*/ 	.word	0x0000ff10


	//   ....[188]....
        /*06f8*/ 	.word	0x0000ffe0


	//   ....[189]....
        /*06fc*/ 	.word	0x00010040


	//   ....[190]....
        /*0700*/ 	.word	0x00010110


	//   ....[191]....
        /*0704*/ 	.word	0x00010170


	//   ....[192]....
        /*0708*/ 	.word	0x00010250


	//   ....[193]....
        /*070c*/ 	.word	0x00010360


	//----- nvinfo : EIATTR_REG_RECONFIG
	.align		4
.L_175:
        /*0710*/ 	.byte	0x01, 0x54
	.zero		2


	//----- nvinfo : EIATTR_SYSCALL_OFFSETS
	.align		4
        /*0714*/ 	.byte	0x04, 0x46
        /*0716*/ 	.short	(.L_177 - .L_176)


	//   ....[0]....
.L_176:
        /*0718*/ 	.word	0x00001070


	//   ....[1]....
        /*071c*/ 	.word	0x00008ce0


	//   ....[2]....
        /*0720*/ 	.word	0x00008e20


	//   ....[3]....
        /*0724*/ 	.word	0x00008f10


	//   ....[4]....
        /*0728*/ 	.word	0x000099c0


	//   ....[5]....
        /*072c*/ 	.word	0x0000a480


	//----- nvinfo : EIATTR_MBARRIER_INSTR_OFFSETS
	.align		4
.L_177:
        /*0730*/ 	.byte	0x04, 0x39
        /*0732*/ 	.short	(.L_179 - .L_178)


	//   ....[0]....
.L_178:
        /*0734*/ 	.word	0x00000190
        /*0738*/ 	.word	0x000000ff
        /*073c*/ 	.word	0x00032400
        /*0740*/ 	.short	0x0100
        /*0742*/ 	.byte	0x08
	.zero		1


	//   ....[1]....
        /*0744*/ 	.word	0x000001a0
        /*0748*/ 	.word	0x000000ff
        /*074c*/ 	.word	0x00032410
        /*0750*/ 	.short	0x0100
        /*0752*/ 	.byte	0x08
	.zero		1


	//   ....[2]....
        /*0754*/ 	.word	0x000001b0
        /*0758*/ 	.word	0x000000ff
        /*075c*/ 	.word	0x00032420
        /*0760*/ 	.short	0x0100
        /*0762*/ 	.byte	0x08
	.zero		1


	//   ....[3]....
        /*0764*/ 	.word	0x000002a0
        /*0768*/ 	.word	0x000000ff
        /*076c*/ 	.word	0x00032430
        /*0770*/ 	.short	0x0100
        /*0772*/ 	.byte	0x08
	.zero		1


	//   ....[4]....
        /*0774*/ 	.word	0x000002b0
        /*0778*/ 	.word	0x000000ff
        /*077c*/ 	.word	0x00032440
        /*0780*/ 	.short	0x0100
        /*0782*/ 	.byte	0x08
	.zero		1


	//   ....[5]....
        /*0784*/ 	.word	0x000002c0
        /*0788*/ 	.word	0x000000ff
        /*078c*/ 	.word	0x00032438
        /*0790*/ 	.short	0x0100
        /*0792*/ 	.byte	0x08
	.zero		1


	//   ....[6]....
        /*0794*/ 	.word	0x000002d0
        /*0798*/ 	.word	0x000000ff
        /*079c*/ 	.word	0x00032448
        /*07a0*/ 	.short	0x0100
        /*07a2*/ 	.byte	0x08
	.zero		1


	//   ....[7]....
        /*07a4*/ 	.word	0x00000400
        /*07a8*/ 	.word	0x000000ff
        /*07ac*/ 	.word	0x00032450
        /*07b0*/ 	.short	0x0100
        /*07b2*/ 	.byte	0x08
	.zero		1


	//   ....[8]....
        /*07b4*/ 	.word	0x00000410
        /*07b8*/ 	.word	0x000000ff
        /*07bc*/ 	.word	0x00032460
        /*07c0*/ 	.short	0x0100
        /*07c2*/ 	.byte	0x08
	.zero		1


	//   ....[9]....
        /*07c4*/ 	.word	0x00000420
        /*07c8*/ 	.word	0x000000ff
        /*07cc*/ 	.word	0x00032458
        /*07d0*/ 	.short	0x0100
        /*07d2*/ 	.byte	0x08
	.zero		1


	//   ....[10]....
        /*07d4*/ 	.word	0x00000430
        /*07d8*/ 	.word	0x000000ff
        /*07dc*/ 	.word	0x00032468
        /*07e0*/ 	.short	0x0100
        /*07e2*/ 	.byte	0x08
	.zero		1


	//   ....[11]....
        /*07e4*/ 	.word	0x00000520
        /*07e8*/ 	.word	0x000000ff
        /*07ec*/ 	.word	0x00032470
        /*07f0*/ 	.short	0x0100
        /*07f2*/ 	.byte	0x06
	.zero		1


	//   ....[12]....
        /*07f4*/ 	.word	0x00000530
        /*07f8*/ 	.word	0x000000ff
        /*07fc*/ 	.word	0x00032480
        /*0800*/ 	.short	0x0100
        /*0802*/ 	.byte	0x06
	.zero		1


	//   ....[13]....
        /*0804*/ 	.word	0x00000540
        /*0808*/ 	.word	0x000000ff
        /*080c*/ 	.word	0x00032478
        /*0810*/ 	.short	0x0100
        /*0812*/ 	.byte	0x06
	.zero		1


	//   ....[14]....
        /*0814*/ 	.word	0x00000550
        /*0818*/ 	.word	0x000000ff
        /*081c*/ 	.word	0x00032488
        /*0820*/ 	.short	0x0100
        /*0822*/ 	.byte	0x06
	.zero		1


	//   ....[15]....
        /*0824*/ 	.word	0x00000680
        /*0828*/ 	.word	0x000000ff
        /*082c*/ 	.word	0x00032490
        /*0830*/ 	.short	0x0100
        /*0832*/ 	.byte	0x08
	.zero		1


	//   ....[16]....
        /*0834*/ 	.word	0x00000690
        /*0838*/ 	.word	0x000000ff
        /*083c*/ 	.word	0x000324a0
        /*0840*/ 	.short	0x0100
        /*0842*/ 	.byte	0x08
	.zero		1


	//   ....[17]....
        /*0844*/ 	.word	0x000006a0
        /*0848*/ 	.word	0x000000ff
        /*084c*/ 	.word	0x00032498
        /*0850*/ 	.short	0x0100
        /*0852*/ 	.byte	0x08
	.zero		1


	//   ....[18]....
        /*0854*/ 	.word	0x000006b0
        /*0858*/ 	.word	0x000000ff
        /*085c*/ 	.word	0x000324a8
        /*0860*/ 	.short	0x0100
        /*0862*/ 	.byte	0x08
	.zero		1


	//   ....[19]....
        /*0864*/ 	.word	0x000007f0
        /*0868*/ 	.word	0x000000ff
        /*086c*/ 	.word	0x000324b0
        /*0870*/ 	.short	0x0100
        /*0872*/ 	.byte	0x08
	.zero		1


	//   ....[20]....
        /*0874*/ 	.word	0x00000800
        /*0878*/ 	.word	0x000000ff
        /*087c*/ 	.word	0x000324c0
        /*0880*/ 	.short	0x0100
        /*0882*/ 	.byte	0x08
	.zero		1


	//   ....[21]....
        /*0884*/ 	.word	0x00000810
        /*0888*/ 	.word	0x000000ff
        /*088c*/ 	.word	0x000324b8
        /*0890*/ 	.short	0x0100
        /*0892*/ 	.byte	0x08
	.zero		1


	//   ....[22]....
        /*0894*/ 	.word	0x00000820
        /*0898*/ 	.word	0x000000ff
        /*089c*/ 	.word	0x000324c8
        /*08a0*/ 	.short	0x0100
        /*08a2*/ 	.byte	0x08
	.zero		1


	//   ....[23]....
        /*08a4*/ 	.word	0x000010c0
        /*08a8*/ 	.word	0x000000ff
        /*08ac*/ 	.word	0x00032400
        /*08b0*/ 	.short	0x010a
        /*08b2*/ 	.byte	0x33
	.zero		1


	//   ....[24]....
        /*08b4*/ 	.word	0x00001190
        /*08b8*/ 	.word	0x000000ff
        /*08bc*/ 	.word	0x00032430
        /*08c0*/ 	.short	0x010a
        /*08c2*/ 	.byte	0x1b
	.zero		1


	//   ....[25]....
        /*08c4*/ 	.word	0x000011d0
        /*08c8*/ 	.word	0x000000ff
        /*08cc*/ 	.word	0x00032430
        /*08d0*/ 	.short	0x010a
        /*08d2*/ 	.byte	0x1b
	.zero		1


	//   ....[26]....
        /*08d4*/ 	.word	0x00001430
        /*08d8*/ 	.word	0x000000ff
        /*08dc*/ 	.word	0x00032410
        /*08e0*/ 	.short	0x010a
        /*08e2*/ 	.byte	0x33
	.zero		1


	//   ....[27]....
        /*08e4*/ 	.word	0x00001470
        /*08e8*/ 	.word	0x000000ff
        /*08ec*/ 	.word	0x00032450
        /*08f0*/ 	.short	0x010a
        /*08f2*/ 	.byte	0x1b
	.zero		1


	//   ....[28]....
        /*08f4*/ 	.word	0x000014b0
        /*08f8*/ 	.word	0x000000ff
        /*08fc*/ 	.word	0x00032450
        /*0900*/ 	.short	0x010a
        /*0902*/ 	.byte	0x1b
	.zero		1


	//   ....[29]....
        /*0904*/ 	.word	0x00001d60
        /*0908*/ 	.word	0x000000ff
        /*090c*/ 	.word	0x00000000
        /*0910*/ 	.short	0x0101
        /*0912*/ 	.byte	0x06
	.zero		1


	//   ....[30]....
        /*0914*/ 	.word	0x00003220
        /*0918*/ 	.word	0x000000ff
        /*091c*/ 	.word	0x00000000
        /*0920*/ 	.short	0x0101
        /*0922*/ 	.byte	0x1b
	.zero		1


	//   ....[31]....
        /*0924*/ 	.word	0x00003380
        /*0928*/ 	.word	0x000000ff
        /*092c*/ 	.word	0x00032430
        /*0930*/ 	.short	0x010a
        /*0932*/ 	.byte	0x1c
	.zero		1


	//   ....[32]....
        /*0934*/ 	.word	0x000033c0
        /*0938*/ 	.word	0x000000ff
        /*093c*/ 	.word	0x00032430
        /*0940*/ 	.short	0x010a
        /*0942*/ 	.byte	0x1c
	.zero		1


	//   ....[33]....
        /*0944*/ 	.word	0x00003540
        /*0948*/ 	.word	0x000000ff
        /*094c*/ 	.word	0x00032450
        /*0950*/ 	.short	0x010a
        /*0952*/ 	.byte	0x1c
	.zero		1


	//   ....[34]....
        /*0954*/ 	.word	0x00003580
        /*0958*/ 	.word	0x000000ff
        /*095c*/ 	.word	0x00032450
        /*0960*/ 	.short	0x010a
        /*0962*/ 	.byte	0x1c
	.zero		1


	//   ....[35]....
        /*0964*/ 	.word	0x00003e00
        /*0968*/ 	.word	0x000000ff
        /*096c*/ 	.word	0x00000000
        /*0970*/ 	.short	0x0101
        /*0972*/ 	.byte	0x06
	.zero		1


	//   ....[36]....
        /*0974*/ 	.word	0x00005690
        /*0978*/ 	.word	0x000000ff
        /*097c*/ 	.word	0x00000000
        /*0980*/ 	.short	0x0101
        /*0982*/ 	.byte	0x1c
	.zero		1


	//   ....[37]....
        /*0984*/ 	.word	0x000078d0
        /*0988*/ 	.word	0x000000cf
        /*098c*/ 	.word	0x00000000
        /*0990*/ 	.short	0x0101
        /*0992*/ 	.byte	0x3f
	.zero		1


	//   ....[38]....
        /*0994*/ 	.word	0x00009230
        /*0998*/ 	.word	0x00000011
        /*099c*/ 	.word	0x00032440
        /*09a0*/ 	.short	0x010a
        /*09a2*/ 	.byte	0x3f
	.zero		1


	//   ....[39]....
        /*09a4*/ 	.word	0x00009790
        /*09a8*/ 	.word	0x00000011
        /*09ac*/ 	.word	0x00032430
        /*09b0*/ 	.short	0x0107
        /*09b2*/ 	.byte	0x3f
	.zero		1


	//   ....[40]....
        /*09b4*/ 	.word	0x00009850
        /*09b8*/ 	.word	0x00000011
        /*09bc*/ 	.word	0x00032430
        /*09c0*/ 	.short	0x0101
        /*09c2*/ 	.byte	0x3f
	.zero		1


	//   ....[41]....
        /*09c4*/ 	.word	0x0000a300
        /*09c8*/ 	.word	0x000000ff
        /*09cc*/ 	.word	0x00032400
        /*09d0*/ 	.short	0x0107
        /*09d2*/ 	.byte	0x25
	.zero		1


	//   ....[42]....
        /*09d4*/ 	.word	0x0000a350
        /*09d8*/ 	.word	0x000000ff
        /*09dc*/ 	.word	0x00032400
        /*09e0*/ 	.short	0x0101
        /*09e2*/ 	.byte	0x25
	.zero		1


	//   ....[43]....
        /*09e4*/ 	.word	0x0000ad50
        /*09e8*/ 	.word	0x000000ff
        /*09ec*/ 	.word	0x00032410
        /*09f0*/ 	.short	0x0107
        /*09f2*/ 	.byte	0x25
	.zero		1


	//   ....[44]....
        /*09f4*/ 	.word	0x0000adb0
        /*09f8*/ 	.word	0x000000ff
        /*09fc*/ 	.word	0x00032410
        /*0a00*/ 	.short	0x0101
        /*0a02*/ 	.byte	0x25
	.zero		1


	//   ....[45]....
        /*0a04*/ 	.word	0x0000add0
        /*0a08*/ 	.word	0x000000ff
        /*0a0c*/ 	.word	0x00032420
        /*0a10*/ 	.short	0x010a
        /*0a12*/ 	.byte	0x25
	.zero		1


	//   ....[46]....
        /*0a14*/ 	.word	0x0000ae60
        /*0a18*/ 	.word	0x00000011
        /*0a1c*/ 	.word	0x00032460
        /*0a20*/ 	.short	0x010a
        /*0a22*/ 	.byte	0x3f
	.zero		1


	//   ....[47]....
        /*0a24*/ 	.word	0x0000b750
        /*0a28*/ 	.word	0x00000011
        /*0a2c*/ 	.word	0x00032450
        /*0a30*/ 	.short	0x0107
        /*0a32*/ 	.byte	0x3f
	.zero		1


	//   ....[48]....
        /*0a34*/ 	.word	0x0000b830
        /*0a38*/ 	.word	0x00000011
        /*0a3c*/ 	.word	0x00032450
        /*0a40*/ 	.short	0x0101
        /*0a42*/ 	.byte	0x3f
	.zero		1


	//   ....[49]....
        /*0a44*/ 	.word	0x0000bad0
        /*0a48*/ 	.word	0x00000011
        /*0a4c*/ 	.word	0x00032440
        /*0a50*/ 	.short	0x010a
        /*0a52*/ 	.byte	0x3f
	.zero		1


	//   ....[50]....
        /*0a54*/ 	.word	0x0000bea0
        /*0a58*/ 	.word	0x00000011
        /*0a5c*/ 	.word	0x00032430
        /*0a60*/ 	.short	0x0107
        /*0a62*/ 	.byte	0x3f
	.zero		1


	//   ....[51]....
        /*0a64*/ 	.word	0x0000bf60
        /*0a68*/ 	.word	0x00000011
        /*0a6c*/ 	.word	0x00032430
        /*0a70*/ 	.short	0x0101
        /*0a72*/ 	.byte	0x3f
	.zero		1


	//   ....[52]....
        /*0a74*/ 	.word	0x0000bf90
        /*0a78*/ 	.word	0x00000011
        /*0a7c*/ 	.word	0x00032460
        /*0a80*/ 	.short	0x010a
        /*0a82*/ 	.byte	0x3f
	.zero		1


	//   ....[53]....
        /*0a84*/ 	.word	0x0000c4b0
        /*0a88*/ 	.word	0x00000011
        /*0a8c*/ 	.word	0x00032450
        /*0a90*/ 	.short	0x0107
        /*0a92*/ 	.byte	0x3f
	.zero		1


	//   ....[54]....
        /*0a94*/ 	.word	0x0000c580
        /*0a98*/ 	.word	0x00000011
        /*0a9c*/ 	.word	0x00032450
        /*0aa0*/ 	.short	0x0101
        /*0aa2*/ 	.byte	0x3f
	.zero		1


	//   ....[55]....
        /*0aa4*/ 	.word	0x0000c6f0
        /*0aa8*/ 	.word	0x00000007
        /*0aac*/ 	.word	0x00032420
        /*0ab0*/ 	.short	0x010a
        /*0ab2*/ 	.byte	0x3f
	.zero		1


	//   ....[56]....
        /*0ab4*/ 	.word	0x0000c870
        /*0ab8*/ 	.word	0x00000005
        /*0abc*/ 	.word	0x00032440
        /*0ac0*/ 	.short	0x010a
        /*0ac2*/ 	.byte	0x3f
	.zero		1


	//   ....[57]....
        /*0ac4*/ 	.word	0x0000c910
        /*0ac8*/ 	.word	0x00000003
        /*0acc*/ 	.word	0x00032440
        /*0ad0*/ 	.short	0x010a
        /*0ad2*/ 	.byte	0x3f
	.zero		1


	//   ....[58]....
        /*0ad4*/ 	.word	0x0000c950
        /*0ad8*/ 	.word	0x00000005
        /*0adc*/ 	.word	0x00032460
        /*0ae0*/ 	.short	0x010a
        /*0ae2*/ 	.byte	0x3f
	.zero		1


	//   ....[59]....
        /*0ae4*/ 	.word	0x0000c990
        /*0ae8*/ 	.word	0x00000003
        /*0aec*/ 	.word	0x00032460
        /*0af0*/ 	.short	0x010a
        /*0af2*/ 	.byte	0x3f
	.zero		1


	//   ....[60]....
        /*0af4*/ 	.word	0x0000ca00
        /*0af8*/ 	.word	0x00000003
        /*0afc*/ 	.word	0x00032400
        /*0b00*/ 	.short	0x010a
        /*0b02*/ 	.byte	0x3f
	.zero		1


	//   ....[61]....
        /*0b04*/ 	.word	0x0000ca60
        /*0b08*/ 	.word	0x00000004
        /*0b0c*/ 	.word	0x00032430
        /*0b10*/ 	.short	0x010a
        /*0b12*/ 	.byte	0x3f
	.zero		1


	//   ....[62]....
        /*0b14*/ 	.word	0x0000cac0
        /*0b18*/ 	.word	0x00000005
        /*0b1c*/ 	.word	0x00032410
        /*0b20*/ 	.short	0x010a
        /*0b22*/ 	.byte	0x3f
	.zero		1


	//   ....[63]....
        /*0b24*/ 	.word	0x0000cb20
        /*0b28*/ 	.word	0x00000000
        /*0b2c*/ 	.word	0x00032450
        /*0b30*/ 	.short	0x010a
        /*0b32*/ 	.byte	0x3f
	.zero		1


	//   ....[64]....
        /*0b34*/ 	.word	0x0000cb80
        /*0b38*/ 	.word	0x00000003
        /*0b3c*/ 	.word	0x00032430
        /*0b40*/ 	.short	0x010a
        /*0b42*/ 	.byte	0x3f
	.zero		1


	//   ....[65]....
        /*0b44*/ 	.word	0x0000cbe0
        /*0b48*/ 	.word	0x00000003
        /*0b4c*/ 	.word	0x00032450
        /*0b50*/ 	.short	0x010a
        /*0b52*/ 	.byte	0x3f
	.zero		1


	//   ....[66]....
        /*0b54*/ 	.word	0x0000cd00
        /*0b58*/ 	.word	0x00000011
        /*0b5c*/ 	.word	0x00032440
        /*0b60*/ 	.short	0x010a
        /*0b62*/ 	.byte	0x3f
	.zero		1


	//   ....[67]....
        /*0b64*/ 	.word	0x0000eac0
        /*0b68*/ 	.word	0x00000003
        /*0b6c*/ 	.word	0x00032420
        /*0b70*/ 	.short	0x010a
        /*0b72*/ 	.byte	0x3f
	.zero		1


	//   ....[68]....
        /*0b74*/ 	.word	0x0000eb10
        /*0b78*/ 	.word	0x00000011
        /*0b7c*/ 	.word	0x00032460
        /*0b80*/ 	.short	0x010a
        /*0b82*/ 	.byte	0x3f
	.zero		1


	//   ....[69]....
        /*0b84*/ 	.word	0x0000f450
        /*0b88*/ 	.word	0x00000011
        /*0b8c*/ 	.word	0x00032440
        /*0b90*/ 	.short	0x010a
        /*0b92*/ 	.byte	0x3f
	.zero		1


	//   ....[70]....
        /*0b94*/ 	.word	0x0000fb00
        /*0b98*/ 	.word	0x00000011
        /*0b9c*/ 	.word	0x00032460
        /*0ba0*/ 	.short	0x010a
        /*0ba2*/ 	.byte	0x3f
	.zero		1


	//   ....[71]....
        /*0ba4*/ 	.word	0x00010280
        /*0ba8*/ 	.word	0x00000007
        /*0bac*/ 	.word	0x00032420
        /*0bb0*/ 	.short	0x010a
        /*0bb2*/ 	.byte	0x3f
	.zero		1


	//   ....[72]....
        /*0bb4*/ 	.word	0x00010420
        /*0bb8*/ 	.word	0x00000005
        /*0bbc*/ 	.word	0x00032440
        /*0bc0*/ 	.short	0x010a
        /*0bc2*/ 	.byte	0x3f
	.zero		1


	//   ....[73]....
        /*0bc4*/ 	.word	0x00010470
        /*0bc8*/ 	.word	0x00000003
        /*0bcc*/ 	.word	0x00032440
        /*0bd0*/ 	.short	0x010a
        /*0bd2*/ 	.byte	0x3f
	.zero		1


	//   ....[74]....
        /*0bd4*/ 	.word	0x000104c0
        /*0bd8*/ 	.word	0x00000005
        /*0bdc*/ 	.word	0x00032460
        /*0be0*/ 	.short	0x010a
        /*0be2*/ 	.byte	0x3f
	.zero		1


	//----- nvinfo : EIATTR_NUM_MBARRIERS
	.align		4
.L_179:
        /*0be4*/ 	.byte	0x03, 0x38
        /*0be6*/ 	.short	0x0017


	//----- nvinfo : EIATTR_EXIT_INSTR_OFFSETS
	.align		4
        /*0be8*/ 	.byte	0x04, 0x1c
        /*0bea*/ 	.short	(.L_181 - .L_180)


	//   ....[0]....
.L_180:
        /*0bec*/ 	.word	0x00000970


	//   ....[1]....
        /*0bf0*/ 	.word	0x00007e80


	//   ....[2]....
        /*0bf4*/ 	.word	0x0000c9e0


	//----- nvinfo : EIATTR_MAX_THREADS
	.align		4
.L_181:
        /*0bf8*/ 	.byte	0x04, 0x05
        /*0bfa*/ 	.short	(.L_183 - .L_182)
.L_182:
        /*0bfc*/ 	.word	0x00000180
        /*0c00*/ 	.word	0x00000001
        /*0c04*/ 	.word	0x00000001


	//----- nvinfo : EIATTR_CRS_STACK_SIZE
	.align		4
.L_183:
        /*0c08*/ 	.byte	0x04, 0x1e
        /*0c0a*/ 	.short	(.L_185 - .L_184)
.L_184:
        /*0c0c*/ 	.word	0x00000000


	//----- nvinfo : EIATTR_CBANK_PARAM_SIZE
	.align		4
.L_185:
        /*0c10*/ 	.byte	0x03, 0x19
        /*0c12*/ 	.short	0x0b70


	//----- nvinfo : EIATTR_PARAM_CBANK
	.align		4
        /*0c14*/ 	.byte	0x04, 0x0a
        /*0c16*/ 	.short	(.L_187 - .L_186)
	.align		4
.L_186:
        /*0c18*/ 	.word	index@(.nv.constant0._ZN7cutlass13device_kernelIN5flash11enable_sm90INS1_16FlashAttnFwdSm90INS1_25CollectiveMainloopFwdSm90ILi2EN4cute5tupleIJNS5_1CILi1EEES8_S8_EEENS6_IJNS7_ILi128EEENS7_ILi96EEENS7_ILi64EEEEEELi256ENS_10bfloat16_tEfNS_4arch4Sm90ELb0ELb0ELb0ELb0ELb1ELb0ELb1ELb1ELb0ELb1ELb0ELb0EEENS1_21CollectiveEpilogueFwdINS6_IJSA_NS7_ILi256EEESB_EEES9_SE_SG_Li256ELb0ELb1ELb0ELb0EEENS1_29StaticPersistentTileSchedulerILb0EEEEEEEEEvNT_6ParamsE)
        /*0c1c*/ 	.short	0x0210
        /*0c1e*/ 	.short	0x0b70


	//----- nvinfo : EIATTR_SW_WAR
	.align		4
.L_187:
        /*0c20*/ 	.byte	0x04, 0x36
        /*0c22*/ 	.short	(.L_189 - .L_188)
.L_188:
        /*0c24*/ 	.word	0x00000008
.L_189:


//--------------------- .nv.info._ZN7cutlass13device_kernelIN5flash11enable_sm90INS1_16FlashAttnFwdSm90INS1_25CollectiveMainloopFwdSm90ILi2EN4cute5tupleIJNS5_1CILi1EEES8_S8_EEENS6_IJNS7_ILi128EEENS7_ILi96EEENS7_ILi64EEEEEELi256ENS_10bfloat16_tEfNS_4arch4Sm90ELb0ELb0ELb0ELb1ELb1ELb0ELb0ELb1ELb0ELb1ELb0ELb0EEENS1_21CollectiveEpilogueFwdINS6_IJSA_NS7_ILi256EEESB_EEES9_SE_SG_Li256ELb1ELb1ELb0ELb0EEENS1_36VarlenDynamicPersistentTileSchedulerILi128ELi96ELi256ELi128ELb0ELb1ELb1ELb0ELb1ELb1EEEEEEEEEvNT_6ParamsE --------------------------
	.section	.nv.info._ZN7cutlass13device_kernelIN5flash11enable_sm90INS1_16FlashAttnFwdSm90INS1_25CollectiveMainloopFwdSm90ILi2EN4cute5tupleIJNS5_1CILi1EEES8_S8_EEENS6_IJNS7_ILi128EEENS7_ILi96EEENS7_ILi64EEEEEELi256ENS_10bfloat16_tEfNS_4arch4Sm90ELb0ELb0ELb0ELb1ELb1ELb0ELb0ELb1ELb0ELb1ELb0ELb0EEENS1_21CollectiveEpilogueFwdINS6_IJSA_NS7_ILi256EEESB_EEES9_SE_SG_Li256ELb1ELb1ELb0ELb0EEENS1_36VarlenDynamicPersistentTileSchedulerILi128ELi96ELi256ELi128ELb0ELb1ELb1ELb0ELb1ELb1EEEEEEEEEvNT_6ParamsE,"",@"SHT_CUDA_INFO"
	.sectionflags	@""
	.align	4


	//----- nvinfo : EIATTR_CUDA_API_VERSION
	.align		4
        /*0000*/ 	.byte	0x04, 0x37
        /*0002*/ 	.short	(.L_191 - .L_190)
.L_190:
        /*0004*/ 	.word	0x00000082


	//----- nvinfo : EIATTR_KPARAM_INFO
	.align		4
.L_191:
        /*0008*/ 	.byte	0x04, 0x17
        /*000a*/ 	.short	(.L_193 - .L_192)
.L_192:
        /*000c*/ 	.word	0x00000000
        /*0010*/ 	.short	0x0000
        /*0012*/ 	.short	0x0070
        /*0014*/ 	.byte	0x00, 0xf0, 0x01, 0x2a


	//----- nvinfo : EIATTR_SPARSE_MMA_MASK
	.align		4
.L_193:
        /*0018*/ 	.byte	0x03, 0x50
        /*001a*/ 	.short	0x0000


	//----- nvinfo : EIATTR_MAXREG_COUNT
	.align		4
        /*001c*/ 	.byte	0x03, 0x1b
        /*001e*/ 	.short	0x00a8


	//----- nvinfo : EIATTR_NUM_BARRIERS
	.align		4
        /*0020*/ 	.byte	0x02, 0x4c
        /*0022*/ 	.byte	0x10
	.zero		1


	//----- nvinfo : EIATTR_EXTERNS
	.align		4
        /*0024*/ 	.byte	0x04, 0x0f
        /*0026*/ 	.short	(.L_195 - .L_194)


	//   ....[0]....
	.align		4
.L_194:
        /*0028*/ 	.word	index@(__assertfail)


	//----- nvinfo : EIATTR_ANNOTATIONS
	.align		4
.L_195:
        /*002c*/ 	.byte	0x04, 0x55
        /*002e*/ 	.short	(.L_197 - .L_196)


	//   ....[0]....
.L_196:
        /* <DEDUP_REMOVED lines=14> */
        /*0104*/ 	.byte	0xa0, 0xd6, 0x00, 0x00


	//----- nvinfo : EIATTR_MERCURY_ISA_VERSION
	.align		4
.L_197:
        /*0108*/ 	.byte	0x03, 0x5f
        /*010a*/ 	.short	0x0101


	//----- nvinfo : EIATTR_UNUSED_LOAD_BYTE_OFFSET
	.align		4
        /*010c*/ 	.byte	0x04, 0x44
        /*010e*/ 	.short	(.L_199 - .L_198)


	//   ....[0]....
.L_198:
        /*0110*/ 	.word	0x00000970
        /*0114*/ 	.word	0x0000fff0


	//   ....[1]....
        /*0118*/ 	.word	0x00005a20
        /*011c*/ 	.word	0x0000fff0


	//----- nvinfo : EIATTR_INT_WARP_WIDE_INSTR_OFFSETS
	.align		4
.L_199:
        /*0120*/ 	.byte	0x04, 0x31
        /*0122*/ 	.short	(.L_201 - .L_200)


	//   ....[0]....
.L_200:
        /*0124*/ 	.word	0x000000c0


	//   ....[1]....
        /*0128*/ 	.word	0x000000d0


	//   ....[2]....
        /*012c*/ 	.word	0x00000170


	//   ....[3]....
        /*0130*/ 	.word	0x000097e0


	//   ....[4]....
        /*0134*/ 	.word	0x00009870


	//   ....[5]....
        /*0138*/ 	.word	0x0000cbc0


	//   ....[6]....
        /*013c*/ 	.word	0x0000cc50


	//----- nvinfo : EIATTR_COOP_GROUP_MASK_REGIDS
	.align		4
.L_201:
        /*0140*/ 	.byte	0x04, 0x29
        /*0142*/ 	.short	(.L_203 - .L_202)


	//   ....[0]....
.L_202:
        /*0144*/ 	.word	0xffffffff


	//   ....[1]....
        /*0148*/ 	.word	0xffffffff


	//   ....[2]....
        /*014c*/ 	.word	0xffffffff


	//   ....[3]....
        /*0150*/ 	.word	0xffffffff


	//   ....[4]....
        /*0154*/ 	.word	0xffffffff


	//   ....[5]....
        /*0158*/ 	.word	0xffffffff


	//   ....[6]....
        /*015c*/ 	.word	0xffffffff


	//   ....[7]....
        /*0160*/ 	.word	0xffffffff


	//   ....[8]....
        /*0164*/ 	.word	0xffffffff


	//   ....[9]....
        /*0168*/ 	.word	0xffffffff


	//   ....[10]....
        /*016c*/ 	.word	0xffffffff


	//   ....[11]....
        /*0170*/ 	.word	0xffffffff


	//   ....[12]....
        /*0174*/ 	.word	0xffffffff


	//   ....[13]....
        /*0178*/ 	.word	0xffffffff


	//   ....[14]....
        /*017c*/ 	.word	0xffffffff


	//   ....[15]....
        /*0180*/ 	.word	0xffffffff


	//   ....[16]....
        /*0184*/ 	.word	0xffffffff


	//   ....[17]....
        /*0188*/ 	.word	0xffffffff


	//   ....[18]....
        /*018c*/ 	.word	0xffffffff


	//   ....[19]....
        /*0190*/ 	.word	0xffffffff


	//   ....[20]....
        /*0194*/ 	.word	0xffffffff


	//   ....[21]....
        /*0198*/ 	.word	0xffffffff


	//   ....[22]....
        /*019c*/ 	.word	0xffffffff


	//   ....[23]....
        /*01a0*/ 	.word	0xffffffff


	//   ....[24]....
        /*01a4*/ 	.word	0xffffffff


	//   ....[25]....
        /*01a8*/ 	.word	0xffffffff


	//   ....[26]....
        /*01ac*/ 	.word	0xffffffff


	//   ....[27]....
        /*01b0*/ 	.word	0xffffffff


	//   ....[28]....
        /*01b4*/ 	.word	0xffffffff


	//   ....[29]....
        /*01b8*/ 	.word	0xffffffff


	//   ....[30]....
        /*01bc*/ 	.word	0xffffffff


	//   ....[31]....
        /*01c0*/ 	.word	0xffffffff


	//   ....[32]....
        /*01c4*/ 	.word	0xffffffff


	//   ....[33]....
        /*01c8*/ 	.word	0xffffffff


	//   ....[34]....
        /*01cc*/ 	.word	0xffffffff


	//   ....[35]....
        /*01d0*/ 	.word	0xffffffff


	//   ....[36]....
        /*01d4*/ 	.word	0xffffffff


	//   ....[37]....
        /*01d8*/ 	.word	0xffffffff


	//   ....[38]....
        /*01dc*/ 	.word	0xffffffff


	//   ....[39]....
        /*01e0*/ 	.word	0xffffffff


	//   ....[40]....
        /*01e4*/ 	.word	0xffffffff


	//   ....[41]....
        /*01e8*/ 	.word	0xffffffff


	//   ....[42]....
        /*01ec*/ 	.word	0xffffffff


	//   ....[43]....
        /*01f0*/ 	.word	0xffffffff


	//   ....[44]....
        /*01f4*/ 	.word	0xffffffff


	//   ....[45]....
        /*01f8*/ 	.word	0xffffffff


	//   ....[46]....
        /*01fc*/ 	.word	0xffffffff


	//   ....[47]....
        /*0200*/ 	.word	0xffffffff


	//   ....[48]....
        /*0204*/ 	.word	0xffffffff


	//   ....[49]....
        /*0208*/ 	.word	0xffffffff


	//   ....[50]....
        /*020c*/ 	.word	0xffffffff


	//   ....[51]....
        /*0210*/ 	.word	0xffffffff


	//   ....[52]....
        /*0214*/ 	.word	0xffffffff


	//   ....[53]....
        /*0218*/ 	.word	0xffffffff


	//   ....[54]....
        /*021c*/ 	.word	0xffffffff


	//   ....[55]....
        /*0220*/ 	.word	0xffffffff


	//   ....[56]....
        /*0224*/ 	.word	0xffffffff


	//   ....[57]....
        /*0228*/ 	.word	0xffffffff


	//   ....[58]....
        /*022c*/ 	.word	0xffffffff


	//   ....[59]....
        /*0230*/ 	.word	0xffffffff


	//   ....[60]....
        /*0234*/ 	.word	0xffffffff


	//   ....[61]....
        /*0238*/ 	.word	0xffffffff


	//   ....[62]....
        /*023c*/ 	.word	0xffffffff


	//   ....[63]....
        /*0240*/ 	.word	0xffffffff


	//   ....[64]....
        /*0244*/ 	.word	0xffffffff


	//   ....[65]....
        /*0248*/ 	.word	0xffffffff


	//   ....[66]....
        /*024c*/ 	.word	0xffffffff


	//   ....[67]....
        /*0250*/ 	.word	0xffffffff


	//   ....[68]....
        /*0254*/ 	.word	0xffffffff


	//   ....[69]....
        /*0258*/ 	.word	0xffffffff


	//   ....[70]....
        /*025c*/ 	.word	0xffffffff


	//   ....[71]....
        /*0260*/ 	.word	0xffffffff


	//   ....[72]....
        /*0264*/ 	.word	0xffffffff


	//   ....[73]....
        /*0268*/ 	.word	0xffffffff


	//   ....[74]....
        /*026c*/ 	.word	0xffffffff


	//   ....[75]....
        /*0270*/ 	.word	0xffffffff


	//   ....[76]....
        /*0274*/ 	.word	0xffffffff


	//   ....[77]....
        /*0278*/ 	.word	0xffffffff


	//   ....[78]....
        /*027c*/ 	.word	0xffffffff


	//   ....[79]....
        /*0280*/ 	.word	0xffffffff


	//   ....[80]....
        /*0284*/ 	.word	0xffffffff


	//   ....[81]....
        /*0288*/ 	.word	0xffffffff


	//   ....[82]....
        /*028c*/ 	.word	0xffffffff


	//   ....[83]....
        /*0290*/ 	.word	0xffffffff


	//   ....[84]....
        /*0294*/ 	.word	0xffffffff


	//   ....[85]....
        /*0298*/ 	.word	0xffffffff


	//   ....[86]....
        /*029c*/ 	.word	0xffffffff


	//   ....[87]....
        /*02a0*/ 	.word	0xffffffff


	//   ....[88]....
        /*02a4*/ 	.word	0xffffffff


	//   ....[89]....
        /*02a8*/ 	.word	0xffffffff


	//   ....[90]....
        /*02ac*/ 	.word	0xffffffff


	//   ....[91]....
        /*02b0*/ 	.word	0xffffffff


	//   ....[92]....
        /*02b4*/ 	.word	0xffffffff


	//   ....[93]....
        /*02b8*/ 	.word	0xffffffff


	//   ....[94]....
        /*02bc*/ 	.word	0xffffffff


	//   ....[95]....
        /*02c0*/ 	.word	0xffffffff


	//   ....[96]....
        /*02c4*/ 	.word	0xffffffff


	//   ....[97]....
        /*02c8*/ 	.word	0xffffffff


	//   ....[98]....
        /*02cc*/ 	.word	0xffffffff


	//   ....[99]....
        /*02d0*/ 	.word	0xffffffff


	//   ....[100]....
        /*02d4*/ 	.word	0xffffffff


	//   ....[101]....
        /*02d8*/ 	.word	0xffffffff


	//   ....[102]....
        /*02dc*/ 	.word	0xffffffff


	//   ....[103]....
        /*02e0*/ 	.word	0xffffffff


	//   ....[104]....
        /*02e4*/ 	.word	0xffffffff


	//   ....[105]....
        /*02e8*/ 	.word	0xffffffff


	//   ....[106]....
        /*02ec*/ 	.word	0xffffffff


	//   ....[107]....
        /*02f0*/ 	.word	0xffffffff


	//   ....[108]....
        /*02f4*/ 	.word	0xffffffff


	//   ....[109]....
        /*02f8*/ 	.word	0xffffffff


	//   ....[110]....
        /*02fc*/ 	.word	0xffffffff


	//   ....[111]....
        /*0300*/ 	.word	0xffffffff


	//   ....[112]....
        /*0304*/ 	.word	0xffffffff


	//   ....[113]....
        /*0308*/ 	.word	0xffffffff


	//   ....[114]....
        /*030c*/ 	.word	0xffffffff


	//   ....[115]....
        /*0310*/ 	.word	0xffffffff


	//   ....[116]....
        /*0314*/ 	.word	0xffffffff


	//   ....[117]....
        /*0318*/ 	.word	0xffffffff


	//   ....[118]....
        /*031c*/ 	.word	0xffffffff


	//   ....[119]....
        /*0320*/ 	.word	0xffffffff


	//   ....[120]....
        /*0324*/ 	.word	0xffffffff


	//   ....[121]....
        /*0328*/ 	.word	0xffffffff


	//   ....[122]....
        /*032c*/ 	.word	0xffffffff


	//   ....[123]....
        /*0330*/ 	.word	0xffffffff


	//   ....[124]....
        /*0334*/ 	.word	0xffffffff


	//   ....[125]....
        /*0338*/ 	.word	0xffffffff


	//   ....[126]....
        /*033c*/ 	.word	0xffffffff


	//   ....[127]....
        /*0340*/ 	.word	0xffffffff


	//   ....[128]....
        /*0344*/ 	.word	0xffffffff


	//   ....[129]....
        /*0348*/ 	.word	0xffffffff


	//   ....[130]....
        /*034c*/ 	.word	0xffffffff


	//   ....[131]....
        /*0350*/ 	.word	0xffffffff


	//   ....[132]....
        /*0354*/ 	.word	0xffffffff


	//   ....[133]....
        /*0358*/ 	.word	0xffffffff


	//   ....[134]....
        /*035c*/ 	.word	0xffffffff


	//   ....[135]....
        /*0360*/ 	.word	0xffffffff


	//   ....[136]....
        /*0364*/ 	.word	0xffffffff


	//   ....[137]....
        /*0368*/ 	.word	0x0500000f


	//   ....[138]....
        /*036c*/ 	.word	0x0500000f


	//   ....[139]....
        /*0370*/ 	.word	0x0500000f


	//   ....[140]....
        /*0374*/ 	.word	0x0500000f


	//   ....[141]....
        /*0378*/ 	.word	0x0500000f


	//   ....[142]....
        /*037c*/ 	.word	0x0500000f


	//   ....[143]....
        /*0380*/ 	.word	0x0500000f


	//   ....[144]....
        /*0384*/ 	.word	0x0500000f


	//   ....[145]....
        /*0388*/ 	.word	0x0500000f


	//   ....[146]....
        /*038c*/ 	.word	0x0500000f


	//   ....[147]....
        /*0390*/ 	.word	0x0500000f


	//   ....[148]....
        /*0394*/ 	.word	0x0500000f


	//   ....[149]....
        /*0398*/ 	.word	0x0500000f


	//   ....[150]....
        /*039c*/ 	.word	0x0500000f


	//   ....[151]....
        /*03a0*/ 	.word	0x0500000f


	//   ....[152]....
        /*03a4*/ 	.word	0x0500000f


	//   ....[153]....
        /*03a8*/ 	.word	0x0500000f


	//   ....[154]....
        /*03ac*/ 	.word	0x0500000f


	//   ....[155]....
        /*03b0*/ 	.word	0x0500000f


	//   ....[156]....
        /*03b4*/ 	.word	0x0500000f


	//   ....[157]....
        /*03b8*/ 	.word	0x0500000f


	//   ....[158]....
        /*03bc*/ 	.word	0x0500000f


	//   ....[159]....
        /*03c0*/ 	.word	0x0500000f


	//   ....[160]....
        /*03c4*/ 	.word	0x0500000f


	//   ....[161]....
        /*03c8*/ 	.word	0x0500000f


	//   ....[162]....
        /*03cc*/ 	.word	0x0500000f


	//   ....[163]....
        /*03d0*/ 	.word	0x0500000f


	//   ....[164]....
        /*03d4*/ 	.word	0x0500000f


	//   ....[165]....
        /*03d8*/ 	.word	0x0500000f


	//   ....[166]....
        /*03dc*/ 	.word	0x0500000f


	//   ....[167]....
        /*03e0*/ 	.word	0x0500000f


	//   ....[168]....
        /*03e4*/ 	.word	0x0500000f


	//   ....[169]....
        /*03e8*/ 	.word	0x0500000f


	//   ....[170]....
        /*03ec*/ 	.word	0x0500000f


	//   ....[171]....
        /*03f0*/ 	.word	0x0500000f


	//   ....[172]....
        /*03f4*/ 	.word	0x0500000f


	//   ....[173]....
        /*03f8*/ 	.word	0x0500000f


	//   ....[174]....
        /*03fc*/ 	.word	0x0500000f


	//   ....[175]....
        /*0400*/ 	.word	0x0500000f


	//   ....[176]....
        /*0404*/ 	.word	0x0500000f


	//   ....[177]....
        /*0408*/ 	.word	0x0500000f


	//   ....[178]....
        /*040c*/ 	.word	0x0500000f


	//   ....[179]....
        /*0410*/ 	.word	0x0500000f


	//   ....[180]....
        /*0414*/ 	.word	0x0500000f


	//   ....[181]....
        /*0418*/ 	.word	0x0500000f


	//   ....[182]....
        /*041c*/ 	.word	0x0500000f


	//   ....[183]....
        /*0420*/ 	.word	0x0500000f


	//   ....[184]....
        /*0424*/ 	.word	0x0500000f


	//   ....[185]....
        /*0428*/ 	.word	0x0500000f


	//   ....[186]....
        /*042c*/ 	.word	0x0500000f


	//   ....[187]....
        /*0430*/ 	.word	0x0500000f


	//   ....[188]....
        /*0434*/ 	.word	0x0500000f


	//   ....[189]....
        /*0438*/ 	.word	0x0500000f


	//   ....[190]....
        /*043c*/ 	.word	0x0500000f


	//   ....[191]....
        /*0440*/ 	.word	0x0500000f


	//   ....[192]....
        /*0444*/ 	.word	0x0500000f


	//   ....[193]....
        /*0448*/ 	.word	0x0500000f


	//   ....[194]....
        /*044c*/ 	.word	0x0500000f


	//   ....[195]....
        /*0450*/ 	.word	0x0500000f


	//   ....[196]....
        /*0454*/ 	.word	0x0500000f


	//   ....[197]....
        /*0458*/ 	.word	0x0500000f


	//   ....[198]....
        /*045c*/ 	.word	0x0500000f


	//   ....[199]....
        /*0460*/ 	.word	0x0500000f


	//   ....[200]....
        /*0464*/ 	.word	0x0500000f


	//   ....[201]....
        /*0468*/ 	.word	0x0500000f


	//   ....[202]....
        /*046c*/ 	.word	0x0500000f


	//   ....[203]....
        /*0470*/ 	.word	0x0500000f


	//   ....[204]....
        /*0474*/ 	.word	0x0500000f


	//   ....[205]....
        /*0478*/ 	.word	0x0500000f


	//   ....[206]....
        /*047c*/ 	.word	0x0500000f


	//   ....[207]....
        /*0480*/ 	.word	0x0500000f


	//   ....[208]....
        /*0484*/ 	.word	0x0500000f


	//   ....[209]....
        /*0488*/ 	.word	0x0500000f


	//   ....[210]....
        /*048c*/ 	.word	0x0500000f


	//   ....[211]....
        /*0490*/ 	.word	0x0500000f


	//   ....[212]....
        /*0494*/ 	.word	0x0500000f


	//   ....[213]....
        /*0498*/ 	.word	0x0500000f


	//   ....[214]....
        /*049c*/ 	.word	0x0500000f


	//   ....[215]....
        /*04a0*/ 	.word	0x0500000f


	//   ....[216]....
        /*04a4*/ 	.word	0x0500000f


	//   ....[217]....
        /*04a8*/ 	.word	0x0500000f


	//   ....[218]....
        /*04ac*/ 	.word	0x0500000f


	//   ....[219]....
        /*04b0*/ 	.word	0x0500000f


	//----- nvinfo : EIATTR_COOP_GROUP_INSTR_OFFSETS
	.align		4
.L_203:
        /*04b4*/ 	.byte	0x04, 0x28
        /*04b6*/ 	.short	(.L_205 - .L_204)


	//   ....[0]....
.L_204:
        /*04b8*/ 	.word	0x00000080


	//   ....[1]....
        /*04bc*/ 	.word	0x00000090


	//   ....[2]....
        /*04c0*/ 	.word	0x000002d0


	//   ....[3]....
        /*04c4*/ 	.word	0x00000430


	//   ....[4]....
        /*04c8*/ 	.word	0x00000550


	//   ....[5]....
        /*04cc*/ 	.word	0x000006b0


	//   ....[6]....
        /*04d0*/ 	.word	0x00001580


	//   ....[7]....
        /*04d4*/ 	.word	0x000021b0


	//   ....[8]....
        /*04d8*/ 	.word	0x00002210


	//   ....[9]....
        /*04dc*/ 	.word	0x00002640


	//   ....[10]....
        /*04e0*/ 	.word	0x000026c0


	//   ....[11]....
        /*04e4*/ 	.word	0x00003740


	//   ....[12]....
        /*04e8*/ 	.word	0x00003760


	//   ....[13]....
        /*04ec*/ 	.word	0x00003d30


	//   ....[14]....
        /*04f0*/ 	.word	0x00003f00


	//   ....[15]....
        /*04f4*/ 	.word	0x00004fa0


	//   ....[16]....
        /*04f8*/ 	.word	0x00005020


	//   ....[17]....
        /*04fc*/ 	.word	0x00005090


	//   ....[18]....
        /*0500*/ 	.word	0x000050b0


	//   ....[19]....
        /*0504*/ 	.word	0x00006b30


	//   ....[20]....
        /*0508*/ 	.word	0x00006b60


	//   ....[21]....
        /*050c*/ 	.word	0x00006c30


	//   ....[22]....
        /*0510*/ 	.word	0x00006c60


	//   ....[23]....
        /*0514*/ 	.word	0x00007450


	//   ....[24]....
        /*0518*/ 	.word	0x00007480


	//   ....[25]....
        /*051c*/ 	.word	0x000075c0


	//   ....[26]....
        /*0520*/ 	.word	0x000075e0


	//   ....[27]....
        /*0524*/ 	.word	0x00007720


	//   ....[28]....
        /*0528*/ 	.word	0x00007740


	//   ....[29]....
        /*052c*/ 	.word	0x00007890


	//   ....[30]....
        /*0530*/ 	.word	0x000078b0


	//   ....[31]....
        /*0534*/ 	.word	0x00008200


	//   ....[32]....
        /*0538*/ 	.word	0x00008230


	//   ....[33]....
        /*053c*/ 	.word	0x00008380


	//   ....[34]....
        /*0540*/ 	.word	0x000083a0


	//   ....[35]....
        /*0544*/ 	.word	0x000084e0


	//   ....[36]....
        /*0548*/ 	.word	0x00008500


	//   ....[37]....
        /*054c*/ 	.word	0x00008650


	//   ....[38]....
        /*0550*/ 	.word	0x00008670


	//   ....[39]....
        /*0554*/ 	.word	0x00008830


	//   ....[40]....
        /*0558*/ 	.word	0x00008a00


	//   ....[41]....
        /*055c*/ 	.word	0x00008a30


	//   ....[42]....
        /*0560*/ 	.word	0x00008a60


	//   ....[43]....
        /*0564*/ 	.word	0x00008a90


	//   ....[44]....
        /*0568*/ 	.word	0x00008ac0


	//   ....[45]....
        /*056c*/ 	.word	0x00008af0


	//   ....[46]....
        /*0570*/ 	.word	0x00008c40


	//   ....[47]....
        /*0574*/ 	.word	0x00008c70


	//   ....[48]....
        /*0578*/ 	.word	0x00008ca0


	//   ....[49]....
        /*057c*/ 	.word	0x00008cd0


	//   ....[50]....
        /*0580*/ 	.word	0x00008d00


	//   ....[51]....
        /*0584*/ 	.word	0x00008d30


	//   ....[52]....
        /*0588*/ 	.word	0x00008dc0


	//   ....[53]....
        /*058c*/ 	.word	0x00008df0


	//   ....[54]....
        /*0590*/ 	.word	0x00008e70


	//   ....[55]....
        /*0594*/ 	.word	0x0000a380


	//   ....[56]....
        /*0598*/ 	.word	0x0000a3a0


	//   ....[57]....
        /*059c*/ 	.word	0x0000a430


	//   ....[58]....
        /*05a0*/ 	.word	0x0000a450


	//   ....[59]....
        /*05a4*/ 	.word	0x0000a4d0


	//   ....[60]....
        /*05a8*/ 	.word	0x0000a4f0


	//   ....[61]....
        /*05ac*/ 	.word	0x0000a570


	//   ....[62]....
        /*05b0*/ 	.word	0x0000a590


	//   ....[63]....
        /*05b4*/ 	.word	0x0000a610


	//   ....[64]....
        /*05b8*/ 	.word	0x0000a630


	//   ....[65]....
        /*05bc*/ 	.word	0x0000a640


	//   ....[66]....
        /*05c0*/ 	.word	0x0000a650


	//   ....[67]....
        /*05c4*/ 	.word	0x0000ae80


	//   ....[68]....
        /*05c8*/ 	.word	0x0000aeb0


	//   ....[69]....
        /*05cc*/ 	.word	0x0000af70


	//   ....[70]....
        /*05d0*/ 	.word	0x0000af80


	//   ....[71]....
        /*05d4*/ 	.word	0x0000b010


	//   ....[72]....
        /*05d8*/ 	.word	0x0000b020


	//   ....[73]....
        /*05dc*/ 	.word	0x0000b0b0


	//   ....[74]....
        /*05e0*/ 	.word	0x0000b0c0


	//   ....[75]....
        /*05e4*/ 	.word	0x0000b150


	//   ....[76]....
        /*05e8*/ 	.word	0x0000b160


	//   ....[77]....
        /*05ec*/ 	.word	0x0000b1f0


	//   ....[78]....
        /*05f0*/ 	.word	0x0000b200


	//   ....[79]....
        /*05f4*/ 	.word	0x0000b280


	//   ....[80]....
        /*05f8*/ 	.word	0x0000b290


	//   ....[81]....
        /*05fc*/ 	.word	0x0000b2a0


	//   ....[82]....
        /*0600*/ 	.word	0x0000b2b0


	//   ....[83]....
        /*0604*/ 	.word	0x0000b730


	//   ....[84]....
        /*0608*/ 	.word	0x0000b760


	//   ....[85]....
        /*060c*/ 	.word	0x0000b7b0


	//   ....[86]....
        /*0610*/ 	.word	0x0000b860


	//   ....[87]....
        /*0614*/ 	.word	0x0000b880


	//   ....[88]....
        /*0618*/ 	.word	0x0000b930


	//   ....[89]....
        /*061c*/ 	.word	0x0000b940


	//   ....[90]....
        /*0620*/ 	.word	0x0000b970


	//   ....[91]....
        /*0624*/ 	.word	0x0000ba00


	//   ....[92]....
        /*0628*/ 	.word	0x0000baa0


	//   ....[93]....
        /*062c*/ 	.word	0x0000bac0


	//   ....[94]....
        /*0630*/ 	.word	0x0000bad0


	//   ....[95]....
        /*0634*/ 	.word	0x0000c200


	//   ....[96]....
        /*0638*/ 	.word	0x0000c220


	//   ....[97]....
        /*063c*/ 	.word	0x0000c230


	//   ....[98]....
        /*0640*/ 	.word	0x0000c270


	//   ....[99]....
        /*0644*/ 	.word	0x0000c280


	//   ....[100]....
        /*0648*/ 	.word	0x0000c2c0


	//   ....[101]....
        /*064c*/ 	.word	0x0000c2d0


	//   ....[102]....
        /*0650*/ 	.word	0x0000c310


	//   ....[103]....
        /*0654*/ 	.word	0x0000c320


	//   ....[104]....
        /*0658*/ 	.word	0x0000c360


	//   ....[105]....
        /*065c*/ 	.word	0x0000c370


	//   ....[106]....
        /*0660*/ 	.word	0x0000c380


	//   ....[107]....
        /*0664*/ 	.word	0x0000c6f0


	//   ....[108]....
        /*0668*/ 	.word	0x0000c710


	//   ....[109]....
        /*066c*/ 	.word	0x0000c720


	//   ....[110]....
        /*0670*/ 	.word	0x0000c730


	//   ....[111]....
        /*0674*/ 	.word	0x0000c740


	//   ....[112]....
        /*0678*/ 	.word	0x0000c760


	//   ....[113]....
        /*067c*/ 	.word	0x0000c7d0


	//   ....[114]....
        /*0680*/ 	.word	0x0000c800


	//   ....[115]....
        /*0684*/ 	.word	0x0000c810


	//   ....[116]....
        /*0688*/ 	.word	0x0000c880


	//   ....[117]....
        /*068c*/ 	.word	0x0000c890


	//   ....[118]....
        /*0690*/ 	.word	0x0000c990


	//   ....[119]....
        /*0694*/ 	.word	0x0000ce40


	//   ....[120]....
        /*0698*/ 	.word	0x0000ce90


	//   ....[121]....
        /*069c*/ 	.word	0x0000cec0


	//   ....[122]....
        /*06a0*/ 	.word	0x0000ced0


	//   ....[123]....
        /*06a4*/ 	.word	0x0000cf00


	//   ....[124]....
        /*06a8*/ 	.word	0x0000cf30


	//   ....[125]....
        /*06ac*/ 	.word	0x0000cf60


	//   ....[126]....
        /*06b0*/ 	.word	0x0000cf90


	//   ....[127]....
        /*06b4*/ 	.word	0x0000d110


	//   ....[128]....
        /*06b8*/ 	.word	0x0000d140


	//   ....[129]....
        /*06bc*/ 	.word	0x0000d170


	//   ....[130]....
        /*06c0*/ 	.word	0x0000d1a0


	//   ....[131]....
        /*06c4*/ 	.word	0x0000d1d0


	//   ....[132]....
        /*06c8*/ 	.word	0x0000d200


	//   ....[133]....
        /*06cc*/ 	.word	0x0000d2c0


	//   ....[134]....
        /*06d0*/ 	.word	0x0000d2e0


	//   ....[135]....
        /*06d4*/ 	.word	0x0000d350


	//   ....[136]....
        /*06d8*/ 	.word	0x0000d7c0


	//   ....[137]....
        /*06dc*/ 	.word	0x0000dca0


	//   ....[138]....
        /*06e0*/ 	.word	0x0000dd90


	//   ....[139]....
        /*06e4*/ 	.word	0x0000de30


	//   ....[140]....
        /*06e8*/ 	.word	0x0000de90


	//   ....[141]....
        /*06ec*/ 	.word	0x0000df80


	//   ....[142]....
        /*06f0*/ 	.word	0x0000dff0


	//   ....[143]....
        /*06f4*/ 	.word	0x0000e0e0


	//   ....[144]....
        /*06f8*/ 	.word	0x0000e150


	//   ....[145]....
        /*06fc*/ 	.word	0x0000e240


	//   ....[146]....
        /*0700*/ 	.word	0x0000e2b0


	//   ....[147]....
        /*0704*/ 	.word	0x0000e3a0


	//   ....[148]....
        /*0708*/ 	.word	0x0000e410


	//   ....[149]....
        /*070c*/ 	.word	0x0000e4b0


	//   ....[150]....
        /*0710*/ 	.word	0x0000e5a0


	//   ....[151]....
        /*0714*/ 	.word	0x0000e610


	//   ....[152]....
        /*0718*/ 	.word	0x0000e670


	//   ....[153]....
        /*071c*/ 	.word	0x0000e760


	//   ....[154]....
        /*0720*/ 	.word	0x0000e7c0


	//   ....[155]....
        /*0724*/ 	.word	0x0000e8c0


	//   ....[156]....
        /*0728*/ 	.word	0x0000e920


	//   ....[157]....
        /*072c*/ 	.word	0x0000ea20


	//   ....[158]....
        /*0730*/ 	.word	0x0000ea80


	//   ....[159]....
        /*0734*/ 	.word	0x0000eb80


	//   ....[160]....
        /*0738*/ 	.word	0x0000ebe0


	//   ....[161]....
        /*073c*/ 	.word	0x0000ece0


	//   ....[162]....
        /*0740*/ 	.word	0x0000ed40


	//   ....[163]....
        /*0744*/ 	.word	0x0000ee40


	//   ....[164]....
        /*0748*/ 	.word	0x0000eea0


	//   ....[165]....
        /*074c*/ 	.word	0x0000ef40


	//   ....[166]....
        /*0750*/ 	.word	0x0000f0c0


	//   ....[167]....
        /*0754*/ 	.word	0x0000f1a0


	//   ....[168]....
        /*0758*/ 	.word	0x0000f250


	//   ....[169]....
        /*075c*/ 	.word	0x0000f360


	//   ....[170]....
        /*0760*/ 	.word	0x0000f3c0


	//   ....[171]....
        /*0764*/ 	.word	0x0000f4d0


	//   ....[172]....
        /*0768*/ 	.word	0x0000f530


	//   ....[173]....
        /*076c*/ 	.word	0x0000f640


	//   ....[174]....
        /*0770*/ 	.word	0x0000f6a0


	//   ....[175]....
        /*0774*/ 	.word	0x0000f7b0


	//   ....[176]....
        /*0778*/ 	.word	0x0000f810


	//   ....[177]....
        /*077c*/ 	.word	0x0000f8d0


	//   ....[178]....
        /*0780*/ 	.word	0x0000fa30


	//   ....[179]....
        /*0784*/ 	.word	0x0000fad0


	//   ....[180]....
        /*0788*/ 	.word	0x0000fb30


	//   ....[181]....
        /*078c*/ 	.word	0x0000fbe0


	//   ....[182]....
        /*0790*/ 	.word	0x0000fc40


	//   ....[183]....
        /*0794*/ 	.word	0x0000fcf0


	//   ....[184]....
        /*0798*/ 	.word	0x0000fd50


	//   ....[185]....
        /*079c*/ 	.word	0x0000fe00


	//   ....[186]....
        /*07a0*/ 	.word	0x0000fe60


	//   ....[187]....
        /*07a4*/ 	.word	0x0000ff10


	//   ....[188]....
        /*07a8*/ 	.word	0x0000ff70


	//   ....[189]....
        /*07ac*/ 	.word	0x00010020


	//   ....[190]....
        /*07b0*/ 	.word	0x00010100


	//   ....[191]....
        /*07b4*/ 	.word	0x000101a0


	//   ....[192]....
        /*07b8*/ 	.word	0x00010200


	//   ....[193]....
        /*07bc*/ 	.word	0x000102d0


	//   ....[194]....
        /*07c0*/ 	.word	0x00010330


	//   ....[195]....
        /*07c4*/ 	.word	0x00010400


	//   ....[196]....
        /*07c8*/ 	.word	0x00010460


	//   ....[197]....
        /*07cc*/ 	.word	0x00010540


	//   ....[198]....
        /*07d0*/ 	.word	0x000105a0


	//   ....[199]....
        /*07d4*/ 	.word	0x00010670


	//   ....[200]....
        /*07d8*/ 	.word	0x000106d0


	//   ....[201]....
        /*07dc*/ 	.word	0x000107a0


	//   ....[202]....
        /*07e0*/ 	.word	0x00010830


	//   ....[203]....
        /*07e4*/ 	.word	0x000108d0


	//   ....[204]....
        /*07e8*/ 	.word	0x000109f0


	//   ....[205]....
        /*07ec*/ 	.word	0x00010a60


	//   ....[206]....
        /*07f0*/ 	.word	0x00010ad0


	//   ....[207]....
        /*07f4*/ 	.word	0x00010b40


	//   ....[208]....
        /*07f8*/ 	.word	0x00010bb0


	//   ....[209]....
        /*07fc*/ 	.word	0x00010c30


	//   ....[210]....
        /*0800*/ 	.word	0x00010cc0


	//   ....[211]....
        /*0804*/ 	.word	0x00010d50


	//   ....[212]....
        /*0808*/ 	.word	0x00010dc0


	//   ....[213]....
        /*080c*/ 	.word	0x00010e30


	//   ....[214]....
        /*0810*/ 	.word	0x00010ea0


	//   ....[215]....
        /*0814*/ 	.word	0x00010f20


	//   ....[216]....
        /*0818*/ 	.word	0x00010f90


	//   ....[217]....
        /*081c*/ 	.word	0x00011030


	//   ....[218]....
        /*0820*/ 	.word	0x000110c0


	//   ....[219]....
        /*0824*/ 	.word	0x000111e0


	//----- nvinfo : EIATTR_REG_RECONFIG
	.align		4
.L_205:
        /*0828*/ 	.byte	0x01, 0x54
	.zero		2


	//----- nvinfo : EIATTR_SYSCALL_OFFSETS
	.align		4
        /*082c*/ 	.byte	0x04, 0x46
        /*082e*/ 	.short	(.L_207 - .L_206)


	//   ....[0]....
.L_206:
        /*0830*/ 	.word	0x00001760


	//   ....[1]....
        /*0834*/ 	.word	0x000099d0


	//   ....[2]....
        /*0838*/ 	.word	0x00009b20


	//   ....[3]....
        /*083c*/ 	.word	0x00009c10


	//   ....[4]....
        /*0840*/ 	.word	0x0000aae0


	//----- nvinfo : EIATTR_MBARRIER_INSTR_OFFSETS
	.align		4
.L_207:
        /*0844*/ 	.byte	0x04, 0x39
        /*0846*/ 	.short	(.L_209 - .L_208)


	//   ....[0]....
.L_208:
        /*0848*/ 	.word	0x00000180
        /*084c*/ 	.word	0x000000ff
        /*0850*/ 	.word	0x00022800
        /*0854*/ 	.short	0x0100
        /*0856*/ 	.byte	0x08
	.zero		1


	//   ....[1]....
        /*0858*/ 	.word	0x00000190
        /*085c*/ 	.word	0x000000ff
        /*0860*/ 	.word	0x00022820
        /*0864*/ 	.short	0x0100
        /*0866*/ 	.byte	0x08
	.zero		1


	//   ....[2]....
        /*0868*/ 	.word	0x00000280
        /*086c*/ 	.word	0x000000ff
        /*0870*/ 	.word	0x00022830
        /*0874*/ 	.short	0x0100
        /*0876*/ 	.byte	0x08
	.zero		1


	//   ....[3]....
        /*0878*/ 	.word	0x00000290
        /*087c*/ 	.word	0x000000ff
        /*0880*/ 	.word	0x00022840
        /*0884*/ 	.short	0x0100
        /*0886*/ 	.byte	0x08
	.zero		1


	//   ....[4]....
        /*0888*/ 	.word	0x000002a0
        /*088c*/ 	.word	0x000000ff
        /*0890*/ 	.word	0x00022838
        /*0894*/ 	.short	0x0100
        /*0896*/ 	.byte	0x08
	.zero		1


	//   ....[5]....
        /*0898*/ 	.word	0x000002b0
        /*089c*/ 	.word	0x000000ff
        /*08a0*/ 	.word	0x00022848
        /*08a4*/ 	.short	0x0100
        /*08a6*/ 	.byte	0x08
	.zero		1


	//   ....[6]....
        /*08a8*/ 	.word	0x000003e0
        /*08ac*/ 	.word	0x000000ff
        /*08b0*/ 	.word	0x00022850
        /*08b4*/ 	.short	0x0100
        /*08b6*/ 	.byte	0x08
	.zero		1


	//   ....[7]....
        /*08b8*/ 	.word	0x000003f0
        /*08bc*/ 	.word	0x000000ff
        /*08c0*/ 	.word	0x00022860
        /*08c4*/ 	.short	0x0100
        /*08c6*/ 	.byte	0x08
	.zero		1


	//   ....[8]....
        /*08c8*/ 	.word	0x00000400
        /*08cc*/ 	.word	0x000000ff
        /*08d0*/ 	.word	0x00022858
        /*08d4*/ 	.short	0x0100
        /*08d6*/ 	.byte	0x08
	.zero		1


	//   ....[9]....
        /*08d8*/ 	.word	0x00000410
        /*08dc*/ 	.word	0x000000ff
        /*08e0*/ 	.word	0x00022868
        /*08e4*/ 	.short	0x0100
        /*08e6*/ 	.byte	0x08
	.zero		1


	//   ....[10]....
        /*08e8*/ 	.word	0x00000500
        /*08ec*/ 	.word	0x000000ff
        /*08f0*/ 	.word	0x00022870
        /*08f4*/ 	.short	0x0100
        /*08f6*/ 	.byte	0x06
	.zero		1


	//   ....[11]....
        /*08f8*/ 	.word	0x00000510
        /*08fc*/ 	.word	0x000000ff
        /*0900*/ 	.word	0x00022880
        /*0904*/ 	.short	0x0100
        /*0906*/ 	.byte	0x06
	.zero		1


	//   ....[12]....
        /*0908*/ 	.word	0x00000520
        /*090c*/ 	.word	0x000000ff
        /*0910*/ 	.word	0x00022878
        /*0914*/ 	.short	0x0100
        /*0916*/ 	.byte	0x06
	.zero		1


	//   ....[13]....
        /*0918*/ 	.word	0x00000530
        /*091c*/ 	.word	0x000000ff
        /*0920*/ 	.word	0x00022888
        /*0924*/ 	.short	0x0100
        /*0926*/ 	.byte	0x06
	.zero		1


	//   ....[14]....
        /*0928*/ 	.word	0x00000660
        /*092c*/ 	.word	0x000000ff
        /*0930*/ 	.word	0x00022890
        /*0934*/ 	.short	0x0100
        /*0936*/ 	.byte	0x08
	.zero		1


	//   ....[15]....
        /*0938*/ 	.word	0x00000670
        /*093c*/ 	.word	0x000000ff
        /*0940*/ 	.word	0x000228a0
        /*0944*/ 	.short	0x0100
        /*0946*/ 	.byte	0x08
	.zero		1


	//   ....[16]....
        /*0948*/ 	.word	0x00000680
        /*094c*/ 	.word	0x000000ff
        /*0950*/ 	.word	0x00022898
        /*0954*/ 	.short	0x0100
        /*0956*/ 	.byte	0x08
	.zero		1


	//   ....[17]....
        /*0958*/ 	.word	0x00000690
        /*095c*/ 	.word	0x000000ff
        /*0960*/ 	.word	0x000228a8
        /*0964*/ 	.short	0x0100
        /*0966*/ 	.byte	0x08
	.zero		1


	//   ....[18]....
        /*0968*/ 	.word	0x000007d0
        /*096c*/ 	.word	0x000000ff
        /*0970*/ 	.word	0x000228b0
        /*0974*/ 	.short	0x0100
        /*0976*/ 	.byte	0x08
	.zero		1


	//   ....[19]....
        /*0978*/ 	.word	0x000007e0
        /*097c*/ 	.word	0x000000ff
        /*0980*/ 	.word	0x000228c0
        /*0984*/ 	.short	0x0100
        /*0986*/ 	.byte	0x08
	.zero		1


	//   ....[20]....
        /*0988*/ 	.word	0x000007f0
        /*098c*/ 	.word	0x000000ff
        /*0990*/ 	.word	0x000228b8
        /*0994*/ 	.short	0x0100
        /*0996*/ 	.byte	0x08
	.zero		1


	//   ....[21]....
        /*0998*/ 	.word	0x00000800
        /*099c*/ 	.word	0x000000ff
        /*09a0*/ 	.word	0x000228c8
        /*09a4*/ 	.short	0x0100
        /*09a6*/ 	.byte	0x08
	.zero		1


	//   ....[22]....
        /*09a8*/ 	.word	0x000017d0
        /*09ac*/ 	.word	0x000000ff
        /*09b0*/ 	.word	0x00022800
        /*09b4*/ 	.short	0x010a
        /*09b6*/ 	.byte	0x2d
	.zero		1


	//   ....[23]....
        /*09b8*/ 	.word	0x000018a0
        /*09bc*/ 	.word	0x000000ff
        /*09c0*/ 	.word	0x00022830
        /*09c4*/ 	.short	0x010a
        /*09c6*/ 	.byte	0x16
	.zero		1


	//   ....[24]....
        /*09c8*/ 	.word	0x000018e0
        /*09cc*/ 	.word	0x000000ff
        /*09d0*/ 	.word	0x00022830
        /*09d4*/ 	.short	0x010a
        /*09d6*/ 	.byte	0x16
	.zero		1


	//   ....[25]....
        /*09d8*/ 	.word	0x00001c10
        /*09dc*/ 	.word	0x000000ff
        /*09e0*/ 	.word	0x00000000
        /*09e4*/ 	.short	0x0101
        /*09e6*/ 	.byte	0x06
	.zero		1


	//   ....[26]....
        /*09e8*/ 	.word	0x00002ec0
        /*09ec*/ 	.word	0x000000ff
        /*09f0*/ 	.word	0x00022850
        /*09f4*/ 	.short	0x010a
        /*09f6*/ 	.byte	0x16
	.zero		1


	//   ....[27]....
        /*09f8*/ 	.word	0x00002f00
        /*09fc*/ 	.word	0x000000ff
        /*0a00*/ 	.word	0x00022850
        /*0a04*/ 	.short	0x010a
        /*0a06*/ 	.byte	0x16
	.zero		1


	//   ....[28]....
        /*0a08*/ 	.word	0x00003220
        /*0a0c*/ 	.word	0x000000ff
        /*0a10*/ 	.word	0x00000000
        /*0a14*/ 	.short	0x0101
        /*0a16*/ 	.byte	0x16
	.zero		1


	//   ....[29]....
        /*0a18*/ 	.word	0x00003380
        /*0a1c*/ 	.word	0x000000ff
        /*0a20*/ 	.word	0x00022830
        /*0a24*/ 	.short	0x010a
        /*0a26*/ 	.byte	0x18
	.zero		1


	//   ....[30]....
        /*0a28*/ 	.word	0x000033c0
        /*0a2c*/ 	.word	0x000000ff
        /*0a30*/ 	.word	0x00022830
        /*0a34*/ 	.short	0x010a
        /*0a36*/ 	.byte	0x18
	.zero		1


	//   ....[31]....
        /*0a38*/ 	.word	0x000035f0
        /*0a3c*/ 	.word	0x000000ff
        /*0a40*/ 	.word	0x00000000
        /*0a44*/ 	.short	0x0101
        /*0a46*/ 	.byte	0x06
	.zero		1


	//   ....[32]....
        /*0a48*/ 	.word	0x00004c60
        /*0a4c*/ 	.word	0x000000ff
        /*0a50*/ 	.word	0x00022850
        /*0a54*/ 	.short	0x010a
        /*0a56*/ 	.byte	0x18
	.zero		1


	//   ....[33]....
        /*0a58*/ 	.word	0x00004cb0
        /*0a5c*/ 	.word	0x000000ff
        /*0a60*/ 	.word	0x00022850
        /*0a64*/ 	.short	0x010a
        /*0a66*/ 	.byte	0x18
	.zero		1


	//   ....[34]....
        /*0a68*/ 	.word	0x00004f80
        /*0a6c*/ 	.word	0x000000ff
        /*0a70*/ 	.word	0x00000000
        /*0a74*/ 	.short	0x0101
        /*0a76*/ 	.byte	0x18
	.zero		1


	//   ....[35]....
        /*0a78*/ 	.word	0x00007440
        /*0a7c*/ 	.word	0x00000003
        /*0a80*/ 	.word	0x00000000
        /*0a84*/ 	.short	0x0101
        /*0a86*/ 	.byte	0x3f
	.zero		1


	//   ....[36]....
        /*0a88*/ 	.word	0x0000a0f0
        /*0a8c*/ 	.word	0x00000021
        /*0a90*/ 	.word	0x00022840
        /*0a94*/ 	.short	0x010a
        /*0a96*/ 	.byte	0x3f
	.zero		1


	//   ....[37]....
        /*0a98*/ 	.word	0x0000a750
        /*0a9c*/ 	.word	0x00000021
        /*0aa0*/ 	.word	0x00022830
        /*0aa4*/ 	.short	0x0107
        /*0aa6*/ 	.byte	0x3f
	.zero		1


	//   ....[38]....
        /*0aa8*/ 	.word	0x0000a830
        /*0aac*/ 	.word	0x00000021
        /*0ab0*/ 	.word	0x00022830
        /*0ab4*/ 	.short	0x0101
        /*0ab6*/ 	.byte	0x3f
	.zero		1


	//   ....[39]....
        /*0ab8*/ 	.word	0x0000b3b0
        /*0abc*/ 	.word	0x00000016
        /*0ac0*/ 	.word	0x00022800
        /*0ac4*/ 	.short	0x0107
        /*0ac6*/ 	.byte	0x3f
	.zero		1


	//   ....[40]....
        /*0ac8*/ 	.word	0x0000b4a0
        /*0acc*/ 	.word	0x00000016
        /*0ad0*/ 	.word	0x00022800
        /*0ad4*/ 	.short	0x0101
        /*0ad6*/ 	.byte	0x3f
	.zero		1


	//   ....[41]....
        /*0ad8*/ 	.word	0x0000b4c0
        /*0adc*/ 	.word	0x00000016
        /*0ae0*/ 	.word	0x00022820
        /*0ae4*/ 	.short	0x010a
        /*0ae6*/ 	.byte	0x3f
	.zero		1


	//   ....[42]....
        /*0ae8*/ 	.word	0x0000b550
        /*0aec*/ 	.word	0x00000021
        /*0af0*/ 	.word	0x00022860
        /*0af4*/ 	.short	0x010a
        /*0af6*/ 	.byte	0x3f
	.zero		1


	//   ....[43]....
        /*0af8*/ 	.word	0x0000bc50
        /*0afc*/ 	.word	0x00000021
        /*0b00*/ 	.word	0x00022850
        /*0b04*/ 	.short	0x0107
        /*0b06*/ 	.byte	0x3f
	.zero		1


	//   ....[44]....
        /*0b08*/ 	.word	0x0000bd20
        /*0b0c*/ 	.word	0x00000021
        /*0b10*/ 	.word	0x00022850
        /*0b14*/ 	.short	0x0101
        /*0b16*/ 	.byte	0x3f
	.zero		1


	//   ....[45]....
        /*0b18*/ 	.word	0x0000c060
        /*0b1c*/ 	.word	0x0000000a
        /*0b20*/ 	.word	0x00022840
        /*0b24*/ 	.short	0x010a
        /*0b26*/ 	.byte	0x3f
	.zero		1


	//   ....[46]....
        /*0b28*/ 	.word	0x0000c430
        /*0b2c*/ 	.word	0x0000000a
        /*0b30*/ 	.word	0x00022830
        /*0b34*/ 	.short	0x0107
        /*0b36*/ 	.byte	0x3f
	.zero		1


	//   ....[47]....
        /*0b38*/ 	.word	0x0000c4f0
        /*0b3c*/ 	.word	0x0000000a
        /*0b40*/ 	.word	0x00022830
        /*0b44*/ 	.short	0x0101
        /*0b46*/ 	.byte	0x3f
	.zero		1


	//   ....[48]....
        /*0b48*/ 	.word	0x0000c520
        /*0b4c*/ 	.word	0x0000000a
        /*0b50*/ 	.word	0x00022860
        /*0b54*/ 	.short	0x010a
        /*0b56*/ 	.byte	0x3f
	.zero		1


	//   ....[49]....
        /*0b58*/ 	.word	0x0000ca40
        /*0b5c*/ 	.word	0x0000000a
        /*0b60*/ 	.word	0x00022850
        /*0b64*/ 	.short	0x0107
        /*0b66*/ 	.byte	0x3f
	.zero		1


	//   ....[50]....
        /*0b68*/ 	.word	0x0000cb00
        /*0b6c*/ 	.word	0x0000000a
        /*0b70*/ 	.word	0x00022850
        /*0b74*/ 	.short	0x0101
        /*0b76*/ 	.byte	0x3f
	.zero		1


	//   ....[51]....
        /*0b78*/ 	.word	0x0000d740
        /*0b7c*/ 	.word	0x00000007
        /*0b80*/ 	.word	0x00022820
        /*0b84*/ 	.short	0x010a
        /*0b86*/ 	.byte	0x3f
	.zero		1


	//   ....[52]....
        /*0b88*/ 	.word	0x0000d8c0
        /*0b8c*/ 	.word	0x00000005
        /*0b90*/ 	.word	0x00022840
        /*0b94*/ 	.short	0x010a
        /*0b96*/ 	.byte	0x3f
	.zero		1


	//   ....[53]....
        /*0b98*/ 	.word	0x0000d960
        /*0b9c*/ 	.word	0x00000003
        /*0ba0*/ 	.word	0x00022840
        /*0ba4*/ 	.short	0x010a
        /*0ba6*/ 	.byte	0x3f
	.zero		1


	//   ....[54]....
        /*0ba8*/ 	.word	0x0000d9a0
        /*0bac*/ 	.word	0x00000005
        /*0bb0*/ 	.word	0x00022860
        /*0bb4*/ 	.short	0x010a
        /*0bb6*/ 	.byte	0x3f
	.zero		1


	//   ....[55]....
        /*0bb8*/ 	.word	0x0000d9e0
        /*0bbc*/ 	.word	0x00000003
        /*0bc0*/ 	.word	0x00022860
        /*0bc4*/ 	.short	0x010a
        /*0bc6*/ 	.byte	0x3f
	.zero		1


	//   ....[56]....
        /*0bc8*/ 	.word	0x0000da50
        /*0bcc*/ 	.word	0x00000003
        /*0bd0*/ 	.word	0x00022800
        /*0bd4*/ 	.short	0x010a
        /*0bd6*/ 	.byte	0x3f
	.zero		1


	//   ....[57]....
        /*0bd8*/ 	.word	0x0000dab0
        /*0bdc*/ 	.word	0x00000003
        /*0be0*/ 	.word	0x00022830
        /*0be4*/ 	.short	0x010a
        /*0be6*/ 	.byte	0x3f
	.zero		1


	//   ....[58]....
        /*0be8*/ 	.word	0x0000db10
        /*0bec*/ 	.word	0x00000009
        /*0bf0*/ 	.word	0x00022850
        /*0bf4*/ 	.short	0x010a
        /*0bf6*/ 	.byte	0x3f
	.zero		1


	//   ....[59]....
        /*0bf8*/ 	.word	0x0000db70
        /*0bfc*/ 	.word	0x00000003
        /*0c00*/ 	.word	0x00022830
        /*0c04*/ 	.short	0x010a
        /*0c06*/ 	.byte	0x3f
	.zero		1


	//   ....[60]....
        /*0c08*/ 	.word	0x0000dbd0
        /*0c0c*/ 	.word	0x00000009
        /*0c10*/ 	.word	0x00022850
        /*0c14*/ 	.short	0x010a
        /*0c16*/ 	.byte	0x3f
	.zero		1


	//   ....[61]....
        /*0c18*/ 	.word	0x0000dce0
        /*0c1c*/ 	.word	0x00000021
        /*0c20*/ 	.word	0x00022840
        /*0c24*/ 	.short	0x010a
        /*0c26*/ 	.byte	0x3f
	.zero		1


	//   ....[62]....
        /*0c28*/ 	.word	0x0000efc0
        /*0c2c*/ 	.word	0x00000016
        /*0c30*/ 	.word	0x00022820
        /*0c34*/ 	.short	0x010a
        /*0c36*/ 	.byte	0x3f
	.zero		1


	//   ....[63]....
        /*0c38*/ 	.word	0x0000f010
        /*0c3c*/ 	.word	0x00000021
        /*0c40*/ 	.word	0x00022860
        /*0c44*/ 	.short	0x010a
        /*0c46*/ 	.byte	0x3f
	.zero		1


	//   ....[64]....
        /*0c48*/ 	.word	0x0000f980
        /*0c4c*/ 	.word	0x0000000a
        /*0c50*/ 	.word	0x00022840
        /*0c54*/ 	.short	0x010a
        /*0c56*/ 	.byte	0x3f
	.zero		1


	//   ....[65]....
        /*0c58*/ 	.word	0x00010050
        /*0c5c*/ 	.word	0x0000000a
        /*0c60*/ 	.word	0x00022860
        /*0c64*/ 	.short	0x010a
        /*0c66*/ 	.byte	0x3f
	.zero		1


	//   ....[66]....
        /*0c68*/ 	.word	0x00011100
        /*0c6c*/ 	.word	0x00000007
        /*0c70*/ 	.word	0x00022820
        /*0c74*/ 	.short	0x010a
        /*0c76*/ 	.byte	0x3f
	.zero		1


	//   ....[67]....
        /*0c78*/ 	.word	0x000112a0
        /*0c7c*/ 	.word	0x00000005
        /*0c80*/ 	.word	0x00022840
        /*0c84*/ 	.short	0x010a
        /*0c86*/ 	.byte	0x3f
	.zero		1


	//   ....[68]....
        /*0c88*/ 	.word	0x000112f0
        /*0c8c*/ 	.word	0x00000003
        /*0c90*/ 	.word	0x00022840
        /*0c94*/ 	.short	0x010a
        /*0c96*/ 	.byte	0x3f
	.zero		1


	//   ....[69]....
        /*0c98*/ 	.word	0x00011340
        /*0c9c*/ 	.word	0x00000005
        /*0ca0*/ 	.word	0x00022860
        /*0ca4*/ 	.short	0x010a
        /*0ca6*/ 	.byte	0x3f
	.zero		1


	//----- nvinfo : EIATTR_NUM_MBARRIERS
	.align		4
.L_209:
        /*0ca8*/ 	.byte	0x03, 0x38
        /*0caa*/ 	.short	0x0016


	//----- nvinfo : EIATTR_EXIT_INSTR_OFFSETS
	.align		4
        /*0cac*/ 	.byte	0x04, 0x1c
        /*0cae*/ 	.short	(.L_211 - .L_210)


	//   ....[0]....
.L_210:
        /*0cb0*/ 	.word	0x000009b0


	//   ....[1]....
        /*0cb4*/ 	.word	0x000087e0


	//   ....[2]....
        /*0cb8*/ 	.word	0x0000da30


	//----- nvinfo : EIATTR_MAX_THREADS
	.align		4
.L_211:
        /*0cbc*/ 	.byte	0x04, 0x05
        /*0cbe*/ 	.short	(.L_213 - .L_212)
.L_212:
        /*0cc0*/ 	.word	0x00000180
        /*0cc4*/ 	.word	0x00000001
        /*0cc8*/ 	.word	0x00000001


	//----- nvinfo : EIATTR_CRS_STACK_SIZE
	.align		4
.L_213:
        /*0ccc*/ 	.byte	0x04, 0x1e
        /*0cce*/ 	.short	(.L_215 - .L_214)
.L_214:
        /*0cd0*/ 	.word	0x00000000


	//----- nvinfo : EIATTR_CBANK_PARAM_SIZE
	.align		4
.L_215:
        /*0cd4*/ 	.byte	0x03, 0x19
        /*0cd6*/ 	.short	0x0af0


	//----- nvinfo : EIATTR_PARAM_CBANK
	.align		4
        /*0cd8*/ 	.byte	0x04, 0x0a
        /*0cda*/ 	.short	(.L_217 - .L_216)
	.align		4
.L_216:
        /*0cdc*/ 	.word	index@(.nv.constant0._ZN7cutlass13device_kernelIN5flash11enable_sm90INS1_16FlashAttnFwdSm90INS1_25CollectiveMainloopFwdSm90ILi2EN4cute5tupleIJNS5_1CILi1EEES8_S8_EEENS6_IJNS7_ILi128EEENS7_ILi96EEENS7_ILi64EEEEEELi256ENS_10bfloat16_tEfNS_4arch4Sm90ELb0ELb0ELb0ELb1ELb1ELb0ELb0ELb1ELb0ELb1ELb0ELb0EEENS1_21CollectiveEpilogueFwdINS6_IJSA_NS7_ILi256EEESB_EEES9_SE_SG_Li256ELb1ELb1ELb0ELb0EEENS1_36VarlenDynamicPersistentTileSchedulerILi128ELi96ELi256ELi128ELb0ELb1ELb1ELb0ELb1ELb1EEEEEEEEEvNT_6ParamsE)
        /*0ce0*/ 	.short	0x0210
        /*0ce2*/ 	.short	0x0af0


	//----- nvinfo : EIATTR_SW_WAR
	.align		4
.L_217:
        /*0ce4*/ 	.byte	0x04, 0x36
        /*0ce6*/ 	.short	(.L_219 - .L_218)
.L_218:
        /*0ce8*/ 	.word	0x00000008
.L_219:


//--------------------- .nv.info._ZN7cutlass13device_kernelIN5flash11enable_sm90INS1_16FlashAttnFwdSm90INS1_25CollectiveMainloopFwdSm90ILi2EN4cute5tupleIJNS5_1CILi1EEES8_S8_EEENS6_IJNS7_ILi128EEENS7_ILi96EEENS7_ILi64EEEEEELi256ENS_10bfloat16_tEfNS_4arch4Sm90ELb0ELb0ELb0ELb1ELb1ELb1ELb0ELb1ELb0ELb1ELb0ELb0EEENS1_21CollectiveEpilogueFwdINS6_IJSA_NS7_ILi256EEESB_EEES9_SE_SG_Li256ELb1ELb1ELb0ELb0EEENS1_36VarlenDynamicPersistentTileSchedulerILi128ELi96ELi256ELi128ELb0ELb1ELb1ELb0ELb1ELb1EEEEEEEEEvNT_6ParamsE --------------------------
	.section	.nv.info._ZN7cutlass13device_kernelIN5flash11enable_sm90INS1_16FlashAttnFwdSm90INS1_25CollectiveMainloopFwdSm90ILi2EN4cute5tupleIJNS5_1CILi1EEES8_S8_EEENS6_IJNS7_ILi128EEENS7_ILi96EEENS7_ILi64EEEEEELi256ENS_10bfloat16_tEfNS_4arch4Sm90ELb0ELb0ELb0ELb1ELb1ELb1ELb0ELb1ELb0ELb1ELb0ELb0EEENS1_21CollectiveEpilogueFwdINS6_IJSA_NS7_ILi256EEESB_EEES9_SE_SG_Li256ELb1ELb1ELb0ELb0EEENS1_36VarlenDynamicPersistentTileSchedulerILi128ELi96ELi256ELi128ELb0ELb1ELb1ELb0ELb1ELb1EEEEEEEEEvNT_6ParamsE,"",@"SHT_CUDA_INFO"
	.sectionflags	@""
	.align	4


	//----- nvinfo : EIATTR_CUDA_API_VERSION
	.align		4
        /*0000*/ 	.byte	0x04, 0x37
        /*0002*/ 	.short	(.L_221 - .L_220)
.L_220:
        /*0004*/ 	.word	0x00000082


	//----- nvinfo : EIATTR_KPARAM_INFO
	.align		4
.L_221:
        /*0008*/ 	.byte	0x04, 0x17
        /*000a*/ 	.short	(.L_223 - .L_222)
.L_222:
        /*000c*/ 	.word	0x00000000
        /*0010*/ 	.short	0x0000
        /*0012*/ 	.short	0x0070
        /*0014*/ 	.byte	0x00, 0xf0, 0x01, 0x2a


	//----- nvinfo : EIATTR_SPARSE_MMA_MASK
	.align		4
.L_223:
        /*0018*/ 	.byte	0x03, 0x50
        /*001a*/ 	.short	0x0000


	//----- nvinfo : EIATTR_MAXREG_COUNT
	.align		4
        /*001c*/ 	.byte	0x03, 0x1b
        /*001e*/ 	.short	0x00a8


	//----- nvinfo : EIATTR_NUM_BARRIERS
	.align		4
        /*0020*/ 	.byte	0x02, 0x4c
        /*0022*/ 	.byte	0x10
	.zero		1


	//----- nvinfo : EIATTR_EXTERNS
	.align		4
        /*0024*/ 	.byte	0x04, 0x0f
        /*0026*/ 	.short	(.L_225 - .L_224)


	//   ....[0]....
	.align		4
.L_224:
        /*0028*/ 	.word	index@(__assertfail)


	//----- nvinfo : EIATTR_ANNOTATIONS
	.align		4
.L_225:
        /*002c*/ 	.byte	0x04, 0x55
        /*002e*/ 	.short	(.L_227 - .L_226)


	//   ....[0]....
.L_226:
        /* <DEDUP_REMOVED lines=49> */


	//----- nvinfo : EIATTR_MERCURY_ISA_VERSION
	.align		4
.L_227:
        /*0328*/ 	.byte	0x03, 0x5f
        /*032a*/ 	.short	0x0101


	//----- nvinfo : EIATTR_UNUSED_LOAD_BYTE_OFFSET
	.align		4
        /*032c*/ 	.byte	0x04, 0x44
        /*032e*/ 	.short	(.L_229 - .L_228)


	//   ....[0]....
.L_228:
        /*0330*/ 	.word	0x00000a40
        /*0334*/ 	.word	0x0000fff0


	//   ....[1]....
        /*0338*/ 	.word	0x0000cf40
        /*033c*/ 	.word	0x0000fff0


	//----- nvinfo : EIATTR_INT_WARP_WIDE_INSTR_OFFSETS
	.align		4
.L_229:
        /*0340*/ 	.byte	0x04, 0x31
        /*0342*/ 	.short	(.L_231 - .L_230)


	//   ....[0]....
.L_230:
        /*0344*/ 	.word	0x00000120


	//   ....[1]....
        /*0348*/ 	.word	0x000001c0


	//   ....[2]....
        /*034c*/ 	.word	0x00000230


	//   ....[3]....
        /*0350*/ 	.word	0x00012540


	//   ....[4]....
        /*0354*/ 	.word	0x000125d0


	//   ....[5]....
        /*0358*/ 	.word	0x000159d0


	//   ....[6]....
        /*035c*/ 	.word	0x00015a60


	//----- nvinfo : EIATTR_COOP_GROUP_MASK_REGIDS
	.align		4
.L_231:
        /*0360*/ 	.byte	0x04, 0x29
        /*0362*/ 	.short	(.L_233 - .L_232)


	//   ....[0]....
.L_232:
        /*0364*/ 	.word	0xffffffff


	//   ....[1]....
        /*0368*/ 	.word	0xffffffff


	//   ....[2]....
        /*036c*/ 	.word	0xffffffff


	//   ....[3]....
        /*0370*/ 	.word	0xffffffff


	//   ....[4]....
        /*0374*/ 	.word	0xffffffff


	//   ....[5]....
        /*0378*/ 	.word	0xffffffff


	//   ....[6]....
        /*037c*/ 	.word	0xffffffff


	//   ....[7]....
        /*0380*/ 	.word	0xffffffff


	//   ....[8]....
        /*0384*/ 	.word	0xffffffff


	//   ....[9]....
        /*0388*/ 	.word	0xffffffff


	//   ....[10]....
        /*038c*/ 	.word	0xffffffff


	//   ....[11]....
        /*0390*/ 	.word	0xffffffff


	//   ....[12]....
        /*0394*/ 	.word	0xffffffff


	//   ....[13]....
        /*0398*/ 	.word	0xffffffff


	//   ....[14]....
        /*039c*/ 	.word	0xffffffff


	//   ....[15]....
        /*03a0*/ 	.word	0xffffffff


	//   ....[16]....
        /*03a4*/ 	.word	0xffffffff


	//   ....[17]....
        /*03a8*/ 	.word	0xffffffff


	//   ....[18]....
        /*03ac*/ 	.word	0xffffffff


	//   ....[19]....
        /*03b0*/ 	.word	0xffffffff


	//   ....[20]....
        /*03b4*/ 	.word	0xffffffff


	//   ....[21]....
        /*03b8*/ 	.word	0xffffffff


	//   ....[22]....
        /*03bc*/ 	.word	0xffffffff


	//   ....[23]....
        /*03c0*/ 	.word	0xffffffff


	//   ....[24]....
        /*03c4*/ 	.word	0xffffffff


	//   ....[25]....
        /*03c8*/ 	.word	0xffffffff


	//   ....[26]....
        /*03cc*/ 	.word	0xffffffff


	//   ....[27]....
        /*03d0*/ 	.word	0xffffffff


	//   ....[28]....
        /*03d4*/ 	.word	0xffffffff


	//   ....[29]....
        /*03d8*/ 	.word	0xffffffff


	//   ....[30]....
        /*03dc*/ 	.word	0xffffffff


	//   ....[31]....
        /*03e0*/ 	.word	0xffffffff


	//   ....[32]....
        /*03e4*/ 	.word	0xffffffff


	//   ....[33]....
        /*03e8*/ 	.word	0xffffffff


	//   ....[34]....
        /*03ec*/ 	.word	0xffffffff


	//   ....[35]....
        /*03f0*/ 	.word	0xffffffff


	//   ....[36]....
        /*03f4*/ 	.word	0xffffffff


	//   ....[37]....
        /*03f8*/ 	.word	0xffffffff


	//   ....[38]....
        /*03fc*/ 	.word	0xffffffff


	//   ....[39]....
        /*0400*/ 	.word	0xffffffff


	//   ....[40]....
        /*0404*/ 	.word	0xffffffff


	//   ....[41]....
        /*0408*/ 	.word	0xffffffff


	//   ....[42]....
        /*040c*/ 	.word	0xffffffff


	//   ....[43]....
        /*0410*/ 	.word	0xffffffff


	//   ....[44]....
        /*0414*/ 	.word	0xffffffff


	//   ....[45]....
        /*0418*/ 	.word	0xffffffff


	//   ....[46]....
        /*041c*/ 	.word	0xffffffff


	//   ....[47]....
        /*0420*/ 	.word	0xffffffff


	//   ....[48]....
        /*0424*/ 	.word	0xffffffff


	//   ....[49]....
        /*0428*/ 	.word	0xffffffff


	//   ....[50]....
        /*042c*/ 	.word	0xffffffff


	//   ....[51]....
        /*0430*/ 	.word	0xffffffff


	//   ....[52]....
        /*0434*/ 	.word	0xffffffff


	//   ....[53]....
        /*0438*/ 	.word	0xffffffff


	//   ....[54]....
        /*043c*/ 	.word	0xffffffff


	//   ....[55]....
        /*0440*/ 	.word	0xffffffff


	//   ....[56]....
        /*0444*/ 	.word	0xffffffff


	//   ....[57]....
        /*0448*/ 	.word	0xffffffff


	//   ....[58]....
        /*044c*/ 	.word	0xffffffff


	//   ....[59]....
        /*0450*/ 	.word	0xffffffff


	//   ....[60]....
        /*0454*/ 	.word	0xffffffff


	//   ....[61]....
        /*0458*/ 	.word	0xffffffff


	//   ....[62]....
        /*045c*/ 	.word	0xffffffff


	//   ....[63]....
        /*0460*/ 	.word	0xffffffff


	//   ....[64]....
        /*0464*/ 	.word	0xffffffff


	//   ....[65]....
        /*0468*/ 	.word	0xffffffff


	//   ....[66]....
        /*046c*/ 	.word	0xffffffff


	//   ....[67]....
        /*0470*/ 	.word	0xffffffff


	//   ....[68]....
        /*0474*/ 	.word	0xffffffff


	//   ....[69]....
        /*0478*/ 	.word	0xffffffff


	//   ....[70]....
        /*047c*/ 	.word	0xffffffff


	//   ....[71]....
        /*0480*/ 	.word	0xffffffff


	//   ....[72]....
        /*0484*/ 	.word	0xffffffff


	//   ....[73]....
        /*0488*/ 	.word	0xffffffff


	//   ....[74]....
        /*048c*/ 	.word	0xffffffff


	//   ....[75]....
        /*0490*/ 	.word	0xffffffff


	//   ....[76]....
        /*0494*/ 	.word	0xffffffff


	//   ....[77]....
        /*0498*/ 	.word	0xffffffff


	//   ....[78]....
        /*049c*/ 	.word	0xffffffff


	//   ....[79]....
        /*04a0*/ 	.word	0xffffffff


	//   ....[80]....
        /*04a4*/ 	.word	0xffffffff


	//   ....[81]....
        /*04a8*/ 	.word	0xffffffff


	//   ....[82]....
        /*04ac*/ 	.word	0xffffffff


	//   ....[83]....
        /*04b0*/ 	.word	0xffffffff


	//   ....[84]....
        /*04b4*/ 	.word	0xffffffff


	//   ....[85]....
        /*04b8*/ 	.word	0xffffffff


	//   ....[86]....
        /*04bc*/ 	.word	0xffffffff


	//   ....[87]....
        /*04c0*/ 	.word	0xffffffff


	//   ....[88]....
        /*04c4*/ 	.word	0xffffffff


	//   ....[89]....
        /*04c8*/ 	.word	0xffffffff


	//   ....[90]....
        /*04cc*/ 	.word	0xffffffff


	//   ....[91]....
        /*04d0*/ 	.word	0xffffffff


	//   ....[92]....
        /*04d4*/ 	.word	0xffffffff


	//   ....[93]....
        /*04d8*/ 	.word	0xffffffff


	//   ....[94]....
        /*04dc*/ 	.word	0xffffffff


	//   ....[95]....
        /*04e0*/ 	.word	0xffffffff


	//   ....[96]....
        /*04e4*/ 	.word	0xffffffff


	//   ....[97]....
        /*04e8*/ 	.word	0xffffffff


	//   ....[98]....
        /*04ec*/ 	.word	0xffffffff


	//   ....[99]....
        /*04f0*/ 	.word	0xffffffff


	//   ....[100]....
        /*04f4*/ 	.word	0xffffffff


	//   ....[101]....
        /*04f8*/ 	.word	0xffffffff


	//   ....[102]....
        /*04fc*/ 	.word	0xffffffff


	//   ....[103]....
        /*0500*/ 	.word	0xffffffff


	//   ....[104]....
        /*0504*/ 	.word	0xffffffff


	//   ....[105]....
        /*0508*/ 	.word	0xffffffff


	//   ....[106]....
        /*050c*/ 	.word	0xffffffff


	//   ....[107]....
        /*0510*/ 	.word	0xffffffff


	//   ....[108]....
        /*0514*/ 	.word	0xffffffff


	//   ....[109]....
        /*0518*/ 	.word	0xffffffff


	//   ....[110]....
        /*051c*/ 	.word	0xffffffff


	//   ....[111]....
        /*0520*/ 	.word	0xffffffff


	//   ....[112]....
        /*0524*/ 	.word	0xffffffff


	//   ....[113]....
        /*0528*/ 	.word	0xffffffff


	//   ....[114]....
        /*052c*/ 	.word	0xffffffff


	//   ....[115]....
        /*0530*/ 	.word	0xffffffff


	//   ....[116]....
        /*0534*/ 	.word	0xffffffff


	//   ....[117]....
        /*0538*/ 	.word	0xffffffff


	//   ....[118]....
        /*053c*/ 	.word	0xffffffff


	//   ....[119]....
        /*0540*/ 	.word	0xffffffff


	//   ....[120]....
        /*0544*/ 	.word	0xffffffff


	//   ....[121]....
        /*0548*/ 	.word	0xffffffff


	//   ....[122]....
        /*054c*/ 	.word	0xffffffff


	//   ....[123]....
        /*0550*/ 	.word	0xffffffff


	//   ....[124]....
        /*0554*/ 	.word	0xffffffff


	//   ....[125]....
        /*0558*/ 	.word	0xffffffff


	//   ....[126]....
        /*055c*/ 	.word	0xffffffff


	//   ....[127]....
        /*0560*/ 	.word	0xffffffff


	//   ....[128]....
        /*0564*/ 	.word	0xffffffff


	//   ....[129]....
        /*0568*/ 	.word	0xffffffff


	//   ....[130]....
        /*056c*/ 	.word	0xffffffff


	//   ....[131]....
        /*0570*/ 	.word	0xffffffff


	//   ....[132]....
        /*0574*/ 	.word	0xffffffff


	//   ....[133]....
        /*0578*/ 	.word	0xffffffff


	//   ....[134]....
        /*057c*/ 	.word	0xffffffff


	//   ....[135]....
        /*0580*/ 	.word	0xffffffff


	//   ....[136]....
        /*0584*/ 	.word	0xffffffff


	//   ....[137]....
        /*0588*/ 	.word	0xffffffff


	//   ....[138]....
        /*058c*/ 	.word	0xffffffff


	//   ....[139]....
        /*0590*/ 	.word	0xffffffff


	//   ....[140]....
        /*0594*/ 	.word	0xffffffff


	//   ....[141]....
        /*0598*/ 	.word	0xffffffff


	//   ....[142]....
        /*059c*/ 	.word	0xffffffff


	//   ....[143]....
        /*05a0*/ 	.word	0xffffffff


	//   ....[144]....
        /*05a4*/ 	.word	0xffffffff


	//   ....[145]....
        /*05a8*/ 	.word	0xffffffff


	//   ....[146]....
        /*05ac*/ 	.word	0xffffffff


	//   ....[147]....
        /*05b0*/ 	.word	0xffffffff


	//   ....[148]....
        /*05b4*/ 	.word	0xffffffff


	//   ....[149]....
        /*05b8*/ 	.word	0xffffffff


	//   ....[150]....
        /*05bc*/ 	.word	0xffffffff


	//   ....[151]....
        /*05c0*/ 	.word	0xffffffff


	//   ....[152]....
        /*05c4*/ 	.word	0xffffffff


	//   ....[153]....
        /*05c8*/ 	.word	0xffffffff


	//   ....[154]....
        /*05cc*/ 	.word	0xffffffff


	//   ....[155]....
        /*05d0*/ 	.word	0xffffffff


	//   ....[156]....
        /*05d4*/ 	.word	0xffffffff


	//   ....[157]....
        /*05d8*/ 	.word	0xffffffff


	//   ....[158]....
        /*05dc*/ 	.word	0xffffffff


	//   ....[159]....
        /*05e0*/ 	.word	0xffffffff


	//   ....[160]....
        /*05e4*/ 	.word	0xffffffff


	//   ....[161]....
        /*05e8*/ 	.word	0xffffffff


	//   ....[162]....
        /*05ec*/ 	.word	0xffffffff


	//   ....[163]....
        /*05f0*/ 	.word	0x0500000f


	//   ....[164]....
        /*05f4*/ 	.word	0x0500000f


	//   ....[165]....
        /*05f8*/ 	.word	0x0500000f


	//   ....[166]....
        /*05fc*/ 	.word	0x0500000f


	//   ....[167]....
        /*0600*/ 	.word	0x0500000f


	//   ....[168]....
        /*0604*/ 	.word	0x0500000f


	//   ....[169]....
        /*0608*/ 	.word	0x0500000f


	//   ....[170]....
        /*060c*/ 	.word	0x0500000f


	//   ....[171]....
        /*0610*/ 	.word	0x0500000f


	//   ....[172]....
        /*0614*/ 	.word	0x0500000f


	//   ....[173]....
        /*0618*/ 	.word	0x0500000f


	//   ....[174]....
        /*061c*/ 	.word	0x0500000f


	//   ....[175]....
        /*0620*/ 	.word	0x0500000f


	//   ....[176]....
        /*0624*/ 	.word	0x0500000f


	//   ....[177]....
        /*0628*/ 	.word	0x0500000f


	//   ....[178]....
        /*062c*/ 	.word	0x0500000f


	//   ....[179]....
        /*0630*/ 	.word	0x0500000f


	//   ....[180]....
        /*0634*/ 	.word	0x0500000f


	//   ....[181]....
        /*0638*/ 	.word	0x0500000f


	//   ....[182]....
        /*063c*/ 	.word	0x0500000f


	//   ....[183]....
        /*0640*/ 	.word	0x0500000f


	//   ....[184]....
        /*0644*/ 	.word	0x0500000f


	//   ....[185]....
        /*0648*/ 	.word	0x0500000f


	//   ....[186]....
        /*064c*/ 	.word	0x0500000f


	//   ....[187]....
        /*0650*/ 	.word	0x0500000f


	//   ....[188]....
        /*0654*/ 	.word	0x0500000f


	//   ....[189]....
        /*0658*/ 	.word	0x0500000f


	//   ....[190]....
        /*065c*/ 	.word	0x0500000f


	//   ....[191]....
        /*0660*/ 	.word	0x0500000f


	//   ....[192]....
        /*0664*/ 	.word	0x0500000f


	//   ....[193]....
        /*0668*/ 	.word	0x0500000f


	//   ....[194]....
        /*066c*/ 	.word	0x0500000f


	//   ....[195]....
        /*0670*/ 	.word	0x0500000f


	//   ....[196]....
        /*0674*/ 	.word	0x0500000f


	//   ....[197]....
        /*0678*/ 	.word	0x0500000f


	//   ....[198]....
        /*067c*/ 	.word	0x0500000f


	//   ....[199]....
        /*0680*/ 	.word	0x0500000f


	//   ....[200]....
        /*0684*/ 	.word	0x0500000f


	//   ....[201]....
        /*0688*/ 	.word	0x0500000f


	//   ....[202]....
        /*068c*/ 	.word	0x0500000f


	//   ....[203]....
        /*0690*/ 	.word	0x0500000f


	//   ....[204]....
        /*0694*/ 	.word	0x0500000f


	//   ....[205]....
        /*0698*/ 	.word	0x0500000f


	//   ....[206]....
        /*069c*/ 	.word	0x0500000f


	//   ....[207]....
        /*06a0*/ 	.word	0x0500000f


	//   ....[208]....
        /*06a4*/ 	.word	0x0500000f


	//   ....[209]....
        /*06a8*/ 	.word	0x0500000f


	//   ....[210]....
        /*06ac*/ 	.word	0x0500000f


	//   ....[211]....
        /*06b0*/ 	.word	0x0500000f


	//   ....[212]....
        /*06b4*/ 	.word	0x0500000f


	//   ....[213]....
        /*06b8*/ 	.word	0x0500000f


	//   ....[214]....
        /*06bc*/ 	.word	0x0500000f


	//   ....[215]....
        /*06c0*/ 	.word	0x0500000f


	//   ....[216]....
        /*06c4*/ 	.word	0x0500000f


	//   ....[217]....
        /*06c8*/ 	.word	0x0500000f


	//   ....[218]....
        /*06cc*/ 	.word	0x0500000f


	//   ....[219]....
        /*06d0*/ 	.word	0x0500000f


	//   ....[220]....
        /*06d4*/ 	.word	0x0500000f


	//   ....[221]....
        /*06d8*/ 	.word	0x0500000f


	//   ....[222]....
        /*06dc*/ 	.word	0x0500000f


	//   ....[223]....
        /*06e0*/ 	.word	0x0500000f


	//   ....[224]....
        /*06e4*/ 	.word	0x0500000f


	//   ....[225]....
        /*06e8*/ 	.word	0x0500000f


	//   ....[226]....
        /*06ec*/ 	.word	0x0500000f


	//   ....[227]....
        /*06f0*/ 	.word	0x0500000f


	//   ....[228]....
        /*06f4*/ 	.word	0x0500000f


	//   ....[229]....
        /*06f8*/ 	.word	0x0500000f


	//   ....[230]....
        /*06fc*/ 	.word	0x0500000f


	//   ....[231]....
        /*0700*/ 	.word	0x0500000f


	//   ....[232]....
        /*0704*/ 	.word	0x0500000f


	//   ....[233]....
        /*0708*/ 	.word	0x0500000f


	//   ....[234]....
        /*070c*/ 	.word	0x0500000f


	//   ....[235]....
        /*0710*/ 	.word	0x0500000f


	//   ....[236]....
        /*0714*/ 	.word	0x0500000f


	//   ....[237]....
        /*0718*/ 	.word	0x0500000f


	//   ....[238]....
        /*071c*/ 	.word	0x0500000f


	//   ....[239]....
        /*0720*/ 	.word	0x0500000f


	//   ....[240]....
        /*0724*/ 	.word	0x0500000f


	//   ....[241]....
        /*0728*/ 	.word	0x0500000f


	//   ....[242]....
        /*072c*/ 	.word	0x0500000f


	//   ....[243]....
        /*0730*/ 	.word	0x0500000f


	//   ....[244]....
        /*0734*/ 	.word	0x0500000f


	//   ....[245]....
        /*0738*/ 	.word	0x0500000f


	//   ....[246]....
        /*073c*/ 	.word	0x0500000f


	//   ....[247]....
        /*0740*/ 	.word	0x0500000f


	//   ....[248]....
        /*0744*/ 	.word	0x0500000f


	//   ....[249]....
        /*0748*/ 	.word	0x0500000f


	//   ....[250]....
        /*074c*/ 	.word	0x0500000f


	//   ....[251]....
        /*0750*/ 	.word	0x0500000f


	//   ....[252]....
        /*0754*/ 	.word	0x0500000f


	//   ....[253]....
        /*0758*/ 	.word	0x0500000f


	//   ....[254]....
        /*075c*/ 	.word	0x0500000f


	//   ....[255]....
        /*0760*/ 	.word	0x0500000f


	//   ....[0]....
        /*0764*/ 	.word	0x0500000f


	//   ....[1]....
        /*0768*/ 	.word	0x0500000f


	//   ....[2]....
        /*076c*/ 	.word	0x0500000f


	//   ....[3]....
        /*0770*/ 	.word	0x0500000f


	//   ....[4]....
        /*0774*/ 	.word	0x0500000f


	//   ....[5]....
        /*0778*/ 	.word	0x0500000f


	//   ....[6]....
        /*077c*/ 	.word	0x0500000f


	//   ....[7]....
        /*0780*/ 	.word	0x0500000f


	//   ....[8]....
        /*0784*/ 	.word	0x0500000f


	//   ....[9]....
        /*0788*/ 	.word	0x0500000f


	//   ....[10]....
        /*078c*/ 	.word	0x0500000f


	//   ....[11]....
        /*0790*/ 	.word	0x0500000f


	//   ....[12]....
        /*0794*/ 	.word	0x0500000f


	//   ....[13]....
        /*0798*/ 	.word	0x0500000f


	//   ....[14]....
        /*079c*/ 	.word	0x0500000f


	//   ....[15]....
        /*07a0*/ 	.word	0x0500000f


	//   ....[16]....
        /*07a4*/ 	.word	0x0500000f


	//   ....[17]....
        /*07a8*/ 	.word	0x0500000f


	//   ....[18]....
        /*07ac*/ 	.word	0x0500000f


	//   ....[19]....
        /*07b0*/ 	.word	0x0500000f


	//----- nvinfo : EIATTR_COOP_GROUP_INSTR_OFFSETS
	.align		4
.L_233:
        /*07b4*/ 	.byte	0x04, 0x28
        /*07b6*/ 	.short	(.L_235 - .L_234)


	//   ....[0]....
.L_234:
        /*07b8*/ 	.word	0x00000060


	//   ....[1]....
        /*07bc*/ 	.word	0x00000130


	//   ....[2]....
        /*07c0*/ 	.word	0x000001e0


	//   ....[3]....
        /*07c4*/ 	.word	0x000003a0


	//   ....[4]....
        /*07c8*/ 	.word	0x00000500


	//   ....[5]....
        /*07cc*/ 	.word	0x00000620


	//   ....[6]....
        /*07d0*/ 	.word	0x00000780


	//   ....[7]....
        /*07d4*/ 	.word	0x00002cd0


	//   ....[8]....
        /*07d8*/ 	.word	0x00002ce0


	//   ....[9]....
        /*07dc*/ 	.word	0x00003450


	//   ....[10]....
        /*07e0*/ 	.word	0x00003460


	//   ....[11]....
        /*07e4*/ 	.word	0x000040d0


	//   ....[12]....
        /*07e8*/ 	.word	0x000040e0


	//   ....[13]....
        /*07ec*/ 	.word	0x00004870


	//   ....[14]....
        /*07f0*/ 	.word	0x00004880


	//   ....[15]....
        /*07f4*/ 	.word	0x00005270


	//   ....[16]....
        /*07f8*/ 	.word	0x00005280


	//   ....[17]....
        /*07fc*/ 	.word	0x00005390


	//   ....[18]....
        /*0800*/ 	.word	0x000053a0


	//   ....[19]....
        /*0804*/ 	.word	0x00005760


	//   ....[20]....
        /*0808*/ 	.word	0x00005790


	//   ....[21]....
        /*080c*/ 	.word	0x00005a60


	//   ....[22]....
        /*0810*/ 	.word	0x00005a80


	//   ....[23]....
        /*0814*/ 	.word	0x000063c0


	//   ....[24]....
        /*0818*/ 	.word	0x00006970


	//   ....[25]....
        /*081c*/ 	.word	0x00006980


	//   ....[26]....
        /*0820*/ 	.word	0x00006990


	//   ....[27]....
        /*0824*/ 	.word	0x000069a0


	//   ....[28]....
        /*0828*/ 	.word	0x00007980


	//   ....[29]....
        /*082c*/ 	.word	0x00007990


	//   ....[30]....
        /*0830*/ 	.word	0x000079a0


	//   ....[31]....
        /*0834*/ 	.word	0x000079b0


	//   ....[32]....
        /*0838*/ 	.word	0x000093e0


	//   ....[33]....
        /*083c*/ 	.word	0x00009400


	//   ....[34]....
        /*0840*/ 	.word	0x00009820


	//   ....[35]....
        /*0844*/ 	.word	0x00009890


	//   ....[36]....
        /*0848*/ 	.word	0x0000aaf0


	//   ....[37]....
        /*084c*/ 	.word	0x0000ab10


	//   ....[38]....
        /*0850*/ 	.word	0x0000b400


	//   ....[39]....
        /*0854*/ 	.word	0x0000b530


	//   ....[40]....
        /*0858*/ 	.word	0x0000c4c0


	//   ....[41]....
        /*085c*/ 	.word	0x0000c530


	//   ....[42]....
        /*0860*/ 	.word	0x0000c590


	//   ....[43]....
        /*0864*/ 	.word	0x0000c5b0


	//   ....[44]....
        /*0868*/ 	.word	0x0000e020


	//   ....[45]....
        /*086c*/ 	.word	0x0000e060


	//   ....[46]....
        /*0870*/ 	.word	0x0000e140


	//   ....[47]....
        /*0874*/ 	.word	0x0000e190


	//   ....[48]....
        /*0878*/ 	.word	0x0000ea60


	//   ....[49]....
        /*087c*/ 	.word	0x0000ea80


	//   ....[50]....
        /*0880*/ 	.word	0x0000ebe0


	//   ....[51]....
        /*0884*/ 	.word	0x0000ec00


	//   ....[52]....
        /*0888*/ 	.word	0x0000ed40


	//   ....[53]....
        /*088c*/ 	.word	0x0000ed60


	//   ....[54]....
        /*0890*/ 	.word	0x0000eeb0


	//   ....[55]....
        /*0894*/ 	.word	0x0000eed0


	//   ....[56]....
        /*0898*/ 	.word	0x0000f800


	//   ....[57]....
        /*089c*/ 	.word	0x0000f810


	//   ....[58]....
        /*08a0*/ 	.word	0x0000fa50


	//   ....[59]....
        /*08a4*/ 	.word	0x0000fa60


	//   ....[60]....
        /*08a8*/ 	.word	0x0000fc90


	//   ....[61]....
        /*08ac*/ 	.word	0x0000fca0


	//   ....[62]....
        /*08b0*/ 	.word	0x0000fed0


	//   ....[63]....
        /*08b4*/ 	.word	0x0000fee0


	//   ....[64]....
        /*08b8*/ 	.word	0x00010170


	//   ....[65]....
        /*08bc*/ 	.word	0x00010320


	//   ....[66]....
        /*08c0*/ 	.word	0x00010350


	//   ....[67]....
        /*08c4*/ 	.word	0x00010380


	//   ....[68]....
        /*08c8*/ 	.word	0x000103b0


	//   ....[69]....
        /*08cc*/ 	.word	0x000103e0


	//   ....[70]....
        /*08d0*/ 	.word	0x00010410


	//   ....[71]....
        /*08d4*/ 	.word	0x00010580


	//   ....[72]....
        /*08d8*/ 	.word	0x000105b0


	//   ....[73]....
        /*08dc*/ 	.word	0x000105e0


	//   ....[74]....
        /*08e0*/ 	.word	0x00010610


	//   ....[75]....
        /*08e4*/ 	.word	0x00010640


	//   ....[76]....
        /*08e8*/ 	.word	0x00010670


	//   ....[77]....
        /*08ec*/ 	.word	0x00010700


	//   ....[78]....
        /*08f0*/ 	.word	0x00010730


	//   ....[79]....
        /*08f4*/ 	.word	0x000107b0


	//   ....[80]....
        /*08f8*/ 	.word	0x000112e0


	//   ....[81]....
        /*08fc*/ 	.word	0x00013110


	//   ....[82]....
        /*0900*/ 	.word	0x00013130


	//   ....[83]....
        /*0904*/ 	.word	0x000131c0


	//   ....[84]....
        /*0908*/ 	.word	0x000131e0


	//   ....[85]....
        /*090c*/ 	.word	0x00013260


	//   ....[86]....
        /*0910*/ 	.word	0x00013280


	//   ....[87]....
        /*0914*/ 	.word	0x00013300


	//   ....[88]....
        /*0918*/ 	.word	0x00013320


	//   ....[89]....
        /*091c*/ 	.word	0x000133a0


	//   ....[90]....
        /*0920*/ 	.word	0x000133c0


	//   ....[91]....
        /*0924*/ 	.word	0x000133d0


	//   ....[92]....
        /*0928*/ 	.word	0x000133e0


	//   ....[93]....
        /*092c*/ 	.word	0x00013c60


	//   ....[94]....
        /*0930*/ 	.word	0x00013c90


	//   ....[95]....
        /*0934*/ 	.word	0x00013d50


	//   ....[96]....
        /*0938*/ 	.word	0x00013d60


	//   ....[97]....
        /*093c*/ 	.word	0x00013df0


	//   ....[98]....
        /*0940*/ 	.word	0x00013e00


	//   ....[99]....
        /*0944*/ 	.word	0x00013e90


	//   ....[100]....
        /*0948*/ 	.word	0x00013ea0


	//   ....[101]....
        /*094c*/ 	.word	0x00013f30


	//   ....[102]....
        /*0950*/ 	.word	0x00013f40


	//   ....[103]....
        /*0954*/ 	.word	0x00013fd0


	//   ....[104]....
        /*0958*/ 	.word	0x00013fe0


	//   ....[105]....
        /*095c*/ 	.word	0x00014060


	//   ....[106]....
        /*0960*/ 	.word	0x00014070


	//   ....[107]....
        /*0964*/ 	.word	0x00014080


	//   ....[108]....
        /*0968*/ 	.word	0x000140f0


	//   ....[109]....
        /*096c*/ 	.word	0x00014500


	//   ....[110]....
        /*0970*/ 	.word	0x00014520


	//   ....[111]....
        /*0974*/ 	.word	0x00014540


	//   ....[112]....
        /*0978*/ 	.word	0x00014650


	//   ....[113]....
        /*097c*/ 	.word	0x00014660


	//   ....[114]....
        /*0980*/ 	.word	0x00014690


	//   ....[115]....
        /*0984*/ 	.word	0x00014720


	//   ....[116]....
        /*0988*/ 	.word	0x000147d0


	//   ....[117]....
        /*098c*/ 	.word	0x000147e0


	//   ....[118]....
        /*0990*/ 	.word	0x00014810


	//   ....[119]....
        /*0994*/ 	.word	0x00014820


	//   ....[120]....
        /*0998*/ 	.word	0x000148b0


	//   ....[121]....
        /*099c*/ 	.word	0x00014ff0


	//   ....[122]....
        /*09a0*/ 	.word	0x00015010


	//   ....[123]....
        /*09a4*/ 	.word	0x00015060


	//   ....[124]....
        /*09a8*/ 	.word	0x00015070


	//   ....[125]....
        /*09ac*/ 	.word	0x000150b0


	//   ....[126]....
        /*09b0*/ 	.word	0x000150c0


	//   ....[127]....
        /*09b4*/ 	.word	0x00015100


	//   ....[128]....
        /*09b8*/ 	.word	0x00015110


	//   ....[129]....
        /*09bc*/ 	.word	0x00015150


	//   ....[130]....
        /*09c0*/ 	.word	0x00015160


	//   ....[131]....
        /*09c4*/ 	.word	0x00015170


	//   ....[132]....
        /*09c8*/ 	.word	0x000151b0


	//   ....[133]....
        /*09cc*/ 	.word	0x000154f0


	//   ....[134]....
        /*09d0*/ 	.word	0x00015510


	//   ....[135]....
        /*09d4*/ 	.word	0x00015520


	//   ....[136]....
        /*09d8*/ 	.word	0x00015540


	//   ....[137]....
        /*09dc*/ 	.word	0x000155b0


	//   ....[138]....
        /*09e0*/ 	.word	0x000155d0


	//   ....[139]....
        /*09e4*/ 	.word	0x00015630


	//   ....[140]....
        /*09e8*/ 	.word	0x00015650


	//   ....[141]....
        /*09ec*/ 	.word	0x000156b0


	//   ....[142]....
        /*09f0*/ 	.word	0x000156d0


	//   ....[143]....
        /*09f4*/ 	.word	0x00015730


	//   ....[144]....
        /*09f8*/ 	.word	0x00015750


	//   ....[145]....
        /*09fc*/ 	.word	0x00015c40


	//   ....[146]....
        /*0a00*/ 	.word	0x00015c70


	//   ....[147]....
        /*0a04*/ 	.word	0x00015ca0


	//   ....[148]....
        /*0a08*/ 	.word	0x00015cd0


	//   ....[149]....
        /*0a0c*/ 	.word	0x00015d00


	//   ....[150]....
        /*0a10*/ 	.word	0x00015d30


	//   ....[151]....
        /*0a14*/ 	.word	0x00015d60


	//   ....[152]....
        /*0a18*/ 	.word	0x00015d90


	//   ....[153]....
        /*0a1c*/ 	.word	0x00015f10


	//   ....[154]....
        /*0a20*/ 	.word	0x00015f40


	//   ....[155]....
        /*0a24*/ 	.word	0x00015f70


	//   ....[156]....
        /*0a28*/ 	.word	0x00015fa0


	//   ....[157]....
        /*0a2c*/ 	.word	0x00015fd0


	//   ....[158]....
        /*0a30*/ 	.word	0x00016000


	//   ....[159]....
        /*0a34*/ 	.word	0x000160c0


	//   ....[160]....
        /*0a38*/ 	.word	0x000160e0


	//   ....[161]....
        /*0a3c*/ 	.word	0x00016150


	//   ....[162]....
        /*0a40*/ 	.word	0x000165c0


	//   ....[163]....
        /*0a44*/ 	.word	0x000168e0


	//   ....[164]....
        /*0a48*/ 	.word	0x00016970


	//   ....[165]....
        /*0a4c*/ 	.word	0x00016a10


	//   ....[166]....
        /*0a50*/ 	.word	0x00016aa0


	//   ....[167]....
        /*0a54*/ 	.word	0x00016b90


	//   ....[168]....
        /*0a58*/ 	.word	0x00016c20


	//   ....[169]....
        /*0a5c*/ 	.word	0x00016cc0


	//   ....[170]....
        /*0a60*/ 	.word	0x00016d50


	//   ....[171]....
        /*0a64*/ 	.word	0x00016e40


	//   ....[172]....
        /*0a68*/ 	.word	0x00016ed0


	//   ....[173]....
        /*0a6c*/ 	.word	0x00016f60


	//   ....[174]....
        /*0a70*/ 	.word	0x00016ff0


	//   ....[175]....
        /*0a74*/ 	.word	0x00017120


	//   ....[176]....
        /*0a78*/ 	.word	0x000171c0


	//   ....[177]....
        /*0a7c*/ 	.word	0x00017250


	//   ....[178]....
        /*0a80*/ 	.word	0x000172a0


	//   ....[179]....
        /*0a84*/ 	.word	0x000172f0


	//   ....[180]....
        /*0a88*/ 	.word	0x000173d0


	//   ....[181]....
        /*0a8c*/ 	.word	0x00017460


	//   ....[182]....
        /*0a90*/ 	.word	0x000174b0


	//   ....[183]....
        /*0a94*/ 	.word	0x00017500


	//   ....[184]....
        /*0a98*/ 	.word	0x00017710


	//   ....[185]....
        /*0a9c*/ 	.word	0x00017760


	//   ....[186]....
        /*0aa0*/ 	.word	0x000177f0


	//   ....[187]....
        /*0aa4*/ 	.word	0x00017880


	//   ....[188]....
        /*0aa8*/ 	.word	0x00017910


	//   ....[189]....
        /*0aac*/ 	.word	0x000179a0


	//   ....[190]....
        /*0ab0*/ 	.word	0x00017a30


	//   ....[191]....
        /*0ab4*/ 	.word	0x00017ac0


	//   ....[192]....
        /*0ab8*/ 	.word	0x00017b80


	//   ....[193]....
        /*0abc*/ 	.word	0x00017e60


	//   ....[194]....
        /*0ac0*/ 	.word	0x00017f50


	//   ....[195]....
        /*0ac4*/ 	.word	0x00017ff0


	//   ....[196]....
        /*0ac8*/ 	.word	0x00018050


	//   ....[197]....
        /*0acc*/ 	.word	0x00018140


	//   ....[198]....
        /*0ad0*/ 	.word	0x000181b0


	//   ....[199]....
        /*0ad4*/ 	.word	0x000182a0


	//   ....[200]....
        /*0ad8*/ 	.word	0x00018310


	//   ....[201]....
        /*0adc*/ 	.word	0x00018400


	//   ....[202]....
        /*0ae0*/ 	.word	0x00018470


	//   ....[203]....
        /*0ae4*/ 	.word	0x00018560


	//   ....[204]....
        /*0ae8*/ 	.word	0x000185d0


	//   ....[205]....
        /*0aec*/ 	.word	0x00018670


	//   ....[206]....
        /*0af0*/ 	.word	0x00018760


	//   ....[207]....
        /*0af4*/ 	.word	0x000187d0


	//   ....[208]....
        /*0af8*/ 	.word	0x00018830


	//   ....[209]....
        /*0afc*/ 	.word	0x00018920


	//   ....[210]....
        /*0b00*/ 	.word	0x00018980


	//   ....[211]....
        /*0b04*/ 	.word	0x00018a80


	//   ....[212]....
        /*0b08*/ 	.word	0x00018ae0


	//   ....[213]....
        /*0b0c*/ 	.word	0x00018be0


	//   ....[214]....
        /*0b10*/ 	.word	0x00018c40


	//   ....[215]....
        /*0b14*/ 	.word	0x00018d40


	//   ....[216]....
        /*0b18*/ 	.word	0x00018da0


	//   ....[217]....
        /*0b1c*/ 	.word	0x00018ea0


	//   ....[218]....
        /*0b20*/ 	.word	0x00018f00


	//   ....[219]....
        /*0b24*/ 	.word	0x00019000


	//   ....[220]....
        /*0b28*/ 	.word	0x00019060


	//   ....[221]....
        /*0b2c*/ 	.word	0x00019140


	//   ....[222]....
        /*0b30*/ 	.word	0x00019280


	//   ....[223]....
        /*0b34*/ 	.word	0x00019360


	//   ....[224]....
        /*0b38*/ 	.word	0x000193e0


	//   ....[225]....
        /*0b3c*/ 	.word	0x00019530


	//   ....[226]....
        /*0b40*/ 	.word	0x00019590


	//   ....[227]....
        /*0b44*/ 	.word	0x000196a0


	//   ....[228]....
        /*0b48*/ 	.word	0x00019700


	//   ....[229]....
        /*0b4c*/ 	.word	0x00019810


	//   ....[230]....
        /*0b50*/ 	.word	0x00019870


	//   ....[231]....
        /*0b54*/ 	.word	0x00019980


	//   ....[232]....
        /*0b58*/ 	.word	0x000199e0


	//   ....[233]....
        /*0b5c*/ 	.word	0x00019aa0


	//   ....[234]....
        /*0b60*/ 	.word	0x00019c00


	//   ....[235]....
        /*0b64*/ 	.word	0x00019ca0


	//   ....[236]....
        /*0b68*/ 	.word	0x00019d00


	//   ....[237]....
        /*0b6c*/ 	.word	0x00019db0


	//   ....[238]....
        /*0b70*/ 	.word	0x00019e10


	//   ....[239]....
        /*0b74*/ 	.word	0x00019ec0


	//   ....[240]....
        /*0b78*/ 	.word	0x00019f20


	//   ....[241]....
        /*0b7c*/ 	.word	0x00019fd0


	//   ....[242]....
        /*0b80*/ 	.word	0x0001a030


	//   ....[243]....
        /*0b84*/ 	.word	0x0001a0e0


	//   ....[244]....
        /*0b88*/ 	.word	0x0001a140


	//   ....[245]....
        /*0b8c*/ 	.word	0x0001a1f0


	//   ....[246]....
        /*0b90*/ 	.word	0x0001a2e0


	//   ....[247]....
        /*0b94*/ 	.word	0x0001a380


	//   ....[248]....
        /*0b98*/ 	.word	0x0001a3e0


	//   ....[249]....
        /*0b9c*/ 	.word	0x0001a4b0


	//   ....[250]....
        /*0ba0*/ 	.word	0x0001a510


	//   ....[251]....
        /*0ba4*/ 	.word	0x0001a5e0


	//   ....[252]....
        /*0ba8*/ 	.word	0x0001a640


	//   ....[253]....
        /*0bac*/ 	.word	0x0001a710


	//   ....[254]....
        /*0bb0*/ 	.word	0x0001a770


	//   ....[255]....
        /*0bb4*/ 	.word	0x0001a840


	//   ....[0]....
        /*0bb8*/ 	.word	0x0001a8a0


	//   ....[1]....
        /*0bbc*/ 	.word	0x0001a970


	//   ....[2]....
        /*0bc0*/ 	.word	0x0001aa00


	//   ....[3]....
        /*0bc4*/ 	.word	0x0001aaa0


	//   ....[4]....
        /*0bc8*/ 	.word	0x0001abc0


	//   ....[5]....
        /*0bcc*/ 	.word	0x0001ac30


	//   ....[6]....
        /*0bd0*/ 	.word	0x0001aca0


	//   ....[7]....
        /*0bd4*/ 	.word	0x0001ad10


	//   ....[8]....
        /*0bd8*/ 	.word	0x0001ad80


	//   ....[9]....
        /*0bdc*/ 	.word	0x0001ae00


	//   ....[10]....
        /*0be0*/ 	.word	0x0001ae90


	//   ....[11]....
        /*0be4*/ 	.word	0x0001af20


	//   ....[12]....
        /*0be8*/ 	.word	0x0001af90


	//   ....[13]....
        /*0bec*/ 	.word	0x0001b000


	//   ....[14]....
        /*0bf0*/ 	.word	0x0001b070


	//   ....[15]....
        /*0bf4*/ 	.word	0x0001b0f0


	//   ....[16]....
        /*0bf8*/ 	.word	0x0001b160


	//   ....[17]....
        /*0bfc*/ 	.word	0x0001b200


	//   ....[18]....
        /*0c00*/ 	.word	0x0001b290


	//   ....[19]....
        /*0c04*/ 	.word	0x0001b3b0


	//----- nvinfo : EIATTR_REG_RECONFIG
	.align		4
.L_235:
        /*0c08*/ 	.byte	0x01, 0x54
	.zero		2


	//----- nvinfo : EIATTR_SYSCALL_OFFSETS
	.align		4
        /*0c0c*/ 	.byte	0x04, 0x46
        /*0c0e*/ 	.short	(.L_237 - .L_236)


	//   ....[0]....
.L_236:
        /*0c10*/ 	.word	0x000018c0


	//   ....[1]....
        /*0c14*/ 	.word	0x00001a10


	//   ....[2]....
        /*0c18*/ 	.word	0x00006560


	//   ....[3]....
        /*0c1c*/ 	.word	0x000068e0


	//   ....[4]....
        /*0c20*/ 	.word	0x00012730


	//   ....[5]....
        /*0c24*/ 	.word	0x00012880


	//   ....[6]....
        /*0c28*/ 	.word	0x00012970


	//   ....[7]....
        /*0c2c*/ 	.word	0x00013890


	//----- nvinfo : EIATTR_MBARRIER_INSTR_OFFSETS
	.align		4
.L_237:
        /*0c30*/ 	.byte	0x04, 0x39
        /*0c32*/ 	.short	(.L_239 - .L_238)


	//   ....[0]....
.L_238:
        /*0c34*/ 	.word	0x00000250
        /*0c38*/ 	.word	0x000000ff
        /*0c3c*/ 	.word	0x00022800
        /*0c40*/ 	.short	0x0100
        /*0c42*/ 	.byte	0x08
	.zero		1


	//   ....[1]....
        /*0c44*/ 	.word	0x00000260
        /*0c48*/ 	.word	0x000000ff
        /*0c4c*/ 	.word	0x00022820
        /*0c50*/ 	.short	0x0100
        /*0c52*/ 	.byte	0x08
	.zero		1


	//   ....[2]....
        /*0c54*/ 	.word	0x00000350
        /*0c58*/ 	.word	0x000000ff
        /*0c5c*/ 	.word	0x00022830
        /*0c60*/ 	.short	0x0100
        /*0c62*/ 	.byte	0x08
	.zero		1


	//   ....[3]....
        /*0c64*/ 	.word	0x00000360
        /*0c68*/ 	.word	0x000000ff
        /*0c6c*/ 	.word	0x00022840
        /*0c70*/ 	.short	0x0100
        /*0c72*/ 	.byte	0x08
	.zero		1


	//   ....[4]....
        /*0c74*/ 	.word	0x00000370
        /*0c78*/ 	.word	0x000000ff
        /*0c7c*/ 	.word	0x00022838
        /*0c80*/ 	.short	0x0100
        /*0c82*/ 	.byte	0x08
	.zero		1


	//   ....[5]....
        /*0c84*/ 	.word	0x00000380
        /*0c88*/ 	.word	0x000000ff
        /*0c8c*/ 	.word	0x00022848
        /*0c90*/ 	.short	0x0100
        /*0c92*/ 	.byte	0x08
	.zero		1


	//   ....[6]....
        /*0c94*/ 	.word	0x000004b0
        /*0c98*/ 	.word	0x000000ff
        /*0c9c*/ 	.word	0x00022850
        /*0ca0*/ 	.short	0x0100
        /*0ca2*/ 	.byte	0x08
	.zero		1


	//   ....[7]....
        /*0ca4*/ 	.word	0x000004c0
        /*0ca8*/ 	.word	0x000000ff
        /*0cac*/ 	.word	0x00022860
        /*0cb0*/ 	.short	0x0100
        /*0cb2*/ 	.byte	0x08
	.zero		1


	//   ....[8]....
        /*0cb4*/ 	.word	0x000004d0
        /*0cb8*/ 	.word	0x000000ff
        /*0cbc*/ 	.word	0x00022858
        /*0cc0*/ 	.short	0x0100
        /*0cc2*/ 	.byte	0x08
	.zero		1


	//   ....[9]....
        /*0cc4*/ 	.word	0x000004e0
        /*0cc8*/ 	.word	0x000000ff
        /*0ccc*/ 	.word	0x00022868
        /*0cd0*/ 	.short	0x0100
        /*0cd2*/ 	.byte	0x08
	.zero		1


	//   ....[10]....
        /*0cd4*/ 	.word	0x000005d0
        /*0cd8*/ 	.word	0x000000ff
        /*0cdc*/ 	.word	0x00022870
        /*0ce0*/ 	.short	0x0100
        /*0ce2*/ 	.byte	0x06
	.zero		1


	//   ....[11]....
        /*0ce4*/ 	.word	0x000005e0
        /*0ce8*/ 	.word	0x000000ff
        /*0cec*/ 	.word	0x00022880
        /*0cf0*/ 	.short	0x0100
        /*0cf2*/ 	.byte	0x06
	.zero		1


	//   ....[12]....
        /*0cf4*/ 	.word	0x000005f0
        /*0cf8*/ 	.word	0x000000ff
        /*0cfc*/ 	.word	0x00022878
        /*0d00*/ 	.short	0x0100
        /*0d02*/ 	.byte	0x06
	.zero		1


	//   ....[13]....
        /*0d04*/ 	.word	0x00000600
        /*0d08*/ 	.word	0x000000ff
        /*0d0c*/ 	.word	0x00022888
        /*0d10*/ 	.short	0x0100
        /*0d12*/ 	.byte	0x06
	.zero		1


	//   ....[14]....
        /*0d14*/ 	.word	0x00000730
        /*0d18*/ 	.word	0x000000ff
        /*0d1c*/ 	.word	0x00022890
        /*0d20*/ 	.short	0x0100
        /*0d22*/ 	.byte	0x08
	.zero		1


	//   ....[15]....
        /*0d24*/ 	.word	0x00000740
        /*0d28*/ 	.word	0x000000ff
        /*0d2c*/ 	.word	0x000228a0
        /*0d30*/ 	.short	0x0100
        /*0d32*/ 	.byte	0x08
	.zero		1


	//   ....[16]....
        /*0d34*/ 	.word	0x00000750
        /*0d38*/ 	.word	0x000000ff
        /*0d3c*/ 	.word	0x00022898
        /*0d40*/ 	.short	0x0100
        /*0d42*/ 	.byte	0x08
	.zero		1


	//   ....[17]....
        /*0d44*/ 	.word	0x00000760
        /*0d48*/ 	.word	0x000000ff
        /*0d4c*/ 	.word	0x000228a8
        /*0d50*/ 	.short	0x0100
        /*0d52*/ 	.byte	0x08
	.zero		1


	//   ....[18]....
        /*0d54*/ 	.word	0x00000890
        /*0d58*/ 	.word	0x000000ff
        /*0d5c*/ 	.word	0x000228b0
        /*0d60*/ 	.short	0x0100
        /*0d62*/ 	.byte	0x08
	.zero		1


	//   ....[19]....
        /*0d64*/ 	.word	0x000008a0
        /*0d68*/ 	.word	0x000000ff
        /*0d6c*/ 	.word	0x000228c0
        /*0d70*/ 	.short	0x0100
        /*0d72*/ 	.byte	0x08
	.zero		1


	//   ....[20]....
        /*0d74*/ 	.word	0x000008b0
        /*0d78*/ 	.word	0x000000ff
        /*0d7c*/ 	.word	0x000228b8
        /*0d80*/ 	.short	0x0100
        /*0d82*/ 	.byte	0x08
	.zero		1


	//   ....[21]....
        /*0d84*/ 	.word	0x000008c0
        /*0d88*/ 	.word	0x000000ff
        /*0d8c*/ 	.word	0x000228c8
        /*0d90*/ 	.short	0x0100
        /*0d92*/ 	.byte	0x08
	.zero		1


	//   ....[22]....
        /*0d94*/ 	.word	0x00002c80
        /*0d98*/ 	.word	0x00000059
        /*0d9c*/ 	.word	0x00022890
        /*0da0*/ 	.short	0x010a
        /*0da2*/ 	.byte	0x3f
	.zero		1


	//   ....[23]....
        /*0da4*/ 	.word	0x00004070
        /*0da8*/ 	.word	0x00000059
        /*0dac*/ 	.word	0x00022890
        /*0db0*/ 	.short	0x010a
        /*0db2*/ 	.byte	0x3f
	.zero		1


	//   ....[24]....
        /*0db4*/ 	.word	0x000050b0
        /*0db8*/ 	.word	0x00000059
        /*0dbc*/ 	.word	0x00022890
        /*0dc0*/ 	.short	0x010a
        /*0dc2*/ 	.byte	0x3f
	.zero		1


	//   ....[25]....
        /*0dc4*/ 	.word	0x00005570
        /*0dc8*/ 	.word	0x0000000b
        /*0dcc*/ 	.word	0x00000000
        /*0dd0*/ 	.short	0x0101
        /*0dd2*/ 	.byte	0x3f
	.zero		1


	//   ....[26]....
        /*0dd4*/ 	.word	0x000055b0
        /*0dd8*/ 	.word	0x00000059
        /*0ddc*/ 	.word	0x000228b0
        /*0de0*/ 	.short	0x010a
        /*0de2*/ 	.byte	0x3f
	.zero		1


	//   ....[27]....
        /*0de4*/ 	.word	0x00005df0
        /*0de8*/ 	.word	0x00000059
        /*0dec*/ 	.word	0x00000000
        /*0df0*/ 	.short	0x0101
        /*0df2*/ 	.byte	0x3f
	.zero		1


	//   ....[28]....
        /*0df4*/ 	.word	0x00006600
        /*0df8*/ 	.word	0x00000013
        /*0dfc*/ 	.word	0x00022800
        /*0e00*/ 	.short	0x010a
        /*0e02*/ 	.byte	0x3f
	.zero		1


	//   ....[29]....
        /*0e04*/ 	.word	0x00006650
        /*0e08*/ 	.word	0x00000013
        /*0e0c*/ 	.word	0x00022800
        /*0e10*/ 	.short	0x010a
        /*0e12*/ 	.byte	0x3f
	.zero		1


	//   ....[30]....
        /*0e14*/ 	.word	0x00006c10
        /*0e18*/ 	.word	0x00000013
        /*0e1c*/ 	.word	0x00022800
        /*0e20*/ 	.short	0x010a
        /*0e22*/ 	.byte	0x3f
	.zero		1


	//   ....[31]....
        /*0e24*/ 	.word	0x00007b80
        /*0e28*/ 	.word	0x00000013
        /*0e2c*/ 	.word	0x00022800
        /*0e30*/ 	.short	0x010a
        /*0e32*/ 	.byte	0x3f
	.zero		1


	//   ....[32]....
        /*0e34*/ 	.word	0x000089e0
        /*0e38*/ 	.word	0x00000008
        /*0e3c*/ 	.word	0x00022830
        /*0e40*/ 	.short	0x010a
        /*0e42*/ 	.byte	0x3f
	.zero		1


	//   ....[33]....
        /*0e44*/ 	.word	0x00008a90
        /*0e48*/ 	.word	0x00000008
        /*0e4c*/ 	.word	0x00022830
        /*0e50*/ 	.short	0x010a
        /*0e52*/ 	.byte	0x3f
	.zero		1


	//   ....[34]....
        /*0e54*/ 	.word	0x00009cf0
        /*0e58*/ 	.word	0x00000006
        /*0e5c*/ 	.word	0x00000000
        /*0e60*/ 	.short	0x0101
        /*0e62*/ 	.byte	0x3f
	.zero		1


	//   ....[35]....
        /*0e64*/ 	.word	0x0000a130
        /*0e68*/ 	.word	0x00000008
        /*0e6c*/ 	.word	0x00022850
        /*0e70*/ 	.short	0x010a
        /*0e72*/ 	.byte	0x3f
	.zero		1


	//   ....[36]....
        /*0e74*/ 	.word	0x0000a180
        /*0e78*/ 	.word	0x00000008
        /*0e7c*/ 	.word	0x00022850
        /*0e80*/ 	.short	0x010a
        /*0e82*/ 	.byte	0x3f
	.zero		1


	//   ....[37]....
        /*0e84*/ 	.word	0x0000a540
        /*0e88*/ 	.word	0x00000008
        /*0e8c*/ 	.word	0x00000000
        /*0e90*/ 	.short	0x0101
        /*0e92*/ 	.byte	0x3f
	.zero		1


	//   ....[38]....
        /*0e94*/ 	.word	0x0000a650
        /*0e98*/ 	.word	0x00000009
        /*0e9c*/ 	.word	0x00022830
        /*0ea0*/ 	.short	0x010a
        /*0ea2*/ 	.byte	0x3f
	.zero		1


	//   ....[39]....
        /*0ea4*/ 	.word	0x0000a6c0
        /*0ea8*/ 	.word	0x00000009
        /*0eac*/ 	.word	0x00022830
        /*0eb0*/ 	.short	0x010a
        /*0eb2*/ 	.byte	0x3f
	.zero		1


	//   ....[40]....
        /*0eb4*/ 	.word	0x0000b870
        /*0eb8*/ 	.word	0x0000009d
        /*0ebc*/ 	.word	0x00000000
        /*0ec0*/ 	.short	0x0101
        /*0ec2*/ 	.byte	0x3f
	.zero		1


	//   ....[41]....
        /*0ec4*/ 	.word	0x0000c060
        /*0ec8*/ 	.word	0x00000009
        /*0ecc*/ 	.word	0x00022850
        /*0ed0*/ 	.short	0x010a
        /*0ed2*/ 	.byte	0x3f
	.zero		1


	//   ....[42]....
        /*0ed4*/ 	.word	0x0000c0b0
        /*0ed8*/ 	.word	0x00000009
        /*0edc*/ 	.word	0x00022850
        /*0ee0*/ 	.short	0x010a
        /*0ee2*/ 	.byte	0x3f
	.zero		1


	//   ....[43]....
        /*0ee4*/ 	.word	0x0000c480
        /*0ee8*/ 	.word	0x00000009
        /*0eec*/ 	.word	0x00000000
        /*0ef0*/ 	.short	0x0101
        /*0ef2*/ 	.byte	0x3f
	.zero		1


	//   ....[44]....
        /*0ef4*/ 	.word	0x0000ea50
        /*0ef8*/ 	.word	0x00000003
        /*0efc*/ 	.word	0x00000000
        /*0f00*/ 	.short	0x0101
        /*0f02*/ 	.byte	0x3f
	.zero		1


	//   ....[45]....
        /*0f04*/ 	.word	0x000113c0
        /*0f08*/ 	.word	0x00000016
        /*0f0c*/ 	.word	0x00022820
        /*0f10*/ 	.short	0x010a
        /*0f12*/ 	.byte	0x3f
	.zero		1


	//   ....[46]....
        /*0f14*/ 	.word	0x00011450
        /*0f18*/ 	.word	0x00000003
        /*0f1c*/ 	.word	0x000228a0
        /*0f20*/ 	.short	0x010a
        /*0f22*/ 	.byte	0x3f
	.zero		1


	//   ....[47]....
        /*0f24*/ 	.word	0x000116a0
        /*0f28*/ 	.word	0x00000003
        /*0f2c*/ 	.word	0x000228c0
        /*0f30*/ 	.short	0x010a
        /*0f32*/ 	.byte	0x3f
	.zero		1


	//   ....[48]....
        /*0f34*/ 	.word	0x00011cb0
        /*0f38*/ 	.word	0x00000006
        /*0f3c*/ 	.word	0x000228a0
        /*0f40*/ 	.short	0x010a
        /*0f42*/ 	.byte	0x3f
	.zero		1


	//   ....[49]....
        /*0f44*/ 	.word	0x00011ef0
        /*0f48*/ 	.word	0x00000006
        /*0f4c*/ 	.word	0x000228c0
        /*0f50*/ 	.short	0x010a
        /*0f52*/ 	.byte	0x3f
	.zero		1


	//   ....[50]....
        /*0f54*/ 	.word	0x00012e70
        /*0f58*/ 	.word	0x00000020
        /*0f5c*/ 	.word	0x00022840
        /*0f60*/ 	.short	0x010a
        /*0f62*/ 	.byte	0x3f
	.zero		1


	//   ....[51]....
        /*0f64*/ 	.word	0x000134e0
        /*0f68*/ 	.word	0x00000020
        /*0f6c*/ 	.word	0x00022830
        /*0f70*/ 	.short	0x0107
        /*0f72*/ 	.byte	0x3f
	.zero		1


	//   ....[52]....
        /*0f74*/ 	.word	0x000135c0
        /*0f78*/ 	.word	0x00000020
        /*0f7c*/ 	.word	0x00022830
        /*0f80*/ 	.short	0x0101
        /*0f82*/ 	.byte	0x3f
	.zero		1


	//   ....[53]....
        /*0f84*/ 	.word	0x00014190
        /*0f88*/ 	.word	0x00000016
        /*0f8c*/ 	.word	0x00022800
        /*0f90*/ 	.short	0x0107
        /*0f92*/ 	.byte	0x3f
	.zero		1


	//   ....[54]....
        /*0f94*/ 	.word	0x00014280
        /*0f98*/ 	.word	0x00000016
        /*0f9c*/ 	.word	0x00022800
        /*0fa0*/ 	.short	0x0101
        /*0fa2*/ 	.byte	0x3f
	.zero		1


	//   ....[55]....
        /*0fa4*/ 	.word	0x000142a0
        /*0fa8*/ 	.word	0x00000016
        /*0fac*/ 	.word	0x00022820
        /*0fb0*/ 	.short	0x010a
        /*0fb2*/ 	.byte	0x3f
	.zero		1


	//   ....[56]....
        /*0fb4*/ 	.word	0x00014330
        /*0fb8*/ 	.word	0x00000020
        /*0fbc*/ 	.word	0x00022860
        /*0fc0*/ 	.short	0x010a
        /*0fc2*/ 	.byte	0x3f
	.zero		1


	//   ....[57]....
        /*0fc4*/ 	.word	0x00014a30
        /*0fc8*/ 	.word	0x00000020
        /*0fcc*/ 	.word	0x00022850
        /*0fd0*/ 	.short	0x0107
        /*0fd2*/ 	.byte	0x3f
	.zero		1


	//   ....[58]....
        /*0fd4*/ 	.word	0x00014b00
        /*0fd8*/ 	.word	0x00000020
        /*0fdc*/ 	.word	0x00022850
        /*0fe0*/ 	.short	0x0101
        /*0fe2*/ 	.byte	0x3f
	.zero		1


	//   ....[59]....
        /*0fe4*/ 	.word	0x00014e50
        /*0fe8*/ 	.word	0x00000004
        /*0fec*/ 	.word	0x00022840
        /*0ff0*/ 	.short	0x010a
        /*0ff2*/ 	.byte	0x3f
	.zero		1


	//   ....[60]....
        /*0ff4*/ 	.word	0x00015230
        /*0ff8*/ 	.word	0x00000004
        /*0ffc*/ 	.word	0x00022830
        /*1000*/ 	.short	0x0107
        /*1002*/ 	.byte	0x3f
	.zero		1


	//   ....[61]....
        /*1004*/ 	.word	0x000152f0
        /*1008*/ 	.word	0x00000004
        /*100c*/ 	.word	0x00022830
        /*1010*/ 	.short	0x0101
        /*1012*/ 	.byte	0x3f
	.zero		1


	//   ....[62]....
        /*1014*/ 	.word	0x00015320
        /*1018*/ 	.word	0x00000004
        /*101c*/ 	.word	0x00022860
        /*1020*/ 	.short	0x010a
        /*1022*/ 	.byte	0x3f
	.zero		1


	//   ....[63]....
        /*1024*/ 	.word	0x00015840
        /*1028*/ 	.word	0x00000004
        /*102c*/ 	.word	0x00022850
        /*1030*/ 	.short	0x0107
        /*1032*/ 	.byte	0x3f
	.zero		1


	//   ....[64]....
        /*1034*/ 	.word	0x00015900
        /*1038*/ 	.word	0x00000004
        /*103c*/ 	.word	0x00022850
        /*1040*/ 	.short	0x0101
        /*1042*/ 	.byte	0x3f
	.zero		1


	//   ....[65]....
        /*1044*/ 	.word	0x00016540
        /*1048*/ 	.word	0x00000004
        /*104c*/ 	.word	0x00022820
        /*1050*/ 	.short	0x010a
        /*1052*/ 	.byte	0x3f
	.zero		1


	//   ....[66]....
        /*1054*/ 	.word	0x000166b0
        /*1058*/ 	.word	0x00000005
        /*105c*/ 	.word	0x00022840
        /*1060*/ 	.short	0x010a
        /*1062*/ 	.byte	0x3f
	.zero		1


	//   ....[67]....
        /*1064*/ 	.word	0x00016750
        /*1068*/ 	.word	0x00000019
        /*106c*/ 	.word	0x00022840
        /*1070*/ 	.short	0x010a
        /*1072*/ 	.byte	0x3f
	.zero		1


	//   ....[68]....
        /*1074*/ 	.word	0x00016790
        /*1078*/ 	.word	0x00000005
        /*107c*/ 	.word	0x00022860
        /*1080*/ 	.short	0x010a
        /*1082*/ 	.byte	0x3f
	.zero		1


	//   ....[69]....
        /*1084*/ 	.word	0x000167d0
        /*1088*/ 	.word	0x00000019
        /*108c*/ 	.word	0x00022860
        /*1090*/ 	.short	0x010a
        /*1092*/ 	.byte	0x3f
	.zero		1


	//   ....[70]....
        /*1094*/ 	.word	0x00016830
        /*1098*/ 	.word	0x00000059
        /*109c*/ 	.word	0x00022890
        /*10a0*/ 	.short	0x010a
        /*10a2*/ 	.byte	0x3f
	.zero		1


	//   ....[71]....
        /*10a4*/ 	.word	0x00016ae0
        /*10a8*/ 	.word	0x00000059
        /*10ac*/ 	.word	0x00022890
        /*10b0*/ 	.short	0x010a
        /*10b2*/ 	.byte	0x3f
	.zero		1


	//   ....[72]....
        /*10b4*/ 	.word	0x00016d90
        /*10b8*/ 	.word	0x00000059
        /*10bc*/ 	.word	0x00022890
        /*10c0*/ 	.short	0x010a
        /*10c2*/ 	.byte	0x3f
	.zero		1


	//   ....[73]....
        /*10c4*/ 	.word	0x00017020
        /*10c8*/ 	.word	0x00000059
        /*10cc*/ 	.word	0x000228b0
        /*10d0*/ 	.short	0x010a
        /*10d2*/ 	.byte	0x3f
	.zero		1


	//   ....[74]....
        /*10d4*/ 	.word	0x00017320
        /*10d8*/ 	.word	0x00000013
        /*10dc*/ 	.word	0x00022800
        /*10e0*/ 	.short	0x010a
        /*10e2*/ 	.byte	0x3f
	.zero		1


	//   ....[75]....
        /*10e4*/ 	.word	0x00017530
        /*10e8*/ 	.word	0x00000013
        /*10ec*/ 	.word	0x00022800
        /*10f0*/ 	.short	0x010a
        /*10f2*/ 	.byte	0x3f
	.zero		1


	//   ....[76]....
        /*10f4*/ 	.word	0x00017580
        /*10f8*/ 	.word	0x00000008
        /*10fc*/ 	.word	0x00022830
        /*1100*/ 	.short	0x010a
        /*1102*/ 	.byte	0x3f
	.zero		1


	//   ....[77]....
        /*1104*/ 	.word	0x000175d0
        /*1108*/ 	.word	0x00000008
        /*110c*/ 	.word	0x00022850
        /*1110*/ 	.short	0x010a
        /*1112*/ 	.byte	0x3f
	.zero		1


	//   ....[78]....
        /*1114*/ 	.word	0x00017620
        /*1118*/ 	.word	0x00000009
        /*111c*/ 	.word	0x00022830
        /*1120*/ 	.short	0x010a
        /*1122*/ 	.byte	0x3f
	.zero		1


	//   ....[79]....
        /*1124*/ 	.word	0x00017670
        /*1128*/ 	.word	0x00000009
        /*112c*/ 	.word	0x00022850
        /*1130*/ 	.short	0x010a
        /*1132*/ 	.byte	0x3f
	.zero		1


	//   ....[80]....
        /*1134*/ 	.word	0x00017c40
        /*1138*/ 	.word	0x00000016
        /*113c*/ 	.word	0x00022820
        /*1140*/ 	.short	0x010a
        /*1142*/ 	.byte	0x3f
	.zero		1


	//   ....[81]....
        /*1144*/ 	.word	0x00017c90
        /*1148*/ 	.word	0x00000003
        /*114c*/ 	.word	0x000228a0
        /*1150*/ 	.short	0x010a
        /*1152*/ 	.byte	0x3f
	.zero		1


	//   ....[82]....
        /*1154*/ 	.word	0x00017ce0
        /*1158*/ 	.word	0x00000003
        /*115c*/ 	.word	0x000228c0
        /*1160*/ 	.short	0x010a
        /*1162*/ 	.byte	0x3f
	.zero		1


	//   ....[83]....
        /*1164*/ 	.word	0x00017d30
        /*1168*/ 	.word	0x00000006
        /*116c*/ 	.word	0x000228a0
        /*1170*/ 	.short	0x010a
        /*1172*/ 	.byte	0x3f
	.zero		1


	//   ....[84]....
        /*1174*/ 	.word	0x00017d80
        /*1178*/ 	.word	0x00000006
        /*117c*/ 	.word	0x000228c0
        /*1180*/ 	.short	0x010a
        /*1182*/ 	.byte	0x3f
	.zero		1


	//   ....[85]....
        /*1184*/ 	.word	0x00017ea0
        /*1188*/ 	.word	0x00000020
        /*118c*/ 	.word	0x00022840
        /*1190*/ 	.short	0x010a
        /*1192*/ 	.byte	0x3f
	.zero		1


	//   ....[86]....
        /*1194*/ 	.word	0x00019180
        /*1198*/ 	.word	0x00000016
        /*119c*/ 	.word	0x00022820
        /*11a0*/ 	.short	0x010a
        /*11a2*/ 	.byte	0x3f
	.zero		1


	//   ....[87]....
        /*11a4*/ 	.word	0x000191d0
        /*11a8*/ 	.word	0x00000020
        /*11ac*/ 	.word	0x00022860
        /*11b0*/ 	.short	0x010a
        /*11b2*/ 	.byte	0x3f
	.zero		1


	//   ....[88]....
        /*11b4*/ 	.word	0x00019b50
        /*11b8*/ 	.word	0x00000004
        /*11bc*/ 	.word	0x00022840
        /*11c0*/ 	.short	0x010a
        /*11c2*/ 	.byte	0x3f
	.zero		1


	//   ....[89]....
        /*11c4*/ 	.word	0x0001a230
        /*11c8*/ 	.word	0x00000004
        /*11cc*/ 	.word	0x00022860
        /*11d0*/ 	.short	0x010a
        /*11d2*/ 	.byte	0x3f
	.zero		1


	//   ....[90]....
        /*11d4*/ 	.word	0x0001b2d0
        /*11d8*/ 	.word	0x00000004
        /*11dc*/ 	.word	0x00022820
        /*11e0*/ 	.short	0x010a
        /*11e2*/ 	.byte	0x3f
	.zero		1


	//   ....[91]....
        /*11e4*/ 	.word	0x0001b470
        /*11e8*/ 	.word	0x00000005
        /*11ec*/ 	.word	0x00022840
        /*11f0*/ 	.short	0x010a
        /*11f2*/ 	.byte	0x3f
	.zero		1


	//   ....[92]....
        /*11f4*/ 	.word	0x0001b4c0
        /*11f8*/ 	.word	0x00000019
        /*11fc*/ 	.word	0x00022840
        /*1200*/ 	.short	0x010a
        /*1202*/ 	.byte	0x3f
	.zero		1


	//   ....[93]....
        /*1204*/ 	.word	0x0001b510
        /*1208*/ 	.word	0x00000005
        /*120c*/ 	.word	0x00022860
        /*1210*/ 	.short	0x010a
        /*1212*/ 	.byte	0x3f
	.zero		1


	//----- nvinfo : EIATTR_NUM_MBARRIERS
	.align		4
.L_239:
        /*1214*/ 	.byte	0x03, 0x38
        /*1216*/ 	.short	0x0016


	//----- nvinfo : EIATTR_EXIT_INSTR_OFFSETS
	.align		4
        /*1218*/ 	.byte	0x04, 0x1c
        /*121a*/ 	.short	(.L_241 - .L_240)


	//   ....[0]....
.L_240:
        /*121c*/ 	.word	0x00016820


	//----- nvinfo : EIATTR_MAX_THREADS
	.align		4
.L_241:
        /*1220*/ 	.byte	0x04, 0x05
        /*1222*/ 	.short	(.L_243 - .L_242)
.L_242:
        /*1224*/ 	.word	0x00000180
        /*1228*/ 	.word	0x00000001
        /*122c*/ 	.word	0x00000001


	//----- nvinfo : EIATTR_CRS_STACK_SIZE
	.align		4
.L_243:
        /*1230*/ 	.byte	0x04, 0x1e
        /*1232*/ 	.short	(.L_245 - .L_244)
.L_244:
        /*1234*/ 	.word	0x00000000


	//----- nvinfo : EIATTR_CBANK_PARAM_SIZE
	.align		4
.L_245:
        /*1238*/ 	.byte	0x03, 0x19
        /*123a*/ 	.short	0x0af0


	//----- nvinfo : EIATTR_PARAM_CBANK
	.align		4
        /*123c*/ 	.byte	0x04, 0x0a
        /*123e*/ 	.short	(.L_247 - .L_246)
	.align		4
.L_246:
        /*1240*/ 	.word	index@(.nv.constant0._ZN7cutlass13device_kernelIN5flash11enable_sm90INS1_16FlashAttnFwdSm90INS1_25CollectiveMainloopFwdSm90ILi2EN4cute5tupleIJNS5_1CILi1EEES8_S8_EEENS6_IJNS7_ILi128EEENS7_ILi96EEENS7_ILi64EEEEEELi256ENS_10bfloat16_tEfNS_4arch4Sm90ELb0ELb0ELb0ELb1ELb1ELb1ELb0ELb1ELb0ELb1ELb0ELb0EEENS1_21CollectiveEpilogueFwdINS6_IJSA_NS7_ILi256EEESB_EEES9_SE_SG_Li256ELb1ELb1ELb0ELb0EEENS1_36VarlenDynamicPersistentTileSchedulerILi128ELi96ELi256ELi128ELb0ELb1ELb1ELb0ELb1ELb1EEEEEEEEEvNT_6ParamsE)
        /*1244*/ 	.short	0x0210
        /*1246*/ 	.short	0x0af0


	//----- nvinfo : EIATTR_SW_WAR
	.align		4
.L_247:
        /*1248*/ 	.byte	0x04, 0x36
        /*124a*/ 	.short	(.L_249 - .L_248)
.L_248:
        /*124c*/ 	.word	0x00000008
.L_249:


//--------------------- .nv.info._ZN7cutlass13device_kernelIN5flash11enable_sm90INS1_16FlashAttnFwdSm90INS1_25CollectiveMainloopFwdSm90ILi2EN4cute5tupleIJNS5_1CILi1EEES8_S8_EEENS6_IJNS7_ILi128EEENS7_ILi96EEENS7_ILi64EEEEEELi256ENS_10bfloat16_tEfNS_4arch4Sm90ELb0ELb0ELb0ELb1ELb1ELb0ELb1ELb1ELb0ELb1ELb0ELb0EEENS1_21CollectiveEpilogueFwdINS6_IJSA_NS7_ILi256EEESB_EEES9_SE_SG_Li256ELb1ELb1ELb0ELb0EEENS1_36VarlenDynamicPersistentTileSchedulerILi128ELi96ELi256ELi128ELb0ELb1ELb1ELb0ELb1ELb1EEEEEEEEEvNT_6ParamsE --------------------------
	.section	.nv.info._ZN7cutlass13device_kernelIN5flash11enable_sm90INS1_16FlashAttnFwdSm90INS1_25CollectiveMainloopFwdSm90ILi2EN4cute5tupleIJNS5_1CILi1EEES8_S8_EEENS6_IJNS7_ILi128EEENS7_ILi96EEENS7_ILi64EEEEEELi256ENS_10bfloat16_tEfNS_4arch4Sm90ELb0ELb0ELb0ELb1ELb1ELb0ELb1ELb1ELb0ELb1ELb0ELb0EEENS1_21CollectiveEpilogueFwdINS6_IJSA_NS7_ILi256EEESB_EEES9_SE_SG_Li256ELb1ELb1ELb0ELb0EEENS1_36VarlenDynamicPersistentTileSchedulerILi128ELi96ELi256ELi128ELb0ELb1ELb1ELb0ELb1ELb1EEEEEEEEEvNT_6ParamsE,"",@"SHT_CUDA_INFO"
	.sectionflags	@""
	.align	4


	//----- nvinfo : EIATTR_CUDA_API_VERSION
	.align		4
        /*0000*/ 	.byte	0x04, 0x37
        /*0002*/ 	.short	(.L_251 - .L_250)
.L_250:
        /*0004*/ 	.word	0x00000082


	//----- nvinfo : EIATTR_KPARAM_INFO
	.align		4
.L_251:
        /*0008*/ 	.byte	0x04, 0x17
        /*000a*/ 	.short	(.L_253 - .L_252)
.L_252:
        /*000c*/ 	.word	0x00000000
        /*0010*/ 	.short	0x0000
        /*0012*/ 	.short	0x0070
        /*0014*/ 	.byte	0x00, 0xf0, 0x01, 0x2e


	//----- nvinfo : EIATTR_SPARSE_MMA_MASK
	.align		4
.L_253:
        /*0018*/ 	.byte	0x03, 0x50
        /*001a*/ 	.short	0x0000


	//----- nvinfo : EIATTR_MAXREG_COUNT
	.align		4
        /*001c*/ 	.byte	0x03, 0x1b
        /*001e*/ 	.short	0x00a8


	//----- nvinfo : EIATTR_NUM_BARRIERS
	.align		4
        /*0020*/ 	.byte	0x02, 0x4c
        /*0022*/ 	.byte	0x10
	.zero		1


	//----- nvinfo : EIATTR_EXTERNS
	.align		4
        /*0024*/ 	.byte	0x04, 0x0f
        /*0026*/ 	.short	(.L_255 - .L_254)


	//   ....[0]....
	.align		4
.L_254:
        /*0028*/ 	.word	index@(__assertfail)


	//----- nvinfo : EIATTR_ANNOTATIONS
	.align		4
.L_255:
        /*002c*/ 	.byte	0x04, 0x55
        /*002e*/ 	.short	(.L_257 - .L_256)


	//   ....[0]....
.L_256:
        /* <DEDUP_REMOVED lines=18> */


	//----- nvinfo : EIATTR_MERCURY_ISA_VERSION
	.align		4
.L_257:
        /*0140*/ 	.byte	0x03, 0x5f
        /*0142*/ 	.short	0x0101


	//----- nvinfo : EIATTR_UNUSED_LOAD_BYTE_OFFSET
	.align		4
        /*0144*/ 	.byte	0x04, 0x44
        /*0146*/ 	.short	(.L_259 - .L_258)


	//   ....[0]....
.L_258:
        /*0148*/ 	.word	0x000009b0
        /*014c*/ 	.word	0x0000fff0


	//   ....[1]....
        /*0150*/ 	.word	0x000069a0
        /*0154*/ 	.word	0x0000fff0


	//----- nvinfo : EIATTR_INT_WARP_WIDE_INSTR_OFFSETS
	.align		4
.L_259:
        /*0158*/ 	.byte	0x04, 0x31
        /*015a*/ 	.short	(.L_261 - .L_260)


	//   ....[0]....
.L_260:
        /*015c*/ 	.word	0x000000c0


	//   ....[1]....
        /*0160*/ 	.word	0x000000d0


	//   ....[2]....
        /*0164*/ 	.word	0x000000e0


	//   ....[3]....
        /*0168*/ 	.word	0x00000180


	//   ....[4]....
        /*016c*/ 	.word	0x0000a870


	//   ....[5]....
        /*0170*/ 	.word	0x0000a900


	//   ....[6]....
        /*0174*/ 	.word	0x0000e7a0


	//   ....[7]....
        /*0178*/ 	.word	0x0000e830


	//----- nvinfo : EIATTR_COOP_GROUP_MASK_REGIDS
	.align		4
.L_261:
        /*017c*/ 	.byte	0x04, 0x29
        /*017e*/ 	.short	(.L_263 - .L_262)


	//   ....[0]....
.L_262:
        /*0180*/ 	.word	0xffffffff


	//   ....[1]....
        /*0184*/ 	.word	0xffffffff


	//   ....[2]....
        /*0188*/ 	.word	0xffffffff


	//   ....[3]....
        /*018c*/ 	.word	0xffffffff


	//   ....[4]....
        /*0190*/ 	.word	0xffffffff


	//   ....[5]....
        /*0194*/ 	.word	0xffffffff


	//   ....[6]....
        /*0198*/ 	.word	0xffffffff


	//   ....[7]....
        /*019c*/ 	.word	0xffffffff


	//   ....[8]....
        /*01a0*/ 	.word	0xffffffff


	//   ....[9]....
        /*01a4*/ 	.word	0xffffffff


	//   ....[10]....
        /*01a8*/ 	.word	0xffffffff


	//   ....[11]....
        /*01ac*/ 	.word	0xffffffff


	//   ....[12]....
        /*01b0*/ 	.word	0xffffffff


	//   ....[13]....
        /*01b4*/ 	.word	0xffffffff


	//   ....[14]....
        /*01b8*/ 	.word	0xffffffff


	//   ....[15]....
        /*01bc*/ 	.word	0xffffffff


	//   ....[16]....
        /*01c0*/ 	.word	0xffffffff


	//   ....[17]....
        /*01c4*/ 	.word	0xffffffff


	//   ....[18]....
        /*01c8*/ 	.word	0xffffffff


	//   ....[19]....
        /*01cc*/ 	.word	0xffffffff


	//   ....[20]....
        /*01d0*/ 	.word	0xffffffff


	//   ....[21]....
        /*01d4*/ 	.word	0xffffffff


	//   ....[22]....
        /*01d8*/ 	.word	0xffffffff


	//   ....[23]....
        /*01dc*/ 	.word	0xffffffff


	//   ....[24]....
        /*01e0*/ 	.word	0xffffffff


	//   ....[25]....
        /*01e4*/ 	.word	0xffffffff


	//   ....[26]....
        /*01e8*/ 	.word	0xffffffff


	//   ....[27]....
        /*01ec*/ 	.word	0xffffffff


	//   ....[28]....
        /*01f0*/ 	.word	0xffffffff


	//   ....[29]....
        /*01f4*/ 	.word	0xffffffff


	//   ....[30]....
        /*01f8*/ 	.word	0xffffffff


	//   ....[31]....
        /*01fc*/ 	.word	0xffffffff


	//   ....[32]....
        /*0200*/ 	.word	0xffffffff


	//   ....[33]....
        /*0204*/ 	.word	0xffffffff


	//   ....[34]....
        /*0208*/ 	.word	0xffffffff


	//   ....[35]....
        /*020c*/ 	.word	0xffffffff


	//   ....[36]....
        /*0210*/ 	.word	0xffffffff


	//   ....[37]....
        /*0214*/ 	.word	0xffffffff


	//   ....[38]....
        /*0218*/ 	.word	0xffffffff


	//   ....[39]....
        /*021c*/ 	.word	0xffffffff


	//   ....[40]....
        /*0220*/ 	.word	0xffffffff


	//   ....[41]....
        /*0224*/ 	.word	0xffffffff


	//   ....[42]....
        /*0228*/ 	.word	0xffffffff


	//   ....[43]....
        /*022c*/ 	.word	0xffffffff


	//   ....[44]....
        /*0230*/ 	.word	0xffffffff


	//   ....[45]....
        /*0234*/ 	.word	0xffffffff


	//   ....[46]....
        /*0238*/ 	.word	0xffffffff


	//   ....[47]....
        /*023c*/ 	.word	0xffffffff


	//   ....[48]....
        /*0240*/ 	.word	0xffffffff


	//   ....[49]....
        /*0244*/ 	.word	0xffffffff


	//   ....[50]....
        /*0248*/ 	.word	0xffffffff


	//   ....[51]....
        /*024c*/ 	.word	0xffffffff


	//   ....[52]....
        /*0250*/ 	.word	0xffffffff


	//   ....[53]....
        /*0254*/ 	.word	0xffffffff


	//   ....[54]....
        /*0258*/ 	.word	0xffffffff


	//   ....[55]....
        /*025c*/ 	.word	0xffffffff


	//   ....[56]....
        /*0260*/ 	.word	0xffffffff


	//   ....[57]....
        /*0264*/ 	.word	0xffffffff


	//   ....[58]....
        /*0268*/ 	.word	0xffffffff


	//   ....[59]....
        /*026c*/ 	.word	0xffffffff


	//   ....[60]....
        /*0270*/ 	.word	0xffffffff


	//   ....[61]....
        /*0274*/ 	.word	0xffffffff


	//   ....[62]....
        /*0278*/ 	.word	0xffffffff


	//   ....[63]....
        /*027c*/ 	.word	0xffffffff


	//   ....[64]....
        /*0280*/ 	.word	0xffffffff


	//   ....[65]....
        /*0284*/ 	.word	0xffffffff


	//   ....[66]....
        /*0288*/ 	.word	0xffffffff


	//   ....[67]....
        /*028c*/ 	.word	0xffffffff


	//   ....[68]....
        /*0290*/ 	.word	0xffffffff


	//   ....[69]....
        /*0294*/ 	.word	0xffffffff


	//   ....[70]....
        /*0298*/ 	.word	0xffffffff


	//   ....[71]....
        /*029c*/ 	.word	0xffffffff


	//   ....[72]....
        /*02a0*/ 	.word	0xffffffff


	//   ....[73]....
        /*02a4*/ 	.word	0xffffffff


	//   ....[74]....
        /*02a8*/ 	.word	0xffffffff


	//   ....[75]....
        /*02ac*/ 	.word	0xffffffff


	//   ....[76]....
        /*02b0*/ 	.word	0xffffffff


	//   ....[77]....
        /*02b4*/ 	.word	0xffffffff


	//   ....[78]....
        /*02b8*/ 	.word	0xffffffff


	//   ....[79]....
        /*02bc*/ 	.word	0xffffffff


	//   ....[80]....
        /*02c0*/ 	.word	0xffffffff


	//   ....[81]....
        /*02c4*/ 	.word	0xffffffff


	//   ....[82]....
        /*02c8*/ 	.word	0xffffffff


	//   ....[83]....
        /*02cc*/ 	.word	0xffffffff


	//   ....[84]....
        /*02d0*/ 	.word	0xffffffff


	//   ....[85]....
        /*02d4*/ 	.word	0xffffffff


	//   ....[86]....
        /*02d8*/ 	.word	0xffffffff


	//   ....[87]....
        /*02dc*/ 	.word	0xffffffff


	//   ....[88]....
        /*02e0*/ 	.word	0xffffffff


	//   ....[89]....
        /*02e4*/ 	.word	0xffffffff


	//   ....[90]....
        /*02e8*/ 	.word	0xffffffff


	//   ....[91]....
        /*02ec*/ 	.word	0xffffffff


	//   ....[92]....
        /*02f0*/ 	.word	0xffffffff


	//   ....[93]....
        /*02f4*/ 	.word	0xffffffff


	//   ....[94]....
        /*02f8*/ 	.word	0xffffffff


	//   ....[95]....
        /*02fc*/ 	.word	0xffffffff


	//   ....[96]....
        /*0300*/ 	.word	0xffffffff


	//   ....[97]....
        /*0304*/ 	.word	0xffffffff


	//   ....[98]....
        /*0308*/ 	.word	0xffffffff


	//   ....[99]....
        /*030c*/ 	.word	0xffffffff


	//   ....[100]....
        /*0310*/ 	.word	0xffffffff


	//   ....[101]....
        /*0314*/ 	.word	0xffffffff


	//   ....[102]....
        /*0318*/ 	.word	0xffffffff


	//   ....[103]....
        /*031c*/ 	.word	0xffffffff


	//   ....[104]....
        /*0320*/ 	.word	0xffffffff


	//   ....[105]....
        /*0324*/ 	.word	0xffffffff


	//   ....[106]....
        /*0328*/ 	.word	0xffffffff


	//   ....[107]....
        /*032c*/ 	.word	0xffffffff


	//   ....[108]....
        /*0330*/ 	.word	0xffffffff


	//   ....[109]....
        /*0334*/ 	.word	0xffffffff


	//   ....[110]....
        /*0338*/ 	.word	0xffffffff


	//   ....[111]....
        /*033c*/ 	.word	0xffffffff


	//   ....[112]....
        /*0340*/ 	.word	0xffffffff


	//   ....[113]....
        /*0344*/ 	.word	0xffffffff


	//   ....[114]....
        /*0348*/ 	.word	0xffffffff


	//   ....[115]....
        /*034c*/ 	.word	0xffffffff


	//   ....[116]....
        /*0350*/ 	.word	0xffffffff


	//   ....[117]....
        /*0354*/ 	.word	0xffffffff


	//   ....[118]....
        /*0358*/ 	.word	0xffffffff


	//   ....[119]....
        /*035c*/ 	.word	0xffffffff


	//   ....[120]....
        /*0360*/ 	.word	0xffffffff


	//   ....[121]....
        /*0364*/ 	.word	0xffffffff


	//   ....[122]....
        /*0368*/ 	.word	0xffffffff


	//   ....[123]....
        /*036c*/ 	.word	0xffffffff


	//   ....[124]....
        /*0370*/ 	.word	0xffffffff


	//   ....[125]....
        /*0374*/ 	.word	0xffffffff


	//   ....[126]....
        /*0378*/ 	.word	0xffffffff


	//   ....[127]....
        /*037c*/ 	.word	0xffffffff


	//   ....[128]....
        /*0380*/ 	.word	0xffffffff


	//   ....[129]....
        /*0384*/ 	.word	0xffffffff


	//   ....[130]....
        /*0388*/ 	.word	0xffffffff


	//   ....[131]....
        /*038c*/ 	.word	0xffffffff


	//   ....[132]....
        /*0390*/ 	.word	0xffffffff


	//   ....[133]....
        /*0394*/ 	.word	0xffffffff


	//   ....[134]....
        /*0398*/ 	.word	0xffffffff


	//   ....[135]....
        /*039c*/ 	.word	0xffffffff


	//   ....[136]....
        /*03a0*/ 	.word	0xffffffff


	//   ....[137]....
        /*03a4*/ 	.word	0xffffffff


	//   ....[138]....
        /*03a8*/ 	.word	0xffffffff


	//   ....[139]....
        /*03ac*/ 	.word	0xffffffff


	//   ....[140]....
        /*03b0*/ 	.word	0xffffffff


	//   ....[141]....
        /*03b4*/ 	.word	0xffffffff


	//   ....[142]....
        /*03b8*/ 	.word	0xffffffff


	//   ....[143]....
        /*03bc*/ 	.word	0xffffffff


	//   ....[144]....
        /*03c0*/ 	.word	0xffffffff


	//   ....[145]....
        /*03c4*/ 	.word	0xffffffff


	//   ....[146]....
        /*03c8*/ 	.word	0xffffffff


	//   ....[147]....
        /*03cc*/ 	.word	0xffffffff


	//   ....[148]....
        /*03d0*/ 	.word	0xffffffff


	//   ....[149]....
        /*03d4*/ 	.word	0xffffffff


	//   ....[150]....
        /*03d8*/ 	.word	0xffffffff


	//   ....[151]....
        /*03dc*/ 	.word	0xffffffff


	//   ....[152]....
        /*03e0*/ 	.word	0xffffffff


	//   ....[153]....
        /*03e4*/ 	.word	0x0500000f


	//   ....[154]....
        /*03e8*/ 	.word	0x0500000f


	//   ....[155]....
        /*03ec*/ 	.word	0x0500000f


	//   ....[156]....
        /*03f0*/ 	.word	0x0500000f


	//   ....[157]....
        /*03f4*/ 	.word	0x0500000f


	//   ....[158]....
        /*03f8*/ 	.word	0x0500000f


	//   ....[159]....
        /*03fc*/ 	.word	0x0500000f


	//   ....[160]....
        /*0400*/ 	.word	0x0500000f


	//   ....[161]....
        /*0404*/ 	.word	0x0500000f


	//   ....[162]....
        /*0408*/ 	.word	0x0500000f


	//   ....[163]....
        /*040c*/ 	.word	0x0500000f


	//   ....[164]....
        /*0410*/ 	.word	0x0500000f


	//   ....[165]....
        /*0414*/ 	.word	0x0500000f


	//   ....[166]....
        /*0418*/ 	.word	0x0500000f


	//   ....[167]....
        /*041c*/ 	.word	0x0500000f


	//   ....[168]....
        /*0420*/ 	.word	0x0500000f


	//   ....[169]....
        /*0424*/ 	.word	0x0500000f


	//   ....[170]....
        /*0428*/ 	.word	0x0500000f


	//   ....[171]....
        /*042c*/ 	.word	0x0500000f


	//   ....[172]....
        /*0430*/ 	.word	0x0500000f


	//   ....[173]....
        /*0434*/ 	.word	0x0500000f


	//   ....[174]....
        /*0438*/ 	.word	0x0500000f


	//   ....[175]....
        /*043c*/ 	.word	0x0500000f


	//   ....[176]....
        /*0440*/ 	.word	0x0500000f


	//   ....[177]....
        /*0444*/ 	.word	0x0500000f


	//   ....[178]....
        /*0448*/ 	.word	0x0500000f


	//   ....[179]....
        /*044c*/ 	.word	0x0500000f


	//   ....[180]....
        /*0450*/ 	.word	0x0500000f


	//   ....[181]....
        /*0454*/ 	.word	0x0500000f


	//   ....[182]....
        /*0458*/ 	.word	0x0500000f


	//   ....[183]....
        /*045c*/ 	.word	0x0500000f


	//   ....[184]....
        /*0460*/ 	.word	0x0500000f


	//   ....[185]....
        /*0464*/ 	.word	0x0500000f


	//   ....[186]....
        /*0468*/ 	.word	0x0500000f


	//   ....[187]....
        /*046c*/ 	.word	0x0500000f


	//   ....[188]....
        /*0470*/ 	.word	0x0500000f


	//   ....[189]....
        /*0474*/ 	.word	0x0500000f


	//   ....[190]....
        /*0478*/ 	.word	0x0500000f


	//   ....[191]....
        /*047c*/ 	.word	0x0500000f


	//   ....[192]....
        /*0480*/ 	.word	0x0500000f


	//   ....[193]....
        /*0484*/ 	.word	0x0500000f


	//   ....[194]....
        /*0488*/ 	.word	0x0500000f


	//   ....[195]....
        /*048c*/ 	.word	0x0500000f


	//   ....[196]....
        /*0490*/ 	.word	0x0500000f


	//   ....[197]....
        /*0494*/ 	.word	0x0500000f


	//   ....[198]....
        /*0498*/ 	.word	0x0500000f


	//   ....[199]....
        /*049c*/ 	.word	0x0500000f


	//   ....[200]....
        /*04a0*/ 	.word	0x0500000f


	//   ....[201]....
        /*04a4*/ 	.word	0x0500000f


	//   ....[202]....
        /*04a8*/ 	.word	0x0500000f


	//   ....[203]....
        /*04ac*/ 	.word	0x0500000f


	//   ....[204]....
        /*04b0*/ 	.word	0x0500000f


	//   ....[205]....
        /*04b4*/ 	.word	0x0500000f


	//   ....[206]....
        /*04b8*/ 	.word	0x0500000f


	//   ....[207]....
        /*04bc*/ 	.word	0x0500000f


	//   ....[208]....
        /*04c0*/ 	.word	0x0500000f


	//   ....[209]....
        /*04c4*/ 	.word	0x0500000f


	//   ....[210]....
        /*04c8*/ 	.word	0x0500000f


	//   ....[211]....
        /*04cc*/ 	.word	0x0500000f


	//   ....[212]....
        /*04d0*/ 	.word	0x0500000f


	//   ....[213]....
        /*04d4*/ 	.word	0x0500000f


	//   ....[214]....
        /*04d8*/ 	.word	0x0500000f


	//   ....[215]....
        /*04dc*/ 	.word	0x0500000f


	//   ....[216]....
        /*04e0*/ 	.word	0x0500000f


	//   ....[217]....
        /*04e4*/ 	.word	0x0500000f


	//   ....[218]....
        /*04e8*/ 	.word	0x0500000f


	//   ....[219]....
        /*04ec*/ 	.word	0x0500000f


	//   ....[220]....
        /*04f0*/ 	.word	0x0500000f


	//   ....[221]....
        /*04f4*/ 	.word	0x0500000f


	//   ....[222]....
        /*04f8*/ 	.word	0x0500000f


	//   ....[223]....
        /*04fc*/ 	.word	0x0500000f


	//   ....[224]....
        /*0500*/ 	.word	0x0500000f


	//   ....[225]....
        /*0504*/ 	.word	0x0500000f


	//   ....[226]....
        /*0508*/ 	.word	0x0500000f


	//   ....[227]....
        /*050c*/ 	.word	0x0500000f


	//   ....[228]....
        /*0510*/ 	.word	0x0500000f


	//   ....[229]....
        /*0514*/ 	.word	0x0500000f


	//   ....[230]....
        /*0518*/ 	.word	0x0500000f


	//   ....[231]....
        /*051c*/ 	.word	0x0500000f


	//   ....[232]....
        /*0520*/ 	.word	0x0500000f


	//   ....[233]....
        /*0524*/ 	.word	0x0500000f


	//   ....[234]....
        /*0528*/ 	.word	0x0500000f


	//   ....[235]....
        /*052c*/ 	.word	0x0500000f


	//   ....[236]....
        /*0530*/ 	.word	0x0500000f


	//   ....[237]....
        /*0534*/ 	.word	0x0500000f


	//   ....[238]....
        /*0538*/ 	.word	0x0500000f


	//   ....[239]....
        /*053c*/ 	.word	0x0500000f


	//   ....[240]....
        /*0540*/ 	.word	0x0500000f


	//   ....[241]....
        /*0544*/ 	.word	0x0500000f


	//   ....[242]....
        /*0548*/ 	.word	0x0500000f


	//   ....[243]....
        /*054c*/ 	.word	0x0500000f


	//   ....[244]....
        /*0550*/ 	.word	0x0500000f


	//   ....[245]....
        /*0554*/ 	.word	0x0500000f


	//   ....[246]....
        /*0558*/ 	.word	0x0500000f


	//   ....[247]....
        /*055c*/ 	.word	0x0500000f


	//   ....[248]....
        /*0560*/ 	.word	0x0500000f


	//   ....[249]....
        /*0564*/ 	.word	0x0500000f


	//   ....[250]....
        /*0568*/ 	.word	0x0500000f


	//   ....[251]....
        /*056c*/ 	.word	0x0500000f


	//----- nvinfo : EIATTR_COOP_GROUP_INSTR_OFFSETS
	.align		4
.L_263:
        /*0570*/ 	.byte	0x04, 0x28
        /*0572*/ 	.short	(.L_265 - .L_264)


	//   ....[0]....
.L_264:
        /*0574*/ 	.word	0x00000080


	//   ....[1]....
        /*0578*/ 	.word	0x00000090


	//   ....[2]....
        /*057c*/ 	.word	0x000002f0


	//   ....[3]....
        /*0580*/ 	.word	0x00000450


	//   ....[4]....
        /*0584*/ 	.word	0x00000570


	//   ....[5]....
        /*0588*/ 	.word	0x000006d0


	//   ....[6]....
        /*058c*/ 	.word	0x000015c0


	//   ....[7]....
        /*0590*/ 	.word	0x00002e00


	//   ....[8]....
        /*0594*/ 	.word	0x00002e20


	//   ....[9]....
        /*0598*/ 	.word	0x00002e40


	//   ....[10]....
        /*059c*/ 	.word	0x00002e80


	//   ....[11]....
        /*05a0*/ 	.word	0x000048c0


	//   ....[12]....
        /*05a4*/ 	.word	0x00004920


	//   ....[13]....
        /*05a8*/ 	.word	0x00004950


	//   ....[14]....
        /*05ac*/ 	.word	0x00004970


	//   ....[15]....
        /*05b0*/ 	.word	0x00005f20


	//   ....[16]....
        /*05b4*/ 	.word	0x00005f60


	//   ....[17]....
        /*05b8*/ 	.word	0x00006000


	//   ....[18]....
        /*05bc*/ 	.word	0x00006030


	//   ....[19]....
        /*05c0*/ 	.word	0x00007ae0


	//   ....[20]....
        /*05c4*/ 	.word	0x00007b10


	//   ....[21]....
        /*05c8*/ 	.word	0x00007be0


	//   ....[22]....
        /*05cc*/ 	.word	0x00007c20


	//   ....[23]....
        /*05d0*/ 	.word	0x00008410


	//   ....[24]....
        /*05d4*/ 	.word	0x00008450


	//   ....[25]....
        /*05d8*/ 	.word	0x000085a0


	//   ....[26]....
        /*05dc*/ 	.word	0x000085c0


	//   ....[27]....
        /*05e0*/ 	.word	0x00008700


	//   ....[28]....
        /*05e4*/ 	.word	0x00008720


	//   ....[29]....
        /*05e8*/ 	.word	0x00008870


	//   ....[30]....
        /*05ec*/ 	.word	0x00008890


	//   ....[31]....
        /*05f0*/ 	.word	0x000092a0


	//   ....[32]....
        /*05f4*/ 	.word	0x000092b0


	//   ....[33]....
        /*05f8*/ 	.word	0x000093f0


	//   ....[34]....
        /*05fc*/ 	.word	0x00009410


	//   ....[35]....
        /*0600*/ 	.word	0x00009550


	//   ....[36]....
        /*0604*/ 	.word	0x00009570


	//   ....[37]....
        /*0608*/ 	.word	0x000096c0


	//   ....[38]....
        /*060c*/ 	.word	0x000096e0


	//   ....[39]....
        /*0610*/ 	.word	0x000098a0


	//   ....[40]....
        /*0614*/ 	.word	0x00009a70


	//   ....[41]....
        /*0618*/ 	.word	0x00009aa0


	//   ....[42]....
        /*061c*/ 	.word	0x00009ad0


	//   ....[43]....
        /*0620*/ 	.word	0x00009b00


	//   ....[44]....
        /*0624*/ 	.word	0x00009b30


	//   ....[45]....
        /*0628*/ 	.word	0x00009b60


	//   ....[46]....
        /*062c*/ 	.word	0x00009cb0


	//   ....[47]....
        /*0630*/ 	.word	0x00009ce0


	//   ....[48]....
        /*0634*/ 	.word	0x00009d10


	//   ....[49]....
        /*0638*/ 	.word	0x00009d40


	//   ....[50]....
        /*063c*/ 	.word	0x00009d70


	//   ....[51]....
        /*0640*/ 	.word	0x00009da0


	//   ....[52]....
        /*0644*/ 	.word	0x00009e30


	//   ....[53]....
        /*0648*/ 	.word	0x00009e60


	//   ....[54]....
        /*064c*/ 	.word	0x00009ee0


	//   ....[55]....
        /*0650*/ 	.word	0x0000b440


	//   ....[56]....
        /*0654*/ 	.word	0x0000b460


	//   ....[57]....
        /*0658*/ 	.word	0x0000b4f0


	//   ....[58]....
        /*065c*/ 	.word	0x0000b510


	//   ....[59]....
        /*0660*/ 	.word	0x0000b590


	//   ....[60]....
        /*0664*/ 	.word	0x0000b5b0


	//   ....[61]....
        /*0668*/ 	.word	0x0000b630


	//   ....[62]....
        /*066c*/ 	.word	0x0000b650


	//   ....[63]....
        /*0670*/ 	.word	0x0000b6d0


	//   ....[64]....
        /*0674*/ 	.word	0x0000b6f0


	//   ....[65]....
        /*0678*/ 	.word	0x0000b700


	//   ....[66]....
        /*067c*/ 	.word	0x0000b710


	//   ....[67]....
        /*0680*/ 	.word	0x0000be90


	//   ....[68]....
        /*0684*/ 	.word	0x0000beb0


	//   ....[69]....
        /*0688*/ 	.word	0x0000bed0


	//   ....[70]....
        /*068c*/ 	.word	0x0000bee0


	//   ....[71]....
        /*0690*/ 	.word	0x0000bf10


	//   ....[72]....
        /*0694*/ 	.word	0x0000bf30


	//   ....[73]....
        /*0698*/ 	.word	0x0000bfa0


	//   ....[74]....
        /*069c*/ 	.word	0x0000c020


	//   ....[75]....
        /*06a0*/ 	.word	0x0000c040


	//   ....[76]....
        /*06a4*/ 	.word	0x0000c060


	//   ....[77]....
        /*06a8*/ 	.word	0x0000c120


	//   ....[78]....
        /*06ac*/ 	.word	0x0000c170


	//   ....[79]....
        /*06b0*/ 	.word	0x0000c1a0


	//   ....[80]....
        /*06b4*/ 	.word	0x0000c200


	//   ....[81]....
        /*06b8*/ 	.word	0x0000c2e0


	//   ....[82]....
        /*06bc*/ 	.word	0x0000c310


	//   ....[83]....
        /*06c0*/ 	.word	0x0000c9a0


	//   ....[84]....
        /*06c4*/ 	.word	0x0000c9d0


	//   ....[85]....
        /*06c8*/ 	.word	0x0000c9e0


	//   ....[86]....
        /*06cc*/ 	.word	0x0000c9f0


	//   ....[87]....
        /*06d0*/ 	.word	0x0000cab0


	//   ....[88]....
        /*06d4*/ 	.word	0x0000cb00


	//   ....[89]....
        /*06d8*/ 	.word	0x0000cb70


	//   ....[90]....
        /*06dc*/ 	.word	0x0000cbf0


	//   ....[91]....
        /*06e0*/ 	.word	0x0000cc50


	//   ....[92]....
        /*06e4*/ 	.word	0x0000cc80


	//   ....[93]....
        /*06e8*/ 	.word	0x0000cce0


	//   ....[94]....
        /*06ec*/ 	.word	0x0000cd10


	//   ....[95]....
        /*06f0*/ 	.word	0x0000cd70


	//   ....[96]....
        /*06f4*/ 	.word	0x0000cda0


	//   ....[97]....
        /*06f8*/ 	.word	0x0000cdf0


	//   ....[98]....
        /*06fc*/ 	.word	0x0000ce20


	//   ....[99]....
        /*0700*/ 	.word	0x0000d350


	//   ....[100]....
        /*0704*/ 	.word	0x0000d370


	//   ....[101]....
        /*0708*/ 	.word	0x0000d3c0


	//   ....[102]....
        /*070c*/ 	.word	0x0000d480


	//   ....[103]....
        /*0710*/ 	.word	0x0000d490


	//   ....[104]....
        /*0714*/ 	.word	0x0000d4c0


	//   ....[105]....
        /*0718*/ 	.word	0x0000d550


	//   ....[106]....
        /*071c*/ 	.word	0x0000d600


	//   ....[107]....
        /*0720*/ 	.word	0x0000d610


	//   ....[108]....
        /*0724*/ 	.word	0x0000d640


	//   ....[109]....
        /*0728*/ 	.word	0x0000d650


	//   ....[110]....
        /*072c*/ 	.word	0x0000d6e0


	//   ....[111]....
        /*0730*/ 	.word	0x0000de00


	//   ....[112]....
        /*0734*/ 	.word	0x0000de20


	//   ....[113]....
        /*0738*/ 	.word	0x0000de30


	//   ....[114]....
        /*073c*/ 	.word	0x0000de70


	//   ....[115]....
        /*0740*/ 	.word	0x0000de80


	//   ....[116]....
        /*0744*/ 	.word	0x0000dec0


	//   ....[117]....
        /*0748*/ 	.word	0x0000ded0


	//   ....[118]....
        /*074c*/ 	.word	0x0000df10


	//   ....[119]....
        /*0750*/ 	.word	0x0000df20


	//   ....[120]....
        /*0754*/ 	.word	0x0000df60


	//   ....[121]....
        /*0758*/ 	.word	0x0000df70


	//   ....[122]....
        /*075c*/ 	.word	0x0000df80


	//   ....[123]....
        /*0760*/ 	.word	0x0000e2e0


	//   ....[124]....
        /*0764*/ 	.word	0x0000e300


	//   ....[125]....
        /*0768*/ 	.word	0x0000e310


	//   ....[126]....
        /*076c*/ 	.word	0x0000e320


	//   ....[127]....
        /*0770*/ 	.word	0x0000e330


	//   ....[128]....
        /*0774*/ 	.word	0x0000e350


	//   ....[129]....
        /*0778*/ 	.word	0x0000e3c0


	//   ....[130]....
        /*077c*/ 	.word	0x0000e3f0


	//   ....[131]....
        /*0780*/ 	.word	0x0000e400


	//   ....[132]....
        /*0784*/ 	.word	0x0000e470


	//   ....[133]....
        /*0788*/ 	.word	0x0000e490


	//   ....[134]....
        /*078c*/ 	.word	0x0000e580


	//   ....[135]....
        /*0790*/ 	.word	0x0000ea20


	//   ....[136]....
        /*0794*/ 	.word	0x0000ea70


	//   ....[137]....
        /*0798*/ 	.word	0x0000eaa0


	//   ....[138]....
        /*079c*/ 	.word	0x0000eab0


	//   ....[139]....
        /*07a0*/ 	.word	0x0000eae0


	//   ....[140]....
        /*07a4*/ 	.word	0x0000eb10


	//   ....[141]....
        /*07a8*/ 	.word	0x0000eb40


	//   ....[142]....
        /*07ac*/ 	.word	0x0000eb70


	//   ....[143]....
        /*07b0*/ 	.word	0x0000ecf0


	//   ....[144]....
        /*07b4*/ 	.word	0x0000ed20


	//   ....[145]....
        /*07b8*/ 	.word	0x0000ed50


	//   ....[146]....
        /*07bc*/ 	.word	0x0000ed80


	//   ....[147]....
        /*07c0*/ 	.word	0x0000edb0


	//   ....[148]....
        /*07c4*/ 	.word	0x0000ede0


	//   ....[149]....
        /*07c8*/ 	.word	0x0000eea0


	//   ....[150]....
        /*07cc*/ 	.word	0x0000eec0


	//   ....[151]....
        /*07d0*/ 	.word	0x0000ef30


	//   ....[152]....
        /*07d4*/ 	.word	0x0000f3a0


	//   ....[153]....
        /*07d8*/ 	.word	0x0000f900


	//   ....[154]....
        /*07dc*/ 	.word	0x0000f9f0


	//   ....[155]....
        /*07e0*/ 	.word	0x0000fa90


	//   ....[156]....
        /*07e4*/ 	.word	0x0000faf0


	//   ....[157]....
        /*07e8*/ 	.word	0x0000fbe0


	//   ....[158]....
        /*07ec*/ 	.word	0x0000fc50


	//   ....[159]....
        /*07f0*/ 	.word	0x0000fd40


	//   ....[160]....
        /*07f4*/ 	.word	0x0000fdb0


	//   ....[161]....
        /*07f8*/ 	.word	0x0000fea0


	//   ....[162]....
        /*07fc*/ 	.word	0x0000ff10


	//   ....[163]....
        /*0800*/ 	.word	0x00010000


	//   ....[164]....
        /*0804*/ 	.word	0x00010070


	//   ....[165]....
        /*0808*/ 	.word	0x00010110


	//   ....[166]....
        /*080c*/ 	.word	0x00010210


	//   ....[167]....
        /*0810*/ 	.word	0x00010260


	//   ....[168]....
        /*0814*/ 	.word	0x000102c0


	//   ....[169]....
        /*0818*/ 	.word	0x000103e0


	//   ....[170]....
        /*081c*/ 	.word	0x00010460


	//   ....[171]....
        /*0820*/ 	.word	0x00010550


	//   ....[172]....
        /*0824*/ 	.word	0x00010620


	//   ....[173]....
        /*0828*/ 	.word	0x000106d0


	//   ....[174]....
        /*082c*/ 	.word	0x000107d0


	//   ....[175]....
        /*0830*/ 	.word	0x00010840


	//   ....[176]....
        /*0834*/ 	.word	0x00010950


	//   ....[177]....
        /*0838*/ 	.word	0x000109c0


	//   ....[178]....
        /*083c*/ 	.word	0x00010a40


	//   ....[179]....
        /*0840*/ 	.word	0x00010b10


	//   ....[180]....
        /*0844*/ 	.word	0x00010ba0


	//   ....[181]....
        /*0848*/ 	.word	0x00010c70


	//   ....[182]....
        /*084c*/ 	.word	0x00010d10


	//   ....[183]....
        /*0850*/ 	.word	0x00010db0


	//   ....[184]....
        /*0854*/ 	.word	0x00010e10


	//   ....[185]....
        /*0858*/ 	.word	0x00010eb0


	//   ....[186]....
        /*085c*/ 	.word	0x00011000


	//   ....[187]....
        /*0860*/ 	.word	0x00011050


	//   ....[188]....
        /*0864*/ 	.word	0x000110b0


	//   ....[189]....
        /*0868*/ 	.word	0x000111a0


	//   ....[190]....
        /*086c*/ 	.word	0x000112a0


	//   ....[191]....
        /*0870*/ 	.word	0x000112f0


	//   ....[192]....
        /*0874*/ 	.word	0x00011350


	//   ....[193]....
        /*0878*/ 	.word	0x00011440


	//   ....[194]....
        /*087c*/ 	.word	0x00011540


	//   ....[195]....
        /*0880*/ 	.word	0x00011590


	//   ....[196]....
        /*0884*/ 	.word	0x000115f0


	//   ....[197]....
        /*0888*/ 	.word	0x000116d0


	//   ....[198]....
        /*088c*/ 	.word	0x00011800


	//   ....[199]....
        /*0890*/ 	.word	0x000118e0


	//   ....[200]....
        /*0894*/ 	.word	0x00011970


	//   ....[201]....
        /*0898*/ 	.word	0x00011a80


	//   ....[202]....
        /*089c*/ 	.word	0x00011ae0


	//   ....[203]....
        /*08a0*/ 	.word	0x00011bf0


	//   ....[204]....
        /*08a4*/ 	.word	0x00011c50


	//   ....[205]....
        /*08a8*/ 	.word	0x00011d60


	//   ....[206]....
        /*08ac*/ 	.word	0x00011dc0


	//   ....[207]....
        /*08b0*/ 	.word	0x00011ed0


	//   ....[208]....
        /*08b4*/ 	.word	0x00011f30


	//   ....[209]....
        /*08b8*/ 	.word	0x00011ff0


	//   ....[210]....
        /*08bc*/ 	.word	0x00012150


	//   ....[211]....
        /*08c0*/ 	.word	0x000121f0


	//   ....[212]....
        /*08c4*/ 	.word	0x00012250


	//   ....[213]....
        /*08c8*/ 	.word	0x00012300


	//   ....[214]....
        /*08cc*/ 	.word	0x00012360


	//   ....[215]....
        /*08d0*/ 	.word	0x00012410


	//   ....[216]....
        /*08d4*/ 	.word	0x00012470


	//   ....[217]....
        /*08d8*/ 	.word	0x00012520


	//   ....[218]....
        /*08dc*/ 	.word	0x00012580


	//   ....[219]....
        /*08e0*/ 	.word	0x00012630


	//   ....[220]....
        /*08e4*/ 	.word	0x00012690


	//   ....[221]....
        /*08e8*/ 	.word	0x00012740


	//   ....[222]....
        /*08ec*/ 	.word	0x00012820


	//   ....[223]....
        /*08f0*/ 	.word	0x000128c0


	//   ....[224]....
        /*08f4*/ 	.word	0x00012920


	//   ....[225]....
        /*08f8*/ 	.word	0x000129f0


	//   ....[226]....
        /*08fc*/ 	.word	0x00012a50


	//   ....[227]....
        /*0900*/ 	.word	0x00012b20


	//   ....[228]....
        /*0904*/ 	.word	0x00012b80


	//   ....[229]....
        /*0908*/ 	.word	0x00012c60


	//   ....[230]....
        /*090c*/ 	.word	0x00012cc0


	//   ....[231]....
        /*0910*/ 	.word	0x00012d90


	//   ....[232]....
        /*0914*/ 	.word	0x00012df0


	//   ....[233]....
        /*0918*/ 	.word	0x00012ec0


	//   ....[234]....
        /*091c*/ 	.word	0x00012f50


	//   ....[235]....
        /*0920*/ 	.word	0x00012ff0


	//   ....[236]....
        /*0924*/ 	.word	0x00013110


	//   ....[237]....
        /*0928*/ 	.word	0x00013180


	//   ....[238]....
        /*092c*/ 	.word	0x000131f0


	//   ....[239]....
        /*0930*/ 	.word	0x00013260


	//   ....[240]....
        /*0934*/ 	.word	0x000132d0


	//   ....[241]....
        /*0938*/ 	.word	0x00013350


	//   ....[242]....
        /*093c*/ 	.word	0x000133e0


	//   ....[243]....
        /*0940*/ 	.word	0x00013470


	//   ....[244]....
        /*0944*/ 	.word	0x000134e0


	//   ....[245]....
        /*0948*/ 	.word	0x00013550


	//   ....[246]....
        /*094c*/ 	.word	0x000135c0


	//   ....[247]....
        /*0950*/ 	.word	0x00013640


	//   ....[248]....
        /*0954*/ 	.word	0x000136b0


	//   ....[249]....
        /*0958*/ 	.word	0x00013750


	//   ....[250]....
        /*095c*/ 	.word	0x000137e0


	//   ....[251]....
        /*0960*/ 	.word	0x00013900


	//----- nvinfo : EIATTR_REG_RECONFIG
	.align		4
.L_265:
        /*0964*/ 	.byte	0x01, 0x54
	.zero		2


	//----- nvinfo : EIATTR_SYSCALL_OFFSETS
	.align		4
        /*0968*/ 	.byte	0x04, 0x46
        /*096a*/ 	.short	(.L_267 - .L_266)


	//   ....[0]....
.L_266:
        /*096c*/ 	.word	0x00001760


	//   ....[1]....
        /*0970*/ 	.word	0x0000aa60


	//   ....[2]....
        /*0974*/ 	.word	0x0000abb0


	//   ....[3]....
        /*0978*/ 	.word	0x0000aca0


	//   ....[4]....
        /*097c*/ 	.word	0x0000ba90


	//   ....[5]....
        /*0980*/ 	.word	0x0000c5f0


	//----- nvinfo : EIATTR_MBARRIER_INSTR_OFFSETS
	.align		4
.L_267:
        /*0984*/ 	.byte	0x04, 0x39
        /*0986*/ 	.short	(.L_269 - .L_268)


	//   ....[0]....
.L_268:
        /*0988*/ 	.word	0x00000190
        /*098c*/ 	.word	0x000000ff
        /*0990*/ 	.word	0x00032400
        /*0994*/ 	.short	0x0100
        /*0996*/ 	.byte	0x08
	.zero		1


	//   ....[1]....
        /*0998*/ 	.word	0x000001a0
        /*099c*/ 	.word	0x000000ff
        /*09a0*/ 	.word	0x00032410
        /*09a4*/ 	.short	0x0100
        /*09a6*/ 	.byte	0x08
	.zero		1


	//   ....[2]....
        /*09a8*/ 	.word	0x000001b0
        /*09ac*/ 	.word	0x000000ff
        /*09b0*/ 	.word	0x00032420
        /*09b4*/ 	.short	0x0100
        /*09b6*/ 	.byte	0x08
	.zero		1


	//   ....[3]....
        /*09b8*/ 	.word	0x000002a0
        /*09bc*/ 	.word	0x000000ff
        /*09c0*/ 	.word	0x00032430
        /*09c4*/ 	.short	0x0100
        /*09c6*/ 	.byte	0x08
	.zero		1


	//   ....[4]....
        /*09c8*/ 	.word	0x000002b0
        /*09cc*/ 	.word	0x000000ff
        /*09d0*/ 	.word	0x00032440
        /*09d4*/ 	.short	0x0100
        /*09d6*/ 	.byte	0x08
	.zero		1


	//   ....[5]....
        /*09d8*/ 	.word	0x000002c0
        /*09dc*/ 	.word	0x000000ff
        /*09e0*/ 	.word	0x00032438
        /*09e4*/ 	.short	0x0100
        /*09e6*/ 	.byte	0x08
	.zero		1


	//   ....[6]....
        /*09e8*/ 	.word	0x000002d0
        /*09ec*/ 	.word	0x000000ff
        /*09f0*/ 	.word	0x00032448
        /*09f4*/ 	.short	0x0100
        /*09f6*/ 	.byte	0x08
	.zero		1


	//   ....[7]....
        /*09f8*/ 	.word	0x00000400
        /*09fc*/ 	.word	0x000000ff
        /*0a00*/ 	.word	0x00032450
        /*0a04*/ 	.short	0x0100
        /*0a06*/ 	.byte	0x08
	.zero		1


	//   ....[8]....
        /*0a08*/ 	.word	0x00000410
        /*0a0c*/ 	.word	0x000000ff
        /*0a10*/ 	.word	0x00032460
        /*0a14*/ 	.short	0x0100
        /*0a16*/ 	.byte	0x08
	.zero		1


	//   ....[9]....
        /*0a18*/ 	.word	0x00000420
        /*0a1c*/ 	.word	0x000000ff
        /*0a20*/ 	.word	0x00032458
        /*0a24*/ 	.short	0x0100
        /*0a26*/ 	.byte	0x08
	.zero		1


	//   ....[10]....
        /*0a28*/ 	.word	0x00000430
        /*0a2c*/ 	.word	0x000000ff
        /*0a30*/ 	.word	0x00032468
        /*0a34*/ 	.short	0x0100
        /*0a36*/ 	.byte	0x08
	.zero		1


	//   ....[11]....
        /*0a38*/ 	.word	0x00000520
        /*0a3c*/ 	.word	0x000000ff
        /*0a40*/ 	.word	0x00032470
        /*0a44*/ 	.short	0x0100
        /*0a46*/ 	.byte	0x06
	.zero		1


	//   ....[12]....
        /*0a48*/ 	.word	0x00000530
        /*0a4c*/ 	.word	0x000000ff
        /*0a50*/ 	.word	0x00032480
        /*0a54*/ 	.short	0x0100
        /*0a56*/ 	.byte	0x06
	.zero		1


	//   ....[13]....
        /*0a58*/ 	.word	0x00000540
        /*0a5c*/ 	.word	0x000000ff
        /*0a60*/ 	.word	0x00032478
        /*0a64*/ 	.short	0x0100
        /*0a66*/ 	.byte	0x06
	.zero		1


	//   ....[14]....
        /*0a68*/ 	.word	0x00000550
        /*0a6c*/ 	.word	0x000000ff
        /*0a70*/ 	.word	0x00032488
        /*0a74*/ 	.short	0x0100
        /*0a76*/ 	.byte	0x06
	.zero		1


	//   ....[15]....
        /*0a78*/ 	.word	0x00000680
        /*0a7c*/ 	.word	0x000000ff
        /*0a80*/ 	.word	0x00032490
        /*0a84*/ 	.short	0x0100
        /*0a86*/ 	.byte	0x08
	.zero		1


	//   ....[16]....
        /*0a88*/ 	.word	0x00000690
        /*0a8c*/ 	.word	0x000000ff
        /*0a90*/ 	.word	0x000324a0
        /*0a94*/ 	.short	0x0100
        /*0a96*/ 	.byte	0x08
	.zero		1


	//   ....[17]....
        /*0a98*/ 	.word	0x000006a0
        /*0a9c*/ 	.word	0x000000ff
        /*0aa0*/ 	.word	0x00032498
        /*0aa4*/ 	.short	0x0100
        /*0aa6*/ 	.byte	0x08
	.zero		1


	//   ....[18]....
        /*0aa8*/ 	.word	0x000006b0
        /*0aac*/ 	.word	0x000000ff
        /*0ab0*/ 	.word	0x000324a8
        /*0ab4*/ 	.short	0x0100
        /*0ab6*/ 	.byte	0x08
	.zero		1


	//   ....[19]....
        /*0ab8*/ 	.word	0x000007f0
        /*0abc*/ 	.word	0x000000ff
        /*0ac0*/ 	.word	0x000324b0
        /*0ac4*/ 	.short	0x0100
        /*0ac6*/ 	.byte	0x08
	.zero		1


	//   ....[20]....
        /*0ac8*/ 	.word	0x00000800
        /*0acc*/ 	.word	0x000000ff
        /*0ad0*/ 	.word	0x000324c0
        /*0ad4*/ 	.short	0x0100
        /*0ad6*/ 	.byte	0x08
	.zero		1


	//   ....[21]....
        /*0ad8*/ 	.word	0x00000810
        /*0adc*/ 	.word	0x000000ff
        /*0ae0*/ 	.word	0x000324b8
        /*0ae4*/ 	.short	0x0100
        /*0ae6*/ 	.byte	0x08
	.zero		1


	//   ....[22]....
        /*0ae8*/ 	.word	0x00000820
        /*0aec*/ 	.word	0x000000ff
        /*0af0*/ 	.word	0x000324c8
        /*0af4*/ 	.short	0x0100
        /*0af6*/ 	.byte	0x08
	.zero		1


	//   ....[23]....
        /*0af8*/ 	.word	0x000017f0
        /*0afc*/ 	.word	0x000000ff
        /*0b00*/ 	.word	0x00032400
        /*0b04*/ 	.short	0x010a
        /*0b06*/ 	.byte	0x28
	.zero		1


	//   ....[24]....
        /*0b08*/ 	.word	0x000018c0
        /*0b0c*/ 	.word	0x000000ff
        /*0b10*/ 	.word	0x00032430
        /*0b14*/ 	.short	0x010a
        /*0b16*/ 	.byte	0x34
	.zero		1


	//   ....[25]....
        /*0b18*/ 	.word	0x00001900
        /*0b1c*/ 	.word	0x000000ff
        /*0b20*/ 	.word	0x00032430
        /*0b24*/ 	.short	0x010a
        /*0b26*/ 	.byte	0x34
	.zero		1


	//   ....[26]....
        /*0b28*/ 	.word	0x00001c60
        /*0b2c*/ 	.word	0x000000ff
        /*0b30*/ 	.word	0x00032410
        /*0b34*/ 	.short	0x010a
        /*0b36*/ 	.byte	0x28
	.zero		1


	//   ....[27]....
        /*0b38*/ 	.word	0x00001ca0
        /*0b3c*/ 	.word	0x000000ff
        /*0b40*/ 	.word	0x00032450
        /*0b44*/ 	.short	0x010a
        /*0b46*/ 	.byte	0x34
	.zero		1


	//   ....[28]....
        /*0b48*/ 	.word	0x00001ce0
        /*0b4c*/ 	.word	0x000000ff
        /*0b50*/ 	.word	0x00032450
        /*0b54*/ 	.short	0x010a
        /*0b56*/ 	.byte	0x34
	.zero		1


	//   ....[29]....
        /*0b58*/ 	.word	0x000026b0
        /*0b5c*/ 	.word	0x000000ff
        /*0b60*/ 	.word	0x00000000
        /*0b64*/ 	.short	0x0101
        /*0b66*/ 	.byte	0x05
	.zero		1


	//   ....[30]....
        /*0b68*/ 	.word	0x00003b90
        /*0b6c*/ 	.word	0x000000ff
        /*0b70*/ 	.word	0x00000000
        /*0b74*/ 	.short	0x0101
        /*0b76*/ 	.byte	0x34
	.zero		1


	//   ....[31]....
        /*0b78*/ 	.word	0x00003cd0
        /*0b7c*/ 	.word	0x000000ff
        /*0b80*/ 	.word	0x00032430
        /*0b84*/ 	.short	0x010a
        /*0b86*/ 	.byte	0x04
	.zero		1


	//   ....[32]....
        /*0b88*/ 	.word	0x00003d10
        /*0b8c*/ 	.word	0x000000ff
        /*0b90*/ 	.word	0x00032430
        /*0b94*/ 	.short	0x010a
        /*0b96*/ 	.byte	0x04
	.zero		1


	//   ....[33]....
        /*0b98*/ 	.word	0x00003f20
        /*0b9c*/ 	.word	0x000000ff
        /*0ba0*/ 	.word	0x00032450
        /*0ba4*/ 	.short	0x010a
        /*0ba6*/ 	.byte	0x04
	.zero		1


	//   ....[34]....
        /*0ba8*/ 	.word	0x00003f60
        /*0bac*/ 	.word	0x000000ff
        /*0bb0*/ 	.word	0x00032450
        /*0bb4*/ 	.short	0x010a
        /*0bb6*/ 	.byte	0x04
	.zero		1


	//   ....[35]....
        /*0bb8*/ 	.word	0x00004620
        /*0bbc*/ 	.word	0x000000ff
        /*0bc0*/ 	.word	0x00000000
        /*0bc4*/ 	.short	0x0101
        /*0bc6*/ 	.byte	0x05
	.zero		1


	//   ....[36]....
        /*0bc8*/ 	.word	0x00005f00
        /*0bcc*/ 	.word	0x000000ff
        /*0bd0*/ 	.word	0x00000000
        /*0bd4*/ 	.short	0x0101
        /*0bd6*/ 	.byte	0x04
	.zero		1


	//   ....[37]....
        /*0bd8*/ 	.word	0x00008440
        /*0bdc*/ 	.word	0x0000009c
        /*0be0*/ 	.word	0x00000000
        /*0be4*/ 	.short	0x0101
        /*0be6*/ 	.byte	0x3f
	.zero		1


	//   ....[38]....
        /*0be8*/ 	.word	0x0000b1a0
        /*0bec*/ 	.word	0x00000019
        /*0bf0*/ 	.word	0x00032440
        /*0bf4*/ 	.short	0x010a
        /*0bf6*/ 	.byte	0x3f
	.zero		1


	//   ....[39]....
        /*0bf8*/ 	.word	0x0000b810
        /*0bfc*/ 	.word	0x00000019
        /*0c00*/ 	.word	0x00032430
        /*0c04*/ 	.short	0x0107
        /*0c06*/ 	.byte	0x3f
	.zero		1


	//   ....[40]....
        /*0c08*/ 	.word	0x0000b8e0
        /*0c0c*/ 	.word	0x00000019
        /*0c10*/ 	.word	0x00032430
        /*0c14*/ 	.short	0x0101
        /*0c16*/ 	.byte	0x3f
	.zero		1


	//   ....[41]....
        /*0c18*/ 	.word	0x0000c430
        /*0c1c*/ 	.word	0x00000016
        /*0c20*/ 	.word	0x00032400
        /*0c24*/ 	.short	0x0107
        /*0c26*/ 	.byte	0x3f
	.zero		1


	//   ....[42]....
        /*0c28*/ 	.word	0x0000c4c0
        /*0c2c*/ 	.word	0x00000016
        /*0c30*/ 	.word	0x00032400
        /*0c34*/ 	.short	0x0101
        /*0c36*/ 	.byte	0x3f
	.zero		1


	//   ....[43]....
        /*0c38*/ 	.word	0x0000cf40
        /*0c3c*/ 	.word	0x00000016
        /*0c40*/ 	.word	0x00032410
        /*0c44*/ 	.short	0x0107
        /*0c46*/ 	.byte	0x3f
	.zero		1


	//   ....[44]....
        /*0c48*/ 	.word	0x0000d040
        /*0c4c*/ 	.word	0x00000016
        /*0c50*/ 	.word	0x00032410
        /*0c54*/ 	.short	0x0101
        /*0c56*/ 	.byte	0x3f
	.zero		1


	//   ....[45]....
        /*0c58*/ 	.word	0x0000d060
        /*0c5c*/ 	.word	0x00000016
        /*0c60*/ 	.word	0x00032420
        /*0c64*/ 	.short	0x010a
        /*0c66*/ 	.byte	0x3f
	.zero		1


	//   ....[46]....
        /*0c68*/ 	.word	0x0000d0e0
        /*0c6c*/ 	.word	0x00000019
        /*0c70*/ 	.word	0x00032460
        /*0c74*/ 	.short	0x010a
        /*0c76*/ 	.byte	0x3f
	.zero		1


	//   ....[47]....
        /*0c78*/ 	.word	0x0000d860
        /*0c7c*/ 	.word	0x00000019
        /*0c80*/ 	.word	0x00032450
        /*0c84*/ 	.short	0x0107
        /*0c86*/ 	.byte	0x3f
	.zero		1


	//   ....[48]....
        /*0c88*/ 	.word	0x0000d920
        /*0c8c*/ 	.word	0x00000019
        /*0c90*/ 	.word	0x00032450
        /*0c94*/ 	.short	0x0101
        /*0c96*/ 	.byte	0x3f
	.zero		1


	//   ....[49]....
        /*0c98*/ 	.word	0x0000dc60
        /*0c9c*/ 	.word	0x0000000a
        /*0ca0*/ 	.word	0x00032440
        /*0ca4*/ 	.short	0x010a
        /*0ca6*/ 	.byte	0x3f
	.zero		1


	//   ....[50]....
        /*0ca8*/ 	.word	0x0000e030
        /*0cac*/ 	.word	0x0000000a
        /*0cb0*/ 	.word	0x00032430
        /*0cb4*/ 	.short	0x0107
        /*0cb6*/ 	.byte	0x3f
	.zero		1


	//   ....[51]....
        /*0cb8*/ 	.word	0x0000e0e0
        /*0cbc*/ 	.word	0x0000000a
        /*0cc0*/ 	.word	0x00032430
        /*0cc4*/ 	.short	0x0101
        /*0cc6*/ 	.byte	0x3f
	.zero		1


	//   ....[52]....
        /*0cc8*/ 	.word	0x0000e110
        /*0ccc*/ 	.word	0x0000000a
        /*0cd0*/ 	.word	0x00032460
        /*0cd4*/ 	.short	0x010a
        /*0cd6*/ 	.byte	0x3f
	.zero		1


	//   ....[53]....
        /*0cd8*/ 	.word	0x0000e630
        /*0cdc*/ 	.word	0x0000000a
        /*0ce0*/ 	.word	0x00032450
        /*0ce4*/ 	.short	0x0107
        /*0ce6*/ 	.byte	0x3f
	.zero		1


	//   ....[54]....
        /*0ce8*/ 	.word	0x0000e6e0
        /*0cec*/ 	.word	0x0000000a
        /*0cf0*/ 	.word	0x00032450
        /*0cf4*/ 	.short	0x0101
        /*0cf6*/ 	.byte	0x3f
	.zero		1


	//   ....[55]....
        /*0cf8*/ 	.word	0x0000f320
        /*0cfc*/ 	.word	0x00000005
        /*0d00*/ 	.word	0x00032420
        /*0d04*/ 	.short	0x010a
        /*0d06*/ 	.byte	0x3f
	.zero		1


	//   ....[56]....
        /*0d08*/ 	.word	0x0000f4c0
        /*0d0c*/ 	.word	0x00000003
        /*0d10*/ 	.word	0x00032440
        /*0d14*/ 	.short	0x010a
        /*0d16*/ 	.byte	0x3f
	.zero		1


	//   ....[57]....
        /*0d18*/ 	.word	0x0000f560
        /*0d1c*/ 	.word	0x00000005
        /*0d20*/ 	.word	0x00032440
        /*0d24*/ 	.short	0x010a
        /*0d26*/ 	.byte	0x3f
	.zero		1


	//   ....[58]....
        /*0d28*/ 	.word	0x0000f5a0
        /*0d2c*/ 	.word	0x00000003
        /*0d30*/ 	.word	0x00032460
        /*0d34*/ 	.short	0x010a
        /*0d36*/ 	.byte	0x3f
	.zero		1


	//   ....[59]....
        /*0d38*/ 	.word	0x0000f5e0
        /*0d3c*/ 	.word	0x00000005
        /*0d40*/ 	.word	0x00032460
        /*0d44*/ 	.short	0x010a
        /*0d46*/ 	.byte	0x3f
	.zero		1


	//   ....[60]....
        /*0d48*/ 	.word	0x0000f650
        /*0d4c*/ 	.word	0x00000003
        /*0d50*/ 	.word	0x00032400
        /*0d54*/ 	.short	0x010a
        /*0d56*/ 	.byte	0x3f
	.zero		1


	//   ....[61]....
        /*0d58*/ 	.word	0x0000f6b0
        /*0d5c*/ 	.word	0x00000004
        /*0d60*/ 	.word	0x00032430
        /*0d64*/ 	.short	0x010a
        /*0d66*/ 	.byte	0x3f
	.zero		1


	//   ....[62]....
        /*0d68*/ 	.word	0x0000f710
        /*0d6c*/ 	.word	0x00000005
        /*0d70*/ 	.word	0x00032410
        /*0d74*/ 	.short	0x010a
        /*0d76*/ 	.byte	0x3f
	.zero		1


	//   ....[63]....
        /*0d78*/ 	.word	0x0000f770
        /*0d7c*/ 	.word	0x00000000
        /*0d80*/ 	.word	0x00032450
        /*0d84*/ 	.short	0x010a
        /*0d86*/ 	.byte	0x3f
	.zero		1


	//   ....[64]....
        /*0d88*/ 	.word	0x0000f7d0
        /*0d8c*/ 	.word	0x00000003
        /*0d90*/ 	.word	0x00032430
        /*0d94*/ 	.short	0x010a
        /*0d96*/ 	.byte	0x3f
	.zero		1


	//   ....[65]....
        /*0d98*/ 	.word	0x0000f830
        /*0d9c*/ 	.word	0x00000003
        /*0da0*/ 	.word	0x00032450
        /*0da4*/ 	.short	0x010a
        /*0da6*/ 	.byte	0x3f
	.zero		1


	//   ....[66]....
        /*0da8*/ 	.word	0x0000f940
        /*0dac*/ 	.word	0x00000019
        /*0db0*/ 	.word	0x00032440
        /*0db4*/ 	.short	0x010a
        /*0db6*/ 	.byte	0x3f
	.zero		1


	//   ....[67]....
        /*0db8*/ 	.word	0x00011700
        /*0dbc*/ 	.word	0x00000016
        /*0dc0*/ 	.word	0x00032420
        /*0dc4*/ 	.short	0x010a
        /*0dc6*/ 	.byte	0x3f
	.zero		1


	//   ....[68]....
        /*0dc8*/ 	.word	0x00011750
        /*0dcc*/ 	.word	0x00000019
        /*0dd0*/ 	.word	0x00032460
        /*0dd4*/ 	.short	0x010a
        /*0dd6*/ 	.byte	0x3f
	.zero		1


	//   ....[69]....
        /*0dd8*/ 	.word	0x000120a0
        /*0ddc*/ 	.word	0x0000000a
        /*0de0*/ 	.word	0x00032440
        /*0de4*/ 	.short	0x010a
        /*0de6*/ 	.byte	0x3f
	.zero		1


	//   ....[70]....
        /*0de8*/ 	.word	0x00012770
        /*0dec*/ 	.word	0x0000000a
        /*0df0*/ 	.word	0x00032460
        /*0df4*/ 	.short	0x010a
        /*0df6*/ 	.byte	0x3f
	.zero		1


	//   ....[71]....
        /*0df8*/ 	.word	0x00013820
        /*0dfc*/ 	.word	0x00000005
        /*0e00*/ 	.word	0x00032420
        /*0e04*/ 	.short	0x010a
        /*0e06*/ 	.byte	0x3f
	.zero		1


	//   ....[72]....
        /*0e08*/ 	.word	0x000139c0
        /*0e0c*/ 	.word	0x00000003
        /*0e10*/ 	.word	0x00032440
        /*0e14*/ 	.short	0x010a
        /*0e16*/ 	.byte	0x3f
	.zero		1


	//   ....[73]....
        /*0e18*/ 	.word	0x00013a10
        /*0e1c*/ 	.word	0x00000005
        /*0e20*/ 	.word	0x00032440
        /*0e24*/ 	.short	0x010a
        /*0e26*/ 	.byte	0x3f
	.zero		1


	//   ....[74]....
        /*0e28*/ 	.word	0x00013a60
        /*0e2c*/ 	.word	0x00000003
        /*0e30*/ 	.word	0x00032460
        /*0e34*/ 	.short	0x010a
        /*0e36*/ 	.byte	0x3f
	.zero		1


	//----- nvinfo : EIATTR_NUM_MBARRIERS
	.align		4
.L_269:
        /*0e38*/ 	.byte	0x03, 0x38
        /*0e3a*/ 	.short	0x0017


	//----- nvinfo : EIATTR_EXIT_INSTR_OFFSETS
	.align		4
        /*0e3c*/ 	.byte	0x04, 0x1c
        /*0e3e*/ 	.short	(.L_271 - .L_270)


	//   ....[0]....
.L_270:
        /*0e40*/ 	.word	0x000009f0


	//   ....[1]....
        /*0e44*/ 	.word	0x00009850


	//   ....[2]....
        /*0e48*/ 	.word	0x0000f630


	//----- nvinfo : EIATTR_MAX_THREADS
	.align		4
.L_271:
        /*0e4c*/ 	.byte	0x04, 0x05
        /*0e4e*/ 	.short	(.L_273 - .L_272)
.L_272:
        /*0e50*/ 	.word	0x00000180
        /*0e54*/ 	.word	0x00000001
        /*0e58*/ 	.word	0x00000001


	//----- nvinfo : EIATTR_CRS_STACK_SIZE
	.align		4
.L_273:
        /*0e5c*/ 	.byte	0x04, 0x1e
        /*0e5e*/ 	.short	(.L_275 - .L_274)
.L_274:
        /*0e60*/ 	.word	0x00000000


	//----- nvinfo : EIATTR_CBANK_PARAM_SIZE
	.align		4
.L_275:
        /*0e64*/ 	.byte	0x03, 0x19
        /*0e66*/ 	.short	0x0bf0


	//----- nvinfo : EIATTR_PARAM_CBANK
	.align		4
        /*0e68*/ 	.byte	0x04, 0x0a
        /*0e6a*/ 	.short	(.L_277 - .L_276)
	.align		4
.L_276:
        /*0e6c*/ 	.word	index@(.nv.constant0._ZN7cutlass13device_kernelIN5flash11enable_sm90INS1_16FlashAttnFwdSm90INS1_25CollectiveMainloopFwdSm90ILi2EN4cute5tupleIJNS5_1CILi1EEES8_S8_EEENS6_IJNS7_ILi128EEENS7_ILi96EEENS7_ILi64EEEEEELi256ENS_10bfloat16_tEfNS_4arch4Sm90ELb0ELb0ELb0ELb1ELb1ELb0ELb1ELb1ELb0ELb1ELb0ELb0EEENS1_21CollectiveEpilogueFwdINS6_IJSA_NS7_ILi256EEESB_EEES9_SE_SG_Li256ELb1ELb1ELb0ELb0EEENS1_36VarlenDynamicPersistentTileSchedulerILi128ELi96ELi256ELi128ELb0ELb1ELb1ELb0ELb1ELb1EEEEEEEEEvNT_6ParamsE)
        /*0e70*/ 	.short	0x0210
        /*0e72*/ 	.short	0x0bf0


	//----- nvinfo : EIATTR_SW_WAR
	.align		4
.L_277:
        /*0e74*/ 	.byte	0x04, 0x36
        /*0e76*/ 	.short	(.L_279 - .L_278)
.L_278:
        /*0e78*/ 	.word	0x00000008
.L_279:


//--------------------- .nv.info._ZN7cutlass13device_kernelIN5flash11enable_sm90INS1_16FlashAttnFwdSm90INS1_25CollectiveMainloopFwdSm90ILi2EN4cute5tupleIJNS5_1CILi1EEES8_S8_EEENS6_IJNS7_ILi128EEENS7_ILi96EEENS7_ILi64EEEEEELi256ENS_10bfloat16_tEfNS_4arch4Sm90ELb0ELb0ELb0ELb1ELb1ELb1ELb1ELb1ELb0ELb1ELb0ELb0EEENS1_21CollectiveEpilogueFwdINS6_IJSA_NS7_ILi256EEESB_EEES9_SE_SG_Li256ELb1ELb1ELb0ELb0EEENS1_36VarlenDynamicPersistentTileSchedulerILi128ELi96ELi256ELi128ELb0ELb1ELb1ELb0ELb1ELb1EEEEEEEEEvNT_6ParamsE --------------------------
	.section	.nv.info._ZN7cutlass13device_kernelIN5flash11enable_sm90INS1_16FlashAttnFwdSm90INS1_25CollectiveMainloopFwdSm90ILi2EN4cute5tupleIJNS5_1CILi1EEES8_S8_EEENS6_IJNS7_ILi128EEENS7_ILi96EEENS7_ILi64EEEEEELi256ENS_10bfloat16_tEfNS_4arch4Sm90ELb0ELb0ELb0ELb1ELb1ELb1ELb1ELb1ELb0ELb1ELb0ELb0EEENS1_21CollectiveEpilogueFwdINS6_IJSA_NS7_ILi256EEESB_EEES9_SE_SG_Li256ELb1ELb1ELb0ELb0EEENS1_36VarlenDynamicPersistentTileSchedulerILi128ELi96ELi256ELi128ELb0ELb1ELb1ELb0ELb1ELb1EEEEEEEEEvNT_6ParamsE,"",@"SHT_CUDA_INFO"
	.sectionflags	@""
	.align	4


	//----- nvinfo : EIATTR_CUDA_API_VERSION
	.align		4
        /*0000*/ 	.byte	0x04, 0x37
        /*0002*/ 	.short	(.L_281 - .L_280)
.L_280:
        /*0004*/ 	.word	0x00000082


	//----- nvinfo : EIATTR_KPARAM_INFO
	.align		4
.L_281:
        /*0008*/ 	.byte	0x04, 0x17
        /*000a*/ 	.short	(.L_283 - .L_282)
.L_282:
        /*000c*/ 	.word	0x00000000
        /*0010*/ 	.short	0x0000
        /*0012*/ 	.short	0x0070
        /*0014*/ 	.byte	0x00, 0xf0, 0x01, 0x2e


	//----- nvinfo : EIATTR_SPARSE_MMA_MASK
	.align		4
.L_283:
        /*0018*/ 	.byte	0x03, 0x50
        /*001a*/ 	.short	0x0000


	//----- nvinfo : EIATTR_MAXREG_COUNT
	.align		4
        /*001c*/ 	.byte	0x03, 0x1b
        /*001e*/ 	.short	0x00a8


	//----- nvinfo : EIATTR_NUM_BARRIERS
	.align		4
        /*0020*/ 	.byte	0x02, 0x4c
        /*0022*/ 	.byte	0x10
	.zero		1


	//----- nvinfo : EIATTR_EXTERNS
	.align		4
        /*0024*/ 	.byte	0x04, 0x0f
        /*0026*/ 	.short	(.L_285 - .L_284)


	//   ....[0]....
	.align		4
.L_284:
        /*0028*/ 	.word	index@(__assertfail)


	//----- nvinfo : EIATTR_ANNOTATIONS
	.align		4
.L_285:
        /*002c*/ 	.byte	0x04, 0x55
        /*002e*/ 	.short	(.L_287 - .L_286)


	//   ....[0]....
.L_286:
        /* <DEDUP_REMOVED lines=69> */


	//----- nvinfo : EIATTR_MERCURY_ISA_VERSION
	.align		4
.L_287:
        /*0470*/ 	.byte	0x03, 0x5f
        /*0472*/ 	.short	0x0101


	//----- nvinfo : EIATTR_UNUSED_LOAD_BYTE_OFFSET
	.align		4
        /*0474*/ 	.byte	0x04, 0x44
        /*0476*/ 	.short	(.L_289 - .L_288)


	//   ....[0]....
.L_288:
        /*0478*/ 	.word	0x00000a70
        /*047c*/ 	.word	0x0000fff0


	//   ....[1]....
        /*0480*/ 	.word	0x0000e570
        /*0484*/ 	.word	0x0000fff0


	//----- nvinfo : EIATTR_INT_WARP_WIDE_INSTR_OFFSETS
	.align		4
.L_289:
        /*0488*/ 	.byte	0x04, 0x31
        /*048a*/ 	.short	(.L_291 - .L_290)


	//   ....[0]....
.L_290:
        /*048c*/ 	.word	0x00000120


	//   ....[1]....
        /*0490*/ 	.word	0x00000160


	//   ....[2]....
        /*0494*/ 	.word	0x000001d0


	//   ....[3]....
        /*0498*/ 	.word	0x00000240


	//   ....[4]....
        /*049c*/ 	.word	0x00013920


	//   ....[5]....
        /*04a0*/ 	.word	0x000139b0


	//   ....[6]....
        /*04a4*/ 	.word	0x00017960


	//   ....[7]....
        /*04a8*/ 	.word	0x000179f0


	//----- nvinfo : EIATTR_COOP_GROUP_MASK_REGIDS
	.align		4
.L_291:
        /*04ac*/ 	.byte	0x04, 0x29
        /*04ae*/ 	.short	(.L_293 - .L_292)


	//   ....[0]....
.L_292:
        /*04b0*/ 	.word	0xffffffff


	//   ....[1]....
        /*04b4*/ 	.word	0xffffffff


	//   ....[2]....
        /*04b8*/ 	.word	0xffffffff


	//   ....[3]....
        /*04bc*/ 	.word	0xffffffff


	//   ....[4]....
        /*04c0*/ 	.word	0xffffffff


	//   ....[5]....
        /*04c4*/ 	.word	0xffffffff


	//   ....[6]....
        /*04c8*/ 	.word	0xffffffff


	//   ....[7]....
        /*04cc*/ 	.word	0xffffffff


	//   ....[8]....
        /*04d0*/ 	.word	0xffffffff


	//   ....[9]....
        /*04d4*/ 	.word	0xffffffff


	//   ....[10]....
        /*04d8*/ 	.word	0xffffffff


	//   ....[11]....
        /*04dc*/ 	.word	0xffffffff


	//   ....[12]....
        /*04e0*/ 	.word	0xffffffff


	//   ....[13]....
        /*04e4*/ 	.word	0xffffffff


	//   ....[14]....
        /*04e8*/ 	.word	0xffffffff


	//   ....[15]....
        /*04ec*/ 	.word	0xffffffff


	//   ....[16]....
        /*04f0*/ 	.word	0xffffffff


	//   ....[17]....
        /*04f4*/ 	.word	0xffffffff


	//   ....[18]....
        /*04f8*/ 	.word	0xffffffff


	//   ....[19]....
        /*04fc*/ 	.word	0xffffffff


	//   ....[20]....
        /*0500*/ 	.word	0xffffffff


	//   ....[21]....
        /*0504*/ 	.word	0xffffffff


	//   ....[22]....
        /*0508*/ 	.word	0xffffffff


	//   ....[23]....
        /*050c*/ 	.word	0xffffffff


	//   ....[24]....
        /*0510*/ 	.word	0xffffffff


	//   ....[25]....
        /*0514*/ 	.word	0xffffffff


	//   ....[26]....
        /*0518*/ 	.word	0xffffffff


	//   ....[27]....
        /*051c*/ 	.word	0xffffffff


	//   ....[28]....
        /*0520*/ 	.word	0xffffffff


	//   ....[29]....
        /*0524*/ 	.word	0xffffffff


	//   ....[30]....
        /*0528*/ 	.word	0xffffffff


	//   ....[31]....
        /*052c*/ 	.word	0xffffffff


	//   ....[32]....
        /*0530*/ 	.word	0xffffffff


	//   ....[33]....
        /*0534*/ 	.word	0xffffffff


	//   ....[34]....
        /*0538*/ 	.word	0xffffffff


	//   ....[35]....
        /*053c*/ 	.word	0xffffffff


	//   ....[36]....
        /*0540*/ 	.word	0xffffffff


	//   ....[37]....
        /*0544*/ 	.word	0xffffffff


	//   ....[38]....
        /*0548*/ 	.word	0xffffffff


	//   ....[39]....
        /*054c*/ 	.word	0xffffffff


	//   ....[40]....
        /*0550*/ 	.word	0xffffffff


	//   ....[41]....
        /*0554*/ 	.word	0xffffffff


	//   ....[42]....
        /*0558*/ 	.word	0xffffffff


	//   ....[43]....
        /*055c*/ 	.word	0xffffffff


	//   ....[44]....
        /*0560*/ 	.word	0xffffffff


	//   ....[45]....
        /*0564*/ 	.word	0xffffffff


	//   ....[46]....
        /*0568*/ 	.word	0xffffffff


	//   ....[47]....
        /*056c*/ 	.word	0xffffffff


	//   ....[48]....
        /*0570*/ 	.word	0xffffffff


	//   ....[49]....
        /*0574*/ 	.word	0xffffffff


	//   ....[50]....
        /*0578*/ 	.word	0xffffffff


	//   ....[51]....
        /*057c*/ 	.word	0xffffffff


	//   ....[52]....
        /*0580*/ 	.word	0xffffffff


	//   ....[53]....
        /*0584*/ 	.word	0xffffffff


	//   ....[54]....
        /*0588*/ 	.word	0xffffffff


	//   ....[55]....
        /*058c*/ 	.word	0xffffffff


	//   ....[56]....
        /*0590*/ 	.word	0xffffffff


	//   ....[57]....
        /*0594*/ 	.word	0xffffffff


	//   ....[58]....
        /*0598*/ 	.word	0xffffffff


	//   ....[59]....
        /*059c*/ 	.word	0xffffffff


	//   ....[60]....
        /*05a0*/ 	.word	0xffffffff


	//   ....[61]....
        /*05a4*/ 	.word	0xffffffff


	//   ....[62]....
        /*05a8*/ 	.word	0xffffffff


	//   ....[63]....
        /*05ac*/ 	.word	0xffffffff


	//   ....[64]....
        /*05b0*/ 	.word	0xffffffff


	//   ....[65]....
        /*05b4*/ 	.word	0xffffffff


	//   ....[66]....
        /*05b8*/ 	.word	0xffffffff


	//   ....[67]....
        /*05bc*/ 	.word	0xffffffff


	//   ....[68]....
        /*05c0*/ 	.word	0xffffffff


	//   ....[69]....
        /*05c4*/ 	.word	0xffffffff


	//   ....[70]....
        /*05c8*/ 	.word	0xffffffff


	//   ....[71]....
        /*05cc*/ 	.word	0xffffffff


	//   ....[72]....
        /*05d0*/ 	.word	0xffffffff


	//   ....[73]....
        /*05d4*/ 	.word	0xffffffff


	//   ....[74]....
        /*05d8*/ 	.word	0xffffffff


	//   ....[75]....
        /*05dc*/ 	.word	0xffffffff


	//   ....[76]....
        /*05e0*/ 	.word	0xffffffff


	//   ....[77]....
        /*05e4*/ 	.word	0xffffffff


	//   ....[78]....
        /*05e8*/ 	.word	0xffffffff


	//   ....[79]....
        /*05ec*/ 	.word	0xffffffff


	//   ....[80]....
        /*05f0*/ 	.word	0xffffffff


	//   ....[81]....
        /*05f4*/ 	.word	0xffffffff


	//   ....[82]....
        /*05f8*/ 	.word	0xffffffff


	//   ....[83]....
        /*05fc*/ 	.word	0xffffffff


	//   ....[84]....
        /*0600*/ 	.word	0xffffffff


	//   ....[85]....
        /*0604*/ 	.word	0xffffffff


	//   ....[86]....
        /*0608*/ 	.word	0xffffffff


	//   ....[87]....
        /*060c*/ 	.word	0xffffffff


	//   ....[88]....
        /*0610*/ 	.word	0xffffffff


	//   ....[89]....
        /*0614*/ 	.word	0xffffffff


	//   ....[90]....
        /*0618*/ 	.word	0xffffffff


	//   ....[91]....
        /*061c*/ 	.word	0xffffffff


	//   ....[92]....
        /*0620*/ 	.word	0xffffffff


	//   ....[93]....
        /*0624*/ 	.word	0xffffffff


	//   ....[94]....
        /*0628*/ 	.word	0xffffffff


	//   ....[95]....
        /*062c*/ 	.word	0xffffffff


	//   ....[96]....
        /*0630*/ 	.word	0xffffffff


	//   ....[97]....
        /*0634*/ 	.word	0xffffffff


	//   ....[98]....
        /*0638*/ 	.word	0xffffffff


	//   ....[99]....
        /*063c*/ 	.word	0xffffffff


	//   ....[100]....
        /*0640*/ 	.word	0xffffffff


	//   ....[101]....
        /*0644*/ 	.word	0xffffffff


	//   ....[102]....
        /*0648*/ 	.word	0xffffffff


	//   ....[103]....
        /*064c*/ 	.word	0xffffffff


	//   ....[104]....
        /*0650*/ 	.word	0xffffffff


	//   ....[105]....
        /*0654*/ 	.word	0xffffffff


	//   ....[106]....
        /*0658*/ 	.word	0xffffffff


	//   ....[107]....
        /*065c*/ 	.word	0xffffffff


	//   ....[108]....
        /*0660*/ 	.word	0xffffffff


	//   ....[109]....
        /*0664*/ 	.word	0xffffffff


	//   ....[110]....
        /*0668*/ 	.word	0xffffffff


	//   ....[111]....
        /*066c*/ 	.word	0xffffffff


	//   ....[112]....
        /*0670*/ 	.word	0xffffffff


	//   ....[113]....
        /*0674*/ 	.word	0xffffffff


	//   ....[114]....
        /*0678*/ 	.word	0xffffffff


	//   ....[115]....
        /*067c*/ 	.word	0xffffffff


	//   ....[116]....
        /*0680*/ 	.word	0xffffffff


	//   ....[117]....
        /*0684*/ 	.word	0xffffffff


	//   ....[118]....
        /*0688*/ 	.word	0xffffffff


	//   ....[119]....
        /*068c*/ 	.word	0xffffffff


	//   ....[120]....
        /*0690*/ 	.word	0xffffffff


	//   ....[121]....
        /*0694*/ 	.word	0xffffffff


	//   ....[122]....
        /*0698*/ 	.word	0xffffffff


	//   ....[123]....
        /*069c*/ 	.word	0xffffffff


	//   ....[124]....
        /*06a0*/ 	.word	0xffffffff


	//   ....[125]....
        /*06a4*/ 	.word	0xffffffff


	//   ....[126]....
        /*06a8*/ 	.word	0xffffffff


	//   ....[127]....
        /*06ac*/ 	.word	0xffffffff


	//   ....[128]....
        /*06b0*/ 	.word	0xffffffff


	//   ....[129]....
        /*06b4*/ 	.word	0xffffffff


	//   ....[130]....
        /*06b8*/ 	.word	0xffffffff


	//   ....[131]....
        /*06bc*/ 	.word	0xffffffff


	//   ....[132]....
        /*06c0*/ 	.word	0xffffffff


	//   ....[133]....
        /*06c4*/ 	.word	0xffffffff


	//   ....[134]....
        /*06c8*/ 	.word	0xffffffff


	//   ....[135]....
        /*06cc*/ 	.word	0xffffffff


	//   ....[136]....
        /*06d0*/ 	.word	0xffffffff


	//   ....[137]....
        /*06d4*/ 	.word	0xffffffff


	//   ....[138]....
        /*06d8*/ 	.word	0xffffffff


	//   ....[139]....
        /*06dc*/ 	.word	0xffffffff


	//   ....[140]....
        /*06e0*/ 	.word	0xffffffff


	//   ....[141]....
        /*06e4*/ 	.word	0xffffffff


	//   ....[142]....
        /*06e8*/ 	.word	0xffffffff


	//   ....[143]....
        /*06ec*/ 	.word	0xffffffff


	//   ....[144]....
        /*06f0*/ 	.word	0xffffffff


	//   ....[145]....
        /*06f4*/ 	.word	0xffffffff


	//   ....[146]....
        /*06f8*/ 	.word	0xffffffff


	//   ....[147]....
        /*06fc*/ 	.word	0xffffffff


	//   ....[148]....
        /*0700*/ 	.word	0xffffffff


	//   ....[149]....
        /*0704*/ 	.word	0xffffffff


	//   ....[150]....
        /*0708*/ 	.word	0xffffffff


	//   ....[151]....
        /*070c*/ 	.word	0xffffffff


	//   ....[152]....
        /*0710*/ 	.word	0xffffffff


	//   ....[153]....
        /*0714*/ 	.word	0xffffffff


	//   ....[154]....
        /*0718*/ 	.word	0xffffffff


	//   ....[155]....
        /*071c*/ 	.word	0xffffffff


	//   ....[156]....
        /*0720*/ 	.word	0xffffffff


	//   ....[157]....
        /*0724*/ 	.word	0xffffffff


	//   ....[158]....
        /*0728*/ 	.word	0xffffffff


	//   ....[159]....
        /*072c*/ 	.word	0xffffffff


	//   ....[160]....
        /*0730*/ 	.word	0xffffffff


	//   ....[161]....
        /*0734*/ 	.word	0xffffffff


	//   ....[162]....
        /*0738*/ 	.word	0xffffffff


	//   ....[163]....
        /*073c*/ 	.word	0xffffffff


	//   ....[164]....
        /*0740*/ 	.word	0xffffffff


	//   ....[165]....
        /*0744*/ 	.word	0xffffffff


	//   ....[166]....
        /*0748*/ 	.word	0xffffffff


	//   ....[167]....
        /*074c*/ 	.word	0xffffffff


	//   ....[168]....
        /*0750*/ 	.word	0xffffffff


	//   ....[169]....
        /*0754*/ 	.word	0xffffffff


	//   ....[170]....
        /*0758*/ 	.word	0xffffffff


	//   ....[171]....
        /*075c*/ 	.word	0xffffffff


	//   ....[172]....
        /*0760*/ 	.word	0xffffffff


	//   ....[173]....
        /*0764*/ 	.word	0xffffffff


	//   ....[174]....
        /*0768*/ 	.word	0xffffffff


	//   ....[175]....
        /*076c*/ 	.word	0xffffffff


	//   ....[176]....
        /*0770*/ 	.word	0xffffffff


	//   ....[177]....
        /*0774*/ 	.word	0xffffffff


	//   ....[178]....
        /*0778*/ 	.word	0xffffffff


	//   ....[179]....
        /*077c*/ 	.word	0x0500000f


	//   ....[180]....
        /*0780*/ 	.word	0x0500000f


	//   ....[181]....
        /*0784*/ 	.word	0x0500000f


	//   ....[182]....
        /*0788*/ 	.word	0x0500000f


	//   ....[183]....
        /*078c*/ 	.word	0x0500000f


	//   ....[184]....
        /*0790*/ 	.word	0x0500000f


	//   ....[185]....
        /*0794*/ 	.word	0x0500000f


	//   ....[186]....
        /*0798*/ 	.word	0x0500000f


	//   ....[187]....
        /*079c*/ 	.word	0x0500000f


	//   ....[188]....
        /*07a0*/ 	.word	0x0500000f


	//   ....[189]....
        /*07a4*/ 	.word	0x0500000f


	//   ....[190]....
        /*07a8*/ 	.word	0x0500000f


	//   ....[191]....
        /*07ac*/ 	.word	0x0500000f


	//   ....[192]....
        /*07b0*/ 	.word	0x0500000f


	//   ....[193]....
        /*07b4*/ 	.word	0x0500000f


	//   ....[194]....
        /*07b8*/ 	.word	0x0500000f


	//   ....[195]....
        /*07bc*/ 	.word	0x0500000f


	//   ....[196]....
        /*07c0*/ 	.word	0x0500000f


	//   ....[197]....
        /*07c4*/ 	.word	0x0500000f


	//   ....[198]....
        /*07c8*/ 	.word	0x0500000f


	//   ....[199]....
        /*07cc*/ 	.word	0x0500000f


	//   ....[200]....
        /*07d0*/ 	.word	0x0500000f


	//   ....[201]....
        /*07d4*/ 	.word	0x0500000f


	//   ....[202]....
        /*07d8*/ 	.word	0x0500000f


	//   ....[203]....
        /*07dc*/ 	.word	0x0500000f


	//   ....[204]....
        /*07e0*/ 	.word	0x0500000f


	//   ....[205]....
        /*07e4*/ 	.word	0x0500000f


	//   ....[206]....
        /*07e8*/ 	.word	0x0500000f


	//   ....[207]....
        /*07ec*/ 	.word	0x0500000f


	//   ....[208]....
        /*07f0*/ 	.word	0x0500000f


	//   ....[209]....
        /*07f4*/ 	.word	0x0500000f


	//   ....[210]....
        /*07f8*/ 	.word	0x0500000f


	//   ....[211]....
        /*07fc*/ 	.word	0x0500000f


	//   ....[212]....
        /*0800*/ 	.word	0x0500000f


	//   ....[213]....
        /*0804*/ 	.word	0x0500000f


	//   ....[214]....
        /*0808*/ 	.word	0x0500000f


	//   ....[215]....
        /*080c*/ 	.word	0x0500000f


	//   ....[216]....
        /*0810*/ 	.word	0x0500000f


	//   ....[217]....
        /*0814*/ 	.word	0x0500000f


	//   ....[218]....
        /*0818*/ 	.word	0x0500000f


	//   ....[219]....
        /*081c*/ 	.word	0x0500000f


	//   ....[220]....
        /*0820*/ 	.word	0x0500000f


	//   ....[221]....
        /*0824*/ 	.word	0x0500000f


	//   ....[222]....
        /*0828*/ 	.word	0x0500000f


	//   ....[223]....
        /*082c*/ 	.word	0x0500000f


	//   ....[224]....
        /*0830*/ 	.word	0x0500000f


	//   ....[225]....
        /*0834*/ 	.word	0x0500000f


	//   ....[226]....
        /*0838*/ 	.word	0x0500000f


	//   ....[227]....
        /*083c*/ 	.word	0x0500000f


	//   ....[228]....
        /*0840*/ 	.word	0x0500000f


	//   ....[229]....
        /*0844*/ 	.word	0x0500000f


	//   ....[230]....
        /*0848*/ 	.word	0x0500000f


	//   ....[231]....
        /*084c*/ 	.word	0x0500000f


	//   ....[232]....
        /*0850*/ 	.word	0x0500000f


	//   ....[233]....
        /*0854*/ 	.word	0x0500000f


	//   ....[234]....
        /*0858*/ 	.word	0x0500000f


	//   ....[235]....
        /*085c*/ 	.word	0x0500000f


	//   ....[236]....
        /*0860*/ 	.word	0x0500000f


	//   ....[237]....
        /*0864*/ 	.word	0x0500000f


	//   ....[238]....
        /*0868*/ 	.word	0x0500000f


	//   ....[239]....
        /*086c*/ 	.word	0x0500000f


	//   ....[240]....
        /*0870*/ 	.word	0x0500000f


	//   ....[241]....
        /*0874*/ 	.word	0x0500000f


	//   ....[242]....
        /*0878*/ 	.word	0x0500000f


	//   ....[243]....
        /*087c*/ 	.word	0x0500000f


	//   ....[244]....
        /*0880*/ 	.word	0x0500000f


	//   ....[245]....
        /*0884*/ 	.word	0x0500000f


	//   ....[246]....
        /*0888*/ 	.word	0x0500000f


	//   ....[247]....
        /*088c*/ 	.word	0x0500000f


	//   ....[248]....
        /*0890*/ 	.word	0x0500000f


	//   ....[249]....
        /*0894*/ 	.word	0x0500000f


	//   ....[250]....
        /*0898*/ 	.word	0x0500000f


	//   ....[251]....
        /*089c*/ 	.word	0x0500000f


	//   ....[252]....
        /*08a0*/ 	.word	0x0500000f


	//   ....[253]....
        /*08a4*/ 	.word	0x0500000f


	//   ....[254]....
        /*08a8*/ 	.word	0x0500000f


	//   ....[255]....
        /*08ac*/ 	.word	0x0500000f


	//   ....[0]....
        /*08b0*/ 	.word	0x0500000f


	//   ....[1]....
        /*08b4*/ 	.word	0x0500000f


	//   ....[2]....
        /*08b8*/ 	.word	0x0500000f


	//   ....[3]....
        /*08bc*/ 	.word	0x0500000f


	//   ....[4]....
        /*08c0*/ 	.word	0x0500000f


	//   ....[5]....
        /*08c4*/ 	.word	0x0500000f


	//   ....[6]....
        /*08c8*/ 	.word	0x0500000f


	//   ....[7]....
        /*08cc*/ 	.word	0x0500000f


	//   ....[8]....
        /*08d0*/ 	.word	0x0500000f


	//   ....[9]....
        /*08d4*/ 	.word	0x0500000f


	//   ....[10]....
        /*08d8*/ 	.word	0x0500000f


	//   ....[11]....
        /*08dc*/ 	.word	0x0500000f


	//   ....[12]....
        /*08e0*/ 	.word	0x0500000f


	//   ....[13]....
        /*08e4*/ 	.word	0x0500000f


	//   ....[14]....
        /*08e8*/ 	.word	0x0500000f


	//   ....[15]....
        /*08ec*/ 	.word	0x0500000f


	//   ....[16]....
        /*08f0*/ 	.word	0x0500000f


	//   ....[17]....
        /*08f4*/ 	.word	0x0500000f


	//   ....[18]....
        /*08f8*/ 	.word	0x0500000f


	//   ....[19]....
        /*08fc*/ 	.word	0x0500000f


	//   ....[20]....
        /*0900*/ 	.word	0x0500000f


	//   ....[21]....
        /*0904*/ 	.word	0x0500000f


	//   ....[22]....
        /*0908*/ 	.word	0x0500000f


	//   ....[23]....
        /*090c*/ 	.word	0x0500000f


	//   ....[24]....
        /*0910*/ 	.word	0x0500000f


	//   ....[25]....
        /*0914*/ 	.word	0x0500000f


	//   ....[26]....
        /*0918*/ 	.word	0x0500000f


	//   ....[27]....
        /*091c*/ 	.word	0x0500000f


	//   ....[28]....
        /*0920*/ 	.word	0x0500000f


	//   ....[29]....
        /*0924*/ 	.word	0x0500000f


	//   ....[30]....
        /*0928*/ 	.word	0x0500000f


	//   ....[31]....
        /*092c*/ 	.word	0x0500000f


	//   ....[32]....
        /*0930*/ 	.word	0x0500000f


	//   ....[33]....
        /*0934*/ 	.word	0x0500000f


	//   ....[34]....
        /*0938*/ 	.word	0x0500000f


	//   ....[35]....
        /*093c*/ 	.word	0x0500000f


	//   ....[36]....
        /*0940*/ 	.word	0x0500000f


	//   ....[37]....
        /*0944*/ 	.word	0x0500000f


	//   ....[38]....
        /*0948*/ 	.word	0x0500000f


	//   ....[39]....
        /*094c*/ 	.word	0x0500000f


	//   ....[40]....
        /*0950*/ 	.word	0x0500000f


	//   ....[41]....
        /*0954*/ 	.word	0x0500000f


	//   ....[42]....
        /*0958*/ 	.word	0x0500000f


	//   ....[43]....
        /*095c*/ 	.word	0x0500000f


	//   ....[44]....
        /*0960*/ 	.word	0x0500000f


	//   ....[45]....
        /*0964*/ 	.word	0x0500000f


	//   ....[46]....
        /*0968*/ 	.word	0x0500000f


	//   ....[47]....
        /*096c*/ 	.word	0x0500000f


	//   ....[48]....
        /*0970*/ 	.word	0x0500000f


	//   ....[49]....
        /*0974*/ 	.word	0x0500000f


	//   ....[50]....
        /*0978*/ 	.word	0x0500000f


	//   ....[51]....
        /*097c*/ 	.word	0x0500000f


	//----- nvinfo : EIATTR_COOP_GROUP_INSTR_OFFSETS
	.align		4
.L_293:
        /*0980*/ 	.byte	0x04, 0x28
        /*0982*/ 	.short	(.L_295 - .L_294)


	//   ....[0]....
.L_294:
        /*0984*/ 	.word	0x00000060


	//   ....[1]....
        /*0988*/ 	.word	0x00000130


	//   ....[2]....
        /*098c*/ 	.word	0x000001f0


	//   ....[3]....
        /*0990*/ 	.word	0x000003c0


	//   ....[4]....
        /*0994*/ 	.word	0x00000520


	//   ....[5]....
        /*0998*/ 	.word	0x00000640


	//   ....[6]....
        /*099c*/ 	.word	0x000007a0


	//   ....[7]....
        /*09a0*/ 	.word	0x00002c90


	//   ....[8]....
        /*09a4*/ 	.word	0x00002ca0


	//   ....[9]....
        /*09a8*/ 	.word	0x00003410


	//   ....[10]....
        /*09ac*/ 	.word	0x00003420


	//   ....[11]....
        /*09b0*/ 	.word	0x00004090


	//   ....[12]....
        /*09b4*/ 	.word	0x000040a0


	//   ....[13]....
        /*09b8*/ 	.word	0x00004890


	//   ....[14]....
        /*09bc*/ 	.word	0x000048a0


	//   ....[15]....
        /*09c0*/ 	.word	0x000052f0


	//   ....[16]....
        /*09c4*/ 	.word	0x00005300


	//   ....[17]....
        /*09c8*/ 	.word	0x00005410


	//   ....[18]....
        /*09cc*/ 	.word	0x00005420


	//   ....[19]....
        /*09d0*/ 	.word	0x000057d0


	//   ....[20]....
        /*09d4*/ 	.word	0x00005800


	//   ....[21]....
        /*09d8*/ 	.word	0x00005ad0


	//   ....[22]....
        /*09dc*/ 	.word	0x00005af0


	//   ....[23]....
        /*09e0*/ 	.word	0x00006490


	//   ....[24]....
        /*09e4*/ 	.word	0x00006a10


	//   ....[25]....
        /*09e8*/ 	.word	0x00006a20


	//   ....[26]....
        /*09ec*/ 	.word	0x00006a30


	//   ....[27]....
        /*09f0*/ 	.word	0x00006a40


	//   ....[28]....
        /*09f4*/ 	.word	0x00007a80


	//   ....[29]....
        /*09f8*/ 	.word	0x00007a90


	//   ....[30]....
        /*09fc*/ 	.word	0x00007aa0


	//   ....[31]....
        /*0a00*/ 	.word	0x00007ab0


	//   ....[32]....
        /*0a04*/ 	.word	0x0000a3f0


	//   ....[33]....
        /*0a08*/ 	.word	0x0000a4d0


	//   ....[34]....
        /*0a0c*/ 	.word	0x0000a4e0


	//   ....[35]....
        /*0a10*/ 	.word	0x0000a530


	//   ....[36]....
        /*0a14*/ 	.word	0x0000c3d0


	//   ....[37]....
        /*0a18*/ 	.word	0x0000c3e0


	//   ....[38]....
        /*0a1c*/ 	.word	0x0000c410


	//   ....[39]....
        /*0a20*/ 	.word	0x0000c420


	//   ....[40]....
        /*0a24*/ 	.word	0x0000daf0


	//   ....[41]....
        /*0a28*/ 	.word	0x0000db50


	//   ....[42]....
        /*0a2c*/ 	.word	0x0000dbb0


	//   ....[43]....
        /*0a30*/ 	.word	0x0000dbd0


	//   ....[44]....
        /*0a34*/ 	.word	0x0000f6a0


	//   ....[45]....
        /*0a38*/ 	.word	0x0000f7c0


	//   ....[46]....
        /*0a3c*/ 	.word	0x0000fac0


	//   ....[47]....
        /*0a40*/ 	.word	0x0000fb00


	//   ....[48]....
        /*0a44*/ 	.word	0x00010040


	//   ....[49]....
        /*0a48*/ 	.word	0x00010090


	//   ....[50]....
        /*0a4c*/ 	.word	0x000101d0


	//   ....[51]....
        /*0a50*/ 	.word	0x000101f0


	//   ....[52]....
        /*0a54*/ 	.word	0x00010330


	//   ....[53]....
        /*0a58*/ 	.word	0x00010350


	//   ....[54]....
        /*0a5c*/ 	.word	0x000104a0


	//   ....[55]....
        /*0a60*/ 	.word	0x000104c0


	//   ....[56]....
        /*0a64*/ 	.word	0x00010e60


	//   ....[57]....
        /*0a68*/ 	.word	0x00010e70


	//   ....[58]....
        /*0a6c*/ 	.word	0x00011010


	//   ....[59]....
        /*0a70*/ 	.word	0x00011020


	//   ....[60]....
        /*0a74*/ 	.word	0x000111b0


	//   ....[61]....
        /*0a78*/ 	.word	0x000111c0


	//   ....[62]....
        /*0a7c*/ 	.word	0x00011350


	//   ....[63]....
        /*0a80*/ 	.word	0x00011360


	//   ....[64]....
        /*0a84*/ 	.word	0x00011540


	//   ....[65]....
        /*0a88*/ 	.word	0x00011710


	//   ....[66]....
        /*0a8c*/ 	.word	0x00011740


	//   ....[67]....
        /*0a90*/ 	.word	0x00011770


	//   ....[68]....
        /*0a94*/ 	.word	0x000117a0


	//   ....[69]....
        /*0a98*/ 	.word	0x000117d0


	//   ....[70]....
        /*0a9c*/ 	.word	0x00011800


	//   ....[71]....
        /*0aa0*/ 	.word	0x00011970


	//   ....[72]....
        /*0aa4*/ 	.word	0x000119a0


	//   ....[73]....
        /*0aa8*/ 	.word	0x000119d0


	//   ....[74]....
        /*0aac*/ 	.word	0x00011a00


	//   ....[75]....
        /*0ab0*/ 	.word	0x00011a30


	//   ....[76]....
        /*0ab4*/ 	.word	0x00011a60


	//   ....[77]....
        /*0ab8*/ 	.word	0x00011af0


	//   ....[78]....
        /*0abc*/ 	.word	0x00011b20


	//   ....[79]....
        /*0ac0*/ 	.word	0x00011ba0


	//   ....[80]....
        /*0ac4*/ 	.word	0x000126c0


	//   ....[81]....
        /*0ac8*/ 	.word	0x00014520


	//   ....[82]....
        /*0acc*/ 	.word	0x00014540


	//   ....[83]....
        /*0ad0*/ 	.word	0x000145d0


	//   ....[84]....
        /*0ad4*/ 	.word	0x000145f0


	//   ....[85]....
        /*0ad8*/ 	.word	0x00014670


	//   ....[86]....
        /*0adc*/ 	.word	0x00014690


	//   ....[87]....
        /*0ae0*/ 	.word	0x00014710


	//   ....[88]....
        /*0ae4*/ 	.word	0x00014730


	//   ....[89]....
        /*0ae8*/ 	.word	0x000147b0


	//   ....[90]....
        /*0aec*/ 	.word	0x000147d0


	//   ....[91]....
        /*0af0*/ 	.word	0x000147e0


	//   ....[92]....
        /*0af4*/ 	.word	0x000147f0


	//   ....[93]....
        /*0af8*/ 	.word	0x00014fa0


	//   ....[94]....
        /*0afc*/ 	.word	0x00014fd0


	//   ....[95]....
        /*0b00*/ 	.word	0x000150d0


	//   ....[96]....
        /*0b04*/ 	.word	0x000150e0


	//   ....[97]....
        /*0b08*/ 	.word	0x00015160


	//   ....[98]....
        /*0b0c*/ 	.word	0x00015170


	//   ....[99]....
        /*0b10*/ 	.word	0x00015180


	//   ....[100]....
        /*0b14*/ 	.word	0x00015220


	//   ....[101]....
        /*0b18*/ 	.word	0x00015250


	//   ....[102]....
        /*0b1c*/ 	.word	0x000152d0


	//   ....[103]....
        /*0b20*/ 	.word	0x00015300


	//   ....[104]....
        /*0b24*/ 	.word	0x00015380


	//   ....[105]....
        /*0b28*/ 	.word	0x000153b0


	//   ....[106]....
        /*0b2c*/ 	.word	0x000153d0


	//   ....[107]....
        /*0b30*/ 	.word	0x00015420


	//   ....[108]....
        /*0b34*/ 	.word	0x00015430


	//   ....[109]....
        /*0b38*/ 	.word	0x00015b00


	//   ....[110]....
        /*0b3c*/ 	.word	0x00015b30


	//   ....[111]....
        /*0b40*/ 	.word	0x00015b50


	//   ....[112]....
        /*0b44*/ 	.word	0x00015c20


	//   ....[113]....
        /*0b48*/ 	.word	0x00015c50


	//   ....[114]....
        /*0b4c*/ 	.word	0x00015cc0


	//   ....[115]....
        /*0b50*/ 	.word	0x00015d30


	//   ....[116]....
        /*0b54*/ 	.word	0x00015d40


	//   ....[117]....
        /*0b58*/ 	.word	0x00015dc0


	//   ....[118]....
        /*0b5c*/ 	.word	0x00015dd0


	//   ....[119]....
        /*0b60*/ 	.word	0x00015e50


	//   ....[120]....
        /*0b64*/ 	.word	0x00015e60


	//   ....[121]....
        /*0b68*/ 	.word	0x00015ee0


	//   ....[122]....
        /*0b6c*/ 	.word	0x00015ef0


	//   ....[123]....
        /*0b70*/ 	.word	0x00015f70


	//   ....[124]....
        /*0b74*/ 	.word	0x00015f80


	//   ....[125]....
        /*0b78*/ 	.word	0x000164b0


	//   ....[126]....
        /*0b7c*/ 	.word	0x000164d0


	//   ....[127]....
        /*0b80*/ 	.word	0x00016500


	//   ....[128]....
        /*0b84*/ 	.word	0x000165e0


	//   ....[129]....
        /*0b88*/ 	.word	0x000165f0


	//   ....[130]....
        /*0b8c*/ 	.word	0x00016620


	//   ....[131]....
        /*0b90*/ 	.word	0x000166b0


	//   ....[132]....
        /*0b94*/ 	.word	0x00016760


	//   ....[133]....
        /*0b98*/ 	.word	0x00016770


	//   ....[134]....
        /*0b9c*/ 	.word	0x000167a0


	//   ....[135]....
        /*0ba0*/ 	.word	0x000167b0


	//   ....[136]....
        /*0ba4*/ 	.word	0x00016840


	//   ....[137]....
        /*0ba8*/ 	.word	0x00016f80


	//   ....[138]....
        /*0bac*/ 	.word	0x00016fa0


	//   ....[139]....
        /*0bb0*/ 	.word	0x00016ff0


	//   ....[140]....
        /*0bb4*/ 	.word	0x00017000


	//   ....[141]....
        /*0bb8*/ 	.word	0x00017040


	//   ....[142]....
        /*0bbc*/ 	.word	0x00017050


	//   ....[143]....
        /*0bc0*/ 	.word	0x00017090


	//   ....[144]....
        /*0bc4*/ 	.word	0x000170a0


	//   ....[145]....
        /*0bc8*/ 	.word	0x000170e0


	//   ....[146]....
        /*0bcc*/ 	.word	0x000170f0


	//   ....[147]....
        /*0bd0*/ 	.word	0x00017100


	//   ....[148]....
        /*0bd4*/ 	.word	0x00017140


	//   ....[149]....
        /*0bd8*/ 	.word	0x00017480


	//   ....[150]....
        /*0bdc*/ 	.word	0x000174a0


	//   ....[151]....
        /*0be0*/ 	.word	0x000174b0


	//   ....[152]....
        /*0be4*/ 	.word	0x000174d0


	//   ....[153]....
        /*0be8*/ 	.word	0x00017540


	//   ....[154]....
        /*0bec*/ 	.word	0x00017560


	//   ....[155]....
        /*0bf0*/ 	.word	0x000175c0


	//   ....[156]....
        /*0bf4*/ 	.word	0x000175e0


	//   ....[157]....
        /*0bf8*/ 	.word	0x00017640


	//   ....[158]....
        /*0bfc*/ 	.word	0x00017660


	//   ....[159]....
        /*0c00*/ 	.word	0x000176c0


	//   ....[160]....
        /*0c04*/ 	.word	0x000176e0


	//   ....[161]....
        /*0c08*/ 	.word	0x00017bd0


	//   ....[162]....
        /*0c0c*/ 	.word	0x00017c00


	//   ....[163]....
        /*0c10*/ 	.word	0x00017c30


	//   ....[164]....
        /*0c14*/ 	.word	0x00017c60


	//   ....[165]....
        /*0c18*/ 	.word	0x00017c90


	//   ....[166]....
        /*0c1c*/ 	.word	0x00017cc0


	//   ....[167]....
        /*0c20*/ 	.word	0x00017cf0


	//   ....[168]....
        /*0c24*/ 	.word	0x00017d20


	//   ....[169]....
        /*0c28*/ 	.word	0x00017ea0


	//   ....[170]....
        /*0c2c*/ 	.word	0x00017ed0


	//   ....[171]....
        /*0c30*/ 	.word	0x00017f00


	//   ....[172]....
        /*0c34*/ 	.word	0x00017f30


	//   ....[173]....
        /*0c38*/ 	.word	0x00017f60


	//   ....[174]....
        /*0c3c*/ 	.word	0x00017f90


	//   ....[175]....
        /*0c40*/ 	.word	0x00018050


	//   ....[176]....
        /*0c44*/ 	.word	0x00018070


	//   ....[177]....
        /*0c48*/ 	.word	0x000180e0


	//   ....[178]....
        /*0c4c*/ 	.word	0x00018550


	//   ....[179]....
        /*0c50*/ 	.word	0x00018870


	//   ....[180]....
        /*0c54*/ 	.word	0x00018900


	//   ....[181]....
        /*0c58*/ 	.word	0x000189a0


	//   ....[182]....
        /*0c5c*/ 	.word	0x00018a30


	//   ....[183]....
        /*0c60*/ 	.word	0x00018b20


	//   ....[184]....
        /*0c64*/ 	.word	0x00018bb0


	//   ....[185]....
        /*0c68*/ 	.word	0x00018c50


	//   ....[186]....
        /*0c6c*/ 	.word	0x00018ce0


	//   ....[187]....
        /*0c70*/ 	.word	0x00018dd0


	//   ....[188]....
        /*0c74*/ 	.word	0x00018e60


	//   ....[189]....
        /*0c78*/ 	.word	0x00018ef0


	//   ....[190]....
        /*0c7c*/ 	.word	0x00018f80


	//   ....[191]....
        /*0c80*/ 	.word	0x000190b0


	//   ....[192]....
        /*0c84*/ 	.word	0x00019150


	//   ....[193]....
        /*0c88*/ 	.word	0x000191e0


	//   ....[194]....
        /*0c8c*/ 	.word	0x00019230


	//   ....[195]....
        /*0c90*/ 	.word	0x00019280


	//   ....[196]....
        /*0c94*/ 	.word	0x00019360


	//   ....[197]....
        /*0c98*/ 	.word	0x000193f0


	//   ....[198]....
        /*0c9c*/ 	.word	0x00019440


	//   ....[199]....
        /*0ca0*/ 	.word	0x00019490


	//   ....[200]....
        /*0ca4*/ 	.word	0x00019700


	//   ....[201]....
        /*0ca8*/ 	.word	0x00019750


	//   ....[202]....
        /*0cac*/ 	.word	0x000197e0


	//   ....[203]....
        /*0cb0*/ 	.word	0x00019870


	//   ....[204]....
        /*0cb4*/ 	.word	0x00019900


	//   ....[205]....
        /*0cb8*/ 	.word	0x00019990


	//   ....[206]....
        /*0cbc*/ 	.word	0x00019a20


	//   ....[207]....
        /*0cc0*/ 	.word	0x00019ab0


	//   ....[208]....
        /*0cc4*/ 	.word	0x00019b70


	//   ....[209]....
        /*0cc8*/ 	.word	0x00019e50


	//   ....[210]....
        /*0ccc*/ 	.word	0x00019f40


	//   ....[211]....
        /*0cd0*/ 	.word	0x00019fe0


	//   ....[212]....
        /*0cd4*/ 	.word	0x0001a040


	//   ....[213]....
        /*0cd8*/ 	.word	0x0001a130


	//   ....[214]....
        /*0cdc*/ 	.word	0x0001a1a0


	//   ....[215]....
        /*0ce0*/ 	.word	0x0001a290


	//   ....[216]....
        /*0ce4*/ 	.word	0x0001a300


	//   ....[217]....
        /*0ce8*/ 	.word	0x0001a3f0


	//   ....[218]....
        /*0cec*/ 	.word	0x0001a460


	//   ....[219]....
        /*0cf0*/ 	.word	0x0001a550


	//   ....[220]....
        /*0cf4*/ 	.word	0x0001a5c0


	//   ....[221]....
        /*0cf8*/ 	.word	0x0001a660


	//   ....[222]....
        /*0cfc*/ 	.word	0x0001a750


	//   ....[223]....
        /*0d00*/ 	.word	0x0001a810


	//   ....[224]....
        /*0d04*/ 	.word	0x0001a870


	//   ....[225]....
        /*0d08*/ 	.word	0x0001a960


	//   ....[226]....
        /*0d0c*/ 	.word	0x0001a9c0


	//   ....[227]....
        /*0d10*/ 	.word	0x0001aab0


	//   ....[228]....
        /*0d14*/ 	.word	0x0001ab10


	//   ....[229]....
        /*0d18*/ 	.word	0x0001abb0


	//   ....[230]....
        /*0d1c*/ 	.word	0x0001ac80


	//   ....[231]....
        /*0d20*/ 	.word	0x0001ad20


	//   ....[232]....
        /*0d24*/ 	.word	0x0001adf0


	//   ....[233]....
        /*0d28*/ 	.word	0x0001ae90


	//   ....[234]....
        /*0d2c*/ 	.word	0x0001af60


	//   ....[235]....
        /*0d30*/ 	.word	0x0001b000


	//   ....[236]....
        /*0d34*/ 	.word	0x0001b0b0


	//   ....[237]....
        /*0d38*/ 	.word	0x0001b150


	//   ....[238]....
        /*0d3c*/ 	.word	0x0001b3c0


	//   ....[239]....
        /*0d40*/ 	.word	0x0001b480


	//   ....[240]....
        /*0d44*/ 	.word	0x0001b540


	//   ....[241]....
        /*0d48*/ 	.word	0x0001b630


	//   ....[242]....
        /*0d4c*/ 	.word	0x0001b6f0


	//   ....[243]....
        /*0d50*/ 	.word	0x0001b7b0


	//   ....[244]....
        /*0d54*/ 	.word	0x0001b870


	//   ....[245]....
        /*0d58*/ 	.word	0x0001b930


	//   ....[246]....
        /*0d5c*/ 	.word	0x0001b9f0


	//   ....[247]....
        /*0d60*/ 	.word	0x0001bab0


	//   ....[248]....
        /*0d64*/ 	.word	0x0001bb70


	//   ....[249]....
        /*0d68*/ 	.word	0x0001bc30


	//   ....[250]....
        /*0d6c*/ 	.word	0x0001bcf0


	//   ....[251]....
        /*0d70*/ 	.word	0x0001bda0


	//   ....[252]....
        /*0d74*/ 	.word	0x0001be00


	//   ....[253]....
        /*0d78*/ 	.word	0x0001bee0


	//   ....[254]....
        /*0d7c*/ 	.word	0x0001c020


	//   ....[255]....
        /*0d80*/ 	.word	0x0001c0f0


	//   ....[0]....
        /*0d84*/ 	.word	0x0001c170


	//   ....[1]....
        /*0d88*/ 	.word	0x0001c2b0


	//   ....[2]....
        /*0d8c*/ 	.word	0x0001c310


	//   ....[3]....
        /*0d90*/ 	.word	0x0001c420


	//   ....[4]....
        /*0d94*/ 	.word	0x0001c480


	//   ....[5]....
        /*0d98*/ 	.word	0x0001c590


	//   ....[6]....
        /*0d9c*/ 	.word	0x0001c5f0


	//   ....[7]....
        /*0da0*/ 	.word	0x0001c700


	//   ....[8]....
        /*0da4*/ 	.word	0x0001c760


	//   ....[9]....
        /*0da8*/ 	.word	0x0001c820


	//   ....[10]....
        /*0dac*/ 	.word	0x0001c980


	//   ....[11]....
        /*0db0*/ 	.word	0x0001ca20


	//   ....[12]....
        /*0db4*/ 	.word	0x0001ca80


	//   ....[13]....
        /*0db8*/ 	.word	0x0001cb30


	//   ....[14]....
        /*0dbc*/ 	.word	0x0001cb90


	//   ....[15]....
        /*0dc0*/ 	.word	0x0001cc40


	//   ....[16]....
        /*0dc4*/ 	.word	0x0001cca0


	//   ....[17]....
        /*0dc8*/ 	.word	0x0001cd50


	//   ....[18]....
        /*0dcc*/ 	.word	0x0001cdb0


	//   ....[19]....
        /*0dd0*/ 	.word	0x0001ce60


	//   ....[20]....
        /*0dd4*/ 	.word	0x0001cec0


	//   ....[21]....
        /*0dd8*/ 	.word	0x0001cf70


	//   ....[22]....
        /*0ddc*/ 	.word	0x0001d060


	//   ....[23]....
        /*0de0*/ 	.word	0x0001d100


	//   ....[24]....
        /*0de4*/ 	.word	0x0001d160


	//   ....[25]....
        /*0de8*/ 	.word	0x0001d230


	//   ....[26]....
        /*0dec*/ 	.word	0x0001d290


	//   ....[27]....
        /*0df0*/ 	.word	0x0001d360


	//   ....[28]....
        /*0df4*/ 	.word	0x0001d3c0


	//   ....[29]....
        /*0df8*/ 	.word	0x0001d490


	//   ....[30]....
        /*0dfc*/ 	.word	0x0001d4f0


	//   ....[31]....
        /*0e00*/ 	.word	0x0001d5c0


	//   ....[32]....
        /*0e04*/ 	.word	0x0001d620


	//   ....[33]....
        /*0e08*/ 	.word	0x0001d6f0


	//   ....[34]....
        /*0e0c*/ 	.word	0x0001d780


	//   ....[35]....
        /*0e10*/ 	.word	0x0001d820


	//   ....[36]....
        /*0e14*/ 	.word	0x0001d940


	//   ....[37]....
        /*0e18*/ 	.word	0x0001d9b0


	//   ....[38]....
        /*0e1c*/ 	.word	0x0001da20


	//   ....[39]....
        /*0e20*/ 	.word	0x0001da90


	//   ....[40]....
        /*0e24*/ 	.word	0x0001db00


	//   ....[41]....
        /*0e28*/ 	.word	0x0001db80


	//   ....[42]....
        /*0e2c*/ 	.word	0x0001dc10


	//   ....[43]....
        /*0e30*/ 	.word	0x0001dca0


	//   ....[44]....
        /*0e34*/ 	.word	0x0001dd10


	//   ....[45]....
        /*0e38*/ 	.word	0x0001dd80


	//   ....[46]....
        /*0e3c*/ 	.word	0x0001ddf0


	//   ....[47]....
        /*0e40*/ 	.word	0x0001de70


	//   ....[48]....
        /*0e44*/ 	.word	0x0001dee0


	//   ....[49]....
        /*0e48*/ 	.word	0x0001df80


	//   ....[50]....
        /*0e4c*/ 	.word	0x0001e010


	//   ....[51]....
        /*0e50*/ 	.word	0x0001e130


	//----- nvinfo : EIATTR_REG_RECONFIG
	.align		4
.L_295:
        /*0e54*/ 	.byte	0x01, 0x54
	.zero		2


	//----- nvinfo : EIATTR_SYSCALL_OFFSETS
	.align		4
        /*0e58*/ 	.byte	0x04, 0x46
        /*0e5a*/ 	.short	(.L_297 - .L_296)


	//   ....[0]....
.L_296:
        /*0e5c*/ 	.word	0x00001810


	//   ....[1]....
        /*0e60*/ 	.word	0x00001960


	//   ....[2]....
        /*0e64*/ 	.word	0x00006600


	//   ....[3]....
        /*0e68*/ 	.word	0x00006980


	//   ....[4]....
        /*0e6c*/ 	.word	0x00013b10


	//   ....[5]....
        /*0e70*/ 	.word	0x00013c60


	//   ....[6]....
        /*0e74*/ 	.word	0x00013d50


	//   ....[7]....
        /*0e78*/ 	.word	0x00014bb0


	//   ....[8]....
        /*0e7c*/ 	.word	0x00015700


	//----- nvinfo : EIATTR_MBARRIER_INSTR_OFFSETS
	.align		4
.L_297:
        /*0e80*/ 	.byte	0x04, 0x39
        /*0e82*/ 	.short	(.L_299 - .L_298)


	//   ....[0]....
.L_298:
        /*0e84*/ 	.word	0x00000260
        /*0e88*/ 	.word	0x000000ff
        /*0e8c*/ 	.word	0x00032400
        /*0e90*/ 	.short	0x0100
        /*0e92*/ 	.byte	0x08
	.zero		1


	//   ....[1]....
        /*0e94*/ 	.word	0x00000270
        /*0e98*/ 	.word	0x000000ff
        /*0e9c*/ 	.word	0x00032410
        /*0ea0*/ 	.short	0x0100
        /*0ea2*/ 	.byte	0x08
	.zero		1


	//   ....[2]....
        /*0ea4*/ 	.word	0x00000280
        /*0ea8*/ 	.word	0x000000ff
        /*0eac*/ 	.word	0x00032420
        /*0eb0*/ 	.short	0x0100
        /*0eb2*/ 	.byte	0x08
	.zero		1


	//   ....[3]....
        /*0eb4*/ 	.word	0x00000370
        /*0eb8*/ 	.word	0x000000ff
        /*0ebc*/ 	.word	0x00032430
        /*0ec0*/ 	.short	0x0100
        /*0ec2*/ 	.byte	0x08
	.zero		1


	//   ....[4]....
        /*0ec4*/ 	.word	0x00000380
        /*0ec8*/ 	.word	0x000000ff
        /*0ecc*/ 	.word	0x00032440
        /*0ed0*/ 	.short	0x0100
        /*0ed2*/ 	.byte	0x08
	.zero		1


	//   ....[5]....
        /*0ed4*/ 	.word	0x00000390
        /*0ed8*/ 	.word	0x000000ff
        /*0edc*/ 	.word	0x00032438
        /*0ee0*/ 	.short	0x0100
        /*0ee2*/ 	.byte	0x08
	.zero		1


	//   ....[6]....
        /*0ee4*/ 	.word	0x000003a0
        /*0ee8*/ 	.word	0x000000ff
        /*0eec*/ 	.word	0x00032448
        /*0ef0*/ 	.short	0x0100
        /*0ef2*/ 	.byte	0x08
	.zero		1


	//   ....[7]....
        /*0ef4*/ 	.word	0x000004d0
        /*0ef8*/ 	.word	0x000000ff
        /*0efc*/ 	.word	0x00032450
        /*0f00*/ 	.short	0x0100
        /*0f02*/ 	.byte	0x08
	.zero		1


	//   ....[8]....
        /*0f04*/ 	.word	0x000004e0
        /*0f08*/ 	.word	0x000000ff
        /*0f0c*/ 	.word	0x00032460
        /*0f10*/ 	.short	0x0100
        /*0f12*/ 	.byte	0x08
	.zero		1


	//   ....[9]....
        /*0f14*/ 	.word	0x000004f0
        /*0f18*/ 	.word	0x000000ff
        /*0f1c*/ 	.word	0x00032458
        /*0f20*/ 	.short	0x0100
        /*0f22*/ 	.byte	0x08
	.zero		1


	//   ....[10]....
        /*0f24*/ 	.word	0x00000500
        /*0f28*/ 	.word	0x000000ff
        /*0f2c*/ 	.word	0x00032468
        /*0f30*/ 	.short	0x0100
        /*0f32*/ 	.byte	0x08
	.zero		1


	//   ....[11]....
        /*0f34*/ 	.word	0x000005f0
        /*0f38*/ 	.word	0x000000ff
        /*0f3c*/ 	.word	0x00032470
        /*0f40*/ 	.short	0x0100
        /*0f42*/ 	.byte	0x06
	.zero		1


	//   ....[12]....
        /*0f44*/ 	.word	0x00000600
        /*0f48*/ 	.word	0x000000ff
        /*0f4c*/ 	.word	0x00032480
        /*0f50*/ 	.short	0x0100
        /*0f52*/ 	.byte	0x06
	.zero		1


	//   ....[13]....
        /*0f54*/ 	.word	0x00000610
        /*0f58*/ 	.word	0x000000ff
        /*0f5c*/ 	.word	0x00032478
        /*0f60*/ 	.short	0x0100
        /*0f62*/ 	.byte	0x06
	.zero		1


	//   ....[14]....
        /*0f64*/ 	.word	0x00000620
        /*0f68*/ 	.word	0x000000ff
        /*0f6c*/ 	.word	0x00032488
        /*0f70*/ 	.short	0x0100
        /*0f72*/ 	.byte	0x06
	.zero		1


	//   ....[15]....
        /*0f74*/ 	.word	0x00000750
        /*0f78*/ 	.word	0x000000ff
        /*0f7c*/ 	.word	0x00032490
        /*0f80*/ 	.short	0x0100
        /*0f82*/ 	.byte	0x08
	.zero		1


	//   ....[16]....
        /*0f84*/ 	.word	0x00000760
        /*0f88*/ 	.word	0x000000ff
        /*0f8c*/ 	.word	0x000324a0
        /*0f90*/ 	.short	0x0100
        /*0f92*/ 	.byte	0x08
	.zero		1


	//   ....[17]....
        /*0f94*/ 	.word	0x00000770
        /*0f98*/ 	.word	0x000000ff
        /*0f9c*/ 	.word	0x00032498
        /*0fa0*/ 	.short	0x0100
        /*0fa2*/ 	.byte	0x08
	.zero		1


	//   ....[18]....
        /*0fa4*/ 	.word	0x00000780
        /*0fa8*/ 	.word	0x000000ff
        /*0fac*/ 	.word	0x000324a8
        /*0fb0*/ 	.short	0x0100
        /*0fb2*/ 	.byte	0x08
	.zero		1


	//   ....[19]....
        /*0fb4*/ 	.word	0x000008b0
        /*0fb8*/ 	.word	0x000000ff
        /*0fbc*/ 	.word	0x000324b0
        /*0fc0*/ 	.short	0x0100
        /*0fc2*/ 	.byte	0x08
	.zero		1


	//   ....[20]....
        /*0fc4*/ 	.word	0x000008c0
        /*0fc8*/ 	.word	0x000000ff
        /*0fcc*/ 	.word	0x000324c0
        /*0fd0*/ 	.short	0x0100
        /*0fd2*/ 	.byte	0x08
	.zero		1


	//   ....[21]....
        /*0fd4*/ 	.word	0x000008d0
        /*0fd8*/ 	.word	0x000000ff
        /*0fdc*/ 	.word	0x000324b8
        /*0fe0*/ 	.short	0x0100
        /*0fe2*/ 	.byte	0x08
	.zero		1


	//   ....[22]....
        /*0fe4*/ 	.word	0x000008e0
        /*0fe8*/ 	.word	0x000000ff
        /*0fec*/ 	.word	0x000324c8
        /*0ff0*/ 	.short	0x0100
        /*0ff2*/ 	.byte	0x08
	.zero		1


	//   ....[23]....
        /*0ff4*/ 	.word	0x00002c40
        /*0ff8*/ 	.word	0x00000004
        /*0ffc*/ 	.word	0x00032490
        /*1000*/ 	.short	0x010a
        /*1002*/ 	.byte	0x3f
	.zero		1


	//   ....[24]....
        /*1004*/ 	.word	0x00004030
        /*1008*/ 	.word	0x00000004
        /*100c*/ 	.word	0x00032490
        /*1010*/ 	.short	0x010a
        /*1012*/ 	.byte	0x3f
	.zero		1


	//   ....[25]....
        /*1014*/ 	.word	0x00005130
        /*1018*/ 	.word	0x00000004
        /*101c*/ 	.word	0x00032490
        /*1020*/ 	.short	0x010a
        /*1022*/ 	.byte	0x3f
	.zero		1


	//   ....[26]....
        /*1024*/ 	.word	0x000055e0
        /*1028*/ 	.word	0x0000000b
        /*102c*/ 	.word	0x00000000
        /*1030*/ 	.short	0x0101
        /*1032*/ 	.byte	0x3f
	.zero		1


	//   ....[27]....
        /*1034*/ 	.word	0x00005620
        /*1038*/ 	.word	0x00000004
        /*103c*/ 	.word	0x000324b0
        /*1040*/ 	.short	0x010a
        /*1042*/ 	.byte	0x3f
	.zero		1


	//   ....[28]....
        /*1044*/ 	.word	0x00005e60
        /*1048*/ 	.word	0x00000004
        /*104c*/ 	.word	0x00000000
        /*1050*/ 	.short	0x0101
        /*1052*/ 	.byte	0x3f
	.zero		1


	//   ....[29]....
        /*1054*/ 	.word	0x000066a0
        /*1058*/ 	.word	0x00000013
        /*105c*/ 	.word	0x00032400
        /*1060*/ 	.short	0x010a
        /*1062*/ 	.byte	0x3f
	.zero		1


	//   ....[30]....
        /*1064*/ 	.word	0x000066f0
        /*1068*/ 	.word	0x00000013
        /*106c*/ 	.word	0x00032400
        /*1070*/ 	.short	0x010a
        /*1072*/ 	.byte	0x3f
	.zero		1


	//   ....[31]....
        /*1074*/ 	.word	0x00006cd0
        /*1078*/ 	.word	0x00000013
        /*107c*/ 	.word	0x00032400
        /*1080*/ 	.short	0x010a
        /*1082*/ 	.byte	0x3f
	.zero		1


	//   ....[32]....
        /*1084*/ 	.word	0x00007c80
        /*1088*/ 	.word	0x00000013
        /*108c*/ 	.word	0x00032400
        /*1090*/ 	.short	0x010a
        /*1092*/ 	.byte	0x3f
	.zero		1


	//   ....[33]....
        /*1094*/ 	.word	0x00008b90
        /*1098*/ 	.word	0x00000003
        /*109c*/ 	.word	0x00032430
        /*10a0*/ 	.short	0x010a
        /*10a2*/ 	.byte	0x3f
	.zero		1


	//   ....[34]....
        /*10a4*/ 	.word	0x00008c00
        /*10a8*/ 	.word	0x00000003
        /*10ac*/ 	.word	0x00032430
        /*10b0*/ 	.short	0x010a
        /*10b2*/ 	.byte	0x3f
	.zero		1


	//   ....[35]....
        /*10b4*/ 	.word	0x00008ff0
        /*10b8*/ 	.word	0x00000013
        /*10bc*/ 	.word	0x00032410
        /*10c0*/ 	.short	0x010a
        /*10c2*/ 	.byte	0x3f
	.zero		1


	//   ....[36]....
        /*10c4*/ 	.word	0x00009040
        /*10c8*/ 	.word	0x00000003
        /*10cc*/ 	.word	0x00032450
        /*10d0*/ 	.short	0x010a
        /*10d2*/ 	.byte	0x3f
	.zero		1


	//   ....[37]....
        /*10d4*/ 	.word	0x00009080
        /*10d8*/ 	.word	0x00000003
        /*10dc*/ 	.word	0x00032450
        /*10e0*/ 	.short	0x010a
        /*10e2*/ 	.byte	0x3f
	.zero		1


	//   ....[38]....
        /*10e4*/ 	.word	0x0000a780
        /*10e8*/ 	.word	0x00000009
        /*10ec*/ 	.word	0x00000000
        /*10f0*/ 	.short	0x0101
        /*10f2*/ 	.byte	0x3f
	.zero		1


	//   ....[39]....
        /*10f4*/ 	.word	0x0000b300
        /*10f8*/ 	.word	0x00000003
        /*10fc*/ 	.word	0x00000000
        /*1100*/ 	.short	0x0101
        /*1102*/ 	.byte	0x3f
	.zero		1


	//   ....[40]....
        /*1104*/ 	.word	0x0000b410
        /*1108*/ 	.word	0x00000003
        /*110c*/ 	.word	0x00032430
        /*1110*/ 	.short	0x010a
        /*1112*/ 	.byte	0x3f
	.zero		1


	//   ....[41]....
        /*1114*/ 	.word	0x0000b470
        /*1118*/ 	.word	0x00000003
        /*111c*/ 	.word	0x00032430
        /*1120*/ 	.short	0x010a
        /*1122*/ 	.byte	0x3f
	.zero		1


	//   ....[42]....
        /*1124*/ 	.word	0x0000b720
        /*1128*/ 	.word	0x00000003
        /*112c*/ 	.word	0x00032450
        /*1130*/ 	.short	0x010a
        /*1132*/ 	.byte	0x3f
	.zero		1


	//   ....[43]....
        /*1134*/ 	.word	0x0000b760
        /*1138*/ 	.word	0x00000003
        /*113c*/ 	.word	0x00032450
        /*1140*/ 	.short	0x010a
        /*1142*/ 	.byte	0x3f
	.zero		1


	//   ....[44]....
        /*1144*/ 	.word	0x0000c890
        /*1148*/ 	.word	0x00000009
        /*114c*/ 	.word	0x00000000
        /*1150*/ 	.short	0x0101
        /*1152*/ 	.byte	0x3f
	.zero		1


	//   ....[45]....
        /*1154*/ 	.word	0x0000dab0
        /*1158*/ 	.word	0x00000003
        /*115c*/ 	.word	0x00000000
        /*1160*/ 	.short	0x0101
        /*1162*/ 	.byte	0x3f
	.zero		1


	//   ....[46]....
        /*1164*/ 	.word	0x00010050
        /*1168*/ 	.word	0x00000000
        /*116c*/ 	.word	0x00000000
        /*1170*/ 	.short	0x0101
        /*1172*/ 	.byte	0x3f
	.zero		1


	//   ....[47]....
        /*1174*/ 	.word	0x000127a0
        /*1178*/ 	.word	0x00000017
        /*117c*/ 	.word	0x00032420
        /*1180*/ 	.short	0x010a
        /*1182*/ 	.byte	0x3f
	.zero		1


	//   ....[48]....
        /*1184*/ 	.word	0x00012850
        /*1188*/ 	.word	0x00000003
        /*118c*/ 	.word	0x000324a0
        /*1190*/ 	.short	0x010a
        /*1192*/ 	.byte	0x3f
	.zero		1


	//   ....[49]....
        /*1194*/ 	.word	0x00012a80
        /*1198*/ 	.word	0x00000003
        /*119c*/ 	.word	0x000324c0
        /*11a0*/ 	.short	0x010a
        /*11a2*/ 	.byte	0x3f
	.zero		1


	//   ....[50]....
        /*11a4*/ 	.word	0x000130b0
        /*11a8*/ 	.word	0x00000006
        /*11ac*/ 	.word	0x000324a0
        /*11b0*/ 	.short	0x010a
        /*11b2*/ 	.byte	0x3f
	.zero		1


	//   ....[51]....
        /*11b4*/ 	.word	0x000132d0
        /*11b8*/ 	.word	0x00000006
        /*11bc*/ 	.word	0x000324c0
        /*11c0*/ 	.short	0x010a
        /*11c2*/ 	.byte	0x3f
	.zero		1


	//   ....[52]....
        /*11c4*/ 	.word	0x00014260
        /*11c8*/ 	.word	0x0000001e
        /*11cc*/ 	.word	0x00032440
        /*11d0*/ 	.short	0x010a
        /*11d2*/ 	.byte	0x3f
	.zero		1


	//   ....[53]....
        /*11d4*/ 	.word	0x000148f0
        /*11d8*/ 	.word	0x0000001e
        /*11dc*/ 	.word	0x00032430
        /*11e0*/ 	.short	0x0107
        /*11e2*/ 	.byte	0x3f
	.zero		1


	//   ....[54]....
        /*11e4*/ 	.word	0x000149c0
        /*11e8*/ 	.word	0x0000001e
        /*11ec*/ 	.word	0x00032430
        /*11f0*/ 	.short	0x0101
        /*11f2*/ 	.byte	0x3f
	.zero		1


	//   ....[55]....
        /*11f4*/ 	.word	0x00015540
        /*11f8*/ 	.word	0x00000017
        /*11fc*/ 	.word	0x00032400
        /*1200*/ 	.short	0x0107
        /*1202*/ 	.byte	0x3f
	.zero		1


	//   ....[56]....
        /*1204*/ 	.word	0x000155d0
        /*1208*/ 	.word	0x00000017
        /*120c*/ 	.word	0x00032400
        /*1210*/ 	.short	0x0101
        /*1212*/ 	.byte	0x3f
	.zero		1


	//   ....[57]....
        /*1214*/ 	.word	0x00016070
        /*1218*/ 	.word	0x00000017
        /*121c*/ 	.word	0x00032410
        /*1220*/ 	.short	0x0107
        /*1222*/ 	.byte	0x3f
	.zero		1


	//   ....[58]....
        /*1224*/ 	.word	0x00016170
        /*1228*/ 	.word	0x00000017
        /*122c*/ 	.word	0x00032410
        /*1230*/ 	.short	0x0101
        /*1232*/ 	.byte	0x3f
	.zero		1


	//   ....[59]....
        /*1234*/ 	.word	0x00016190
        /*1238*/ 	.word	0x00000017
        /*123c*/ 	.word	0x00032420
        /*1240*/ 	.short	0x010a
        /*1242*/ 	.byte	0x3f
	.zero		1


	//   ....[60]....
        /*1244*/ 	.word	0x00016270
        /*1248*/ 	.word	0x0000001e
        /*124c*/ 	.word	0x00032460
        /*1250*/ 	.short	0x010a
        /*1252*/ 	.byte	0x3f
	.zero		1


	//   ....[61]....
        /*1254*/ 	.word	0x000169c0
        /*1258*/ 	.word	0x0000001e
        /*125c*/ 	.word	0x00032450
        /*1260*/ 	.short	0x0107
        /*1262*/ 	.byte	0x3f
	.zero		1


	//   ....[62]....
        /*1264*/ 	.word	0x00016a90
        /*1268*/ 	.word	0x0000001e
        /*126c*/ 	.word	0x00032450
        /*1270*/ 	.short	0x0101
        /*1272*/ 	.byte	0x3f
	.zero		1


	//   ....[63]....
        /*1274*/ 	.word	0x00016de0
        /*1278*/ 	.word	0x00000004
        /*127c*/ 	.word	0x00032440
        /*1280*/ 	.short	0x010a
        /*1282*/ 	.byte	0x3f
	.zero		1


	//   ....[64]....
        /*1284*/ 	.word	0x000171c0
        /*1288*/ 	.word	0x00000004
        /*128c*/ 	.word	0x00032430
        /*1290*/ 	.short	0x0107
        /*1292*/ 	.byte	0x3f
	.zero		1


	//   ....[65]....
        /*1294*/ 	.word	0x00017280
        /*1298*/ 	.word	0x00000004
        /*129c*/ 	.word	0x00032430
        /*12a0*/ 	.short	0x0101
        /*12a2*/ 	.byte	0x3f
	.zero		1


	//   ....[66]....
        /*12a4*/ 	.word	0x000172b0
        /*12a8*/ 	.word	0x00000004
        /*12ac*/ 	.word	0x00032460
        /*12b0*/ 	.short	0x010a
        /*12b2*/ 	.byte	0x3f
	.zero		1


	//   ....[67]....
        /*12b4*/ 	.word	0x000177d0
        /*12b8*/ 	.word	0x00000004
        /*12bc*/ 	.word	0x00032450
        /*12c0*/ 	.short	0x0107
        /*12c2*/ 	.byte	0x3f
	.zero		1


	//   ....[68]....
        /*12c4*/ 	.word	0x00017890
        /*12c8*/ 	.word	0x00000004
        /*12cc*/ 	.word	0x00032450
        /*12d0*/ 	.short	0x0101
        /*12d2*/ 	.byte	0x3f
	.zero		1


	//   ....[69]....
        /*12d4*/ 	.word	0x000184d0
        /*12d8*/ 	.word	0x00000005
        /*12dc*/ 	.word	0x00032420
        /*12e0*/ 	.short	0x010a
        /*12e2*/ 	.byte	0x3f
	.zero		1


	//   ....[70]....
        /*12e4*/ 	.word	0x00018640
        /*12e8*/ 	.word	0x00000003
        /*12ec*/ 	.word	0x00032440
        /*12f0*/ 	.short	0x010a
        /*12f2*/ 	.byte	0x3f
	.zero		1


	//   ....[71]....
        /*12f4*/ 	.word	0x000186e0
        /*12f8*/ 	.word	0x00000019
        /*12fc*/ 	.word	0x00032440
        /*1300*/ 	.short	0x010a
        /*1302*/ 	.byte	0x3f
	.zero		1


	//   ....[72]....
        /*1304*/ 	.word	0x00018720
        /*1308*/ 	.word	0x00000003
        /*130c*/ 	.word	0x00032460
        /*1310*/ 	.short	0x010a
        /*1312*/ 	.byte	0x3f
	.zero		1


	//   ....[73]....
        /*1314*/ 	.word	0x00018760
        /*1318*/ 	.word	0x00000019
        /*131c*/ 	.word	0x00032460
        /*1320*/ 	.short	0x010a
        /*1322*/ 	.byte	0x3f
	.zero		1


	//   ....[74]....
        /*1324*/ 	.word	0x000187c0
        /*1328*/ 	.word	0x00000004
        /*132c*/ 	.word	0x00032490
        /*1330*/ 	.short	0x010a
        /*1332*/ 	.byte	0x3f
	.zero		1


	//   ....[75]....
        /*1334*/ 	.word	0x00018a70
        /*1338*/ 	.word	0x00000004
        /*133c*/ 	.word	0x00032490
        /*1340*/ 	.short	0x010a
        /*1342*/ 	.byte	0x3f
	.zero		1


	//   ....[76]....
        /*1344*/ 	.word	0x00018d20
        /*1348*/ 	.word	0x00000004
        /*134c*/ 	.word	0x00032490
        /*1350*/ 	.short	0x010a
        /*1352*/ 	.byte	0x3f
	.zero		1


	//   ....[77]....
        /*1354*/ 	.word	0x00018fb0
        /*1358*/ 	.word	0x00000004
        /*135c*/ 	.word	0x000324b0
        /*1360*/ 	.short	0x010a
        /*1362*/ 	.byte	0x3f
	.zero		1


	//   ....[78]....
        /*1364*/ 	.word	0x000192b0
        /*1368*/ 	.word	0x00000013
        /*136c*/ 	.word	0x00032400
        /*1370*/ 	.short	0x010a
        /*1372*/ 	.byte	0x3f
	.zero		1


	//   ....[79]....
        /*1374*/ 	.word	0x000194d0
        /*1378*/ 	.word	0x00000013
        /*137c*/ 	.word	0x00032400
        /*1380*/ 	.short	0x010a
        /*1382*/ 	.byte	0x3f
	.zero		1


	//   ....[80]....
        /*1384*/ 	.word	0x00019520
        /*1388*/ 	.word	0x00000003
        /*138c*/ 	.word	0x00032430
        /*1390*/ 	.short	0x010a
        /*1392*/ 	.byte	0x3f
	.zero		1


	//   ....[81]....
        /*1394*/ 	.word	0x00019570
        /*1398*/ 	.word	0x00000013
        /*139c*/ 	.word	0x00032410
        /*13a0*/ 	.short	0x010a
        /*13a2*/ 	.byte	0x3f
	.zero		1


	//   ....[82]....
        /*13a4*/ 	.word	0x000195c0
        /*13a8*/ 	.word	0x00000003
        /*13ac*/ 	.word	0x00032450
        /*13b0*/ 	.short	0x010a
        /*13b2*/ 	.byte	0x3f
	.zero		1


	//   ....[83]....
        /*13b4*/ 	.word	0x00019610
        /*13b8*/ 	.word	0x00000003
        /*13bc*/ 	.word	0x00032430
        /*13c0*/ 	.short	0x010a
        /*13c2*/ 	.byte	0x3f
	.zero		1


	//   ....[84]....
        /*13c4*/ 	.word	0x00019660
        /*13c8*/ 	.word	0x00000003
        /*13cc*/ 	.word	0x00032450
        /*13d0*/ 	.short	0x010a
        /*13d2*/ 	.byte	0x3f
	.zero		1


	//   ....[85]....
        /*13d4*/ 	.word	0x00019c30
        /*13d8*/ 	.word	0x00000017
        /*13dc*/ 	.word	0x00032420
        /*13e0*/ 	.short	0x010a
        /*13e2*/ 	.byte	0x3f
	.zero		1


	//   ....[86]....
        /*13e4*/ 	.word	0x00019c80
        /*13e8*/ 	.word	0x00000003
        /*13ec*/ 	.word	0x000324a0
        /*13f0*/ 	.short	0x010a
        /*13f2*/ 	.byte	0x3f
	.zero		1


	//   ....[87]....
        /*13f4*/ 	.word	0x00019cd0
        /*13f8*/ 	.word	0x00000003
        /*13fc*/ 	.word	0x000324c0
        /*1400*/ 	.short	0x010a
        /*1402*/ 	.byte	0x3f
	.zero		1


	//   ....[88]....
        /*1404*/ 	.word	0x00019d20
        /*1408*/ 	.word	0x00000006
        /*140c*/ 	.word	0x000324a0
        /*1410*/ 	.short	0x010a
        /*1412*/ 	.byte	0x3f
	.zero		1


	//   ....[89]....
        /*1414*/ 	.word	0x00019d70
        /*1418*/ 	.word	0x00000006
        /*141c*/ 	.word	0x000324c0
        /*1420*/ 	.short	0x010a
        /*1422*/ 	.byte	0x3f
	.zero		1


	//   ....[90]....
        /*1424*/ 	.word	0x00019e90
        /*1428*/ 	.word	0x0000001e
        /*142c*/ 	.word	0x00032440
        /*1430*/ 	.short	0x010a
        /*1432*/ 	.byte	0x3f
	.zero		1


	//   ....[91]....
        /*1434*/ 	.word	0x0001bf20
        /*1438*/ 	.word	0x00000017
        /*143c*/ 	.word	0x00032420
        /*1440*/ 	.short	0x010a
        /*1442*/ 	.byte	0x3f
	.zero		1


	//   ....[92]....
        /*1444*/ 	.word	0x0001bf70
        /*1448*/ 	.word	0x0000001e
        /*144c*/ 	.word	0x00032460
        /*1450*/ 	.short	0x010a
        /*1452*/ 	.byte	0x3f
	.zero		1


	//   ....[93]....
        /*1454*/ 	.word	0x0001c8d0
        /*1458*/ 	.word	0x00000004
        /*145c*/ 	.word	0x00032440
        /*1460*/ 	.short	0x010a
        /*1462*/ 	.byte	0x3f
	.zero		1


	//   ....[94]....
        /*1464*/ 	.word	0x0001cfb0
        /*1468*/ 	.word	0x00000004
        /*146c*/ 	.word	0x00032460
        /*1470*/ 	.short	0x010a
        /*1472*/ 	.byte	0x3f
	.zero		1


	//   ....[95]....
        /*1474*/ 	.word	0x0001e050
        /*1478*/ 	.word	0x00000005
        /*147c*/ 	.word	0x00032420
        /*1480*/ 	.short	0x010a
        /*1482*/ 	.byte	0x3f
	.zero		1


	//   ....[96]....
        /*1484*/ 	.word	0x0001e1f0
        /*1488*/ 	.word	0x00000003
        /*148c*/ 	.word	0x00032440
        /*1490*/ 	.short	0x010a
        /*1492*/ 	.byte	0x3f
	.zero		1


	//   ....[97]....
        /*1494*/ 	.word	0x0001e240
        /*1498*/ 	.word	0x00000019
        /*149c*/ 	.word	0x00032440
        /*14a0*/ 	.short	0x010a
        /*14a2*/ 	.byte	0x3f
	.zero		1


	//   ....[98]....
        /*14a4*/ 	.word	0x0001e290
        /*14a8*/ 	.word	0x00000003
        /*14ac*/ 	.word	0x00032460
        /*14b0*/ 	.short	0x010a
        /*14b2*/ 	.byte	0x3f
	.zero		1


	//----- nvinfo : EIATTR_NUM_MBARRIERS
	.align		4
.L_299:
        /*14b4*/ 	.byte	0x03, 0x38
        /*14b6*/ 	.short	0x0017


	//----- nvinfo : EIATTR_EXIT_INSTR_OFFSETS
	.align		4
        /*14b8*/ 	.byte	0x04, 0x1c
        /*14ba*/ 	.short	(.L_301 - .L_300)


	//   ....[0]....
.L_300:
        /*14bc*/ 	.word	0x000187b0


	//----- nvinfo : EIATTR_MAX_THREADS
	.align		4
.L_301:
        /*14c0*/ 	.byte	0x04, 0x05
        /*14c2*/ 	.short	(.L_303 - .L_302)
.L_302:
        /*14c4*/ 	.word	0x00000180
        /*14c8*/ 	.word	0x00000001
        /*14cc*/ 	.word	0x00000001


	//----- nvinfo : EIATTR_CRS_STACK_SIZE
	.align		4
.L_303:
        /*14d0*/ 	.byte	0x04, 0x1e
        /*14d2*/ 	.short	(.L_305 - .L_304)
.L_304:
        /*14d4*/ 	.word	0x00000000


	//----- nvinfo : EIATTR_CBANK_PARAM_SIZE
	.align		4
.L_305:
        /*14d8*/ 	.byte	0x03, 0x19
        /*14da*/ 	.short	0x0bf0


	//----- nvinfo : EIATTR_PARAM_CBANK
	.align		4
        /*14dc*/ 	.byte	0x04, 0x0a
        /*14de*/ 	.short	(.L_307 - .L_306)
	.align		4
.L_306:
        /*14e0*/ 	.word	index@(.nv.constant0._ZN7cutlass13device_kernelIN5flash11enable_sm90INS1_16FlashAttnFwdSm90INS1_25CollectiveMainloopFwdSm90ILi2EN4cute5tupleIJNS5_1CILi1EEES8_S8_EEENS6_IJNS7_ILi128EEENS7_ILi96EEENS7_ILi64EEEEEELi256ENS_10bfloat16_tEfNS_4arch4Sm90ELb0ELb0ELb0ELb1ELb1ELb1ELb1ELb1ELb0ELb1ELb0ELb0EEENS1_21CollectiveEpilogueFwdINS6_IJSA_NS7_ILi256EEESB_EEES9_SE_SG_Li256ELb1ELb1ELb0ELb0EEENS1_36VarlenDynamicPersistentTileSchedulerILi128ELi96ELi256ELi128ELb0ELb1ELb1ELb0ELb1ELb1EEEEEEEEEvNT_6ParamsE)
        /*14e4*/ 	.short	0x0210
        /*14e6*/ 	.short	0x0bf0


	//----- nvinfo : EIATTR_SW_WAR
	.align		4
.L_307:
        /*14e8*/ 	.byte	0x04, 0x36
        /*14ea*/ 	.short	(.L_309 - .L_308)
.L_308:
        /*14ec*/ 	.word	0x00000008
.L_309:


//--------------------- .nv.info._ZN7cutlass13device_kernelIN5flash11enable_sm90INS1_16FlashAttnFwdSm90INS1_25CollectiveMainloopFwdSm90ILi2EN4cute5tupleIJNS5_1CILi1EEES8_S8_EEENS6_IJNS7_ILi128EEENS7_ILi96EEENS7_ILi64EEEEEELi256ENS_10bfloat16_tEfNS_4arch4Sm90ELb0ELb1ELb0ELb0ELb1ELb0ELb0ELb1ELb0ELb1ELb0ELb0EEENS1_21CollectiveEpilogueFwdINS6_IJSA_NS7_ILi256EEESB_EEES9_SE_SG_Li256ELb0ELb1ELb0ELb0EEENS1_30DynamicPersistentTileSchedulerILi256ELi128ELb0ELb1ELb1EEEEEEEEEvNT_6ParamsE --------------------------
	.section	.nv.info._ZN7cutlass13device_kernelIN5flash11enable_sm90INS1_16FlashAttnFwdSm90INS1_25CollectiveMainloopFwdSm90ILi2EN4cute5tupleIJNS5_1CILi1EEES8_S8_EEENS6_IJNS7_ILi128EEENS7_ILi96EEENS7_ILi64EEEEEELi256ENS_10bfloat16_tEfNS_4arch4Sm90ELb0ELb1ELb0ELb0ELb1ELb0ELb0ELb1ELb0ELb1ELb0ELb0EEENS1_21CollectiveEpilogueFwdINS6_IJSA_NS7_ILi256EEESB_EEES9_SE_SG_Li256ELb0ELb1ELb0ELb0EEENS1_30DynamicPersistentTileSchedulerILi256ELi128ELb0ELb1ELb1EEEEEEEEEvNT_6ParamsE,"",@"SHT_CUDA_INFO"
	.sectionflags	@""
	.align	4


	//----- nvinfo : EIATTR_CUDA_API_VERSION
	.align		4
        /*0000*/ 	.byte	0x04, 0x37
        /*0002*/ 	.short	(.L_311 - .L_310)
.L_310:
        /*0004*/ 	.word	0x00000082


	//----- nvinfo : EIATTR_KPARAM_INFO
	.align		4
.L_311:
        /*0008*/ 	.byte	0x04, 0x17
        /*000a*/ 	.short	(.L_313 - .L_312)
.L_312:
        /*000c*/ 	.word	0x00000000
        /*0010*/ 	.short	0x0000
        /*0012*/ 	.short	0x0070
        /*0014*/ 	.byte	0x00, 0xf0, 0x01, 0x2a


	//----- nvinfo : EIATTR_SPARSE_MMA_MASK
	.align		4
.L_313:
        /*0018*/ 	.byte	0x03, 0x50
        /*001a*/ 	.short	0x0000


	//----- nvinfo : EIATTR_MAXREG_COUNT
	.align		4
        /*001c*/ 	.byte	0x03, 0x1b
        /*001e*/ 	.short	0x00a8


	//----- nvinfo : EIATTR_NUM_BARRIERS
	.align		4
        /*0020*/ 	.byte	0x02, 0x4c
        /*0022*/ 	.byte	0x10
	.zero		1


	//----- nvinfo : EIATTR_EXTERNS
	.align		4
        /*0024*/ 	.byte	0x04, 0x0f
        /*0026*/ 	.short	(.L_315 - .L_314)


	//   ....[0]....
	.align		4
.L_314:
        /*0028*/ 	.word	index@(__assertfail)


	//----- nvinfo : EIATTR_ANNOTATIONS
	.align		4
.L_315:
        /*002c*/ 	.byte	0x04, 0x55
        /*002e*/ 	.short	(.L_317 - .L_316)


	//   ....[0]....
.L_316:
        /*0030*/ 	.word	0x00000001
        /*0034*/ 	.byte	0xd0, 0xf9, 0x00, 0x00, 0x01, 0x00, 0x00, 0x00, 0x40, 0xfd, 0x00, 0x00, 0x01, 0x00, 0x00, 0x00
        /*0044*/ 	.byte	0x80, 0xfd, 0x00, 0x00, 0x01, 0x00, 0x00, 0x00, 0xe0, 0x1d, 0x01, 0x00, 0x01, 0x00, 0x00, 0x00
        /*0054*/ 	.byte	0x00, 0x1e, 0x01, 0x00, 0x01, 0x00, 0x00, 0x00, 0xa0, 0x20, 0x01, 0x00, 0x01, 0x00, 0x00, 0x00
        /*0064*/ 	.byte	0xe0, 0x37, 0x01, 0x00, 0x01, 0x00, 0x00, 0x00, 0x80, 0x50, 0x01, 0x00


	//----- nvinfo : EIATTR_MERCURY_ISA_VERSION
	.align		4
.L_317:
        /*0070*/ 	.byte	0x03, 0x5f
        /*0072*/ 	.short	0x0101


	//----- nvinfo : EIATTR_INT_WARP_WIDE_INSTR_OFFSETS
	.align		4
        /*0074*/ 	.byte	0x04, 0x31
        /*0076*/ 	.short	(.L_319 - .L_318)


	//   ....[0]....
.L_318:
        /*0078*/ 	.word	0x000000c0


	//   ....[1]....
        /*007c*/ 	.word	0x000000d0


	//   ....[2]....
        /*0080*/ 	.word	0x00000170


	//   ....[3]....
        /*0084*/ 	.word	0x00010700


	//   ....[4]....
        /*0088*/ 	.word	0x00010790


	//   ....[5]....
        /*008c*/ 	.word	0x00013570


	//   ....[6]....
        /*0090*/ 	.word	0x00013600


	//----- nvinfo : EIATTR_COOP_GROUP_MASK_REGIDS
	.align		4
.L_319:
        /*0094*/ 	.byte	0x04, 0x29
        /*0096*/ 	.short	(.L_321 - .L_320)


	//   ....[0]....
.L_320:
        /*0098*/ 	.word	0xffffffff


	//   ....[1]....
        /*009c*/ 	.word	0xffffffff


	//   ....[2]....
        /*00a0*/ 	.word	0xffffffff


	//   ....[3]....
        /*00a4*/ 	.word	0xffffffff


	//   ....[4]....
        /*00a8*/ 	.word	0xffffffff


	//   ....[5]....
        /*00ac*/ 	.word	0xffffffff


	//   ....[6]....
        /*00b0*/ 	.word	0xffffffff


	//   ....[7]....
        /*00b4*/ 	.word	0xffffffff


	//   ....[8]....
        /*00b8*/ 	.word	0xffffffff


	//   ....[9]....
        /*00bc*/ 	.word	0xffffffff


	//   ....[10]....
        /*00c0*/ 	.word	0xffffffff


	//   ....[11]....
        /*00c4*/ 	.word	0xffffffff


	//   ....[12]....
        /*00c8*/ 	.word	0xffffffff


	//   ....[13]....
        /*00cc*/ 	.word	0xffffffff


	//   ....[14]....
        /*00d0*/ 	.word	0xffffffff


	//   ....[15]....
        /*00d4*/ 	.word	0xffffffff


	//   ....[16]....
        /*00d8*/ 	.word	0xffffffff


	//   ....[17]....
        /*00dc*/ 	.word	0xffffffff


	//   ....[18]....
        /*00e0*/ 	.word	0xffffffff


	//   ....[19]....
        /*00e4*/ 	.word	0xffffffff


	//   ....[20]....
        /*00e8*/ 	.word	0xffffffff


	//   ....[21]....
        /*00ec*/ 	.word	0xffffffff


	//   ....[22]....
        /*00f0*/ 	.word	0xffffffff


	//   ....[23]....
        /*00f4*/ 	.word	0xffffffff


	//   ....[24]....
        /*00f8*/ 	.word	0xffffffff


	//   ....[25]....
        /*00fc*/ 	.word	0xffffffff


	//   ....[26]....
        /*0100*/ 	.word	0xffffffff


	//   ....[27]....
        /*0104*/ 	.word	0xffffffff


	//   ....[28]....
        /*0108*/ 	.word	0xffffffff


	//   ....[29]....
        /*010c*/ 	.word	0xffffffff


	//   ....[30]....
        /*0110*/ 	.word	0xffffffff


	//   ....[31]....
        /*0114*/ 	.word	0xffffffff


	//   ....[32]....
        /*0118*/ 	.word	0xffffffff


	//   ....[33]....
        /*011c*/ 	.word	0xffffffff


	//   ....[34]....
        /*0120*/ 	.word	0xffffffff


	//   ....[35]....
        /*0124*/ 	.word	0xffffffff


	//   ....[36]....
        /*0128*/ 	.word	0xffffffff


	//   ....[37]....
        /*012c*/ 	.word	0xffffffff


	//   ....[38]....
        /*0130*/ 	.word	0xffffffff


	//   ....[39]....
        /*0134*/ 	.word	0xffffffff


	//   ....[40]....
        /*0138*/ 	.word	0xffffffff


	//   ....[41]....
        /*013c*/ 	.word	0xffffffff


	//   ....[42]....
        /*0140*/ 	.word	0xffffffff


	//   ....[43]....
        /*0144*/ 	.word	0xffffffff


	//   ....[44]....
        /*0148*/ 	.word	0xffffffff


	//   ....[45]....
        /*014c*/ 	.word	0xffffffff


	//   ....[46]....
        /*0150*/ 	.word	0xffffffff


	//   ....[47]....
        /*0154*/ 	.word	0xffffffff


	//   ....[48]....
        /*0158*/ 	.word	0xffffffff


	//   ....[49]....
        /*015c*/ 	.word	0xffffffff


	//   ....[50]....
        /*0160*/ 	.word	0xffffffff


	//   ....[51]....
        /*0164*/ 	.word	0xffffffff


	//   ....[52]....
        /*0168*/ 	.word	0xffffffff


	//   ....[53]....
        /*016c*/ 	.word	0xffffffff


	//   ....[54]....
        /*0170*/ 	.word	0xffffffff


	//   ....[55]....
        /*0174*/ 	.word	0xffffffff


	//   ....[56]....
        /*0178*/ 	.word	0xffffffff


	//   ....[57]....
        /*017c*/ 	.word	0xffffffff


	//   ....[58]....
        /*0180*/ 	.word	0xffffffff


	//   ....[59]....
        /*0184*/ 	.word	0xffffffff


	//   ....[60]....
        /*0188*/ 	.word	0xffffffff


	//   ....[61]....
        /*018c*/ 	.word	0xffffffff


	//   ....[62]....
        /*0190*/ 	.word	0xffffffff


	//   ....[63]....
        /*0194*/ 	.word	0xffffffff


	//   ....[64]....
        /*0198*/ 	.word	0xffffffff


	//   ....[65]....
        /*019c*/ 	.word	0xffffffff


	//   ....[66]....
        /*01a0*/ 	.word	0xffffffff


	//   ....[67]....
        /*01a4*/ 	.word	0xffffffff


	//   ....[68]....
        /*01a8*/ 	.word	0xffffffff


	//   ....[69]....
        /*01ac*/ 	.word	0xffffffff


	//   ....[70]....
        /*01b0*/ 	.word	0xffffffff


	//   ....[71]....
        /*01b4*/ 	.word	0xffffffff


	//   ....[72]....
        /*01b8*/ 	.word	0xffffffff


	//   ....[73]....
        /*01bc*/ 	.word	0xffffffff


	//   ....[74]....
        /*01c0*/ 	.word	0xffffffff


	//   ....[75]....
        /*01c4*/ 	.word	0xffffffff


	//   ....[76]....
        /*01c8*/ 	.word	0xffffffff


	//   ....[77]....
        /*01cc*/ 	.word	0xffffffff


	//   ....[78]....
        /*01d0*/ 	.word	0xffffffff


	//   ....[79]....
        /*01d4*/ 	.word	0xffffffff


	//   ....[80]....
        /*01d8*/ 	.word	0xffffffff


	//   ....[81]....
        /*01dc*/ 	.word	0xffffffff


	//   ....[82]....
        /*01e0*/ 	.word	0xffffffff


	//   ....[83]....
        /*01e4*/ 	.word	0xffffffff


	//   ....[84]....
        /*01e8*/ 	.word	0xffffffff


	//   ....[85]....
        /*01ec*/ 	.word	0xffffffff


	//   ....[86]....
        /*01f0*/ 	.word	0xffffffff


	//   ....[87]....
        /*01f4*/ 	.word	0xffffffff


	//   ....[88]....
        /*01f8*/ 	.word	0xffffffff


	//   ....[89]....
        /*01fc*/ 	.word	0xffffffff


	//   ....[90]....
        /*0200*/ 	.word	0xffffffff


	//   ....[91]....
        /*0204*/ 	.word	0xffffffff


	//   ....[92]....
        /*0208*/ 	.word	0xffffffff


	//   ....[93]....
        /*020c*/ 	.word	0xffffffff


	//   ....[94]....
        /*0210*/ 	.word	0xffffffff


	//   ....[95]....
        /*0214*/ 	.word	0xffffffff


	//   ....[96]....
        /*0218*/ 	.word	0xffffffff


	//   ....[97]....
        /*021c*/ 	.word	0xffffffff


	//   ....[98]....
        /*0220*/ 	.word	0xffffffff


	//   ....[99]....
        /*0224*/ 	.word	0xffffffff


	//   ....[100]....
        /*0228*/ 	.word	0xffffffff


	//   ....[101]....
        /*022c*/ 	.word	0xffffffff


	//   ....[102]....
        /*0230*/ 	.word	0xffffffff


	//   ....[103]....
        /*0234*/ 	.word	0xffffffff


	//   ....[104]....
        /*0238*/ 	.word	0xffffffff


	//   ....[105]....
        /*023c*/ 	.word	0xffffffff


	//   ....[106]....
        /*0240*/ 	.word	0xffffffff


	//   ....[107]....
        /*0244*/ 	.word	0xffffffff


	//   ....[108]....
        /*0248*/ 	.word	0xffffffff


	//   ....[109]....
        /*024c*/ 	.word	0xffffffff


	//   ....[110]....
        /*0250*/ 	.word	0xffffffff


	//   ....[111]....
        /*0254*/ 	.word	0xffffffff


	//   ....[112]....
        /*0258*/ 	.word	0xffffffff


	//   ....[113]....
        /*025c*/ 	.word	0xffffffff


	//   ....[114]....
        /*0260*/ 	.word	0xffffffff


	//   ....[115]....
        /*0264*/ 	.word	0xffffffff


	//   ....[116]....
        /*0268*/ 	.word	0xffffffff


	//   ....[117]....
        /*026c*/ 	.word	0xffffffff


	//   ....[118]....
        /*0270*/ 	.word	0xffffffff


	//   ....[119]....
        /*0274*/ 	.word	0xffffffff


	//   ....[120]....
        /*0278*/ 	.word	0x0500000f


	//   ....[121]....
        /*027c*/ 	.word	0x0500000f


	//   ....[122]....
        /*0280*/ 	.word	0x0500000f


	//   ....[123]....
        /*0284*/ 	.word	0x0500000f


	//   ....[124]....
        /*0288*/ 	.word	0x0500000f


	//   ....[125]....
        /*028c*/ 	.word	0x0500000f


	//   ....[126]....
        /*0290*/ 	.word	0x0500000f


	//   ....[127]....
        /*0294*/ 	.word	0x0500000f


	//   ....[128]....
        /*0298*/ 	.word	0x0500000f


	//   ....[129]....
        /*029c*/ 	.word	0x0500000f


	//   ....[130]....
        /*02a0*/ 	.word	0x0500000f


	//   ....[131]....
        /*02a4*/ 	.word	0x0500000f


	//   ....[132]....
        /*02a8*/ 	.word	0x0500000f


	//   ....[133]....
        /*02ac*/ 	.word	0x0500000f


	//   ....[134]....
        /*02b0*/ 	.word	0x0500000f


	//   ....[135]....
        /*02b4*/ 	.word	0x0500000f


	//   ....[136]....
        /*02b8*/ 	.word	0x0500000f


	//   ....[137]....
        /*02bc*/ 	.word	0x0500000f


	//   ....[138]....
        /*02c0*/ 	.word	0x0500000f


	//   ....[139]....
        /*02c4*/ 	.word	0x0500000f


	//   ....[140]....
        /*02c8*/ 	.word	0x0500000f


	//   ....[141]....
        /*02cc*/ 	.word	0x0500000f


	//   ....[142]....
        /*02d0*/ 	.word	0x0500000f


	//   ....[143]....
        /*02d4*/ 	.word	0x0500000f


	//   ....[144]....
        /*02d8*/ 	.word	0x0500000f


	//   ....[145]....
        /*02dc*/ 	.word	0x0500000f


	//   ....[146]....
        /*02e0*/ 	.word	0x0500000f


	//   ....[147]....
        /*02e4*/ 	.word	0x0500000f


	//   ....[148]....
        /*02e8*/ 	.word	0x0500000f


	//   ....[149]....
        /*02ec*/ 	.word	0x0500000f


	//   ....[150]....
        /*02f0*/ 	.word	0x0500000f


	//   ....[151]....
        /*02f4*/ 	.word	0x0500000f


	//   ....[152]....
        /*02f8*/ 	.word	0x0500000f


	//   ....[153]....
        /*02fc*/ 	.word	0x0500000f


	//   ....[154]....
        /*0300*/ 	.word	0x0500000f


	//   ....[155]....
        /*0304*/ 	.word	0x0500000f


	//   ....[156]....
        /*0308*/ 	.word	0x0500000f


	//   ....[157]....
        /*030c*/ 	.word	0x0500000f


	//   ....[158]....
        /*0310*/ 	.word	0x0500000f


	//   ....[159]....
        /*0314*/ 	.word	0x0500000f


	//   ....[160]....
        /*0318*/ 	.word	0x0500000f


	//   ....[161]....
        /*031c*/ 	.word	0x0500000f


	//   ....[162]....
        /*0320*/ 	.word	0x0500000f


	//   ....[163]....
        /*0324*/ 	.word	0x0500000f


	//   ....[164]....
        /*0328*/ 	.word	0x0500000f


	//   ....[165]....
        /*032c*/ 	.word	0x0500000f


	//   ....[166]....
        /*0330*/ 	.word	0x0500000f


	//   ....[167]....
        /*0334*/ 	.word	0x0500000f


	//   ....[168]....
        /*0338*/ 	.word	0x0500000f


	//   ....[169]....
        /*033c*/ 	.word	0x0500000f


	//   ....[170]....
        /*0340*/ 	.word	0x0500000f


	//   ....[171]....
        /*0344*/ 	.word	0x0500000f


	//   ....[172]....
        /*0348*/ 	.word	0x0500000f


	//   ....[173]....
        /*034c*/ 	.word	0x0500000f


	//   ....[174]....
        /*0350*/ 	.word	0x0500000f


	//   ....[175]....
        /*0354*/ 	.word	0x0500000f


	//   ....[176]....
        /*0358*/ 	.word	0x0500000f


	//   ....[177]....
        /*035c*/ 	.word	0x0500000f


	//   ....[178]....
        /*0360*/ 	.word	0x0500000f


	//   ....[179]....
        /*0364*/ 	.word	0x0500000f


	//   ....[180]....
        /*0368*/ 	.word	0x0500000f


	//   ....[181]....
        /*036c*/ 	.word	0x0500000f


	//   ....[182]....
        /*0370*/ 	.word	0x0500000f


	//   ....[183]....
        /*0374*/ 	.word	0x0500000f


	//   ....[184]....
        /*0378*/ 	.word	0x0500000f


	//   ....[185]....
        /*037c*/ 	.word	0x0500000f


	//   ....[186]....
        /*0380*/ 	.word	0x0500000f


	//----- nvinfo : EIATTR_COOP_GROUP_INSTR_OFFSETS
	.align		4
.L_321:
        /*0384*/ 	.byte	0x04, 0x28
        /*0386*/ 	.short	(.L_323 - .L_322)


	//   ....[0]....
.L_322:
        /*0388*/ 	.word	0x00000080


	//   ....[1]....
        /*038c*/ 	.word	0x00000090


	//   ....[2]....
        /*0390*/ 	.word	0x000002d0


	//   ....[3]....
        /*0394*/ 	.word	0x00000430


	//   ....[4]....
        /*0398*/ 	.word	0x00000550


	//   ....[5]....
        /*039c*/ 	.word	0x000006b0


	//   ....[6]....
        /*03a0*/ 	.word	0x00001960


	//   ....[7]....
        /*03a4*/ 	.word	0x000020e0


	//   ....[8]....
        /*03a8*/ 	.word	0x00002300


	//   ....[9]....
        /*03ac*/ 	.word	0x00003030


	//   ....[10]....
        /*03b0*/ 	.word	0x00003140


	//   ....[11]....
        /*03b4*/ 	.word	0x00003770


	//   ....[12]....
        /*03b8*/ 	.word	0x000037d0


	//   ....[13]....
        /*03bc*/ 	.word	0x000049d0


	//   ....[14]....
        /*03c0*/ 	.word	0x00005400


	//   ....[15]....
        /*03c4*/ 	.word	0x00005980


	//   ....[16]....
        /*03c8*/ 	.word	0x00005aa0


	//   ....[17]....
        /*03cc*/ 	.word	0x000060c0


	//   ....[18]....
        /*03d0*/ 	.word	0x00006170


	//   ....[19]....
        /*03d4*/ 	.word	0x00007d50


	//   ....[20]....
        /*03d8*/ 	.word	0x00007d80


	//   ....[21]....
        /*03dc*/ 	.word	0x000081e0


	//   ....[22]....
        /*03e0*/ 	.word	0x000083b0


	//   ....[23]....
        /*03e4*/ 	.word	0x000099e0


	//   ....[24]....
        /*03e8*/ 	.word	0x00009bd0


	//   ....[25]....
        /*03ec*/ 	.word	0x0000a990


	//   ....[26]....
        /*03f0*/ 	.word	0x0000aab0


	//   ....[27]....
        /*03f4*/ 	.word	0x0000b120


	//   ....[28]....
        /*03f8*/ 	.word	0x0000b240


	//   ....[29]....
        /*03fc*/ 	.word	0x0000c5e0


	//   ....[30]....
        /*0400*/ 	.word	0x0000c660


	//   ....[31]....
        /*0404*/ 	.word	0x0000c6d0


	//   ....[32]....
        /*0408*/ 	.word	0x0000c720


	//   ....[33]....
        /*040c*/ 	.word	0x0000e250


	//   ....[34]....
        /*0410*/ 	.word	0x0000e280


	//   ....[35]....
        /*0414*/ 	.word	0x0000e2b0


	//   ....[36]....
        /*0418*/ 	.word	0x0000e310


	//   ....[37]....
        /*041c*/ 	.word	0x0000e820


	//   ....[38]....
        /*0420*/ 	.word	0x0000e850


	//   ....[39]....
        /*0424*/ 	.word	0x0000e990


	//   ....[40]....
        /*0428*/ 	.word	0x0000e9b0


	//   ....[41]....
        /*042c*/ 	.word	0x0000eaf0


	//   ....[42]....
        /*0430*/ 	.word	0x0000eb10


	//   ....[43]....
        /*0434*/ 	.word	0x0000ec60


	//   ....[44]....
        /*0438*/ 	.word	0x0000ec80


	//   ....[45]....
        /*043c*/ 	.word	0x0000f3a0


	//   ....[46]....
        /*0440*/ 	.word	0x0000f3c0


	//   ....[47]....
        /*0444*/ 	.word	0x0000f500


	//   ....[48]....
        /*0448*/ 	.word	0x0000f520


	//   ....[49]....
        /*044c*/ 	.word	0x0000f660


	//   ....[50]....
        /*0450*/ 	.word	0x0000f680


	//   ....[51]....
        /*0454*/ 	.word	0x0000f7d0


	//   ....[52]....
        /*0458*/ 	.word	0x0000f7f0


	//   ....[53]....
        /*045c*/ 	.word	0x0000fa00


	//   ....[54]....
        /*0460*/ 	.word	0x00011150


	//   ....[55]....
        /*0464*/ 	.word	0x00011170


	//   ....[56]....
        /*0468*/ 	.word	0x00011180


	//   ....[57]....
        /*046c*/ 	.word	0x000111c0


	//   ....[58]....
        /*0470*/ 	.word	0x00011210


	//   ....[59]....
        /*0474*/ 	.word	0x00011230


	//   ....[60]....
        /*0478*/ 	.word	0x00011280


	//   ....[61]....
        /*047c*/ 	.word	0x000112a0


	//   ....[62]....
        /*0480*/ 	.word	0x000112f0


	//   ....[63]....
        /*0484*/ 	.word	0x00011310


	//   ....[64]....
        /*0488*/ 	.word	0x00011340


	//   ....[65]....
        /*048c*/ 	.word	0x00011370


	//   ....[66]....
        /*0490*/ 	.word	0x000119a0


	//   ....[67]....
        /*0494*/ 	.word	0x000119c0


	//   ....[68]....
        /*0498*/ 	.word	0x000119f0


	//   ....[69]....
        /*049c*/ 	.word	0x00011a30


	//   ....[70]....
        /*04a0*/ 	.word	0x00011a80


	//   ....[71]....
        /*04a4*/ 	.word	0x00011aa0


	//   ....[72]....
        /*04a8*/ 	.word	0x00011af0


	//   ....[73]....
        /*04ac*/ 	.word	0x00011b10


	//   ....[74]....
        /*04b0*/ 	.word	0x00011b60


	//   ....[75]....
        /*04b4*/ 	.word	0x00011b80


	//   ....[76]....
        /*04b8*/ 	.word	0x00011bd0


	//   ....[77]....
        /*04bc*/ 	.word	0x00011bf0


	//   ....[78]....
        /*04c0*/ 	.word	0x00011c40


	//   ....[79]....
        /*04c4*/ 	.word	0x00011c60


	//   ....[80]....
        /*04c8*/ 	.word	0x00011c90


	//   ....[81]....
        /*04cc*/ 	.word	0x00011cb0


	//   ....[82]....
        /*04d0*/ 	.word	0x000120e0


	//   ....[83]....
        /*04d4*/ 	.word	0x00012130


	//   ....[84]....
        /*04d8*/ 	.word	0x00012150


	//   ....[85]....
        /*04dc*/ 	.word	0x00012220


	//   ....[86]....
        /*04e0*/ 	.word	0x00012230


	//   ....[87]....
        /*04e4*/ 	.word	0x00012260


	//   ....[88]....
        /*04e8*/ 	.word	0x000122f0


	//   ....[89]....
        /*04ec*/ 	.word	0x00012390


	//   ....[90]....
        /*04f0*/ 	.word	0x000123b0


	//   ....[91]....
        /*04f4*/ 	.word	0x00012450


	//   ....[92]....
        /*04f8*/ 	.word	0x00012470


	//   ....[93]....
        /*04fc*/ 	.word	0x00012480


	//   ....[94]....
        /*0500*/ 	.word	0x00012ba0


	//   ....[95]....
        /*0504*/ 	.word	0x00012bc0


	//   ....[96]....
        /*0508*/ 	.word	0x00012bd0


	//   ....[97]....
        /*050c*/ 	.word	0x00012be0


	//   ....[98]....
        /*0510*/ 	.word	0x00012c00


	//   ....[99]....
        /*0514*/ 	.word	0x00012c60


	//   ....[100]....
        /*0518*/ 	.word	0x00012c80


	//   ....[101]....
        /*051c*/ 	.word	0x00012c90


	//   ....[102]....
        /*0520*/ 	.word	0x00012cd0


	//   ....[103]....
        /*0524*/ 	.word	0x00012d00


	//   ....[104]....
        /*0528*/ 	.word	0x00012d10


	//   ....[105]....
        /*052c*/ 	.word	0x00012d30


	//   ....[106]....
        /*0530*/ 	.word	0x00013090


	//   ....[107]....
        /*0534*/ 	.word	0x000130b0


	//   ....[108]....
        /*0538*/ 	.word	0x000130c0


	//   ....[109]....
        /*053c*/ 	.word	0x000130d0


	//   ....[110]....
        /*0540*/ 	.word	0x000130e0


	//   ....[111]....
        /*0544*/ 	.word	0x00013100


	//   ....[112]....
        /*0548*/ 	.word	0x00013170


	//   ....[113]....
        /*054c*/ 	.word	0x00013190


	//   ....[114]....
        /*0550*/ 	.word	0x000131f0


	//   ....[115]....
        /*0554*/ 	.word	0x00013200


	//   ....[116]....
        /*0558*/ 	.word	0x00013270


	//   ....[117]....
        /*055c*/ 	.word	0x000132e0


	//   ....[118]....
        /*0560*/ 	.word	0x00013720


	//   ....[119]....
        /*0564*/ 	.word	0x00013900


	//   ....[120]....
        /*0568*/ 	.word	0x00013f50


	//   ....[121]....
        /*056c*/ 	.word	0x00014030


	//   ....[122]....
        /*0570*/ 	.word	0x000140d0


	//   ....[123]....
        /*0574*/ 	.word	0x00014150


	//   ....[124]....
        /*0578*/ 	.word	0x00014200


	//   ....[125]....
        /*057c*/ 	.word	0x00014260


	//   ....[126]....
        /*0580*/ 	.word	0x00014320


	//   ....[127]....
        /*0584*/ 	.word	0x00014380


	//   ....[128]....
        /*0588*/ 	.word	0x00014440


	//   ....[129]....
        /*058c*/ 	.word	0x000144a0


	//   ....[130]....
        /*0590*/ 	.word	0x00014560


	//   ....[131]....
        /*0594*/ 	.word	0x000145c0


	//   ....[132]....
        /*0598*/ 	.word	0x00014660


	//   ....[133]....
        /*059c*/ 	.word	0x000146f0


	//   ....[134]....
        /*05a0*/ 	.word	0x00014760


	//   ....[135]....
        /*05a4*/ 	.word	0x000147e0


	//   ....[136]....
        /*05a8*/ 	.word	0x00014880


	//   ....[137]....
        /*05ac*/ 	.word	0x000148e0


	//   ....[138]....
        /*05b0*/ 	.word	0x000149a0


	//   ....[139]....
        /*05b4*/ 	.word	0x00014a00


	//   ....[140]....
        /*05b8*/ 	.word	0x00014ac0


	//   ....[141]....
        /*05bc*/ 	.word	0x00014b20


	//   ....[142]....
        /*05c0*/ 	.word	0x00014be0


	//   ....[143]....
        /*05c4*/ 	.word	0x00014c40


	//   ....[144]....
        /*05c8*/ 	.word	0x00014d00


	//   ....[145]....
        /*05cc*/ 	.word	0x00014d60


	//   ....[146]....
        /*05d0*/ 	.word	0x00014e20


	//   ....[147]....
        /*05d4*/ 	.word	0x00014e80


	//   ....[148]....
        /*05d8*/ 	.word	0x00014f20


	//   ....[149]....
        /*05dc*/ 	.word	0x00015050


	//   ....[150]....
        /*05e0*/ 	.word	0x00015120


	//   ....[151]....
        /*05e4*/ 	.word	0x000151b0


	//   ....[152]....
        /*05e8*/ 	.word	0x000152e0


	//   ....[153]....
        /*05ec*/ 	.word	0x00015340


	//   ....[154]....
        /*05f0*/ 	.word	0x00015450


	//   ....[155]....
        /*05f4*/ 	.word	0x000154b0


	//   ....[156]....
        /*05f8*/ 	.word	0x000155c0


	//   ....[157]....
        /*05fc*/ 	.word	0x00015620


	//   ....[158]....
        /*0600*/ 	.word	0x00015730


	//   ....[159]....
        /*0604*/ 	.word	0x00015790


	//   ....[160]....
        /*0608*/ 	.word	0x00015850


	//   ....[161]....
        /*060c*/ 	.word	0x000159b0


	//   ....[162]....
        /*0610*/ 	.word	0x00015a50


	//   ....[163]....
        /*0614*/ 	.word	0x00015ab0


	//   ....[164]....
        /*0618*/ 	.word	0x00015b50


	//   ....[165]....
        /*061c*/ 	.word	0x00015bb0


	//   ....[166]....
        /*0620*/ 	.word	0x00015c60


	//   ....[167]....
        /*0624*/ 	.word	0x00015cc0


	//   ....[168]....
        /*0628*/ 	.word	0x00015d60


	//   ....[169]....
        /*062c*/ 	.word	0x00015dc0


	//   ....[170]....
        /*0630*/ 	.word	0x00015e60


	//   ....[171]....
        /*0634*/ 	.word	0x00015ec0


	//   ....[172]....
        /*0638*/ 	.word	0x00015f60


	//   ....[173]....
        /*063c*/ 	.word	0x00016040


	//   ....[174]....
        /*0640*/ 	.word	0x000160e0


	//   ....[175]....
        /*0644*/ 	.word	0x00016140


	//   ....[176]....
        /*0648*/ 	.word	0x00016210


	//   ....[177]....
        /*064c*/ 	.word	0x00016270


	//   ....[178]....
        /*0650*/ 	.word	0x00016340


	//   ....[179]....
        /*0654*/ 	.word	0x000163a0


	//   ....[180]....
        /*0658*/ 	.word	0x00016470


	//   ....[181]....
        /*065c*/ 	.word	0x000164d0


	//   ....[182]....
        /*0660*/ 	.word	0x000165a0


	//   ....[183]....
        /*0664*/ 	.word	0x00016600


	//   ....[184]....
        /*0668*/ 	.word	0x000166d0


	//   ....[185]....
        /*066c*/ 	.word	0x00016760


	//   ....[186]....
        /*0670*/ 	.word	0x00016880


	//----- nvinfo : EIATTR_REG_RECONFIG
	.align		4
.L_323:
        /*0674*/ 	.byte	0x01, 0x54
	.zero		2


	//----- nvinfo : EIATTR_SYSCALL_OFFSETS
	.align		4
        /*0678*/ 	.byte	0x04, 0x46
        /*067a*/ 	.short	(.L_325 - .L_324)


	//   ....[0]....
.L_324:
        /*067c*/ 	.word	0x00001b40


	//   ....[1]....
        /*0680*/ 	.word	0x000108f0


	//   ....[2]....
        /*0684*/ 	.word	0x00010a40


	//   ....[3]....
        /*0688*/ 	.word	0x00010b30


	//   ....[4]....
        /*068c*/ 	.word	0x00011650


	//----- nvinfo : EIATTR_MBARRIER_INSTR_OFFSETS
	.align		4
.L_325:
        /*0690*/ 	.byte	0x04, 0x39
        /*0692*/ 	.short	(.L_327 - .L_326)


	//   ....[0]....
.L_326:
        /*0694*/ 	.word	0x00000180
        /*0698*/ 	.word	0x000000ff
        /*069c*/ 	.word	0x00022800
        /*06a0*/ 	.short	0x0100
        /*06a2*/ 	.byte	0x08
	.zero		1


	//   ....[1]....
        /*06a4*/ 	.word	0x00000190
        /*06a8*/ 	.word	0x000000ff
        /*06ac*/ 	.word	0x00022820
        /*06b0*/ 	.short	0x0100
        /*06b2*/ 	.byte	0x08
	.zero		1


	//   ....[2]....
        /*06b4*/ 	.word	0x00000280
        /*06b8*/ 	.word	0x000000ff
        /*06bc*/ 	.word	0x00022830
        /*06c0*/ 	.short	0x0100
        /*06c2*/ 	.byte	0x08
	.zero		1


	//   ....[3]....
        /*06c4*/ 	.word	0x00000290
        /*06c8*/ 	.word	0x000000ff
        /*06cc*/ 	.word	0x00022840
        /*06d0*/ 	.short	0x0100
        /*06d2*/ 	.byte	0x08
	.zero		1


	//   ....[4]....
        /*06d4*/ 	.word	0x000002a0
        /*06d8*/ 	.word	0x000000ff
        /*06dc*/ 	.word	0x00022838
        /*06e0*/ 	.short	0x0100
        /*06e2*/ 	.byte	0x08
	.zero		1


	//   ....[5]....
        /*06e4*/ 	.word	0x000002b0
        /*06e8*/ 	.word	0x000000ff
        /*06ec*/ 	.word	0x00022848
        /*06f0*/ 	.short	0x0100
        /*06f2*/ 	.byte	0x08
	.zero		1


	//   ....[6]....
        /*06f4*/ 	.word	0x000003e0
        /*06f8*/ 	.word	0x000000ff
        /*06fc*/ 	.word	0x00022850
        /*0700*/ 	.short	0x0100
        /*0702*/ 	.byte	0x08
	.zero		1


	//   ....[7]....
        /*0704*/ 	.word	0x000003f0
        /*0708*/ 	.word	0x000000ff
        /*070c*/ 	.word	0x00022860
        /*0710*/ 	.short	0x0100
        /*0712*/ 	.byte	0x08
	.zero		1


	//   ....[8]....
        /*0714*/ 	.word	0x00000400
        /*0718*/ 	.word	0x000000ff
        /*071c*/ 	.word	0x00022858
        /*0720*/ 	.short	0x0100
        /*0722*/ 	.byte	0x08
	.zero		1


	//   ....[9]....
        /*0724*/ 	.word	0x00000410
        /*0728*/ 	.word	0x000000ff
        /*072c*/ 	.word	0x00022868
        /*0730*/ 	.short	0x0100
        /*0732*/ 	.byte	0x08
	.zero		1


	//   ....[10]....
        /*0734*/ 	.word	0x00000500
        /*0738*/ 	.word	0x000000ff
        /*073c*/ 	.word	0x00022870
        /*0740*/ 	.short	0x0100
        /*0742*/ 	.byte	0x06
	.zero		1


	//   ....[11]....
        /*0744*/ 	.word	0x00000510
        /*0748*/ 	.word	0x000000ff
        /*074c*/ 	.word	0x00022880
        /*0750*/ 	.short	0x0100
        /*0752*/ 	.byte	0x06
	.zero		1


	//   ....[12]....
        /*0754*/ 	.word	0x00000520
        /*0758*/ 	.word	0x000000ff
        /*075c*/ 	.word	0x00022878
        /*0760*/ 	.short	0x0100
        /*0762*/ 	.byte	0x06
	.zero		1


	//   ....[13]....
        /*0764*/ 	.word	0x00000530
        /*0768*/ 	.word	0x000000ff
        /*076c*/ 	.word	0x00022888
        /*0770*/ 	.short	0x0100
        /*0772*/ 	.byte	0x06
	.zero		1


	//   ....[14]....
        /*0774*/ 	.word	0x00000660
        /*0778*/ 	.word	0x000000ff
        /*077c*/ 	.word	0x00022890
        /*0780*/ 	.short	0x0100
        /*0782*/ 	.byte	0x08
	.zero		1


	//   ....[15]....
        /*0784*/ 	.word	0x00000670
        /*0788*/ 	.word	0x000000ff
        /*078c*/ 	.word	0x000228a0
        /*0790*/ 	.short	0x0100
        /*0792*/ 	.byte	0x08
	.zero		1


	//   ....[16]....
        /*0794*/ 	.word	0x00000680
        /*0798*/ 	.word	0x000000ff
        /*079c*/ 	.word	0x00022898
        /*07a0*/ 	.short	0x0100
        /*07a2*/ 	.byte	0x08
	.zero		1


	//   ....[17]....
        /*07a4*/ 	.word	0x00000690
        /*07a8*/ 	.word	0x000000ff
        /*07ac*/ 	.word	0x000228a8
        /*07b0*/ 	.short	0x0100
        /*07b2*/ 	.byte	0x08
	.zero		1


	//   ....[18]....
        /*07b4*/ 	.word	0x000007d0
        /*07b8*/ 	.word	0x000000ff
        /*07bc*/ 	.word	0x000228b0
        /*07c0*/ 	.short	0x0100
        /*07c2*/ 	.byte	0x08
	.zero		1


	//   ....[19]....
        /*07c4*/ 	.word	0x000007e0
        /*07c8*/ 	.word	0x000000ff
        /*07cc*/ 	.word	0x000228c0
        /*07d0*/ 	.short	0x0100
        /*07d2*/ 	.byte	0x08
	.zero		1


	//   ....[20]....
        /*07d4*/ 	.word	0x000007f0
        /*07d8*/ 	.word	0x000000ff
        /*07dc*/ 	.word	0x000228b8
        /*07e0*/ 	.short	0x0100
        /*07e2*/ 	.byte	0x08
	.zero		1


	//   ....[21]....
        /*07e4*/ 	.word	0x00000800
        /*07e8*/ 	.word	0x000000ff
        /*07ec*/ 	.word	0x000228c8
        /*07f0*/ 	.short	0x0100
        /*07f2*/ 	.byte	0x08
	.zero		1


	//   ....[22]....
        /*07f4*/ 	.word	0x00001bf0
        /*07f8*/ 	.word	0x00000007
        /*07fc*/ 	.word	0x00022800
        /*0800*/ 	.short	0x010a
        /*0802*/ 	.byte	0x3f
	.zero		1


	//   ....[23]....
        /*0804*/ 	.word	0x00001cc0
        /*0808*/ 	.word	0x000000ff
        /*080c*/ 	.word	0x00022830
        /*0810*/ 	.short	0x010a
        /*0812*/ 	.byte	0x18
	.zero		1


	//   ....[24]....
        /*0814*/ 	.word	0x00001d00
        /*0818*/ 	.word	0x000000ff
        /*081c*/ 	.word	0x00022830
        /*0820*/ 	.short	0x010a
        /*0822*/ 	.byte	0x18
	.zero		1


	//   ....[25]....
        /*0824*/ 	.word	0x00002080
        /*0828*/ 	.word	0x000000ff
        /*082c*/ 	.word	0x00000000
        /*0830*/ 	.short	0x0101
        /*0832*/ 	.byte	0x05
	.zero		1


	//   ....[26]....
        /*0834*/ 	.word	0x00003fe0
        /*0838*/ 	.word	0x000000ff
        /*083c*/ 	.word	0x00022850
        /*0840*/ 	.short	0x010a
        /*0842*/ 	.byte	0x18
	.zero		1


	//   ....[27]....
        /*0844*/ 	.word	0x00004020
        /*0848*/ 	.word	0x000000ff
        /*084c*/ 	.word	0x00022850
        /*0850*/ 	.short	0x010a
        /*0852*/ 	.byte	0x18
	.zero		1


	//   ....[28]....
        /*0854*/ 	.word	0x00004370
        /*0858*/ 	.word	0x000000ff
        /*085c*/ 	.word	0x00000000
        /*0860*/ 	.short	0x0101
        /*0862*/ 	.byte	0x18
	.zero		1


	//   ....[29]....
        /*0864*/ 	.word	0x000046f0
        /*0868*/ 	.word	0x000000ff
        /*086c*/ 	.word	0x00022830
        /*0870*/ 	.short	0x010a
        /*0872*/ 	.byte	0x19
	.zero		1


	//   ....[30]....
        /*0874*/ 	.word	0x00004730
        /*0878*/ 	.word	0x000000ff
        /*087c*/ 	.word	0x00022830
        /*0880*/ 	.short	0x010a
        /*0882*/ 	.byte	0x19
	.zero		1


	//   ....[31]....
        /*0884*/ 	.word	0x00004980
        /*0888*/ 	.word	0x000000ff
        /*088c*/ 	.word	0x00000000
        /*0890*/ 	.short	0x0101
        /*0892*/ 	.byte	0x0a
	.zero		1


	//   ....[32]....
        /*0894*/ 	.word	0x00007270
        /*0898*/ 	.word	0x000000ff
        /*089c*/ 	.word	0x00022850
        /*08a0*/ 	.short	0x010a
        /*08a2*/ 	.byte	0x19
	.zero		1


	//   ....[33]....
        /*08a4*/ 	.word	0x000072c0
        /*08a8*/ 	.word	0x000000ff
        /*08ac*/ 	.word	0x00022850
        /*08b0*/ 	.short	0x010a
        /*08b2*/ 	.byte	0x19
	.zero		1


	//   ....[34]....
        /*08b4*/ 	.word	0x000075b0
        /*08b8*/ 	.word	0x000000ff
        /*08bc*/ 	.word	0x00000000
        /*08c0*/ 	.short	0x0101
        /*08c2*/ 	.byte	0x19
	.zero		1


	//   ....[35]....
        /*08c4*/ 	.word	0x00007990
        /*08c8*/ 	.word	0x000000ff
        /*08cc*/ 	.word	0x00022830
        /*08d0*/ 	.short	0x010a
        /*08d2*/ 	.byte	0x19
	.zero		1


	//   ....[36]....
        /*08d4*/ 	.word	0x000079d0
        /*08d8*/ 	.word	0x000000ff
        /*08dc*/ 	.word	0x00022830
        /*08e0*/ 	.short	0x010a
        /*08e2*/ 	.byte	0x19
	.zero		1


	//   ....[37]....
        /*08e4*/ 	.word	0x00007c00
        /*08e8*/ 	.word	0x000000ff
        /*08ec*/ 	.word	0x00000000
        /*08f0*/ 	.short	0x0101
        /*08f2*/ 	.byte	0x0a
	.zero		1


	//   ....[38]....
        /*08f4*/ 	.word	0x00009260
        /*08f8*/ 	.word	0x000000ff
        /*08fc*/ 	.word	0x00022850
        /*0900*/ 	.short	0x010a
        /*0902*/ 	.byte	0x19
	.zero		1


	//   ....[39]....
        /*0904*/ 	.word	0x000092b0
        /*0908*/ 	.word	0x000000ff
        /*090c*/ 	.word	0x00022850
        /*0910*/ 	.short	0x010a
        /*0912*/ 	.byte	0x19
	.zero		1


	//   ....[40]....
        /*0914*/ 	.word	0x00009580
        /*0918*/ 	.word	0x000000ff
        /*091c*/ 	.word	0x00000000
        /*0920*/ 	.short	0x0101
        /*0922*/ 	.byte	0x19
	.zero		1


	//   ....[41]....
        /*0924*/ 	.word	0x00009710
        /*0928*/ 	.word	0x000000ff
        /*092c*/ 	.word	0x00022830
        /*0930*/ 	.short	0x010a
        /*0932*/ 	.byte	0x18
	.zero		1


	//   ....[42]....
        /*0934*/ 	.word	0x00009750
        /*0938*/ 	.word	0x000000ff
        /*093c*/ 	.word	0x00022830
        /*0940*/ 	.short	0x010a
        /*0942*/ 	.byte	0x18
	.zero		1


	//   ....[43]....
        /*0944*/ 	.word	0x00009990
        /*0948*/ 	.word	0x000000ff
        /*094c*/ 	.word	0x00000000
        /*0950*/ 	.short	0x0101
        /*0952*/ 	.byte	0x0a
	.zero		1


	//   ....[44]....
        /*0954*/ 	.word	0x0000c280
        /*0958*/ 	.word	0x000000ff
        /*095c*/ 	.word	0x00022850
        /*0960*/ 	.short	0x010a
        /*0962*/ 	.byte	0x18
	.zero		1


	//   ....[45]....
        /*0964*/ 	.word	0x0000c2d0
        /*0968*/ 	.word	0x000000ff
        /*096c*/ 	.word	0x00022850
        /*0970*/ 	.short	0x010a
        /*0972*/ 	.byte	0x18
	.zero		1


	//   ....[46]....
        /*0974*/ 	.word	0x0000c5c0
        /*0978*/ 	.word	0x000000ff
        /*097c*/ 	.word	0x00000000
        /*0980*/ 	.short	0x0101
        /*0982*/ 	.byte	0x18
	.zero		1


	//   ....[47]....
        /*0984*/ 	.word	0x0000e840
        /*0988*/ 	.word	0x000000b0
        /*098c*/ 	.word	0x00000000
        /*0990*/ 	.short	0x0101
        /*0992*/ 	.byte	0x3f
	.zero		1


	//   ....[48]....
        /*0994*/ 	.word	0x00010f30
        /*0998*/ 	.word	0x00000016
        /*099c*/ 	.word	0x00022840
        /*09a0*/ 	.short	0x010a
        /*09a2*/ 	.byte	0x3f
	.zero		1


	//   ....[49]....
        /*09a4*/ 	.word	0x00011430
        /*09a8*/ 	.word	0x00000016
        /*09ac*/ 	.word	0x00022830
        /*09b0*/ 	.short	0x0107
        /*09b2*/ 	.byte	0x3f
	.zero		1


	//   ....[50]....
        /*09b4*/ 	.word	0x00011500
        /*09b8*/ 	.word	0x00000016
        /*09bc*/ 	.word	0x00022830
        /*09c0*/ 	.short	0x0101
        /*09c2*/ 	.byte	0x3f
	.zero		1


	//   ....[51]....
        /*09c4*/ 	.word	0x00011d70
        /*09c8*/ 	.word	0x00000011
        /*09cc*/ 	.word	0x00022800
        /*09d0*/ 	.short	0x0107
        /*09d2*/ 	.byte	0x3f
	.zero		1


	//   ....[52]....
        /*09d4*/ 	.word	0x00011e60
        /*09d8*/ 	.word	0x00000011
        /*09dc*/ 	.word	0x00022800
        /*09e0*/ 	.short	0x0101
        /*09e2*/ 	.byte	0x3f
	.zero		1


	//   ....[53]....
        /*09e4*/ 	.word	0x00011e80
        /*09e8*/ 	.word	0x00000011
        /*09ec*/ 	.word	0x00022820
        /*09f0*/ 	.short	0x010a
        /*09f2*/ 	.byte	0x3f
	.zero		1


	//   ....[54]....
        /*09f4*/ 	.word	0x00011f10
        /*09f8*/ 	.word	0x00000016
        /*09fc*/ 	.word	0x00022860
        /*0a00*/ 	.short	0x010a
        /*0a02*/ 	.byte	0x3f
	.zero		1


	//   ....[55]....
        /*0a04*/ 	.word	0x00012600
        /*0a08*/ 	.word	0x00000016
        /*0a0c*/ 	.word	0x00022850
        /*0a10*/ 	.short	0x0107
        /*0a12*/ 	.byte	0x3f
	.zero		1


	//   ....[56]....
        /*0a14*/ 	.word	0x000126d0
        /*0a18*/ 	.word	0x00000016
        /*0a1c*/ 	.word	0x00022850
        /*0a20*/ 	.short	0x0101
        /*0a22*/ 	.byte	0x3f
	.zero		1


	//   ....[57]....
        /*0a24*/ 	.word	0x00012a00
        /*0a28*/ 	.word	0x0000000a
        /*0a2c*/ 	.word	0x00022840
        /*0a30*/ 	.short	0x010a
        /*0a32*/ 	.byte	0x3f
	.zero		1


	//   ....[58]....
        /*0a34*/ 	.word	0x00012dd0
        /*0a38*/ 	.word	0x0000000a
        /*0a3c*/ 	.word	0x00022830
        /*0a40*/ 	.short	0x0107
        /*0a42*/ 	.byte	0x3f
	.zero		1


	//   ....[59]....
        /*0a44*/ 	.word	0x00012e90
        /*0a48*/ 	.word	0x0000000a
        /*0a4c*/ 	.word	0x00022830
        /*0a50*/ 	.short	0x0101
        /*0a52*/ 	.byte	0x3f
	.zero		1


	//   ....[60]....
        /*0a54*/ 	.word	0x00012ec0
        /*0a58*/ 	.word	0x0000000a
        /*0a5c*/ 	.word	0x00022860
        /*0a60*/ 	.short	0x010a
        /*0a62*/ 	.byte	0x3f
	.zero		1


	//   ....[61]....
        /*0a64*/ 	.word	0x000133e0
        /*0a68*/ 	.word	0x0000000a
        /*0a6c*/ 	.word	0x00022850
        /*0a70*/ 	.short	0x0107
        /*0a72*/ 	.byte	0x3f
	.zero		1


	//   ....[62]....
        /*0a74*/ 	.word	0x000134a0
        /*0a78*/ 	.word	0x0000000a
        /*0a7c*/ 	.word	0x00022850
        /*0a80*/ 	.short	0x0101
        /*0a82*/ 	.byte	0x3f
	.zero		1


	//   ....[63]....
        /*0a84*/ 	.word	0x00013880
        /*0a88*/ 	.word	0x00000005
        /*0a8c*/ 	.word	0x00022820
        /*0a90*/ 	.short	0x010a
        /*0a92*/ 	.byte	0x3f
	.zero		1


	//   ....[64]....
        /*0a94*/ 	.word	0x00013a00
        /*0a98*/ 	.word	0x00000003
        /*0a9c*/ 	.word	0x00022840
        /*0aa0*/ 	.short	0x010a
        /*0aa2*/ 	.byte	0x3f
	.zero		1


	//   ....[65]....
        /*0aa4*/ 	.word	0x00013aa0
        /*0aa8*/ 	.word	0x00000005
        /*0aac*/ 	.word	0x00022840
        /*0ab0*/ 	.short	0x010a
        /*0ab2*/ 	.byte	0x3f
	.zero		1


	//   ....[66]....
        /*0ab4*/ 	.word	0x00013ae0
        /*0ab8*/ 	.word	0x00000003
        /*0abc*/ 	.word	0x00022860
        /*0ac0*/ 	.short	0x010a
        /*0ac2*/ 	.byte	0x3f
	.zero		1


	//   ....[67]....
        /*0ac4*/ 	.word	0x00013b20
        /*0ac8*/ 	.word	0x00000005
        /*0acc*/ 	.word	0x00022860
        /*0ad0*/ 	.short	0x010a
        /*0ad2*/ 	.byte	0x3f
	.zero		1


	//   ....[68]....
        /*0ad4*/ 	.word	0x00013b80
        /*0ad8*/ 	.word	0x00000007
        /*0adc*/ 	.word	0x00022800
        /*0ae0*/ 	.short	0x010a
        /*0ae2*/ 	.byte	0x3f
	.zero		1


	//   ....[69]....
        /*0ae4*/ 	.word	0x00013be0
        /*0ae8*/ 	.word	0x00000000
        /*0aec*/ 	.word	0x00022830
        /*0af0*/ 	.short	0x010a
        /*0af2*/ 	.byte	0x3f
	.zero		1


	//   ....[70]....
        /*0af4*/ 	.word	0x00013c40
        /*0af8*/ 	.word	0x0000000a
        /*0afc*/ 	.word	0x00022850
        /*0b00*/ 	.short	0x010a
        /*0b02*/ 	.byte	0x3f
	.zero		1


	//   ....[71]....
        /*0b04*/ 	.word	0x00013ca0
        /*0b08*/ 	.word	0x00000003
        /*0b0c*/ 	.word	0x00022830
        /*0b10*/ 	.short	0x010a
        /*0b12*/ 	.byte	0x3f
	.zero		1


	//   ....[72]....
        /*0b14*/ 	.word	0x00013d00
        /*0b18*/ 	.word	0x0000000b
        /*0b1c*/ 	.word	0x00022850
        /*0b20*/ 	.short	0x010a
        /*0b22*/ 	.byte	0x3f
	.zero		1


	//   ....[73]....
        /*0b24*/ 	.word	0x00013d60
        /*0b28*/ 	.word	0x00000003
        /*0b2c*/ 	.word	0x00022830
        /*0b30*/ 	.short	0x010a
        /*0b32*/ 	.byte	0x3f
	.zero		1


	//   ....[74]....
        /*0b34*/ 	.word	0x00013dc0
        /*0b38*/ 	.word	0x00000009
        /*0b3c*/ 	.word	0x00022850
        /*0b40*/ 	.short	0x010a
        /*0b42*/ 	.byte	0x3f
	.zero		1


	//   ....[75]....
        /*0b44*/ 	.word	0x00013e20
        /*0b48*/ 	.word	0x00000003
        /*0b4c*/ 	.word	0x00022830
        /*0b50*/ 	.short	0x010a
        /*0b52*/ 	.byte	0x3f
	.zero		1


	//   ....[76]....
        /*0b54*/ 	.word	0x00013e80
        /*0b58*/ 	.word	0x00000009
        /*0b5c*/ 	.word	0x00022850
        /*0b60*/ 	.short	0x010a
        /*0b62*/ 	.byte	0x3f
	.zero		1


	//   ....[77]....
        /*0b64*/ 	.word	0x00013f80
        /*0b68*/ 	.word	0x00000016
        /*0b6c*/ 	.word	0x00022840
        /*0b70*/ 	.short	0x010a
        /*0b72*/ 	.byte	0x3f
	.zero		1


	//   ....[78]....
        /*0b74*/ 	.word	0x00014f50
        /*0b78*/ 	.word	0x00000011
        /*0b7c*/ 	.word	0x00022820
        /*0b80*/ 	.short	0x010a
        /*0b82*/ 	.byte	0x3f
	.zero		1


	//   ....[79]....
        /*0b84*/ 	.word	0x00014fa0
        /*0b88*/ 	.word	0x00000016
        /*0b8c*/ 	.word	0x00022860
        /*0b90*/ 	.short	0x010a
        /*0b92*/ 	.byte	0x3f
	.zero		1


	//   ....[80]....
        /*0b94*/ 	.word	0x00015900
        /*0b98*/ 	.word	0x0000000a
        /*0b9c*/ 	.word	0x00022840
        /*0ba0*/ 	.short	0x010a
        /*0ba2*/ 	.byte	0x3f
	.zero		1


	//   ....[81]....
        /*0ba4*/ 	.word	0x00015f90
        /*0ba8*/ 	.word	0x0000000a
        /*0bac*/ 	.word	0x00022860
        /*0bb0*/ 	.short	0x010a
        /*0bb2*/ 	.byte	0x3f
	.zero		1


	//   ....[82]....
        /*0bb4*/ 	.word	0x000167a0
        /*0bb8*/ 	.word	0x00000005
        /*0bbc*/ 	.word	0x00022820
        /*0bc0*/ 	.short	0x010a
        /*0bc2*/ 	.byte	0x3f
	.zero		1


	//   ....[83]....
        /*0bc4*/ 	.word	0x00016940
        /*0bc8*/ 	.word	0x00000003
        /*0bcc*/ 	.word	0x00022840
        /*0bd0*/ 	.short	0x010a
        /*0bd2*/ 	.byte	0x3f
	.zero		1


	//   ....[84]....
        /*0bd4*/ 	.word	0x00016990
        /*0bd8*/ 	.word	0x00000005
        /*0bdc*/ 	.word	0x00022840
        /*0be0*/ 	.short	0x010a
        /*0be2*/ 	.byte	0x3f
	.zero		1


	//   ....[85]....
        /*0be4*/ 	.word	0x000169e0
        /*0be8*/ 	.word	0x00000003
        /*0bec*/ 	.word	0x00022860
        /*0bf0*/ 	.short	0x010a
        /*0bf2*/ 	.byte	0x3f
	.zero		1


	//----- nvinfo : EIATTR_NUM_MBARRIERS
	.align		4
.L_327:
        /*0bf4*/ 	.byte	0x03, 0x38
        /*0bf6*/ 	.short	0x0016


	//----- nvinfo : EIATTR_EXIT_INSTR_OFFSETS
	.align		4
        /*0bf8*/ 	.byte	0x04, 0x1c
        /*0bfa*/ 	.short	(.L_329 - .L_328)


	//   ....[0]....
.L_328:
        /*0bfc*/ 	.word	0x00000960


	//   ....[1]....
        /*0c00*/ 	.word	0x0000f970


	//   ....[2]....
        /*0c04*/ 	.word	0x00013b70


	//----- nvinfo : EIATTR_MAX_THREADS
	.align		4
.L_329:
        /*0c08*/ 	.byte	0x04, 0x05
        /*0c0a*/ 	.short	(.L_331 - .L_330)
.L_330:
        /*0c0c*/ 	.word	0x00000180
        /*0c10*/ 	.word	0x00000001
        /*0c14*/ 	.word	0x00000001


	//----- nvinfo : EIATTR_CRS_STACK_SIZE
	.align		4
.L_331:
        /*0c18*/ 	.byte	0x04, 0x1e
        /*0c1a*/ 	.short	(.L_333 - .L_332)
.L_332:
        /*0c1c*/ 	.word	0x00000000


	//----- nvinfo : EIATTR_CBANK_PARAM_SIZE
	.align		4
.L_333:
        /*0c20*/ 	.byte	0x03, 0x19
        /*0c22*/ 	.short	0x0af0


	//----- nvinfo : EIATTR_PARAM_CBANK
	.align		4
        /*0c24*/ 	.byte	0x04, 0x0a
        /*0c26*/ 	.short	(.L_335 - .L_334)
	.align		4
.L_334:
        /*0c28*/ 	.word	index@(.nv.constant0._ZN7cutlass13device_kernelIN5flash11enable_sm90INS1_16FlashAttnFwdSm90INS1_25CollectiveMainloopFwdSm90ILi2EN4cute5tupleIJNS5_1CILi1EEES8_S8_EEENS6_IJNS7_ILi128EEENS7_ILi96EEENS7_ILi64EEEEEELi256ENS_10bfloat16_tEfNS_4arch4Sm90ELb0ELb1ELb0ELb0ELb1ELb0ELb0ELb1ELb0ELb1ELb0ELb0EEENS1_21CollectiveEpilogueFwdINS6_IJSA_NS7_ILi256EEESB_EEES9_SE_SG_Li256ELb0ELb1ELb0ELb0EEENS1_30DynamicPersistentTileSchedulerILi256ELi128ELb0ELb1ELb1EEEEEEEEEvNT_6ParamsE)
        /*0c2c*/ 	.short	0x0210
        /*0c2e*/ 	.short	0x0af0


	//----- nvinfo : EIATTR_SW_WAR
	.align		4
.L_335:
        /*0c30*/ 	.byte	0x04, 0x36
        /*0c32*/ 	.short	(.L_337 - .L_336)
.L_336:
        /*0c34*/ 	.word	0x00000008
.L_337:


//--------------------- .nv.info._ZN7cutlass13device_kernelIN5flash11enable_sm90INS1_16FlashAttnFwdSm90INS1_25CollectiveMainloopFwdSm90ILi2EN4cute5tupleIJNS5_1CILi1EEES8_S8_EEENS6_IJNS7_ILi128EEENS7_ILi96EEENS7_ILi64EEEEEELi256ENS_10bfloat16_tEfNS_4arch4Sm90ELb0ELb1ELb0ELb0ELb1ELb0ELb1ELb1ELb0ELb1ELb0ELb0EEENS1_21CollectiveEpilogueFwdINS6_IJSA_NS7_ILi256EEESB_EEES9_SE_SG_Li256ELb0ELb1ELb0ELb0EEENS1_30DynamicPersistentTileSchedulerILi256ELi128ELb0ELb1ELb1EEEEEEEEEvNT_6ParamsE --------------------------
	.section	.nv.info._ZN7cutlass13device_kernelIN5flash11enable_sm90INS1_16FlashAttnFwdSm90INS1_25CollectiveMainloopFwdSm90ILi2EN4cute5tupleIJNS5_1CILi1EEES8_S8_EEENS6_IJNS7_ILi128EEENS7_ILi96EEENS7_ILi64EEEEEELi256ENS_10bfloat16_tEfNS_4arch4Sm90ELb0ELb1ELb0ELb0ELb1ELb0ELb1ELb1ELb0ELb1ELb0ELb0EEENS1_21CollectiveEpilogueFwdINS6_IJSA_NS7_ILi256EEESB_EEES9_SE_SG_Li256ELb0ELb1ELb0ELb0EEENS1_30DynamicPersistentTileSchedulerILi256ELi128ELb0ELb1ELb1EEEEEEEEEvNT_6ParamsE,"",@"SHT_CUDA_INFO"
	.sectionflags	@""
	.align	4


	//----- nvinfo : EIATTR_CUDA_API_VERSION
	.align		4
        /*0000*/ 	.byte	0x04, 0x37
        /*0002*/ 	.short	(.L_339 - .L_338)
.L_338:
        /*0004*/ 	.word	0x00000082


	//----- nvinfo : EIATTR_KPARAM_INFO
	.align		4
.L_339:
        /*0008*/ 	.byte	0x04, 0x17
        /*000a*/ 	.short	(.L_341 - .L_340)
.L_340:
        /*000c*/ 	.word	0x00000000
        /*0010*/ 	.short	0x0000
        /*0012*/ 	.short	0x0070
        /*0014*/ 	.byte	0x00, 0xf0, 0x01, 0x2e


	//----- nvinfo : EIATTR_SPARSE_MMA_MASK
	.align		4
.L_341:
        /*0018*/ 	.byte	0x03, 0x50
        /*001a*/ 	.short	0x0000


	//----- nvinfo : EIATTR_MAXREG_COUNT
	.align		4
        /*001c*/ 	.byte	0x03, 0x1b
        /*001e*/ 	.short	0x00a8


	//----- nvinfo : EIATTR_NUM_BARRIERS
	.align		4
        /*0020*/ 	.byte	0x02, 0x4c
        /*0022*/ 	.byte	0x10
	.zero		1


	//----- nvinfo : EIATTR_EXTERNS
	.align		4
        /*0024*/ 	.byte	0x04, 0x0f
        /*0026*/ 	.short	(.L_343 - .L_342)


	//   ....[0]....
	.align		4
.L_342:
        /*0028*/ 	.word	index@(__assertfail)


	//----- nvinfo : EIATTR_ANNOTATIONS
	.align		4
.L_343:
        /*002c*/ 	.byte	0x04, 0x55
        /*002e*/ 	.short	(.L_345 - .L_344)


	//   ....[0]....
.L_344:
        /* <DEDUP_REMOVED lines=14> */


	//----- nvinfo : EIATTR_MERCURY_ISA_VERSION
	.align		4
.L_345:
        /*0100*/ 	.byte	0x03, 0x5f
        /*0102*/ 	.short	0x0101


	//----- nvinfo : EIATTR_INT_WARP_WIDE_INSTR_OFFSETS
	.align		4
        /*0104*/ 	.byte	0x04, 0x31
        /*0106*/ 	.short	(.L_347 - .L_346)


	//   ....[0]....
.L_346:
        /*0108*/ 	.word	0x000000c0


	//   ....[1]....
        /*010c*/ 	.word	0x000000d0


	//   ....[2]....
        /*0110*/ 	.word	0x000000e0


	//   ....[3]....
        /*0114*/ 	.word	0x00000180


	//   ....[4]....
        /*0118*/ 	.word	0x00022720


	//   ....[5]....
        /*011c*/ 	.word	0x000227b0


	//   ....[6]....
        /*0120*/ 	.word	0x000262d0


	//   ....[7]....
        /*0124*/ 	.word	0x00026360


	//----- nvinfo : EIATTR_COOP_GROUP_MASK_REGIDS
	.align		4
.L_347:
        /*0128*/ 	.byte	0x04, 0x29
        /*012a*/ 	.short	(.L_349 - .L_348)


	//   ....[0]....
.L_348:
        /*012c*/ 	.word	0xffffffff


	//   ....[1]....
        /*0130*/ 	.word	0xffffffff


	//   ....[2]....
        /*0134*/ 	.word	0xffffffff


	//   ....[3]....
        /*0138*/ 	.word	0xffffffff


	//   ....[4]....
        /*013c*/ 	.word	0xffffffff


	//   ....[5]....
        /*0140*/ 	.word	0xffffffff


	//   ....[6]....
        /*0144*/ 	.word	0xffffffff


	//   ....[7]....
        /*0148*/ 	.word	0xffffffff


	//   ....[8]....
        /*014c*/ 	.word	0xffffffff


	//   ....[9]....
        /*0150*/ 	.word	0xffffffff


	//   ....[10]....
        /*0154*/ 	.word	0xffffffff


	//   ....[11]....
        /*0158*/ 	.word	0xffffffff


	//   ....[12]....
        /*015c*/ 	.word	0xffffffff


	//   ....[13]....
        /*0160*/ 	.word	0xffffffff


	//   ....[14]....
        /*0164*/ 	.word	0xffffffff


	//   ....[15]....
        /*0168*/ 	.word	0xffffffff


	//   ....[16]....
        /*016c*/ 	.word	0xffffffff


	//   ....[17]....
        /*0170*/ 	.word	0xffffffff


	//   ....[18]....
        /*0174*/ 	.word	0xffffffff


	//   ....[19]....
        /*0178*/ 	.word	0xffffffff


	//   ....[20]....
        /*017c*/ 	.word	0xffffffff


	//   ....[21]....
        /*0180*/ 	.word	0xffffffff


	//   ....[22]....
        /*0184*/ 	.word	0xffffffff


	//   ....[23]....
        /*0188*/ 	.word	0xffffffff


	//   ....[24]....
        /*018c*/ 	.word	0xffffffff


	//   ....[25]....
        /*0190*/ 	.word	0xffffffff


	//   ....[26]....
        /*0194*/ 	.word	0xffffffff


	//   ....[27]....
        /*0198*/ 	.word	0xffffffff


	//   ....[28]....
        /*019c*/ 	.word	0xffffffff


	//   ....[29]....
        /*01a0*/ 	.word	0xffffffff


	//   ....[30]....
        /*01a4*/ 	.word	0xffffffff


	//   ....[31]....
        /*01a8*/ 	.word	0xffffffff


	//   ....[32]....
        /*01ac*/ 	.word	0xffffffff


	//   ....[33]....
        /*01b0*/ 	.word	0xffffffff


	//   ....[34]....
        /*01b4*/ 	.word	0xffffffff


	//   ....[35]....
        /*01b8*/ 	.word	0xffffffff


	//   ....[36]....
        /*01bc*/ 	.word	0xffffffff


	//   ....[37]....
        /*01c0*/ 	.word	0xffffffff


	//   ....[38]....
        /*01c4*/ 	.word	0xffffffff


	//   ....[39]....
        /*01c8*/ 	.word	0xffffffff


	//   ....[40]....
        /*01cc*/ 	.word	0xffffffff


	//   ....[41]....
        /*01d0*/ 	.word	0xffffffff


	//   ....[42]....
        /*01d4*/ 	.word	0xffffffff


	//   ....[43]....
        /*01d8*/ 	.word	0xffffffff


	//   ....[44]....
        /*01dc*/ 	.word	0xffffffff


	//   ....[45]....
        /*01e0*/ 	.word	0xffffffff


	//   ....[46]....
        /*01e4*/ 	.word	0xffffffff


	//   ....[47]....
        /*01e8*/ 	.word	0xffffffff


	//   ....[48]....
        /*01ec*/ 	.word	0xffffffff


	//   ....[49]....
        /*01f0*/ 	.word	0xffffffff


	//   ....[50]....
        /*01f4*/ 	.word	0xffffffff


	//   ....[51]....
        /*01f8*/ 	.word	0xffffffff


	//   ....[52]....
        /*01fc*/ 	.word	0xffffffff


	//   ....[53]....
        /*0200*/ 	.word	0xffffffff


	//   ....[54]....
        /*0204*/ 	.word	0xffffffff


	//   ....[55]....
        /*0208*/ 	.word	0xffffffff


	//   ....[56]....
        /*020c*/ 	.word	0xffffffff


	//   ....[57]....
        /*0210*/ 	.word	0xffffffff


	//   ....[58]....
        /*0214*/ 	.word	0xffffffff


	//   ....[59]....
        /*0218*/ 	.word	0xffffffff


	//   ....[60]....
        /*021c*/ 	.word	0xffffffff


	//   ....[61]....
        /*0220*/ 	.word	0xffffffff


	//   ....[62]....
        /*0224*/ 	.word	0xffffffff


	//   ....[63]....
        /*0228*/ 	.word	0xffffffff


	//   ....[64]....
        /*022c*/ 	.word	0xffffffff


	//   ....[65]....
        /*0230*/ 	.word	0xffffffff


	//   ....[66]....
        /*0234*/ 	.word	0xffffffff


	//   ....[67]....
        /*0238*/ 	.word	0xffffffff


	//   ....[68]....
        /*023c*/ 	.word	0xffffffff


	//   ....[69]....
        /*0240*/ 	.word	0xffffffff


	//   ....[70]....
        /*0244*/ 	.word	0xffffffff


	//   ....[71]....
        /*0248*/ 	.word	0xffffffff


	//   ....[72]....
        /*024c*/ 	.word	0xffffffff


	//   ....[73]....
        /*0250*/ 	.word	0xffffffff


	//   ....[74]....
        /*0254*/ 	.word	0xffffffff


	//   ....[75]....
        /*0258*/ 	.word	0xffffffff


	//   ....[76]....
        /*025c*/ 	.word	0xffffffff


	//   ....[77]....
        /*0260*/ 	.word	0xffffffff


	//   ....[78]....
        /*0264*/ 	.word	0xffffffff


	//   ....[79]....
        /*0268*/ 	.word	0xffffffff


	//   ....[80]....
        /*026c*/ 	.word	0xffffffff


	//   ....[81]....
        /*0270*/ 	.word	0xffffffff


	//   ....[82]....
        /*0274*/ 	.word	0xffffffff


	//   ....[83]....
        /*0278*/ 	.word	0xffffffff


	//   ....[84]....
        /*027c*/ 	.word	0xffffffff


	//   ....[85]....
        /*0280*/ 	.word	0xffffffff


	//   ....[86]....
        /*0284*/ 	.word	0xffffffff


	//   ....[87]....
        /*0288*/ 	.word	0xffffffff


	//   ....[88]....
        /*028c*/ 	.word	0xffffffff


	//   ....[89]....
        /*0290*/ 	.word	0xffffffff


	//   ....[90]....
        /*0294*/ 	.word	0xffffffff


	//   ....[91]....
        /*0298*/ 	.word	0xffffffff


	//   ....[92]....
        /*029c*/ 	.word	0xffffffff


	//   ....[93]....
        /*02a0*/ 	.word	0xffffffff


	//   ....[94]....
        /*02a4*/ 	.word	0xffffffff


	//   ....[95]....
        /*02a8*/ 	.word	0xffffffff


	//   ....[96]....
        /*02ac*/ 	.word	0xffffffff


	//   ....[97]....
        /*02b0*/ 	.word	0xffffffff


	//   ....[98]....
        /*02b4*/ 	.word	0xffffffff


	//   ....[99]....
        /*02b8*/ 	.word	0xffffffff


	//   ....[100]....
        /*02bc*/ 	.word	0xffffffff


	//   ....[101]....
        /*02c0*/ 	.word	0xffffffff


	//   ....[102]....
        /*02c4*/ 	.word	0xffffffff


	//   ....[103]....
        /*02c8*/ 	.word	0xffffffff


	//   ....[104]....
        /*02cc*/ 	.word	0xffffffff


	//   ....[105]....
        /*02d0*/ 	.word	0xffffffff


	//   ....[106]....
        /*02d4*/ 	.word	0xffffffff


	//   ....[107]....
        /*02d8*/ 	.word	0xffffffff


	//   ....[108]....
        /*02dc*/ 	.word	0xffffffff


	//   ....[109]....
        /*02e0*/ 	.word	0xffffffff


	//   ....[110]....
        /*02e4*/ 	.word	0xffffffff


	//   ....[111]....
        /*02e8*/ 	.word	0xffffffff


	//   ....[112]....
        /*02ec*/ 	.word	0xffffffff


	//   ....[113]....
        /*02f0*/ 	.word	0xffffffff


	//   ....[114]....
        /*02f4*/ 	.word	0xffffffff


	//   ....[115]....
        /*02f8*/ 	.word	0xffffffff


	//   ....[116]....
        /*02fc*/ 	.word	0xffffffff


	//   ....[117]....
        /*0300*/ 	.word	0xffffffff


	//   ....[118]....
        /*0304*/ 	.word	0xffffffff


	//   ....[119]....
        /*0308*/ 	.word	0xffffffff


	//   ....[120]....
        /*030c*/ 	.word	0xffffffff


	//   ....[121]....
        /*0310*/ 	.word	0xffffffff


	//   ....[122]....
        /*0314*/ 	.word	0xffffffff


	//   ....[123]....
        /*0318*/ 	.word	0xffffffff


	//   ....[124]....
        /*031c*/ 	.word	0xffffffff


	//   ....[125]....
        /*0320*/ 	.word	0xffffffff


	//   ....[126]....
        /*0324*/ 	.word	0xffffffff


	//   ....[127]....
        /*0328*/ 	.word	0xffffffff


	//   ....[128]....
        /*032c*/ 	.word	0xffffffff


	//   ....[129]....
        /*0330*/ 	.word	0xffffffff


	//   ....[130]....
        /*0334*/ 	.word	0x0500000f


	//   ....[131]....
        /*0338*/ 	.word	0x0500000f


	//   ....[132]....
        /*033c*/ 	.word	0x0500000f


	//   ....[133]....
        /*0340*/ 	.word	0x0500000f


	//   ....[134]....
        /*0344*/ 	.word	0x0500000f


	//   ....[135]....
        /*0348*/ 	.word	0x0500000f


	//   ....[136]....
        /*034c*/ 	.word	0x0500000f


	//   ....[137]....
        /*0350*/ 	.word	0x0500000f


	//   ....[138]....
        /*0354*/ 	.word	0x0500000f


	//   ....[139]....
        /*0358*/ 	.word	0x0500000f


	//   ....[140]....
        /*035c*/ 	.word	0x0500000f


	//   ....[141]....
        /*0360*/ 	.word	0x0500000f


	//   ....[142]....
        /*0364*/ 	.word	0x0500000f


	//   ....[143]....
        /*0368*/ 	.word	0x0500000f


	//   ....[144]....
        /*036c*/ 	.word	0x0500000f


	//   ....[145]....
        /*0370*/ 	.word	0x0500000f


	//   ....[146]....
        /*0374*/ 	.word	0x0500000f


	//   ....[147]....
        /*0378*/ 	.word	0x0500000f


	//   ....[148]....
        /*037c*/ 	.word	0x0500000f


	//   ....[149]....
        /*0380*/ 	.word	0x0500000f


	//   ....[150]....
        /*0384*/ 	.word	0x0500000f


	//   ....[151]....
        /*0388*/ 	.word	0x0500000f


	//   ....[152]....
        /*038c*/ 	.word	0x0500000f


	//   ....[153]....
        /*0390*/ 	.word	0x0500000f


	//   ....[154]....
        /*0394*/ 	.word	0x0500000f


	//   ....[155]....
        /*0398*/ 	.word	0x0500000f


	//   ....[156]....
        /*039c*/ 	.word	0x0500000f


	//   ....[157]....
        /*03a0*/ 	.word	0x0500000f


	//   ....[158]....
        /*03a4*/ 	.word	0x0500000f


	//   ....[159]....
        /*03a8*/ 	.word	0x0500000f


	//   ....[160]....
        /*03ac*/ 	.word	0x0500000f


	//   ....[161]....
        /*03b0*/ 	.word	0x0500000f


	//   ....[162]....
        /*03b4*/ 	.word	0x0500000f


	//   ....[163]....
        /*03b8*/ 	.word	0x0500000f


	//   ....[164]....
        /*03bc*/ 	.word	0x0500000f


	//   ....[165]....
        /*03c0*/ 	.word	0x0500000f


	//   ....[166]....
        /*03c4*/ 	.word	0x0500000f


	//   ....[167]....
        /*03c8*/ 	.word	0x0500000f


	//   ....[168]....
        /*03cc*/ 	.word	0x0500000f


	//   ....[169]....
        /*03d0*/ 	.word	0x0500000f


	//   ....[170]....
        /*03d4*/ 	.word	0x0500000f


	//   ....[171]....
        /*03d8*/ 	.word	0x0500000f


	//   ....[172]....
        /*03dc*/ 	.word	0x0500000f


	//   ....[173]....
        /*03e0*/ 	.word	0x0500000f


	//   ....[174]....
        /*03e4*/ 	.word	0x0500000f


	//   ....[175]....
        /*03e8*/ 	.word	0x0500000f


	//   ....[176]....
        /*03ec*/ 	.word	0x0500000f


	//   ....[177]....
        /*03f0*/ 	.word	0x0500000f


	//   ....[178]....
        /*03f4*/ 	.word	0x0500000f


	//   ....[179]....
        /*03f8*/ 	.word	0x0500000f


	//   ....[180]....
        /*03fc*/ 	.word	0x0500000f


	//   ....[181]....
        /*0400*/ 	.word	0x0500000f


	//   ....[182]....
        /*0404*/ 	.word	0x0500000f


	//   ....[183]....
        /*0408*/ 	.word	0x0500000f


	//   ....[184]....
        /*040c*/ 	.word	0x0500000f


	//   ....[185]....
        /*0410*/ 	.word	0x0500000f


	//   ....[186]....
        /*0414*/ 	.word	0x0500000f


	//   ....[187]....
        /*0418*/ 	.word	0x0500000f


	//   ....[188]....
        /*041c*/ 	.word	0x0500000f


	//   ....[189]....
        /*0420*/ 	.word	0x0500000f


	//   ....[190]....
        /*0424*/ 	.word	0x0500000f


	//   ....[191]....
        /*0428*/ 	.word	0x0500000f


	//   ....[192]....
        /*042c*/ 	.word	0x0500000f


	//   ....[193]....
        /*0430*/ 	.word	0x0500000f


	//   ....[194]....
        /*0434*/ 	.word	0x0500000f


	//   ....[195]....
        /*0438*/ 	.word	0x0500000f


	//   ....[196]....
        /*043c*/ 	.word	0x0500000f


	//   ....[197]....
        /*0440*/ 	.word	0x0500000f


	//   ....[198]....
        /*0444*/ 	.word	0x0500000f


	//   ....[199]....
        /*0448*/ 	.word	0x0500000f


	//   ....[200]....
        /*044c*/ 	.word	0x0500000f


	//   ....[201]....
        /*0450*/ 	.word	0x0500000f


	//   ....[202]....
        /*0454*/ 	.word	0x0500000f


	//   ....[203]....
        /*0458*/ 	.word	0x0500000f


	//   ....[204]....
        /*045c*/ 	.word	0x0500000f


	//   ....[205]....
        /*0460*/ 	.word	0x0500000f


	//   ....[206]....
        /*0464*/ 	.word	0x0500000f


	//   ....[207]....
        /*0468*/ 	.word	0x0500000f


	//   ....[208]....
        /*046c*/ 	.word	0x0500000f


	//   ....[209]....
        /*0470*/ 	.word	0x0500000f


	//   ....[210]....
        /*0474*/ 	.word	0x0500000f


	//   ....[211]....
        /*0478*/ 	.word	0x0500000f


	//   ....[212]....
        /*047c*/ 	.word	0x0500000f


	//   ....[213]....
        /*0480*/ 	.word	0xffffffff


	//   ....[214]....
        /*0484*/ 	.word	0xffffffff


	//   ....[215]....
        /*0488*/ 	.word	0xffffffff


	//   ....[216]....
        /*048c*/ 	.word	0xffffffff


	//   ....[217]....
        /*0490*/ 	.word	0xffffffff


	//   ....[218]....
        /*0494*/ 	.word	0xffffffff


	//----- nvinfo : EIATTR_COOP_GROUP_INSTR_OFFSETS
	.align		4
.L_349:
        /*0498*/ 	.byte	0x04, 0x28
        /*049a*/ 	.short	(.L_351 - .L_350)


	//   ....[0]....
.L_350:
        /*049c*/ 	.word	0x00000080


	//   ....[1]....
        /*04a0*/ 	.word	0x00000090


	//   ....[2]....
        /*04a4*/ 	.word	0x000002f0


	//   ....[3]....
        /*04a8*/ 	.word	0x00000450


	//   ....[4]....
        /*04ac*/ 	.word	0x00000570


	//   ....[5]....
        /*04b0*/ 	.word	0x000006d0


	//   ....[6]....
        /*04b4*/ 	.word	0x00002010


	//   ....[7]....
        /*04b8*/ 	.word	0x00004270


	//   ....[8]....
        /*04bc*/ 	.word	0x000044d0


	//   ....[9]....
        /*04c0*/ 	.word	0x00005b10


	//   ....[10]....
        /*04c4*/ 	.word	0x00005ba0


	//   ....[11]....
        /*04c8*/ 	.word	0x00005ed0


	//   ....[12]....
        /*04cc*/ 	.word	0x00005f00


	//   ....[13]....
        /*04d0*/ 	.word	0x0000aea0


	//   ....[14]....
        /*04d4*/ 	.word	0x0000af40


	//   ....[15]....
        /*04d8*/ 	.word	0x0000b020


	//   ....[16]....
        /*04dc*/ 	.word	0x0000b040


	//   ....[17]....
        /*04e0*/ 	.word	0x00014840


	//   ....[18]....
        /*04e4*/ 	.word	0x00014a30


	//   ....[19]....
        /*04e8*/ 	.word	0x00015b70


	//   ....[20]....
        /*04ec*/ 	.word	0x00015c10


	//   ....[21]....
        /*04f0*/ 	.word	0x00015ca0


	//   ....[22]....
        /*04f4*/ 	.word	0x00015d00


	//   ....[23]....
        /*04f8*/ 	.word	0x0001e0e0


	//   ....[24]....
        /*04fc*/ 	.word	0x0001e100


	//   ....[25]....
        /*0500*/ 	.word	0x0001e160


	//   ....[26]....
        /*0504*/ 	.word	0x0001e1a0


	//   ....[27]....
        /*0508*/ 	.word	0x0001fd50


	//   ....[28]....
        /*050c*/ 	.word	0x0001fd60


	//   ....[29]....
        /*0510*/ 	.word	0x0001fe70


	//   ....[30]....
        /*0514*/ 	.word	0x0001fea0


	//   ....[31]....
        /*0518*/ 	.word	0x00020730


	//   ....[32]....
        /*051c*/ 	.word	0x00020740


	//   ....[33]....
        /*0520*/ 	.word	0x00020890


	//   ....[34]....
        /*0524*/ 	.word	0x000208b0


	//   ....[35]....
        /*0528*/ 	.word	0x000209f0


	//   ....[36]....
        /*052c*/ 	.word	0x00020a10


	//   ....[37]....
        /*0530*/ 	.word	0x00020b60


	//   ....[38]....
        /*0534*/ 	.word	0x00020b80


	//   ....[39]....
        /*0538*/ 	.word	0x000212c0


	//   ....[40]....
        /*053c*/ 	.word	0x000212e0


	//   ....[41]....
        /*0540*/ 	.word	0x00021420


	//   ....[42]....
        /*0544*/ 	.word	0x00021440


	//   ....[43]....
        /*0548*/ 	.word	0x00021580


	//   ....[44]....
        /*054c*/ 	.word	0x000215a0


	//   ....[45]....
        /*0550*/ 	.word	0x000216f0


	//   ....[46]....
        /*0554*/ 	.word	0x00021710


	//   ....[47]....
        /*0558*/ 	.word	0x00021920


	//   ....[48]....
        /*055c*/ 	.word	0x00023180


	//   ....[49]....
        /*0560*/ 	.word	0x000231a0


	//   ....[50]....
        /*0564*/ 	.word	0x000231b0


	//   ....[51]....
        /*0568*/ 	.word	0x000231f0


	//   ....[52]....
        /*056c*/ 	.word	0x00023240


	//   ....[53]....
        /*0570*/ 	.word	0x00023260


	//   ....[54]....
        /*0574*/ 	.word	0x000232b0


	//   ....[55]....
        /*0578*/ 	.word	0x000232d0


	//   ....[56]....
        /*057c*/ 	.word	0x00023320


	//   ....[57]....
        /*0580*/ 	.word	0x00023340


	//   ....[58]....
        /*0584*/ 	.word	0x00023370


	//   ....[59]....
        /*0588*/ 	.word	0x000233a0


	//   ....[60]....
        /*058c*/ 	.word	0x000239f0


	//   ....[61]....
        /*0590*/ 	.word	0x00023a30


	//   ....[62]....
        /*0594*/ 	.word	0x00023a40


	//   ....[63]....
        /*0598*/ 	.word	0x00023a60


	//   ....[64]....
        /*059c*/ 	.word	0x00023a80


	//   ....[65]....
        /*05a0*/ 	.word	0x00023aa0


	//   ....[66]....
        /*05a4*/ 	.word	0x00023ab0


	//   ....[67]....
        /*05a8*/ 	.word	0x00023ad0


	//   ....[68]....
        /*05ac*/ 	.word	0x00023b00


	//   ....[69]....
        /*05b0*/ 	.word	0x00023b30


	//   ....[70]....
        /*05b4*/ 	.word	0x00023b70


	//   ....[71]....
        /*05b8*/ 	.word	0x00023bd0


	//   ....[72]....
        /*05bc*/ 	.word	0x00023cf0


	//   ....[73]....
        /*05c0*/ 	.word	0x00023d80


	//   ....[74]....
        /*05c4*/ 	.word	0x00023d90


	//   ....[75]....
        /*05c8*/ 	.word	0x00023ea0


	//   ....[76]....
        /*05cc*/ 	.word	0x00024520


	//   ....[77]....
        /*05d0*/ 	.word	0x00024550


	//   ....[78]....
        /*05d4*/ 	.word	0x00024560


	//   ....[79]....
        /*05d8*/ 	.word	0x000245a0


	//   ....[80]....
        /*05dc*/ 	.word	0x00024660


	//   ....[81]....
        /*05e0*/ 	.word	0x000246c0


	//   ....[82]....
        /*05e4*/ 	.word	0x00024740


	//   ....[83]....
        /*05e8*/ 	.word	0x00024760


	//   ....[84]....
        /*05ec*/ 	.word	0x000247f0


	//   ....[85]....
        /*05f0*/ 	.word	0x00024810


	//   ....[86]....
        /*05f4*/ 	.word	0x000248a0


	//   ....[87]....
        /*05f8*/ 	.word	0x000248c0


	//   ....[88]....
        /*05fc*/ 	.word	0x00024950


	//   ....[89]....
        /*0600*/ 	.word	0x00024970


	//   ....[90]....
        /*0604*/ 	.word	0x00024a00


	//   ....[91]....
        /*0608*/ 	.word	0x00024a50


	//   ....[92]....
        /*060c*/ 	.word	0x00024e80


	//   ....[93]....
        /*0610*/ 	.word	0x00024ed0


	//   ....[94]....
        /*0614*/ 	.word	0x00024ef0


	//   ....[95]....
        /*0618*/ 	.word	0x00024fb0


	//   ....[96]....
        /*061c*/ 	.word	0x00024fd0


	//   ....[97]....
        /*0620*/ 	.word	0x00025080


	//   ....[98]....
        /*0624*/ 	.word	0x00025090


	//   ....[99]....
        /*0628*/ 	.word	0x000250c0


	//   ....[100]....
        /*062c*/ 	.word	0x00025150


	//   ....[101]....
        /*0630*/ 	.word	0x000251f0


	//   ....[102]....
        /*0634*/ 	.word	0x00025210


	//   ....[103]....
        /*0638*/ 	.word	0x00025220


	//   ....[104]....
        /*063c*/ 	.word	0x00025920


	//   ....[105]....
        /*0640*/ 	.word	0x00025940


	//   ....[106]....
        /*0644*/ 	.word	0x00025950


	//   ....[107]....
        /*0648*/ 	.word	0x00025960


	//   ....[108]....
        /*064c*/ 	.word	0x00025980


	//   ....[109]....
        /*0650*/ 	.word	0x000259e0


	//   ....[110]....
        /*0654*/ 	.word	0x00025a00


	//   ....[111]....
        /*0658*/ 	.word	0x00025a10


	//   ....[112]....
        /*065c*/ 	.word	0x00025a50


	//   ....[113]....
        /*0660*/ 	.word	0x00025a80


	//   ....[114]....
        /*0664*/ 	.word	0x00025a90


	//   ....[115]....
        /*0668*/ 	.word	0x00025ab0


	//   ....[116]....
        /*066c*/ 	.word	0x00025e00


	//   ....[117]....
        /*0670*/ 	.word	0x00025e20


	//   ....[118]....
        /*0674*/ 	.word	0x00025e30


	//   ....[119]....
        /*0678*/ 	.word	0x00025e40


	//   ....[120]....
        /*067c*/ 	.word	0x00025e50


	//   ....[121]....
        /*0680*/ 	.word	0x00025e70


	//   ....[122]....
        /*0684*/ 	.word	0x00025ee0


	//   ....[123]....
        /*0688*/ 	.word	0x00025f00


	//   ....[124]....
        /*068c*/ 	.word	0x00025f60


	//   ....[125]....
        /*0690*/ 	.word	0x00025f70


	//   ....[126]....
        /*0694*/ 	.word	0x00025fe0


	//   ....[127]....
        /*0698*/ 	.word	0x00026050


	//   ....[128]....
        /*069c*/ 	.word	0x00026480


	//   ....[129]....
        /*06a0*/ 	.word	0x00026660


	//   ....[130]....
        /*06a4*/ 	.word	0x00026c20


	//   ....[131]....
        /*06a8*/ 	.word	0x00026d00


	//   ....[132]....
        /*06ac*/ 	.word	0x00026da0


	//   ....[133]....
        /*06b0*/ 	.word	0x00026e20


	//   ....[134]....
        /*06b4*/ 	.word	0x00026ed0


	//   ....[135]....
        /*06b8*/ 	.word	0x00026f30


	//   ....[136]....
        /*06bc*/ 	.word	0x00026ff0


	//   ....[137]....
        /*06c0*/ 	.word	0x00027050


	//   ....[138]....
        /*06c4*/ 	.word	0x00027110


	//   ....[139]....
        /*06c8*/ 	.word	0x00027170


	//   ....[140]....
        /*06cc*/ 	.word	0x00027230


	//   ....[141]....
        /*06d0*/ 	.word	0x00027290


	//   ....[142]....
        /*06d4*/ 	.word	0x00027330


	//   ....[143]....
        /*06d8*/ 	.word	0x000273e0


	//   ....[144]....
        /*06dc*/ 	.word	0x00027480


	//   ....[145]....
        /*06e0*/ 	.word	0x00027510


	//   ....[146]....
        /*06e4*/ 	.word	0x000275e0


	//   ....[147]....
        /*06e8*/ 	.word	0x000276f0


	//   ....[148]....
        /*06ec*/ 	.word	0x00027770


	//   ....[149]....
        /*06f0*/ 	.word	0x000277d0


	//   ....[150]....
        /*06f4*/ 	.word	0x000278b0


	//   ....[151]....
        /*06f8*/ 	.word	0x00027930


	//   ....[152]....
        /*06fc*/ 	.word	0x00027a30


	//   ....[153]....
        /*0700*/ 	.word	0x00027b30


	//   ....[154]....
        /*0704*/ 	.word	0x00027ba0


	//   ....[155]....
        /*0708*/ 	.word	0x00027c00


	//   ....[156]....
        /*070c*/ 	.word	0x00027cd0


	//   ....[157]....
        /*0710*/ 	.word	0x00027df0


	//   ....[158]....
        /*0714*/ 	.word	0x00027e40


	//   ....[159]....
        /*0718*/ 	.word	0x00027ed0


	//   ....[160]....
        /*071c*/ 	.word	0x00027f70


	//   ....[161]....
        /*0720*/ 	.word	0x00027ff0


	//   ....[162]....
        /*0724*/ 	.word	0x000280c0


	//   ....[163]....
        /*0728*/ 	.word	0x000281d0


	//   ....[164]....
        /*072c*/ 	.word	0x00028220


	//   ....[165]....
        /*0730*/ 	.word	0x00028290


	//   ....[166]....
        /*0734*/ 	.word	0x00028380


	//   ....[167]....
        /*0738*/ 	.word	0x00028490


	//   ....[168]....
        /*073c*/ 	.word	0x000284e0


	//   ....[169]....
        /*0740*/ 	.word	0x00028550


	//   ....[170]....
        /*0744*/ 	.word	0x00028640


	//   ....[171]....
        /*0748*/ 	.word	0x00028750


	//   ....[172]....
        /*074c*/ 	.word	0x000287a0


	//   ....[173]....
        /*0750*/ 	.word	0x00028810


	//   ....[174]....
        /*0754*/ 	.word	0x000288f0


	//   ....[175]....
        /*0758*/ 	.word	0x00028a20


	//   ....[176]....
        /*075c*/ 	.word	0x00028af0


	//   ....[177]....
        /*0760*/ 	.word	0x00028b80


	//   ....[178]....
        /*0764*/ 	.word	0x00028cb0


	//   ....[179]....
        /*0768*/ 	.word	0x00028d10


	//   ....[180]....
        /*076c*/ 	.word	0x00028e20


	//   ....[181]....
        /*0770*/ 	.word	0x00028e80


	//   ....[182]....
        /*0774*/ 	.word	0x00028f90


	//   ....[183]....
        /*0778*/ 	.word	0x00028ff0


	//   ....[184]....
        /*077c*/ 	.word	0x00029100


	//   ....[185]....
        /*0780*/ 	.word	0x00029160


	//   ....[186]....
        /*0784*/ 	.word	0x00029220


	//   ....[187]....
        /*0788*/ 	.word	0x00029380


	//   ....[188]....
        /*078c*/ 	.word	0x00029420


	//   ....[189]....
        /*0790*/ 	.word	0x00029480


	//   ....[190]....
        /*0794*/ 	.word	0x00029520


	//   ....[191]....
        /*0798*/ 	.word	0x00029580


	//   ....[192]....
        /*079c*/ 	.word	0x00029630


	//   ....[193]....
        /*07a0*/ 	.word	0x00029690


	//   ....[194]....
        /*07a4*/ 	.word	0x00029730


	//   ....[195]....
        /*07a8*/ 	.word	0x00029790


	//   ....[196]....
        /*07ac*/ 	.word	0x00029830


	//   ....[197]....
        /*07b0*/ 	.word	0x00029890


	//   ....[198]....
        /*07b4*/ 	.word	0x00029930


	//   ....[199]....
        /*07b8*/ 	.word	0x00029a10


	//   ....[200]....
        /*07bc*/ 	.word	0x00029ab0


	//   ....[201]....
        /*07c0*/ 	.word	0x00029b10


	//   ....[202]....
        /*07c4*/ 	.word	0x00029be0


	//   ....[203]....
        /*07c8*/ 	.word	0x00029c40


	//   ....[204]....
        /*07cc*/ 	.word	0x00029d10


	//   ....[205]....
        /*07d0*/ 	.word	0x00029d70


	//   ....[206]....
        /*07d4*/ 	.word	0x00029e40


	//   ....[207]....
        /*07d8*/ 	.word	0x00029ea0


	//   ....[208]....
        /*07dc*/ 	.word	0x00029f70


	//   ....[209]....
        /*07e0*/ 	.word	0x00029fd0


	//   ....[210]....
        /*07e4*/ 	.word	0x0002a0a0


	//   ....[211]....
        /*07e8*/ 	.word	0x0002a130


	//   ....[212]....
        /*07ec*/ 	.word	0x0002a250


	//   ....[213]....
        /*07f0*/ 	.word	0x0002c730


	//   ....[214]....
        /*07f4*/ 	.word	0x0002d110


	//   ....[215]....
        /*07f8*/ 	.word	0x0002dcb0


	//   ....[216]....
        /*07fc*/ 	.word	0x0002dd10


	//   ....[217]....
        /*0800*/ 	.word	0x0002dd70


	//   ....[218]....
        /*0804*/ 	.word	0x0002dd90


	//----- nvinfo : EIATTR_REG_RECONFIG
	.align		4
.L_351:
        /*0808*/ 	.byte	0x01, 0x54
	.zero		2


	//----- nvinfo : EIATTR_SYSCALL_OFFSETS
	.align		4
        /*080c*/ 	.byte	0x04, 0x46
        /*080e*/ 	.short	(.L_353 - .L_352)


	//   ....[0]....
.L_352:
        /*0810*/ 	.word	0x00002580


	//   ....[1]....
        /*0814*/ 	.word	0x00022910


	//   ....[2]....
        /*0818*/ 	.word	0x00022a60


	//   ....[3]....
        /*081c*/ 	.word	0x00022b50


	//   ....[4]....
        /*0820*/ 	.word	0x00023680


	//   ....[5]....
        /*0824*/ 	.word	0x000241f0


	//----- nvinfo : EIATTR_MBARRIER_INSTR_OFFSETS
	.align		4
.L_353:
        /*0828*/ 	.byte	0x04, 0x39
        /*082a*/ 	.short	(.L_355 - .L_354)


	//   ....[0]....
.L_354:
        /*082c*/ 	.word	0x00000190
        /*0830*/ 	.word	0x000000ff
        /*0834*/ 	.word	0x00032400
        /*0838*/ 	.short	0x0100
        /*083a*/ 	.byte	0x08
	.zero		1


	//   ....[1]....
        /*083c*/ 	.word	0x000001a0
        /*0840*/ 	.word	0x000000ff
        /*0844*/ 	.word	0x00032410
        /*0848*/ 	.short	0x0100
        /*084a*/ 	.byte	0x08
	.zero		1


	//   ....[2]....
        /*084c*/ 	.word	0x000001b0
        /*0850*/ 	.word	0x000000ff
        /*0854*/ 	.word	0x00032420
        /*0858*/ 	.short	0x0100
        /*085a*/ 	.byte	0x08
	.zero		1


	//   ....[3]....
        /*085c*/ 	.word	0x000002a0
        /*0860*/ 	.word	0x000000ff
        /*0864*/ 	.word	0x00032430
        /*0868*/ 	.short	0x0100
        /*086a*/ 	.byte	0x08
	.zero		1


	//   ....[4]....
        /*086c*/ 	.word	0x000002b0
        /*0870*/ 	.word	0x000000ff
        /*0874*/ 	.word	0x00032440
        /*0878*/ 	.short	0x0100
        /*087a*/ 	.byte	0x08
	.zero		1


	//   ....[5]....
        /*087c*/ 	.word	0x000002c0
        /*0880*/ 	.word	0x000000ff
        /*0884*/ 	.word	0x00032438
        /*0888*/ 	.short	0x0100
        /*088a*/ 	.byte	0x08
	.zero		1


	//   ....[6]....
        /*088c*/ 	.word	0x000002d0
        /*0890*/ 	.word	0x000000ff
        /*0894*/ 	.word	0x00032448
        /*0898*/ 	.short	0x0100
        /*089a*/ 	.byte	0x08
	.zero		1


	//   ....[7]....
        /*089c*/ 	.word	0x00000400
        /*08a0*/ 	.word	0x000000ff
        /*08a4*/ 	.word	0x00032450
        /*08a8*/ 	.short	0x0100
        /*08aa*/ 	.byte	0x08
	.zero		1


	//   ....[8]....
        /*08ac*/ 	.word	0x00000410
        /*08b0*/ 	.word	0x000000ff
        /*08b4*/ 	.word	0x00032460
        /*08b8*/ 	.short	0x0100
        /*08ba*/ 	.byte	0x08
	.zero		1


	//   ....[9]....
        /*08bc*/ 	.word	0x00000420
        /*08c0*/ 	.word	0x000000ff
        /*08c4*/ 	.word	0x00032458
        /*08c8*/ 	.short	0x0100
        /*08ca*/ 	.byte	0x08
	.zero		1


	//   ....[10]....
        /*08cc*/ 	.word	0x00000430
        /*08d0*/ 	.word	0x000000ff
        /*08d4*/ 	.word	0x00032468
        /*08d8*/ 	.short	0x0100
        /*08da*/ 	.byte	0x08
	.zero		1


	//   ....[11]....
        /*08dc*/ 	.word	0x00000520
        /*08e0*/ 	.word	0x000000ff
        /*08e4*/ 	.word	0x00032470
        /*08e8*/ 	.short	0x0100
        /*08ea*/ 	.byte	0x06
	.zero		1


	//   ....[12]....
        /*08ec*/ 	.word	0x00000530
        /*08f0*/ 	.word	0x000000ff
        /*08f4*/ 	.word	0x00032480
        /*08f8*/ 	.short	0x0100
        /*08fa*/ 	.byte	0x06
	.zero		1


	//   ....[13]....
        /*08fc*/ 	.word	0x00000540
        /*0900*/ 	.word	0x000000ff
        /*0904*/ 	.word	0x00032478
        /*0908*/ 	.short	0x0100
        /*090a*/ 	.byte	0x06
	.zero		1


	//   ....[14]....
        /*090c*/ 	.word	0x00000550
        /*0910*/ 	.word	0x000000ff
        /*0914*/ 	.word	0x00032488
        /*0918*/ 	.short	0x0100
        /*091a*/ 	.byte	0x06
	.zero		1


	//   ....[15]....
        /*091c*/ 	.word	0x00000680
        /*0920*/ 	.word	0x000000ff
        /*0924*/ 	.word	0x00032490
        /*0928*/ 	.short	0x0100
        /*092a*/ 	.byte	0x08
	.zero		1


	//   ....[16]....
        /*092c*/ 	.word	0x00000690
        /*0930*/ 	.word	0x000000ff
        /*0934*/ 	.word	0x000324a0
        /*0938*/ 	.short	0x0100
        /*093a*/ 	.byte	0x08
	.zero		1


	//   ....[17]....
        /*093c*/ 	.word	0x000006a0
        /*0940*/ 	.word	0x000000ff
        /*0944*/ 	.word	0x00032498
        /*0948*/ 	.short	0x0100
        /*094a*/ 	.byte	0x08
	.zero		1


	//   ....[18]....
        /*094c*/ 	.word	0x000006b0
        /*0950*/ 	.word	0x000000ff
        /*0954*/ 	.word	0x000324a8
        /*0958*/ 	.short	0x0100
        /*095a*/ 	.byte	0x08
	.zero		1


	//   ....[19]....
        /*095c*/ 	.word	0x000007f0
        /*0960*/ 	.word	0x000000ff
        /*0964*/ 	.word	0x000324b0
        /*0968*/ 	.short	0x0100
        /*096a*/ 	.byte	0x08
	.zero		1


	//   ....[20]....
        /*096c*/ 	.word	0x00000800
        /*0970*/ 	.word	0x000000ff
        /*0974*/ 	.word	0x000324c0
        /*0978*/ 	.short	0x0100
        /*097a*/ 	.byte	0x08
	.zero		1


	//   ....[21]....
        /*097c*/ 	.word	0x00000810
        /*0980*/ 	.word	0x000000ff
        /*0984*/ 	.word	0x000324b8
        /*0988*/ 	.short	0x0100
        /*098a*/ 	.byte	0x08
	.zero		1


	//   ....[22]....
        /*098c*/ 	.word	0x00000820
        /*0990*/ 	.word	0x000000ff
        /*0994*/ 	.word	0x000324c8
        /*0998*/ 	.short	0x0100
        /*099a*/ 	.byte	0x08
	.zero		1


	//   ....[23]....
        /*099c*/ 	.word	0x000027d0
        /*09a0*/ 	.word	0x000000ff
        /*09a4*/ 	.word	0x00032400
        /*09a8*/ 	.short	0x010a
        /*09aa*/ 	.byte	0x2a
	.zero		1


	//   ....[24]....
        /*09ac*/ 	.word	0x00002c60
        /*09b0*/ 	.word	0x00000018
        /*09b4*/ 	.word	0x00000000
        /*09b8*/ 	.short	0x010a
        /*09ba*/ 	.byte	0x3f
	.zero		1


	//   ....[25]....
        /*09bc*/ 	.word	0x00002cc0
        /*09c0*/ 	.word	0x00000018
        /*09c4*/ 	.word	0x00000000
        /*09c8*/ 	.short	0x010a
        /*09ca*/ 	.byte	0x3f
	.zero		1


	//   ....[26]....
        /*09cc*/ 	.word	0x00003070
        /*09d0*/ 	.word	0x000000ff
        /*09d4*/ 	.word	0x00032410
        /*09d8*/ 	.short	0x010a
        /*09da*/ 	.byte	0x2a
	.zero		1


	//   ....[27]....
        /*09dc*/ 	.word	0x00003170
        /*09e0*/ 	.word	0x00000008
        /*09e4*/ 	.word	0x00000000
        /*09e8*/ 	.short	0x010a
        /*09ea*/ 	.byte	0x3f
	.zero		1


	//   ....[28]....
        /*09ec*/ 	.word	0x000031d0
        /*09f0*/ 	.word	0x00000008
        /*09f4*/ 	.word	0x00000000
        /*09f8*/ 	.short	0x010a
        /*09fa*/ 	.byte	0x3f
	.zero		1


	//   ....[29]....
        /*09fc*/ 	.word	0x00003f10
        /*0a00*/ 	.word	0x0000000c
        /*0a04*/ 	.word	0x00000000
        /*0a08*/ 	.short	0x0101
        /*0a0a*/ 	.byte	0x3f
	.zero		1


	//   ....[30]....
        /*0a0c*/ 	.word	0x00009240
        /*0a10*/ 	.word	0x00000006
        /*0a14*/ 	.word	0x00000000
        /*0a18*/ 	.short	0x0101
        /*0a1a*/ 	.byte	0x3f
	.zero		1


	//   ....[31]....
        /*0a1c*/ 	.word	0x00009990
        /*0a20*/ 	.word	0x00000002
        /*0a24*/ 	.word	0x00000000
        /*0a28*/ 	.short	0x010a
        /*0a2a*/ 	.byte	0x3f
	.zero		1


	//   ....[32]....
        /*0a2c*/ 	.word	0x00009a30
        /*0a30*/ 	.word	0x00000006
        /*0a34*/ 	.word	0x00000000
        /*0a38*/ 	.short	0x010a
        /*0a3a*/ 	.byte	0x3f
	.zero		1


	//   ....[33]....
        /*0a3c*/ 	.word	0x00009e40
        /*0a40*/ 	.word	0x00000002
        /*0a44*/ 	.word	0x00000000
        /*0a48*/ 	.short	0x010a
        /*0a4a*/ 	.byte	0x3f
	.zero		1


	//   ....[34]....
        /*0a4c*/ 	.word	0x00009f10
        /*0a50*/ 	.word	0x00000014
        /*0a54*/ 	.word	0x00000000
        /*0a58*/ 	.short	0x010a
        /*0a5a*/ 	.byte	0x3f
	.zero		1


	//   ....[35]....
        /*0a5c*/ 	.word	0x0000ac50
        /*0a60*/ 	.word	0x00000005
        /*0a64*/ 	.word	0x00000000
        /*0a68*/ 	.short	0x0101
        /*0a6a*/ 	.byte	0x3f
	.zero		1


	//   ....[36]....
        /*0a6c*/ 	.word	0x00013000
        /*0a70*/ 	.word	0x00000000
        /*0a74*/ 	.word	0x00000000
        /*0a78*/ 	.short	0x0101
        /*0a7a*/ 	.byte	0x3f
	.zero		1


	//   ....[37]....
        /*0a7c*/ 	.word	0x000131f0
        /*0a80*/ 	.word	0x00000002
        /*0a84*/ 	.word	0x00000000
        /*0a88*/ 	.short	0x010a
        /*0a8a*/ 	.byte	0x3f
	.zero		1


	//   ....[38]....
        /*0a8c*/ 	.word	0x00013290
        /*0a90*/ 	.word	0x00000006
        /*0a94*/ 	.word	0x00000000
        /*0a98*/ 	.short	0x010a
        /*0a9a*/ 	.byte	0x3f
	.zero		1


	//   ....[39]....
        /*0a9c*/ 	.word	0x000136a0
        /*0aa0*/ 	.word	0x00000002
        /*0aa4*/ 	.word	0x00000000
        /*0aa8*/ 	.short	0x010a
        /*0aaa*/ 	.byte	0x3f
	.zero		1


	//   ....[40]....
        /*0aac*/ 	.word	0x00013770
        /*0ab0*/ 	.word	0x0000000e
        /*0ab4*/ 	.word	0x00000000
        /*0ab8*/ 	.short	0x010a
        /*0aba*/ 	.byte	0x3f
	.zero		1


	//   ....[41]....
        /*0abc*/ 	.word	0x000144b0
        /*0ac0*/ 	.word	0x00000006
        /*0ac4*/ 	.word	0x00000000
        /*0ac8*/ 	.short	0x0101
        /*0aca*/ 	.byte	0x3f
	.zero		1


	//   ....[42]....
        /*0acc*/ 	.word	0x0001dca0
        /*0ad0*/ 	.word	0x00000003
        /*0ad4*/ 	.word	0x00000000
        /*0ad8*/ 	.short	0x0101
        /*0ada*/ 	.byte	0x3f
	.zero		1


	//   ....[43]....
        /*0adc*/ 	.word	0x00020750
        /*0ae0*/ 	.word	0x000000ff
        /*0ae4*/ 	.word	0x00000000
        /*0ae8*/ 	.short	0x0101
        /*0aea*/ 	.byte	0x05
	.zero		1


	//   ....[44]....
        /*0aec*/ 	.word	0x00022f50
        /*0af0*/ 	.word	0x00000018
        /*0af4*/ 	.word	0x00032440
        /*0af8*/ 	.short	0x010a
        /*0afa*/ 	.byte	0x3f
	.zero		1


	//   ....[45]....
        /*0afc*/ 	.word	0x00023460
        /*0b00*/ 	.word	0x00000018
        /*0b04*/ 	.word	0x00032430
        /*0b08*/ 	.short	0x0107
        /*0b0a*/ 	.byte	0x3f
	.zero		1


	//   ....[46]....
        /*0b0c*/ 	.word	0x00023510
        /*0b10*/ 	.word	0x00000018
        /*0b14*/ 	.word	0x00032430
        /*0b18*/ 	.short	0x0101
        /*0b1a*/ 	.byte	0x3f
	.zero		1


	//   ....[47]....
        /*0b1c*/ 	.word	0x00024030
        /*0b20*/ 	.word	0x00000011
        /*0b24*/ 	.word	0x00032400
        /*0b28*/ 	.short	0x0107
        /*0b2a*/ 	.byte	0x3f
	.zero		1


	//   ....[48]....
        /*0b2c*/ 	.word	0x000240c0
        /*0b30*/ 	.word	0x00000011
        /*0b34*/ 	.word	0x00032400
        /*0b38*/ 	.short	0x0101
        /*0b3a*/ 	.byte	0x3f
	.zero		1


	//   ....[49]....
        /*0b3c*/ 	.word	0x00024b10
        /*0b40*/ 	.word	0x00000011
        /*0b44*/ 	.word	0x00032410
        /*0b48*/ 	.short	0x0107
        /*0b4a*/ 	.byte	0x3f
	.zero		1


	//   ....[50]....
        /*0b4c*/ 	.word	0x00024c00
        /*0b50*/ 	.word	0x00000011
        /*0b54*/ 	.word	0x00032410
        /*0b58*/ 	.short	0x0101
        /*0b5a*/ 	.byte	0x3f
	.zero		1


	//   ....[51]....
        /*0b5c*/ 	.word	0x00024c20
        /*0b60*/ 	.word	0x00000011
        /*0b64*/ 	.word	0x00032420
        /*0b68*/ 	.short	0x010a
        /*0b6a*/ 	.byte	0x3f
	.zero		1


	//   ....[52]....
        /*0b6c*/ 	.word	0x00024ca0
        /*0b70*/ 	.word	0x00000018
        /*0b74*/ 	.word	0x00032460
        /*0b78*/ 	.short	0x010a
        /*0b7a*/ 	.byte	0x3f
	.zero		1


	//   ....[53]....
        /*0b7c*/ 	.word	0x000253a0
        /*0b80*/ 	.word	0x00000018
        /*0b84*/ 	.word	0x00032450
        /*0b88*/ 	.short	0x0107
        /*0b8a*/ 	.byte	0x3f
	.zero		1


	//   ....[54]....
        /*0b8c*/ 	.word	0x00025460
        /*0b90*/ 	.word	0x00000018
        /*0b94*/ 	.word	0x00032450
        /*0b98*/ 	.short	0x0101
        /*0b9a*/ 	.byte	0x3f
	.zero		1


	//   ....[55]....
        /*0b9c*/ 	.word	0x00025780
        /*0ba0*/ 	.word	0x0000000a
        /*0ba4*/ 	.word	0x00032440
        /*0ba8*/ 	.short	0x010a
        /*0baa*/ 	.byte	0x3f
	.zero		1


	//   ....[56]....
        /*0bac*/ 	.word	0x00025b50
        /*0bb0*/ 	.word	0x0000000a
        /*0bb4*/ 	.word	0x00032430
        /*0bb8*/ 	.short	0x0107
        /*0bba*/ 	.byte	0x3f
	.zero		1


	//   ....[57]....
        /*0bbc*/ 	.word	0x00025c00
        /*0bc0*/ 	.word	0x0000000a
        /*0bc4*/ 	.word	0x00032430
        /*0bc8*/ 	.short	0x0101
        /*0bca*/ 	.byte	0x3f
	.zero		1


	//   ....[58]....
        /*0bcc*/ 	.word	0x00025c30
        /*0bd0*/ 	.word	0x0000000a
        /*0bd4*/ 	.word	0x00032460
        /*0bd8*/ 	.short	0x010a
        /*0bda*/ 	.byte	0x3f
	.zero		1


	//   ....[59]....
        /*0bdc*/ 	.word	0x00026150
        /*0be0*/ 	.word	0x0000000a
        /*0be4*/ 	.word	0x00032450
        /*0be8*/ 	.short	0x0107
        /*0bea*/ 	.byte	0x3f
	.zero		1


	//   ....[60]....
        /*0bec*/ 	.word	0x00026200
        /*0bf0*/ 	.word	0x0000000a
        /*0bf4*/ 	.word	0x00032450
        /*0bf8*/ 	.short	0x0101
        /*0bfa*/ 	.byte	0x3f
	.zero		1


	//   ....[61]....
        /*0bfc*/ 	.word	0x000265e0
        /*0c00*/ 	.word	0x00000007
        /*0c04*/ 	.word	0x00032420
        /*0c08*/ 	.short	0x010a
        /*0c0a*/ 	.byte	0x3f
	.zero		1


	//   ....[62]....
        /*0c0c*/ 	.word	0x00026780
        /*0c10*/ 	.word	0x00000005
        /*0c14*/ 	.word	0x00032440
        /*0c18*/ 	.short	0x010a
        /*0c1a*/ 	.byte	0x3f
	.zero		1


	//   ....[63]....
        /*0c1c*/ 	.word	0x00026820
        /*0c20*/ 	.word	0x00000003
        /*0c24*/ 	.word	0x00032440
        /*0c28*/ 	.short	0x010a
        /*0c2a*/ 	.byte	0x3f
	.zero		1


	//   ....[64]....
        /*0c2c*/ 	.word	0x00026860
        /*0c30*/ 	.word	0x00000005
        /*0c34*/ 	.word	0x00032460
        /*0c38*/ 	.short	0x010a
        /*0c3a*/ 	.byte	0x3f
	.zero		1


	//   ....[65]....
        /*0c3c*/ 	.word	0x000268a0
        /*0c40*/ 	.word	0x00000003
        /*0c44*/ 	.word	0x00032460
        /*0c48*/ 	.short	0x010a
        /*0c4a*/ 	.byte	0x3f
	.zero		1


	//   ....[66]....
        /*0c4c*/ 	.word	0x00026910
        /*0c50*/ 	.word	0x00000009
        /*0c54*/ 	.word	0x00032400
        /*0c58*/ 	.short	0x010a
        /*0c5a*/ 	.byte	0x3f
	.zero		1


	//   ....[67]....
        /*0c5c*/ 	.word	0x00026960
        /*0c60*/ 	.word	0x00000018
        /*0c64*/ 	.word	0x00000000
        /*0c68*/ 	.short	0x010a
        /*0c6a*/ 	.byte	0x3f
	.zero		1


	//   ....[68]....
        /*0c6c*/ 	.word	0x000269c0
        /*0c70*/ 	.word	0x00000009
        /*0c74*/ 	.word	0x00032410
        /*0c78*/ 	.short	0x010a
        /*0c7a*/ 	.byte	0x3f
	.zero		1


	//   ....[69]....
        /*0c7c*/ 	.word	0x00026a10
        /*0c80*/ 	.word	0x00000008
        /*0c84*/ 	.word	0x00000000
        /*0c88*/ 	.short	0x010a
        /*0c8a*/ 	.byte	0x3f
	.zero		1


	//   ....[70]....
        /*0c8c*/ 	.word	0x00026a60
        /*0c90*/ 	.word	0x00000006
        /*0c94*/ 	.word	0x00000000
        /*0c98*/ 	.short	0x010a
        /*0c9a*/ 	.byte	0x3f
	.zero		1


	//   ....[71]....
        /*0c9c*/ 	.word	0x00026ab0
        /*0ca0*/ 	.word	0x00000014
        /*0ca4*/ 	.word	0x00000000
        /*0ca8*/ 	.short	0x010a
        /*0caa*/ 	.byte	0x3f
	.zero		1


	//   ....[72]....
        /*0cac*/ 	.word	0x00026b00
        /*0cb0*/ 	.word	0x00000006
        /*0cb4*/ 	.word	0x00000000
        /*0cb8*/ 	.short	0x010a
        /*0cba*/ 	.byte	0x3f
	.zero		1


	//   ....[73]....
        /*0cbc*/ 	.word	0x00026b50
        /*0cc0*/ 	.word	0x0000000e
        /*0cc4*/ 	.word	0x00000000
        /*0cc8*/ 	.short	0x010a
        /*0cca*/ 	.byte	0x3f
	.zero		1


	//   ....[74]....
        /*0ccc*/ 	.word	0x00026c50
        /*0cd0*/ 	.word	0x00000018
        /*0cd4*/ 	.word	0x00032440
        /*0cd8*/ 	.short	0x010a
        /*0cda*/ 	.byte	0x3f
	.zero		1


	//   ....[75]....
        /*0cdc*/ 	.word	0x00028920
        /*0ce0*/ 	.word	0x00000011
        /*0ce4*/ 	.word	0x00032420
        /*0ce8*/ 	.short	0x010a
        /*0cea*/ 	.byte	0x3f
	.zero		1


	//   ....[76]....
        /*0cec*/ 	.word	0x00028970
        /*0cf0*/ 	.word	0x00000018
        /*0cf4*/ 	.word	0x00032460
        /*0cf8*/ 	.short	0x010a
        /*0cfa*/ 	.byte	0x3f
	.zero		1


	//   ....[77]....
        /*0cfc*/ 	.word	0x000292d0
        /*0d00*/ 	.word	0x0000000a
        /*0d04*/ 	.word	0x00032440
        /*0d08*/ 	.short	0x010a
        /*0d0a*/ 	.byte	0x3f
	.zero		1


	//   ....[78]....
        /*0d0c*/ 	.word	0x00029960
        /*0d10*/ 	.word	0x0000000a
        /*0d14*/ 	.word	0x00032460
        /*0d18*/ 	.short	0x010a
        /*0d1a*/ 	.byte	0x3f
	.zero		1


	//   ....[79]....
        /*0d1c*/ 	.word	0x0002a170
        /*0d20*/ 	.word	0x00000007
        /*0d24*/ 	.word	0x00032420
        /*0d28*/ 	.short	0x010a
        /*0d2a*/ 	.byte	0x3f
	.zero		1


	//   ....[80]....
        /*0d2c*/ 	.word	0x0002a310
        /*0d30*/ 	.word	0x00000005
        /*0d34*/ 	.word	0x00032440
        /*0d38*/ 	.short	0x010a
        /*0d3a*/ 	.byte	0x3f
	.zero		1


	//   ....[81]....
        /*0d3c*/ 	.word	0x0002a360
        /*0d40*/ 	.word	0x00000003
        /*0d44*/ 	.word	0x00032440
        /*0d48*/ 	.short	0x010a
        /*0d4a*/ 	.byte	0x3f
	.zero		1


	//   ....[82]....
        /*0d4c*/ 	.word	0x0002a3b0
        /*0d50*/ 	.word	0x00000005
        /*0d54*/ 	.word	0x00032460
        /*0d58*/ 	.short	0x010a
        /*0d5a*/ 	.byte	0x3f
	.zero		1


	//   ....[83]....
        /*0d5c*/ 	.word	0x0002a760
        /*0d60*/ 	.word	0x0000000a
        /*0d64*/ 	.word	0x00000000
        /*0d68*/ 	.short	0x010a
        /*0d6a*/ 	.byte	0x3f
	.zero		1


	//   ....[84]....
        /*0d6c*/ 	.word	0x0002a8a0
        /*0d70*/ 	.word	0x00000002
        /*0d74*/ 	.word	0x00000000
        /*0d78*/ 	.short	0x010a
        /*0d7a*/ 	.byte	0x3f
	.zero		1


	//   ....[85]....
        /*0d7c*/ 	.word	0x0002af00
        /*0d80*/ 	.word	0x0000000a
        /*0d84*/ 	.word	0x00000000
        /*0d88*/ 	.short	0x010a
        /*0d8a*/ 	.byte	0x3f
	.zero		1


	//   ....[86]....
        /*0d8c*/ 	.word	0x0002b040
        /*0d90*/ 	.word	0x00000008
        /*0d94*/ 	.word	0x00000000
        /*0d98*/ 	.short	0x010a
        /*0d9a*/ 	.byte	0x3f
	.zero		1


	//   ....[87]....
        /*0d9c*/ 	.word	0x0002c310
        /*0da0*/ 	.word	0x00000006
        /*0da4*/ 	.word	0x00000000
        /*0da8*/ 	.short	0x0101
        /*0daa*/ 	.byte	0x3f
	.zero		1


	//   ....[88]....
        /*0dac*/ 	.word	0x00045a80
        /*0db0*/ 	.word	0x00000000
        /*0db4*/ 	.word	0x00000000
        /*0db8*/ 	.short	0x0101
        /*0dba*/ 	.byte	0x3f
	.zero		1


	//   ....[89]....
        /*0dbc*/ 	.word	0x00045aa0
        /*0dc0*/ 	.word	0x00000002
        /*0dc4*/ 	.word	0x00000000
        /*0dc8*/ 	.short	0x010a
        /*0dca*/ 	.byte	0x3f
	.zero		1


	//   ....[90]....
        /*0dcc*/ 	.word	0x00045af0
        /*0dd0*/ 	.word	0x00000008
        /*0dd4*/ 	.word	0x00000000
        /*0dd8*/ 	.short	0x010a
        /*0dda*/ 	.byte	0x3f
	.zero		1


	//----- nvinfo : EIATTR_NUM_MBARRIERS
	.align		4
.L_355:
        /*0ddc*/ 	.byte	0x03, 0x38
        /*0dde*/ 	.short	0x0017


	//----- nvinfo : EIATTR_EXIT_INSTR_OFFSETS
	.align		4
        /*0de0*/ 	.byte	0x04, 0x1c
        /*0de2*/ 	.short	(.L_357 - .L_356)


	//   ....[0]....
.L_356:
        /*0de4*/ 	.word	0x00000a60


	//   ....[1]....
        /*0de8*/ 	.word	0x00021890


	//   ....[2]....
        /*0dec*/ 	.word	0x000268f0


	//----- nvinfo : EIATTR_MAX_THREADS
	.align		4
.L_357:
        /*0df0*/ 	.byte	0x04, 0x05
        /*0df2*/ 	.short	(.L_359 - .L_358)
.L_358:
        /*0df4*/ 	.word	0x00000180
        /*0df8*/ 	.word	0x00000001
        /*0dfc*/ 	.word	0x00000001


	//----- nvinfo : EIATTR_CRS_STACK_SIZE
	.align		4
.L_359:
        /*0e00*/ 	.byte	0x04, 0x1e
        /*0e02*/ 	.short	(.L_361 - .L_360)
.L_360:
        /*0e04*/ 	.word	0x00000000


	//----- nvinfo : EIATTR_CBANK_PARAM_SIZE
	.align		4
.L_361:
        /*0e08*/ 	.byte	0x03, 0x19
        /*0e0a*/ 	.short	0x0bf0


	//----- nvinfo : EIATTR_PARAM_CBANK
	.align		4
        /*0e0c*/ 	.byte	0x04, 0x0a
        /*0e0e*/ 	.short	(.L_363 - .L_362)
	.align		4
.L_362:
        /*0e10*/ 	.word	index@(.nv.constant0._ZN7cutlass13device_kernelIN5flash11enable_sm90INS1_16FlashAttnFwdSm90INS1_25CollectiveMainloopFwdSm90ILi2EN4cute5tupleIJNS5_1CILi1EEES8_S8_EEENS6_IJNS7_ILi128EEENS7_ILi96EEENS7_ILi64EEEEEELi256ENS_10bfloat16_tEfNS_4arch4Sm90ELb0ELb1ELb0ELb0ELb1ELb0ELb1ELb1ELb0ELb1ELb0ELb0EEENS1_21CollectiveEpilogueFwdINS6_IJSA_NS7_ILi256EEESB_EEES9_SE_SG_Li256ELb0ELb1ELb0ELb0EEENS1_30DynamicPersistentTileSchedulerILi256ELi128ELb0ELb1ELb1EEEEEEEEEvNT_6ParamsE)
        /*0e14*/ 	.short	0x0210
        /*0e16*/ 	.short	0x0bf0


	//----- nvinfo : EIATTR_SW_WAR
	.align		4
.L_363:
        /*0e18*/ 	.byte	0x04, 0x36
        /*0e1a*/ 	.short	(.L_365 - .L_364)
.L_364:
        /*0e1c*/ 	.word	0x00000008
.L_365:


//--------------------- .nv.info._ZN7cutlass13device_kernelIN5flash11enable_sm90INS1_16FlashAttnFwdSm90INS1_25CollectiveMainloopFwdSm90ILi2EN4cute5tupleIJNS5_1CILi1EEES8_S8_EEENS6_IJNS7_ILi128EEENS7_ILi96EEENS7_ILi64EEEEEELi256ENS_10bfloat16_tEfNS_4arch4Sm90ELb0ELb1ELb0ELb1ELb1ELb0ELb0ELb1ELb0ELb1ELb0ELb0EEENS1_21CollectiveEpilogueFwdINS6_IJSA_NS7_ILi256EEESB_EEES9_SE_SG_Li256ELb1ELb1ELb0ELb0EEENS1_36VarlenDynamicPersistentTileSchedulerILi128ELi96ELi256ELi128ELb0ELb1ELb1ELb1ELb0ELb1EEEEEEEEEvNT_6ParamsE --------------------------
	.section	.nv.info._ZN7cutlass13device_kernelIN5flash11enable_sm90INS1_16FlashAttnFwdSm90INS1_25CollectiveMainloopFwdSm90ILi2EN4cute5tupleIJNS5_1CILi1EEES8_S8_EEENS6_IJNS7_ILi128EEENS7_ILi96EEENS7_ILi64EEEEEELi256ENS_10bfloat16_tEfNS_4arch4Sm90ELb0ELb1ELb0ELb1ELb1ELb0ELb0ELb1ELb0ELb1ELb0ELb0EEENS1_21CollectiveEpilogueFwdINS6_IJSA_NS7_ILi256EEESB_EEES9_SE_SG_Li256ELb1ELb1ELb0ELb0EEENS1_36VarlenDynamicPersistentTileSchedulerILi128ELi96ELi256ELi128ELb0ELb1ELb1ELb1ELb0ELb1EEEEEEEEEvNT_6ParamsE,"",@"SHT_CUDA_INFO"
	.sectionflags	@""
	.align	4


	//----- nvinfo : EIATTR_CUDA_API_VERSION
	.align		4
        /*0000*/ 	.byte	0x04, 0x37
        /*0002*/ 	.short	(.L_367 - .L_366)
.L_366:
        /*0004*/ 	.word	0x00000082


	//----- nvinfo : EIATTR_KPARAM_INFO
	.align		4
.L_367:
        /*0008*/ 	.byte	0x04, 0x17
        /*000a*/ 	.short	(.L_369 - .L_368)
.L_368:
        /*000c*/ 	.word	0x00000000
        /*0010*/ 	.short	0x0000
        /*0012*/ 	.short	0x0070
        /*0014*/ 	.byte	0x00, 0xf0, 0x01, 0x2a


	//----- nvinfo : EIATTR_SPARSE_MMA_MASK
	.align		4
.L_369:
        /*0018*/ 	.byte	0x03, 0x50
        /*001a*/ 	.short	0x0000


	//----- nvinfo : EIATTR_MAXREG_COUNT
	.align		4
        /*001c*/ 	.byte	0x03, 0x1b
        /*001e*/ 	.short	0x00a8


	//----- nvinfo : EIATTR_NUM_BARRIERS
	.align		4
        /*0020*/ 	.byte	0x02, 0x4c
        /*0022*/ 	.byte	0x10
	.zero		1


	//----- nvinfo : EIATTR_EXTERNS
	.align		4
        /*0024*/ 	.byte	0x04, 0x0f
        /*0026*/ 	.short	(.L_371 - .L_370)


	//   ....[0]....
	.align		4
.L_370:
        /*0028*/ 	.word	index@(__assertfail)


	//----- nvinfo : EIATTR_ANNOTATIONS
	.align		4
.L_371:
        /*002c*/ 	.byte	0x04, 0x55
        /*002e*/ 	.short	(.L_373 - .L_372)


	//   ....[0]....
.L_372:
        /* <DEDUP_REMOVED lines=9> */


	//----- nvinfo : EIATTR_MERCURY_ISA_VERSION
	.align		4
.L_373:
        /*00a8*/ 	.byte	0x03, 0x5f
        /*00aa*/ 	.short	0x0101


	//----- nvinfo : EIATTR_UNUSED_LOAD_BYTE_OFFSET
	.align		4
        /*00ac*/ 	.byte	0x04, 0x44
        /*00ae*/ 	.short	(.L_375 - .L_374)


	//   ....[0]....
.L_374:
        /*00b0*/ 	.word	0x00000960
        /*00b4*/ 	.word	0x0000fff0


	//   ....[1]....
        /*00b8*/ 	.word	0x0000d150
        /*00bc*/ 	.word	0x0000fff0


	//----- nvinfo : EIATTR_INT_WARP_WIDE_INSTR_OFFSETS
	.align		4
.L_375:
        /*00c0*/ 	.byte	0x04, 0x31
        /*00c2*/ 	.short	(.L_377 - .L_376)


	//   ....[0]....
.L_376:
        /*00c4*/ 	.word	0x000000c0


	//   ....[1]....
        /*00c8*/ 	.word	0x000000d0


	//   ....[2]....
        /*00cc*/ 	.word	0x00000170


	//   ....[3]....
        /*00d0*/ 	.word	0x00011470


	//   ....[4]....
        /*00d4*/ 	.word	0x00011500


	//   ....[5]....
        /*00d8*/ 	.word	0x00014800


	//   ....[6]....
        /*00dc*/ 	.word	0x00014890


	//----- nvinfo : EIATTR_COOP_GROUP_MASK_REGIDS
	.align		4
.L_377:
        /*00e0*/ 	.byte	0x04, 0x29
        /*00e2*/ 	.short	(.L_379 - .L_378)


	//   ....[0]....
.L_378:
        /*00e4*/ 	.word	0xffffffff


	//   ....[1]....
        /*00e8*/ 	.word	0xffffffff


	//   ....[2]....
        /*00ec*/ 	.word	0xffffffff


	//   ....[3]....
        /*00f0*/ 	.word	0xffffffff


	//   ....[4]....
        /*00f4*/ 	.word	0xffffffff


	//   ....[5]....
        /*00f8*/ 	.word	0xffffffff


	//   ....[6]....
        /*00fc*/ 	.word	0xffffffff


	//   ....[7]....
        /*0100*/ 	.word	0xffffffff


	//   ....[8]....
        /*0104*/ 	.word	0xffffffff


	//   ....[9]....
        /*0108*/ 	.word	0xffffffff


	//   ....[10]....
        /*010c*/ 	.word	0xffffffff


	//   ....[11]....
        /*0110*/ 	.word	0xffffffff


	//   ....[12]....
        /*0114*/ 	.word	0xffffffff


	//   ....[13]....
        /*0118*/ 	.word	0xffffffff


	//   ....[14]....
        /*011c*/ 	.word	0xffffffff


	//   ....[15]....
        /*0120*/ 	.word	0xffffffff


	//   ....[16]....
        /*0124*/ 	.word	0xffffffff


	//   ....[17]....
        /*0128*/ 	.word	0xffffffff


	//   ....[18]....
        /*012c*/ 	.word	0xffffffff


	//   ....[19]....
        /*0130*/ 	.word	0xffffffff


	//   ....[20]....
        /*0134*/ 	.word	0xffffffff


	//   ....[21]....
        /*0138*/ 	.word	0xffffffff


	//   ....[22]....
        /*013c*/ 	.word	0xffffffff


	//   ....[23]....
        /*0140*/ 	.word	0xffffffff


	//   ....[24]....
        /*0144*/ 	.word	0xffffffff


	//   ....[25]....
        /*0148*/ 	.word	0xffffffff


	//   ....[26]....
        /*014c*/ 	.word	0xffffffff


	//   ....[27]....
        /*0150*/ 	.word	0xffffffff


	//   ....[28]....
        /*0154*/ 	.word	0xffffffff


	//   ....[29]....
        /*0158*/ 	.word	0xffffffff


	//   ....[30]....
        /*015c*/ 	.word	0xffffffff


	//   ....[31]....
        /*0160*/ 	.word	0xffffffff


	//   ....[32]....
        /*0164*/ 	.word	0xffffffff


	//   ....[33]....
        /*0168*/ 	.word	0xffffffff


	//   ....[34]....
        /*016c*/ 	.word	0xffffffff


	//   ....[35]....
        /*0170*/ 	.word	0xffffffff


	//   ....[36]....
        /*0174*/ 	.word	0xffffffff


	//   ....[37]....
        /*0178*/ 	.word	0xffffffff


	//   ....[38]....
        /*017c*/ 	.word	0xffffffff


	//   ....[39]....
        /*0180*/ 	.word	0xffffffff


	//   ....[40]....
        /*0184*/ 	.word	0xffffffff


	//   ....[41]....
        /*0188*/ 	.word	0xffffffff


	//   ....[42]....
        /*018c*/ 	.word	0xffffffff


	//   ....[43]....
        /*0190*/ 	.word	0xffffffff


	//   ....[44]....
        /*0194*/ 	.word	0xffffffff


	//   ....[45]....
        /*0198*/ 	.word	0xffffffff


	//   ....[46]....
        /*019c*/ 	.word	0xffffffff


	//   ....[47]....
        /*01a0*/ 	.word	0xffffffff


	//   ....[48]....
        /*01a4*/ 	.word	0xffffffff


	//   ....[49]....
        /*01a8*/ 	.word	0xffffffff


	//   ....[50]....
        /*01ac*/ 	.word	0xffffffff


	//   ....[51]....
        /*01b0*/ 	.word	0xffffffff


	//   ....[52]....
        /*01b4*/ 	.word	0xffffffff


	//   ....[53]....
        /*01b8*/ 	.word	0xffffffff


	//   ....[54]....
        /*01bc*/ 	.word	0xffffffff


	//   ....[55]....
        /*01c0*/ 	.word	0xffffffff


	//   ....[56]....
        /*01c4*/ 	.word	0xffffffff


	//   ....[57]....
        /*01c8*/ 	.word	0xffffffff


	//   ....[58]....
        /*01cc*/ 	.word	0xffffffff


	//   ....[59]....
        /*01d0*/ 	.word	0xffffffff


	//   ....[60]....
        /*01d4*/ 	.word	0xffffffff


	//   ....[61]....
        /*01d8*/ 	.word	0xffffffff


	//   ....[62]....
        /*01dc*/ 	.word	0xffffffff


	//   ....[63]....
        /*01e0*/ 	.word	0xffffffff


	//   ....[64]....
        /*01e4*/ 	.word	0xffffffff


	//   ....[65]....
        /*01e8*/ 	.word	0xffffffff


	//   ....[66]....
        /*01ec*/ 	.word	0xffffffff


	//   ....[67]....
        /*01f0*/ 	.word	0xffffffff


	//   ....[68]....
        /*01f4*/ 	.word	0xffffffff


	//   ....[69]....
        /*01f8*/ 	.word	0xffffffff


	//   ....[70]....
        /*01fc*/ 	.word	0xffffffff


	//   ....[71]....
        /*0200*/ 	.word	0xffffffff


	//   ....[72]....
        /*0204*/ 	.word	0xffffffff


	//   ....[73]....
        /*0208*/ 	.word	0xffffffff


	//   ....[74]....
        /*020c*/ 	.word	0xffffffff


	//   ....[75]....
        /*0210*/ 	.word	0xffffffff


	//   ....[76]....
        /*0214*/ 	.word	0xffffffff


	//   ....[77]....
        /*0218*/ 	.word	0xffffffff


	//   ....[78]....
        /*021c*/ 	.word	0xffffffff


	//   ....[79]....
        /*0220*/ 	.word	0xffffffff


	//   ....[80]....
        /*0224*/ 	.word	0xffffffff


	//   ....[81]....
        /*0228*/ 	.word	0xffffffff


	//   ....[82]....
        /*022c*/ 	.word	0xffffffff


	//   ....[83]....
        /*0230*/ 	.word	0xffffffff


	//   ....[84]....
        /*0234*/ 	.word	0xffffffff


	//   ....[85]....
        /*0238*/ 	.word	0xffffffff


	//   ....[86]....
        /*023c*/ 	.word	0xffffffff


	//   ....[87]....
        /*0240*/ 	.word	0xffffffff


	//   ....[88]....
        /*0244*/ 	.word	0xffffffff


	//   ....[89]....
        /*0248*/ 	.word	0xffffffff


	//   ....[90]....
        /*024c*/ 	.word	0xffffffff


	//   ....[91]....
        /*0250*/ 	.word	0xffffffff


	//   ....[92]....
        /*0254*/ 	.word	0xffffffff


	//   ....[93]....
        /*0258*/ 	.word	0xffffffff


	//   ....[94]....
        /*025c*/ 	.word	0xffffffff


	//   ....[95]....
        /*0260*/ 	.word	0xffffffff


	//   ....[96]....
        /*0264*/ 	.word	0xffffffff


	//   ....[97]....
        /*0268*/ 	.word	0xffffffff


	//   ....[98]....
        /*026c*/ 	.word	0xffffffff


	//   ....[99]....
        /*0270*/ 	.word	0xffffffff


	//   ....[100]....
        /*0274*/ 	.word	0xffffffff


	//   ....[101]....
        /*0278*/ 	.word	0xffffffff


	//   ....[102]....
        /*027c*/ 	.word	0xffffffff


	//   ....[103]....
        /*0280*/ 	.word	0xffffffff


	//   ....[104]....
        /*0284*/ 	.word	0xffffffff


	//   ....[105]....
        /*0288*/ 	.word	0xffffffff


	//   ....[106]....
        /*028c*/ 	.word	0xffffffff


	//   ....[107]....
        /*0290*/ 	.word	0xffffffff


	//   ....[108]....
        /*0294*/ 	.word	0xffffffff


	//   ....[109]....
        /*0298*/ 	.word	0xffffffff


	//   ....[110]....
        /*029c*/ 	.word	0xffffffff


	//   ....[111]....
        /*02a0*/ 	.word	0xffffffff


	//   ....[112]....
        /*02a4*/ 	.word	0xffffffff


	//   ....[113]....
        /*02a8*/ 	.word	0xffffffff


	//   ....[114]....
        /*02ac*/ 	.word	0xffffffff


	//   ....[115]....
        /*02b0*/ 	.word	0xffffffff


	//   ....[116]....
        /*02b4*/ 	.word	0xffffffff


	//   ....[117]....
        /*02b8*/ 	.word	0xffffffff


	//   ....[118]....
        /*02bc*/ 	.word	0xffffffff


	//   ....[119]....
        /*02c0*/ 	.word	0xffffffff


	//   ....[120]....
        /*02c4*/ 	.word	0xffffffff


	//   ....[121]....
        /*02c8*/ 	.word	0xffffffff


	//   ....[122]....
        /*02cc*/ 	.word	0xffffffff


	//   ....[123]....
        /*02d0*/ 	.word	0xffffffff


	//   ....[124]....
        /*02d4*/ 	.word	0xffffffff


	//   ....[125]....
        /*02d8*/ 	.word	0xffffffff


	//   ....[126]....
        /*02dc*/ 	.word	0xffffffff


	//   ....[127]....
        /*02e0*/ 	.word	0xffffffff


	//   ....[128]....
        /*02e4*/ 	.word	0xffffffff


	//   ....[129]....
        /*02e8*/ 	.word	0xffffffff


	//   ....[130]....
        /*02ec*/ 	.word	0xffffffff


	//   ....[131]....
        /*02f0*/ 	.word	0xffffffff


	//   ....[132]....
        /*02f4*/ 	.word	0xffffffff


	//   ....[133]....
        /*02f8*/ 	.word	0xffffffff


	//   ....[134]....
        /*02fc*/ 	.word	0xffffffff


	//   ....[135]....
        /*0300*/ 	.word	0xffffffff


	//   ....[136]....
        /*0304*/ 	.word	0xffffffff


	//   ....[137]....
        /*0308*/ 	.word	0xffffffff


	//   ....[138]....
        /*030c*/ 	.word	0xffffffff


	//   ....[139]....
        /*0310*/ 	.word	0xffffffff


	//   ....[140]....
        /*0314*/ 	.word	0xffffffff


	//   ....[141]....
        /*0318*/ 	.word	0xffffffff


	//   ....[142]....
        /*031c*/ 	.word	0xffffffff


	//   ....[143]....
        /*0320*/ 	.word	0xffffffff


	//   ....[144]....
        /*0324*/ 	.word	0xffffffff


	//   ....[145]....
        /*0328*/ 	.word	0xffffffff


	//   ....[146]....
        /*032c*/ 	.word	0xffffffff


	//   ....[147]....
        /*0330*/ 	.word	0xffffffff


	//   ....[148]....
        /*0334*/ 	.word	0xffffffff


	//   ....[149]....
        /*0338*/ 	.word	0xffffffff


	//   ....[150]....
        /*033c*/ 	.word	0xffffffff


	//   ....[151]....
        /*0340*/ 	.word	0x0500000f


	//   ....[152]....
        /*0344*/ 	.word	0x0500000f


	//   ....[153]....
        /*0348*/ 	.word	0x0500000f


	//   ....[154]....
        /*034c*/ 	.word	0x0500000f


	//   ....[155]....
        /*0350*/ 	.word	0x0500000f


	//   ....[156]....
        /*0354*/ 	.word	0x0500000f


	//   ....[157]....
        /*0358*/ 	.word	0x0500000f


	//   ....[158]....
        /*035c*/ 	.word	0x0500000f


	//   ....[159]....
        /*0360*/ 	.word	0x0500000f


	//   ....[160]....
        /*0364*/ 	.word	0x0500000f


	//   ....[161]....
        /*0368*/ 	.word	0x0500000f


	//   ....[162]....
        /*036c*/ 	.word	0x0500000f


	//   ....[163]....
        /*0370*/ 	.word	0x0500000f


	//   ....[164]....
        /*0374*/ 	.word	0x0500000f


	//   ....[165]....
        /*0378*/ 	.word	0x0500000f


	//   ....[166]....
        /*037c*/ 	.word	0x0500000f


	//   ....[167]....
        /*0380*/ 	.word	0x0500000f


	//   ....[168]....
        /*0384*/ 	.word	0x0500000f


	//   ....[169]....
        /*0388*/ 	.word	0x0500000f


	//   ....[170]....
        /*038c*/ 	.word	0x0500000f


	//   ....[171]....
        /*0390*/ 	.word	0x0500000f


	//   ....[172]....
        /*0394*/ 	.word	0x0500000f


	//   ....[173]....
        /*0398*/ 	.word	0x0500000f


	//   ....[174]....
        /*039c*/ 	.word	0x0500000f


	//   ....[175]....
        /*03a0*/ 	.word	0x0500000f


	//   ....[176]....
        /*03a4*/ 	.word	0x0500000f


	//   ....[177]....
        /*03a8*/ 	.word	0x0500000f


	//   ....[178]....
        /*03ac*/ 	.word	0x0500000f


	//   ....[179]....
        /*03b0*/ 	.word	0x0500000f


	//   ....[180]....
        /*03b4*/ 	.word	0x0500000f


	//   ....[181]....
        /*03b8*/ 	.word	0x0500000f


	//   ....[182]....
        /*03bc*/ 	.word	0x0500000f


	//   ....[183]....
        /*03c0*/ 	.word	0x0500000f


	//   ....[184]....
        /*03c4*/ 	.word	0x0500000f


	//   ....[185]....
        /*03c8*/ 	.word	0x0500000f


	//   ....[186]....
        /*03cc*/ 	.word	0x0500000f


	//   ....[187]....
        /*03d0*/ 	.word	0x0500000f


	//   ....[188]....
        /*03d4*/ 	.word	0x0500000f


	//   ....[189]....
        /*03d8*/ 	.word	0x0500000f


	//   ....[190]....
        /*03dc*/ 	.word	0x0500000f


	//   ....[191]....
        /*03e0*/ 	.word	0x0500000f


	//   ....[192]....
        /*03e4*/ 	.word	0x0500000f


	//   ....[193]....
        /*03e8*/ 	.word	0x0500000f


	//   ....[194]....
        /*03ec*/ 	.word	0x0500000f


	//   ....[195]....
        /*03f0*/ 	.word	0x0500000f


	//   ....[196]....
        /*03f4*/ 	.word	0x0500000f


	//   ....[197]....
        /*03f8*/ 	.word	0x0500000f


	//   ....[198]....
        /*03fc*/ 	.word	0x0500000f


	//   ....[199]....
        /*0400*/ 	.word	0x0500000f


	//   ....[200]....
        /*0404*/ 	.word	0x0500000f


	//   ....[201]....
        /*0408*/ 	.word	0x0500000f


	//   ....[202]....
        /*040c*/ 	.word	0x0500000f


	//   ....[203]....
        /*0410*/ 	.word	0x0500000f


	//   ....[204]....
        /*0414*/ 	.word	0x0500000f


	//   ....[205]....
        /*0418*/ 	.word	0x0500000f


	//   ....[206]....
        /*041c*/ 	.word	0x0500000f


	//   ....[207]....
        /*0420*/ 	.word	0x0500000f


	//   ....[208]....
        /*0424*/ 	.word	0x0500000f


	//   ....[209]....
        /*0428*/ 	.word	0x0500000f


	//   ....[210]....
        /*042c*/ 	.word	0x0500000f


	//   ....[211]....
        /*0430*/ 	.word	0x0500000f


	//   ....[212]....
        /*0434*/ 	.word	0x0500000f


	//   ....[213]....
        /*0438*/ 	.word	0x0500000f


	//   ....[214]....
        /*043c*/ 	.word	0x0500000f


	//   ....[215]....
        /*0440*/ 	.word	0x0500000f


	//   ....[216]....
        /*0444*/ 	.word	0x0500000f


	//   ....[217]....
        /*0448*/ 	.word	0x0500000f


	//   ....[218]....
        /*044c*/ 	.word	0x0500000f


	//   ....[219]....
        /*0450*/ 	.word	0x0500000f


	//   ....[220]....
        /*0454*/ 	.word	0x0500000f


	//   ....[221]....
        /*0458*/ 	.word	0x0500000f


	//   ....[222]....
        /*045c*/ 	.word	0x0500000f


	//   ....[223]....
        /*0460*/ 	.word	0x0500000f


	//   ....[224]....
        /*0464*/ 	.word	0x0500000f


	//   ....[225]....
        /*0468*/ 	.word	0x0500000f


	//   ....[226]....
        /*046c*/ 	.word	0x0500000f


	//   ....[227]....
        /*0470*/ 	.word	0x0500000f


	//   ....[228]....
        /*0474*/ 	.word	0x0500000f


	//   ....[229]....
        /*0478*/ 	.word	0x0500000f


	//   ....[230]....
        /*047c*/ 	.word	0x0500000f


	//   ....[231]....
        /*0480*/ 	.word	0x0500000f


	//   ....[232]....
        /*0484*/ 	.word	0x0500000f


	//   ....[233]....
        /*0488*/ 	.word	0x0500000f


	//----- nvinfo : EIATTR_COOP_GROUP_INSTR_OFFSETS
	.align		4
.L_379:
        /*048c*/ 	.byte	0x04, 0x28
        /*048e*/ 	.short	(.L_381 - .L_380)


	//   ....[0]....
.L_380:
        /*0490*/ 	.word	0x00000080


	//   ....[1]....
        /*0494*/ 	.word	0x00000090


	//   ....[2]....
        /*0498*/ 	.word	0x000002d0


	//   ....[3]....
        /*049c*/ 	.word	0x00000430


	//   ....[4]....
        /*04a0*/ 	.word	0x00000550


	//   ....[5]....
        /*04a4*/ 	.word	0x000006b0


	//   ....[6]....
        /*04a8*/ 	.word	0x00001a80


	//   ....[7]....
        /*04ac*/ 	.word	0x000021e0


	//   ....[8]....
        /*04b0*/ 	.word	0x00002410


	//   ....[9]....
        /*04b4*/ 	.word	0x00003140


	//   ....[10]....
        /*04b8*/ 	.word	0x00003250


	//   ....[11]....
        /*04bc*/ 	.word	0x00003880


	//   ....[12]....
        /*04c0*/ 	.word	0x000038e0


	//   ....[13]....
        /*04c4*/ 	.word	0x00004ad0


	//   ....[14]....
        /*04c8*/ 	.word	0x00005500


	//   ....[15]....
        /*04cc*/ 	.word	0x00005a80


	//   ....[16]....
        /*04d0*/ 	.word	0x00005ba0


	//   ....[17]....
        /*04d4*/ 	.word	0x00006210


	//   ....[18]....
        /*04d8*/ 	.word	0x00006330


	//   ....[19]....
        /*04dc*/ 	.word	0x00007e50


	//   ....[20]....
        /*04e0*/ 	.word	0x00007e80


	//   ....[21]....
        /*04e4*/ 	.word	0x000082c0


	//   ....[22]....
        /*04e8*/ 	.word	0x00008490


	//   ....[23]....
        /*04ec*/ 	.word	0x00009ad0


	//   ....[24]....
        /*04f0*/ 	.word	0x0000a500


	//   ....[25]....
        /*04f4*/ 	.word	0x0000aa80


	//   ....[26]....
        /*04f8*/ 	.word	0x0000aba0


	//   ....[27]....
        /*04fc*/ 	.word	0x0000b210


	//   ....[28]....
        /*0500*/ 	.word	0x0000b330


	//   ....[29]....
        /*0504*/ 	.word	0x0000c6d0


	//   ....[30]....
        /*0508*/ 	.word	0x0000c710


	//   ....[31]....
        /*050c*/ 	.word	0x0000c7c0


	//   ....[32]....
        /*0510*/ 	.word	0x0000c820


	//   ....[33]....
        /*0514*/ 	.word	0x0000e1f0


	//   ....[34]....
        /*0518*/ 	.word	0x0000e230


	//   ....[35]....
        /*051c*/ 	.word	0x0000e270


	//   ....[36]....
        /*0520*/ 	.word	0x0000e2a0


	//   ....[37]....
        /*0524*/ 	.word	0x0000eb40


	//   ....[38]....
        /*0528*/ 	.word	0x0000eb70


	//   ....[39]....
        /*052c*/ 	.word	0x0000ecb0


	//   ....[40]....
        /*0530*/ 	.word	0x0000ecd0


	//   ....[41]....
        /*0534*/ 	.word	0x0000ee10


	//   ....[42]....
        /*0538*/ 	.word	0x0000ee30


	//   ....[43]....
        /*053c*/ 	.word	0x0000ef80


	//   ....[44]....
        /*0540*/ 	.word	0x0000efa0


	//   ....[45]....
        /*0544*/ 	.word	0x0000f8d0


	//   ....[46]....
        /*0548*/ 	.word	0x0000f900


	//   ....[47]....
        /*054c*/ 	.word	0x0000fa50


	//   ....[48]....
        /*0550*/ 	.word	0x0000fa70


	//   ....[49]....
        /*0554*/ 	.word	0x0000fbb0


	//   ....[50]....
        /*0558*/ 	.word	0x0000fbd0


	//   ....[51]....
        /*055c*/ 	.word	0x0000fd20


	//   ....[52]....
        /*0560*/ 	.word	0x0000fd40


	//   ....[53]....
        /*0564*/ 	.word	0x0000ff20


	//   ....[54]....
        /*0568*/ 	.word	0x000100d0


	//   ....[55]....
        /*056c*/ 	.word	0x00010100


	//   ....[56]....
        /*0570*/ 	.word	0x00010130


	//   ....[57]....
        /*0574*/ 	.word	0x00010160


	//   ....[58]....
        /*0578*/ 	.word	0x00010190


	//   ....[59]....
        /*057c*/ 	.word	0x000101c0


	//   ....[60]....
        /*0580*/ 	.word	0x00010310


	//   ....[61]....
        /*0584*/ 	.word	0x00010340


	//   ....[62]....
        /*0588*/ 	.word	0x00010370


	//   ....[63]....
        /*058c*/ 	.word	0x000103a0


	//   ....[64]....
        /*0590*/ 	.word	0x000103d0


	//   ....[65]....
        /*0594*/ 	.word	0x00010400


	//   ....[66]....
        /*0598*/ 	.word	0x00010490


	//   ....[67]....
        /*059c*/ 	.word	0x000104f0


	//   ....[68]....
        /*05a0*/ 	.word	0x00010580


	//   ....[69]....
        /*05a4*/ 	.word	0x00012020


	//   ....[70]....
        /*05a8*/ 	.word	0x00012040


	//   ....[71]....
        /*05ac*/ 	.word	0x000120d0


	//   ....[72]....
        /*05b0*/ 	.word	0x000120f0


	//   ....[73]....
        /*05b4*/ 	.word	0x00012170


	//   ....[74]....
        /*05b8*/ 	.word	0x00012190


	//   ....[75]....
        /*05bc*/ 	.word	0x00012210


	//   ....[76]....
        /*05c0*/ 	.word	0x00012230


	//   ....[77]....
        /*05c4*/ 	.word	0x000122b0


	//   ....[78]....
        /*05c8*/ 	.word	0x000122d0


	//   ....[79]....
        /*05cc*/ 	.word	0x000122e0


	//   ....[80]....
        /*05d0*/ 	.word	0x000122f0


	//   ....[81]....
        /*05d4*/ 	.word	0x00012a20


	//   ....[82]....
        /*05d8*/ 	.word	0x00012a50


	//   ....[83]....
        /*05dc*/ 	.word	0x00012b10


	//   ....[84]....
        /*05e0*/ 	.word	0x00012b20


	//   ....[85]....
        /*05e4*/ 	.word	0x00012bb0


	//   ....[86]....
        /*05e8*/ 	.word	0x00012bc0


	//   ....[87]....
        /*05ec*/ 	.word	0x00012c50


	//   ....[88]....
        /*05f0*/ 	.word	0x00012c60


	//   ....[89]....
        /*05f4*/ 	.word	0x00012cf0


	//   ....[90]....
        /*05f8*/ 	.word	0x00012d00


	//   ....[91]....
        /*05fc*/ 	.word	0x00012d90


	//   ....[92]....
        /*0600*/ 	.word	0x00012da0


	//   ....[93]....
        /*0604*/ 	.word	0x00012e20


	//   ....[94]....
        /*0608*/ 	.word	0x00012e30


	//   ....[95]....
        /*060c*/ 	.word	0x00012e40


	//   ....[96]....
        /*0610*/ 	.word	0x00012e50


	//   ....[97]....
        /*0614*/ 	.word	0x00013360


	//   ....[98]....
        /*0618*/ 	.word	0x00013380


	//   ....[99]....
        /*061c*/ 	.word	0x000133d0


	//   ....[100]....
        /*0620*/ 	.word	0x00013490


	//   ....[101]....
        /*0624*/ 	.word	0x000134a0


	//   ....[102]....
        /*0628*/ 	.word	0x000134d0


	//   ....[103]....
        /*062c*/ 	.word	0x00013560


	//   ....[104]....
        /*0630*/ 	.word	0x00013610


	//   ....[105]....
        /*0634*/ 	.word	0x00013620


	//   ....[106]....
        /*0638*/ 	.word	0x00013650


	//   ....[107]....
        /*063c*/ 	.word	0x00013660


	//   ....[108]....
        /*0640*/ 	.word	0x000136f0


	//   ....[109]....
        /*0644*/ 	.word	0x00013e30


	//   ....[110]....
        /*0648*/ 	.word	0x00013e50


	//   ....[111]....
        /*064c*/ 	.word	0x00013ea0


	//   ....[112]....
        /*0650*/ 	.word	0x00013eb0


	//   ....[113]....
        /*0654*/ 	.word	0x00013ef0


	//   ....[114]....
        /*0658*/ 	.word	0x00013f00


	//   ....[115]....
        /*065c*/ 	.word	0x00013f40


	//   ....[116]....
        /*0660*/ 	.word	0x00013f50


	//   ....[117]....
        /*0664*/ 	.word	0x00013f90


	//   ....[118]....
        /*0668*/ 	.word	0x00013fa0


	//   ....[119]....
        /*066c*/ 	.word	0x00013fb0


	//   ....[120]....
        /*0670*/ 	.word	0x00013ff0


	//   ....[121]....
        /*0674*/ 	.word	0x00014330


	//   ....[122]....
        /*0678*/ 	.word	0x00014350


	//   ....[123]....
        /*067c*/ 	.word	0x00014360


	//   ....[124]....
        /*0680*/ 	.word	0x00014370


	//   ....[125]....
        /*0684*/ 	.word	0x00014390


	//   ....[126]....
        /*0688*/ 	.word	0x00014400


	//   ....[127]....
        /*068c*/ 	.word	0x00014470


	//   ....[128]....
        /*0690*/ 	.word	0x00014490


	//   ....[129]....
        /*0694*/ 	.word	0x000144a0


	//   ....[130]....
        /*0698*/ 	.word	0x00014500


	//   ....[131]....
        /*069c*/ 	.word	0x00014520


	//   ....[132]....
        /*06a0*/ 	.word	0x00014580


	//   ....[133]....
        /*06a4*/ 	.word	0x00014a80


	//   ....[134]....
        /*06a8*/ 	.word	0x00014ab0


	//   ....[135]....
        /*06ac*/ 	.word	0x00014ae0


	//   ....[136]....
        /*06b0*/ 	.word	0x00014b10


	//   ....[137]....
        /*06b4*/ 	.word	0x00014b40


	//   ....[138]....
        /*06b8*/ 	.word	0x00014b70


	//   ....[139]....
        /*06bc*/ 	.word	0x00014ba0


	//   ....[140]....
        /*06c0*/ 	.word	0x00014bd0


	//   ....[141]....
        /*06c4*/ 	.word	0x00014d50


	//   ....[142]....
        /*06c8*/ 	.word	0x00014d80


	//   ....[143]....
        /*06cc*/ 	.word	0x00014db0


	//   ....[144]....
        /*06d0*/ 	.word	0x00014de0


	//   ....[145]....
        /*06d4*/ 	.word	0x00014e10


	//   ....[146]....
        /*06d8*/ 	.word	0x00014e40


	//   ....[147]....
        /*06dc*/ 	.word	0x00014f00


	//   ....[148]....
        /*06e0*/ 	.word	0x00014f20


	//   ....[149]....
        /*06e4*/ 	.word	0x00014f90


	//   ....[150]....
        /*06e8*/ 	.word	0x00015630


	//   ....[151]....
        /*06ec*/ 	.word	0x00015c90


	//   ....[152]....
        /*06f0*/ 	.word	0x00015d80


	//   ....[153]....
        /*06f4*/ 	.word	0x00015e20


	//   ....[154]....
        /*06f8*/ 	.word	0x00015e80


	//   ....[155]....
        /*06fc*/ 	.word	0x00015f70


	//   ....[156]....
        /*0700*/ 	.word	0x00015fe0


	//   ....[157]....
        /*0704*/ 	.word	0x000160d0


	//   ....[158]....
        /*0708*/ 	.word	0x00016140


	//   ....[159]....
        /*070c*/ 	.word	0x00016230


	//   ....[160]....
        /*0710*/ 	.word	0x000162a0


	//   ....[161]....
        /*0714*/ 	.word	0x00016390


	//   ....[162]....
        /*0718*/ 	.word	0x00016400


	//   ....[163]....
        /*071c*/ 	.word	0x000164a0


	//   ....[164]....
        /*0720*/ 	.word	0x00016590


	//   ....[165]....
        /*0724*/ 	.word	0x00016600


	//   ....[166]....
        /*0728*/ 	.word	0x00016660


	//   ....[167]....
        /*072c*/ 	.word	0x00016750


	//   ....[168]....
        /*0730*/ 	.word	0x000167b0


	//   ....[169]....
        /*0734*/ 	.word	0x000168b0


	//   ....[170]....
        /*0738*/ 	.word	0x00016910


	//   ....[171]....
        /*073c*/ 	.word	0x00016a10


	//   ....[172]....
        /*0740*/ 	.word	0x00016a70


	//   ....[173]....
        /*0744*/ 	.word	0x00016b70


	//   ....[174]....
        /*0748*/ 	.word	0x00016bd0


	//   ....[175]....
        /*074c*/ 	.word	0x00016cd0


	//   ....[176]....
        /*0750*/ 	.word	0x00016d30


	//   ....[177]....
        /*0754*/ 	.word	0x00016e30


	//   ....[178]....
        /*0758*/ 	.word	0x00016e90


	//   ....[179]....
        /*075c*/ 	.word	0x00016f30


	//   ....[180]....
        /*0760*/ 	.word	0x000170b0


	//   ....[181]....
        /*0764*/ 	.word	0x00017190


	//   ....[182]....
        /*0768*/ 	.word	0x00017220


	//   ....[183]....
        /*076c*/ 	.word	0x00017330


	//   ....[184]....
        /*0770*/ 	.word	0x00017390


	//   ....[185]....
        /*0774*/ 	.word	0x000174a0


	//   ....[186]....
        /*0778*/ 	.word	0x00017500


	//   ....[187]....
        /*077c*/ 	.word	0x00017610


	//   ....[188]....
        /*0780*/ 	.word	0x00017670


	//   ....[189]....
        /*0784*/ 	.word	0x00017780


	//   ....[190]....
        /*0788*/ 	.word	0x000177e0


	//   ....[191]....
        /*078c*/ 	.word	0x000178a0


	//   ....[192]....
        /*0790*/ 	.word	0x00017a00


	//   ....[193]....
        /*0794*/ 	.word	0x00017aa0


	//   ....[194]....
        /*0798*/ 	.word	0x00017b00


	//   ....[195]....
        /*079c*/ 	.word	0x00017bb0


	//   ....[196]....
        /*07a0*/ 	.word	0x00017c10


	//   ....[197]....
        /*07a4*/ 	.word	0x00017cc0


	//   ....[198]....
        /*07a8*/ 	.word	0x00017d20


	//   ....[199]....
        /*07ac*/ 	.word	0x00017dd0


	//   ....[200]....
        /*07b0*/ 	.word	0x00017e30


	//   ....[201]....
        /*07b4*/ 	.word	0x00017ee0


	//   ....[202]....
        /*07b8*/ 	.word	0x00017f40


	//   ....[203]....
        /*07bc*/ 	.word	0x00017ff0


	//   ....[204]....
        /*07c0*/ 	.word	0x000180e0


	//   ....[205]....
        /*07c4*/ 	.word	0x00018180


	//   ....[206]....
        /*07c8*/ 	.word	0x000181e0


	//   ....[207]....
        /*07cc*/ 	.word	0x000182b0


	//   ....[208]....
        /*07d0*/ 	.word	0x00018310


	//   ....[209]....
        /*07d4*/ 	.word	0x000183e0


	//   ....[210]....
        /*07d8*/ 	.word	0x00018440


	//   ....[211]....
        /*07dc*/ 	.word	0x00018510


	//   ....[212]....
        /*07e0*/ 	.word	0x00018570


	//   ....[213]....
        /*07e4*/ 	.word	0x00018640


	//   ....[214]....
        /*07e8*/ 	.word	0x000186a0


	//   ....[215]....
        /*07ec*/ 	.word	0x00018770


	//   ....[216]....
        /*07f0*/ 	.word	0x00018800


	//   ....[217]....
        /*07f4*/ 	.word	0x000188a0


	//   ....[218]....
        /*07f8*/ 	.word	0x000189c0


	//   ....[219]....
        /*07fc*/ 	.word	0x00018a30


	//   ....[220]....
        /*0800*/ 	.word	0x00018aa0


	//   ....[221]....
        /*0804*/ 	.word	0x00018b10


	//   ....[222]....
        /*0808*/ 	.word	0x00018b80


	//   ....[223]....
        /*080c*/ 	.word	0x00018c00


	//   ....[224]....
        /*0810*/ 	.word	0x00018c90


	//   ....[225]....
        /*0814*/ 	.word	0x00018d20


	//   ....[226]....
        /*0818*/ 	.word	0x00018d90


	//   ....[227]....
        /*081c*/ 	.word	0x00018e00


	//   ....[228]....
        /*0820*/ 	.word	0x00018e70


	//   ....[229]....
        /*0824*/ 	.word	0x00018ef0


	//   ....[230]....
        /*0828*/ 	.word	0x00018f60


	//   ....[231]....
        /*082c*/ 	.word	0x00019000


	//   ....[232]....
        /*0830*/ 	.word	0x00019090


	//   ....[233]....
        /*0834*/ 	.word	0x000191b0


	//----- nvinfo : EIATTR_REG_RECONFIG
	.align		4
.L_381:
        /*0838*/ 	.byte	0x01, 0x54
	.zero		2


	//----- nvinfo : EIATTR_SYSCALL_OFFSETS
	.align		4
        /*083c*/ 	.byte	0x04, 0x46
        /*083e*/ 	.short	(.L_383 - .L_382)


	//   ....[0]....
.L_382:
        /*0840*/ 	.word	0x00001c60


	//   ....[1]....
        /*0844*/ 	.word	0x00011660


	//   ....[2]....
        /*0848*/ 	.word	0x000117b0


	//   ....[3]....
        /*084c*/ 	.word	0x000118a0


	//   ....[4]....
        /*0850*/ 	.word	0x00012610


	//----- nvinfo : EIATTR_MBARRIER_INSTR_OFFSETS
	.align		4
.L_383:
        /*0854*/ 	.byte	0x04, 0x39
        /*0856*/ 	.short	(.L_385 - .L_384)


	//   ....[0]....
.L_384:
        /*0858*/ 	.word	0x00000180
        /*085c*/ 	.word	0x000000ff
        /*0860*/ 	.word	0x00022800
        /*0864*/ 	.short	0x0100
        /*0866*/ 	.byte	0x08
	.zero		1


	//   ....[1]....
        /*0868*/ 	.word	0x00000190
        /*086c*/ 	.word	0x000000ff
        /*0870*/ 	.word	0x00022820
        /*0874*/ 	.short	0x0100
        /*0876*/ 	.byte	0x08
	.zero		1


	//   ....[2]....
        /*0878*/ 	.word	0x00000280
        /*087c*/ 	.word	0x000000ff
        /*0880*/ 	.word	0x00022830
        /*0884*/ 	.short	0x0100
        /*0886*/ 	.byte	0x08
	.zero		1


	//   ....[3]....
        /*0888*/ 	.word	0x00000290
        /*088c*/ 	.word	0x000000ff
        /*0890*/ 	.word	0x00022840
        /*0894*/ 	.short	0x0100
        /*0896*/ 	.byte	0x08
	.zero		1


	//   ....[4]....
        /*0898*/ 	.word	0x000002a0
        /*089c*/ 	.word	0x000000ff
        /*08a0*/ 	.word	0x00022838
        /*08a4*/ 	.short	0x0100
        /*08a6*/ 	.byte	0x08
	.zero		1


	//   ....[5]....
        /*08a8*/ 	.word	0x000002b0
        /*08ac*/ 	.word	0x000000ff
        /*08b0*/ 	.word	0x00022848
        /*08b4*/ 	.short	0x0100
        /*08b6*/ 	.byte	0x08
	.zero		1


	//   ....[6]....
        /*08b8*/ 	.word	0x000003e0
        /*08bc*/ 	.word	0x000000ff
        /*08c0*/ 	.word	0x00022850
        /*08c4*/ 	.short	0x0100
        /*08c6*/ 	.byte	0x08
	.zero		1


	//   ....[7]....
        /*08c8*/ 	.word	0x000003f0
        /*08cc*/ 	.word	0x000000ff
        /*08d0*/ 	.word	0x00022860
        /*08d4*/ 	.short	0x0100
        /*08d6*/ 	.byte	0x08
	.zero		1


	//   ....[8]....
        /*08d8*/ 	.word	0x00000400
        /*08dc*/ 	.word	0x000000ff
        /*08e0*/ 	.word	0x00022858
        /*08e4*/ 	.short	0x0100
        /*08e6*/ 	.byte	0x08
	.zero		1


	//   ....[9]....
        /*08e8*/ 	.word	0x00000410
        /*08ec*/ 	.word	0x000000ff
        /*08f0*/ 	.word	0x00022868
        /*08f4*/ 	.short	0x0100
        /*08f6*/ 	.byte	0x08
	.zero		1


	//   ....[10]....
        /*08f8*/ 	.word	0x00000500
        /*08fc*/ 	.word	0x000000ff
        /*0900*/ 	.word	0x00022870
        /*0904*/ 	.short	0x0100
        /*0906*/ 	.byte	0x06
	.zero		1


	//   ....[11]....
        /*0908*/ 	.word	0x00000510
        /*090c*/ 	.word	0x000000ff
        /*0910*/ 	.word	0x00022880
        /*0914*/ 	.short	0x0100
        /*0916*/ 	.byte	0x06
	.zero		1


	//   ....[12]....
        /*0918*/ 	.word	0x00000520
        /*091c*/ 	.word	0x000000ff
        /*0920*/ 	.word	0x00022878
        /*0924*/ 	.short	0x0100
        /*0926*/ 	.byte	0x06
	.zero		1


	//   ....[13]....
        /*0928*/ 	.word	0x00000530
        /*092c*/ 	.word	0x000000ff
        /*0930*/ 	.word	0x00022888
        /*0934*/ 	.short	0x0100
        /*0936*/ 	.byte	0x06
	.zero		1


	//   ....[14]....
        /*0938*/ 	.word	0x00000660
        /*093c*/ 	.word	0x000000ff
        /*0940*/ 	.word	0x00022890
        /*0944*/ 	.short	0x0100
        /*0946*/ 	.byte	0x08
	.zero		1


	//   ....[15]....
        /*0948*/ 	.word	0x00000670
        /*094c*/ 	.word	0x000000ff
        /*0950*/ 	.word	0x000228a0
        /*0954*/ 	.short	0x0100
        /*0956*/ 	.byte	0x08
	.zero		1


	//   ....[16]....
        /*0958*/ 	.word	0x00000680
        /*095c*/ 	.word	0x000000ff
        /*0960*/ 	.word	0x00022898
        /*0964*/ 	.short	0x0100
        /*0966*/ 	.byte	0x08
	.zero		1


	//   ....[17]....
        /*0968*/ 	.word	0x00000690
        /*096c*/ 	.word	0x000000ff
        /*0970*/ 	.word	0x000228a8
        /*0974*/ 	.short	0x0100
        /*0976*/ 	.byte	0x08
	.zero		1


	//   ....[18]....
        /*0978*/ 	.word	0x000007d0
        /*097c*/ 	.word	0x000000ff
        /*0980*/ 	.word	0x000228b0
        /*0984*/ 	.short	0x0100
        /*0986*/ 	.byte	0x08
	.zero		1


	//   ....[19]....
        /*0988*/ 	.word	0x000007e0
        /*098c*/ 	.word	0x000000ff
        /*0990*/ 	.word	0x000228c0
        /*0994*/ 	.short	0x0100
        /*0996*/ 	.byte	0x08
	.zero		1


	//   ....[20]....
        /*0998*/ 	.word	0x000007f0
        /*099c*/ 	.word	0x000000ff
        /*09a0*/ 	.word	0x000228b8
        /*09a4*/ 	.short	0x0100
        /*09a6*/ 	.byte	0x08
	.zero		1


	//   ....[21]....
        /*09a8*/ 	.word	0x00000800
        /*09ac*/ 	.word	0x000000ff
        /*09b0*/ 	.word	0x000228c8
        /*09b4*/ 	.short	0x0100
        /*09b6*/ 	.byte	0x08
	.zero		1


	//   ....[22]....
        /*09b8*/ 	.word	0x00001d10
        /*09bc*/ 	.word	0x00000006
        /*09c0*/ 	.word	0x00022800
        /*09c4*/ 	.short	0x010a
        /*09c6*/ 	.byte	0x3f
	.zero		1


	//   ....[23]....
        /*09c8*/ 	.word	0x00001de0
        /*09cc*/ 	.word	0x000000ff
        /*09d0*/ 	.word	0x00022830
        /*09d4*/ 	.short	0x010a
        /*09d6*/ 	.byte	0x18
	.zero		1


	//   ....[24]....
        /*09d8*/ 	.word	0x00001e20
        /*09dc*/ 	.word	0x000000ff
        /*09e0*/ 	.word	0x00022830
        /*09e4*/ 	.short	0x010a
        /*09e6*/ 	.byte	0x18
	.zero		1


	//   ....[25]....
        /*09e8*/ 	.word	0x00002160
        /*09ec*/ 	.word	0x000000ff
        /*09f0*/ 	.word	0x00000000
        /*09f4*/ 	.short	0x0101
        /*09f6*/ 	.byte	0x05
	.zero		1


	//   ....[26]....
        /*09f8*/ 	.word	0x000040f0
        /*09fc*/ 	.word	0x000000ff
        /*0a00*/ 	.word	0x00022850
        /*0a04*/ 	.short	0x010a
        /*0a06*/ 	.byte	0x18
	.zero		1


	//   ....[27]....
        /*0a08*/ 	.word	0x00004130
        /*0a0c*/ 	.word	0x000000ff
        /*0a10*/ 	.word	0x00022850
        /*0a14*/ 	.short	0x010a
        /*0a16*/ 	.byte	0x18
	.zero		1


	//   ....[28]....
        /*0a18*/ 	.word	0x00004480
        /*0a1c*/ 	.word	0x000000ff
        /*0a20*/ 	.word	0x00000000
        /*0a24*/ 	.short	0x0101
        /*0a26*/ 	.byte	0x18
	.zero		1


	//   ....[29]....
        /*0a28*/ 	.word	0x00004800
        /*0a2c*/ 	.word	0x000000ff
        /*0a30*/ 	.word	0x00022830
        /*0a34*/ 	.short	0x010a
        /*0a36*/ 	.byte	0x19
	.zero		1


	//   ....[30]....
        /*0a38*/ 	.word	0x00004840
        /*0a3c*/ 	.word	0x000000ff
        /*0a40*/ 	.word	0x00022830
        /*0a44*/ 	.short	0x010a
        /*0a46*/ 	.byte	0x19
	.zero		1


	//   ....[31]....
        /*0a48*/ 	.word	0x00004a80
        /*0a4c*/ 	.word	0x000000ff
        /*0a50*/ 	.word	0x00000000
        /*0a54*/ 	.short	0x0101
        /*0a56*/ 	.byte	0x0a
	.zero		1


	//   ....[32]....
        /*0a58*/ 	.word	0x00007370
        /*0a5c*/ 	.word	0x000000ff
        /*0a60*/ 	.word	0x00022850
        /*0a64*/ 	.short	0x010a
        /*0a66*/ 	.byte	0x19
	.zero		1


	//   ....[33]....
        /*0a68*/ 	.word	0x000073c0
        /*0a6c*/ 	.word	0x000000ff
        /*0a70*/ 	.word	0x00022850
        /*0a74*/ 	.short	0x010a
        /*0a76*/ 	.byte	0x19
	.zero		1


	//   ....[34]....
        /*0a78*/ 	.word	0x000076b0
        /*0a7c*/ 	.word	0x000000ff
        /*0a80*/ 	.word	0x00000000
        /*0a84*/ 	.short	0x0101
        /*0a86*/ 	.byte	0x19
	.zero		1


	//   ....[35]....
        /*0a88*/ 	.word	0x00007a90
        /*0a8c*/ 	.word	0x000000ff
        /*0a90*/ 	.word	0x00022830
        /*0a94*/ 	.short	0x010a
        /*0a96*/ 	.byte	0x19
	.zero		1


	//   ....[36]....
        /*0a98*/ 	.word	0x00007ad0
        /*0a9c*/ 	.word	0x000000ff
        /*0aa0*/ 	.word	0x00022830
        /*0aa4*/ 	.short	0x010a
        /*0aa6*/ 	.byte	0x19
	.zero		1


	//   ....[37]....
        /*0aa8*/ 	.word	0x00007d00
        /*0aac*/ 	.word	0x000000ff
        /*0ab0*/ 	.word	0x00000000
        /*0ab4*/ 	.short	0x0101
        /*0ab6*/ 	.byte	0x0a
	.zero		1


	//   ....[38]....
        /*0ab8*/ 	.word	0x00009360
        /*0abc*/ 	.word	0x000000ff
        /*0ac0*/ 	.word	0x00022850
        /*0ac4*/ 	.short	0x010a
        /*0ac6*/ 	.byte	0x19
	.zero		1


	//   ....[39]....
        /*0ac8*/ 	.word	0x000093b0
        /*0acc*/ 	.word	0x000000ff
        /*0ad0*/ 	.word	0x00022850
        /*0ad4*/ 	.short	0x010a
        /*0ad6*/ 	.byte	0x19
	.zero		1


	//   ....[40]....
        /*0ad8*/ 	.word	0x00009680
        /*0adc*/ 	.word	0x000000ff
        /*0ae0*/ 	.word	0x00000000
        /*0ae4*/ 	.short	0x0101
        /*0ae6*/ 	.byte	0x19
	.zero		1


	//   ....[41]....
        /*0ae8*/ 	.word	0x00009800
        /*0aec*/ 	.word	0x000000ff
        /*0af0*/ 	.word	0x00022830
        /*0af4*/ 	.short	0x010a
        /*0af6*/ 	.byte	0x18
	.zero		1


	//   ....[42]....
        /*0af8*/ 	.word	0x00009840
        /*0afc*/ 	.word	0x000000ff
        /*0b00*/ 	.word	0x00022830
        /*0b04*/ 	.short	0x010a
        /*0b06*/ 	.byte	0x18
	.zero		1


	//   ....[43]....
        /*0b08*/ 	.word	0x00009a80
        /*0b0c*/ 	.word	0x000000ff
        /*0b10*/ 	.word	0x00000000
        /*0b14*/ 	.short	0x0101
        /*0b16*/ 	.byte	0x0a
	.zero		1


	//   ....[44]....
        /*0b18*/ 	.word	0x0000c370
        /*0b1c*/ 	.word	0x000000ff
        /*0b20*/ 	.word	0x00022850
        /*0b24*/ 	.short	0x010a
        /*0b26*/ 	.byte	0x18
	.zero		1


	//   ....[45]....
        /*0b28*/ 	.word	0x0000c3c0
        /*0b2c*/ 	.word	0x000000ff
        /*0b30*/ 	.word	0x00022850
        /*0b34*/ 	.short	0x010a
        /*0b36*/ 	.byte	0x18
	.zero		1


	//   ....[46]....
        /*0b38*/ 	.word	0x0000c6b0
        /*0b3c*/ 	.word	0x000000ff
        /*0b40*/ 	.word	0x00000000
        /*0b44*/ 	.short	0x0101
        /*0b46*/ 	.byte	0x18
	.zero		1


	//   ....[47]....
        /*0b48*/ 	.word	0x0000eb30
        /*0b4c*/ 	.word	0x00000011
        /*0b50*/ 	.word	0x00000000
        /*0b54*/ 	.short	0x0101
        /*0b56*/ 	.byte	0x3f
	.zero		1


	//   ....[48]....
        /*0b58*/ 	.word	0x00011da0
        /*0b5c*/ 	.word	0x00000013
        /*0b60*/ 	.word	0x00022840
        /*0b64*/ 	.short	0x010a
        /*0b66*/ 	.byte	0x3f
	.zero		1


	//   ....[49]....
        /*0b68*/ 	.word	0x000123f0
        /*0b6c*/ 	.word	0x00000013
        /*0b70*/ 	.word	0x00022830
        /*0b74*/ 	.short	0x0107
        /*0b76*/ 	.byte	0x3f
	.zero		1


	//   ....[50]....
        /*0b78*/ 	.word	0x000124c0
        /*0b7c*/ 	.word	0x00000013
        /*0b80*/ 	.word	0x00022830
        /*0b84*/ 	.short	0x0101
        /*0b86*/ 	.byte	0x3f
	.zero		1


	//   ....[51]....
        /*0b88*/ 	.word	0x00012f50
        /*0b8c*/ 	.word	0x00000011
        /*0b90*/ 	.word	0x00022800
        /*0b94*/ 	.short	0x0107
        /*0b96*/ 	.byte	0x3f
	.zero		1


	//   ....[52]....
        /*0b98*/ 	.word	0x00013040
        /*0b9c*/ 	.word	0x00000011
        /*0ba0*/ 	.word	0x00022800
        /*0ba4*/ 	.short	0x0101
        /*0ba6*/ 	.byte	0x3f
	.zero		1


	//   ....[53]....
        /*0ba8*/ 	.word	0x00013060
        /*0bac*/ 	.word	0x00000011
        /*0bb0*/ 	.word	0x00022820
        /*0bb4*/ 	.short	0x010a
        /*0bb6*/ 	.byte	0x3f
	.zero		1


	//   ....[54]....
        /*0bb8*/ 	.word	0x000130f0
        /*0bbc*/ 	.word	0x00000013
        /*0bc0*/ 	.word	0x00022860
        /*0bc4*/ 	.short	0x010a
        /*0bc6*/ 	.byte	0x3f
	.zero		1


	//   ....[55]....
        /*0bc8*/ 	.word	0x00013870
        /*0bcc*/ 	.word	0x00000013
        /*0bd0*/ 	.word	0x00022850
        /*0bd4*/ 	.short	0x0107
        /*0bd6*/ 	.byte	0x3f
	.zero		1


	//   ....[56]....
        /*0bd8*/ 	.word	0x00013940
        /*0bdc*/ 	.word	0x00000013
        /*0be0*/ 	.word	0x00022850
        /*0be4*/ 	.short	0x0101
        /*0be6*/ 	.byte	0x3f
	.zero		1


	//   ....[57]....
        /*0be8*/ 	.word	0x00013c90
        /*0bec*/ 	.word	0x00000006
        /*0bf0*/ 	.word	0x00022840
        /*0bf4*/ 	.short	0x010a
        /*0bf6*/ 	.byte	0x3f
	.zero		1


	//   ....[58]....
        /*0bf8*/ 	.word	0x00014070
        /*0bfc*/ 	.word	0x00000006
        /*0c00*/ 	.word	0x00022830
        /*0c04*/ 	.short	0x0107
        /*0c06*/ 	.byte	0x3f
	.zero		1


	//   ....[59]....
        /*0c08*/ 	.word	0x00014130
        /*0c0c*/ 	.word	0x00000006
        /*0c10*/ 	.word	0x00022830
        /*0c14*/ 	.short	0x0101
        /*0c16*/ 	.byte	0x3f
	.zero		1


	//   ....[60]....
        /*0c18*/ 	.word	0x00014160
        /*0c1c*/ 	.word	0x00000006
        /*0c20*/ 	.word	0x00022860
        /*0c24*/ 	.short	0x010a
        /*0c26*/ 	.byte	0x3f
	.zero		1


	//   ....[61]....
        /*0c28*/ 	.word	0x00014680
        /*0c2c*/ 	.word	0x00000006
        /*0c30*/ 	.word	0x00022850
        /*0c34*/ 	.short	0x0107
        /*0c36*/ 	.byte	0x3f
	.zero		1


	//   ....[62]....
        /*0c38*/ 	.word	0x00014740
        /*0c3c*/ 	.word	0x00000006
        /*0c40*/ 	.word	0x00022850
        /*0c44*/ 	.short	0x0101
        /*0c46*/ 	.byte	0x3f
	.zero		1


	//   ....[63]....
        /*0c48*/ 	.word	0x000155b0
        /*0c4c*/ 	.word	0x00000007
        /*0c50*/ 	.word	0x00022820
        /*0c54*/ 	.short	0x010a
        /*0c56*/ 	.byte	0x3f
	.zero		1


	//   ....[64]....
        /*0c58*/ 	.word	0x00015730
        /*0c5c*/ 	.word	0x00000005
        /*0c60*/ 	.word	0x00022840
        /*0c64*/ 	.short	0x010a
        /*0c66*/ 	.byte	0x3f
	.zero		1


	//   ....[65]....
        /*0c68*/ 	.word	0x000157d0
        /*0c6c*/ 	.word	0x00000003
        /*0c70*/ 	.word	0x00022840
        /*0c74*/ 	.short	0x010a
        /*0c76*/ 	.byte	0x3f
	.zero		1


	//   ....[66]....
        /*0c78*/ 	.word	0x00015810
        /*0c7c*/ 	.word	0x00000005
        /*0c80*/ 	.word	0x00022860
        /*0c84*/ 	.short	0x010a
        /*0c86*/ 	.byte	0x3f
	.zero		1


	//   ....[67]....
        /*0c88*/ 	.word	0x00015850
        /*0c8c*/ 	.word	0x00000003
        /*0c90*/ 	.word	0x00022860
        /*0c94*/ 	.short	0x010a
        /*0c96*/ 	.byte	0x3f
	.zero		1


	//   ....[68]....
        /*0c98*/ 	.word	0x000158b0
        /*0c9c*/ 	.word	0x00000006
        /*0ca0*/ 	.word	0x00022800
        /*0ca4*/ 	.short	0x010a
        /*0ca6*/ 	.byte	0x3f
	.zero		1


	//   ....[69]....
        /*0ca8*/ 	.word	0x00015910
        /*0cac*/ 	.word	0x00000003
        /*0cb0*/ 	.word	0x00022830
        /*0cb4*/ 	.short	0x010a
        /*0cb6*/ 	.byte	0x3f
	.zero		1


	//   ....[70]....
        /*0cb8*/ 	.word	0x00015970
        /*0cbc*/ 	.word	0x00000009
        /*0cc0*/ 	.word	0x00022850
        /*0cc4*/ 	.short	0x010a
        /*0cc6*/ 	.byte	0x3f
	.zero		1


	//   ....[71]....
        /*0cc8*/ 	.word	0x000159d0
        /*0ccc*/ 	.word	0x00000004
        /*0cd0*/ 	.word	0x00022830
        /*0cd4*/ 	.short	0x010a
        /*0cd6*/ 	.byte	0x3f
	.zero		1


	//   ....[72]....
        /*0cd8*/ 	.word	0x00015a30
        /*0cdc*/ 	.word	0x0000000a
        /*0ce0*/ 	.word	0x00022850
        /*0ce4*/ 	.short	0x010a
        /*0ce6*/ 	.byte	0x3f
	.zero		1


	//   ....[73]....
        /*0ce8*/ 	.word	0x00015a90
        /*0cec*/ 	.word	0x00000003
        /*0cf0*/ 	.word	0x00022830
        /*0cf4*/ 	.short	0x010a
        /*0cf6*/ 	.byte	0x3f
	.zero		1


	//   ....[74]....
        /*0cf8*/ 	.word	0x00015af0
        /*0cfc*/ 	.word	0x00000009
        /*0d00*/ 	.word	0x00022850
        /*0d04*/ 	.short	0x010a
        /*0d06*/ 	.byte	0x3f
	.zero		1


	//   ....[75]....
        /*0d08*/ 	.word	0x00015b50
        /*0d0c*/ 	.word	0x00000004
        /*0d10*/ 	.word	0x00022830
        /*0d14*/ 	.short	0x010a
        /*0d16*/ 	.byte	0x3f
	.zero		1


	//   ....[76]....
        /*0d18*/ 	.word	0x00015bb0
        /*0d1c*/ 	.word	0x0000000a
        /*0d20*/ 	.word	0x00022850
        /*0d24*/ 	.short	0x010a
        /*0d26*/ 	.byte	0x3f
	.zero		1


	//   ....[77]....
        /*0d28*/ 	.word	0x00015cd0
        /*0d2c*/ 	.word	0x00000013
        /*0d30*/ 	.word	0x00022840
        /*0d34*/ 	.short	0x010a
        /*0d36*/ 	.byte	0x3f
	.zero		1


	//   ....[78]....
        /*0d38*/ 	.word	0x00016fb0
        /*0d3c*/ 	.word	0x00000011
        /*0d40*/ 	.word	0x00022820
        /*0d44*/ 	.short	0x010a
        /*0d46*/ 	.byte	0x3f
	.zero		1


	//   ....[79]....
        /*0d48*/ 	.word	0x00017000
        /*0d4c*/ 	.word	0x00000013
        /*0d50*/ 	.word	0x00022860
        /*0d54*/ 	.short	0x010a
        /*0d56*/ 	.byte	0x3f
	.zero		1


	//   ....[80]....
        /*0d58*/ 	.word	0x00017950
        /*0d5c*/ 	.word	0x00000006
        /*0d60*/ 	.word	0x00022840
        /*0d64*/ 	.short	0x010a
        /*0d66*/ 	.byte	0x3f
	.zero		1


	//   ....[81]....
        /*0d68*/ 	.word	0x00018030
        /*0d6c*/ 	.word	0x00000006
        /*0d70*/ 	.word	0x00022860
        /*0d74*/ 	.short	0x010a
        /*0d76*/ 	.byte	0x3f
	.zero		1


	//   ....[82]....
        /*0d78*/ 	.word	0x000190d0
        /*0d7c*/ 	.word	0x00000007
        /*0d80*/ 	.word	0x00022820
        /*0d84*/ 	.short	0x010a
        /*0d86*/ 	.byte	0x3f
	.zero		1


	//   ....[83]....
        /*0d88*/ 	.word	0x00019270
        /*0d8c*/ 	.word	0x00000005
        /*0d90*/ 	.word	0x00022840
        /*0d94*/ 	.short	0x010a
        /*0d96*/ 	.byte	0x3f
	.zero		1


	//   ....[84]....
        /*0d98*/ 	.word	0x000192c0
        /*0d9c*/ 	.word	0x00000003
        /*0da0*/ 	.word	0x00022840
        /*0da4*/ 	.short	0x010a
        /*0da6*/ 	.byte	0x3f
	.zero		1


	//   ....[85]....
        /*0da8*/ 	.word	0x00019310
        /*0dac*/ 	.word	0x00000005
        /*0db0*/ 	.word	0x00022860
        /*0db4*/ 	.short	0x010a
        /*0db6*/ 	.byte	0x3f
	.zero		1


	//----- nvinfo : EIATTR_NUM_MBARRIERS
	.align		4
.L_385:
        /*0db8*/ 	.byte	0x03, 0x38
        /*0dba*/ 	.short	0x0016


	//----- nvinfo : EIATTR_EXIT_INSTR_OFFSETS
	.align		4
        /*0dbc*/ 	.byte	0x04, 0x1c
        /*0dbe*/ 	.short	(.L_387 - .L_386)


	//   ....[0]....
.L_386:
        /*0dc0*/ 	.word	0x000009a0


	//   ....[1]....
        /*0dc4*/ 	.word	0x0000fec0


	//   ....[2]....
        /*0dc8*/ 	.word	0x000158a0


	//----- nvinfo : EIATTR_MAX_THREADS
	.align		4
.L_387:
        /*0dcc*/ 	.byte	0x04, 0x05
        /*0dce*/ 	.short	(.L_389 - .L_388)
.L_388:
        /*0dd0*/ 	.word	0x00000180
        /*0dd4*/ 	.word	0x00000001
        /*0dd8*/ 	.word	0x00000001


	//----- nvinfo : EIATTR_CRS_STACK_SIZE
	.align		4
.L_389:
        /*0ddc*/ 	.byte	0x04, 0x1e
        /*0dde*/ 	.short	(.L_391 - .L_390)
.L_390:
        /*0de0*/ 	.word	0x00000000


	//----- nvinfo : EIATTR_CBANK_PARAM_SIZE
	.align		4
.L_391:
        /*0de4*/ 	.byte	0x03, 0x19
        /*0de6*/ 	.short	0x0af0


	//----- nvinfo : EIATTR_PARAM_CBANK
	.align		4
        /*0de8*/ 	.byte	0x04, 0x0a
        /*0dea*/ 	.short	(.L_393 - .L_392)
	.align		4
.L_392:
        /*0dec*/ 	.word	index@(.nv.constant0._ZN7cutlass13device_kernelIN5flash11enable_sm90INS1_16FlashAttnFwdSm90INS1_25CollectiveMainloopFwdSm90ILi2EN4cute5tupleIJNS5_1CILi1EEES8_S8_EEENS6_IJNS7_ILi128EEENS7_ILi96EEENS7_ILi64EEEEEELi256ENS_10bfloat16_tEfNS_4arch4Sm90ELb0ELb1ELb0ELb1ELb1ELb0ELb0ELb1ELb0ELb1ELb0ELb0EEENS1_21CollectiveEpilogueFwdINS6_IJSA_NS7_ILi256EEESB_EEES9_SE_SG_Li256ELb1ELb1ELb0ELb0EEENS1_36VarlenDynamicPersistentTileSchedulerILi128ELi96ELi256ELi128ELb0ELb1ELb1ELb1ELb0ELb1EEEEEEEEEvNT_6ParamsE)
        /*0df0*/ 	.short	0x0210
        /*0df2*/ 	.short	0x0af0


	//----- nvinfo : EIATTR_SW_WAR
	.align		4
.L_393:
        /*0df4*/ 	.byte	0x04, 0x36
        /*0df6*/ 	.short	(.L_395 - .L_394)
.L_394:
        /*0df8*/ 	.word	0x00000008
.L_395:


//--------------------- .nv.info._ZN7cutlass13device_kernelIN5flash11enable_sm90INS1_16FlashAttnFwdSm90INS1_25CollectiveMainloopFwdSm90ILi2EN4cute5tupleIJNS5_1CILi1EEES8_S8_EEENS6_IJNS7_ILi128EEENS7_ILi96EEENS7_ILi64EEEEEELi256ENS_10bfloat16_tEfNS_4arch4Sm90ELb0ELb1ELb0ELb1ELb1ELb1ELb0ELb1ELb0ELb1ELb0ELb0EEENS1_21CollectiveEpilogueFwdINS6_IJSA_NS7_ILi256EEESB_EEES9_SE_SG_Li256ELb1ELb1ELb0ELb0EEENS1_36VarlenDynamicPersistentTileSchedulerILi128ELi96ELi256ELi128ELb0ELb1ELb1ELb1ELb0ELb1EEEEEEEEEvNT_6ParamsE --------------------------
	.section	.nv.info._ZN7cutlass13device_kernelIN5flash11enable_sm90INS1_16FlashAttnFwdSm90INS1_25CollectiveMainloopFwdSm90ILi2EN4cute5tupleIJNS5_1CILi1EEES8_S8_EEENS6_IJNS7_ILi128EEENS7_ILi96EEENS7_ILi64EEEEEELi256ENS_10bfloat16_tEfNS_4arch4Sm90ELb0ELb1ELb0ELb1ELb1ELb1ELb0ELb1ELb0ELb1ELb0ELb0EEENS1_21CollectiveEpilogueFwdINS6_IJSA_NS7_ILi256EEESB_EEES9_SE_SG_Li256ELb1ELb1ELb0ELb0EEENS1_36VarlenDynamicPersistentTileSchedulerILi128ELi96ELi256ELi128ELb0ELb1ELb1ELb1ELb0ELb1EEEEEEEEEvNT_6ParamsE,"",@"SHT_CUDA_INFO"
	.sectionflags	@""
	.align	4


	//----- nvinfo : EIATTR_CUDA_API_VERSION
	.align		4
        /*0000*/ 	.byte	0x04, 0x37
        /*0002*/ 	.short	(.L_397 - .L_396)
.L_396:
        /*0004*/ 	.word	0x00000082


	//----- nvinfo : EIATTR_KPARAM_INFO
	.align		4
.L_397:
        /*0008*/ 	.byte	0x04, 0x17
        /*000a*/ 	.short	(.L_399 - .L_398)
.L_398:
        /*000c*/ 	.word	0x00000000
        /*0010*/ 	.short	0x0000
        /*0012*/ 	.short	0x0070
        /*0014*/ 	.byte	0x00, 0xf0, 0x01, 0x2a


	//----- nvinfo : EIATTR_SPARSE_MMA_MASK
	.align		4
.L_399:
        /*0018*/ 	.byte	0x03, 0x50
        /*001a*/ 	.short	0x0000


	//----- nvinfo : EIATTR_MAXREG_COUNT
	.align		4
        /*001c*/ 	.byte	0x03, 0x1b
        /*001e*/ 	.short	0x00a8


	//----- nvinfo : EIATTR_NUM_BARRIERS
	.align		4
        /*0020*/ 	.byte	0x02, 0x4c
        /*0022*/ 	.byte	0x10
	.zero		1


	//----- nvinfo : EIATTR_EXTERNS
	.align		4
        /*0024*/ 	.byte	0x04, 0x0f
        /*0026*/ 	.short	(.L_401 - .L_400)


	//   ....[0]....
	.align		4
.L_400:
        /*0028*/ 	.word	index@(__assertfail)


	//----- nvinfo : EIATTR_ANNOTATIONS
	.align		4
.L_401:
        /*002c*/ 	.byte	0x04, 0x55
        /*002e*/ 	.short	(.L_403 - .L_402)


	//   ....[0]....
.L_402:
        /* <DEDUP_REMOVED lines=28> */


	//----- nvinfo : EIATTR_MERCURY_ISA_VERSION
	.align		4
.L_403:
        /*01e0*/ 	.byte	0x03, 0x5f
        /*01e2*/ 	.short	0x0101


	//----- nvinfo : EIATTR_UNUSED_LOAD_BYTE_OFFSET
	.align		4
        /*01e4*/ 	.byte	0x04, 0x44
        /*01e6*/ 	.short	(.L_405 - .L_404)


	//   ....[0]....
.L_404:
        /*01e8*/ 	.word	0x00000a80
        /*01ec*/ 	.word	0x0000fff0


	//   ....[1]....
        /*01f0*/ 	.word	0x00015d50
        /*01f4*/ 	.word	0x0000fff0


	//----- nvinfo : EIATTR_INT_WARP_WIDE_INSTR_OFFSETS
	.align		4
.L_405:
        /*01f8*/ 	.byte	0x04, 0x31
        /*01fa*/ 	.short	(.L_407 - .L_406)


	//   ....[0]....
.L_406:
        /*01fc*/ 	.word	0x00000130


	//   ....[1]....
        /*0200*/ 	.word	0x00000170


	//   ....[2]....
        /*0204*/ 	.word	0x000001e0


	//   ....[3]....
        /*0208*/ 	.word	0x0001bae0


	//   ....[4]....
        /*020c*/ 	.word	0x0001bb70


	//   ....[5]....
        /*0210*/ 	.word	0x0001ef30


	//   ....[6]....
        /*0214*/ 	.word	0x0001efc0


	//----- nvinfo : EIATTR_COOP_GROUP_MASK_REGIDS
	.align		4
.L_407:
        /*0218*/ 	.byte	0x04, 0x29
        /*021a*/ 	.short	(.L_409 - .L_408)


	//   ....[0]....
.L_408:
        /*021c*/ 	.word	0xffffffff


	//   ....[1]....
        /*0220*/ 	.word	0xffffffff


	//   ....[2]....
        /*0224*/ 	.word	0xffffffff


	//   ....[3]....
        /*0228*/ 	.word	0xffffffff


	//   ....[4]....
        /*022c*/ 	.word	0xffffffff


	//   ....[5]....
        /*0230*/ 	.word	0xffffffff


	//   ....[6]....
        /*0234*/ 	.word	0xffffffff


	//   ....[7]....
        /*0238*/ 	.word	0xffffffff


	//   ....[8]....
        /*023c*/ 	.word	0xffffffff


	//   ....[9]....
        /*0240*/ 	.word	0xffffffff


	//   ....[10]....
        /*0244*/ 	.word	0xffffffff


	//   ....[11]....
        /*0248*/ 	.word	0xffffffff


	//   ....[12]....
        /*024c*/ 	.word	0xffffffff


	//   ....[13]....
        /*0250*/ 	.word	0xffffffff


	//   ....[14]....
        /*0254*/ 	.word	0xffffffff


	//   ....[15]....
        /*0258*/ 	.word	0xffffffff


	//   ....[16]....
        /*025c*/ 	.word	0xffffffff


	//   ....[17]....
        /*0260*/ 	.word	0xffffffff


	//   ....[18]....
        /*0264*/ 	.word	0xffffffff


	//   ....[19]....
        /*0268*/ 	.word	0xffffffff


	//   ....[20]....
        /*026c*/ 	.word	0xffffffff


	//   ....[21]....
        /*0270*/ 	.word	0xffffffff


	//   ....[22]....
        /*0274*/ 	.word	0xffffffff


	//   ....[23]....
        /*0278*/ 	.word	0xffffffff


	//   ....[24]....
        /*027c*/ 	.word	0xffffffff


	//   ....[25]....
        /*0280*/ 	.word	0xffffffff


	//   ....[26]....
        /*0284*/ 	.word	0xffffffff


	//   ....[27]....
        /*0288*/ 	.word	0xffffffff


	//   ....[28]....
        /*028c*/ 	.word	0xffffffff


	//   ....[29]....
        /*0290*/ 	.word	0xffffffff


	//   ....[30]....
        /*0294*/ 	.word	0xffffffff


	//   ....[31]....
        /*0298*/ 	.word	0xffffffff


	//   ....[32]....
        /*029c*/ 	.word	0xffffffff


	//   ....[33]....
        /*02a0*/ 	.word	0xffffffff


	//   ....[34]....
        /*02a4*/ 	.word	0xffffffff


	//   ....[35]....
        /*02a8*/ 	.word	0xffffffff


	//   ....[36]....
        /*02ac*/ 	.word	0xffffffff


	//   ....[37]....
        /*02b0*/ 	.word	0xffffffff


	//   ....[38]....
        /*02b4*/ 	.word	0xffffffff


	//   ....[39]....
        /*02b8*/ 	.word	0xffffffff


	//   ....[40]....
        /*02bc*/ 	.word	0xffffffff


	//   ....[41]....
        /*02c0*/ 	.word	0xffffffff


	//   ....[42]....
        /*02c4*/ 	.word	0xffffffff


	//   ....[43]....
        /*02c8*/ 	.word	0xffffffff


	//   ....[44]....
        /*02cc*/ 	.word	0xffffffff


	//   ....[45]....
        /*02d0*/ 	.word	0xffffffff


	//   ....[46]....
        /*02d4*/ 	.word	0xffffffff


	//   ....[47]....
        /*02d8*/ 	.word	0xffffffff


	//   ....[48]....
        /*02dc*/ 	.word	0xffffffff


	//   ....[49]....
        /*02e0*/ 	.word	0xffffffff


	//   ....[50]....
        /*02e4*/ 	.word	0xffffffff


	//   ....[51]....
        /*02e8*/ 	.word	0xffffffff


	//   ....[52]....
        /*02ec*/ 	.word	0xffffffff


	//   ....[53]....
        /*02f0*/ 	.word	0xffffffff


	//   ....[54]....
        /*02f4*/ 	.word	0xffffffff


	//   ....[55]....
        /*02f8*/ 	.word	0xffffffff


	//   ....[56]....
        /*02fc*/ 	.word	0xffffffff


	//   ....[57]....
        /*0300*/ 	.word	0xffffffff


	//   ....[58]....
        /*0304*/ 	.word	0xffffffff


	//   ....[59]....
        /*0308*/ 	.word	0xffffffff


	//   ....[60]....
        /*030c*/ 	.word	0xffffffff


	//   ....[61]....
        /*0310*/ 	.word	0xffffffff


	//   ....[62]....
        /*0314*/ 	.word	0xffffffff


	//   ....[63]....
        /*0318*/ 	.word	0xffffffff


	//   ....[64]....
        /*031c*/ 	.word	0xffffffff


	//   ....[65]....
        /*0320*/ 	.word	0xffffffff


	//   ....[66]....
        /*0324*/ 	.word	0xffffffff


	//   ....[67]....
        /*0328*/ 	.word	0xffffffff


	//   ....[68]....
        /*032c*/ 	.word	0xffffffff


	//   ....[69]....
        /*0330*/ 	.word	0xffffffff


	//   ....[70]....
        /*0334*/ 	.word	0xffffffff


	//   ....[71]....
        /*0338*/ 	.word	0xffffffff


	//   ....[72]....
        /*033c*/ 	.word	0xffffffff


	//   ....[73]....
        /*0340*/ 	.word	0xffffffff


	//   ....[74]....
        /*0344*/ 	.word	0xffffffff


	//   ....[75]....
        /*0348*/ 	.word	0xffffffff


	//   ....[76]....
        /*034c*/ 	.word	0xffffffff


	//   ....[77]....
        /*0350*/ 	.word	0xffffffff


	//   ....[78]....
        /*0354*/ 	.word	0xffffffff


	//   ....[79]....
        /*0358*/ 	.word	0xffffffff


	//   ....[80]....
        /*035c*/ 	.word	0xffffffff


	//   ....[81]....
        /*0360*/ 	.word	0xffffffff


	//   ....[82]....
        /*0364*/ 	.word	0xffffffff


	//   ....[83]....
        /*0368*/ 	.word	0xffffffff


	//   ....[84]....
        /*036c*/ 	.word	0xffffffff


	//   ....[85]....
        /*0370*/ 	.word	0xffffffff


	//   ....[86]....
        /*0374*/ 	.word	0xffffffff


	//   ....[87]....
        /*0378*/ 	.word	0xffffffff


	//   ....[88]....
        /*037c*/ 	.word	0xffffffff


	//   ....[89]....
        /*0380*/ 	.word	0xffffffff


	//   ....[90]....
        /*0384*/ 	.word	0xffffffff


	//   ....[91]....
        /*0388*/ 	.word	0xffffffff


	//   ....[92]....
        /*038c*/ 	.word	0xffffffff


	//   ....[93]....
        /*0390*/ 	.word	0xffffffff


	//   ....[94]....
        /*0394*/ 	.word	0xffffffff


	//   ....[95]....
        /*0398*/ 	.word	0xffffffff


	//   ....[96]....
        /*039c*/ 	.word	0xffffffff


	//   ....[97]....
        /*03a0*/ 	.word	0xffffffff


	//   ....[98]....
        /*03a4*/ 	.word	0xffffffff


	//   ....[99]....
        /*03a8*/ 	.word	0xffffffff


	//   ....[100]....
        /*03ac*/ 	.word	0xffffffff


	//   ....[101]....
        /*03b0*/ 	.word	0xffffffff


	//   ....[102]....
        /*03b4*/ 	.word	0xffffffff


	//   ....[103]....
        /*03b8*/ 	.word	0xffffffff


	//   ....[104]....
        /*03bc*/ 	.word	0xffffffff


	//   ....[105]....
        /*03c0*/ 	.word	0xffffffff


	//   ....[106]....
        /*03c4*/ 	.word	0xffffffff


	//   ....[107]....
        /*03c8*/ 	.word	0xffffffff


	//   ....[108]....
        /*03cc*/ 	.word	0xffffffff


	//   ....[109]....
        /*03d0*/ 	.word	0xffffffff


	//   ....[110]....
        /*03d4*/ 	.word	0xffffffff


	//   ....[111]....
        /*03d8*/ 	.word	0xffffffff


	//   ....[112]....
        /*03dc*/ 	.word	0xffffffff


	//   ....[113]....
        /*03e0*/ 	.word	0xffffffff


	//   ....[114]....
        /*03e4*/ 	.word	0xffffffff


	//   ....[115]....
        /*03e8*/ 	.word	0xffffffff


	//   ....[116]....
        /*03ec*/ 	.word	0xffffffff


	//   ....[117]....
        /*03f0*/ 	.word	0xffffffff


	//   ....[118]....
        /*03f4*/ 	.word	0xffffffff


	//   ....[119]....
        /*03f8*/ 	.word	0xffffffff


	//   ....[120]....
        /*03fc*/ 	.word	0xffffffff


	//   ....[121]....
        /*0400*/ 	.word	0xffffffff


	//   ....[122]....
        /*0404*/ 	.word	0xffffffff


	//   ....[123]....
        /*0408*/ 	.word	0xffffffff


	//   ....[124]....
        /*040c*/ 	.word	0xffffffff


	//   ....[125]....
        /*0410*/ 	.word	0xffffffff


	//   ....[126]....
        /*0414*/ 	.word	0xffffffff


	//   ....[127]....
        /*0418*/ 	.word	0xffffffff


	//   ....[128]....
        /*041c*/ 	.word	0xffffffff


	//   ....[129]....
        /*0420*/ 	.word	0xffffffff


	//   ....[130]....
        /*0424*/ 	.word	0xffffffff


	//   ....[131]....
        /*0428*/ 	.word	0xffffffff


	//   ....[132]....
        /*042c*/ 	.word	0xffffffff


	//   ....[133]....
        /*0430*/ 	.word	0xffffffff


	//   ....[134]....
        /*0434*/ 	.word	0xffffffff


	//   ....[135]....
        /*0438*/ 	.word	0xffffffff


	//   ....[136]....
        /*043c*/ 	.word	0xffffffff


	//   ....[137]....
        /*0440*/ 	.word	0xffffffff


	//   ....[138]....
        /*0444*/ 	.word	0xffffffff


	//   ....[139]....
        /*0448*/ 	.word	0xffffffff


	//   ....[140]....
        /*044c*/ 	.word	0xffffffff


	//   ....[141]....
        /*0450*/ 	.word	0xffffffff


	//   ....[142]....
        /*0454*/ 	.word	0xffffffff


	//   ....[143]....
        /*0458*/ 	.word	0xffffffff


	//   ....[144]....
        /*045c*/ 	.word	0xffffffff


	//   ....[145]....
        /*0460*/ 	.word	0xffffffff


	//   ....[146]....
        /*0464*/ 	.word	0xffffffff


	//   ....[147]....
        /*0468*/ 	.word	0xffffffff


	//   ....[148]....
        /*046c*/ 	.word	0xffffffff


	//   ....[149]....
        /*0470*/ 	.word	0xffffffff


	//   ....[150]....
        /*0474*/ 	.word	0xffffffff


	//   ....[151]....
        /*0478*/ 	.word	0xffffffff


	//   ....[152]....
        /*047c*/ 	.word	0xffffffff


	//   ....[153]....
        /*0480*/ 	.word	0xffffffff


	//   ....[154]....
        /*0484*/ 	.word	0xffffffff


	//   ....[155]....
        /*0488*/ 	.word	0xffffffff


	//   ....[156]....
        /*048c*/ 	.word	0xffffffff


	//   ....[157]....
        /*0490*/ 	.word	0xffffffff


	//   ....[158]....
        /*0494*/ 	.word	0xffffffff


	//   ....[159]....
        /*0498*/ 	.word	0xffffffff


	//   ....[160]....
        /*049c*/ 	.word	0xffffffff


	//   ....[161]....
        /*04a0*/ 	.word	0xffffffff


	//   ....[162]....
        /*04a4*/ 	.word	0xffffffff


	//   ....[163]....
        /*04a8*/ 	.word	0xffffffff


	//   ....[164]....
        /*04ac*/ 	.word	0xffffffff


	//   ....[165]....
        /*04b0*/ 	.word	0xffffffff


	//   ....[166]....
        /*04b4*/ 	.word	0xffffffff


	//   ....[167]....
        /*04b8*/ 	.word	0xffffffff


	//   ....[168]....
        /*04bc*/ 	.word	0xffffffff


	//   ....[169]....
        /*04c0*/ 	.word	0xffffffff


	//   ....[170]....
        /*04c4*/ 	.word	0xffffffff


	//   ....[171]....
        /*04c8*/ 	.word	0xffffffff


	//   ....[172]....
        /*04cc*/ 	.word	0xffffffff


	//   ....[173]....
        /*04d0*/ 	.word	0xffffffff


	//   ....[174]....
        /*04d4*/ 	.word	0xffffffff


	//   ....[175]....
        /*04d8*/ 	.word	0xffffffff


	//   ....[176]....
        /*04dc*/ 	.word	0xffffffff


	//   ....[177]....
        /*04e0*/ 	.word	0xffffffff


	//   ....[178]....
        /*04e4*/ 	.word	0xffffffff


	//   ....[179]....
        /*04e8*/ 	.word	0xffffffff


	//   ....[180]....
        /*04ec*/ 	.word	0xffffffff


	//   ....[181]....
        /*04f0*/ 	.word	0xffffffff


	//   ....[182]....
        /*04f4*/ 	.word	0xffffffff


	//   ....[183]....
        /*04f8*/ 	.word	0xffffffff


	//   ....[184]....
        /*04fc*/ 	.word	0xffffffff


	//   ....[185]....
        /*0500*/ 	.word	0x0500000f


	//   ....[186]....
        /*0504*/ 	.word	0x0500000f


	//   ....[187]....
        /*0508*/ 	.word	0x0500000f


	//   ....[188]....
        /*050c*/ 	.word	0x0500000f


	//   ....[189]....
        /*0510*/ 	.word	0x0500000f


	//   ....[190]....
        /*0514*/ 	.word	0x0500000f


	//   ....[191]....
        /*0518*/ 	.word	0x0500000f


	//   ....[192]....
        /*051c*/ 	.word	0x0500000f


	//   ....[193]....
        /*0520*/ 	.word	0x0500000f


	//   ....[194]....
        /*0524*/ 	.word	0x0500000f


	//   ....[195]....
        /*0528*/ 	.word	0x0500000f


	//   ....[196]....
        /*052c*/ 	.word	0x0500000f


	//   ....[197]....
        /*0530*/ 	.word	0x0500000f


	//   ....[198]....
        /*0534*/ 	.word	0x0500000f


	//   ....[199]....
        /*0538*/ 	.word	0x0500000f


	//   ....[200]....
        /*053c*/ 	.word	0x0500000f


	//   ....[201]....
        /*0540*/ 	.word	0x0500000f


	//   ....[202]....
        /*0544*/ 	.word	0x0500000f


	//   ....[203]....
        /*0548*/ 	.word	0x0500000f


	//   ....[204]....
        /*054c*/ 	.word	0x0500000f


	//   ....[205]....
        /*0550*/ 	.word	0x0500000f


	//   ....[206]....
        /*0554*/ 	.word	0x0500000f


	//   ....[207]....
        /*0558*/ 	.word	0x0500000f


	//   ....[208]....
        /*055c*/ 	.word	0x0500000f


	//   ....[209]....
        /*0560*/ 	.word	0x0500000f


	//   ....[210]....
        /*0564*/ 	.word	0x0500000f


	//   ....[211]....
        /*0568*/ 	.word	0x0500000f


	//   ....[212]....
        /*056c*/ 	.word	0x0500000f


	//   ....[213]....
        /*0570*/ 	.word	0x0500000f


	//   ....[214]....
        /*0574*/ 	.word	0x0500000f


	//   ....[215]....
        /*0578*/ 	.word	0x0500000f


	//   ....[216]....
        /*057c*/ 	.word	0x0500000f


	//   ....[217]....
        /*0580*/ 	.word	0x0500000f


	//   ....[218]....
        /*0584*/ 	.word	0x0500000f


	//   ....[219]....
        /*0588*/ 	.word	0x0500000f


	//   ....[220]....
        /*058c*/ 	.word	0x0500000f


	//   ....[221]....
        /*0590*/ 	.word	0x0500000f


	//   ....[222]....
        /*0594*/ 	.word	0x0500000f


	//   ....[223]....
        /*0598*/ 	.word	0x0500000f


	//   ....[224]....
        /*059c*/ 	.word	0x0500000f


	//   ....[225]....
        /*05a0*/ 	.word	0x0500000f


	//   ....[226]....
        /*05a4*/ 	.word	0x0500000f


	//   ....[227]....
        /*05a8*/ 	.word	0x0500000f


	//   ....[228]....
        /*05ac*/ 	.word	0x0500000f


	//   ....[229]....
        /*05b0*/ 	.word	0x0500000f


	//   ....[230]....
        /*05b4*/ 	.word	0x0500000f


	//   ....[231]....
        /*05b8*/ 	.word	0x0500000f


	//   ....[232]....
        /*05bc*/ 	.word	0x0500000f


	//   ....[233]....
        /*05c0*/ 	.word	0x0500000f


	//   ....[234]....
        /*05c4*/ 	.word	0x0500000f


	//   ....[235]....
        /*05c8*/ 	.word	0x0500000f


	//   ....[236]....
        /*05cc*/ 	.word	0x0500000f


	//   ....[237]....
        /*05d0*/ 	.word	0x0500000f


	//   ....[238]....
        /*05d4*/ 	.word	0x0500000f


	//   ....[239]....
        /*05d8*/ 	.word	0x0500000f


	//   ....[240]....
        /*05dc*/ 	.word	0x0500000f


	//   ....[241]....
        /*05e0*/ 	.word	0x0500000f


	//   ....[242]....
        /*05e4*/ 	.word	0x0500000f


	//   ....[243]....
        /*05e8*/ 	.word	0x0500000f


	//   ....[244]....
        /*05ec*/ 	.word	0x0500000f


	//   ....[245]....
        /*05f0*/ 	.word	0x0500000f


	//   ....[246]....
        /*05f4*/ 	.word	0x0500000f


	//   ....[247]....
        /*05f8*/ 	.word	0x0500000f


	//   ....[248]....
        /*05fc*/ 	.word	0x0500000f


	//   ....[249]....
        /*0600*/ 	.word	0x0500000f


	//   ....[250]....
        /*0604*/ 	.word	0x0500000f


	//   ....[251]....
        /*0608*/ 	.word	0x0500000f


	//   ....[252]....
        /*060c*/ 	.word	0x0500000f


	//   ....[253]....
        /*0610*/ 	.word	0x0500000f


	//   ....[254]....
        /*0614*/ 	.word	0x0500000f


	//   ....[255]....
        /*0618*/ 	.word	0x0500000f


	//   ....[0]....
        /*061c*/ 	.word	0x0500000f


	//   ....[1]....
        /*0620*/ 	.word	0x0500000f


	//   ....[2]....
        /*0624*/ 	.word	0x0500000f


	//   ....[3]....
        /*0628*/ 	.word	0x0500000f


	//   ....[4]....
        /*062c*/ 	.word	0x0500000f


	//   ....[5]....
        /*0630*/ 	.word	0x0500000f


	//   ....[6]....
        /*0634*/ 	.word	0x0500000f


	//   ....[7]....
        /*0638*/ 	.word	0x0500000f


	//   ....[8]....
        /*063c*/ 	.word	0x0500000f


	//   ....[9]....
        /*0640*/ 	.word	0x0500000f


	//   ....[10]....
        /*0644*/ 	.word	0x0500000f


	//   ....[11]....
        /*0648*/ 	.word	0x0500000f


	//   ....[12]....
        /*064c*/ 	.word	0x0500000f


	//   ....[13]....
        /*0650*/ 	.word	0x0500000f


	//   ....[14]....
        /*0654*/ 	.word	0x0500000f


	//   ....[15]....
        /*0658*/ 	.word	0x0500000f


	//   ....[16]....
        /*065c*/ 	.word	0x0500000f


	//   ....[17]....
        /*0660*/ 	.word	0x0500000f


	//   ....[18]....
        /*0664*/ 	.word	0x0500000f


	//   ....[19]....
        /*0668*/ 	.word	0x0500000f


	//   ....[20]....
        /*066c*/ 	.word	0x0500000f


	//   ....[21]....
        /*0670*/ 	.word	0x0500000f


	//   ....[22]....
        /*0674*/ 	.word	0x0500000f


	//   ....[23]....
        /*0678*/ 	.word	0x0500000f


	//   ....[24]....
        /*067c*/ 	.word	0x0500000f


	//   ....[25]....
        /*0680*/ 	.word	0x0500000f


	//   ....[26]....
        /*0684*/ 	.word	0x0500000f


	//   ....[27]....
        /*0688*/ 	.word	0x0500000f


	//   ....[28]....
        /*068c*/ 	.word	0x0500000f


	//   ....[29]....
        /*0690*/ 	.word	0x0500000f


	//   ....[30]....
        /*0694*/ 	.word	0x0500000f


	//   ....[31]....
        /*0698*/ 	.word	0x0500000f


	//   ....[32]....
        /*069c*/ 	.word	0x0500000f


	//   ....[33]....
        /*06a0*/ 	.word	0x0500000f


	//   ....[34]....
        /*06a4*/ 	.word	0x0500000f


	//   ....[35]....
        /*06a8*/ 	.word	0x0500000f


	//   ....[36]....
        /*06ac*/ 	.word	0x0500000f


	//   ....[37]....
        /*06b0*/ 	.word	0x0500000f


	//   ....[38]....
        /*06b4*/ 	.word	0x0500000f


	//   ....[39]....
        /*06b8*/ 	.word	0x0500000f


	//   ....[40]....
        /*06bc*/ 	.word	0x0500000f


	//   ....[41]....
        /*06c0*/ 	.word	0x0500000f


	//   ....[42]....
        /*06c4*/ 	.word	0x0500000f


	//   ....[43]....
        /*06c8*/ 	.word	0x0500000f


	//   ....[44]....
        /*06cc*/ 	.word	0x0500000f


	//   ....[45]....
        /*06d0*/ 	.word	0x0500000f


	//   ....[46]....
        /*06d4*/ 	.word	0x0500000f


	//   ....[47]....
        /*06d8*/ 	.word	0x0500000f


	//   ....[48]....
        /*06dc*/ 	.word	0x0500000f


	//   ....[49]....
        /*06e0*/ 	.word	0x0500000f


	//----- nvinfo : EIATTR_COOP_GROUP_INSTR_OFFSETS
	.align		4
.L_409:
        /*06e4*/ 	.byte	0x04, 0x28
        /*06e6*/ 	.short	(.L_411 - .L_410)


	//   ....[0]....
.L_410:
        /*06e8*/ 	.word	0x00000070


	//   ....[1]....
        /*06ec*/ 	.word	0x00000140


	//   ....[2]....
        /*06f0*/ 	.word	0x00000190


	//   ....[3]....
        /*06f4*/ 	.word	0x000003c0


	//   ....[4]....
        /*06f8*/ 	.word	0x00000520


	//   ....[5]....
        /*06fc*/ 	.word	0x00000640


	//   ....[6]....
        /*0700*/ 	.word	0x000007a0


	//   ....[7]....
        /*0704*/ 	.word	0x00002fa0


	//   ....[8]....
        /*0708*/ 	.word	0x00002fb0


	//   ....[9]....
        /*070c*/ 	.word	0x00003710


	//   ....[10]....
        /*0710*/ 	.word	0x00003720


	//   ....[11]....
        /*0714*/ 	.word	0x00004390


	//   ....[12]....
        /*0718*/ 	.word	0x000043a0


	//   ....[13]....
        /*071c*/ 	.word	0x00004ba0


	//   ....[14]....
        /*0720*/ 	.word	0x00004bb0


	//   ....[15]....
        /*0724*/ 	.word	0x000055b0


	//   ....[16]....
        /*0728*/ 	.word	0x000055c0


	//   ....[17]....
        /*072c*/ 	.word	0x000056d0


	//   ....[18]....
        /*0730*/ 	.word	0x000056e0


	//   ....[19]....
        /*0734*/ 	.word	0x00005b00


	//   ....[20]....
        /*0738*/ 	.word	0x00005b30


	//   ....[21]....
        /*073c*/ 	.word	0x00005e00


	//   ....[22]....
        /*0740*/ 	.word	0x00005e20


	//   ....[23]....
        /*0744*/ 	.word	0x00006c00


	//   ....[24]....
        /*0748*/ 	.word	0x00007380


	//   ....[25]....
        /*074c*/ 	.word	0x00007390


	//   ....[26]....
        /*0750*/ 	.word	0x000073a0


	//   ....[27]....
        /*0754*/ 	.word	0x000073b0


	//   ....[28]....
        /*0758*/ 	.word	0x000076e0


	//   ....[29]....
        /*075c*/ 	.word	0x000076f0


	//   ....[30]....
        /*0760*/ 	.word	0x00007700


	//   ....[31]....
        /*0764*/ 	.word	0x00007710


	//   ....[32]....
        /*0768*/ 	.word	0x00008ae0


	//   ....[33]....
        /*076c*/ 	.word	0x00008b00


	//   ....[34]....
        /*0770*/ 	.word	0x00008b10


	//   ....[35]....
        /*0774*/ 	.word	0x00008b20


	//   ....[36]....
        /*0778*/ 	.word	0x00008c00


	//   ....[37]....
        /*077c*/ 	.word	0x00008c10


	//   ....[38]....
        /*0780*/ 	.word	0x00008ca0


	//   ....[39]....
        /*0784*/ 	.word	0x00008cf0


	//   ....[40]....
        /*0788*/ 	.word	0x0000a4d0


	//   ....[41]....
        /*078c*/ 	.word	0x0000ae20


	//   ....[42]....
        /*0790*/ 	.word	0x0000b440


	//   ....[43]....
        /*0794*/ 	.word	0x0000b550


	//   ....[44]....
        /*0798*/ 	.word	0x0000bb50


	//   ....[45]....
        /*079c*/ 	.word	0x0000bba0


	//   ....[46]....
        /*07a0*/ 	.word	0x0000d030


	//   ....[47]....
        /*07a4*/ 	.word	0x0000da70


	//   ....[48]....
        /*07a8*/ 	.word	0x0000e170


	//   ....[49]....
        /*07ac*/ 	.word	0x0000e290


	//   ....[50]....
        /*07b0*/ 	.word	0x0000ecb0


	//   ....[51]....
        /*07b4*/ 	.word	0x0000edc0


	//   ....[52]....
        /*07b8*/ 	.word	0x00010640


	//   ....[53]....
        /*07bc*/ 	.word	0x00010660


	//   ....[54]....
        /*07c0*/ 	.word	0x00010f50


	//   ....[55]....
        /*07c4*/ 	.word	0x00010fa0


	//   ....[56]....
        /*07c8*/ 	.word	0x00012510


	//   ....[57]....
        /*07cc*/ 	.word	0x00012f50


	//   ....[58]....
        /*07d0*/ 	.word	0x00013500


	//   ....[59]....
        /*07d4*/ 	.word	0x00013620


	//   ....[60]....
        /*07d8*/ 	.word	0x00013fc0


	//   ....[61]....
        /*07dc*/ 	.word	0x00014190


	//   ....[62]....
        /*07e0*/ 	.word	0x000152a0


	//   ....[63]....
        /*07e4*/ 	.word	0x00015300


	//   ....[64]....
        /*07e8*/ 	.word	0x00015360


	//   ....[65]....
        /*07ec*/ 	.word	0x00015390


	//   ....[66]....
        /*07f0*/ 	.word	0x00016e50


	//   ....[67]....
        /*07f4*/ 	.word	0x00016fd0


	//   ....[68]....
        /*07f8*/ 	.word	0x00017070


	//   ....[69]....
        /*07fc*/ 	.word	0x000170d0


	//   ....[70]....
        /*0800*/ 	.word	0x00017850


	//   ....[71]....
        /*0804*/ 	.word	0x00017870


	//   ....[72]....
        /*0808*/ 	.word	0x00017a10


	//   ....[73]....
        /*080c*/ 	.word	0x00017a30


	//   ....[74]....
        /*0810*/ 	.word	0x00017b70


	//   ....[75]....
        /*0814*/ 	.word	0x00017b90


	//   ....[76]....
        /*0818*/ 	.word	0x00017ce0


	//   ....[77]....
        /*081c*/ 	.word	0x00017d00


	//   ....[78]....
        /*0820*/ 	.word	0x00018650


	//   ....[79]....
        /*0824*/ 	.word	0x00018660


	//   ....[80]....
        /*0828*/ 	.word	0x00018800


	//   ....[81]....
        /*082c*/ 	.word	0x00018810


	//   ....[82]....
        /*0830*/ 	.word	0x000189a0


	//   ....[83]....
        /*0834*/ 	.word	0x000189b0


	//   ....[84]....
        /*0838*/ 	.word	0x00018b40


	//   ....[85]....
        /*083c*/ 	.word	0x00018b50


	//   ....[86]....
        /*0840*/ 	.word	0x00018d40


	//   ....[87]....
        /*0844*/ 	.word	0x00018ef0


	//   ....[88]....
        /*0848*/ 	.word	0x00018f20


	//   ....[89]....
        /*084c*/ 	.word	0x00018f50


	//   ....[90]....
        /*0850*/ 	.word	0x00018f80


	//   ....[91]....
        /*0854*/ 	.word	0x00018fb0


	//   ....[92]....
        /*0858*/ 	.word	0x00018fe0


	//   ....[93]....
        /*085c*/ 	.word	0x00019150


	//   ....[94]....
        /*0860*/ 	.word	0x00019180


	//   ....[95]....
        /*0864*/ 	.word	0x000191b0


	//   ....[96]....
        /*0868*/ 	.word	0x000191e0


	//   ....[97]....
        /*086c*/ 	.word	0x00019210


	//   ....[98]....
        /*0870*/ 	.word	0x00019240


	//   ....[99]....
        /*0874*/ 	.word	0x000192d0


	//   ....[100]....
        /*0878*/ 	.word	0x00019330


	//   ....[101]....
        /*087c*/ 	.word	0x000193c0


	//   ....[102]....
        /*0880*/ 	.word	0x0001a470


	//   ....[103]....
        /*0884*/ 	.word	0x0001c690


	//   ....[104]....
        /*0888*/ 	.word	0x0001c6b0


	//   ....[105]....
        /*088c*/ 	.word	0x0001c740


	//   ....[106]....
        /*0890*/ 	.word	0x0001c760


	//   ....[107]....
        /*0894*/ 	.word	0x0001c7e0


	//   ....[108]....
        /*0898*/ 	.word	0x0001c800


	//   ....[109]....
        /*089c*/ 	.word	0x0001c880


	//   ....[110]....
        /*08a0*/ 	.word	0x0001c8a0


	//   ....[111]....
        /*08a4*/ 	.word	0x0001c920


	//   ....[112]....
        /*08a8*/ 	.word	0x0001c940


	//   ....[113]....
        /*08ac*/ 	.word	0x0001c950


	//   ....[114]....
        /*08b0*/ 	.word	0x0001c960


	//   ....[115]....
        /*08b4*/ 	.word	0x0001d1d0


	//   ....[116]....
        /*08b8*/ 	.word	0x0001d200


	//   ....[117]....
        /*08bc*/ 	.word	0x0001d2c0


	//   ....[118]....
        /*08c0*/ 	.word	0x0001d2d0


	//   ....[119]....
        /*08c4*/ 	.word	0x0001d360


	//   ....[120]....
        /*08c8*/ 	.word	0x0001d370


	//   ....[121]....
        /*08cc*/ 	.word	0x0001d400


	//   ....[122]....
        /*08d0*/ 	.word	0x0001d410


	//   ....[123]....
        /*08d4*/ 	.word	0x0001d4a0


	//   ....[124]....
        /*08d8*/ 	.word	0x0001d4b0


	//   ....[125]....
        /*08dc*/ 	.word	0x0001d540


	//   ....[126]....
        /*08e0*/ 	.word	0x0001d550


	//   ....[127]....
        /*08e4*/ 	.word	0x0001d5d0


	//   ....[128]....
        /*08e8*/ 	.word	0x0001d5e0


	//   ....[129]....
        /*08ec*/ 	.word	0x0001d5f0


	//   ....[130]....
        /*08f0*/ 	.word	0x0001d600


	//   ....[131]....
        /*08f4*/ 	.word	0x0001da90


	//   ....[132]....
        /*08f8*/ 	.word	0x0001dac0


	//   ....[133]....
        /*08fc*/ 	.word	0x0001db20


	//   ....[134]....
        /*0900*/ 	.word	0x0001dbd0


	//   ....[135]....
        /*0904*/ 	.word	0x0001dbe0


	//   ....[136]....
        /*0908*/ 	.word	0x0001dc10


	//   ....[137]....
        /*090c*/ 	.word	0x0001dca0


	//   ....[138]....
        /*0910*/ 	.word	0x0001dd50


	//   ....[139]....
        /*0914*/ 	.word	0x0001dd60


	//   ....[140]....
        /*0918*/ 	.word	0x0001dd90


	//   ....[141]....
        /*091c*/ 	.word	0x0001dda0


	//   ....[142]....
        /*0920*/ 	.word	0x0001de30


	//   ....[143]....
        /*0924*/ 	.word	0x0001e560


	//   ....[144]....
        /*0928*/ 	.word	0x0001e580


	//   ....[145]....
        /*092c*/ 	.word	0x0001e5d0


	//   ....[146]....
        /*0930*/ 	.word	0x0001e5e0


	//   ....[147]....
        /*0934*/ 	.word	0x0001e620


	//   ....[148]....
        /*0938*/ 	.word	0x0001e630


	//   ....[149]....
        /*093c*/ 	.word	0x0001e670


	//   ....[150]....
        /*0940*/ 	.word	0x0001e680


	//   ....[151]....
        /*0944*/ 	.word	0x0001e6c0


	//   ....[152]....
        /*0948*/ 	.word	0x0001e6d0


	//   ....[153]....
        /*094c*/ 	.word	0x0001e6e0


	//   ....[154]....
        /*0950*/ 	.word	0x0001e720


	//   ....[155]....
        /*0954*/ 	.word	0x0001ea60


	//   ....[156]....
        /*0958*/ 	.word	0x0001ea80


	//   ....[157]....
        /*095c*/ 	.word	0x0001ea90


	//   ....[158]....
        /*0960*/ 	.word	0x0001eab0


	//   ....[159]....
        /*0964*/ 	.word	0x0001eb20


	//   ....[160]....
        /*0968*/ 	.word	0x0001eb40


	//   ....[161]....
        /*096c*/ 	.word	0x0001eba0


	//   ....[162]....
        /*0970*/ 	.word	0x0001ebc0


	//   ....[163]....
        /*0974*/ 	.word	0x0001ec20


	//   ....[164]....
        /*0978*/ 	.word	0x0001ec40


	//   ....[165]....
        /*097c*/ 	.word	0x0001eca0


	//   ....[166]....
        /*0980*/ 	.word	0x0001ecc0


	//   ....[167]....
        /*0984*/ 	.word	0x0001f1b0


	//   ....[168]....
        /*0988*/ 	.word	0x0001f1e0


	//   ....[169]....
        /*098c*/ 	.word	0x0001f210


	//   ....[170]....
        /*0990*/ 	.word	0x0001f240


	//   ....[171]....
        /*0994*/ 	.word	0x0001f270


	//   ....[172]....
        /*0998*/ 	.word	0x0001f2a0


	//   ....[173]....
        /*099c*/ 	.word	0x0001f2d0


	//   ....[174]....
        /*09a0*/ 	.word	0x0001f300


	//   ....[175]....
        /*09a4*/ 	.word	0x0001f480


	//   ....[176]....
        /*09a8*/ 	.word	0x0001f4b0


	//   ....[177]....
        /*09ac*/ 	.word	0x0001f4e0


	//   ....[178]....
        /*09b0*/ 	.word	0x0001f510


	//   ....[179]....
        /*09b4*/ 	.word	0x0001f540


	//   ....[180]....
        /*09b8*/ 	.word	0x0001f570


	//   ....[181]....
        /*09bc*/ 	.word	0x0001f630


	//   ....[182]....
        /*09c0*/ 	.word	0x0001f650


	//   ....[183]....
        /*09c4*/ 	.word	0x0001f6c0


	//   ....[184]....
        /*09c8*/ 	.word	0x0001fd60


	//   ....[185]....
        /*09cc*/ 	.word	0x00020080


	//   ....[186]....
        /*09d0*/ 	.word	0x00020110


	//   ....[187]....
        /*09d4*/ 	.word	0x000201b0


	//   ....[188]....
        /*09d8*/ 	.word	0x00020240


	//   ....[189]....
        /*09dc*/ 	.word	0x00020330


	//   ....[190]....
        /*09e0*/ 	.word	0x000203c0


	//   ....[191]....
        /*09e4*/ 	.word	0x00020450


	//   ....[192]....
        /*09e8*/ 	.word	0x000204e0


	//   ....[193]....
        /*09ec*/ 	.word	0x000205d0


	//   ....[194]....
        /*09f0*/ 	.word	0x00020660


	//   ....[195]....
        /*09f4*/ 	.word	0x000206f0


	//   ....[196]....
        /*09f8*/ 	.word	0x00020780


	//   ....[197]....
        /*09fc*/ 	.word	0x00020850


	//   ....[198]....
        /*0a00*/ 	.word	0x000208f0


	//   ....[199]....
        /*0a04*/ 	.word	0x00020980


	//   ....[200]....
        /*0a08*/ 	.word	0x000209d0


	//   ....[201]....
        /*0a0c*/ 	.word	0x00020a20


	//   ....[202]....
        /*0a10*/ 	.word	0x00020ab0


	//   ....[203]....
        /*0a14*/ 	.word	0x00020b40


	//   ....[204]....
        /*0a18*/ 	.word	0x00020b90


	//   ....[205]....
        /*0a1c*/ 	.word	0x00020be0


	//   ....[206]....
        /*0a20*/ 	.word	0x00020cd0


	//   ....[207]....
        /*0a24*/ 	.word	0x00020d80


	//   ....[208]....
        /*0a28*/ 	.word	0x00020e00


	//   ....[209]....
        /*0a2c*/ 	.word	0x00020e80


	//   ....[210]....
        /*0a30*/ 	.word	0x00020f20


	//   ....[211]....
        /*0a34*/ 	.word	0x00020fc0


	//   ....[212]....
        /*0a38*/ 	.word	0x00021040


	//   ....[213]....
        /*0a3c*/ 	.word	0x00021150


	//   ....[214]....
        /*0a40*/ 	.word	0x00021520


	//   ....[215]....
        /*0a44*/ 	.word	0x00021570


	//   ....[216]....
        /*0a48*/ 	.word	0x00021600


	//   ....[217]....
        /*0a4c*/ 	.word	0x00021690


	//   ....[218]....
        /*0a50*/ 	.word	0x00021720


	//   ....[219]....
        /*0a54*/ 	.word	0x000217b0


	//   ....[220]....
        /*0a58*/ 	.word	0x00021840


	//   ....[221]....
        /*0a5c*/ 	.word	0x000218d0


	//   ....[222]....
        /*0a60*/ 	.word	0x00021990


	//   ....[223]....
        /*0a64*/ 	.word	0x00021c70


	//   ....[224]....
        /*0a68*/ 	.word	0x00021d60


	//   ....[225]....
        /*0a6c*/ 	.word	0x00021e00


	//   ....[226]....
        /*0a70*/ 	.word	0x00021e60


	//   ....[227]....
        /*0a74*/ 	.word	0x00021f50


	//   ....[228]....
        /*0a78*/ 	.word	0x00021fc0


	//   ....[229]....
        /*0a7c*/ 	.word	0x000220b0


	//   ....[230]....
        /*0a80*/ 	.word	0x00022120


	//   ....[231]....
        /*0a84*/ 	.word	0x00022210


	//   ....[232]....
        /*0a88*/ 	.word	0x00022280


	//   ....[233]....
        /*0a8c*/ 	.word	0x00022370


	//   ....[234]....
        /*0a90*/ 	.word	0x000223e0


	//   ....[235]....
        /*0a94*/ 	.word	0x00022480


	//   ....[236]....
        /*0a98*/ 	.word	0x00022570


	//   ....[237]....
        /*0a9c*/ 	.word	0x000225e0


	//   ....[238]....
        /*0aa0*/ 	.word	0x00022640


	//   ....[239]....
        /*0aa4*/ 	.word	0x00022730


	//   ....[240]....
        /*0aa8*/ 	.word	0x00022790


	//   ....[241]....
        /*0aac*/ 	.word	0x00022890


	//   ....[242]....
        /*0ab0*/ 	.word	0x000228f0


	//   ....[243]....
        /*0ab4*/ 	.word	0x000229f0


	//   ....[244]....
        /*0ab8*/ 	.word	0x00022a50


	//   ....[245]....
        /*0abc*/ 	.word	0x00022b50


	//   ....[246]....
        /*0ac0*/ 	.word	0x00022bb0


	//   ....[247]....
        /*0ac4*/ 	.word	0x00022cb0


	//   ....[248]....
        /*0ac8*/ 	.word	0x00022d10


	//   ....[249]....
        /*0acc*/ 	.word	0x00022e10


	//   ....[250]....
        /*0ad0*/ 	.word	0x00022e70


	//   ....[251]....
        /*0ad4*/ 	.word	0x00022f10


	//   ....[252]....
        /*0ad8*/ 	.word	0x00023090


	//   ....[253]....
        /*0adc*/ 	.word	0x00023170


	//   ....[254]....
        /*0ae0*/ 	.word	0x00023220


	//   ....[255]....
        /*0ae4*/ 	.word	0x00023330


	//   ....[0]....
        /*0ae8*/ 	.word	0x00023390


	//   ....[1]....
        /*0aec*/ 	.word	0x000234a0


	//   ....[2]....
        /*0af0*/ 	.word	0x00023500


	//   ....[3]....
        /*0af4*/ 	.word	0x00023610


	//   ....[4]....
        /*0af8*/ 	.word	0x00023670


	//   ....[5]....
        /*0afc*/ 	.word	0x00023780


	//   ....[6]....
        /*0b00*/ 	.word	0x000237e0


	//   ....[7]....
        /*0b04*/ 	.word	0x000238a0


	//   ....[8]....
        /*0b08*/ 	.word	0x00023a00


	//   ....[9]....
        /*0b0c*/ 	.word	0x00023aa0


	//   ....[10]....
        /*0b10*/ 	.word	0x00023b00


	//   ....[11]....
        /*0b14*/ 	.word	0x00023bb0


	//   ....[12]....
        /*0b18*/ 	.word	0x00023c10


	//   ....[13]....
        /*0b1c*/ 	.word	0x00023cc0


	//   ....[14]....
        /*0b20*/ 	.word	0x00023d20


	//   ....[15]....
        /*0b24*/ 	.word	0x00023dd0


	//   ....[16]....
        /*0b28*/ 	.word	0x00023e30


	//   ....[17]....
        /*0b2c*/ 	.word	0x00023ee0


	//   ....[18]....
        /*0b30*/ 	.word	0x00023f40


	//   ....[19]....
        /*0b34*/ 	.word	0x00023ff0


	//   ....[20]....
        /*0b38*/ 	.word	0x000240e0


	//   ....[21]....
        /*0b3c*/ 	.word	0x00024180


	//   ....[22]....
        /*0b40*/ 	.word	0x000241e0


	//   ....[23]....
        /*0b44*/ 	.word	0x000242b0


	//   ....[24]....
        /*0b48*/ 	.word	0x00024310


	//   ....[25]....
        /*0b4c*/ 	.word	0x000243e0


	//   ....[26]....
        /*0b50*/ 	.word	0x00024440


	//   ....[27]....
        /*0b54*/ 	.word	0x00024510


	//   ....[28]....
        /*0b58*/ 	.word	0x00024570


	//   ....[29]....
        /*0b5c*/ 	.word	0x00024640


	//   ....[30]....
        /*0b60*/ 	.word	0x000246a0


	//   ....[31]....
        /*0b64*/ 	.word	0x00024770


	//   ....[32]....
        /*0b68*/ 	.word	0x00024800


	//   ....[33]....
        /*0b6c*/ 	.word	0x000248a0


	//   ....[34]....
        /*0b70*/ 	.word	0x000249c0


	//   ....[35]....
        /*0b74*/ 	.word	0x00024a30


	//   ....[36]....
        /*0b78*/ 	.word	0x00024aa0


	//   ....[37]....
        /*0b7c*/ 	.word	0x00024b10


	//   ....[38]....
        /*0b80*/ 	.word	0x00024b80


	//   ....[39]....
        /*0b84*/ 	.word	0x00024c00


	//   ....[40]....
        /*0b88*/ 	.word	0x00024c90


	//   ....[41]....
        /*0b8c*/ 	.word	0x00024d20


	//   ....[42]....
        /*0b90*/ 	.word	0x00024d90


	//   ....[43]....
        /*0b94*/ 	.word	0x00024e00


	//   ....[44]....
        /*0b98*/ 	.word	0x00024e70


	//   ....[45]....
        /*0b9c*/ 	.word	0x00024ef0


	//   ....[46]....
        /*0ba0*/ 	.word	0x00024f60


	//   ....[47]....
        /*0ba4*/ 	.word	0x00025000


	//   ....[48]....
        /*0ba8*/ 	.word	0x00025090


	//   ....[49]....
        /*0bac*/ 	.word	0x000251b0


	//----- nvinfo : EIATTR_REG_RECONFIG
	.align		4
.L_411:
        /*0bb0*/ 	.byte	0x01, 0x54
	.zero		2


	//----- nvinfo : EIATTR_SYSCALL_OFFSETS
	.align		4
        /*0bb4*/ 	.byte	0x04, 0x46
        /*0bb6*/ 	.short	(.L_413 - .L_412)


	//   ....[0]....
.L_412:
        /*0bb8*/ 	.word	0x00001ae0


	//   ....[1]....
        /*0bbc*/ 	.word	0x00001c30


	//   ....[2]....
        /*0bc0*/ 	.word	0x00006da0


	//   ....[3]....
        /*0bc4*/ 	.word	0x000070c0


	//   ....[4]....
        /*0bc8*/ 	.word	0x0001bcd0


	//   ....[5]....
        /*0bcc*/ 	.word	0x0001be20


	//   ....[6]....
        /*0bd0*/ 	.word	0x0001bf10


	//   ....[7]....
        /*0bd4*/ 	.word	0x0001ce10


	//----- nvinfo : EIATTR_MBARRIER_INSTR_OFFSETS
	.align		4
.L_413:
        /*0bd8*/ 	.byte	0x04, 0x39
        /*0bda*/ 	.short	(.L_415 - .L_414)


	//   ....[0]....
.L_414:
        /*0bdc*/ 	.word	0x00000270
        /*0be0*/ 	.word	0x000000ff
        /*0be4*/ 	.word	0x00022800
        /*0be8*/ 	.short	0x0100
        /*0bea*/ 	.byte	0x08
	.zero		1


	//   ....[1]....
        /*0bec*/ 	.word	0x00000280
        /*0bf0*/ 	.word	0x000000ff
        /*0bf4*/ 	.word	0x00022820
        /*0bf8*/ 	.short	0x0100
        /*0bfa*/ 	.byte	0x08
	.zero		1


	//   ....[2]....
        /*0bfc*/ 	.word	0x00000370
        /*0c00*/ 	.word	0x000000ff
        /*0c04*/ 	.word	0x00022830
        /*0c08*/ 	.short	0x0100
        /*0c0a*/ 	.byte	0x08
	.zero		1


	//   ....[3]....
        /*0c0c*/ 	.word	0x00000380
        /*0c10*/ 	.word	0x000000ff
        /*0c14*/ 	.word	0x00022840
        /*0c18*/ 	.short	0x0100
        /*0c1a*/ 	.byte	0x08
	.zero		1


	//   ....[4]....
        /*0c1c*/ 	.word	0x00000390
        /*0c20*/ 	.word	0x000000ff
        /*0c24*/ 	.word	0x00022838
        /*0c28*/ 	.short	0x0100
        /*0c2a*/ 	.byte	0x08
	.zero		1


	//   ....[5]....
        /*0c2c*/ 	.word	0x000003a0
        /*0c30*/ 	.word	0x000000ff
        /*0c34*/ 	.word	0x00022848
        /*0c38*/ 	.short	0x0100
        /*0c3a*/ 	.byte	0x08
	.zero		1


	//   ....[6]....
        /*0c3c*/ 	.word	0x000004d0
        /*0c40*/ 	.word	0x000000ff
        /*0c44*/ 	.word	0x00022850
        /*0c48*/ 	.short	0x0100
        /*0c4a*/ 	.byte	0x08
	.zero		1


	//   ....[7]....
        /*0c4c*/ 	.word	0x000004e0
        /*0c50*/ 	.word	0x000000ff
        /*0c54*/ 	.word	0x00022860
        /*0c58*/ 	.short	0x0100
        /*0c5a*/ 	.byte	0x08
	.zero		1


	//   ....[8]....
        /*0c5c*/ 	.word	0x000004f0
        /*0c60*/ 	.word	0x000000ff
        /*0c64*/ 	.word	0x00022858
        /*0c68*/ 	.short	0x0100
        /*0c6a*/ 	.byte	0x08
	.zero		1


	//   ....[9]....
        /*0c6c*/ 	.word	0x00000500
        /*0c70*/ 	.word	0x000000ff
        /*0c74*/ 	.word	0x00022868
        /*0c78*/ 	.short	0x0100
        /*0c7a*/ 	.byte	0x08
	.zero		1


	//   ....[10]....
        /*0c7c*/ 	.word	0x000005f0
        /*0c80*/ 	.word	0x000000ff
        /*0c84*/ 	.word	0x00022870
        /*0c88*/ 	.short	0x0100
        /*0c8a*/ 	.byte	0x06
	.zero		1


	//   ....[11]....
        /*0c8c*/ 	.word	0x00000600
        /*0c90*/ 	.word	0x000000ff
        /*0c94*/ 	.word	0x00022880
        /*0c98*/ 	.short	0x0100
        /*0c9a*/ 	.byte	0x06
	.zero		1


	//   ....[12]....
        /*0c9c*/ 	.word	0x00000610
        /*0ca0*/ 	.word	0x000000ff
        /*0ca4*/ 	.word	0x00022878
        /*0ca8*/ 	.short	0x0100
        /*0caa*/ 	.byte	0x06
	.zero		1


	//   ....[13]....
        /*0cac*/ 	.word	0x00000620
        /*0cb0*/ 	.word	0x000000ff
        /*0cb4*/ 	.word	0x00022888
        /*0cb8*/ 	.short	0x0100
        /*0cba*/ 	.byte	0x06
	.zero		1


	//   ....[14]....
        /*0cbc*/ 	.word	0x00000750
        /*0cc0*/ 	.word	0x000000ff
        /*0cc4*/ 	.word	0x00022890
        /*0cc8*/ 	.short	0x0100
        /*0cca*/ 	.byte	0x08
	.zero		1


	//   ....[15]....
        /*0ccc*/ 	.word	0x00000760
        /*0cd0*/ 	.word	0x000000ff
        /*0cd4*/ 	.word	0x000228a0
        /*0cd8*/ 	.short	0x0100
        /*0cda*/ 	.byte	0x08
	.zero		1


	//   ....[16]....
        /*0cdc*/ 	.word	0x00000770
        /*0ce0*/ 	.word	0x000000ff
        /*0ce4*/ 	.word	0x00022898
        /*0ce8*/ 	.short	0x0100
        /*0cea*/ 	.byte	0x08
	.zero		1


	//   ....[17]....
        /*0cec*/ 	.word	0x00000780
        /*0cf0*/ 	.word	0x000000ff
        /*0cf4*/ 	.word	0x000228a8
        /*0cf8*/ 	.short	0x0100
        /*0cfa*/ 	.byte	0x08
	.zero		1


	//   ....[18]....
        /*0cfc*/ 	.word	0x000008b0
        /*0d00*/ 	.word	0x000000ff
        /*0d04*/ 	.word	0x000228b0
        /*0d08*/ 	.short	0x0100
        /*0d0a*/ 	.byte	0x08
	.zero		1


	//   ....[19]....
        /*0d0c*/ 	.word	0x000008c0
        /*0d10*/ 	.word	0x000000ff
        /*0d14*/ 	.word	0x000228c0
        /*0d18*/ 	.short	0x0100
        /*0d1a*/ 	.byte	0x08
	.zero		1


	//   ....[20]....
        /*0d1c*/ 	.word	0x000008d0
        /*0d20*/ 	.word	0x000000ff
        /*0d24*/ 	.word	0x000228b8
        /*0d28*/ 	.short	0x0100
        /*0d2a*/ 	.byte	0x08
	.zero		1


	//   ....[21]....
        /*0d2c*/ 	.word	0x000008e0
        /*0d30*/ 	.word	0x000000ff
        /*0d34*/ 	.word	0x000228c8
        /*0d38*/ 	.short	0x0100
        /*0d3a*/ 	.byte	0x08
	.zero		1


	//   ....[22]....
        /*0d3c*/ 	.word	0x00002f50
        /*0d40*/ 	.word	0x00000059
        /*0d44*/ 	.word	0x00022890
        /*0d48*/ 	.short	0x010a
        /*0d4a*/ 	.byte	0x3f
	.zero		1


	//   ....[23]....
        /*0d4c*/ 	.word	0x00004330
        /*0d50*/ 	.word	0x00000059
        /*0d54*/ 	.word	0x00022890
        /*0d58*/ 	.short	0x010a
        /*0d5a*/ 	.byte	0x3f
	.zero		1


	//   ....[24]....
        /*0d5c*/ 	.word	0x000053f0
        /*0d60*/ 	.word	0x00000059
        /*0d64*/ 	.word	0x00022890
        /*0d68*/ 	.short	0x010a
        /*0d6a*/ 	.byte	0x3f
	.zero		1


	//   ....[25]....
        /*0d6c*/ 	.word	0x000058b0
        /*0d70*/ 	.word	0x0000000b
        /*0d74*/ 	.word	0x00000000
        /*0d78*/ 	.short	0x0101
        /*0d7a*/ 	.byte	0x3f
	.zero		1


	//   ....[26]....
        /*0d7c*/ 	.word	0x000058f0
        /*0d80*/ 	.word	0x00000059
        /*0d84*/ 	.word	0x000228b0
        /*0d88*/ 	.short	0x010a
        /*0d8a*/ 	.byte	0x3f
	.zero		1


	//   ....[27]....
        /*0d8c*/ 	.word	0x00006200
        /*0d90*/ 	.word	0x00000059
        /*0d94*/ 	.word	0x00000000
        /*0d98*/ 	.short	0x0101
        /*0d9a*/ 	.byte	0x3f
	.zero		1


	//   ....[28]....
        /*0d9c*/ 	.word	0x00006e40
        /*0da0*/ 	.word	0x00000017
        /*0da4*/ 	.word	0x00022800
        /*0da8*/ 	.short	0x010a
        /*0daa*/ 	.byte	0x3f
	.zero		1


	//   ....[29]....
        /*0dac*/ 	.word	0x00006e90
        /*0db0*/ 	.word	0x00000017
        /*0db4*/ 	.word	0x00022800
        /*0db8*/ 	.short	0x010a
        /*0dba*/ 	.byte	0x3f
	.zero		1


	//   ....[30]....
        /*0dbc*/ 	.word	0x00007980
        /*0dc0*/ 	.word	0x00000017
        /*0dc4*/ 	.word	0x00022800
        /*0dc8*/ 	.short	0x010a
        /*0dca*/ 	.byte	0x3f
	.zero		1


	//   ....[31]....
        /*0dcc*/ 	.word	0x00008f60
        /*0dd0*/ 	.word	0x00000017
        /*0dd4*/ 	.word	0x00022800
        /*0dd8*/ 	.short	0x010a
        /*0dda*/ 	.byte	0x3f
	.zero		1


	//   ....[32]....
        /*0ddc*/ 	.word	0x00009f90
        /*0de0*/ 	.word	0x00000003
        /*0de4*/ 	.word	0x00022830
        /*0de8*/ 	.short	0x010a
        /*0dea*/ 	.byte	0x3f
	.zero		1


	//   ....[33]....
        /*0dec*/ 	.word	0x0000a030
        /*0df0*/ 	.word	0x00000003
        /*0df4*/ 	.word	0x00022830
        /*0df8*/ 	.short	0x010a
        /*0dfa*/ 	.byte	0x3f
	.zero		1


	//   ....[34]....
        /*0dfc*/ 	.word	0x0000a4f0
        /*0e00*/ 	.word	0x00000000
        /*0e04*/ 	.word	0x00000000
        /*0e08*/ 	.short	0x0101
        /*0e0a*/ 	.byte	0x3f
	.zero		1


	//   ....[35]....
        /*0e0c*/ 	.word	0x0000c3f0
        /*0e10*/ 	.word	0x00000003
        /*0e14*/ 	.word	0x00022850
        /*0e18*/ 	.short	0x010a
        /*0e1a*/ 	.byte	0x3f
	.zero		1


	//   ....[36]....
        /*0e1c*/ 	.word	0x0000c440
        /*0e20*/ 	.word	0x00000003
        /*0e24*/ 	.word	0x00022850
        /*0e28*/ 	.short	0x010a
        /*0e2a*/ 	.byte	0x3f
	.zero		1


	//   ....[37]....
        /*0e2c*/ 	.word	0x0000c860
        /*0e30*/ 	.word	0x00000003
        /*0e34*/ 	.word	0x00000000
        /*0e38*/ 	.short	0x0101
        /*0e3a*/ 	.byte	0x3f
	.zero		1


	//   ....[38]....
        /*0e3c*/ 	.word	0x0000cc20
        /*0e40*/ 	.word	0x00000014
        /*0e44*/ 	.word	0x00022830
        /*0e48*/ 	.short	0x010a
        /*0e4a*/ 	.byte	0x3f
	.zero		1


	//   ....[39]....
        /*0e4c*/ 	.word	0x0000cc80
        /*0e50*/ 	.word	0x00000014
        /*0e54*/ 	.word	0x00022830
        /*0e58*/ 	.short	0x010a
        /*0e5a*/ 	.byte	0x3f
	.zero		1


	//   ....[40]....
        /*0e5c*/ 	.word	0x0000d050
        /*0e60*/ 	.word	0x000000c8
        /*0e64*/ 	.word	0x00000000
        /*0e68*/ 	.short	0x0101
        /*0e6a*/ 	.byte	0x3f
	.zero		1


	//   ....[41]....
        /*0e6c*/ 	.word	0x0000f910
        /*0e70*/ 	.word	0x00000014
        /*0e74*/ 	.word	0x00022850
        /*0e78*/ 	.short	0x010a
        /*0e7a*/ 	.byte	0x3f
	.zero		1


	//   ....[42]....
        /*0e7c*/ 	.word	0x0000f980
        /*0e80*/ 	.word	0x00000014
        /*0e84*/ 	.word	0x00022850
        /*0e88*/ 	.short	0x010a
        /*0e8a*/ 	.byte	0x3f
	.zero		1


	//   ....[43]....
        /*0e8c*/ 	.word	0x0000fd80
        /*0e90*/ 	.word	0x00000014
        /*0e94*/ 	.word	0x00000000
        /*0e98*/ 	.short	0x0101
        /*0e9a*/ 	.byte	0x3f
	.zero		1


	//   ....[44]....
        /*0e9c*/ 	.word	0x00010180
        /*0ea0*/ 	.word	0x00000003
        /*0ea4*/ 	.word	0x00022830
        /*0ea8*/ 	.short	0x010a
        /*0eaa*/ 	.byte	0x3f
	.zero		1


	//   ....[45]....
        /*0eac*/ 	.word	0x000101e0
        /*0eb0*/ 	.word	0x00000003
        /*0eb4*/ 	.word	0x00022830
        /*0eb8*/ 	.short	0x010a
        /*0eba*/ 	.byte	0x3f
	.zero		1


	//   ....[46]....
        /*0ebc*/ 	.word	0x00011530
        /*0ec0*/ 	.word	0x0000009a
        /*0ec4*/ 	.word	0x00000000
        /*0ec8*/ 	.short	0x0101
        /*0eca*/ 	.byte	0x3f
	.zero		1


	//   ....[47]....
        /*0ecc*/ 	.word	0x00011ba0
        /*0ed0*/ 	.word	0x00000003
        /*0ed4*/ 	.word	0x00022850
        /*0ed8*/ 	.short	0x010a
        /*0eda*/ 	.byte	0x3f
	.zero		1


	//   ....[48]....
        /*0edc*/ 	.word	0x00011c10
        /*0ee0*/ 	.word	0x00000003
        /*0ee4*/ 	.word	0x00022850
        /*0ee8*/ 	.short	0x010a
        /*0eea*/ 	.byte	0x3f
	.zero		1


	//   ....[49]....
        /*0eec*/ 	.word	0x00012000
        /*0ef0*/ 	.word	0x00000003
        /*0ef4*/ 	.word	0x00000000
        /*0ef8*/ 	.short	0x0101
        /*0efa*/ 	.byte	0x3f
	.zero		1


	//   ....[50]....
        /*0efc*/ 	.word	0x00012130
        /*0f00*/ 	.word	0x00000014
        /*0f04*/ 	.word	0x00022830
        /*0f08*/ 	.short	0x010a
        /*0f0a*/ 	.byte	0x3f
	.zero		1


	//   ....[51]....
        /*0f0c*/ 	.word	0x00012190
        /*0f10*/ 	.word	0x00000014
        /*0f14*/ 	.word	0x00022830
        /*0f18*/ 	.short	0x010a
        /*0f1a*/ 	.byte	0x3f
	.zero		1


	//   ....[52]....
        /*0f1c*/ 	.word	0x00012530
        /*0f20*/ 	.word	0x00000000
        /*0f24*/ 	.word	0x00000000
        /*0f28*/ 	.short	0x0101
        /*0f2a*/ 	.byte	0x3f
	.zero		1


	//   ....[53]....
        /*0f2c*/ 	.word	0x00014df0
        /*0f30*/ 	.word	0x00000014
        /*0f34*/ 	.word	0x00022850
        /*0f38*/ 	.short	0x010a
        /*0f3a*/ 	.byte	0x3f
	.zero		1


	//   ....[54]....
        /*0f3c*/ 	.word	0x00014e60
        /*0f40*/ 	.word	0x00000014
        /*0f44*/ 	.word	0x00022850
        /*0f48*/ 	.short	0x010a
        /*0f4a*/ 	.byte	0x3f
	.zero		1


	//   ....[55]....
        /*0f4c*/ 	.word	0x00015260
        /*0f50*/ 	.word	0x00000014
        /*0f54*/ 	.word	0x00000000
        /*0f58*/ 	.short	0x0101
        /*0f5a*/ 	.byte	0x3f
	.zero		1


	//   ....[56]....
        /*0f5c*/ 	.word	0x00017810
        /*0f60*/ 	.word	0x00000003
        /*0f64*/ 	.word	0x00000000
        /*0f68*/ 	.short	0x0101
        /*0f6a*/ 	.byte	0x3f
	.zero		1


	//   ....[57]....
        /*0f6c*/ 	.word	0x0001a550
        /*0f70*/ 	.word	0x00000017
        /*0f74*/ 	.word	0x00022820
        /*0f78*/ 	.short	0x010a
        /*0f7a*/ 	.byte	0x3f
	.zero		1


	//   ....[58]....
        /*0f7c*/ 	.word	0x0001a5e0
        /*0f80*/ 	.word	0x0000000c
        /*0f84*/ 	.word	0x000228a0
        /*0f88*/ 	.short	0x010a
        /*0f8a*/ 	.byte	0x3f
	.zero		1


	//   ....[59]....
        /*0f8c*/ 	.word	0x0001a830
        /*0f90*/ 	.word	0x0000000c
        /*0f94*/ 	.word	0x000228c0
        /*0f98*/ 	.short	0x010a
        /*0f9a*/ 	.byte	0x3f
	.zero		1


	//   ....[60]....
        /*0f9c*/ 	.word	0x0001ae40
        /*0fa0*/ 	.word	0x0000000a
        /*0fa4*/ 	.word	0x000228a0
        /*0fa8*/ 	.short	0x010a
        /*0faa*/ 	.byte	0x3f
	.zero		1


	//   ....[61]....
        /*0fac*/ 	.word	0x0001b080
        /*0fb0*/ 	.word	0x0000000a
        /*0fb4*/ 	.word	0x000228c0
        /*0fb8*/ 	.short	0x010a
        /*0fba*/ 	.byte	0x3f
	.zero		1


	//   ....[62]....
        /*0fbc*/ 	.word	0x0001c400
        /*0fc0*/ 	.word	0x00000011
        /*0fc4*/ 	.word	0x00022840
        /*0fc8*/ 	.short	0x010a
        /*0fca*/ 	.byte	0x3f
	.zero		1


	//   ....[63]....
        /*0fcc*/ 	.word	0x0001ca60
        /*0fd0*/ 	.word	0x00000011
        /*0fd4*/ 	.word	0x00022830
        /*0fd8*/ 	.short	0x0107
        /*0fda*/ 	.byte	0x3f
	.zero		1


	//   ....[64]....
        /*0fdc*/ 	.word	0x0001cb40
        /*0fe0*/ 	.word	0x00000011
        /*0fe4*/ 	.word	0x00022830
        /*0fe8*/ 	.short	0x0101
        /*0fea*/ 	.byte	0x3f
	.zero		1


	//   ....[65]....
        /*0fec*/ 	.word	0x0001d700
        /*0ff0*/ 	.word	0x00000017
        /*0ff4*/ 	.word	0x00022800
        /*0ff8*/ 	.short	0x0107
        /*0ffa*/ 	.byte	0x3f
	.zero		1


	//   ....[66]....
        /*0ffc*/ 	.word	0x0001d7f0
        /*1000*/ 	.word	0x00000017
        /*1004*/ 	.word	0x00022800
        /*1008*/ 	.short	0x0101
        /*100a*/ 	.byte	0x3f
	.zero		1


	//   ....[67]....
        /*100c*/ 	.word	0x0001d810
        /*1010*/ 	.word	0x00000017
        /*1014*/ 	.word	0x00022820
        /*1018*/ 	.short	0x010a
        /*101a*/ 	.byte	0x3f
	.zero		1


	//   ....[68]....
        /*101c*/ 	.word	0x0001d8a0
        /*1020*/ 	.word	0x00000011
        /*1024*/ 	.word	0x00022860
        /*1028*/ 	.short	0x010a
        /*102a*/ 	.byte	0x3f
	.zero		1


	//   ....[69]....
        /*102c*/ 	.word	0x0001dfb0
        /*1030*/ 	.word	0x00000011
        /*1034*/ 	.word	0x00022850
        /*1038*/ 	.short	0x0107
        /*103a*/ 	.byte	0x3f
	.zero		1


	//   ....[70]....
        /*103c*/ 	.word	0x0001e080
        /*1040*/ 	.word	0x00000011
        /*1044*/ 	.word	0x00022850
        /*1048*/ 	.short	0x0101
        /*104a*/ 	.byte	0x3f
	.zero		1


	//   ....[71]....
        /*104c*/ 	.word	0x0001e3c0
        /*1050*/ 	.word	0x00000004
        /*1054*/ 	.word	0x00022840
        /*1058*/ 	.short	0x010a
        /*105a*/ 	.byte	0x3f
	.zero		1


	//   ....[72]....
        /*105c*/ 	.word	0x0001e7a0
        /*1060*/ 	.word	0x00000004
        /*1064*/ 	.word	0x00022830
        /*1068*/ 	.short	0x0107
        /*106a*/ 	.byte	0x3f
	.zero		1


	//   ....[73]....
        /*106c*/ 	.word	0x0001e860
        /*1070*/ 	.word	0x00000004
        /*1074*/ 	.word	0x00022830
        /*1078*/ 	.short	0x0101
        /*107a*/ 	.byte	0x3f
	.zero		1


	//   ....[74]....
        /*107c*/ 	.word	0x0001e890
        /*1080*/ 	.word	0x00000004
        /*1084*/ 	.word	0x00022860
        /*1088*/ 	.short	0x010a
        /*108a*/ 	.byte	0x3f
	.zero		1


	//   ....[75]....
        /*108c*/ 	.word	0x0001edb0
        /*1090*/ 	.word	0x00000004
        /*1094*/ 	.word	0x00022850
        /*1098*/ 	.short	0x0107
        /*109a*/ 	.byte	0x3f
	.zero		1


	//   ....[76]....
        /*109c*/ 	.word	0x0001ee70
        /*10a0*/ 	.word	0x00000004
        /*10a4*/ 	.word	0x00022850
        /*10a8*/ 	.short	0x0101
        /*10aa*/ 	.byte	0x3f
	.zero		1


	//   ....[77]....
        /*10ac*/ 	.word	0x0001fce0
        /*10b0*/ 	.word	0x00000004
        /*10b4*/ 	.word	0x00022820
        /*10b8*/ 	.short	0x010a
        /*10ba*/ 	.byte	0x3f
	.zero		1


	//   ....[78]....
        /*10bc*/ 	.word	0x0001fe50
        /*10c0*/ 	.word	0x00000005
        /*10c4*/ 	.word	0x00022840
        /*10c8*/ 	.short	0x010a
        /*10ca*/ 	.byte	0x3f
	.zero		1


	//   ....[79]....
        /*10cc*/ 	.word	0x0001fef0
        /*10d0*/ 	.word	0x00000019
        /*10d4*/ 	.word	0x00022840
        /*10d8*/ 	.short	0x010a
        /*10da*/ 	.byte	0x3f
	.zero		1


	//   ....[80]....
        /*10dc*/ 	.word	0x0001ff30
        /*10e0*/ 	.word	0x00000005
        /*10e4*/ 	.word	0x00022860
        /*10e8*/ 	.short	0x010a
        /*10ea*/ 	.byte	0x3f
	.zero		1


	//   ....[81]....
        /*10ec*/ 	.word	0x0001ff70
        /*10f0*/ 	.word	0x00000019
        /*10f4*/ 	.word	0x00022860
        /*10f8*/ 	.short	0x010a
        /*10fa*/ 	.byte	0x3f
	.zero		1


	//   ....[82]....
        /*10fc*/ 	.word	0x0001ffd0
        /*1100*/ 	.word	0x00000059
        /*1104*/ 	.word	0x00022890
        /*1108*/ 	.short	0x010a
        /*110a*/ 	.byte	0x3f
	.zero		1


	//   ....[83]....
        /*110c*/ 	.word	0x00020280
        /*1110*/ 	.word	0x00000059
        /*1114*/ 	.word	0x00022890
        /*1118*/ 	.short	0x010a
        /*111a*/ 	.byte	0x3f
	.zero		1


	//   ....[84]....
        /*111c*/ 	.word	0x00020520
        /*1120*/ 	.word	0x00000059
        /*1124*/ 	.word	0x00022890
        /*1128*/ 	.short	0x010a
        /*112a*/ 	.byte	0x3f
	.zero		1


	//   ....[85]....
        /*112c*/ 	.word	0x000207b0
        /*1130*/ 	.word	0x00000059
        /*1134*/ 	.word	0x000228b0
        /*1138*/ 	.short	0x010a
        /*113a*/ 	.byte	0x3f
	.zero		1


	//   ....[86]....
        /*113c*/ 	.word	0x00020c10
        /*1140*/ 	.word	0x00000017
        /*1144*/ 	.word	0x00022800
        /*1148*/ 	.short	0x010a
        /*114a*/ 	.byte	0x3f
	.zero		1


	//   ....[87]....
        /*114c*/ 	.word	0x00021200
        /*1150*/ 	.word	0x00000017
        /*1154*/ 	.word	0x00022800
        /*1158*/ 	.short	0x010a
        /*115a*/ 	.byte	0x3f
	.zero		1


	//   ....[88]....
        /*115c*/ 	.word	0x00021250
        /*1160*/ 	.word	0x00000003
        /*1164*/ 	.word	0x00022830
        /*1168*/ 	.short	0x010a
        /*116a*/ 	.byte	0x3f
	.zero		1


	//   ....[89]....
        /*116c*/ 	.word	0x000212a0
        /*1170*/ 	.word	0x00000003
        /*1174*/ 	.word	0x00022850
        /*1178*/ 	.short	0x010a
        /*117a*/ 	.byte	0x3f
	.zero		1


	//   ....[90]....
        /*117c*/ 	.word	0x000212f0
        /*1180*/ 	.word	0x00000014
        /*1184*/ 	.word	0x00022830
        /*1188*/ 	.short	0x010a
        /*118a*/ 	.byte	0x3f
	.zero		1


	//   ....[91]....
        /*118c*/ 	.word	0x00021340
        /*1190*/ 	.word	0x00000014
        /*1194*/ 	.word	0x00022850
        /*1198*/ 	.short	0x010a
        /*119a*/ 	.byte	0x3f
	.zero		1


	//   ....[92]....
        /*119c*/ 	.word	0x00021390
        /*11a0*/ 	.word	0x00000003
        /*11a4*/ 	.word	0x00022830
        /*11a8*/ 	.short	0x010a
        /*11aa*/ 	.byte	0x3f
	.zero		1


	//   ....[93]....
        /*11ac*/ 	.word	0x000213e0
        /*11b0*/ 	.word	0x00000003
        /*11b4*/ 	.word	0x00022850
        /*11b8*/ 	.short	0x010a
        /*11ba*/ 	.byte	0x3f
	.zero		1


	//   ....[94]....
        /*11bc*/ 	.word	0x00021430
        /*11c0*/ 	.word	0x00000014
        /*11c4*/ 	.word	0x00022830
        /*11c8*/ 	.short	0x010a
        /*11ca*/ 	.byte	0x3f
	.zero		1


	//   ....[95]....
        /*11cc*/ 	.word	0x00021480
        /*11d0*/ 	.word	0x00000014
        /*11d4*/ 	.word	0x00022850
        /*11d8*/ 	.short	0x010a
        /*11da*/ 	.byte	0x3f
	.zero		1


	//   ....[96]....
        /*11dc*/ 	.word	0x00021a50
        /*11e0*/ 	.word	0x00000017
        /*11e4*/ 	.word	0x00022820
        /*11e8*/ 	.short	0x010a
        /*11ea*/ 	.byte	0x3f
	.zero		1


	//   ....[97]....
        /*11ec*/ 	.word	0x00021aa0
        /*11f0*/ 	.word	0x0000000c
        /*11f4*/ 	.word	0x000228a0
        /*11f8*/ 	.short	0x010a
        /*11fa*/ 	.byte	0x3f
	.zero		1


	//   ....[98]....
        /*11fc*/ 	.word	0x00021af0
        /*1200*/ 	.word	0x0000000c
        /*1204*/ 	.word	0x000228c0
        /*1208*/ 	.short	0x010a
        /*120a*/ 	.byte	0x3f
	.zero		1


	//   ....[99]....
        /*120c*/ 	.word	0x00021b40
        /*1210*/ 	.word	0x0000000a
        /*1214*/ 	.word	0x000228a0
        /*1218*/ 	.short	0x010a
        /*121a*/ 	.byte	0x3f
	.zero		1


	//   ....[100]....
        /*121c*/ 	.word	0x00021b90
        /*1220*/ 	.word	0x0000000a
        /*1224*/ 	.word	0x000228c0
        /*1228*/ 	.short	0x010a
        /*122a*/ 	.byte	0x3f
	.zero		1


	//   ....[101]....
        /*122c*/ 	.word	0x00021cb0
        /*1230*/ 	.word	0x00000011
        /*1234*/ 	.word	0x00022840
        /*1238*/ 	.short	0x010a
        /*123a*/ 	.byte	0x3f
	.zero		1


	//   ....[102]....
        /*123c*/ 	.word	0x00022f90
        /*1240*/ 	.word	0x00000017
        /*1244*/ 	.word	0x00022820
        /*1248*/ 	.short	0x010a
        /*124a*/ 	.byte	0x3f
	.zero		1


	//   ....[103]....
        /*124c*/ 	.word	0x00022fe0
        /*1250*/ 	.word	0x00000011
        /*1254*/ 	.word	0x00022860
        /*1258*/ 	.short	0x010a
        /*125a*/ 	.byte	0x3f
	.zero		1


	//   ....[104]....
        /*125c*/ 	.word	0x00023950
        /*1260*/ 	.word	0x00000004
        /*1264*/ 	.word	0x00022840
        /*1268*/ 	.short	0x010a
        /*126a*/ 	.byte	0x3f
	.zero		1


	//   ....[105]....
        /*126c*/ 	.word	0x00024030
        /*1270*/ 	.word	0x00000004
        /*1274*/ 	.word	0x00022860
        /*1278*/ 	.short	0x010a
        /*127a*/ 	.byte	0x3f
	.zero		1


	//   ....[106]....
        /*127c*/ 	.word	0x000250d0
        /*1280*/ 	.word	0x00000004
        /*1284*/ 	.word	0x00022820
        /*1288*/ 	.short	0x010a
        /*128a*/ 	.byte	0x3f
	.zero		1


	//   ....[107]....
        /*128c*/ 	.word	0x00025270
        /*1290*/ 	.word	0x00000005
        /*1294*/ 	.word	0x00022840
        /*1298*/ 	.short	0x010a
        /*129a*/ 	.byte	0x3f
	.zero		1


	//   ....[108]....
        /*129c*/ 	.word	0x000252c0
        /*12a0*/ 	.word	0x00000019
        /*12a4*/ 	.word	0x00022840
        /*12a8*/ 	.short	0x010a
        /*12aa*/ 	.byte	0x3f
	.zero		1


	//   ....[109]....
        /*12ac*/ 	.word	0x00025310
        /*12b0*/ 	.word	0x00000005
        /*12b4*/ 	.word	0x00022860
        /*12b8*/ 	.short	0x010a
        /*12ba*/ 	.byte	0x3f
	.zero		1


	//----- nvinfo : EIATTR_NUM_MBARRIERS
	.align		4
.L_415:
        /*12bc*/ 	.byte	0x03, 0x38
        /*12be*/ 	.short	0x0016


	//----- nvinfo : EIATTR_EXIT_INSTR_OFFSETS
	.align		4
        /*12c0*/ 	.byte	0x04, 0x1c
        /*12c2*/ 	.short	(.L_417 - .L_416)


	//   ....[0]....
.L_416:
        /*12c4*/ 	.word	0x0001ffc0


	//----- nvinfo : EIATTR_MAX_THREADS
	.align		4
.L_417:
        /*12c8*/ 	.byte	0x04, 0x05
        /*12ca*/ 	.short	(.L_419 - .L_418)
.L_418:
        /*12cc*/ 	.word	0x00000180
        /*12d0*/ 	.word	0x00000001
        /*12d4*/ 	.word	0x00000001


	//----- nvinfo : EIATTR_CRS_STACK_SIZE
	.align		4
.L_419:
        /*12d8*/ 	.byte	0x04, 0x1e
        /*12da*/ 	.short	(.L_421 - .L_420)
.L_420:
        /*12dc*/ 	.word	0x00000000


	//----- nvinfo : EIATTR_CBANK_PARAM_SIZE
	.align		4
.L_421:
        /*12e0*/ 	.byte	0x03, 0x19
        /*12e2*/ 	.short	0x0af0


	//----- nvinfo : EIATTR_PARAM_CBANK
	.align		4
        /*12e4*/ 	.byte	0x04, 0x0a
        /*12e6*/ 	.short	(.L_423 - .L_422)
	.align		4
.L_422:
        /*12e8*/ 	.word	index@(.nv.constant0._ZN7cutlass13device_kernelIN5flash11enable_sm90INS1_16FlashAttnFwdSm90INS1_25CollectiveMainloopFwdSm90ILi2EN4cute5tupleIJNS5_1CILi1EEES8_S8_EEENS6_IJNS7_ILi128EEENS7_ILi96EEENS7_ILi64EEEEEELi256ENS_10bfloat16_tEfNS_4arch4Sm90ELb0ELb1ELb0ELb1ELb1ELb1ELb0ELb1ELb0ELb1ELb0ELb0EEENS1_21CollectiveEpilogueFwdINS6_IJSA_NS7_ILi256EEESB_EEES9_SE_SG_Li256ELb1ELb1ELb0ELb0EEENS1_36VarlenDynamicPersistentTileSchedulerILi128ELi96ELi256ELi128ELb0ELb1ELb1ELb1ELb0ELb1EEEEEEEEEvNT_6ParamsE)
        /*12ec*/ 	.short	0x0210
        /*12ee*/ 	.short	0x0af0


	//----- nvinfo : EIATTR_SW_WAR
	.align		4
.L_423:
        /*12f0*/ 	.byte	0x04, 0x36
        /*12f2*/ 	.short	(.L_425 - .L_424)
.L_424:
        /*12f4*/ 	.word	0x00000008
.L_425:


//--------------------- .nv.info._ZN7cutlass13device_kernelIN5flash11enable_sm90INS1_16FlashAttnFwdSm90INS1_25CollectiveMainloopFwdSm90ILi2EN4cute5tupleIJNS5_1CILi1EEES8_S8_EEENS6_IJNS7_ILi128EEENS7_ILi96EEENS7_ILi64EEEEEELi256ENS_10bfloat16_tEfNS_4arch4Sm90ELb0ELb1ELb0ELb1ELb1ELb0ELb1ELb1ELb0ELb1ELb0ELb0EEENS1_21CollectiveEpilogueFwdINS6_IJSA_NS7_ILi256EEESB_EEES9_SE_SG_Li256ELb1ELb1ELb0ELb0EEENS1_36VarlenDynamicPersistentTileSchedulerILi128ELi96ELi256ELi128ELb0ELb1ELb1ELb1ELb0ELb1EEEEEEEEEvNT_6ParamsE --------------------------
	.section	.nv.info._ZN7cutlass13device_kernelIN5flash11enable_sm90INS1_16FlashAttnFwdSm90INS1_25CollectiveMainloopFwdSm90ILi2EN4cute5tupleIJNS5_1CILi1EEES8_S8_EEENS6_IJNS7_ILi128EEENS7_ILi96EEENS7_ILi64EEEEEELi256ENS_10bfloat16_tEfNS_4arch4Sm90ELb0ELb1ELb0ELb1ELb1ELb0ELb1ELb1ELb0ELb1ELb0ELb0EEENS1_21CollectiveEpilogueFwdINS6_IJSA_NS7_ILi256EEESB_EEES9_SE_SG_Li256ELb1ELb1ELb0ELb0EEENS1_36VarlenDynamicPersistentTileSchedulerILi128ELi96ELi256ELi128ELb0ELb1ELb1ELb1ELb0ELb1EEEEEEEEEvNT_6ParamsE,"",@"SHT_CUDA_INFO"
	.sectionflags	@""
	.align	4


	//----- nvinfo : EIATTR_CUDA_API_VERSION
	.align		4
        /*0000*/ 	.byte	0x04, 0x37
        /*0002*/ 	.short	(.L_427 - .L_426)
.L_426:
        /*0004*/ 	.word	0x00000082


	//----- nvinfo : EIATTR_KPARAM_INFO
	.align		4
.L_427:
        /*0008*/ 	.byte	0x04, 0x17
        /*000a*/ 	.short	(.L_429 - .L_428)
.L_428:
        /*000c*/ 	.word	0x00000000
        /*0010*/ 	.short	0x0000
        /*0012*/ 	.short	0x0070
        /*0014*/ 	.byte	0x00, 0xf0, 0x01, 0x2e


	//----- nvinfo : EIATTR_SPARSE_MMA_MASK
	.align		4
.L_429:
        /*0018*/ 	.byte	0x03, 0x50
        /*001a*/ 	.short	0x0000


	//----- nvinfo : EIATTR_MAXREG_COUNT
	.align		4
        /*001c*/ 	.byte	0x03, 0x1b
        /*001e*/ 	.short	0x00a8


	//----- nvinfo : EIATTR_NUM_BARRIERS
	.align		4
        /*0020*/ 	.byte	0x02, 0x4c
        /*0022*/ 	.byte	0x10
	.zero		1


	//----- nvinfo : EIATTR_EXTERNS
	.align		4
        /*0024*/ 	.byte	0x04, 0x0f
        /*0026*/ 	.short	(.L_431 - .L_430)


	//   ....[0]....
	.align		4
.L_430:
        /*0028*/ 	.word	index@(__assertfail)


	//----- nvinfo : EIATTR_ANNOTATIONS
	.align		4
.L_431:
        /*002c*/ 	.byte	0x04, 0x55
        /*002e*/ 	.short	(.L_433 - .L_432)


	//   ....[0]....
.L_432:
        /* <DEDUP_REMOVED lines=25> */


	//----- nvinfo : EIATTR_MERCURY_ISA_VERSION
	.align		4
.L_433:
        /*01b0*/ 	.byte	0x03, 0x5f
        /*01b2*/ 	.short	0x0101


	//----- nvinfo : EIATTR_UNUSED_LOAD_BYTE_OFFSET
	.align		4
        /*01b4*/ 	.byte	0x04, 0x44
        /*01b6*/ 	.short	(.L_435 - .L_434)


	//   ....[0]....
.L_434:
        /*01b8*/ 	.word	0x00000a70
        /*01bc*/ 	.word	0x0000fff0


	//   ....[1]....
        /*01c0*/ 	.word	0x0001f2d0
        /*01c4*/ 	.word	0x0000fff0


	//----- nvinfo : EIATTR_INT_WARP_WIDE_INSTR_OFFSETS
	.align		4
.L_435:
        /*01c8*/ 	.byte	0x04, 0x31
        /*01ca*/ 	.short	(.L_437 - .L_436)


	//   ....[0]....
.L_436:
        /*01cc*/ 	.word	0x000000c0


	//   ....[1]....
        /*01d0*/ 	.word	0x000000d0


	//   ....[2]....
        /*01d4*/ 	.word	0x000000e0


	//   ....[3]....
        /*01d8*/ 	.word	0x00000180


	//   ....[4]....
        /*01dc*/ 	.word	0x00023470


	//   ....[5]....
        /*01e0*/ 	.word	0x00023500


	//   ....[6]....
        /*01e4*/ 	.word	0x000273d0


	//   ....[7]....
        /*01e8*/ 	.word	0x00027460


	//----- nvinfo : EIATTR_COOP_GROUP_MASK_REGIDS
	.align		4
.L_437:
        /*01ec*/ 	.byte	0x04, 0x29
        /*01ee*/ 	.short	(.L_439 - .L_438)


	//   ....[0]....
.L_438:
        /*01f0*/ 	.word	0xffffffff


	//   ....[1]....
        /*01f4*/ 	.word	0xffffffff


	//   ....[2]....
        /*01f8*/ 	.word	0xffffffff


	//   ....[3]....
        /*01fc*/ 	.word	0xffffffff


	//   ....[4]....
        /*0200*/ 	.word	0xffffffff


	//   ....[5]....
        /*0204*/ 	.word	0xffffffff


	//   ....[6]....
        /*0208*/ 	.word	0xffffffff


	//   ....[7]....
        /*020c*/ 	.word	0xffffffff


	//   ....[8]....
        /*0210*/ 	.word	0xffffffff


	//   ....[9]....
        /*0214*/ 	.word	0xffffffff


	//   ....[10]....
        /*0218*/ 	.word	0xffffffff


	//   ....[11]....
        /*021c*/ 	.word	0xffffffff


	//   ....[12]....
        /*0220*/ 	.word	0xffffffff


	//   ....[13]....
        /*0224*/ 	.word	0xffffffff


	//   ....[14]....
        /*0228*/ 	.word	0xffffffff


	//   ....[15]....
        /*022c*/ 	.word	0xffffffff


	//   ....[16]....
        /*0230*/ 	.word	0xffffffff


	//   ....[17]....
        /*0234*/ 	.word	0xffffffff


	//   ....[18]....
        /*0238*/ 	.word	0xffffffff


	//   ....[19]....
        /*023c*/ 	.word	0xffffffff


	//   ....[20]....
        /*0240*/ 	.word	0xffffffff


	//   ....[21]....
        /*0244*/ 	.word	0xffffffff


	//   ....[22]....
        /*0248*/ 	.word	0xffffffff


	//   ....[23]....
        /*024c*/ 	.word	0xffffffff


	//   ....[24]....
        /*0250*/ 	.word	0xffffffff


	//   ....[25]....
        /*0254*/ 	.word	0xffffffff


	//   ....[26]....
        /*0258*/ 	.word	0xffffffff


	//   ....[27]....
        /*025c*/ 	.word	0xffffffff


	//   ....[28]....
        /*0260*/ 	.word	0xffffffff


	//   ....[29]....
        /*0264*/ 	.word	0xffffffff


	//   ....[30]....
        /*0268*/ 	.word	0xffffffff


	//   ....[31]....
        /*026c*/ 	.word	0xffffffff


	//   ....[32]....
        /*0270*/ 	.word	0xffffffff


	//   ....[33]....
        /*0274*/ 	.word	0xffffffff


	//   ....[34]....
        /*0278*/ 	.word	0xffffffff


	//   ....[35]....
        /*027c*/ 	.word	0xffffffff


	//   ....[36]....
        /*0280*/ 	.word	0xffffffff


	//   ....[37]....
        /*0284*/ 	.word	0xffffffff


	//   ....[38]....
        /*0288*/ 	.word	0xffffffff


	//   ....[39]....
        /*028c*/ 	.word	0xffffffff


	//   ....[40]....
        /*0290*/ 	.word	0xffffffff


	//   ....[41]....
        /*0294*/ 	.word	0xffffffff


	//   ....[42]....
        /*0298*/ 	.word	0xffffffff


	//   ....[43]....
        /*029c*/ 	.word	0xffffffff


	//   ....[44]....
        /*02a0*/ 	.word	0xffffffff


	//   ....[45]....
        /*02a4*/ 	.word	0xffffffff


	//   ....[46]....
        /*02a8*/ 	.word	0xffffffff


	//   ....[47]....
        /*02ac*/ 	.word	0xffffffff


	//   ....[48]....
        /*02b0*/ 	.word	0xffffffff


	//   ....[49]....
        /*02b4*/ 	.word	0xffffffff


	//   ....[50]....
        /*02b8*/ 	.word	0xffffffff


	//   ....[51]....
        /*02bc*/ 	.word	0xffffffff


	//   ....[52]....
        /*02c0*/ 	.word	0xffffffff


	//   ....[53]....
        /*02c4*/ 	.word	0xffffffff


	//   ....[54]....
        /*02c8*/ 	.word	0xffffffff


	//   ....[55]....
        /*02cc*/ 	.word	0xffffffff


	//   ....[56]....
        /*02d0*/ 	.word	0xffffffff


	//   ....[57]....
        /*02d4*/ 	.word	0xffffffff


	//   ....[58]....
        /*02d8*/ 	.word	0xffffffff


	//   ....[59]....
        /*02dc*/ 	.word	0xffffffff


	//   ....[60]....
        /*02e0*/ 	.word	0xffffffff


	//   ....[61]....
        /*02e4*/ 	.word	0xffffffff


	//   ....[62]....
        /*02e8*/ 	.word	0xffffffff


	//   ....[63]....
        /*02ec*/ 	.word	0xffffffff


	//   ....[64]....
        /*02f0*/ 	.word	0xffffffff


	//   ....[65]....
        /*02f4*/ 	.word	0xffffffff


	//   ....[66]....
        /*02f8*/ 	.word	0xffffffff


	//   ....[67]....
        /*02fc*/ 	.word	0xffffffff


	//   ....[68]....
        /*0300*/ 	.word	0xffffffff


	//   ....[69]....
        /*0304*/ 	.word	0xffffffff


	//   ....[70]....
        /*0308*/ 	.word	0xffffffff


	//   ....[71]....
        /*030c*/ 	.word	0xffffffff


	//   ....[72]....
        /*0310*/ 	.word	0xffffffff


	//   ....[73]....
        /*0314*/ 	.word	0xffffffff


	//   ....[74]....
        /*0318*/ 	.word	0xffffffff


	//   ....[75]....
        /*031c*/ 	.word	0xffffffff


	//   ....[76]....
        /*0320*/ 	.word	0xffffffff


	//   ....[77]....
        /*0324*/ 	.word	0xffffffff


	//   ....[78]....
        /*0328*/ 	.word	0xffffffff


	//   ....[79]....
        /*032c*/ 	.word	0xffffffff


	//   ....[80]....
        /*0330*/ 	.word	0xffffffff


	//   ....[81]....
        /*0334*/ 	.word	0xffffffff


	//   ....[82]....
        /*0338*/ 	.word	0xffffffff


	//   ....[83]....
        /*033c*/ 	.word	0xffffffff


	//   ....[84]....
        /*0340*/ 	.word	0xffffffff


	//   ....[85]....
        /*0344*/ 	.word	0xffffffff


	//   ....[86]....
        /*0348*/ 	.word	0xffffffff


	//   ....[87]....
        /*034c*/ 	.word	0xffffffff


	//   ....[88]....
        /*0350*/ 	.word	0xffffffff


	//   ....[89]....
        /*0354*/ 	.word	0xffffffff


	//   ....[90]....
        /*0358*/ 	.word	0xffffffff


	//   ....[91]....
        /*035c*/ 	.word	0xffffffff


	//   ....[92]....
        /*0360*/ 	.word	0xffffffff


	//   ....[93]....
        /*0364*/ 	.word	0xffffffff


	//   ....[94]....
        /*0368*/ 	.word	0xffffffff


	//   ....[95]....
        /*036c*/ 	.word	0xffffffff


	//   ....[96]....
        /*0370*/ 	.word	0xffffffff


	//   ....[97]....
        /*0374*/ 	.word	0xffffffff


	//   ....[98]....
        /*0378*/ 	.word	0xffffffff


	//   ....[99]....
        /*037c*/ 	.word	0xffffffff


	//   ....[100]....
        /*0380*/ 	.word	0xffffffff


	//   ....[101]....
        /*0384*/ 	.word	0xffffffff


	//   ....[102]....
        /*0388*/ 	.word	0xffffffff


	//   ....[103]....
        /*038c*/ 	.word	0xffffffff


	//   ....[104]....
        /*0390*/ 	.word	0xffffffff


	//   ....[105]....
        /*0394*/ 	.word	0xffffffff


	//   ....[106]....
        /*0398*/ 	.word	0xffffffff


	//   ....[107]....
        /*039c*/ 	.word	0xffffffff


	//   ....[108]....
        /*03a0*/ 	.word	0xffffffff


	//   ....[109]....
        /*03a4*/ 	.word	0xffffffff


	//   ....[110]....
        /*03a8*/ 	.word	0xffffffff


	//   ....[111]....
        /*03ac*/ 	.word	0xffffffff


	//   ....[112]....
        /*03b0*/ 	.word	0xffffffff


	//   ....[113]....
        /*03b4*/ 	.word	0xffffffff


	//   ....[114]....
        /*03b8*/ 	.word	0xffffffff


	//   ....[115]....
        /*03bc*/ 	.word	0xffffffff


	//   ....[116]....
        /*03c0*/ 	.word	0xffffffff


	//   ....[117]....
        /*03c4*/ 	.word	0xffffffff


	//   ....[118]....
        /*03c8*/ 	.word	0xffffffff


	//   ....[119]....
        /*03cc*/ 	.word	0xffffffff


	//   ....[120]....
        /*03d0*/ 	.word	0xffffffff


	//   ....[121]....
        /*03d4*/ 	.word	0xffffffff


	//   ....[122]....
        /*03d8*/ 	.word	0xffffffff


	//   ....[123]....
        /*03dc*/ 	.word	0xffffffff


	//   ....[124]....
        /*03e0*/ 	.word	0xffffffff


	//   ....[125]....
        /*03e4*/ 	.word	0xffffffff


	//   ....[126]....
        /*03e8*/ 	.word	0xffffffff


	//   ....[127]....
        /*03ec*/ 	.word	0xffffffff


	//   ....[128]....
        /*03f0*/ 	.word	0xffffffff


	//   ....[129]....
        /*03f4*/ 	.word	0xffffffff


	//   ....[130]....
        /*03f8*/ 	.word	0xffffffff


	//   ....[131]....
        /*03fc*/ 	.word	0xffffffff


	//   ....[132]....
        /*0400*/ 	.word	0xffffffff


	//   ....[133]....
        /*0404*/ 	.word	0xffffffff


	//   ....[134]....
        /*0408*/ 	.word	0xffffffff


	//   ....[135]....
        /*040c*/ 	.word	0xffffffff


	//   ....[136]....
        /*0410*/ 	.word	0xffffffff


	//   ....[137]....
        /*0414*/ 	.word	0xffffffff


	//   ....[138]....
        /*0418*/ 	.word	0xffffffff


	//   ....[139]....
        /*041c*/ 	.word	0xffffffff


	//   ....[140]....
        /*0420*/ 	.word	0xffffffff


	//   ....[141]....
        /*0424*/ 	.word	0xffffffff


	//   ....[142]....
        /*0428*/ 	.word	0xffffffff


	//   ....[143]....
        /*042c*/ 	.word	0xffffffff


	//   ....[144]....
        /*0430*/ 	.word	0xffffffff


	//   ....[145]....
        /*0434*/ 	.word	0xffffffff


	//   ....[146]....
        /*0438*/ 	.word	0xffffffff


	//   ....[147]....
        /*043c*/ 	.word	0xffffffff


	//   ....[148]....
        /*0440*/ 	.word	0xffffffff


	//   ....[149]....
        /*0444*/ 	.word	0xffffffff


	//   ....[150]....
        /*0448*/ 	.word	0xffffffff


	//   ....[151]....
        /*044c*/ 	.word	0xffffffff


	//   ....[152]....
        /*0450*/ 	.word	0xffffffff


	//   ....[153]....
        /*0454*/ 	.word	0xffffffff


	//   ....[154]....
        /*0458*/ 	.word	0xffffffff


	//   ....[155]....
        /*045c*/ 	.word	0xffffffff


	//   ....[156]....
        /*0460*/ 	.word	0xffffffff


	//   ....[157]....
        /*0464*/ 	.word	0xffffffff


	//   ....[158]....
        /*0468*/ 	.word	0xffffffff


	//   ....[159]....
        /*046c*/ 	.word	0xffffffff


	//   ....[160]....
        /*0470*/ 	.word	0xffffffff


	//   ....[161]....
        /*0474*/ 	.word	0x0500000f


	//   ....[162]....
        /*0478*/ 	.word	0x0500000f


	//   ....[163]....
        /*047c*/ 	.word	0x0500000f


	//   ....[164]....
        /*0480*/ 	.word	0x0500000f


	//   ....[165]....
        /*0484*/ 	.word	0x0500000f


	//   ....[166]....
        /*0488*/ 	.word	0x0500000f


	//   ....[167]....
        /*048c*/ 	.word	0x0500000f


	//   ....[168]....
        /*0490*/ 	.word	0x0500000f


	//   ....[169]....
        /*0494*/ 	.word	0x0500000f


	//   ....[170]....
        /*0498*/ 	.word	0x0500000f


	//   ....[171]....
        /*049c*/ 	.word	0x0500000f


	//   ....[172]....
        /*04a0*/ 	.word	0x0500000f


	//   ....[173]....
        /*04a4*/ 	.word	0x0500000f


	//   ....[174]....
        /*04a8*/ 	.word	0x0500000f


	//   ....[175]....
        /*04ac*/ 	.word	0x0500000f


	//   ....[176]....
        /*04b0*/ 	.word	0x0500000f


	//   ....[177]....
        /*04b4*/ 	.word	0x0500000f


	//   ....[178]....
        /*04b8*/ 	.word	0x0500000f


	//   ....[179]....
        /*04bc*/ 	.word	0x0500000f


	//   ....[180]....
        /*04c0*/ 	.word	0x0500000f


	//   ....[181]....
        /*04c4*/ 	.word	0x0500000f


	//   ....[182]....
        /*04c8*/ 	.word	0x0500000f


	//   ....[183]....
        /*04cc*/ 	.word	0x0500000f


	//   ....[184]....
        /*04d0*/ 	.word	0x0500000f


	//   ....[185]....
        /*04d4*/ 	.word	0x0500000f


	//   ....[186]....
        /*04d8*/ 	.word	0x0500000f


	//   ....[187]....
        /*04dc*/ 	.word	0x0500000f


	//   ....[188]....
        /*04e0*/ 	.word	0x0500000f


	//   ....[189]....
        /*04e4*/ 	.word	0x0500000f


	//   ....[190]....
        /*04e8*/ 	.word	0x0500000f


	//   ....[191]....
        /*04ec*/ 	.word	0x0500000f


	//   ....[192]....
        /*04f0*/ 	.word	0x0500000f


	//   ....[193]....
        /*04f4*/ 	.word	0x0500000f


	//   ....[194]....
        /*04f8*/ 	.word	0x0500000f


	//   ....[195]....
        /*04fc*/ 	.word	0x0500000f


	//   ....[196]....
        /*0500*/ 	.word	0x0500000f


	//   ....[197]....
        /*0504*/ 	.word	0x0500000f


	//   ....[198]....
        /*0508*/ 	.word	0x0500000f


	//   ....[199]....
        /*050c*/ 	.word	0x0500000f


	//   ....[200]....
        /*0510*/ 	.word	0x0500000f


	//   ....[201]....
        /*0514*/ 	.word	0x0500000f


	//   ....[202]....
        /*0518*/ 	.word	0x0500000f


	//   ....[203]....
        /*051c*/ 	.word	0x0500000f


	//   ....[204]....
        /*0520*/ 	.word	0x0500000f


	//   ....[205]....
        /*0524*/ 	.word	0x0500000f


	//   ....[206]....
        /*0528*/ 	.word	0x0500000f


	//   ....[207]....
        /*052c*/ 	.word	0x0500000f


	//   ....[208]....
        /*0530*/ 	.word	0x0500000f


	//   ....[209]....
        /*0534*/ 	.word	0x0500000f


	//   ....[210]....
        /*0538*/ 	.word	0x0500000f


	//   ....[211]....
        /*053c*/ 	.word	0x0500000f


	//   ....[212]....
        /*0540*/ 	.word	0x0500000f


	//   ....[213]....
        /*0544*/ 	.word	0x0500000f


	//   ....[214]....
        /*0548*/ 	.word	0x0500000f


	//   ....[215]....
        /*054c*/ 	.word	0x0500000f


	//   ....[216]....
        /*0550*/ 	.word	0x0500000f


	//   ....[217]....
        /*0554*/ 	.word	0x0500000f


	//   ....[218]....
        /*0558*/ 	.word	0x0500000f


	//   ....[219]....
        /*055c*/ 	.word	0x0500000f


	//   ....[220]....
        /*0560*/ 	.word	0x0500000f


	//   ....[221]....
        /*0564*/ 	.word	0x0500000f


	//   ....[222]....
        /*0568*/ 	.word	0x0500000f


	//   ....[223]....
        /*056c*/ 	.word	0x0500000f


	//   ....[224]....
        /*0570*/ 	.word	0x0500000f


	//   ....[225]....
        /*0574*/ 	.word	0x0500000f


	//   ....[226]....
        /*0578*/ 	.word	0x0500000f


	//   ....[227]....
        /*057c*/ 	.word	0x0500000f


	//   ....[228]....
        /*0580*/ 	.word	0x0500000f


	//   ....[229]....
        /*0584*/ 	.word	0x0500000f


	//   ....[230]....
        /*0588*/ 	.word	0x0500000f


	//   ....[231]....
        /*058c*/ 	.word	0x0500000f


	//   ....[232]....
        /*0590*/ 	.word	0x0500000f


	//   ....[233]....
        /*0594*/ 	.word	0x0500000f


	//   ....[234]....
        /*0598*/ 	.word	0x0500000f


	//   ....[235]....
        /*059c*/ 	.word	0x0500000f


	//   ....[236]....
        /*05a0*/ 	.word	0x0500000f


	//   ....[237]....
        /*05a4*/ 	.word	0x0500000f


	//   ....[238]....
        /*05a8*/ 	.word	0x0500000f


	//   ....[239]....
        /*05ac*/ 	.word	0x0500000f


	//   ....[240]....
        /*05b0*/ 	.word	0x0500000f


	//   ....[241]....
        /*05b4*/ 	.word	0x0500000f


	//   ....[242]....
        /*05b8*/ 	.word	0x0500000f


	//   ....[243]....
        /*05bc*/ 	.word	0x0500000f


	//   ....[244]....
        /*05c0*/ 	.word	0x0500000f


	//   ....[245]....
        /*05c4*/ 	.word	0x0500000f


	//   ....[246]....
        /*05c8*/ 	.word	0x0500000f


	//   ....[247]....
        /*05cc*/ 	.word	0x0500000f


	//   ....[248]....
        /*05d0*/ 	.word	0x0500000f


	//   ....[249]....
        /*05d4*/ 	.word	0x0500000f


	//   ....[250]....
        /*05d8*/ 	.word	0x0500000f


	//   ....[251]....
        /*05dc*/ 	.word	0x0500000f


	//   ....[252]....
        /*05e0*/ 	.word	0x0500000f


	//   ....[253]....
        /*05e4*/ 	.word	0x0500000f


	//   ....[254]....
        /*05e8*/ 	.word	0x0500000f


	//   ....[255]....
        /*05ec*/ 	.word	0x0500000f


	//   ....[0]....
        /*05f0*/ 	.word	0x0500000f


	//   ....[1]....
        /*05f4*/ 	.word	0x0500000f


	//   ....[2]....
        /*05f8*/ 	.word	0x0500000f


	//   ....[3]....
        /*05fc*/ 	.word	0x0500000f


	//   ....[4]....
        /*0600*/ 	.word	0xffffffff


	//   ....[5]....
        /*0604*/ 	.word	0xffffffff


	//   ....[6]....
        /*0608*/ 	.word	0xffffffff


	//   ....[7]....
        /*060c*/ 	.word	0xffffffff


	//   ....[8]....
        /*0610*/ 	.word	0xffffffff


	//   ....[9]....
        /*0614*/ 	.word	0xffffffff


	//----- nvinfo : EIATTR_COOP_GROUP_INSTR_OFFSETS
	.align		4
.L_439:
        /*0618*/ 	.byte	0x04, 0x28
        /*061a*/ 	.short	(.L_441 - .L_440)


	//   ....[0]....
.L_440:
        /*061c*/ 	.word	0x00000080


	//   ....[1]....
        /*0620*/ 	.word	0x00000090


	//   ....[2]....
        /*0624*/ 	.word	0x000002f0


	//   ....[3]....
        /*0628*/ 	.word	0x00000450


	//   ....[4]....
        /*062c*/ 	.word	0x00000570


	//   ....[5]....
        /*0630*/ 	.word	0x000006d0


	//   ....[6]....
        /*0634*/ 	.word	0x00002280


	//   ....[7]....
        /*0638*/ 	.word	0x000044d0


	//   ....[8]....
        /*063c*/ 	.word	0x00004740


	//   ....[9]....
        /*0640*/ 	.word	0x000059f0


	//   ....[10]....
        /*0644*/ 	.word	0x00005d60


	//   ....[11]....
        /*0648*/ 	.word	0x000060d0


	//   ....[12]....
        /*064c*/ 	.word	0x00006120


	//   ....[13]....
        /*0650*/ 	.word	0x0000b110


	//   ....[14]....
        /*0654*/ 	.word	0x0000b1b0


	//   ....[15]....
        /*0658*/ 	.word	0x0000b290


	//   ....[16]....
        /*065c*/ 	.word	0x0000b2b0


	//   ....[17]....
        /*0660*/ 	.word	0x00014ab0


	//   ....[18]....
        /*0664*/ 	.word	0x00014ca0


	//   ....[19]....
        /*0668*/ 	.word	0x00015e40


	//   ....[20]....
        /*066c*/ 	.word	0x00015ed0


	//   ....[21]....
        /*0670*/ 	.word	0x00015f10


	//   ....[22]....
        /*0674*/ 	.word	0x00015f30


	//   ....[23]....
        /*0678*/ 	.word	0x0001e350


	//   ....[24]....
        /*067c*/ 	.word	0x0001e370


	//   ....[25]....
        /*0680*/ 	.word	0x0001e3d0


	//   ....[26]....
        /*0684*/ 	.word	0x0001e410


	//   ....[27]....
        /*0688*/ 	.word	0x000200e0


	//   ....[28]....
        /*068c*/ 	.word	0x00020100


	//   ....[29]....
        /*0690*/ 	.word	0x00020150


	//   ....[30]....
        /*0694*/ 	.word	0x00020170


	//   ....[31]....
        /*0698*/ 	.word	0x00020ac0


	//   ....[32]....
        /*069c*/ 	.word	0x00020ae0


	//   ....[33]....
        /*06a0*/ 	.word	0x00020c30


	//   ....[34]....
        /*06a4*/ 	.word	0x00020c50


	//   ....[35]....
        /*06a8*/ 	.word	0x00020d90


	//   ....[36]....
        /*06ac*/ 	.word	0x00020db0


	//   ....[37]....
        /*06b0*/ 	.word	0x00020f00


	//   ....[38]....
        /*06b4*/ 	.word	0x00020f20


	//   ....[39]....
        /*06b8*/ 	.word	0x00021880


	//   ....[40]....
        /*06bc*/ 	.word	0x000218a0


	//   ....[41]....
        /*06c0*/ 	.word	0x000219e0


	//   ....[42]....
        /*06c4*/ 	.word	0x00021a00


	//   ....[43]....
        /*06c8*/ 	.word	0x00021b40


	//   ....[44]....
        /*06cc*/ 	.word	0x00021b60


	//   ....[45]....
        /*06d0*/ 	.word	0x00021cb0


	//   ....[46]....
        /*06d4*/ 	.word	0x00021cd0


	//   ....[47]....
        /*06d8*/ 	.word	0x00021ea0


	//   ....[48]....
        /*06dc*/ 	.word	0x00022070


	//   ....[49]....
        /*06e0*/ 	.word	0x000220a0


	//   ....[50]....
        /*06e4*/ 	.word	0x000220d0


	//   ....[51]....
        /*06e8*/ 	.word	0x00022100


	//   ....[52]....
        /*06ec*/ 	.word	0x00022130


	//   ....[53]....
        /*06f0*/ 	.word	0x00022160


	//   ....[54]....
        /*06f4*/ 	.word	0x000222b0


	//   ....[55]....
        /*06f8*/ 	.word	0x000222e0


	//   ....[56]....
        /*06fc*/ 	.word	0x00022310


	//   ....[57]....
        /*0700*/ 	.word	0x00022340


	//   ....[58]....
        /*0704*/ 	.word	0x00022370


	//   ....[59]....
        /*0708*/ 	.word	0x000223a0


	//   ....[60]....
        /*070c*/ 	.word	0x00022430


	//   ....[61]....
        /*0710*/ 	.word	0x00022490


	//   ....[62]....
        /*0714*/ 	.word	0x00022520


	//   ....[63]....
        /*0718*/ 	.word	0x00024040


	//   ....[64]....
        /*071c*/ 	.word	0x00024060


	//   ....[65]....
        /*0720*/ 	.word	0x000240f0


	//   ....[66]....
        /*0724*/ 	.word	0x00024110


	//   ....[67]....
        /*0728*/ 	.word	0x00024190


	//   ....[68]....
        /*072c*/ 	.word	0x000241b0


	//   ....[69]....
        /*0730*/ 	.word	0x00024230


	//   ....[70]....
        /*0734*/ 	.word	0x00024250


	//   ....[71]....
        /*0738*/ 	.word	0x000242d0


	//   ....[72]....
        /*073c*/ 	.word	0x000242f0


	//   ....[73]....
        /*0740*/ 	.word	0x00024300


	//   ....[74]....
        /*0744*/ 	.word	0x00024310


	//   ....[75]....
        /*0748*/ 	.word	0x00024ab0


	//   ....[76]....
        /*074c*/ 	.word	0x00024ad0


	//   ....[77]....
        /*0750*/ 	.word	0x00024ae0


	//   ....[78]....
        /*0754*/ 	.word	0x00024af0


	//   ....[79]....
        /*0758*/ 	.word	0x00024b10


	//   ....[80]....
        /*075c*/ 	.word	0x00024bb0


	//   ....[81]....
        /*0760*/ 	.word	0x00024c20


	//   ....[82]....
        /*0764*/ 	.word	0x00024c80


	//   ....[83]....
        /*0768*/ 	.word	0x00024ca0


	//   ....[84]....
        /*076c*/ 	.word	0x00024d00


	//   ....[85]....
        /*0770*/ 	.word	0x00024d20


	//   ....[86]....
        /*0774*/ 	.word	0x00024d60


	//   ....[87]....
        /*0778*/ 	.word	0x00024da0


	//   ....[88]....
        /*077c*/ 	.word	0x00024dc0


	//   ....[89]....
        /*0780*/ 	.word	0x00024df0


	//   ....[90]....
        /*0784*/ 	.word	0x00024e10


	//   ....[91]....
        /*0788*/ 	.word	0x000255c0


	//   ....[92]....
        /*078c*/ 	.word	0x000255f0


	//   ....[93]....
        /*0790*/ 	.word	0x00025600


	//   ....[94]....
        /*0794*/ 	.word	0x00025610


	//   ....[95]....
        /*0798*/ 	.word	0x000256d0


	//   ....[96]....
        /*079c*/ 	.word	0x00025720


	//   ....[97]....
        /*07a0*/ 	.word	0x00025790


	//   ....[98]....
        /*07a4*/ 	.word	0x00025810


	//   ....[99]....
        /*07a8*/ 	.word	0x00025870


	//   ....[100]....
        /*07ac*/ 	.word	0x000258a0


	//   ....[101]....
        /*07b0*/ 	.word	0x00025900


	//   ....[102]....
        /*07b4*/ 	.word	0x00025930


	//   ....[103]....
        /*07b8*/ 	.word	0x00025990


	//   ....[104]....
        /*07bc*/ 	.word	0x000259c0


	//   ....[105]....
        /*07c0*/ 	.word	0x00025a10


	//   ....[106]....
        /*07c4*/ 	.word	0x00025a40


	//   ....[107]....
        /*07c8*/ 	.word	0x00025f80


	//   ....[108]....
        /*07cc*/ 	.word	0x00025fa0


	//   ....[109]....
        /*07d0*/ 	.word	0x00025ff0


	//   ....[110]....
        /*07d4*/ 	.word	0x000260b0


	//   ....[111]....
        /*07d8*/ 	.word	0x000260c0


	//   ....[112]....
        /*07dc*/ 	.word	0x000260f0


	//   ....[113]....
        /*07e0*/ 	.word	0x00026180


	//   ....[114]....
        /*07e4*/ 	.word	0x00026230


	//   ....[115]....
        /*07e8*/ 	.word	0x00026240


	//   ....[116]....
        /*07ec*/ 	.word	0x00026270


	//   ....[117]....
        /*07f0*/ 	.word	0x00026280


	//   ....[118]....
        /*07f4*/ 	.word	0x00026310


	//   ....[119]....
        /*07f8*/ 	.word	0x00026a20


	//   ....[120]....
        /*07fc*/ 	.word	0x00026a40


	//   ....[121]....
        /*0800*/ 	.word	0x00026a90


	//   ....[122]....
        /*0804*/ 	.word	0x00026aa0


	//   ....[123]....
        /*0808*/ 	.word	0x00026ae0


	//   ....[124]....
        /*080c*/ 	.word	0x00026af0


	//   ....[125]....
        /*0810*/ 	.word	0x00026b30


	//   ....[126]....
        /*0814*/ 	.word	0x00026b40


	//   ....[127]....
        /*0818*/ 	.word	0x00026b80


	//   ....[128]....
        /*081c*/ 	.word	0x00026b90


	//   ....[129]....
        /*0820*/ 	.word	0x00026ba0


	//   ....[130]....
        /*0824*/ 	.word	0x00026be0


	//   ....[131]....
        /*0828*/ 	.word	0x00026f10


	//   ....[132]....
        /*082c*/ 	.word	0x00026f30


	//   ....[133]....
        /*0830*/ 	.word	0x00026f40


	//   ....[134]....
        /*0834*/ 	.word	0x00026f50


	//   ....[135]....
        /*0838*/ 	.word	0x00026f70


	//   ....[136]....
        /*083c*/ 	.word	0x00026fe0


	//   ....[137]....
        /*0840*/ 	.word	0x00027050


	//   ....[138]....
        /*0844*/ 	.word	0x00027070


	//   ....[139]....
        /*0848*/ 	.word	0x00027080


	//   ....[140]....
        /*084c*/ 	.word	0x000270e0


	//   ....[141]....
        /*0850*/ 	.word	0x00027100


	//   ....[142]....
        /*0854*/ 	.word	0x00027160


	//   ....[143]....
        /*0858*/ 	.word	0x00027650


	//   ....[144]....
        /*085c*/ 	.word	0x00027680


	//   ....[145]....
        /*0860*/ 	.word	0x000276b0


	//   ....[146]....
        /*0864*/ 	.word	0x000276e0


	//   ....[147]....
        /*0868*/ 	.word	0x00027710


	//   ....[148]....
        /*086c*/ 	.word	0x00027740


	//   ....[149]....
        /*0870*/ 	.word	0x00027770


	//   ....[150]....
        /*0874*/ 	.word	0x000277a0


	//   ....[151]....
        /*0878*/ 	.word	0x00027920


	//   ....[152]....
        /*087c*/ 	.word	0x00027950


	//   ....[153]....
        /*0880*/ 	.word	0x00027980


	//   ....[154]....
        /*0884*/ 	.word	0x000279b0


	//   ....[155]....
        /*0888*/ 	.word	0x000279e0


	//   ....[156]....
        /*088c*/ 	.word	0x00027a10


	//   ....[157]....
        /*0890*/ 	.word	0x00027ad0


	//   ....[158]....
        /*0894*/ 	.word	0x00027af0


	//   ....[159]....
        /*0898*/ 	.word	0x00027b60


	//   ....[160]....
        /*089c*/ 	.word	0x00028200


	//   ....[161]....
        /*08a0*/ 	.word	0x000287d0


	//   ....[162]....
        /*08a4*/ 	.word	0x000288c0


	//   ....[163]....
        /*08a8*/ 	.word	0x00028960


	//   ....[164]....
        /*08ac*/ 	.word	0x000289c0


	//   ....[165]....
        /*08b0*/ 	.word	0x00028ab0


	//   ....[166]....
        /*08b4*/ 	.word	0x00028b20


	//   ....[167]....
        /*08b8*/ 	.word	0x00028c10


	//   ....[168]....
        /*08bc*/ 	.word	0x00028c80


	//   ....[169]....
        /*08c0*/ 	.word	0x00028d70


	//   ....[170]....
        /*08c4*/ 	.word	0x00028de0


	//   ....[171]....
        /*08c8*/ 	.word	0x00028ed0


	//   ....[172]....
        /*08cc*/ 	.word	0x00028f40


	//   ....[173]....
        /*08d0*/ 	.word	0x00028fe0


	//   ....[174]....
        /*08d4*/ 	.word	0x000290e0


	//   ....[175]....
        /*08d8*/ 	.word	0x00029130


	//   ....[176]....
        /*08dc*/ 	.word	0x00029190


	//   ....[177]....
        /*08e0*/ 	.word	0x000292c0


	//   ....[178]....
        /*08e4*/ 	.word	0x00029380


	//   ....[179]....
        /*08e8*/ 	.word	0x00029430


	//   ....[180]....
        /*08ec*/ 	.word	0x000294b0


	//   ....[181]....
        /*08f0*/ 	.word	0x000295a0


	//   ....[182]....
        /*08f4*/ 	.word	0x000296b0


	//   ....[183]....
        /*08f8*/ 	.word	0x00029720


	//   ....[184]....
        /*08fc*/ 	.word	0x000297f0


	//   ....[185]....
        /*0900*/ 	.word	0x000298a0


	//   ....[186]....
        /*0904*/ 	.word	0x00029920


	//   ....[187]....
        /*0908*/ 	.word	0x000299f0


	//   ....[188]....
        /*090c*/ 	.word	0x00029a80


	//   ....[189]....
        /*0910*/ 	.word	0x00029b50


	//   ....[190]....
        /*0914*/ 	.word	0x00029bf0


	//   ....[191]....
        /*0918*/ 	.word	0x00029c90


	//   ....[192]....
        /*091c*/ 	.word	0x00029cf0


	//   ....[193]....
        /*0920*/ 	.word	0x00029d90


	//   ....[194]....
        /*0924*/ 	.word	0x00029ee0


	//   ....[195]....
        /*0928*/ 	.word	0x00029f30


	//   ....[196]....
        /*092c*/ 	.word	0x00029f90


	//   ....[197]....
        /*0930*/ 	.word	0x0002a080


	//   ....[198]....
        /*0934*/ 	.word	0x0002a180


	//   ....[199]....
        /*0938*/ 	.word	0x0002a1d0


	//   ....[200]....
        /*093c*/ 	.word	0x0002a230


	//   ....[201]....
        /*0940*/ 	.word	0x0002a320


	//   ....[202]....
        /*0944*/ 	.word	0x0002a420


	//   ....[203]....
        /*0948*/ 	.word	0x0002a470


	//   ....[204]....
        /*094c*/ 	.word	0x0002a4d0


	//   ....[205]....
        /*0950*/ 	.word	0x0002a5b0


	//   ....[206]....
        /*0954*/ 	.word	0x0002a6e0


	//   ....[207]....
        /*0958*/ 	.word	0x0002a7c0


	//   ....[208]....
        /*095c*/ 	.word	0x0002a850


	//   ....[209]....
        /*0960*/ 	.word	0x0002a960


	//   ....[210]....
        /*0964*/ 	.word	0x0002a9c0


	//   ....[211]....
        /*0968*/ 	.word	0x0002aad0


	//   ....[212]....
        /*096c*/ 	.word	0x0002ab30


	//   ....[213]....
        /*0970*/ 	.word	0x0002ac40


	//   ....[214]....
        /*0974*/ 	.word	0x0002aca0


	//   ....[215]....
        /*0978*/ 	.word	0x0002adb0


	//   ....[216]....
        /*097c*/ 	.word	0x0002ae10


	//   ....[217]....
        /*0980*/ 	.word	0x0002aed0


	//   ....[218]....
        /*0984*/ 	.word	0x0002b030


	//   ....[219]....
        /*0988*/ 	.word	0x0002b0d0


	//   ....[220]....
        /*098c*/ 	.word	0x0002b130


	//   ....[221]....
        /*0990*/ 	.word	0x0002b1e0


	//   ....[222]....
        /*0994*/ 	.word	0x0002b240


	//   ....[223]....
        /*0998*/ 	.word	0x0002b2f0


	//   ....[224]....
        /*099c*/ 	.word	0x0002b350


	//   ....[225]....
        /*09a0*/ 	.word	0x0002b400


	//   ....[226]....
        /*09a4*/ 	.word	0x0002b460


	//   ....[227]....
        /*09a8*/ 	.word	0x0002b510


	//   ....[228]....
        /*09ac*/ 	.word	0x0002b570


	//   ....[229]....
        /*09b0*/ 	.word	0x0002b620


	//   ....[230]....
        /*09b4*/ 	.word	0x0002b710


	//   ....[231]....
        /*09b8*/ 	.word	0x0002b7b0


	//   ....[232]....
        /*09bc*/ 	.word	0x0002b810


	//   ....[233]....
        /*09c0*/ 	.word	0x0002b8e0


	//   ....[234]....
        /*09c4*/ 	.word	0x0002b940


	//   ....[235]....
        /*09c8*/ 	.word	0x0002ba10


	//   ....[236]....
        /*09cc*/ 	.word	0x0002ba70


	//   ....[237]....
        /*09d0*/ 	.word	0x0002bb40


	//   ....[238]....
        /*09d4*/ 	.word	0x0002bba0


	//   ....[239]....
        /*09d8*/ 	.word	0x0002bc70


	//   ....[240]....
        /*09dc*/ 	.word	0x0002bcd0


	//   ....[241]....
        /*09e0*/ 	.word	0x0002bda0


	//   ....[242]....
        /*09e4*/ 	.word	0x0002be30


	//   ....[243]....
        /*09e8*/ 	.word	0x0002bed0


	//   ....[244]....
        /*09ec*/ 	.word	0x0002bff0


	//   ....[245]....
        /*09f0*/ 	.word	0x0002c060


	//   ....[246]....
        /*09f4*/ 	.word	0x0002c0d0


	//   ....[247]....
        /*09f8*/ 	.word	0x0002c140


	//   ....[248]....
        /*09fc*/ 	.word	0x0002c1b0


	//   ....[249]....
        /*0a00*/ 	.word	0x0002c230


	//   ....[250]....
        /*0a04*/ 	.word	0x0002c2c0


	//   ....[251]....
        /*0a08*/ 	.word	0x0002c350


	//   ....[252]....
        /*0a0c*/ 	.word	0x0002c3c0


	//   ....[253]....
        /*0a10*/ 	.word	0x0002c430


	//   ....[254]....
        /*0a14*/ 	.word	0x0002c4a0


	//   ....[255]....
        /*0a18*/ 	.word	0x0002c520


	//   ....[0]....
        /*0a1c*/ 	.word	0x0002c590


	//   ....[1]....
        /*0a20*/ 	.word	0x0002c630


	//   ....[2]....
        /*0a24*/ 	.word	0x0002c6c0


	//   ....[3]....
        /*0a28*/ 	.word	0x0002c7e0


	//   ....[4]....
        /*0a2c*/ 	.word	0x0002ecc0


	//   ....[5]....
        /*0a30*/ 	.word	0x0002f6a0


	//   ....[6]....
        /*0a34*/ 	.word	0x00030240


	//   ....[7]....
        /*0a38*/ 	.word	0x000302a0


	//   ....[8]....
        /*0a3c*/ 	.word	0x00030300


	//   ....[9]....
        /*0a40*/ 	.word	0x00030320


	//----- nvinfo : EIATTR_REG_RECONFIG
	.align		4
.L_441:
        /*0a44*/ 	.byte	0x01, 0x54
	.zero		2


	//----- nvinfo : EIATTR_SYSCALL_OFFSETS
	.align		4
        /*0a48*/ 	.byte	0x04, 0x46
        /*0a4a*/ 	.short	(.L_443 - .L_442)


	//   ....[0]....
.L_442:
        /*0a4c*/ 	.word	0x000027f0


	//   ....[1]....
        /*0a50*/ 	.word	0x00023660


	//   ....[2]....
        /*0a54*/ 	.word	0x000237b0


	//   ....[3]....
        /*0a58*/ 	.word	0x000238a0


	//   ....[4]....
        /*0a5c*/ 	.word	0x000246a0


	//   ....[5]....
        /*0a60*/ 	.word	0x00025200


	//----- nvinfo : EIATTR_MBARRIER_INSTR_OFFSETS
	.align		4
.L_443:
        /*0a64*/ 	.byte	0x04, 0x39
        /*0a66*/ 	.short	(.L_445 - .L_444)


	//   ....[0]....
.L_444:
        /*0a68*/ 	.word	0x00000190
        /*0a6c*/ 	.word	0x000000ff
        /*0a70*/ 	.word	0x00032400
        /*0a74*/ 	.short	0x0100
        /*0a76*/ 	.byte	0x08
	.zero		1


	//   ....[1]....
        /*0a78*/ 	.word	0x000001a0
        /*0a7c*/ 	.word	0x000000ff
        /*0a80*/ 	.word	0x00032410
        /*0a84*/ 	.short	0x0100
        /*0a86*/ 	.byte	0x08
	.zero		1


	//   ....[2]....
        /*0a88*/ 	.word	0x000001b0
        /*0a8c*/ 	.word	0x000000ff
        /*0a90*/ 	.word	0x00032420
        /*0a94*/ 	.short	0x0100
        /*0a96*/ 	.byte	0x08
	.zero		1


	//   ....[3]....
        /*0a98*/ 	.word	0x000002a0
        /*0a9c*/ 	.word	0x000000ff
        /*0aa0*/ 	.word	0x00032430
        /*0aa4*/ 	.short	0x0100
        /*0aa6*/ 	.byte	0x08
	.zero		1


	//   ....[4]....
        /*0aa8*/ 	.word	0x000002b0
        /*0aac*/ 	.word	0x000000ff
        /*0ab0*/ 	.word	0x00032440
        /*0ab4*/ 	.short	0x0100
        /*0ab6*/ 	.byte	0x08
	.zero		1


	//   ....[5]....
        /*0ab8*/ 	.word	0x000002c0
        /*0abc*/ 	.word	0x000000ff
        /*0ac0*/ 	.word	0x00032438
        /*0ac4*/ 	.short	0x0100
        /*0ac6*/ 	.byte	0x08
	.zero		1


	//   ....[6]....
        /*0ac8*/ 	.word	0x000002d0
        /*0acc*/ 	.word	0x000000ff
        /*0ad0*/ 	.word	0x00032448
        /*0ad4*/ 	.short	0x0100
        /*0ad6*/ 	.byte	0x08
	.zero		1


	//   ....[7]....
        /*0ad8*/ 	.word	0x00000400
        /*0adc*/ 	.word	0x000000ff
        /*0ae0*/ 	.word	0x00032450
        /*0ae4*/ 	.short	0x0100
        /*0ae6*/ 	.byte	0x08
	.zero		1


	//   ....[8]....
        /*0ae8*/ 	.word	0x00000410
        /*0aec*/ 	.word	0x000000ff
        /*0af0*/ 	.word	0x00032460
        /*0af4*/ 	.short	0x0100
        /*0af6*/ 	.byte	0x08
	.zero		1


	//   ....[9]....
        /*0af8*/ 	.word	0x00000420
        /*0afc*/ 	.word	0x000000ff
        /*0b00*/ 	.word	0x00032458
        /*0b04*/ 	.short	0x0100
        /*0b06*/ 	.byte	0x08
	.zero		1


	//   ....[10]....
        /*0b08*/ 	.word	0x00000430
        /*0b0c*/ 	.word	0x000000ff
        /*0b10*/ 	.word	0x00032468
        /*0b14*/ 	.short	0x0100
        /*0b16*/ 	.byte	0x08
	.zero		1


	//   ....[11]....
        /*0b18*/ 	.word	0x00000520
        /*0b1c*/ 	.word	0x000000ff
        /*0b20*/ 	.word	0x00032470
        /*0b24*/ 	.short	0x0100
        /*0b26*/ 	.byte	0x06
	.zero		1


	//   ....[12]....
        /*0b28*/ 	.word	0x00000530
        /*0b2c*/ 	.word	0x000000ff
        /*0b30*/ 	.word	0x00032480
        /*0b34*/ 	.short	0x0100
        /*0b36*/ 	.byte	0x06
	.zero		1


	//   ....[13]....
        /*0b38*/ 	.word	0x00000540
        /*0b3c*/ 	.word	0x000000ff
        /*0b40*/ 	.word	0x00032478
        /*0b44*/ 	.short	0x0100
        /*0b46*/ 	.byte	0x06
	.zero		1


	//   ....[14]....
        /*0b48*/ 	.word	0x00000550
        /*0b4c*/ 	.word	0x000000ff
        /*0b50*/ 	.word	0x00032488
        /*0b54*/ 	.short	0x0100
        /*0b56*/ 	.byte	0x06
	.zero		1


	//   ....[15]....
        /*0b58*/ 	.word	0x00000680
        /*0b5c*/ 	.word	0x000000ff
        /*0b60*/ 	.word	0x00032490
        /*0b64*/ 	.short	0x0100
        /*0b66*/ 	.byte	0x08
	.zero		1


	//   ....[16]....
        /*0b68*/ 	.word	0x00000690
        /*0b6c*/ 	.word	0x000000ff
        /*0b70*/ 	.word	0x000324a0
        /*0b74*/ 	.short	0x0100
        /*0b76*/ 	.byte	0x08
	.zero		1


	//   ....[17]....
        /*0b78*/ 	.word	0x000006a0
        /*0b7c*/ 	.word	0x000000ff
        /*0b80*/ 	.word	0x00032498
        /*0b84*/ 	.short	0x0100
        /*0b86*/ 	.byte	0x08
	.zero		1


	//   ....[18]....
        /*0b88*/ 	.word	0x000006b0
        /*0b8c*/ 	.word	0x000000ff
        /*0b90*/ 	.word	0x000324a8
        /*0b94*/ 	.short	0x0100
        /*0b96*/ 	.byte	0x08
	.zero		1


	//   ....[19]....
        /*0b98*/ 	.word	0x000007f0
        /*0b9c*/ 	.word	0x000000ff
        /*0ba0*/ 	.word	0x000324b0
        /*0ba4*/ 	.short	0x0100
        /*0ba6*/ 	.byte	0x08
	.zero		1


	//   ....[20]....
        /*0ba8*/ 	.word	0x00000800
        /*0bac*/ 	.word	0x000000ff
        /*0bb0*/ 	.word	0x000324c0
        /*0bb4*/ 	.short	0x0100
        /*0bb6*/ 	.byte	0x08
	.zero		1


	//   ....[21]....
        /*0bb8*/ 	.word	0x00000810
        /*0bbc*/ 	.word	0x000000ff
        /*0bc0*/ 	.word	0x000324b8
        /*0bc4*/ 	.short	0x0100
        /*0bc6*/ 	.byte	0x08
	.zero		1


	//   ....[22]....
        /*0bc8*/ 	.word	0x00000820
        /*0bcc*/ 	.word	0x000000ff
        /*0bd0*/ 	.word	0x000324c8
        /*0bd4*/ 	.short	0x0100
        /*0bd6*/ 	.byte	0x08
	.zero		1


	//   ....[23]....
        /*0bd8*/ 	.word	0x00002a40
        /*0bdc*/ 	.word	0x000000ff
        /*0be0*/ 	.word	0x00032400
        /*0be4*/ 	.short	0x010a
        /*0be6*/ 	.byte	0x2a
	.zero		1


	//   ....[24]....
        /*0be8*/ 	.word	0x00002ed0
        /*0bec*/ 	.word	0x00000018
        /*0bf0*/ 	.word	0x00000000
        /*0bf4*/ 	.short	0x010a
        /*0bf6*/ 	.byte	0x3f
	.zero		1


	//   ....[25]....
        /*0bf8*/ 	.word	0x00002f30
        /*0bfc*/ 	.word	0x00000018
        /*0c00*/ 	.word	0x00000000
        /*0c04*/ 	.short	0x010a
        /*0c06*/ 	.byte	0x3f
	.zero		1


	//   ....[26]....
        /*0c08*/ 	.word	0x000032e0
        /*0c0c*/ 	.word	0x000000ff
        /*0c10*/ 	.word	0x00032410
        /*0c14*/ 	.short	0x010a
        /*0c16*/ 	.byte	0x2a
	.zero		1


	//   ....[27]....
        /*0c18*/ 	.word	0x000033e0
        /*0c1c*/ 	.word	0x00000008
        /*0c20*/ 	.word	0x00000000
        /*0c24*/ 	.short	0x010a
        /*0c26*/ 	.byte	0x3f
	.zero		1


	//   ....[28]....
        /*0c28*/ 	.word	0x00003440
        /*0c2c*/ 	.word	0x00000008
        /*0c30*/ 	.word	0x00000000
        /*0c34*/ 	.short	0x010a
        /*0c36*/ 	.byte	0x3f
	.zero		1


	//   ....[29]....
        /*0c38*/ 	.word	0x00004180
        /*0c3c*/ 	.word	0x0000000c
        /*0c40*/ 	.word	0x00000000
        /*0c44*/ 	.short	0x0101
        /*0c46*/ 	.byte	0x3f
	.zero		1


	//   ....[30]....
        /*0c48*/ 	.word	0x000094b0
        /*0c4c*/ 	.word	0x00000006
        /*0c50*/ 	.word	0x00000000
        /*0c54*/ 	.short	0x0101
        /*0c56*/ 	.byte	0x3f
	.zero		1


	//   ....[31]....
        /*0c58*/ 	.word	0x00009c00
        /*0c5c*/ 	.word	0x00000004
        /*0c60*/ 	.word	0x00000000
        /*0c64*/ 	.short	0x010a
        /*0c66*/ 	.byte	0x3f
	.zero		1


	//   ....[32]....
        /*0c68*/ 	.word	0x00009ca0
        /*0c6c*/ 	.word	0x00000006
        /*0c70*/ 	.word	0x00000000
        /*0c74*/ 	.short	0x010a
        /*0c76*/ 	.byte	0x3f
	.zero		1


	//   ....[33]....
        /*0c78*/ 	.word	0x0000a0b0
        /*0c7c*/ 	.word	0x00000003
        /*0c80*/ 	.word	0x00000000
        /*0c84*/ 	.short	0x010a
        /*0c86*/ 	.byte	0x3f
	.zero		1


	//   ....[34]....
        /*0c88*/ 	.word	0x0000a180
        /*0c8c*/ 	.word	0x00000014
        /*0c90*/ 	.word	0x00000000
        /*0c94*/ 	.short	0x010a
        /*0c96*/ 	.byte	0x3f
	.zero		1


	//   ....[35]....
        /*0c98*/ 	.word	0x0000aec0
        /*0c9c*/ 	.word	0x00000003
        /*0ca0*/ 	.word	0x00000000
        /*0ca4*/ 	.short	0x0101
        /*0ca6*/ 	.byte	0x3f
	.zero		1


	//   ....[36]....
        /*0ca8*/ 	.word	0x00013270
        /*0cac*/ 	.word	0x00000000
        /*0cb0*/ 	.word	0x00000000
        /*0cb4*/ 	.short	0x0101
        /*0cb6*/ 	.byte	0x3f
	.zero		1


	//   ....[37]....
        /*0cb8*/ 	.word	0x00013460
        /*0cbc*/ 	.word	0x00000002
        /*0cc0*/ 	.word	0x00000000
        /*0cc4*/ 	.short	0x010a
        /*0cc6*/ 	.byte	0x3f
	.zero		1


	//   ....[38]....
        /*0cc8*/ 	.word	0x00013500
        /*0ccc*/ 	.word	0x00000006
        /*0cd0*/ 	.word	0x00000000
        /*0cd4*/ 	.short	0x010a
        /*0cd6*/ 	.byte	0x3f
	.zero		1


	//   ....[39]....
        /*0cd8*/ 	.word	0x00013910
        /*0cdc*/ 	.word	0x00000002
        /*0ce0*/ 	.word	0x00000000
        /*0ce4*/ 	.short	0x010a
        /*0ce6*/ 	.byte	0x3f
	.zero		1


	//   ....[40]....
        /*0ce8*/ 	.word	0x000139e0
        /*0cec*/ 	.word	0x0000000e
        /*0cf0*/ 	.word	0x00000000
        /*0cf4*/ 	.short	0x010a
        /*0cf6*/ 	.byte	0x3f
	.zero		1


	//   ....[41]....
        /*0cf8*/ 	.word	0x00014720
        /*0cfc*/ 	.word	0x00000006
        /*0d00*/ 	.word	0x00000000
        /*0d04*/ 	.short	0x0101
        /*0d06*/ 	.byte	0x3f
	.zero		1


	//   ....[42]....
        /*0d08*/ 	.word	0x0001df10
        /*0d0c*/ 	.word	0x00000003
        /*0d10*/ 	.word	0x00000000
        /*0d14*/ 	.short	0x0101
        /*0d16*/ 	.byte	0x3f
	.zero		1


	//   ....[43]....
        /*0d18*/ 	.word	0x00020af0
        /*0d1c*/ 	.word	0x000000ff
        /*0d20*/ 	.word	0x00000000
        /*0d24*/ 	.short	0x0101
        /*0d26*/ 	.byte	0x04
	.zero		1


	//   ....[44]....
        /*0d28*/ 	.word	0x00023db0
        /*0d2c*/ 	.word	0x00000011
        /*0d30*/ 	.word	0x00032440
        /*0d34*/ 	.short	0x010a
        /*0d36*/ 	.byte	0x3f
	.zero		1


	//   ....[45]....
        /*0d38*/ 	.word	0x00024410
        /*0d3c*/ 	.word	0x00000011
        /*0d40*/ 	.word	0x00032430
        /*0d44*/ 	.short	0x0107
        /*0d46*/ 	.byte	0x3f
	.zero		1


	//   ....[46]....
        /*0d48*/ 	.word	0x000244e0
        /*0d4c*/ 	.word	0x00000011
        /*0d50*/ 	.word	0x00032430
        /*0d54*/ 	.short	0x0101
        /*0d56*/ 	.byte	0x3f
	.zero		1


	//   ....[47]....
        /*0d58*/ 	.word	0x00025040
        /*0d5c*/ 	.word	0x00000016
        /*0d60*/ 	.word	0x00032400
        /*0d64*/ 	.short	0x0107
        /*0d66*/ 	.byte	0x3f
	.zero		1


	//   ....[48]....
        /*0d68*/ 	.word	0x000250d0
        /*0d6c*/ 	.word	0x00000016
        /*0d70*/ 	.word	0x00032400
        /*0d74*/ 	.short	0x0101
        /*0d76*/ 	.byte	0x3f
	.zero		1


	//   ....[49]....
        /*0d78*/ 	.word	0x00025b60
        /*0d7c*/ 	.word	0x00000016
        /*0d80*/ 	.word	0x00032410
        /*0d84*/ 	.short	0x0107
        /*0d86*/ 	.byte	0x3f
	.zero		1


	//   ....[50]....
        /*0d88*/ 	.word	0x00025c60
        /*0d8c*/ 	.word	0x00000016
        /*0d90*/ 	.word	0x00032410
        /*0d94*/ 	.short	0x0101
        /*0d96*/ 	.byte	0x3f
	.zero		1


	//   ....[51]....
        /*0d98*/ 	.word	0x00025c80
        /*0d9c*/ 	.word	0x00000016
        /*0da0*/ 	.word	0x00032420
        /*0da4*/ 	.short	0x010a
        /*0da6*/ 	.byte	0x3f
	.zero		1


	//   ....[52]....
        /*0da8*/ 	.word	0x00025d00
        /*0dac*/ 	.word	0x00000011
        /*0db0*/ 	.word	0x00032460
        /*0db4*/ 	.short	0x010a
        /*0db6*/ 	.byte	0x3f
	.zero		1


	//   ....[53]....
        /*0db8*/ 	.word	0x00026490
        /*0dbc*/ 	.word	0x00000011
        /*0dc0*/ 	.word	0x00032450
        /*0dc4*/ 	.short	0x0107
        /*0dc6*/ 	.byte	0x3f
	.zero		1


	//   ....[54]....
        /*0dc8*/ 	.word	0x00026550
        /*0dcc*/ 	.word	0x00000011
        /*0dd0*/ 	.word	0x00032450
        /*0dd4*/ 	.short	0x0101
        /*0dd6*/ 	.byte	0x3f
	.zero		1


	//   ....[55]....
        /*0dd8*/ 	.word	0x00026880
        /*0ddc*/ 	.word	0x00000006
        /*0de0*/ 	.word	0x00032440
        /*0de4*/ 	.short	0x010a
        /*0de6*/ 	.byte	0x3f
	.zero		1


	//   ....[56]....
        /*0de8*/ 	.word	0x00026c60
        /*0dec*/ 	.word	0x00000006
        /*0df0*/ 	.word	0x00032430
        /*0df4*/ 	.short	0x0107
        /*0df6*/ 	.byte	0x3f
	.zero		1


	//   ....[57]....
        /*0df8*/ 	.word	0x00026d10
        /*0dfc*/ 	.word	0x00000006
        /*0e00*/ 	.word	0x00032430
        /*0e04*/ 	.short	0x0101
        /*0e06*/ 	.byte	0x3f
	.zero		1


	//   ....[58]....
        /*0e08*/ 	.word	0x00026d40
        /*0e0c*/ 	.word	0x00000006
        /*0e10*/ 	.word	0x00032460
        /*0e14*/ 	.short	0x010a
        /*0e16*/ 	.byte	0x3f
	.zero		1


	//   ....[59]....
        /*0e18*/ 	.word	0x00027260
        /*0e1c*/ 	.word	0x00000006
        /*0e20*/ 	.word	0x00032450
        /*0e24*/ 	.short	0x0107
        /*0e26*/ 	.byte	0x3f
	.zero		1


	//   ....[60]....
        /*0e28*/ 	.word	0x00027310
        /*0e2c*/ 	.word	0x00000006
        /*0e30*/ 	.word	0x00032450
        /*0e34*/ 	.short	0x0101
        /*0e36*/ 	.byte	0x3f
	.zero		1


	//   ....[61]....
        /*0e38*/ 	.word	0x00028180
        /*0e3c*/ 	.word	0x00000007
        /*0e40*/ 	.word	0x00032420
        /*0e44*/ 	.short	0x010a
        /*0e46*/ 	.byte	0x3f
	.zero		1


	//   ....[62]....
        /*0e48*/ 	.word	0x00028320
        /*0e4c*/ 	.word	0x00000005
        /*0e50*/ 	.word	0x00032440
        /*0e54*/ 	.short	0x010a
        /*0e56*/ 	.byte	0x3f
	.zero		1


	//   ....[63]....
        /*0e58*/ 	.word	0x000283c0
        /*0e5c*/ 	.word	0x00000003
        /*0e60*/ 	.word	0x00032440
        /*0e64*/ 	.short	0x010a
        /*0e66*/ 	.byte	0x3f
	.zero		1


	//   ....[64]....
        /*0e68*/ 	.word	0x00028400
        /*0e6c*/ 	.word	0x00000005
        /*0e70*/ 	.word	0x00032460
        /*0e74*/ 	.short	0x010a
        /*0e76*/ 	.byte	0x3f
	.zero		1


	//   ....[65]....
        /*0e78*/ 	.word	0x00028440
        /*0e7c*/ 	.word	0x00000003
        /*0e80*/ 	.word	0x00032460
        /*0e84*/ 	.short	0x010a
        /*0e86*/ 	.byte	0x3f
	.zero		1


	//   ....[66]....
        /*0e88*/ 	.word	0x000284b0
        /*0e8c*/ 	.word	0x00000009
        /*0e90*/ 	.word	0x00032400
        /*0e94*/ 	.short	0x010a
        /*0e96*/ 	.byte	0x3f
	.zero		1


	//   ....[67]....
        /*0e98*/ 	.word	0x00028500
        /*0e9c*/ 	.word	0x00000018
        /*0ea0*/ 	.word	0x00000000
        /*0ea4*/ 	.short	0x010a
        /*0ea6*/ 	.byte	0x3f
	.zero		1


	//   ....[68]....
        /*0ea8*/ 	.word	0x00028560
        /*0eac*/ 	.word	0x00000009
        /*0eb0*/ 	.word	0x00032410
        /*0eb4*/ 	.short	0x010a
        /*0eb6*/ 	.byte	0x3f
	.zero		1


	//   ....[69]....
        /*0eb8*/ 	.word	0x000285b0
        /*0ebc*/ 	.word	0x00000008
        /*0ec0*/ 	.word	0x00000000
        /*0ec4*/ 	.short	0x010a
        /*0ec6*/ 	.byte	0x3f
	.zero		1


	//   ....[70]....
        /*0ec8*/ 	.word	0x00028600
        /*0ecc*/ 	.word	0x00000006
        /*0ed0*/ 	.word	0x00000000
        /*0ed4*/ 	.short	0x010a
        /*0ed6*/ 	.byte	0x3f
	.zero		1


	//   ....[71]....
        /*0ed8*/ 	.word	0x00028650
        /*0edc*/ 	.word	0x00000014
        /*0ee0*/ 	.word	0x00000000
        /*0ee4*/ 	.short	0x010a
        /*0ee6*/ 	.byte	0x3f
	.zero		1


	//   ....[72]....
        /*0ee8*/ 	.word	0x000286a0
        /*0eec*/ 	.word	0x00000006
        /*0ef0*/ 	.word	0x00000000
        /*0ef4*/ 	.short	0x010a
        /*0ef6*/ 	.byte	0x3f
	.zero		1


	//   ....[73]....
        /*0ef8*/ 	.word	0x000286f0
        /*0efc*/ 	.word	0x0000000e
        /*0f00*/ 	.word	0x00000000
        /*0f04*/ 	.short	0x010a
        /*0f06*/ 	.byte	0x3f
	.zero		1


	//   ....[74]....
        /*0f08*/ 	.word	0x00028810
        /*0f0c*/ 	.word	0x00000011
        /*0f10*/ 	.word	0x00032440
        /*0f14*/ 	.short	0x010a
        /*0f16*/ 	.byte	0x3f
	.zero		1


	//   ....[75]....
        /*0f18*/ 	.word	0x0002a5e0
        /*0f1c*/ 	.word	0x00000016
        /*0f20*/ 	.word	0x00032420
        /*0f24*/ 	.short	0x010a
        /*0f26*/ 	.byte	0x3f
	.zero		1


	//   ....[76]....
        /*0f28*/ 	.word	0x0002a630
        /*0f2c*/ 	.word	0x00000011
        /*0f30*/ 	.word	0x00032460
        /*0f34*/ 	.short	0x010a
        /*0f36*/ 	.byte	0x3f
	.zero		1


	//   ....[77]....
        /*0f38*/ 	.word	0x0002af80
        /*0f3c*/ 	.word	0x00000006
        /*0f40*/ 	.word	0x00032440
        /*0f44*/ 	.short	0x010a
        /*0f46*/ 	.byte	0x3f
	.zero		1


	//   ....[78]....
        /*0f48*/ 	.word	0x0002b660
        /*0f4c*/ 	.word	0x00000006
        /*0f50*/ 	.word	0x00032460
        /*0f54*/ 	.short	0x010a
        /*0f56*/ 	.byte	0x3f
	.zero		1


	//   ....[79]....
        /*0f58*/ 	.word	0x0002c700
        /*0f5c*/ 	.word	0x00000007
        /*0f60*/ 	.word	0x00032420
        /*0f64*/ 	.short	0x010a
        /*0f66*/ 	.byte	0x3f
	.zero		1


	//   ....[80]....
        /*0f68*/ 	.word	0x0002c8a0
        /*0f6c*/ 	.word	0x00000005
        /*0f70*/ 	.word	0x00032440
        /*0f74*/ 	.short	0x010a
        /*0f76*/ 	.byte	0x3f
	.zero		1


	//   ....[81]....
        /*0f78*/ 	.word	0x0002c8f0
        /*0f7c*/ 	.word	0x00000003
        /*0f80*/ 	.word	0x00032440
        /*0f84*/ 	.short	0x010a
        /*0f86*/ 	.byte	0x3f
	.zero		1


	//   ....[82]....
        /*0f88*/ 	.word	0x0002c940
        /*0f8c*/ 	.word	0x00000005
        /*0f90*/ 	.word	0x00032460
        /*0f94*/ 	.short	0x010a
        /*0f96*/ 	.byte	0x3f
	.zero		1


	//   ....[83]....
        /*0f98*/ 	.word	0x0002ccf0
        /*0f9c*/ 	.word	0x0000000a
        /*0fa0*/ 	.word	0x00000000
        /*0fa4*/ 	.short	0x010a
        /*0fa6*/ 	.byte	0x3f
	.zero		1


	//   ....[84]....
        /*0fa8*/ 	.word	0x0002ce30
        /*0fac*/ 	.word	0x00000002
        /*0fb0*/ 	.word	0x00000000
        /*0fb4*/ 	.short	0x010a
        /*0fb6*/ 	.byte	0x3f
	.zero		1


	//   ....[85]....
        /*0fb8*/ 	.word	0x0002d490
        /*0fbc*/ 	.word	0x0000000a
        /*0fc0*/ 	.word	0x00000000
        /*0fc4*/ 	.short	0x010a
        /*0fc6*/ 	.byte	0x3f
	.zero		1


	//   ....[86]....
        /*0fc8*/ 	.word	0x0002d5d0
        /*0fcc*/ 	.word	0x00000008
        /*0fd0*/ 	.word	0x00000000
        /*0fd4*/ 	.short	0x010a
        /*0fd6*/ 	.byte	0x3f
	.zero		1


	//   ....[87]....
        /*0fd8*/ 	.word	0x0002e8a0
        /*0fdc*/ 	.word	0x00000006
        /*0fe0*/ 	.word	0x00000000
        /*0fe4*/ 	.short	0x0101
        /*0fe6*/ 	.byte	0x3f
	.zero		1


	//   ....[88]....
        /*0fe8*/ 	.word	0x00048020
        /*0fec*/ 	.word	0x00000000
        /*0ff0*/ 	.word	0x00000000
        /*0ff4*/ 	.short	0x0101
        /*0ff6*/ 	.byte	0x3f
	.zero		1


	//   ....[89]....
        /*0ff8*/ 	.word	0x00048040
        /*0ffc*/ 	.word	0x00000002
        /*1000*/ 	.word	0x00000000
        /*1004*/ 	.short	0x010a
        /*1006*/ 	.byte	0x3f
	.zero		1


	//   ....[90]....
        /*1008*/ 	.word	0x00048090
        /*100c*/ 	.word	0x00000008
        /*1010*/ 	.word	0x00000000
        /*1014*/ 	.short	0x010a
        /*1016*/ 	.byte	0x3f
	.zero		1


	//----- nvinfo : EIATTR_NUM_MBARRIERS
	.align		4
.L_445:
        /*1018*/ 	.byte	0x03, 0x38
        /*101a*/ 	.short	0x0017


	//----- nvinfo : EIATTR_EXIT_INSTR_OFFSETS
	.align		4
        /*101c*/ 	.byte	0x04, 0x1c
        /*101e*/ 	.short	(.L_447 - .L_446)


	//   ....[0]....
.L_446:
        /*1020*/ 	.word	0x00000aa0


	//   ....[1]....
        /*1024*/ 	.word	0x00021e50


	//   ....[2]....
        /*1028*/ 	.word	0x00028490


	//----- nvinfo : EIATTR_MAX_THREADS
	.align		4
.L_447:
        /*102c*/ 	.byte	0x04, 0x05
        /*102e*/ 	.short	(.L_449 - .L_448)
.L_448:
        /*1030*/ 	.word	0x00000180
        /*1034*/ 	.word	0x00000001
        /*1038*/ 	.word	0x00000001


	//----- nvinfo : EIATTR_CRS_STACK_SIZE
	.align		4
.L_449:
        /*103c*/ 	.byte	0x04, 0x1e
        /*103e*/ 	.short	(.L_451 - .L_450)
.L_450:
        /*1040*/ 	.word	0x00000000


	//----- nvinfo : EIATTR_CBANK_PARAM_SIZE
	.align		4
.L_451:
        /*1044*/ 	.byte	0x03, 0x19
        /*1046*/ 	.short	0x0bf0


	//----- nvinfo : EIATTR_PARAM_CBANK
	.align		4
        /*1048*/ 	.byte	0x04, 0x0a
        /*104a*/ 	.short	(.L_453 - .L_452)
	.align		4
.L_452:
        /*104c*/ 	.word	index@(.nv.constant0._ZN7cutlass13device_kernelIN5flash11enable_sm90INS1_16FlashAttnFwdSm90INS1_25CollectiveMainloopFwdSm90ILi2EN4cute5tupleIJNS5_1CILi1EEES8_S8_EEENS6_IJNS7_ILi128EEENS7_ILi96EEENS7_ILi64EEEEEELi256ENS_10bfloat16_tEfNS_4arch4Sm90ELb0ELb1ELb0ELb1ELb1ELb0ELb1ELb1ELb0ELb1ELb0ELb0EEENS1_21CollectiveEpilogueFwdINS6_IJSA_NS7_ILi256EEESB_EEES9_SE_SG_Li256ELb1ELb1ELb0ELb0EEENS1_36VarlenDynamicPersistentTileSchedulerILi128ELi96ELi256ELi128ELb0ELb1ELb1ELb1ELb0ELb1EEEEEEEEEvNT_6ParamsE)
        /*1050*/ 	.short	0x0210
        /*1052*/ 	.short	0x0bf0


	//----- nvinfo : EIATTR_SW_WAR
	.align		4
.L_453:
        /*1054*/ 	.byte	0x04, 0x36
        /*1056*/ 	.short	(.L_455 - .L_454)
.L_454:
        /*1058*/ 	.word	0x00000008
.L_455:


//--------------------- .nv.info._ZN7cutlass13device_kernelIN5flash11enable_sm90INS1_16FlashAttnFwdSm90INS1_25CollectiveMainloopFwdSm90ILi2EN4cute5tupleIJNS5_1CILi1EEES8_S8_EEENS6_IJNS7_ILi128EEENS7_ILi96EEENS7_ILi64EEEEEELi256ENS_10bfloat16_tEfNS_4arch4Sm90ELb0ELb1ELb0ELb1ELb1ELb1ELb1ELb1ELb0ELb1ELb0ELb0EEENS1_21CollectiveEpilogueFwdINS6_IJSA_NS7_ILi256EEESB_EEES9_SE_SG_Li256ELb1ELb1ELb0ELb0EEENS1_36VarlenDynamicPersistentTileSchedulerILi128ELi96ELi256ELi128ELb0ELb1ELb1ELb1ELb0ELb1EEEEEEEEEvNT_6ParamsE --------------------------
	.section	.nv.info._ZN7cutlass13device_kernelIN5flash11enable_sm90INS1_16FlashAttnFwdSm90INS1_25CollectiveMainloopFwdSm90ILi2EN4cute5tupleIJNS5_1CILi1EEES8_S8_EEENS6_IJNS7_ILi128EEENS7_ILi96EEENS7_ILi64EEEEEELi256ENS_10bfloat16_tEfNS_4arch4Sm90ELb0ELb1ELb0ELb1ELb1ELb1ELb1ELb1ELb0ELb1ELb0ELb0EEENS1_21CollectiveEpilogueFwdINS6_IJSA_NS7_ILi256EEESB_EEES9_SE_SG_Li256ELb1ELb1ELb0ELb0EEENS1_36VarlenDynamicPersistentTileSchedulerILi128ELi96ELi256ELi128ELb0ELb1ELb1ELb1ELb0ELb1EEEEEEEEEvNT_6ParamsE,"",@"SHT_CUDA_INFO"
	.sectionflags	@""
	.align	4


	//----- nvinfo : EIATTR_CUDA_API_VERSION
	.align		4
        /*0000*/ 	.byte	0x04, 0x37
        /*0002*/ 	.short	(.L_457 - .L_456)
.L_456:
        /*0004*/ 	.word	0x00000082


	//----- nvinfo : EIATTR_KPARAM_INFO
	.align		4
.L_457:
        /*0008*/ 	.byte	0x04, 0x17
        /*000a*/ 	.short	(.L_459 - .L_458)
.L_458:
        /*000c*/ 	.word	0x00000000
        /*0010*/ 	.short	0x0000
        /*0012*/ 	.short	0x0070
        /*0014*/ 	.byte	0x00, 0xf0, 0x01, 0x2e


	//----- nvinfo : EIATTR_SPARSE_MMA_MASK
	.align		4
.L_459:
        /*0018*/ 	.byte	0x03, 0x50
        /*001a*/ 	.short	0x0000


	//----- nvinfo : EIATTR_MAXREG_COUNT
	.align		4
        /*001c*/ 	.byte	0x03, 0x1b
        /*001e*/ 	.short	0x00a8


	//----- nvinfo : EIATTR_NUM_BARRIERS
	.align		4
        /*0020*/ 	.byte	0x02, 0x4c
        /*0022*/ 	.byte	0x10
	.zero		1


	//----- nvinfo : EIATTR_EXTERNS
	.align		4
        /*0024*/ 	.byte	0x04, 0x0f
        /*0026*/ 	.short	(.L_461 - .L_460)


	//   ....[0]....
	.align		4
.L_460:
        /*0028*/ 	.word	index@(__assertfail)


	//----- nvinfo : EIATTR_ANNOTATIONS
	.align		4
.L_461:
        /*002c*/ 	.byte	0x04, 0x55
        /*002e*/ 	.short	(.L_463 - .L_462)


	//   ....[0]....
.L_462:
        /* <DEDUP_REMOVED lines=45> */


	//----- nvinfo : EIATTR_MERCURY_ISA_VERSION
	.align		4
.L_463:
        /*02f0*/ 	.byte	0x03, 0x5f
        /*02f2*/ 	.short	0x0101


	//----- nvinfo : EIATTR_UNUSED_LOAD_BYTE_OFFSET
	.align		4
        /*02f4*/ 	.byte	0x04, 0x44
        /*02f6*/ 	.short	(.L_465 - .L_464)


	//   ....[0]....
.L_464:
        /*02f8*/ 	.word	0x00000b70
        /*02fc*/ 	.word	0x0000fff0


	//   ....[1]....
        /*0300*/ 	.word	0x0002b580
        /*0304*/ 	.word	0x0000fff0


	//----- nvinfo : EIATTR_INT_WARP_WIDE_INSTR_OFFSETS
	.align		4
.L_465:
        /*0308*/ 	.byte	0x04, 0x31
        /*030a*/ 	.short	(.L_467 - .L_466)


	//   ....[0]....
.L_466:
        /*030c*/ 	.word	0x00000180


	//   ....[1]....
        /*0310*/ 	.word	0x000001c0


	//   ....[2]....
        /*0314*/ 	.word	0x00000230


	//   ....[3]....
        /*0318*/ 	.word	0x00000240


	//   ....[4]....
        /*031c*/ 	.word	0x00031240


	//   ....[5]....
        /*0320*/ 	.word	0x000312d0


	//   ....[6]....
        /*0324*/ 	.word	0x00035270


	//   ....[7]....
        /*0328*/ 	.word	0x00035300


	//----- nvinfo : EIATTR_COOP_GROUP_MASK_REGIDS
	.align		4
.L_467:
        /*032c*/ 	.byte	0x04, 0x29
        /*032e*/ 	.short	(.L_469 - .L_468)


	//   ....[0]....
.L_468:
        /*0330*/ 	.word	0xffffffff


	//   ....[1]....
        /*0334*/ 	.word	0xffffffff


	//   ....[2]....
        /*0338*/ 	.word	0xffffffff


	//   ....[3]....
        /*033c*/ 	.word	0xffffffff


	//   ....[4]....
        /*0340*/ 	.word	0xffffffff


	//   ....[5]....
        /*0344*/ 	.word	0xffffffff


	//   ....[6]....
        /*0348*/ 	.word	0xffffffff


	//   ....[7]....
        /*034c*/ 	.word	0xffffffff


	//   ....[8]....
        /*0350*/ 	.word	0xffffffff


	//   ....[9]....
        /*0354*/ 	.word	0xffffffff


	//   ....[10]....
        /*0358*/ 	.word	0xffffffff


	//   ....[11]....
        /*035c*/ 	.word	0xffffffff


	//   ....[12]....
        /*0360*/ 	.word	0xffffffff


	//   ....[13]....
        /*0364*/ 	.word	0xffffffff


	//   ....[14]....
        /*0368*/ 	.word	0xffffffff


	//   ....[15]....
        /*036c*/ 	.word	0xffffffff


	//   ....[16]....
        /*0370*/ 	.word	0xffffffff


	//   ....[17]....
        /*0374*/ 	.word	0xffffffff


	//   ....[18]....
        /*0378*/ 	.word	0xffffffff


	//   ....[19]....
        /*037c*/ 	.word	0xffffffff


	//   ....[20]....
        /*0380*/ 	.word	0xffffffff


	//   ....[21]....
        /*0384*/ 	.word	0xffffffff


	//   ....[22]....
        /*0388*/ 	.word	0xffffffff


	//   ....[23]....
        /*038c*/ 	.word	0xffffffff


	//   ....[24]....
        /*0390*/ 	.word	0xffffffff


	//   ....[25]....
        /*0394*/ 	.word	0xffffffff


	//   ....[26]....
        /*0398*/ 	.word	0xffffffff


	//   ....[27]....
        /*039c*/ 	.word	0xffffffff


	//   ....[28]....
        /*03a0*/ 	.word	0xffffffff


	//   ....[29]....
        /*03a4*/ 	.word	0xffffffff


	//   ....[30]....
        /*03a8*/ 	.word	0xffffffff


	//   ....[31]....
        /*03ac*/ 	.word	0xffffffff


	//   ....[32]....
        /*03b0*/ 	.word	0xffffffff


	//   ....[33]....
        /*03b4*/ 	.word	0xffffffff


	//   ....[34]....
        /*03b8*/ 	.word	0xffffffff


	//   ....[35]....
        /*03bc*/ 	.word	0xffffffff


	//   ....[36]....
        /*03c0*/ 	.word	0xffffffff


	//   ....[37]....
        /*03c4*/ 	.word	0xffffffff


	//   ....[38]....
        /*03c8*/ 	.word	0xffffffff


	//   ....[39]....
        /*03cc*/ 	.word	0xffffffff


	//   ....[40]....
        /*03d0*/ 	.word	0xffffffff


	//   ....[41]....
        /*03d4*/ 	.word	0xffffffff


	//   ....[42]....
        /*03d8*/ 	.word	0xffffffff


	//   ....[43]....
        /*03dc*/ 	.word	0xffffffff


	//   ....[44]....
        /*03e0*/ 	.word	0xffffffff


	//   ....[45]....
        /*03e4*/ 	.word	0xffffffff


	//   ....[46]....
        /*03e8*/ 	.word	0xffffffff


	//   ....[47]....
        /*03ec*/ 	.word	0xffffffff


	//   ....[48]....
        /*03f0*/ 	.word	0xffffffff


	//   ....[49]....
        /*03f4*/ 	.word	0xffffffff


	//   ....[50]....
        /*03f8*/ 	.word	0xffffffff


	//   ....[51]....
        /*03fc*/ 	.word	0xffffffff


	//   ....[52]....
        /*0400*/ 	.word	0xffffffff


	//   ....[53]....
        /*0404*/ 	.word	0xffffffff


	//   ....[54]....
        /*0408*/ 	.word	0xffffffff


	//   ....[55]....
        /*040c*/ 	.word	0xffffffff


	//   ....[56]....
        /*0410*/ 	.word	0xffffffff


	//   ....[57]....
        /*0414*/ 	.word	0xffffffff


	//   ....[58]....
        /*0418*/ 	.word	0xffffffff


	//   ....[59]....
        /*041c*/ 	.word	0xffffffff


	//   ....[60]....
        /*0420*/ 	.word	0xffffffff


	//   ....[61]....
        /*0424*/ 	.word	0xffffffff


	//   ....[62]....
        /*0428*/ 	.word	0xffffffff


	//   ....[63]....
        /*042c*/ 	.word	0xffffffff


	//   ....[64]....
        /*0430*/ 	.word	0xffffffff


	//   ....[65]....
        /*0434*/ 	.word	0xffffffff


	//   ....[66]....
        /*0438*/ 	.word	0xffffffff


	//   ....[67]....
        /*043c*/ 	.word	0xffffffff


	//   ....[68]....
        /*0440*/ 	.word	0xffffffff


	//   ....[69]....
        /*0444*/ 	.word	0xffffffff


	//   ....[70]....
        /*0448*/ 	.word	0xffffffff


	//   ....[71]....
        /*044c*/ 	.word	0xffffffff


	//   ....[72]....
        /*0450*/ 	.word	0xffffffff


	//   ....[73]....
        /*0454*/ 	.word	0xffffffff


	//   ....[74]....
        /*0458*/ 	.word	0xffffffff


	//   ....[75]....
        /*045c*/ 	.word	0xffffffff


	//   ....[76]....
        /*0460*/ 	.word	0xffffffff


	//   ....[77]....
        /*0464*/ 	.word	0xffffffff


	//   ....[78]....
        /*0468*/ 	.word	0xffffffff


	//   ....[79]....
        /*046c*/ 	.word	0xffffffff


	//   ....[80]....
        /*0470*/ 	.word	0xffffffff


	//   ....[81]....
        /*0474*/ 	.word	0xffffffff


	//   ....[82]....
        /*0478*/ 	.word	0xffffffff


	//   ....[83]....
        /*047c*/ 	.word	0xffffffff


	//   ....[84]....
        /*0480*/ 	.word	0xffffffff


	//   ....[85]....
        /*0484*/ 	.word	0xffffffff


	//   ....[86]....
        /*0488*/ 	.word	0xffffffff


	//   ....[87]....
        /*048c*/ 	.word	0xffffffff


	//   ....[88]....
        /*0490*/ 	.word	0xffffffff


	//   ....[89]....
        /*0494*/ 	.word	0xffffffff


	//   ....[90]....
        /*0498*/ 	.word	0xffffffff


	//   ....[91]....
        /*049c*/ 	.word	0xffffffff


	//   ....[92]....
        /*04a0*/ 	.word	0xffffffff


	//   ....[93]....
        /*04a4*/ 	.word	0xffffffff


	//   ....[94]....
        /*04a8*/ 	.word	0xffffffff


	//   ....[95]....
        /*04ac*/ 	.word	0xffffffff


	//   ....[96]....
        /*04b0*/ 	.word	0xffffffff


	//   ....[97]....
        /*04b4*/ 	.word	0xffffffff


	//   ....[98]....
        /*04b8*/ 	.word	0xffffffff


	//   ....[99]....
        /*04bc*/ 	.word	0xffffffff


	//   ....[100]....
        /*04c0*/ 	.word	0xffffffff


	//   ....[101]....
        /*04c4*/ 	.word	0xffffffff


	//   ....[102]....
        /*04c8*/ 	.word	0xffffffff


	//   ....[103]....
        /*04cc*/ 	.word	0xffffffff


	//   ....[104]....
        /*04d0*/ 	.word	0xffffffff


	//   ....[105]....
        /*04d4*/ 	.word	0xffffffff


	//   ....[106]....
        /*04d8*/ 	.word	0xffffffff


	//   ....[107]....
        /*04dc*/ 	.word	0xffffffff


	//   ....[108]....
        /*04e0*/ 	.word	0xffffffff


	//   ....[109]....
        /*04e4*/ 	.word	0xffffffff


	//   ....[110]....
        /*04e8*/ 	.word	0xffffffff


	//   ....[111]....
        /*04ec*/ 	.word	0xffffffff


	//   ....[112]....
        /*04f0*/ 	.word	0xffffffff


	//   ....[113]....
        /*04f4*/ 	.word	0xffffffff


	//   ....[114]....
        /*04f8*/ 	.word	0xffffffff


	//   ....[115]....
        /*04fc*/ 	.word	0xffffffff


	//   ....[116]....
        /*0500*/ 	.word	0xffffffff


	//   ....[117]....
        /*0504*/ 	.word	0xffffffff


	//   ....[118]....
        /*0508*/ 	.word	0xffffffff


	//   ....[119]....
        /*050c*/ 	.word	0xffffffff


	//   ....[120]....
        /*0510*/ 	.word	0xffffffff


	//   ....[121]....
        /*0514*/ 	.word	0xffffffff


	//   ....[122]....
        /*0518*/ 	.word	0xffffffff


	//   ....[123]....
        /*051c*/ 	.word	0xffffffff


	//   ....[124]....
        /*0520*/ 	.word	0xffffffff


	//   ....[125]....
        /*0524*/ 	.word	0xffffffff


	//   ....[126]....
        /*0528*/ 	.word	0xffffffff


	//   ....[127]....
        /*052c*/ 	.word	0xffffffff


	//   ....[128]....
        /*0530*/ 	.word	0xffffffff


	//   ....[129]....
        /*0534*/ 	.word	0xffffffff


	//   ....[130]....
        /*0538*/ 	.word	0xffffffff


	//   ....[131]....
        /*053c*/ 	.word	0xffffffff


	//   ....[132]....
        /*0540*/ 	.word	0xffffffff


	//   ....[133]....
        /*0544*/ 	.word	0xffffffff


	//   ....[134]....
        /*0548*/ 	.word	0xffffffff


	//   ....[135]....
        /*054c*/ 	.word	0xffffffff


	//   ....[136]....
        /*0550*/ 	.word	0xffffffff


	//   ....[137]....
        /*0554*/ 	.word	0xffffffff


	//   ....[138]....
        /*0558*/ 	.word	0xffffffff


	//   ....[139]....
        /*055c*/ 	.word	0xffffffff


	//   ....[140]....
        /*0560*/ 	.word	0xffffffff


	//   ....[141]....
        /*0564*/ 	.word	0xffffffff


	//   ....[142]....
        /*0568*/ 	.word	0xffffffff


	//   ....[143]....
        /*056c*/ 	.word	0xffffffff


	//   ....[144]....
        /*0570*/ 	.word	0xffffffff


	//   ....[145]....
        /*0574*/ 	.word	0xffffffff


	//   ....[146]....
        /*0578*/ 	.word	0xffffffff


	//   ....[147]....
        /*057c*/ 	.word	0xffffffff


	//   ....[148]....
        /*0580*/ 	.word	0xffffffff


	//   ....[149]....
        /*0584*/ 	.word	0xffffffff


	//   ....[150]....
        /*0588*/ 	.word	0xffffffff


	//   ....[151]....
        /*058c*/ 	.word	0xffffffff


	//   ....[152]....
        /*0590*/ 	.word	0xffffffff


	//   ....[153]....
        /*0594*/ 	.word	0xffffffff


	//   ....[154]....
        /*0598*/ 	.word	0xffffffff


	//   ....[155]....
        /*059c*/ 	.word	0xffffffff


	//   ....[156]....
        /*05a0*/ 	.word	0xffffffff


	//   ....[157]....
        /*05a4*/ 	.word	0xffffffff


	//   ....[158]....
        /*05a8*/ 	.word	0xffffffff


	//   ....[159]....
        /*05ac*/ 	.word	0xffffffff


	//   ....[160]....
        /*05b0*/ 	.word	0xffffffff


	//   ....[161]....
        /*05b4*/ 	.word	0xffffffff


	//   ....[162]....
        /*05b8*/ 	.word	0xffffffff


	//   ....[163]....
        /*05bc*/ 	.word	0xffffffff


	//   ....[164]....
        /*05c0*/ 	.word	0xffffffff


	//   ....[165]....
        /*05c4*/ 	.word	0xffffffff


	//   ....[166]....
        /*05c8*/ 	.word	0xffffffff


	//   ....[167]....
        /*05cc*/ 	.word	0xffffffff


	//   ....[168]....
        /*05d0*/ 	.word	0xffffffff


	//   ....[169]....
        /*05d4*/ 	.word	0xffffffff


	//   ....[170]....
        /*05d8*/ 	.word	0xffffffff


	//   ....[171]....
        /*05dc*/ 	.word	0xffffffff


	//   ....[172]....
        /*05e0*/ 	.word	0xffffffff


	//   ....[173]....
        /*05e4*/ 	.word	0xffffffff


	//   ....[174]....
        /*05e8*/ 	.word	0xffffffff


	//   ....[175]....
        /*05ec*/ 	.word	0xffffffff


	//   ....[176]....
        /*05f0*/ 	.word	0xffffffff


	//   ....[177]....
        /*05f4*/ 	.word	0xffffffff


	//   ....[178]....
        /*05f8*/ 	.word	0xffffffff


	//   ....[179]....
        /*05fc*/ 	.word	0xffffffff


	//   ....[180]....
        /*0600*/ 	.word	0xffffffff


	//   ....[181]....
        /*0604*/ 	.word	0xffffffff


	//   ....[182]....
        /*0608*/ 	.word	0xffffffff


	//   ....[183]....
        /*060c*/ 	.word	0xffffffff


	//   ....[184]....
        /*0610*/ 	.word	0xffffffff


	//   ....[185]....
        /*0614*/ 	.word	0xffffffff


	//   ....[186]....
        /*0618*/ 	.word	0xffffffff


	//   ....[187]....
        /*061c*/ 	.word	0xffffffff


	//   ....[188]....
        /*0620*/ 	.word	0xffffffff


	//   ....[189]....
        /*0624*/ 	.word	0xffffffff


	//   ....[190]....
        /*0628*/ 	.word	0xffffffff


	//   ....[191]....
        /*062c*/ 	.word	0xffffffff


	//   ....[192]....
        /*0630*/ 	.word	0xffffffff


	//   ....[193]....
        /*0634*/ 	.word	0xffffffff


	//   ....[194]....
        /*0638*/ 	.word	0xffffffff


	//   ....[195]....
        /*063c*/ 	.word	0x0500000f


	//   ....[196]....
        /*0640*/ 	.word	0x0500000f


	//   ....[197]....
        /*0644*/ 	.word	0x0500000f


	//   ....[198]....
        /*0648*/ 	.word	0x0500000f


	//   ....[199]....
        /*064c*/ 	.word	0x0500000f


	//   ....[200]....
        /*0650*/ 	.word	0x0500000f


	//   ....[201]....
        /*0654*/ 	.word	0x0500000f


	//   ....[202]....
        /*0658*/ 	.word	0x0500000f


	//   ....[203]....
        /*065c*/ 	.word	0x0500000f


	//   ....[204]....
        /*0660*/ 	.word	0x0500000f


	//   ....[205]....
        /*0664*/ 	.word	0x0500000f


	//   ....[206]....
        /*0668*/ 	.word	0x0500000f


	//   ....[207]....
        /*066c*/ 	.word	0x0500000f


	//   ....[208]....
        /*0670*/ 	.word	0x0500000f


	//   ....[209]....
        /*0674*/ 	.word	0x0500000f


	//   ....[210]....
        /*0678*/ 	.word	0x0500000f


	//   ....[211]....
        /*067c*/ 	.word	0x0500000f


	//   ....[212]....
        /*0680*/ 	.word	0x0500000f


	//   ....[213]....
        /*0684*/ 	.word	0x0500000f


	//   ....[214]....
        /*0688*/ 	.word	0x0500000f


	//   ....[215]....
        /*068c*/ 	.word	0x0500000f


	//   ....[216]....
        /*0690*/ 	.word	0x0500000f


	//   ....[217]....
        /*0694*/ 	.word	0x0500000f


	//   ....[218]....
        /*0698*/ 	.word	0x0500000f


	//   ....[219]....
        /*069c*/ 	.word	0x0500000f


	//   ....[220]....
        /*06a0*/ 	.word	0x0500000f


	//   ....[221]....
        /*06a4*/ 	.word	0x0500000f


	//   ....[222]....
        /*06a8*/ 	.word	0x0500000f


	//   ....[223]....
        /*06ac*/ 	.word	0x0500000f


	//   ....[224]....
        /*06b0*/ 	.word	0x0500000f


	//   ....[225]....
        /*06b4*/ 	.word	0x0500000f


	//   ....[226]....
        /*06b8*/ 	.word	0x0500000f


	//   ....[227]....
        /*06bc*/ 	.word	0x0500000f


	//   ....[228]....
        /*06c0*/ 	.word	0x0500000f


	//   ....[229]....
        /*06c4*/ 	.word	0x0500000f


	//   ....[230]....
        /*06c8*/ 	.word	0x0500000f


	//   ....[231]....
        /*06cc*/ 	.word	0x0500000f


	//   ....[232]....
        /*06d0*/ 	.word	0x0500000f


	//   ....[233]....
        /*06d4*/ 	.word	0x0500000f


	//   ....[234]....
        /*06d8*/ 	.word	0x0500000f


	//   ....[235]....
        /*06dc*/ 	.word	0x0500000f


	//   ....[236]....
        /*06e0*/ 	.word	0x0500000f


	//   ....[237]....
        /*06e4*/ 	.word	0x0500000f


	//   ....[238]....
        /*06e8*/ 	.word	0x0500000f


	//   ....[239]....
        /*06ec*/ 	.word	0x0500000f


	//   ....[240]....
        /*06f0*/ 	.word	0x0500000f


	//   ....[241]....
        /*06f4*/ 	.word	0x0500000f


	//   ....[242]....
        /*06f8*/ 	.word	0x0500000f


	//   ....[243]....
        /*06fc*/ 	.word	0x0500000f


	//   ....[244]....
        /*0700*/ 	.word	0x0500000f


	//   ....[245]....
        /*0704*/ 	.word	0x0500000f


	//   ....[246]....
        /*0708*/ 	.word	0x0500000f


	//   ....[247]....
        /*070c*/ 	.word	0x0500000f


	//   ....[248]....
        /*0710*/ 	.word	0x0500000f


	//   ....[249]....
        /*0714*/ 	.word	0x0500000f


	//   ....[250]....
        /*0718*/ 	.word	0x0500000f


	//   ....[251]....
        /*071c*/ 	.word	0x0500000f


	//   ....[252]....
        /*0720*/ 	.word	0x0500000f


	//   ....[253]....
        /*0724*/ 	.word	0x0500000f


	//   ....[254]....
        /*0728*/ 	.word	0x0500000f


	//   ....[255]....
        /*072c*/ 	.word	0x0500000f


	//   ....[0]....
        /*0730*/ 	.word	0x0500000f


	//   ....[1]....
        /*0734*/ 	.word	0x0500000f


	//   ....[2]....
        /*0738*/ 	.word	0x0500000f


	//   ....[3]....
        /*073c*/ 	.word	0x0500000f


	//   ....[4]....
        /*0740*/ 	.word	0x0500000f


	//   ....[5]....
        /*0744*/ 	.word	0x0500000f


	//   ....[6]....
        /*0748*/ 	.word	0x0500000f


	//   ....[7]....
        /*074c*/ 	.word	0x0500000f


	//   ....[8]....
        /*0750*/ 	.word	0x0500000f


	//   ....[9]....
        /*0754*/ 	.word	0x0500000f


	//   ....[10]....
        /*0758*/ 	.word	0x0500000f


	//   ....[11]....
        /*075c*/ 	.word	0x0500000f


	//   ....[12]....
        /*0760*/ 	.word	0x0500000f


	//   ....[13]....
        /*0764*/ 	.word	0x0500000f


	//   ....[14]....
        /*0768*/ 	.word	0x0500000f


	//   ....[15]....
        /*076c*/ 	.word	0x0500000f


	//   ....[16]....
        /*0770*/ 	.word	0x0500000f


	//   ....[17]....
        /*0774*/ 	.word	0x0500000f


	//   ....[18]....
        /*0778*/ 	.word	0x0500000f


	//   ....[19]....
        /*077c*/ 	.word	0x0500000f


	//   ....[20]....
        /*0780*/ 	.word	0x0500000f


	//   ....[21]....
        /*0784*/ 	.word	0x0500000f


	//   ....[22]....
        /*0788*/ 	.word	0x0500000f


	//   ....[23]....
        /*078c*/ 	.word	0x0500000f


	//   ....[24]....
        /*0790*/ 	.word	0x0500000f


	//   ....[25]....
        /*0794*/ 	.word	0x0500000f


	//   ....[26]....
        /*0798*/ 	.word	0x0500000f


	//   ....[27]....
        /*079c*/ 	.word	0x0500000f


	//   ....[28]....
        /*07a0*/ 	.word	0x0500000f


	//   ....[29]....
        /*07a4*/ 	.word	0x0500000f


	//   ....[30]....
        /*07a8*/ 	.word	0x0500000f


	//   ....[31]....
        /*07ac*/ 	.word	0x0500000f


	//   ....[32]....
        /*07b0*/ 	.word	0x0500000f


	//   ....[33]....
        /*07b4*/ 	.word	0x0500000f


	//   ....[34]....
        /*07b8*/ 	.word	0x0500000f


	//   ....[35]....
        /*07bc*/ 	.word	0x0500000f


	//   ....[36]....
        /*07c0*/ 	.word	0x0500000f


	//   ....[37]....
        /*07c4*/ 	.word	0x0500000f


	//   ....[38]....
        /*07c8*/ 	.word	0x0500000f


	//   ....[39]....
        /*07cc*/ 	.word	0x0500000f


	//   ....[40]....
        /*07d0*/ 	.word	0x0500000f


	//   ....[41]....
        /*07d4*/ 	.word	0x0500000f


	//   ....[42]....
        /*07d8*/ 	.word	0x0500000f


	//   ....[43]....
        /*07dc*/ 	.word	0x0500000f


	//   ....[44]....
        /*07e0*/ 	.word	0x0500000f


	//   ....[45]....
        /*07e4*/ 	.word	0x0500000f


	//   ....[46]....
        /*07e8*/ 	.word	0x0500000f


	//   ....[47]....
        /*07ec*/ 	.word	0x0500000f


	//   ....[48]....
        /*07f0*/ 	.word	0x0500000f


	//   ....[49]....
        /*07f4*/ 	.word	0x0500000f


	//   ....[50]....
        /*07f8*/ 	.word	0x0500000f


	//   ....[51]....
        /*07fc*/ 	.word	0x0500000f


	//   ....[52]....
        /*0800*/ 	.word	0x0500000f


	//   ....[53]....
        /*0804*/ 	.word	0x0500000f


	//   ....[54]....
        /*0808*/ 	.word	0x0500000f


	//   ....[55]....
        /*080c*/ 	.word	0x0500000f


	//   ....[56]....
        /*0810*/ 	.word	0x0500000f


	//   ....[57]....
        /*0814*/ 	.word	0x0500000f


	//   ....[58]....
        /*0818*/ 	.word	0x0500000f


	//   ....[59]....
        /*081c*/ 	.word	0x0500000f


	//   ....[60]....
        /*0820*/ 	.word	0x0500000f


	//   ....[61]....
        /*0824*/ 	.word	0x0500000f


	//   ....[62]....
        /*0828*/ 	.word	0x0500000f


	//   ....[63]....
        /*082c*/ 	.word	0x0500000f


	//   ....[64]....
        /*0830*/ 	.word	0x0500000f


	//   ....[65]....
        /*0834*/ 	.word	0x0500000f


	//   ....[66]....
        /*0838*/ 	.word	0x0500000f


	//   ....[67]....
        /*083c*/ 	.word	0x0500000f


	//   ....[68]....
        /*0840*/ 	.word	0x0500000f


	//   ....[69]....
        /*0844*/ 	.word	0x0500000f


	//   ....[70]....
        /*0848*/ 	.word	0x0500000f


	//   ....[71]....
        /*084c*/ 	.word	0x0500000f


	//   ....[72]....
        /*0850*/ 	.word	0x0500000f


	//   ....[73]....
        /*0854*/ 	.word	0x0500000f


	//   ....[74]....
        /*0858*/ 	.word	0x0500000f


	//   ....[75]....
        /*085c*/ 	.word	0x0500000f


	//   ....[76]....
        /*0860*/ 	.word	0xffffffff


	//   ....[77]....
        /*0864*/ 	.word	0xffffffff


	//   ....[78]....
        /*0868*/ 	.word	0xffffffff


	//   ....[79]....
        /*086c*/ 	.word	0xffffffff


	//   ....[80]....
        /*0870*/ 	.word	0xffffffff


	//   ....[81]....
        /*0874*/ 	.word	0xffffffff


	//----- nvinfo : EIATTR_COOP_GROUP_INSTR_OFFSETS
	.align		4
.L_469:
        /*0878*/ 	.byte	0x04, 0x28
        /*087a*/ 	.short	(.L_471 - .L_470)


	//   ....[0]....
.L_470:
        /*087c*/ 	.word	0x000000c0


	//   ....[1]....
        /*0880*/ 	.word	0x00000190


	//   ....[2]....
        /*0884*/ 	.word	0x000001e0


	//   ....[3]....
        /*0888*/ 	.word	0x00000430


	//   ....[4]....
        /*088c*/ 	.word	0x00000590


	//   ....[5]....
        /*0890*/ 	.word	0x000006b0


	//   ....[6]....
        /*0894*/ 	.word	0x00000810


	//   ....[7]....
        /*0898*/ 	.word	0x00003100


	//   ....[8]....
        /*089c*/ 	.word	0x00003110


	//   ....[9]....
        /*08a0*/ 	.word	0x00003880


	//   ....[10]....
        /*08a4*/ 	.word	0x00003890


	//   ....[11]....
        /*08a8*/ 	.word	0x00004760


	//   ....[12]....
        /*08ac*/ 	.word	0x00004770


	//   ....[13]....
        /*08b0*/ 	.word	0x00004f10


	//   ....[14]....
        /*08b4*/ 	.word	0x00004f20


	//   ....[15]....
        /*08b8*/ 	.word	0x00005900


	//   ....[16]....
        /*08bc*/ 	.word	0x00005910


	//   ....[17]....
        /*08c0*/ 	.word	0x00005a20


	//   ....[18]....
        /*08c4*/ 	.word	0x00005a30


	//   ....[19]....
        /*08c8*/ 	.word	0x00005e00


	//   ....[20]....
        /*08cc*/ 	.word	0x00005e30


	//   ....[21]....
        /*08d0*/ 	.word	0x00006100


	//   ....[22]....
        /*08d4*/ 	.word	0x00006120


	//   ....[23]....
        /*08d8*/ 	.word	0x00006f20


	//   ....[24]....
        /*08dc*/ 	.word	0x00007c10


	//   ....[25]....
        /*08e0*/ 	.word	0x00007c20


	//   ....[26]....
        /*08e4*/ 	.word	0x00007c30


	//   ....[27]....
        /*08e8*/ 	.word	0x00007c40


	//   ....[28]....
        /*08ec*/ 	.word	0x00007f40


	//   ....[29]....
        /*08f0*/ 	.word	0x00007f50


	//   ....[30]....
        /*08f4*/ 	.word	0x00007f60


	//   ....[31]....
        /*08f8*/ 	.word	0x00007f70


	//   ....[32]....
        /*08fc*/ 	.word	0x00009240


	//   ....[33]....
        /*0900*/ 	.word	0x00009260


	//   ....[34]....
        /*0904*/ 	.word	0x00009270


	//   ....[35]....
        /*0908*/ 	.word	0x00009280


	//   ....[36]....
        /*090c*/ 	.word	0x00009370


	//   ....[37]....
        /*0910*/ 	.word	0x00009380


	//   ....[38]....
        /*0914*/ 	.word	0x00009390


	//   ....[39]....
        /*0918*/ 	.word	0x000093a0


	//   ....[40]....
        /*091c*/ 	.word	0x0000c3a0


	//   ....[41]....
        /*0920*/ 	.word	0x0000c5b0


	//   ....[42]....
        /*0924*/ 	.word	0x0000d560


	//   ....[43]....
        /*0928*/ 	.word	0x0000d610


	//   ....[44]....
        /*092c*/ 	.word	0x0000d790


	//   ....[45]....
        /*0930*/ 	.word	0x0000d800


	//   ....[46]....
        /*0934*/ 	.word	0x000172a0


	//   ....[47]....
        /*0938*/ 	.word	0x00017330


	//   ....[48]....
        /*093c*/ 	.word	0x00017400


	//   ....[49]....
        /*0940*/ 	.word	0x00017430


	//   ....[50]....
        /*0944*/ 	.word	0x00020ca0


	//   ....[51]....
        /*0948*/ 	.word	0x00020eb0


	//   ....[52]....
        /*094c*/ 	.word	0x00021f30


	//   ....[53]....
        /*0950*/ 	.word	0x00021fc0


	//   ....[54]....
        /*0954*/ 	.word	0x000220e0


	//   ....[55]....
        /*0958*/ 	.word	0x00022100


	//   ....[56]....
        /*095c*/ 	.word	0x0002a5b0


	//   ....[57]....
        /*0960*/ 	.word	0x0002a5d0


	//   ....[58]....
        /*0964*/ 	.word	0x0002a630


	//   ....[59]....
        /*0968*/ 	.word	0x0002a670


	//   ....[60]....
        /*096c*/ 	.word	0x0002c730


	//   ....[61]....
        /*0970*/ 	.word	0x0002c750


	//   ....[62]....
        /*0974*/ 	.word	0x0002ca30


	//   ....[63]....
        /*0978*/ 	.word	0x0002ca50


	//   ....[64]....
        /*097c*/ 	.word	0x0002d100


	//   ....[65]....
        /*0980*/ 	.word	0x0002d120


	//   ....[66]....
        /*0984*/ 	.word	0x0002d260


	//   ....[67]....
        /*0988*/ 	.word	0x0002d280


	//   ....[68]....
        /*098c*/ 	.word	0x0002d3c0


	//   ....[69]....
        /*0990*/ 	.word	0x0002d3e0


	//   ....[70]....
        /*0994*/ 	.word	0x0002d530


	//   ....[71]....
        /*0998*/ 	.word	0x0002d550


	//   ....[72]....
        /*099c*/ 	.word	0x0002dda0


	//   ....[73]....
        /*09a0*/ 	.word	0x0002ddb0


	//   ....[74]....
        /*09a4*/ 	.word	0x0002df50


	//   ....[75]....
        /*09a8*/ 	.word	0x0002df60


	//   ....[76]....
        /*09ac*/ 	.word	0x0002e0f0


	//   ....[77]....
        /*09b0*/ 	.word	0x0002e100


	//   ....[78]....
        /*09b4*/ 	.word	0x0002e290


	//   ....[79]....
        /*09b8*/ 	.word	0x0002e2a0


	//   ....[80]....
        /*09bc*/ 	.word	0x0002e480


	//   ....[81]....
        /*09c0*/ 	.word	0x0002e650


	//   ....[82]....
        /*09c4*/ 	.word	0x0002e680


	//   ....[83]....
        /*09c8*/ 	.word	0x0002e6b0


	//   ....[84]....
        /*09cc*/ 	.word	0x0002e6e0


	//   ....[85]....
        /*09d0*/ 	.word	0x0002e710


	//   ....[86]....
        /*09d4*/ 	.word	0x0002e740


	//   ....[87]....
        /*09d8*/ 	.word	0x0002e8b0


	//   ....[88]....
        /*09dc*/ 	.word	0x0002e8e0


	//   ....[89]....
        /*09e0*/ 	.word	0x0002e910


	//   ....[90]....
        /*09e4*/ 	.word	0x0002e940


	//   ....[91]....
        /*09e8*/ 	.word	0x0002e970


	//   ....[92]....
        /*09ec*/ 	.word	0x0002e9a0


	//   ....[93]....
        /*09f0*/ 	.word	0x0002ea30


	//   ....[94]....
        /*09f4*/ 	.word	0x0002ea90


	//   ....[95]....
        /*09f8*/ 	.word	0x0002eb20


	//   ....[96]....
        /*09fc*/ 	.word	0x0002fbd0


	//   ....[97]....
        /*0a00*/ 	.word	0x00031e10


	//   ....[98]....
        /*0a04*/ 	.word	0x00031e30


	//   ....[99]....
        /*0a08*/ 	.word	0x00031ec0


	//   ....[100]....
        /*0a0c*/ 	.word	0x00031ee0


	//   ....[101]....
        /*0a10*/ 	.word	0x00031f60


	//   ....[102]....
        /*0a14*/ 	.word	0x00031f80


	//   ....[103]....
        /*0a18*/ 	.word	0x00032000


	//   ....[104]....
        /*0a1c*/ 	.word	0x00032020


	//   ....[105]....
        /*0a20*/ 	.word	0x000320a0


	//   ....[106]....
        /*0a24*/ 	.word	0x000320c0


	//   ....[107]....
        /*0a28*/ 	.word	0x000320d0


	//   ....[108]....
        /*0a2c*/ 	.word	0x000320e0


	//   ....[109]....
        /*0a30*/ 	.word	0x000328c0


	//   ....[110]....
        /*0a34*/ 	.word	0x000328f0


	//   ....[111]....
        /*0a38*/ 	.word	0x000329f0


	//   ....[112]....
        /*0a3c*/ 	.word	0x00032a00


	//   ....[113]....
        /*0a40*/ 	.word	0x00032a80


	//   ....[114]....
        /*0a44*/ 	.word	0x00032a90


	//   ....[115]....
        /*0a48*/ 	.word	0x00032aa0


	//   ....[116]....
        /*0a4c*/ 	.word	0x00032b40


	//   ....[117]....
        /*0a50*/ 	.word	0x00032b70


	//   ....[118]....
        /*0a54*/ 	.word	0x00032bf0


	//   ....[119]....
        /*0a58*/ 	.word	0x00032c20


	//   ....[120]....
        /*0a5c*/ 	.word	0x00032ca0


	//   ....[121]....
        /*0a60*/ 	.word	0x00032cd0


	//   ....[122]....
        /*0a64*/ 	.word	0x00032cf0


	//   ....[123]....
        /*0a68*/ 	.word	0x00032d40


	//   ....[124]....
        /*0a6c*/ 	.word	0x00032d50


	//   ....[125]....
        /*0a70*/ 	.word	0x00033420


	//   ....[126]....
        /*0a74*/ 	.word	0x00033440


	//   ....[127]....
        /*0a78*/ 	.word	0x00033540


	//   ....[128]....
        /*0a7c*/ 	.word	0x00033550


	//   ....[129]....
        /*0a80*/ 	.word	0x000335e0


	//   ....[130]....
        /*0a84*/ 	.word	0x000335f0


	//   ....[131]....
        /*0a88*/ 	.word	0x00033660


	//   ....[132]....
        /*0a8c*/ 	.word	0x00033670


	//   ....[133]....
        /*0a90*/ 	.word	0x000336f0


	//   ....[134]....
        /*0a94*/ 	.word	0x00033700


	//   ....[135]....
        /*0a98*/ 	.word	0x00033780


	//   ....[136]....
        /*0a9c*/ 	.word	0x00033790


	//   ....[137]....
        /*0aa0*/ 	.word	0x00033810


	//   ....[138]....
        /*0aa4*/ 	.word	0x00033820


	//   ....[139]....
        /*0aa8*/ 	.word	0x000338a0


	//   ....[140]....
        /*0aac*/ 	.word	0x000338b0


	//   ....[141]....
        /*0ab0*/ 	.word	0x00033de0


	//   ....[142]....
        /*0ab4*/ 	.word	0x00033e00


	//   ....[143]....
        /*0ab8*/ 	.word	0x00033e60


	//   ....[144]....
        /*0abc*/ 	.word	0x00033f10


	//   ....[145]....
        /*0ac0*/ 	.word	0x00033f20


	//   ....[146]....
        /*0ac4*/ 	.word	0x00033f50


	//   ....[147]....
        /*0ac8*/ 	.word	0x00033fe0


	//   ....[148]....
        /*0acc*/ 	.word	0x00034090


	//   ....[149]....
        /*0ad0*/ 	.word	0x000340a0


	//   ....[150]....
        /*0ad4*/ 	.word	0x000340d0


	//   ....[151]....
        /*0ad8*/ 	.word	0x000340e0


	//   ....[152]....
        /*0adc*/ 	.word	0x00034170


	//   ....[153]....
        /*0ae0*/ 	.word	0x000348a0


	//   ....[154]....
        /*0ae4*/ 	.word	0x000348c0


	//   ....[155]....
        /*0ae8*/ 	.word	0x00034910


	//   ....[156]....
        /*0aec*/ 	.word	0x00034920


	//   ....[157]....
        /*0af0*/ 	.word	0x00034960


	//   ....[158]....
        /*0af4*/ 	.word	0x00034970


	//   ....[159]....
        /*0af8*/ 	.word	0x000349b0


	//   ....[160]....
        /*0afc*/ 	.word	0x000349c0


	//   ....[161]....
        /*0b00*/ 	.word	0x00034a00


	//   ....[162]....
        /*0b04*/ 	.word	0x00034a10


	//   ....[163]....
        /*0b08*/ 	.word	0x00034a20


	//   ....[164]....
        /*0b0c*/ 	.word	0x00034a60


	//   ....[165]....
        /*0b10*/ 	.word	0x00034da0


	//   ....[166]....
        /*0b14*/ 	.word	0x00034dc0


	//   ....[167]....
        /*0b18*/ 	.word	0x00034dd0


	//   ....[168]....
        /*0b1c*/ 	.word	0x00034df0


	//   ....[169]....
        /*0b20*/ 	.word	0x00034e60


	//   ....[170]....
        /*0b24*/ 	.word	0x00034e80


	//   ....[171]....
        /*0b28*/ 	.word	0x00034ee0


	//   ....[172]....
        /*0b2c*/ 	.word	0x00034f00


	//   ....[173]....
        /*0b30*/ 	.word	0x00034f60


	//   ....[174]....
        /*0b34*/ 	.word	0x00034f80


	//   ....[175]....
        /*0b38*/ 	.word	0x00034fe0


	//   ....[176]....
        /*0b3c*/ 	.word	0x00035000


	//   ....[177]....
        /*0b40*/ 	.word	0x000354f0


	//   ....[178]....
        /*0b44*/ 	.word	0x00035520


	//   ....[179]....
        /*0b48*/ 	.word	0x00035550


	//   ....[180]....
        /*0b4c*/ 	.word	0x00035580


	//   ....[181]....
        /*0b50*/ 	.word	0x000355b0


	//   ....[182]....
        /*0b54*/ 	.word	0x000355e0


	//   ....[183]....
        /*0b58*/ 	.word	0x00035610


	//   ....[184]....
        /*0b5c*/ 	.word	0x00035640


	//   ....[185]....
        /*0b60*/ 	.word	0x000357c0


	//   ....[186]....
        /*0b64*/ 	.word	0x000357f0


	//   ....[187]....
        /*0b68*/ 	.word	0x00035820


	//   ....[188]....
        /*0b6c*/ 	.word	0x00035850


	//   ....[189]....
        /*0b70*/ 	.word	0x00035880


	//   ....[190]....
        /*0b74*/ 	.word	0x000358b0


	//   ....[191]....
        /*0b78*/ 	.word	0x00035970


	//   ....[192]....
        /*0b7c*/ 	.word	0x00035990


	//   ....[193]....
        /*0b80*/ 	.word	0x00035a00


	//   ....[194]....
        /*0b84*/ 	.word	0x000360a0


	//   ....[195]....
        /*0b88*/ 	.word	0x000363c0


	//   ....[196]....
        /*0b8c*/ 	.word	0x00036450


	//   ....[197]....
        /*0b90*/ 	.word	0x000364e0


	//   ....[198]....
        /*0b94*/ 	.word	0x00036570


	//   ....[199]....
        /*0b98*/ 	.word	0x00036650


	//   ....[200]....
        /*0b9c*/ 	.word	0x000366e0


	//   ....[201]....
        /*0ba0*/ 	.word	0x00036780


	//   ....[202]....
        /*0ba4*/ 	.word	0x00036810


	//   ....[203]....
        /*0ba8*/ 	.word	0x000368f0


	//   ....[204]....
        /*0bac*/ 	.word	0x00036980


	//   ....[205]....
        /*0bb0*/ 	.word	0x00036a10


	//   ....[206]....
        /*0bb4*/ 	.word	0x00036aa0


	//   ....[207]....
        /*0bb8*/ 	.word	0x00036b80


	//   ....[208]....
        /*0bbc*/ 	.word	0x00036c20


	//   ....[209]....
        /*0bc0*/ 	.word	0x00036cb0


	//   ....[210]....
        /*0bc4*/ 	.word	0x00036d00


	//   ....[211]....
        /*0bc8*/ 	.word	0x00036d50


	//   ....[212]....
        /*0bcc*/ 	.word	0x00036de0


	//   ....[213]....
        /*0bd0*/ 	.word	0x00036e70


	//   ....[214]....
        /*0bd4*/ 	.word	0x00036ec0


	//   ....[215]....
        /*0bd8*/ 	.word	0x00036f10


	//   ....[216]....
        /*0bdc*/ 	.word	0x00037000


	//   ....[217]....
        /*0be0*/ 	.word	0x000370b0


	//   ....[218]....
        /*0be4*/ 	.word	0x00037130


	//   ....[219]....
        /*0be8*/ 	.word	0x000371a0


	//   ....[220]....
        /*0bec*/ 	.word	0x000372c0


	//   ....[221]....
        /*0bf0*/ 	.word	0x000373f0


	//   ....[222]....
        /*0bf4*/ 	.word	0x000374d0


	//   ....[223]....
        /*0bf8*/ 	.word	0x00037520


	//   ....[224]....
        /*0bfc*/ 	.word	0x000377d0


	//   ....[225]....
        /*0c00*/ 	.word	0x00037820


	//   ....[226]....
        /*0c04*/ 	.word	0x000378b0


	//   ....[227]....
        /*0c08*/ 	.word	0x00037940


	//   ....[228]....
        /*0c0c*/ 	.word	0x000379d0


	//   ....[229]....
        /*0c10*/ 	.word	0x00037a60


	//   ....[230]....
        /*0c14*/ 	.word	0x00037af0


	//   ....[231]....
        /*0c18*/ 	.word	0x00037b80


	//   ....[232]....
        /*0c1c*/ 	.word	0x00037c40


	//   ....[233]....
        /*0c20*/ 	.word	0x00037f20


	//   ....[234]....
        /*0c24*/ 	.word	0x00038010


	//   ....[235]....
        /*0c28*/ 	.word	0x000380b0


	//   ....[236]....
        /*0c2c*/ 	.word	0x00038110


	//   ....[237]....
        /*0c30*/ 	.word	0x00038200


	//   ....[238]....
        /*0c34*/ 	.word	0x00038270


	//   ....[239]....
        /*0c38*/ 	.word	0x00038360


	//   ....[240]....
        /*0c3c*/ 	.word	0x000383d0


	//   ....[241]....
        /*0c40*/ 	.word	0x000384c0


	//   ....[242]....
        /*0c44*/ 	.word	0x00038530


	//   ....[243]....
        /*0c48*/ 	.word	0x00038620


	//   ....[244]....
        /*0c4c*/ 	.word	0x00038690


	//   ....[245]....
        /*0c50*/ 	.word	0x00038730


	//   ....[246]....
        /*0c54*/ 	.word	0x00038820


	//   ....[247]....
        /*0c58*/ 	.word	0x000388e0


	//   ....[248]....
        /*0c5c*/ 	.word	0x00038940


	//   ....[249]....
        /*0c60*/ 	.word	0x00038a30


	//   ....[250]....
        /*0c64*/ 	.word	0x00038a90


	//   ....[251]....
        /*0c68*/ 	.word	0x00038b80


	//   ....[252]....
        /*0c6c*/ 	.word	0x00038be0


	//   ....[253]....
        /*0c70*/ 	.word	0x00038c80


	//   ....[254]....
        /*0c74*/ 	.word	0x00038d50


	//   ....[255]....
        /*0c78*/ 	.word	0x00038df0


	//   ....[0]....
        /*0c7c*/ 	.word	0x00038ec0


	//   ....[1]....
        /*0c80*/ 	.word	0x00038f60


	//   ....[2]....
        /*0c84*/ 	.word	0x00039030


	//   ....[3]....
        /*0c88*/ 	.word	0x000390d0


	//   ....[4]....
        /*0c8c*/ 	.word	0x00039180


	//   ....[5]....
        /*0c90*/ 	.word	0x00039220


	//   ....[6]....
        /*0c94*/ 	.word	0x00039490


	//   ....[7]....
        /*0c98*/ 	.word	0x00039550


	//   ....[8]....
        /*0c9c*/ 	.word	0x00039610


	//   ....[9]....
        /*0ca0*/ 	.word	0x00039700


	//   ....[10]....
        /*0ca4*/ 	.word	0x000397c0


	//   ....[11]....
        /*0ca8*/ 	.word	0x00039880


	//   ....[12]....
        /*0cac*/ 	.word	0x00039940


	//   ....[13]....
        /*0cb0*/ 	.word	0x00039a00


	//   ....[14]....
        /*0cb4*/ 	.word	0x00039ac0


	//   ....[15]....
        /*0cb8*/ 	.word	0x00039b80


	//   ....[16]....
        /*0cbc*/ 	.word	0x00039c40


	//   ....[17]....
        /*0cc0*/ 	.word	0x00039d00


	//   ....[18]....
        /*0cc4*/ 	.word	0x00039dc0


	//   ....[19]....
        /*0cc8*/ 	.word	0x00039e70


	//   ....[20]....
        /*0ccc*/ 	.word	0x00039ed0


	//   ....[21]....
        /*0cd0*/ 	.word	0x00039fb0


	//   ....[22]....
        /*0cd4*/ 	.word	0x0003a0f0


	//   ....[23]....
        /*0cd8*/ 	.word	0x0003a1d0


	//   ....[24]....
        /*0cdc*/ 	.word	0x0003a260


	//   ....[25]....
        /*0ce0*/ 	.word	0x0003a370


	//   ....[26]....
        /*0ce4*/ 	.word	0x0003a3d0


	//   ....[27]....
        /*0ce8*/ 	.word	0x0003a4e0


	//   ....[28]....
        /*0cec*/ 	.word	0x0003a540


	//   ....[29]....
        /*0cf0*/ 	.word	0x0003a650


	//   ....[30]....
        /*0cf4*/ 	.word	0x0003a6b0


	//   ....[31]....
        /*0cf8*/ 	.word	0x0003a7c0


	//   ....[32]....
        /*0cfc*/ 	.word	0x0003a820


	//   ....[33]....
        /*0d00*/ 	.word	0x0003a8e0


	//   ....[34]....
        /*0d04*/ 	.word	0x0003aa40


	//   ....[35]....
        /*0d08*/ 	.word	0x0003aae0


	//   ....[36]....
        /*0d0c*/ 	.word	0x0003ab40


	//   ....[37]....
        /*0d10*/ 	.word	0x0003abf0


	//   ....[38]....
        /*0d14*/ 	.word	0x0003ac50


	//   ....[39]....
        /*0d18*/ 	.word	0x0003ad00


	//   ....[40]....
        /*0d1c*/ 	.word	0x0003ad60


	//   ....[41]....
        /*0d20*/ 	.word	0x0003ae10


	//   ....[42]....
        /*0d24*/ 	.word	0x0003ae70


	//   ....[43]....
        /*0d28*/ 	.word	0x0003af20


	//   ....[44]....
        /*0d2c*/ 	.word	0x0003af80


	//   ....[45]....
        /*0d30*/ 	.word	0x0003b030


	//   ....[46]....
        /*0d34*/ 	.word	0x0003b120


	//   ....[47]....
        /*0d38*/ 	.word	0x0003b1c0


	//   ....[48]....
        /*0d3c*/ 	.word	0x0003b220


	//   ....[49]....
        /*0d40*/ 	.word	0x0003b2f0


	//   ....[50]....
        /*0d44*/ 	.word	0x0003b350


	//   ....[51]....
        /*0d48*/ 	.word	0x0003b420


	//   ....[52]....
        /*0d4c*/ 	.word	0x0003b480


	//   ....[53]....
        /*0d50*/ 	.word	0x0003b550


	//   ....[54]....
        /*0d54*/ 	.word	0x0003b5b0


	//   ....[55]....
        /*0d58*/ 	.word	0x0003b680


	//   ....[56]....
        /*0d5c*/ 	.word	0x0003b6e0


	//   ....[57]....
        /*0d60*/ 	.word	0x0003b7b0


	//   ....[58]....
        /*0d64*/ 	.word	0x0003b840


	//   ....[59]....
        /*0d68*/ 	.word	0x0003b8e0


	//   ....[60]....
        /*0d6c*/ 	.word	0x0003ba00


	//   ....[61]....
        /*0d70*/ 	.word	0x0003ba70


	//   ....[62]....
        /*0d74*/ 	.word	0x0003bae0


	//   ....[63]....
        /*0d78*/ 	.word	0x0003bb50


	//   ....[64]....
        /*0d7c*/ 	.word	0x0003bbc0


	//   ....[65]....
        /*0d80*/ 	.word	0x0003bc40


	//   ....[66]....
        /*0d84*/ 	.word	0x0003bcd0


	//   ....[67]....
        /*0d88*/ 	.word	0x0003bd60


	//   ....[68]....
        /*0d8c*/ 	.word	0x0003bdd0


	//   ....[69]....
        /*0d90*/ 	.word	0x0003be40


	//   ....[70]....
        /*0d94*/ 	.word	0x0003beb0


	//   ....[71]....
        /*0d98*/ 	.word	0x0003bf30


	//   ....[72]....
        /*0d9c*/ 	.word	0x0003bfa0


	//   ....[73]....
        /*0da0*/ 	.word	0x0003c040


	//   ....[74]....
        /*0da4*/ 	.word	0x0003c0d0


	//   ....[75]....
        /*0da8*/ 	.word	0x0003c1f0


	//   ....[76]....
        /*0dac*/ 	.word	0x0003dda0


	//   ....[77]....
        /*0db0*/ 	.word	0x0003e6b0


	//   ....[78]....
        /*0db4*/ 	.word	0x0003f170


	//   ....[79]....
        /*0db8*/ 	.word	0x0003f1a0


	//   ....[80]....
        /*0dbc*/ 	.word	0x0003f1c0


	//   ....[81]....
        /*0dc0*/ 	.word	0x0003f1d0


	//----- nvinfo : EIATTR_REG_RECONFIG
	.align		4
.L_471:
        /*0dc4*/ 	.byte	0x01, 0x54
	.zero		2


	//----- nvinfo : EIATTR_SYSCALL_OFFSETS
	.align		4
        /*0dc8*/ 	.byte	0x04, 0x46
        /*0dca*/ 	.short	(.L_473 - .L_472)


	//   ....[0]....
.L_472:
        /*0dcc*/ 	.word	0x00001dc0


	//   ....[1]....
        /*0dd0*/ 	.word	0x00001f10


	//   ....[2]....
        /*0dd4*/ 	.word	0x00007430


	//   ....[3]....
        /*0dd8*/ 	.word	0x000079b0


	//   ....[4]....
        /*0ddc*/ 	.word	0x00031430


	//   ....[5]....
        /*0de0*/ 	.word	0x00031580


	//   ....[6]....
        /*0de4*/ 	.word	0x00031670


	//   ....[7]....
        /*0de8*/ 	.word	0x000324b0


	//   ....[8]....
        /*0dec*/ 	.word	0x00033020


	//----- nvinfo : EIATTR_MBARRIER_INSTR_OFFSETS
	.align		4
.L_473:
        /*0df0*/ 	.byte	0x04, 0x39
        /*0df2*/ 	.short	(.L_475 - .L_474)


	//   ....[0]....
.L_474:
        /*0df4*/ 	.word	0x000002d0
        /*0df8*/ 	.word	0x000000ff
        /*0dfc*/ 	.word	0x00032400
        /*0e00*/ 	.short	0x0100
        /*0e02*/ 	.byte	0x08
	.zero		1


	//   ....[1]....
        /*0e04*/ 	.word	0x000002e0
        /*0e08*/ 	.word	0x000000ff
        /*0e0c*/ 	.word	0x00032410
        /*0e10*/ 	.short	0x0100
        /*0e12*/ 	.byte	0x08
	.zero		1


	//   ....[2]....
        /*0e14*/ 	.word	0x000002f0
        /*0e18*/ 	.word	0x000000ff
        /*0e1c*/ 	.word	0x00032420
        /*0e20*/ 	.short	0x0100
        /*0e22*/ 	.byte	0x08
	.zero		1


	//   ....[3]....
        /*0e24*/ 	.word	0x000003e0
        /*0e28*/ 	.word	0x000000ff
        /*0e2c*/ 	.word	0x00032430
        /*0e30*/ 	.short	0x0100
        /*0e32*/ 	.byte	0x08
	.zero		1


	//   ....[4]....
        /*0e34*/ 	.word	0x000003f0
        /*0e38*/ 	.word	0x000000ff
        /*0e3c*/ 	.word	0x00032440
        /*0e40*/ 	.short	0x0100
        /*0e42*/ 	.byte	0x08
	.zero		1


	//   ....[5]....
        /*0e44*/ 	.word	0x00000400
        /*0e48*/ 	.word	0x000000ff
        /*0e4c*/ 	.word	0x00032438
        /*0e50*/ 	.short	0x0100
        /*0e52*/ 	.byte	0x08
	.zero		1


	//   ....[6]....
        /*0e54*/ 	.word	0x00000410
        /*0e58*/ 	.word	0x000000ff
        /*0e5c*/ 	.word	0x00032448
        /*0e60*/ 	.short	0x0100
        /*0e62*/ 	.byte	0x08
	.zero		1


	//   ....[7]....
        /*0e64*/ 	.word	0x00000540
        /*0e68*/ 	.word	0x000000ff
        /*0e6c*/ 	.word	0x00032450
        /*0e70*/ 	.short	0x0100
        /*0e72*/ 	.byte	0x08
	.zero		1


	//   ....[8]....
        /*0e74*/ 	.word	0x00000550
        /*0e78*/ 	.word	0x000000ff
        /*0e7c*/ 	.word	0x00032460
        /*0e80*/ 	.short	0x0100
        /*0e82*/ 	.byte	0x08
	.zero		1


	//   ....[9]....
        /*0e84*/ 	.word	0x00000560
        /*0e88*/ 	.word	0x000000ff
        /*0e8c*/ 	.word	0x00032458
        /*0e90*/ 	.short	0x0100
        /*0e92*/ 	.byte	0x08
	.zero		1


	//   ....[10]....
        /*0e94*/ 	.word	0x00000570
        /*0e98*/ 	.word	0x000000ff
        /*0e9c*/ 	.word	0x00032468
        /*0ea0*/ 	.short	0x0100
        /*0ea2*/ 	.byte	0x08
	.zero		1


	//   ....[11]....
        /*0ea4*/ 	.word	0x00000660
        /*0ea8*/ 	.word	0x000000ff
        /*0eac*/ 	.word	0x00032470
        /*0eb0*/ 	.short	0x0100
        /*0eb2*/ 	.byte	0x06
	.zero		1


	//   ....[12]....
        /*0eb4*/ 	.word	0x00000670
        /*0eb8*/ 	.word	0x000000ff
        /*0ebc*/ 	.word	0x00032480
        /*0ec0*/ 	.short	0x0100
        /*0ec2*/ 	.byte	0x06
	.zero		1


	//   ....[13]....
        /*0ec4*/ 	.word	0x00000680
        /*0ec8*/ 	.word	0x000000ff
        /*0ecc*/ 	.word	0x00032478
        /*0ed0*/ 	.short	0x0100
        /*0ed2*/ 	.byte	0x06
	.zero		1


	//   ....[14]....
        /*0ed4*/ 	.word	0x00000690
        /*0ed8*/ 	.word	0x000000ff
        /*0edc*/ 	.word	0x00032488
        /*0ee0*/ 	.short	0x0100
        /*0ee2*/ 	.byte	0x06
	.zero		1


	//   ....[15]....
        /*0ee4*/ 	.word	0x000007c0
        /*0ee8*/ 	.word	0x000000ff
        /*0eec*/ 	.word	0x00032490
        /*0ef0*/ 	.short	0x0100
        /*0ef2*/ 	.byte	0x08
	.zero		1


	//   ....[16]....
        /*0ef4*/ 	.word	0x000007d0
        /*0ef8*/ 	.word	0x000000ff
        /*0efc*/ 	.word	0x000324a0
        /*0f00*/ 	.short	0x0100
        /*0f02*/ 	.byte	0x08
	.zero		1


	//   ....[17]....
        /*0f04*/ 	.word	0x000007e0
        /*0f08*/ 	.word	0x000000ff
        /*0f0c*/ 	.word	0x00032498
        /*0f10*/ 	.short	0x0100
        /*0f12*/ 	.byte	0x08
	.zero		1


	//   ....[18]....
        /*0f14*/ 	.word	0x000007f0
        /*0f18*/ 	.word	0x000000ff
        /*0f1c*/ 	.word	0x000324a8
        /*0f20*/ 	.short	0x0100
        /*0f22*/ 	.byte	0x08
	.zero		1


	//   ....[19]....
        /*0f24*/ 	.word	0x00000920
        /*0f28*/ 	.word	0x000000ff
        /*0f2c*/ 	.word	0x000324b0
        /*0f30*/ 	.short	0x0100
        /*0f32*/ 	.byte	0x08
	.zero		1


	//   ....[20]....
        /*0f34*/ 	.word	0x00000930
        /*0f38*/ 	.word	0x000000ff
        /*0f3c*/ 	.word	0x000324c0
        /*0f40*/ 	.short	0x0100
        /*0f42*/ 	.byte	0x08
	.zero		1


	//   ....[21]....
        /*0f44*/ 	.word	0x00000940
        /*0f48*/ 	.word	0x000000ff
        /*0f4c*/ 	.word	0x000324b8
        /*0f50*/ 	.short	0x0100
        /*0f52*/ 	.byte	0x08
	.zero		1


	//   ....[22]....
        /*0f54*/ 	.word	0x00000950
        /*0f58*/ 	.word	0x000000ff
        /*0f5c*/ 	.word	0x000324c8
        /*0f60*/ 	.short	0x0100
        /*0f62*/ 	.byte	0x08
	.zero		1


	//   ....[23]....
        /*0f64*/ 	.word	0x000030b0
        /*0f68*/ 	.word	0x00000047
        /*0f6c*/ 	.word	0x00032490
        /*0f70*/ 	.short	0x010a
        /*0f72*/ 	.byte	0x3f
	.zero		1


	//   ....[24]....
        /*0f74*/ 	.word	0x00004700
        /*0f78*/ 	.word	0x00000047
        /*0f7c*/ 	.word	0x00032490
        /*0f80*/ 	.short	0x010a
        /*0f82*/ 	.byte	0x3f
	.zero		1


	//   ....[25]....
        /*0f84*/ 	.word	0x00005740
        /*0f88*/ 	.word	0x00000047
        /*0f8c*/ 	.word	0x00032490
        /*0f90*/ 	.short	0x010a
        /*0f92*/ 	.byte	0x3f
	.zero		1


	//   ....[26]....
        /*0f94*/ 	.word	0x00005c10
        /*0f98*/ 	.word	0x00000004
        /*0f9c*/ 	.word	0x00000000
        /*0fa0*/ 	.short	0x0101
        /*0fa2*/ 	.byte	0x3f
	.zero		1


	//   ....[27]....
        /*0fa4*/ 	.word	0x00005c50
        /*0fa8*/ 	.word	0x00000047
        /*0fac*/ 	.word	0x000324b0
        /*0fb0*/ 	.short	0x010a
        /*0fb2*/ 	.byte	0x3f
	.zero		1


	//   ....[28]....
        /*0fb4*/ 	.word	0x00006490
        /*0fb8*/ 	.word	0x00000047
        /*0fbc*/ 	.word	0x00000000
        /*0fc0*/ 	.short	0x0101
        /*0fc2*/ 	.byte	0x3f
	.zero		1


	//   ....[29]....
        /*0fc4*/ 	.word	0x00007730
        /*0fc8*/ 	.word	0x00000094
        /*0fcc*/ 	.word	0x00032400
        /*0fd0*/ 	.short	0x010a
        /*0fd2*/ 	.byte	0x3f
	.zero		1


	//   ....[30]....
        /*0fd4*/ 	.word	0x00007780
        /*0fd8*/ 	.word	0x00000094
        /*0fdc*/ 	.word	0x00032400
        /*0fe0*/ 	.short	0x010a
        /*0fe2*/ 	.byte	0x3f
	.zero		1


	//   ....[31]....
        /*0fe4*/ 	.word	0x000081a0
        /*0fe8*/ 	.word	0x00000094
        /*0fec*/ 	.word	0x00032400
        /*0ff0*/ 	.short	0x010a
        /*0ff2*/ 	.byte	0x3f
	.zero		1


	//   ....[32]....
        /*0ff4*/ 	.word	0x000096e0
        /*0ff8*/ 	.word	0x00000094
        /*0ffc*/ 	.word	0x00032400
        /*1000*/ 	.short	0x010a
        /*1002*/ 	.byte	0x3f
	.zero		1


	//   ....[33]....
        /*1004*/ 	.word	0x0000ade0
        /*1008*/ 	.word	0x00000004
        /*100c*/ 	.word	0x00000000
        /*1010*/ 	.short	0x010a
        /*1012*/ 	.byte	0x3f
	.zero		1


	//   ....[34]....
        /*1014*/ 	.word	0x0000aed0
        /*1018*/ 	.word	0x00000002
        /*101c*/ 	.word	0x00000000
        /*1020*/ 	.short	0x010a
        /*1022*/ 	.byte	0x3f
	.zero		1


	//   ....[35]....
        /*1024*/ 	.word	0x0000b2e0
        /*1028*/ 	.word	0x00000004
        /*102c*/ 	.word	0x00000000
        /*1030*/ 	.short	0x010a
        /*1032*/ 	.byte	0x3f
	.zero		1


	//   ....[36]....
        /*1034*/ 	.word	0x0000b3b0
        /*1038*/ 	.word	0x0000000e
        /*103c*/ 	.word	0x00000000
        /*1040*/ 	.short	0x010a
        /*1042*/ 	.byte	0x3f
	.zero		1


	//   ....[37]....
        /*1044*/ 	.word	0x0000c120
        /*1048*/ 	.word	0x00000004
        /*104c*/ 	.word	0x00000000
        /*1050*/ 	.short	0x0101
        /*1052*/ 	.byte	0x3f
	.zero		1


	//   ....[38]....
        /*1054*/ 	.word	0x00015860
        /*1058*/ 	.word	0x00000002
        /*105c*/ 	.word	0x00000000
        /*1060*/ 	.short	0x0101
        /*1062*/ 	.byte	0x3f
	.zero		1


	//   ....[39]....
        /*1064*/ 	.word	0x00015ce0
        /*1068*/ 	.word	0x00000005
        /*106c*/ 	.word	0x00000000
        /*1070*/ 	.short	0x010a
        /*1072*/ 	.byte	0x3f
	.zero		1


	//   ....[40]....
        /*1074*/ 	.word	0x00015de0
        /*1078*/ 	.word	0x0000000a
        /*107c*/ 	.word	0x00000000
        /*1080*/ 	.short	0x010a
        /*1082*/ 	.byte	0x3f
	.zero		1


	//   ....[41]....
        /*1084*/ 	.word	0x00016220
        /*1088*/ 	.word	0x0000000b
        /*108c*/ 	.word	0x00000000
        /*1090*/ 	.short	0x010a
        /*1092*/ 	.byte	0x3f
	.zero		1


	//   ....[42]....
        /*1094*/ 	.word	0x00016320
        /*1098*/ 	.word	0x00000008
        /*109c*/ 	.word	0x00000000
        /*10a0*/ 	.short	0x010a
        /*10a2*/ 	.byte	0x3f
	.zero		1


	//   ....[43]....
        /*10a4*/ 	.word	0x00017040
        /*10a8*/ 	.word	0x00000006
        /*10ac*/ 	.word	0x00000000
        /*10b0*/ 	.short	0x0101
        /*10b2*/ 	.byte	0x3f
	.zero		1


	//   ....[44]....
        /*10b4*/ 	.word	0x0001f480
        /*10b8*/ 	.word	0x00000005
        /*10bc*/ 	.word	0x00000000
        /*10c0*/ 	.short	0x0101
        /*10c2*/ 	.byte	0x3f
	.zero		1


	//   ....[45]....
        /*10c4*/ 	.word	0x0001f670
        /*10c8*/ 	.word	0x00000005
        /*10cc*/ 	.word	0x00000000
        /*10d0*/ 	.short	0x010a
        /*10d2*/ 	.byte	0x3f
	.zero		1


	//   ....[46]....
        /*10d4*/ 	.word	0x0001f770
        /*10d8*/ 	.word	0x00000008
        /*10dc*/ 	.word	0x00000000
        /*10e0*/ 	.short	0x010a
        /*10e2*/ 	.byte	0x3f
	.zero		1


	//   ....[47]....
        /*10e4*/ 	.word	0x0001fbb0
        /*10e8*/ 	.word	0x00000005
        /*10ec*/ 	.word	0x00000000
        /*10f0*/ 	.short	0x010a
        /*10f2*/ 	.byte	0x3f
	.zero		1


	//   ....[48]....
        /*10f4*/ 	.word	0x0001fcb0
        /*10f8*/ 	.word	0x00000008
        /*10fc*/ 	.word	0x00000000
        /*1100*/ 	.short	0x010a
        /*1102*/ 	.byte	0x3f
	.zero		1


	//   ....[49]....
        /*1104*/ 	.word	0x00020a20
        /*1108*/ 	.word	0x00000005
        /*110c*/ 	.word	0x00000000
        /*1110*/ 	.short	0x0101
        /*1112*/ 	.byte	0x3f
	.zero		1


	//   ....[50]....
        /*1114*/ 	.word	0x0002a170
        /*1118*/ 	.word	0x00000004
        /*111c*/ 	.word	0x00000000
        /*1120*/ 	.short	0x0101
        /*1122*/ 	.byte	0x3f
	.zero		1


	//   ....[51]....
        /*1124*/ 	.word	0x0002d0f0
        /*1128*/ 	.word	0x00000000
        /*112c*/ 	.word	0x00000000
        /*1130*/ 	.short	0x0101
        /*1132*/ 	.byte	0x3f
	.zero		1


	//   ....[52]....
        /*1134*/ 	.word	0x0002fcb0
        /*1138*/ 	.word	0x00000017
        /*113c*/ 	.word	0x00032420
        /*1140*/ 	.short	0x010a
        /*1142*/ 	.byte	0x3f
	.zero		1


	//   ....[53]....
        /*1144*/ 	.word	0x0002fd60
        /*1148*/ 	.word	0x00000003
        /*114c*/ 	.word	0x000324a0
        /*1150*/ 	.short	0x010a
        /*1152*/ 	.byte	0x3f
	.zero		1


	//   ....[54]....
        /*1154*/ 	.word	0x0002ff90
        /*1158*/ 	.word	0x00000003
        /*115c*/ 	.word	0x000324c0
        /*1160*/ 	.short	0x010a
        /*1162*/ 	.byte	0x3f
	.zero		1


	//   ....[55]....
        /*1164*/ 	.word	0x000305c0
        /*1168*/ 	.word	0x0000000a
        /*116c*/ 	.word	0x000324a0
        /*1170*/ 	.short	0x010a
        /*1172*/ 	.byte	0x3f
	.zero		1


	//   ....[56]....
        /*1174*/ 	.word	0x000307e0
        /*1178*/ 	.word	0x0000000a
        /*117c*/ 	.word	0x000324c0
        /*1180*/ 	.short	0x010a
        /*1182*/ 	.byte	0x3f
	.zero		1


	//   ....[57]....
        /*1184*/ 	.word	0x00031b70
        /*1188*/ 	.word	0x00000011
        /*118c*/ 	.word	0x00032440
        /*1190*/ 	.short	0x010a
        /*1192*/ 	.byte	0x3f
	.zero		1


	//   ....[58]....
        /*1194*/ 	.word	0x000321e0
        /*1198*/ 	.word	0x00000011
        /*119c*/ 	.word	0x00032430
        /*11a0*/ 	.short	0x0107
        /*11a2*/ 	.byte	0x3f
	.zero		1


	//   ....[59]....
        /*11a4*/ 	.word	0x000322b0
        /*11a8*/ 	.word	0x00000011
        /*11ac*/ 	.word	0x00032430
        /*11b0*/ 	.short	0x0101
        /*11b2*/ 	.byte	0x3f
	.zero		1


	//   ....[60]....
        /*11b4*/ 	.word	0x00032e60
        /*11b8*/ 	.word	0x00000017
        /*11bc*/ 	.word	0x00032400
        /*11c0*/ 	.short	0x0107
        /*11c2*/ 	.byte	0x3f
	.zero		1


	//   ....[61]....
        /*11c4*/ 	.word	0x00032ef0
        /*11c8*/ 	.word	0x00000017
        /*11cc*/ 	.word	0x00032400
        /*11d0*/ 	.short	0x0101
        /*11d2*/ 	.byte	0x3f
	.zero		1


	//   ....[62]....
        /*11d4*/ 	.word	0x000339a0
        /*11d8*/ 	.word	0x00000017
        /*11dc*/ 	.word	0x00032410
        /*11e0*/ 	.short	0x0107
        /*11e2*/ 	.byte	0x3f
	.zero		1


	//   ....[63]....
        /*11e4*/ 	.word	0x00033aa0
        /*11e8*/ 	.word	0x00000017
        /*11ec*/ 	.word	0x00032410
        /*11f0*/ 	.short	0x0101
        /*11f2*/ 	.byte	0x3f
	.zero		1


	//   ....[64]....
        /*11f4*/ 	.word	0x00033ac0
        /*11f8*/ 	.word	0x00000017
        /*11fc*/ 	.word	0x00032420
        /*1200*/ 	.short	0x010a
        /*1202*/ 	.byte	0x3f
	.zero		1


	//   ....[65]....
        /*1204*/ 	.word	0x00033b50
        /*1208*/ 	.word	0x00000011
        /*120c*/ 	.word	0x00032460
        /*1210*/ 	.short	0x010a
        /*1212*/ 	.byte	0x3f
	.zero		1


	//   ....[66]....
        /*1214*/ 	.word	0x000342f0
        /*1218*/ 	.word	0x00000011
        /*121c*/ 	.word	0x00032450
        /*1220*/ 	.short	0x0107
        /*1222*/ 	.byte	0x3f
	.zero		1


	//   ....[67]....
        /*1224*/ 	.word	0x000343c0
        /*1228*/ 	.word	0x00000011
        /*122c*/ 	.word	0x00032450
        /*1230*/ 	.short	0x0101
        /*1232*/ 	.byte	0x3f
	.zero		1


	//   ....[68]....
        /*1234*/ 	.word	0x00034700
        /*1238*/ 	.word	0x00000004
        /*123c*/ 	.word	0x00032440
        /*1240*/ 	.short	0x010a
        /*1242*/ 	.byte	0x3f
	.zero		1


	//   ....[69]....
        /*1244*/ 	.word	0x00034ae0
        /*1248*/ 	.word	0x00000004
        /*124c*/ 	.word	0x00032430
        /*1250*/ 	.short	0x0107
        /*1252*/ 	.byte	0x3f
	.zero		1


	//   ....[70]....
        /*1254*/ 	.word	0x00034ba0
        /*1258*/ 	.word	0x00000004
        /*125c*/ 	.word	0x00032430
        /*1260*/ 	.short	0x0101
        /*1262*/ 	.byte	0x3f
	.zero		1


	//   ....[71]....
        /*1264*/ 	.word	0x00034bd0
        /*1268*/ 	.word	0x00000004
        /*126c*/ 	.word	0x00032460
        /*1270*/ 	.short	0x010a
        /*1272*/ 	.byte	0x3f
	.zero		1


	//   ....[72]....
        /*1274*/ 	.word	0x000350f0
        /*1278*/ 	.word	0x00000004
        /*127c*/ 	.word	0x00032450
        /*1280*/ 	.short	0x0107
        /*1282*/ 	.byte	0x3f
	.zero		1


	//   ....[73]....
        /*1284*/ 	.word	0x000351b0
        /*1288*/ 	.word	0x00000004
        /*128c*/ 	.word	0x00032450
        /*1290*/ 	.short	0x0101
        /*1292*/ 	.byte	0x3f
	.zero		1


	//   ....[74]....
        /*1294*/ 	.word	0x00036020
        /*1298*/ 	.word	0x00000005
        /*129c*/ 	.word	0x00032420
        /*12a0*/ 	.short	0x010a
        /*12a2*/ 	.byte	0x3f
	.zero		1


	//   ....[75]....
        /*12a4*/ 	.word	0x00036190
        /*12a8*/ 	.word	0x00000003
        /*12ac*/ 	.word	0x00032440
        /*12b0*/ 	.short	0x010a
        /*12b2*/ 	.byte	0x3f
	.zero		1


	//   ....[76]....
        /*12b4*/ 	.word	0x00036230
        /*12b8*/ 	.word	0x00000019
        /*12bc*/ 	.word	0x00032440
        /*12c0*/ 	.short	0x010a
        /*12c2*/ 	.byte	0x3f
	.zero		1


	//   ....[77]....
        /*12c4*/ 	.word	0x00036270
        /*12c8*/ 	.word	0x00000003
        /*12cc*/ 	.word	0x00032460
        /*12d0*/ 	.short	0x010a
        /*12d2*/ 	.byte	0x3f
	.zero		1


	//   ....[78]....
        /*12d4*/ 	.word	0x000362b0
        /*12d8*/ 	.word	0x00000019
        /*12dc*/ 	.word	0x00032460
        /*12e0*/ 	.short	0x010a
        /*12e2*/ 	.byte	0x3f
	.zero		1


	//   ....[79]....
        /*12e4*/ 	.word	0x00036310
        /*12e8*/ 	.word	0x00000047
        /*12ec*/ 	.word	0x00032490
        /*12f0*/ 	.short	0x010a
        /*12f2*/ 	.byte	0x3f
	.zero		1


	//   ....[80]....
        /*12f4*/ 	.word	0x000365a0
        /*12f8*/ 	.word	0x00000047
        /*12fc*/ 	.word	0x00032490
        /*1300*/ 	.short	0x010a
        /*1302*/ 	.byte	0x3f
	.zero		1


	//   ....[81]....
        /*1304*/ 	.word	0x00036840
        /*1308*/ 	.word	0x00000047
        /*130c*/ 	.word	0x00032490
        /*1310*/ 	.short	0x010a
        /*1312*/ 	.byte	0x3f
	.zero		1


	//   ....[82]....
        /*1314*/ 	.word	0x00036ad0
        /*1318*/ 	.word	0x00000047
        /*131c*/ 	.word	0x000324b0
        /*1320*/ 	.short	0x010a
        /*1322*/ 	.byte	0x3f
	.zero		1


	//   ....[83]....
        /*1324*/ 	.word	0x00036f40
        /*1328*/ 	.word	0x00000094
        /*132c*/ 	.word	0x00032400
        /*1330*/ 	.short	0x010a
        /*1332*/ 	.byte	0x3f
	.zero		1


	//   ....[84]....
        /*1334*/ 	.word	0x00037550
        /*1338*/ 	.word	0x00000094
        /*133c*/ 	.word	0x00032400
        /*1340*/ 	.short	0x010a
        /*1342*/ 	.byte	0x3f
	.zero		1


	//   ....[85]....
        /*1344*/ 	.word	0x000375a0
        /*1348*/ 	.word	0x00000002
        /*134c*/ 	.word	0x00000000
        /*1350*/ 	.short	0x010a
        /*1352*/ 	.byte	0x3f
	.zero		1


	//   ....[86]....
        /*1354*/ 	.word	0x000375f0
        /*1358*/ 	.word	0x0000000e
        /*135c*/ 	.word	0x00000000
        /*1360*/ 	.short	0x010a
        /*1362*/ 	.byte	0x3f
	.zero		1


	//   ....[87]....
        /*1364*/ 	.word	0x00037640
        /*1368*/ 	.word	0x0000000a
        /*136c*/ 	.word	0x00000000
        /*1370*/ 	.short	0x010a
        /*1372*/ 	.byte	0x3f
	.zero		1


	//   ....[88]....
        /*1374*/ 	.word	0x00037690
        /*1378*/ 	.word	0x00000008
        /*137c*/ 	.word	0x00000000
        /*1380*/ 	.short	0x010a
        /*1382*/ 	.byte	0x3f
	.zero		1


	//   ....[89]....
        /*1384*/ 	.word	0x000376e0
        /*1388*/ 	.word	0x00000008
        /*138c*/ 	.word	0x00000000
        /*1390*/ 	.short	0x010a
        /*1392*/ 	.byte	0x3f
	.zero		1


	//   ....[90]....
        /*1394*/ 	.word	0x00037730
        /*1398*/ 	.word	0x00000008
        /*139c*/ 	.word	0x00000000
        /*13a0*/ 	.short	0x010a
        /*13a2*/ 	.byte	0x3f
	.zero		1


	//   ....[91]....
        /*13a4*/ 	.word	0x00037d00
        /*13a8*/ 	.word	0x00000017
        /*13ac*/ 	.word	0x00032420
        /*13b0*/ 	.short	0x010a
        /*13b2*/ 	.byte	0x3f
	.zero		1


	//   ....[92]....
        /*13b4*/ 	.word	0x00037d50
        /*13b8*/ 	.word	0x00000003
        /*13bc*/ 	.word	0x000324a0
        /*13c0*/ 	.short	0x010a
        /*13c2*/ 	.byte	0x3f
	.zero		1


	//   ....[93]....
        /*13c4*/ 	.word	0x00037da0
        /*13c8*/ 	.word	0x00000003
        /*13cc*/ 	.word	0x000324c0
        /*13d0*/ 	.short	0x010a
        /*13d2*/ 	.byte	0x3f
	.zero		1


	//   ....[94]....
        /*13d4*/ 	.word	0x00037df0
        /*13d8*/ 	.word	0x0000000a
        /*13dc*/ 	.word	0x000324a0
        /*13e0*/ 	.short	0x010a
        /*13e2*/ 	.byte	0x3f
	.zero		1


	//   ....[95]....
        /*13e4*/ 	.word	0x00037e40
        /*13e8*/ 	.word	0x0000000a
        /*13ec*/ 	.word	0x000324c0
        /*13f0*/ 	.short	0x010a
        /*13f2*/ 	.byte	0x3f
	.zero		1


	//   ....[96]....
        /*13f4*/ 	.word	0x00037f60
        /*13f8*/ 	.word	0x00000011
        /*13fc*/ 	.word	0x00032440
        /*1400*/ 	.short	0x010a
        /*1402*/ 	.byte	0x3f
	.zero		1


	//   ....[97]....
        /*1404*/ 	.word	0x00039ff0
        /*1408*/ 	.word	0x00000017
        /*140c*/ 	.word	0x00032420
        /*1410*/ 	.short	0x010a
        /*1412*/ 	.byte	0x3f
	.zero		1


	//   ....[98]....
        /*1414*/ 	.word	0x0003a040
        /*1418*/ 	.word	0x00000011
        /*141c*/ 	.word	0x00032460
        /*1420*/ 	.short	0x010a
        /*1422*/ 	.byte	0x3f
	.zero		1


	//   ....[99]....
        /*1424*/ 	.word	0x0003a990
        /*1428*/ 	.word	0x00000004
        /*142c*/ 	.word	0x00032440
        /*1430*/ 	.short	0x010a
        /*1432*/ 	.byte	0x3f
	.zero		1


	//   ....[100]....
        /*1434*/ 	.word	0x0003b070
        /*1438*/ 	.word	0x00000004
        /*143c*/ 	.word	0x00032460
        /*1440*/ 	.short	0x010a
        /*1442*/ 	.byte	0x3f
	.zero		1


	//   ....[101]....
        /*1444*/ 	.word	0x0003c110
        /*1448*/ 	.word	0x00000005
        /*144c*/ 	.word	0x00032420
        /*1450*/ 	.short	0x010a
        /*1452*/ 	.byte	0x3f
	.zero		1


	//   ....[102]....
        /*1454*/ 	.word	0x0003c2b0
        /*1458*/ 	.word	0x00000003
        /*145c*/ 	.word	0x00032440
        /*1460*/ 	.short	0x010a
        /*1462*/ 	.byte	0x3f
	.zero		1


	//   ....[103]....
        /*1464*/ 	.word	0x0003c300
        /*1468*/ 	.word	0x00000019
        /*146c*/ 	.word	0x00032440
        /*1470*/ 	.short	0x010a
        /*1472*/ 	.byte	0x3f
	.zero		1


	//   ....[104]....
        /*1474*/ 	.word	0x0003c350
        /*1478*/ 	.word	0x00000003
        /*147c*/ 	.word	0x00032460
        /*1480*/ 	.short	0x010a
        /*1482*/ 	.byte	0x3f
	.zero		1


	//   ....[105]....
        /*1484*/ 	.word	0x0003c4e0
        /*1488*/ 	.word	0x0000000a
        /*148c*/ 	.word	0x00000000
        /*1490*/ 	.short	0x010a
        /*1492*/ 	.byte	0x3f
	.zero		1


	//   ....[106]....
        /*1494*/ 	.word	0x0003c5e0
        /*1498*/ 	.word	0x00000008
        /*149c*/ 	.word	0x00000000
        /*14a0*/ 	.short	0x010a
        /*14a2*/ 	.byte	0x3f
	.zero		1


	//   ....[107]....
        /*14a4*/ 	.word	0x0003ca00
        /*14a8*/ 	.word	0x00000004
        /*14ac*/ 	.word	0x00032410
        /*14b0*/ 	.short	0x010a
        /*14b2*/ 	.byte	0x3f
	.zero		1


	//   ....[108]....
        /*14b4*/ 	.word	0x0003cb20
        /*14b8*/ 	.word	0x0000000a
        /*14bc*/ 	.word	0x00000000
        /*14c0*/ 	.short	0x010a
        /*14c2*/ 	.byte	0x3f
	.zero		1


	//   ....[109]....
        /*14c4*/ 	.word	0x0003cc20
        /*14c8*/ 	.word	0x00000008
        /*14cc*/ 	.word	0x00000000
        /*14d0*/ 	.short	0x010a
        /*14d2*/ 	.byte	0x3f
	.zero		1


	//   ....[110]....
        /*14d4*/ 	.word	0x0003da20
        /*14d8*/ 	.word	0x00000005
        /*14dc*/ 	.word	0x00000000
        /*14e0*/ 	.short	0x0101
        /*14e2*/ 	.byte	0x3f
	.zero		1


	//   ....[111]....
        /*14e4*/ 	.word	0x00047a10
        /*14e8*/ 	.word	0x00000000
        /*14ec*/ 	.word	0x00000000
        /*14f0*/ 	.short	0x0101
        /*14f2*/ 	.byte	0x3f
	.zero		1


	//   ....[112]....
        /*14f4*/ 	.word	0x00047a30
        /*14f8*/ 	.word	0x00000008
        /*14fc*/ 	.word	0x00000000
        /*1500*/ 	.short	0x010a
        /*1502*/ 	.byte	0x3f
	.zero		1


	//   ....[113]....
        /*1504*/ 	.word	0x00047a80
        /*1508*/ 	.word	0x00000004
        /*150c*/ 	.word	0x00032410
        /*1510*/ 	.short	0x010a
        /*1512*/ 	.byte	0x3f
	.zero		1


	//   ....[114]....
        /*1514*/ 	.word	0x00047ad0
        /*1518*/ 	.word	0x00000008
        /*151c*/ 	.word	0x00000000
        /*1520*/ 	.short	0x010a
        /*1522*/ 	.byte	0x3f
	.zero		1


	//----- nvinfo : EIATTR_NUM_MBARRIERS
	.align		4
.L_475:
        /*1524*/ 	.byte	0x03, 0x38
        /*1526*/ 	.short	0x0017


	//----- nvinfo : EIATTR_EXIT_INSTR_OFFSETS
	.align		4
        /*1528*/ 	.byte	0x04, 0x1c
        /*152a*/ 	.short	(.L_477 - .L_476)


	//   ....[0]....
.L_476:
        /*152c*/ 	.word	0x00036300


	//----- nvinfo : EIATTR_MAX_THREADS
	.align		4
.L_477:
        /*1530*/ 	.byte	0x04, 0x05
        /*1532*/ 	.short	(.L_479 - .L_478)
.L_478:
        /*1534*/ 	.word	0x00000180
        /*1538*/ 	.word	0x00000001
        /*153c*/ 	.word	0x00000001


	//----- nvinfo : EIATTR_CRS_STACK_SIZE
	.align		4
.L_479:
        /*1540*/ 	.byte	0x04, 0x1e
        /*1542*/ 	.short	(.L_481 - .L_480)
.L_480:
        /*1544*/ 	.word	0x00000000


	//----- nvinfo : EIATTR_CBANK_PARAM_SIZE
	.align		4
.L_481:
        /*1548*/ 	.byte	0x03, 0x19
        /*154a*/ 	.short	0x0bf0


	//----- nvinfo : EIATTR_PARAM_CBANK
	.align		4
        /*154c*/ 	.byte	0x04, 0x0a
        /*154e*/ 	.short	(.L_483 - .L_482)
	.align		4
.L_482:
        /*1550*/ 	.word	index@(.nv.constant0._ZN7cutlass13device_kernelIN5flash11enable_sm90INS1_16FlashAttnFwdSm90INS1_25CollectiveMainloopFwdSm90ILi2EN4cute5tupleIJNS5_1CILi1EEES8_S8_EEENS6_IJNS7_ILi128EEENS7_ILi96EEENS7_ILi64EEEEEELi256ENS_10bfloat16_tEfNS_4arch4Sm90ELb0ELb1ELb0ELb1ELb1ELb1ELb1ELb1ELb0ELb1ELb0ELb0EEENS1_21CollectiveEpilogueFwdINS6_IJSA_NS7_ILi256EEESB_EEES9_SE_SG_Li256ELb1ELb1ELb0ELb0EEENS1_36VarlenDynamicPersistentTileSchedulerILi128ELi96ELi256ELi128ELb0ELb1ELb1ELb1ELb0ELb1EEEEEEEEEvNT_6ParamsE)
        /*1554*/ 	.short	0x0210
        /*1556*/ 	.short	0x0bf0


	//----- nvinfo : EIATTR_SW_WAR
	.align		4
.L_483:
        /*1558*/ 	.byte	0x04, 0x36
        /*155a*/ 	.short	(.L_485 - .L_484)
.L_484:
        /*155c*/ 	.word	0x00000008
.L_485:


//--------------------- .nv.info._ZN7cutlass13device_kernelIN5flash11enable_sm90INS1_16FlashAttnFwdSm90INS1_25CollectiveMainloopFwdSm90ILi2EN4cute5tupleIJNS5_1CILi1EEES8_S8_EEENS6_IJNS7_ILi128EEENS7_ILi96EEENS7_ILi64EEEEEELi256ENS_10bfloat16_tEfNS_4arch4Sm90ELb1ELb0ELb0ELb0ELb1ELb0ELb0ELb1ELb0ELb1ELb0ELb0EEENS1_21CollectiveEpilogueFwdINS6_IJSA_NS7_ILi256EEESB_EEES9_SE_SG_Li256ELb0ELb1ELb0ELb0EEENS1_30DynamicPersistentTileSchedulerILi256ELi128ELb0ELb1ELb1EEEEEEEEEvNT_6ParamsE --------------------------
	.section	.nv.info._ZN7cutlass13device_kernelIN5flash11enable_sm90INS1_16FlashAttnFwdSm90INS1_25CollectiveMainloopFwdSm90ILi2EN4cute5tupleIJNS5_1CILi1EEES8_S8_EEENS6_IJNS7_ILi128EEENS7_ILi96EEENS7_ILi64EEEEEELi256ENS_10bfloat16_tEfNS_4arch4Sm90ELb1ELb0ELb0ELb0ELb1ELb0ELb0ELb1ELb0ELb1ELb0ELb0EEENS1_21CollectiveEpilogueFwdINS6_IJSA_NS7_ILi256EEESB_EEES9_SE_SG_Li256ELb0ELb1ELb0ELb0EEENS1_30DynamicPersistentTileSchedulerILi256ELi128ELb0ELb1ELb1EEEEEEEEEvNT_6ParamsE,"",@"SHT_CUDA_INFO"
	.sectionflags	@""
	.align	4


	//----- nvinfo : EIATTR_CUDA_API_VERSION
	.align		4
        /*0000*/ 	.byte	0x04, 0x37
        /*0002*/ 	.short	(.L_487 - .L_486)
.L_486:
        /*0004*/ 	.word	0x00000082


	//----- nvinfo : EIATTR_KPARAM_INFO
	.align		4
.L_487:
        /*0008*/ 	.byte	0x04, 0x17
        /*000a*/ 	.short	(.L_489 - .L_488)
.L_488:
        /*000c*/ 	.word	0x00000000
        /*0010*/ 	.short	0x0000
        /*0012*/ 	.short	0x0070
        /*0014*/ 	.byte	0x00, 0xf0, 0x01, 0x2a


	//----- nvinfo : EIATTR_SPARSE_MMA_MASK
	.align		4
.L_489:
        /*0018*/ 	.byte	0x03, 0x50
        /*001a*/ 	.short	0x0000


	//----- nvinfo : EIATTR_MAXREG_COUNT
	.align		4
        /*001c*/ 	.byte	0x03, 0x1b
        /*001e*/ 	.short	0x00a8


	//----- nvinfo : EIATTR_NUM_BARRIERS
	.align		4
        /*0020*/ 	.byte	0x02, 0x4c
        /*0022*/ 	.byte	0x10
	.zero		1


	//----- nvinfo : EIATTR_EXTERNS
	.align		4
        /*0024*/ 	.byte	0x04, 0x0f
        /*0026*/ 	.short	(.L_491 - .L_490)


	//   ....[0]....
	.align		4
.L_490:
        /*0028*/ 	.word	index@(__assertfail)


	//----- nvinfo : EIATTR_ANNOTATIONS
	.align		4
.L_491:
        /*002c*/ 	.byte	0x04, 0x55
        /*002e*/ 	.short	(.L_493 - .L_492)


	//   ....[0]....
.L_492:
        /*0030*/ 	.word	0x00000001
        /*0034*/ 	.byte	0x60, 0xac, 0x00, 0x00, 0x01, 0x00, 0x00, 0x00, 0x50, 0xb0, 0x00, 0x00, 0x01, 0x00, 0x00, 0x00
        /*0044*/ 	.byte	0x90, 0xb0, 0x00, 0x00, 0x01, 0x00, 0x00, 0x00, 0xf0, 0xcc, 0x00, 0x00, 0x01, 0x00, 0x00, 0x00
        /*0054*/ 	.byte	0x10, 0xcd, 0x00, 0x00, 0x01, 0x00, 0x00, 0x00, 0xb0, 0xcf, 0x00, 0x00, 0x01, 0x00, 0x00, 0x00
        /*0064*/ 	.byte	0xf0, 0xe6, 0x00, 0x00, 0x01, 0x00, 0x00, 0x00, 0xf0, 0xfe, 0x00, 0x00


	//----- nvinfo : EIATTR_MERCURY_ISA_VERSION
	.align		4
.L_493:
        /*0070*/ 	.byte	0x03, 0x5f
        /*0072*/ 	.short	0x0101


	//----- nvinfo : EIATTR_INT_WARP_WIDE_INSTR_OFFSETS
	.align		4
        /*0074*/ 	.byte	0x04, 0x31
        /*0076*/ 	.short	(.L_495 - .L_494)


	//   ....[0]....
.L_494:
        /*0078*/ 	.word	0x000000c0


	//   ....[1]....
        /*007c*/ 	.word	0x000000d0


	//   ....[2]....
        /*0080*/ 	.word	0x00000170


	//   ....[3]....
        /*0084*/ 	.word	0x0000b5f0


	//   ....[4]....
        /*0088*/ 	.word	0x0000b680


	//   ....[5]....
        /*008c*/ 	.word	0x0000e480


	//   ....[6]....
        /*0090*/ 	.word	0x0000e510


	//----- nvinfo : EIATTR_COOP_GROUP_MASK_REGIDS
	.align		4
.L_495:
        /*0094*/ 	.byte	0x04, 0x29
        /*0096*/ 	.short	(.L_497 - .L_496)


	//   ....[0]....
.L_496:
        /*0098*/ 	.word	0xffffffff


	//   ....[1]....
        /*009c*/ 	.word	0xffffffff


	//   ....[2]....
        /*00a0*/ 	.word	0xffffffff


	//   ....[3]....
        /*00a4*/ 	.word	0xffffffff


	//   ....[4]....
        /*00a8*/ 	.word	0xffffffff


	//   ....[5]....
        /*00ac*/ 	.word	0xffffffff


	//   ....[6]....
        /*00b0*/ 	.word	0xffffffff


	//   ....[7]....
        /*00b4*/ 	.word	0xffffffff


	//   ....[8]....
        /*00b8*/ 	.word	0xffffffff


	//   ....[9]....
        /*00bc*/ 	.word	0xffffffff


	//   ....[10]....
        /*00c0*/ 	.word	0xffffffff


	//   ....[11]....
        /*00c4*/ 	.word	0xffffffff


	//   ....[12]....
        /*00c8*/ 	.word	0xffffffff


	//   ....[13]....
        /*00cc*/ 	.word	0xffffffff


	//   ....[14]....
        /*00d0*/ 	.word	0xffffffff


	//   ....[15]....
        /*00d4*/ 	.word	0xffffffff


	//   ....[16]....
        /*00d8*/ 	.word	0xffffffff


	//   ....[17]....
        /*00dc*/ 	.word	0xffffffff


	//   ....[18]....
        /*00e0*/ 	.word	0xffffffff


	//   ....[19]....
        /*00e4*/ 	.word	0xffffffff


	//   ....[20]....
        /*00e8*/ 	.word	0xffffffff


	//   ....[21]....
        /*00ec*/ 	.word	0xffffffff


	//   ....[22]....
        /*00f0*/ 	.word	0xffffffff


	//   ....[23]....
        /*00f4*/ 	.word	0xffffffff


	//   ....[24]....
        /*00f8*/ 	.word	0xffffffff


	//   ....[25]....
        /*00fc*/ 	.word	0xffffffff


	//   ....[26]....
        /*0100*/ 	.word	0xffffffff


	//   ....[27]....
        /*0104*/ 	.word	0xffffffff


	//   ....[28]....
        /*0108*/ 	.word	0xffffffff


	//   ....[29]....
        /*010c*/ 	.word	0xffffffff


	//   ....[30]....
        /*0110*/ 	.word	0xffffffff


	//   ....[31]....
        /*0114*/ 	.word	0xffffffff


	//   ....[32]....
        /*0118*/ 	.word	0xffffffff


	//   ....[33]....
        /*011c*/ 	.word	0xffffffff


	//   ....[34]....
        /*0120*/ 	.word	0xffffffff


	//   ....[35]....
        /*0124*/ 	.word	0xffffffff


	//   ....[36]....
        /*0128*/ 	.word	0xffffffff


	//   ....[37]....
        /*012c*/ 	.word	0xffffffff


	//   ....[38]....
        /*0130*/ 	.word	0xffffffff


	//   ....[39]....
        /*0134*/ 	.word	0xffffffff


	//   ....[40]....
        /*0138*/ 	.word	0xffffffff


	//   ....[41]....
        /*013c*/ 	.word	0xffffffff


	//   ....[42]....
        /*0140*/ 	.word	0xffffffff


	//   ....[43]....
        /*0144*/ 	.word	0xffffffff


	//   ....[44]....
        /*0148*/ 	.word	0xffffffff


	//   ....[45]....
        /*014c*/ 	.word	0xffffffff


	//   ....[46]....
        /*0150*/ 	.word	0xffffffff


	//   ....[47]....
        /*0154*/ 	.word	0xffffffff


	//   ....[48]....
        /*0158*/ 	.word	0xffffffff


	//   ....[49]....
        /*015c*/ 	.word	0xffffffff


	//   ....[50]....
        /*0160*/ 	.word	0xffffffff


	//   ....[51]....
        /*0164*/ 	.word	0xffffffff


	//   ....[52]....
        /*0168*/ 	.word	0xffffffff


	//   ....[53]....
        /*016c*/ 	.word	0xffffffff


	//   ....[54]....
        /*0170*/ 	.word	0xffffffff


	//   ....[55]....
        /*0174*/ 	.word	0xffffffff


	//   ....[56]....
        /*0178*/ 	.word	0xffffffff


	//   ....[57]....
        /*017c*/ 	.word	0xffffffff


	//   ....[58]....
        /*0180*/ 	.word	0xffffffff


	//   ....[59]....
        /*0184*/ 	.word	0xffffffff


	//   ....[60]....
        /*0188*/ 	.word	0xffffffff


	//   ....[61]....
        /*018c*/ 	.word	0xffffffff


	//   ....[62]....
        /*0190*/ 	.word	0xffffffff


	//   ....[63]....
        /*0194*/ 	.word	0xffffffff


	//   ....[64]....
        /*0198*/ 	.word	0xffffffff


	//   ....[65]....
        /*019c*/ 	.word	0xffffffff


	//   ....[66]....
        /*01a0*/ 	.word	0xffffffff


	//   ....[67]....
        /*01a4*/ 	.word	0xffffffff


	//   ....[68]....
        /*01a8*/ 	.word	0xffffffff


	//   ....[69]....
        /*01ac*/ 	.word	0xffffffff


	//   ....[70]....
        /*01b0*/ 	.word	0xffffffff


	//   ....[71]....
        /*01b4*/ 	.word	0xffffffff


	//   ....[72]....
        /*01b8*/ 	.word	0xffffffff


	//   ....[73]....
        /*01bc*/ 	.word	0xffffffff


	//   ....[74]....
        /*01c0*/ 	.word	0xffffffff


	//   ....[75]....
        /*01c4*/ 	.word	0xffffffff


	//   ....[76]....
        /*01c8*/ 	.word	0xffffffff


	//   ....[77]....
        /*01cc*/ 	.word	0xffffffff


	//   ....[78]....
        /*01d0*/ 	.word	0xffffffff


	//   ....[79]....
        /*01d4*/ 	.word	0xffffffff


	//   ....[80]....
        /*01d8*/ 	.word	0xffffffff


	//   ....[81]....
        /*01dc*/ 	.word	0xffffffff


	//   ....[82]....
        /*01e0*/ 	.word	0xffffffff


	//   ....[83]....
        /*01e4*/ 	.word	0xffffffff


	//   ....[84]....
        /*01e8*/ 	.word	0xffffffff


	//   ....[85]....
        /*01ec*/ 	.word	0xffffffff


	//   ....[86]....
        /*01f0*/ 	.word	0xffffffff


	//   ....[87]....
        /*01f4*/ 	.word	0xffffffff


	//   ....[88]....
        /*01f8*/ 	.word	0xffffffff


	//   ....[89]....
        /*01fc*/ 	.word	0xffffffff


	//   ....[90]....
        /*0200*/ 	.word	0xffffffff


	//   ....[91]....
        /*0204*/ 	.word	0xffffffff


	//   ....[92]....
        /*0208*/ 	.word	0xffffffff


	//   ....[93]....
        /*020c*/ 	.word	0xffffffff


	//   ....[94]....
        /*0210*/ 	.word	0xffffffff


	//   ....[95]....
        /*0214*/ 	.word	0xffffffff


	//   ....[96]....
        /*0218*/ 	.word	0xffffffff


	//   ....[97]....
        /*021c*/ 	.word	0xffffffff


	//   ....[98]....
        /*0220*/ 	.word	0xffffffff


	//   ....[99]....
        /*0224*/ 	.word	0xffffffff


	//   ....[100]....
        /*0228*/ 	.word	0xffffffff


	//   ....[101]....
        /*022c*/ 	.word	0xffffffff


	//   ....[102]....
        /*0230*/ 	.word	0xffffffff


	//   ....[103]....
        /*0234*/ 	.word	0xffffffff


	//   ....[104]....
        /*0238*/ 	.word	0xffffffff


	//   ....[105]....
        /*023c*/ 	.word	0xffffffff


	//   ....[106]....
        /*0240*/ 	.word	0xffffffff


	//   ....[107]....
        /*0244*/ 	.word	0xffffffff


	//   ....[108]....
        /*0248*/ 	.word	0xffffffff


	//   ....[109]....
        /*024c*/ 	.word	0xffffffff


	//   ....[110]....
        /*0250*/ 	.word	0xffffffff


	//   ....[111]....
        /*0254*/ 	.word	0xffffffff


	//   ....[112]....
        /*0258*/ 	.word	0xffffffff


	//   ....[113]....
        /*025c*/ 	.word	0xffffffff


	//   ....[114]....
        /*0260*/ 	.word	0x0500000f


	//   ....[115]....
        /*0264*/ 	.word	0x0500000f


	//   ....[116]....
        /*0268*/ 	.word	0x0500000f


	//   ....[117]....
        /*026c*/ 	.word	0x0500000f


	//   ....[118]....
        /*0270*/ 	.word	0x0500000f


	//   ....[119]....
        /*0274*/ 	.word	0x0500000f


	//   ....[120]....
        /*0278*/ 	.word	0x0500000f


	//   ....[121]....
        /*027c*/ 	.word	0x0500000f


	//   ....[122]....
        /*0280*/ 	.word	0x0500000f


	//   ....[123]....
        /*0284*/ 	.word	0x0500000f


	//   ....[124]....
        /*0288*/ 	.word	0x0500000f


	//   ....[125]....
        /*028c*/ 	.word	0x0500000f


	//   ....[126]....
        /*0290*/ 	.word	0x0500000f


	//   ....[127]....
        /*0294*/ 	.word	0x0500000f


	//   ....[128]....
        /*0298*/ 	.word	0x0500000f


	//   ....[129]....
        /*029c*/ 	.word	0x0500000f


	//   ....[130]....
        /*02a0*/ 	.word	0x0500000f


	//   ....[131]....
        /*02a4*/ 	.word	0x0500000f


	//   ....[132]....
        /*02a8*/ 	.word	0x0500000f


	//   ....[133]....
        /*02ac*/ 	.word	0x0500000f


	//   ....[134]....
        /*02b0*/ 	.word	0x0500000f


	//   ....[135]....
        /*02b4*/ 	.word	0x0500000f


	//   ....[136]....
        /*02b8*/ 	.word	0x0500000f


	//   ....[137]....
        /*02bc*/ 	.word	0x0500000f


	//   ....[138]....
        /*02c0*/ 	.word	0x0500000f


	//   ....[139]....
        /*02c4*/ 	.word	0x0500000f


	//   ....[140]....
        /*02c8*/ 	.word	0x0500000f


	//   ....[141]....
        /*02cc*/ 	.word	0x0500000f


	//   ....[142]....
        /*02d0*/ 	.word	0x0500000f


	//   ....[143]....
        /*02d4*/ 	.word	0x0500000f


	//   ....[144]....
        /*02d8*/ 	.word	0x0500000f


	//   ....[145]....
        /*02dc*/ 	.word	0x0500000f


	//   ....[146]....
        /*02e0*/ 	.word	0x0500000f


	//   ....[147]....
        /*02e4*/ 	.word	0x0500000f


	//   ....[148]....
        /*02e8*/ 	.word	0x0500000f


	//   ....[149]....
        /*02ec*/ 	.word	0x0500000f


	//   ....[150]....
        /*02f0*/ 	.word	0x0500000f


	//   ....[151]....
        /*02f4*/ 	.word	0x0500000f


	//   ....[152]....
        /*02f8*/ 	.word	0x0500000f


	//   ....[153]....
        /*02fc*/ 	.word	0x0500000f


	//   ....[154]....
        /*0300*/ 	.word	0x0500000f


	//   ....[155]....
        /*0304*/ 	.word	0x0500000f


	//   ....[156]....
        /*0308*/ 	.word	0x0500000f


	//   ....[157]....
        /*030c*/ 	.word	0x0500000f


	//   ....[158]....
        /*0310*/ 	.word	0x0500000f


	//   ....[159]....
        /*0314*/ 	.word	0x0500000f


	//   ....[160]....
        /*0318*/ 	.word	0x0500000f


	//   ....[161]....
        /*031c*/ 	.word	0x0500000f


	//   ....[162]....
        /*0320*/ 	.word	0x0500000f


	//   ....[163]....
        /*0324*/ 	.word	0x0500000f


	//   ....[164]....
        /*0328*/ 	.word	0x0500000f


	//   ....[165]....
        /*032c*/ 	.word	0x0500000f


	//   ....[166]....
        /*0330*/ 	.word	0x0500000f


	//   ....[167]....
        /*0334*/ 	.word	0x0500000f


	//   ....[168]....
        /*0338*/ 	.word	0x0500000f


	//   ....[169]....
        /*033c*/ 	.word	0x0500000f


	//   ....[170]....
        /*0340*/ 	.word	0x0500000f


	//   ....[171]....
        /*0344*/ 	.word	0x0500000f


	//   ....[172]....
        /*0348*/ 	.word	0x0500000f


	//   ....[173]....
        /*034c*/ 	.word	0x0500000f


	//   ....[174]....
        /*0350*/ 	.word	0x0500000f


	//   ....[175]....
        /*0354*/ 	.word	0x0500000f


	//   ....[176]....
        /*0358*/ 	.word	0x0500000f


	//   ....[177]....
        /*035c*/ 	.word	0x0500000f


	//   ....[178]....
        /*0360*/ 	.word	0x0500000f


	//   ....[179]....
        /*0364*/ 	.word	0x0500000f


	//   ....[180]....
        /*0368*/ 	.word	0x0500000f


	//----- nvinfo : EIATTR_COOP_GROUP_INSTR_OFFSETS
	.align		4
.L_497:
        /*036c*/ 	.byte	0x04, 0x28
        /*036e*/ 	.short	(.L_499 - .L_498)


	//   ....[0]....
.L_498:
        /*0370*/ 	.word	0x00000080


	//   ....[1]....
        /*0374*/ 	.word	0x00000090


	//   ....[2]....
        /*0378*/ 	.word	0x000002d0


	//   ....[3]....
        /*037c*/ 	.word	0x00000430


	//   ....[4]....
        /*0380*/ 	.word	0x00000550


	//   ....[5]....
        /*0384*/ 	.word	0x000006b0


	//   ....[6]....
        /*0388*/ 	.word	0x00001610


	//   ....[7]....
        /*038c*/ 	.word	0x00001cd0


	//   ....[8]....
        /*0390*/ 	.word	0x00001cf0


	//   ....[9]....
        /*0394*/ 	.word	0x00002210


	//   ....[10]....
        /*0398*/ 	.word	0x00002310


	//   ....[11]....
        /*039c*/ 	.word	0x00002940


	//   ....[12]....
        /*03a0*/ 	.word	0x000029b0


	//   ....[13]....
        /*03a4*/ 	.word	0x00003a00


	//   ....[14]....
        /*03a8*/ 	.word	0x00003ee0


	//   ....[15]....
        /*03ac*/ 	.word	0x00003f00


	//   ....[16]....
        /*03b0*/ 	.word	0x00003f80


	//   ....[17]....
        /*03b4*/ 	.word	0x00004560


	//   ....[18]....
        /*03b8*/ 	.word	0x00004620


	//   ....[19]....
        /*03bc*/ 	.word	0x00005ff0


	//   ....[20]....
        /*03c0*/ 	.word	0x00006020


	//   ....[21]....
        /*03c4*/ 	.word	0x00006480


	//   ....[22]....
        /*03c8*/ 	.word	0x00006650


	//   ....[23]....
        /*03cc*/ 	.word	0x00007860


	//   ....[24]....
        /*03d0*/ 	.word	0x000078e0


	//   ....[25]....
        /*03d4*/ 	.word	0x00007950


	//   ....[26]....
        /*03d8*/ 	.word	0x00007980


	//   ....[27]....
        /*03dc*/ 	.word	0x00009380


	//   ....[28]....
        /*03e0*/ 	.word	0x000093b0


	//   ....[29]....
        /*03e4*/ 	.word	0x00009420


	//   ....[30]....
        /*03e8*/ 	.word	0x00009450


	//   ....[31]....
        /*03ec*/ 	.word	0x00009aa0


	//   ....[32]....
        /*03f0*/ 	.word	0x00009ad0


	//   ....[33]....
        /*03f4*/ 	.word	0x00009c20


	//   ....[34]....
        /*03f8*/ 	.word	0x00009c40


	//   ....[35]....
        /*03fc*/ 	.word	0x00009d80


	//   ....[36]....
        /*0400*/ 	.word	0x00009da0


	//   ....[37]....
        /*0404*/ 	.word	0x00009ef0


	//   ....[38]....
        /*0408*/ 	.word	0x00009f10


	//   ....[39]....
        /*040c*/ 	.word	0x0000a610


	//   ....[40]....
        /*0410*/ 	.word	0x0000a640


	//   ....[41]....
        /*0414*/ 	.word	0x0000a790


	//   ....[42]....
        /*0418*/ 	.word	0x0000a7b0


	//   ....[43]....
        /*041c*/ 	.word	0x0000a8f0


	//   ....[44]....
        /*0420*/ 	.word	0x0000a910


	//   ....[45]....
        /*0424*/ 	.word	0x0000aa60


	//   ....[46]....
        /*0428*/ 	.word	0x0000aa80


	//   ....[47]....
        /*042c*/ 	.word	0x0000ac90


	//   ....[48]....
        /*0430*/ 	.word	0x0000c040


	//   ....[49]....
        /*0434*/ 	.word	0x0000c060


	//   ....[50]....
        /*0438*/ 	.word	0x0000c070


	//   ....[51]....
        /*043c*/ 	.word	0x0000c0b0


	//   ....[52]....
        /*0440*/ 	.word	0x0000c100


	//   ....[53]....
        /*0444*/ 	.word	0x0000c120


	//   ....[54]....
        /*0448*/ 	.word	0x0000c170


	//   ....[55]....
        /*044c*/ 	.word	0x0000c190


	//   ....[56]....
        /*0450*/ 	.word	0x0000c1e0


	//   ....[57]....
        /*0454*/ 	.word	0x0000c200


	//   ....[58]....
        /*0458*/ 	.word	0x0000c230


	//   ....[59]....
        /*045c*/ 	.word	0x0000c260


	//   ....[60]....
        /*0460*/ 	.word	0x0000c8a0


	//   ....[61]....
        /*0464*/ 	.word	0x0000c8c0


	//   ....[62]....
        /*0468*/ 	.word	0x0000c8e0


	//   ....[63]....
        /*046c*/ 	.word	0x0000c940


	//   ....[64]....
        /*0470*/ 	.word	0x0000c990


	//   ....[65]....
        /*0474*/ 	.word	0x0000c9b0


	//   ....[66]....
        /*0478*/ 	.word	0x0000ca00


	//   ....[67]....
        /*047c*/ 	.word	0x0000ca20


	//   ....[68]....
        /*0480*/ 	.word	0x0000ca70


	//   ....[69]....
        /*0484*/ 	.word	0x0000ca90


	//   ....[70]....
        /*0488*/ 	.word	0x0000cae0


	//   ....[71]....
        /*048c*/ 	.word	0x0000cb00


	//   ....[72]....
        /*0490*/ 	.word	0x0000cb50


	//   ....[73]....
        /*0494*/ 	.word	0x0000cb70


	//   ....[74]....
        /*0498*/ 	.word	0x0000cba0


	//   ....[75]....
        /*049c*/ 	.word	0x0000cbc0


	//   ....[76]....
        /*04a0*/ 	.word	0x0000cff0


	//   ....[77]....
        /*04a4*/ 	.word	0x0000d040


	//   ....[78]....
        /*04a8*/ 	.word	0x0000d060


	//   ....[79]....
        /*04ac*/ 	.word	0x0000d130


	//   ....[80]....
        /*04b0*/ 	.word	0x0000d140


	//   ....[81]....
        /*04b4*/ 	.word	0x0000d170


	//   ....[82]....
        /*04b8*/ 	.word	0x0000d200


	//   ....[83]....
        /*04bc*/ 	.word	0x0000d2a0


	//   ....[84]....
        /*04c0*/ 	.word	0x0000d2c0


	//   ....[85]....
        /*04c4*/ 	.word	0x0000d360


	//   ....[86]....
        /*04c8*/ 	.word	0x0000d380


	//   ....[87]....
        /*04cc*/ 	.word	0x0000d390


	//   ....[88]....
        /*04d0*/ 	.word	0x0000dab0


	//   ....[89]....
        /*04d4*/ 	.word	0x0000dad0


	//   ....[90]....
        /*04d8*/ 	.word	0x0000dae0


	//   ....[91]....
        /*04dc*/ 	.word	0x0000daf0


	//   ....[92]....
        /*04e0*/ 	.word	0x0000db10


	//   ....[93]....
        /*04e4*/ 	.word	0x0000db70


	//   ....[94]....
        /*04e8*/ 	.word	0x0000db90


	//   ....[95]....
        /*04ec*/ 	.word	0x0000dba0


	//   ....[96]....
        /*04f0*/ 	.word	0x0000dbe0


	//   ....[97]....
        /*04f4*/ 	.word	0x0000dc10


	//   ....[98]....
        /*04f8*/ 	.word	0x0000dc20


	//   ....[99]....
        /*04fc*/ 	.word	0x0000dc40


	//   ....[100]....
        /*0500*/ 	.word	0x0000dfa0


	//   ....[101]....
        /*0504*/ 	.word	0x0000dfc0


	//   ....[102]....
        /*0508*/ 	.word	0x0000dfd0


	//   ....[103]....
        /*050c*/ 	.word	0x0000dfe0


	//   ....[104]....
        /*0510*/ 	.word	0x0000dff0


	//   ....[105]....
        /*0514*/ 	.word	0x0000e010


	//   ....[106]....
        /*0518*/ 	.word	0x0000e080


	//   ....[107]....
        /*051c*/ 	.word	0x0000e0a0


	//   ....[108]....
        /*0520*/ 	.word	0x0000e100


	//   ....[109]....
        /*0524*/ 	.word	0x0000e110


	//   ....[110]....
        /*0528*/ 	.word	0x0000e180


	//   ....[111]....
        /*052c*/ 	.word	0x0000e1f0


	//   ....[112]....
        /*0530*/ 	.word	0x0000e630


	//   ....[113]....
        /*0534*/ 	.word	0x0000e810


	//   ....[114]....
        /*0538*/ 	.word	0x0000edb0


	//   ....[115]....
        /*053c*/ 	.word	0x0000ee90


	//   ....[116]....
        /*0540*/ 	.word	0x0000ef30


	//   ....[117]....
        /*0544*/ 	.word	0x0000efb0


	//   ....[118]....
        /*0548*/ 	.word	0x0000f060


	//   ....[119]....
        /*054c*/ 	.word	0x0000f0c0


	//   ....[120]....
        /*0550*/ 	.word	0x0000f180


	//   ....[121]....
        /*0554*/ 	.word	0x0000f1e0


	//   ....[122]....
        /*0558*/ 	.word	0x0000f2a0


	//   ....[123]....
        /*055c*/ 	.word	0x0000f300


	//   ....[124]....
        /*0560*/ 	.word	0x0000f3c0


	//   ....[125]....
        /*0564*/ 	.word	0x0000f420


	//   ....[126]....
        /*0568*/ 	.word	0x0000f4c0


	//   ....[127]....
        /*056c*/ 	.word	0x0000f550


	//   ....[128]....
        /*0570*/ 	.word	0x0000f5d0


	//   ....[129]....
        /*0574*/ 	.word	0x0000f650


	//   ....[130]....
        /*0578*/ 	.word	0x0000f6f0


	//   ....[131]....
        /*057c*/ 	.word	0x0000f750


	//   ....[132]....
        /*0580*/ 	.word	0x0000f810


	//   ....[133]....
        /*0584*/ 	.word	0x0000f870


	//   ....[134]....
        /*0588*/ 	.word	0x0000f930


	//   ....[135]....
        /*058c*/ 	.word	0x0000f990


	//   ....[136]....
        /*0590*/ 	.word	0x0000fa50


	//   ....[137]....
        /*0594*/ 	.word	0x0000fab0


	//   ....[138]....
        /*0598*/ 	.word	0x0000fb70


	//   ....[139]....
        /*059c*/ 	.word	0x0000fbd0


	//   ....[140]....
        /*05a0*/ 	.word	0x0000fc90


	//   ....[141]....
        /*05a4*/ 	.word	0x0000fcf0


	//   ....[142]....
        /*05a8*/ 	.word	0x0000fd90


	//   ....[143]....
        /*05ac*/ 	.word	0x0000fec0


	//   ....[144]....
        /*05b0*/ 	.word	0x0000ff90


	//   ....[145]....
        /*05b4*/ 	.word	0x00010020


	//   ....[146]....
        /*05b8*/ 	.word	0x00010150


	//   ....[147]....
        /*05bc*/ 	.word	0x000101b0


	//   ....[148]....
        /*05c0*/ 	.word	0x000102c0


	//   ....[149]....
        /*05c4*/ 	.word	0x00010320


	//   ....[150]....
        /*05c8*/ 	.word	0x00010430


	//   ....[151]....
        /*05cc*/ 	.word	0x00010490


	//   ....[152]....
        /*05d0*/ 	.word	0x000105a0


	//   ....[153]....
        /*05d4*/ 	.word	0x00010600


	//   ....[154]....
        /*05d8*/ 	.word	0x000106c0


	//   ....[155]....
        /*05dc*/ 	.word	0x00010820


	//   ....[156]....
        /*05e0*/ 	.word	0x000108c0


	//   ....[157]....
        /*05e4*/ 	.word	0x00010920


	//   ....[158]....
        /*05e8*/ 	.word	0x000109c0


	//   ....[159]....
        /*05ec*/ 	.word	0x00010a20


	//   ....[160]....
        /*05f0*/ 	.word	0x00010ad0


	//   ....[161]....
        /*05f4*/ 	.word	0x00010b30


	//   ....[162]....
        /*05f8*/ 	.word	0x00010bd0


	//   ....[163]....
        /*05fc*/ 	.word	0x00010c30


	//   ....[164]....
        /*0600*/ 	.word	0x00010cd0


	//   ....[165]....
        /*0604*/ 	.word	0x00010d30


	//   ....[166]....
        /*0608*/ 	.word	0x00010dd0


	//   ....[167]....
        /*060c*/ 	.word	0x00010eb0


	//   ....[168]....
        /*0610*/ 	.word	0x00010f50


	//   ....[169]....
        /*0614*/ 	.word	0x00010fb0


	//   ....[170]....
        /*0618*/ 	.word	0x00011080


	//   ....[171]....
        /*061c*/ 	.word	0x000110e0


	//   ....[172]....
        /*0620*/ 	.word	0x000111b0


	//   ....[173]....
        /*0624*/ 	.word	0x00011210


	//   ....[174]....
        /*0628*/ 	.word	0x000112e0


	//   ....[175]....
        /*062c*/ 	.word	0x00011340


	//   ....[176]....
        /*0630*/ 	.word	0x00011410


	//   ....[177]....
        /*0634*/ 	.word	0x00011470


	//   ....[178]....
        /*0638*/ 	.word	0x00011540


	//   ....[179]....
        /*063c*/ 	.word	0x000115d0


	//   ....[180]....
        /*0640*/ 	.word	0x000116f0


	//----- nvinfo : EIATTR_REG_RECONFIG
	.align		4
.L_499:
        /*0644*/ 	.byte	0x01, 0x54
	.zero		2


	//----- nvinfo : EIATTR_SYSCALL_OFFSETS
	.align		4
        /*0648*/ 	.byte	0x04, 0x46
        /*064a*/ 	.short	(.L_501 - .L_500)


	//   ....[0]....
.L_500:
        /*064c*/ 	.word	0x000017f0


	//   ....[1]....
        /*0650*/ 	.word	0x0000b7e0


	//   ....[2]....
        /*0654*/ 	.word	0x0000b930


	//   ....[3]....
        /*0658*/ 	.word	0x0000ba20


	//   ....[4]....
        /*065c*/ 	.word	0x0000c540


	//----- nvinfo : EIATTR_MBARRIER_INSTR_OFFSETS
	.align		4
.L_501:
        /*0660*/ 	.byte	0x04, 0x39
        /*0662*/ 	.short	(.L_503 - .L_502)


	//   ....[0]....
.L_502:
        /*0664*/ 	.word	0x00000180
        /*0668*/ 	.word	0x000000ff
        /*066c*/ 	.word	0x00022800
        /*0670*/ 	.short	0x0100
        /*0672*/ 	.byte	0x08
	.zero		1


	//   ....[1]....
        /*0674*/ 	.word	0x00000190
        /*0678*/ 	.word	0x000000ff
        /*067c*/ 	.word	0x00022820
        /*0680*/ 	.short	0x0100
        /*0682*/ 	.byte	0x08
	.zero		1


	//   ....[2]....
        /*0684*/ 	.word	0x00000280
        /*0688*/ 	.word	0x000000ff
        /*068c*/ 	.word	0x00022830
        /*0690*/ 	.short	0x0100
        /*0692*/ 	.byte	0x08
	.zero		1


	//   ....[3]....
        /*0694*/ 	.word	0x00000290
        /*0698*/ 	.word	0x000000ff
        /*069c*/ 	.word	0x00022840
        /*06a0*/ 	.short	0x0100
        /*06a2*/ 	.byte	0x08
	.zero		1


	//   ....[4]....
        /*06a4*/ 	.word	0x000002a0
        /*06a8*/ 	.word	0x000000ff
        /*06ac*/ 	.word	0x00022838
        /*06b0*/ 	.short	0x0100
        /*06b2*/ 	.byte	0x08
	.zero		1


	//   ....[5]....
        /*06b4*/ 	.word	0x000002b0
        /*06b8*/ 	.word	0x000000ff
        /*06bc*/ 	.word	0x00022848
        /*06c0*/ 	.short	0x0100
        /*06c2*/ 	.byte	0x08
	.zero		1


	//   ....[6]....
        /*06c4*/ 	.word	0x000003e0
        /*06c8*/ 	.word	0x000000ff
        /*06cc*/ 	.word	0x00022850
        /*06d0*/ 	.short	0x0100
        /*06d2*/ 	.byte	0x08
	.zero		1


	//   ....[7]....
        /*06d4*/ 	.word	0x000003f0
        /*06d8*/ 	.word	0x000000ff
        /*06dc*/ 	.word	0x00022860
        /*06e0*/ 	.short	0x0100
        /*06e2*/ 	.byte	0x08
	.zero		1


	//   ....[8]....
        /*06e4*/ 	.word	0x00000400
        /*06e8*/ 	.word	0x000000ff
        /*06ec*/ 	.word	0x00022858
        /*06f0*/ 	.short	0x0100
        /*06f2*/ 	.byte	0x08
	.zero		1


	//   ....[9]....
        /*06f4*/ 	.word	0x00000410
        /*06f8*/ 	.word	0x000000ff
        /*06fc*/ 	.word	0x00022868
        /*0700*/ 	.short	0x0100
        /*0702*/ 	.byte	0x08
	.zero		1


	//   ....[10]....
        /*0704*/ 	.word	0x00000500
        /*0708*/ 	.word	0x000000ff
        /*070c*/ 	.word	0x00022870
        /*0710*/ 	.short	0x0100
        /*0712*/ 	.byte	0x06
	.zero		1


	//   ....[11]....
        /*0714*/ 	.word	0x00000510
        /*0718*/ 	.word	0x000000ff
        /*071c*/ 	.word	0x00022880
        /*0720*/ 	.short	0x0100
        /*0722*/ 	.byte	0x06
	.zero		1


	//   ....[12]....
        /*0724*/ 	.word	0x00000520
        /*0728*/ 	.word	0x000000ff
        /*072c*/ 	.word	0x00022878
        /*0730*/ 	.short	0x0100
        /*0732*/ 	.byte	0x06
	.zero		1


	//   ....[13]....
        /*0734*/ 	.word	0x00000530
        /*0738*/ 	.word	0x000000ff
        /*073c*/ 	.word	0x00022888
        /*0740*/ 	.short	0x0100
        /*0742*/ 	.byte	0x06
	.zero		1


	//   ....[14]....
        /*0744*/ 	.word	0x00000660
        /*0748*/ 	.word	0x000000ff
        /*074c*/ 	.word	0x00022890
        /*0750*/ 	.short	0x0100
        /*0752*/ 	.byte	0x08
	.zero		1


	//   ....[15]....
        /*0754*/ 	.word	0x00000670
        /*0758*/ 	.word	0x000000ff
        /*075c*/ 	.word	0x000228a0
        /*0760*/ 	.short	0x0100
        /*0762*/ 	.byte	0x08
	.zero		1


	//   ....[16]....
        /*0764*/ 	.word	0x00000680
        /*0768*/ 	.word	0x000000ff
        /*076c*/ 	.word	0x00022898
        /*0770*/ 	.short	0x0100
        /*0772*/ 	.byte	0x08
	.zero		1


	//   ....[17]....
        /*0774*/ 	.word	0x00000690
        /*0778*/ 	.word	0x000000ff
        /*077c*/ 	.word	0x000228a8
        /*0780*/ 	.short	0x0100
        /*0782*/ 	.byte	0x08
	.zero		1


	//   ....[18]....
        /*0784*/ 	.word	0x000007d0
        /*0788*/ 	.word	0x000000ff
        /*078c*/ 	.word	0x000228b0
        /*0790*/ 	.short	0x0100
        /*0792*/ 	.byte	0x08
	.zero		1


	//   ....[19]....
        /*0794*/ 	.word	0x000007e0
        /*0798*/ 	.word	0x000000ff
        /*079c*/ 	.word	0x000228c0
        /*07a0*/ 	.short	0x0100
        /*07a2*/ 	.byte	0x08
	.zero		1


	//   ....[20]....
        /*07a4*/ 	.word	0x000007f0
        /*07a8*/ 	.word	0x000000ff
        /*07ac*/ 	.word	0x000228b8
        /*07b0*/ 	.short	0x0100
        /*07b2*/ 	.byte	0x08
	.zero		1


	//   ....[21]....
        /*07b4*/ 	.word	0x00000800
        /*07b8*/ 	.word	0x000000ff
        /*07bc*/ 	.word	0x000228c8
        /*07c0*/ 	.short	0x0100
        /*07c2*/ 	.byte	0x08
	.zero		1


	//   ....[22]....
        /*07c4*/ 	.word	0x00001860
        /*07c8*/ 	.word	0x000000ff
        /*07cc*/ 	.word	0x00022800
        /*07d0*/ 	.short	0x010a
        /*07d2*/ 	.byte	0x2f
	.zero		1


	//   ....[23]....
        /*07d4*/ 	.word	0x00001930
        /*07d8*/ 	.word	0x000000ff
        /*07dc*/ 	.word	0x00022830
        /*07e0*/ 	.short	0x010a
        /*07e2*/ 	.byte	0x16
	.zero		1


	//   ....[24]....
        /*07e4*/ 	.word	0x00001970
        /*07e8*/ 	.word	0x000000ff
        /*07ec*/ 	.word	0x00022830
        /*07f0*/ 	.short	0x010a
        /*07f2*/ 	.byte	0x16
	.zero		1


	//   ....[25]....
        /*07f4*/ 	.word	0x00001d50
        /*07f8*/ 	.word	0x000000ff
        /*07fc*/ 	.word	0x00000000
        /*0800*/ 	.short	0x0101
        /*0802*/ 	.byte	0x06
	.zero		1


	//   ....[26]....
        /*0804*/ 	.word	0x000031c0
        /*0808*/ 	.word	0x000000ff
        /*080c*/ 	.word	0x00022850
        /*0810*/ 	.short	0x010a
        /*0812*/ 	.byte	0x16
	.zero		1


	//   ....[27]....
        /*0814*/ 	.word	0x00003200
        /*0818*/ 	.word	0x000000ff
        /*081c*/ 	.word	0x00022850
        /*0820*/ 	.short	0x010a
        /*0822*/ 	.byte	0x16
	.zero		1


	//   ....[28]....
        /*0824*/ 	.word	0x000035c0
        /*0828*/ 	.word	0x000000ff
        /*082c*/ 	.word	0x00000000
        /*0830*/ 	.short	0x0101
        /*0832*/ 	.byte	0x16
	.zero		1


	//   ....[29]....
        /*0834*/ 	.word	0x00003730
        /*0838*/ 	.word	0x000000ff
        /*083c*/ 	.word	0x00022830
        /*0840*/ 	.short	0x010a
        /*0842*/ 	.byte	0x1a
	.zero		1


	//   ....[30]....
        /*0844*/ 	.word	0x00003770
        /*0848*/ 	.word	0x000000ff
        /*084c*/ 	.word	0x00022830
        /*0850*/ 	.short	0x010a
        /*0852*/ 	.byte	0x1a
	.zero		1


	//   ....[31]....
        /*0854*/ 	.word	0x00003a50
        /*0858*/ 	.word	0x000000ff
        /*085c*/ 	.word	0x00000000
        /*0860*/ 	.short	0x0101
        /*0862*/ 	.byte	0x06
	.zero		1


	//   ....[32]....
        /*0864*/ 	.word	0x00005790
        /*0868*/ 	.word	0x000000ff
        /*086c*/ 	.word	0x00022850
        /*0870*/ 	.short	0x010a
        /*0872*/ 	.byte	0x1a
	.zero		1


	//   ....[33]....
        /*0874*/ 	.word	0x000057e0
        /*0878*/ 	.word	0x000000ff
        /*087c*/ 	.word	0x00022850
        /*0880*/ 	.short	0x010a
        /*0882*/ 	.byte	0x1a
	.zero		1


	//   ....[34]....
        /*0884*/ 	.word	0x00005ae0
        /*0888*/ 	.word	0x000000ff
        /*088c*/ 	.word	0x00000000
        /*0890*/ 	.short	0x0101
        /*0892*/ 	.byte	0x1a
	.zero		1


	//   ....[35]....
        /*0894*/ 	.word	0x00005c20
        /*0898*/ 	.word	0x000000ff
        /*089c*/ 	.word	0x00022830
        /*08a0*/ 	.short	0x010a
        /*08a2*/ 	.byte	0x19
	.zero		1


	//   ....[36]....
        /*08a4*/ 	.word	0x00005c60
        /*08a8*/ 	.word	0x000000ff
        /*08ac*/ 	.word	0x00022830
        /*08b0*/ 	.short	0x010a
        /*08b2*/ 	.byte	0x19
	.zero		1


	//   ....[37]....
        /*08b4*/ 	.word	0x00005eb0
        /*08b8*/ 	.word	0x000000ff
        /*08bc*/ 	.word	0x00000000
        /*08c0*/ 	.short	0x0101
        /*08c2*/ 	.byte	0x06
	.zero		1


	//   ....[38]....
        /*08c4*/ 	.word	0x00007500
        /*08c8*/ 	.word	0x000000ff
        /*08cc*/ 	.word	0x00022850
        /*08d0*/ 	.short	0x010a
        /*08d2*/ 	.byte	0x19
	.zero		1


	//   ....[39]....
        /*08d4*/ 	.word	0x00007550
        /*08d8*/ 	.word	0x000000ff
        /*08dc*/ 	.word	0x00022850
        /*08e0*/ 	.short	0x010a
        /*08e2*/ 	.byte	0x19
	.zero		1


	//   ....[40]....
        /*08e4*/ 	.word	0x00007840
        /*08e8*/ 	.word	0x000000ff
        /*08ec*/ 	.word	0x00000000
        /*08f0*/ 	.short	0x0101
        /*08f2*/ 	.byte	0x19
	.zero		1


	//   ....[41]....
        /*08f4*/ 	.word	0x00009ae0
        /*08f8*/ 	.word	0x000000ff
        /*08fc*/ 	.word	0x00000000
        /*0900*/ 	.short	0x0101
        /*0902*/ 	.byte	0x05
	.zero		1


	//   ....[42]....
        /*0904*/ 	.word	0x0000be20
        /*0908*/ 	.word	0x00000016
        /*090c*/ 	.word	0x00022840
        /*0910*/ 	.short	0x010a
        /*0912*/ 	.byte	0x3f
	.zero		1


	//   ....[43]....
        /*0914*/ 	.word	0x0000c320
        /*0918*/ 	.word	0x00000016
        /*091c*/ 	.word	0x00022830
        /*0920*/ 	.short	0x0107
        /*0922*/ 	.byte	0x3f
	.zero		1


	//   ....[44]....
        /*0924*/ 	.word	0x0000c3f0
        /*0928*/ 	.word	0x00000016
        /*092c*/ 	.word	0x00022830
        /*0930*/ 	.short	0x0101
        /*0932*/ 	.byte	0x3f
	.zero		1


	//   ....[45]....
        /*0934*/ 	.word	0x0000cc80
        /*0938*/ 	.word	0x00000010
        /*093c*/ 	.word	0x00022800
        /*0940*/ 	.short	0x0107
        /*0942*/ 	.byte	0x3f
	.zero		1


	//   ....[46]....
        /*0944*/ 	.word	0x0000cd70
        /*0948*/ 	.word	0x00000010
        /*094c*/ 	.word	0x00022800
        /*0950*/ 	.short	0x0101
        /*0952*/ 	.byte	0x3f
	.zero		1


	//   ....[47]....
        /*0954*/ 	.word	0x0000cd90
        /*0958*/ 	.word	0x00000010
        /*095c*/ 	.word	0x00022820
        /*0960*/ 	.short	0x010a
        /*0962*/ 	.byte	0x3f
	.zero		1


	//   ....[48]....
        /*0964*/ 	.word	0x0000ce20
        /*0968*/ 	.word	0x00000016
        /*096c*/ 	.word	0x00022860
        /*0970*/ 	.short	0x010a
        /*0972*/ 	.byte	0x3f
	.zero		1


	//   ....[49]....
        /*0974*/ 	.word	0x0000d510
        /*0978*/ 	.word	0x00000016
        /*097c*/ 	.word	0x00022850
        /*0980*/ 	.short	0x0107
        /*0982*/ 	.byte	0x3f
	.zero		1


	//   ....[50]....
        /*0984*/ 	.word	0x0000d5e0
        /*0988*/ 	.word	0x00000016
        /*098c*/ 	.word	0x00022850
        /*0990*/ 	.short	0x0101
        /*0992*/ 	.byte	0x3f
	.zero		1


	//   ....[51]....
        /*0994*/ 	.word	0x0000d910
        /*0998*/ 	.word	0x0000000a
        /*099c*/ 	.word	0x00022840
        /*09a0*/ 	.short	0x010a
        /*09a2*/ 	.byte	0x3f
	.zero		1


	//   ....[52]....
        /*09a4*/ 	.word	0x0000dce0
        /*09a8*/ 	.word	0x0000000a
        /*09ac*/ 	.word	0x00022830
        /*09b0*/ 	.short	0x0107
        /*09b2*/ 	.byte	0x3f
	.zero		1


	//   ....[53]....
        /*09b4*/ 	.word	0x0000dda0
        /*09b8*/ 	.word	0x0000000a
        /*09bc*/ 	.word	0x00022830
        /*09c0*/ 	.short	0x0101
        /*09c2*/ 	.byte	0x3f
	.zero		1


	//   ....[54]....
        /*09c4*/ 	.word	0x0000ddd0
        /*09c8*/ 	.word	0x0000000a
        /*09cc*/ 	.word	0x00022860
        /*09d0*/ 	.short	0x010a
        /*09d2*/ 	.byte	0x3f
	.zero		1


	//   ....[55]....
        /*09d4*/ 	.word	0x0000e2f0
        /*09d8*/ 	.word	0x0000000a
        /*09dc*/ 	.word	0x00022850
        /*09e0*/ 	.short	0x0107
        /*09e2*/ 	.byte	0x3f
	.zero		1


	//   ....[56]....
        /*09e4*/ 	.word	0x0000e3b0
        /*09e8*/ 	.word	0x0000000a
        /*09ec*/ 	.word	0x00022850
        /*09f0*/ 	.short	0x0101
        /*09f2*/ 	.byte	0x3f
	.zero		1


	//   ....[57]....
        /*09f4*/ 	.word	0x0000e790
        /*09f8*/ 	.word	0x00000005
        /*09fc*/ 	.word	0x00022820
        /*0a00*/ 	.short	0x010a
        /*0a02*/ 	.byte	0x3f
	.zero		1


	//   ....[58]....
        /*0a04*/ 	.word	0x0000e910
        /*0a08*/ 	.word	0x00000003
        /*0a0c*/ 	.word	0x00022840
        /*0a10*/ 	.short	0x010a
        /*0a12*/ 	.byte	0x3f
	.zero		1


	//   ....[59]....
        /*0a14*/ 	.word	0x0000e9b0
        /*0a18*/ 	.word	0x00000005
        /*0a1c*/ 	.word	0x00022840
        /*0a20*/ 	.short	0x010a
        /*0a22*/ 	.byte	0x3f
	.zero		1


	//   ....[60]....
        /*0a24*/ 	.word	0x0000e9f0
        /*0a28*/ 	.word	0x00000003
        /*0a2c*/ 	.word	0x00022860
        /*0a30*/ 	.short	0x010a
        /*0a32*/ 	.byte	0x3f
	.zero		1


	//   ....[61]....
        /*0a34*/ 	.word	0x0000ea30
        /*0a38*/ 	.word	0x00000005
        /*0a3c*/ 	.word	0x00022860
        /*0a40*/ 	.short	0x010a
        /*0a42*/ 	.byte	0x3f
	.zero		1


	//   ....[62]....
        /*0a44*/ 	.word	0x0000eaa0
        /*0a48*/ 	.word	0x00000003
        /*0a4c*/ 	.word	0x00022800
        /*0a50*/ 	.short	0x010a
        /*0a52*/ 	.byte	0x3f
	.zero		1


	//   ....[63]....
        /*0a54*/ 	.word	0x0000eb00
        /*0a58*/ 	.word	0x00000003
        /*0a5c*/ 	.word	0x00022830
        /*0a60*/ 	.short	0x010a
        /*0a62*/ 	.byte	0x3f
	.zero		1


	//   ....[64]....
        /*0a64*/ 	.word	0x0000eb60
        /*0a68*/ 	.word	0x00000009
        /*0a6c*/ 	.word	0x00022850
        /*0a70*/ 	.short	0x010a
        /*0a72*/ 	.byte	0x3f
	.zero		1


	//   ....[65]....
        /*0a74*/ 	.word	0x0000ebc0
        /*0a78*/ 	.word	0x00000000
        /*0a7c*/ 	.word	0x00022830
        /*0a80*/ 	.short	0x010a
        /*0a82*/ 	.byte	0x3f
	.zero		1


	//   ....[66]....
        /*0a84*/ 	.word	0x0000ec20
        /*0a88*/ 	.word	0x0000000a
        /*0a8c*/ 	.word	0x00022850
        /*0a90*/ 	.short	0x010a
        /*0a92*/ 	.byte	0x3f
	.zero		1


	//   ....[67]....
        /*0a94*/ 	.word	0x0000ec80
        /*0a98*/ 	.word	0x00000000
        /*0a9c*/ 	.word	0x00022830
        /*0aa0*/ 	.short	0x010a
        /*0aa2*/ 	.byte	0x3f
	.zero		1


	//   ....[68]....
        /*0aa4*/ 	.word	0x0000ece0
        /*0aa8*/ 	.word	0x0000000a
        /*0aac*/ 	.word	0x00022850
        /*0ab0*/ 	.short	0x010a
        /*0ab2*/ 	.byte	0x3f
	.zero		1


	//   ....[69]....
        /*0ab4*/ 	.word	0x0000ede0
        /*0ab8*/ 	.word	0x00000016
        /*0abc*/ 	.word	0x00022840
        /*0ac0*/ 	.short	0x010a
        /*0ac2*/ 	.byte	0x3f
	.zero		1


	//   ....[70]....
        /*0ac4*/ 	.word	0x0000fdc0
        /*0ac8*/ 	.word	0x00000010
        /*0acc*/ 	.word	0x00022820
        /*0ad0*/ 	.short	0x010a
        /*0ad2*/ 	.byte	0x3f
	.zero		1


	//   ....[71]....
        /*0ad4*/ 	.word	0x0000fe10
        /*0ad8*/ 	.word	0x00000016
        /*0adc*/ 	.word	0x00022860
        /*0ae0*/ 	.short	0x010a
        /*0ae2*/ 	.byte	0x3f
	.zero		1


	//   ....[72]....
        /*0ae4*/ 	.word	0x00010770
        /*0ae8*/ 	.word	0x0000000a
        /*0aec*/ 	.word	0x00022840
        /*0af0*/ 	.short	0x010a
        /*0af2*/ 	.byte	0x3f
	.zero		1


	//   ....[73]....
        /*0af4*/ 	.word	0x00010e00
        /*0af8*/ 	.word	0x0000000a
        /*0afc*/ 	.word	0x00022860
        /*0b00*/ 	.short	0x010a
        /*0b02*/ 	.byte	0x3f
	.zero		1


	//   ....[74]....
        /*0b04*/ 	.word	0x00011610
        /*0b08*/ 	.word	0x00000005
        /*0b0c*/ 	.word	0x00022820
        /*0b10*/ 	.short	0x010a
        /*0b12*/ 	.byte	0x3f
	.zero		1


	//   ....[75]....
        /*0b14*/ 	.word	0x000117b0
        /*0b18*/ 	.word	0x00000003
        /*0b1c*/ 	.word	0x00022840
        /*0b20*/ 	.short	0x010a
        /*0b22*/ 	.byte	0x3f
	.zero		1


	//   ....[76]....
        /*0b24*/ 	.word	0x00011800
        /*0b28*/ 	.word	0x00000005
        /*0b2c*/ 	.word	0x00022840
        /*0b30*/ 	.short	0x010a
        /*0b32*/ 	.byte	0x3f
	.zero		1


	//   ....[77]....
        /*0b34*/ 	.word	0x00011850
        /*0b38*/ 	.word	0x00000003
        /*0b3c*/ 	.word	0x00022860
        /*0b40*/ 	.short	0x010a
        /*0b42*/ 	.byte	0x3f
	.zero		1


	//----- nvinfo : EIATTR_NUM_MBARRIERS
	.align		4
.L_503:
        /*0b44*/ 	.byte	0x03, 0x38
        /*0b46*/ 	.short	0x0016


	//----- nvinfo : EIATTR_EXIT_INSTR_OFFSETS
	.align		4
        /*0b48*/ 	.byte	0x04, 0x1c
        /*0b4a*/ 	.short	(.L_505 - .L_504)


	//   ....[0]....
.L_504:
        /*0b4c*/ 	.word	0x00000970


	//   ....[1]....
        /*0b50*/ 	.word	0x0000ac00


	//   ....[2]....
        /*0b54*/ 	.word	0x0000ea80


	//----- nvinfo : EIATTR_MAX_THREADS
	.align		4
.L_505:
        /*0b58*/ 	.byte	0x04, 0x05
        /*0b5a*/ 	.short	(.L_507 - .L_506)
.L_506:
        /*0b5c*/ 	.word	0x00000180
        /*0b60*/ 	.word	0x00000001
        /*0b64*/ 	.word	0x00000001


	//----- nvinfo : EIATTR_CRS_STACK_SIZE
	.align		4
.L_507:
        /*0b68*/ 	.byte	0x04, 0x1e
        /*0b6a*/ 	.short	(.L_509 - .L_508)
.L_508:
        /*0b6c*/ 	.word	0x00000000


	//----- nvinfo : EIATTR_CBANK_PARAM_SIZE
	.align		4
.L_509:
        /*0b70*/ 	.byte	0x03, 0x19
        /*0b72*/ 	.short	0x0af0


	//----- nvinfo : EIATTR_PARAM_CBANK
	.align		4
        /*0b74*/ 	.byte	0x04, 0x0a
        /*0b76*/ 	.short	(.L_511 - .L_510)
	.align		4
.L_510:
        /*0b78*/ 	.word	index@(.nv.constant0._ZN7cutlass13device_kernelIN5flash11enable_sm90INS1_16FlashAttnFwdSm90INS1_25CollectiveMainloopFwdSm90ILi2EN4cute5tupleIJNS5_1CILi1EEES8_S8_EEENS6_IJNS7_ILi128EEENS7_ILi96EEENS7_ILi64EEEEEELi256ENS_10bfloat16_tEfNS_4arch4Sm90ELb1ELb0ELb0ELb0ELb1ELb0ELb0ELb1ELb0ELb1ELb0ELb0EEENS1_21CollectiveEpilogueFwdINS6_IJSA_NS7_ILi256EEESB_EEES9_SE_SG_Li256ELb0ELb1ELb0ELb0EEENS1_30DynamicPersistentTileSchedulerILi256ELi128ELb0ELb1ELb1EEEEEEEEEvNT_6ParamsE)
        /*0b7c*/ 	.short	0x0210
        /*0b7e*/ 	.short	0x0af0


	//----- nvinfo : EIATTR_SW_WAR
	.align		4
.L_511:
        /*0b80*/ 	.byte	0x04, 0x36
        /*0b82*/ 	.short	(.L_513 - .L_512)
.L_512:
        /*0b84*/ 	.word	0x00000008
.L_513:


//--------------------- .nv.info._ZN7cutlass13device_kernelIN5flash11enable_sm90INS1_16FlashAttnFwdSm90INS1_25CollectiveMainloopFwdSm90ILi2EN4cute5tupleIJNS5_1CILi1EEES8_S8_EEENS6_IJNS7_ILi128EEENS7_ILi96EEENS7_ILi64EEEEEELi256ENS_10bfloat16_tEfNS_4arch4Sm90ELb1ELb0ELb0ELb0ELb1ELb0ELb1ELb1ELb0ELb1ELb0ELb0EEENS1_21CollectiveEpilogueFwdINS6_IJSA_NS7_ILi256EEESB_EEES9_SE_SG_Li256ELb0ELb1ELb0ELb0EEENS1_30DynamicPersistentTileSchedulerILi256ELi128ELb0ELb1ELb1EEEEEEEEEvNT_6ParamsE --------------------------
	.section	.nv.info._ZN7cutlass13device_kernelIN5flash11enable_sm90INS1_16FlashAttnFwdSm90INS1_25CollectiveMainloopFwdSm90ILi2EN4cute5tupleIJNS5_1CILi1EEES8_S8_EEENS6_IJNS7_ILi128EEENS7_ILi96EEENS7_ILi64EEEEEELi256ENS_10bfloat16_tEfNS_4arch4Sm90ELb1ELb0ELb0ELb0ELb1ELb0ELb1ELb1ELb0ELb1ELb0ELb0EEENS1_21CollectiveEpilogueFwdINS6_IJSA_NS7_ILi256EEESB_EEES9_SE_SG_Li256ELb0ELb1ELb0ELb0EEENS1_30DynamicPersistentTileSchedulerILi256ELi128ELb0ELb1ELb1EEEEEEEEEvNT_6ParamsE,"",@"SHT_CUDA_INFO"
	.sectionflags	@""
	.align	4


	//----- nvinfo : EIATTR_CUDA_API_VERSION
	.align		4
        /*0000*/ 	.byte	0x04, 0x37
        /*0002*/ 	.short	(.L_515 - .L_514)
.L_514:
        /*0004*/ 	.word	0x00000082


	//----- nvinfo : EIATTR_KPARAM_INFO
	.align		4
.L_515:
        /*0008*/ 	.byte	0x04, 0x17
        /*000a*/ 	.short	(.L_517 - .L_516)
.L_516:
        /*000c*/ 	.word	0x00000000
        /*0010*/ 	.short	0x0000
        /*0012*/ 	.short	0x0070
        /*0014*/ 	.byte	0x00, 0xf0, 0x01, 0x2e


	//----- nvinfo : EIATTR_SPARSE_MMA_MASK
	.align		4
.L_517:
        /*0018*/ 	.byte	0x03, 0x50
        /*001a*/ 	.short	0x0000


	//----- nvinfo : EIATTR_MAXREG_COUNT
	.align		4
        /*001c*/ 	.byte	0x03, 0x1b
        /*001e*/ 	.short	0x00a8


	//----- nvinfo : EIATTR_NUM_BARRIERS
	.align		4
        /*0020*/ 	.byte	0x02, 0x4c
        /*0022*/ 	.byte	0x10
	.zero		1


	//----- nvinfo : EIATTR_EXTERNS
	.align		4
        /*0024*/ 	.byte	0x04, 0x0f
        /*0026*/ 	.short	(.L_519 - .L_518)


	//   ....[0]....
	.align		4
.L_518:
        /*0028*/ 	.word	index@(__assertfail)


	//----- nvinfo : EIATTR_ANNOTATIONS
	.align		4
.L_519:
        /*002c*/ 	.byte	0x04, 0x55
        /*002e*/ 	.short	(.L_521 - .L_520)


	//   ....[0]....
.L_520:
        /*0030*/ 	.word	0x00000001
        /*0034*/ 	.byte	0xc0, 0x08, 0x00, 0x00, 0x01, 0x00, 0x00, 0x00, 0xc0, 0x09, 0x00, 0x00, 0x01, 0x00, 0x00, 0x00
        /*0044*/ 	.byte	0x20, 0xc3, 0x00, 0x00, 0x01, 0x00, 0x00, 0x00, 0xc0, 0xc3, 0x00, 0x00, 0x01, 0x00, 0x00, 0x00
        /*0054*/ 	.byte	0xb0, 0xc7, 0x00, 0x00, 0x01, 0x00, 0x00, 0x00, 0xe0, 0xc7, 0x00, 0x00, 0x01, 0x00, 0x00, 0x00
        /*0064*/ 	.byte	0x60, 0xd6, 0x00, 0x00, 0x01, 0x00, 0x00, 0x00, 0x20, 0xf2, 0x00, 0x00, 0x01, 0x00, 0x00, 0x00
        /*0074*/ 	.byte	0x40, 0xf2, 0x00, 0x00, 0x01, 0x00, 0x00, 0x00, 0x70, 0xf3, 0x00, 0x00, 0x01, 0x00, 0x00, 0x00
        /*0084*/ 	.byte	0xe0, 0xf4, 0x00, 0x00, 0x01, 0x00, 0x00, 0x00, 0xe0, 0x0b, 0x01, 0x00, 0x01, 0x00, 0x00, 0x00
        /*0094*/ 	.byte	0x80, 0x0d, 0x01, 0x00, 0x01, 0x00, 0x00, 0x00, 0x60, 0x31, 0x01, 0x00


	//----- nvinfo : EIATTR_MERCURY_ISA_VERSION
	.align		4
.L_521:
        /*00a0*/ 	.byte	0x03, 0x5f
        /*00a2*/ 	.short	0x0101


	//----- nvinfo : EIATTR_INT_WARP_WIDE_INSTR_OFFSETS
	.align		4
        /*00a4*/ 	.byte	0x04, 0x31
        /*00a6*/ 	.short	(.L_523 - .L_522)


	//   ....[0]....
.L_522:
        /*00a8*/ 	.word	0x000000c0


	//   ....[1]....
        /*00ac*/ 	.word	0x000000d0


	//   ....[2]....
        /*00b0*/ 	.word	0x000000e0


	//   ....[3]....
        /*00b4*/ 	.word	0x00000180


	//   ....[4]....
        /*00b8*/ 	.word	0x0000cda0


	//   ....[5]....
        /*00bc*/ 	.word	0x0000ce30


	//   ....[6]....
        /*00c0*/ 	.word	0x00010970


	//   ....[7]....
        /*00c4*/ 	.word	0x00010a00


	//----- nvinfo : EIATTR_COOP_GROUP_MASK_REGIDS
	.align		4
.L_523:
        /*00c8*/ 	.byte	0x04, 0x29
        /*00ca*/ 	.short	(.L_525 - .L_524)


	//   ....[0]....
.L_524:
        /*00cc*/ 	.word	0xffffffff


	//   ....[1]....
        /*00d0*/ 	.word	0xffffffff


	//   ....[2]....
        /*00d4*/ 	.word	0xffffffff


	//   ....[3]....
        /*00d8*/ 	.word	0xffffffff


	//   ....[4]....
        /*00dc*/ 	.word	0xffffffff


	//   ....[5]....
        /*00e0*/ 	.word	0xffffffff


	//   ....[6]....
        /*00e4*/ 	.word	0xffffffff


	//   ....[7]....
        /*00e8*/ 	.word	0xffffffff


	//   ....[8]....
        /*00ec*/ 	.word	0xffffffff


	//   ....[9]....
        /*00f0*/ 	.word	0xffffffff


	//   ....[10]....
        /*00f4*/ 	.word	0xffffffff


	//   ....[11]....
        /*00f8*/ 	.word	0xffffffff


	//   ....[12]....
        /*00fc*/ 	.word	0xffffffff


	//   ....[13]....
        /*0100*/ 	.word	0xffffffff


	//   ....[14]....
        /*0104*/ 	.word	0xffffffff


	//   ....[15]....
        /*0108*/ 	.word	0xffffffff


	//   ....[16]....
        /*010c*/ 	.word	0xffffffff


	//   ....[17]....
        /*0110*/ 	.word	0xffffffff


	//   ....[18]....
        /*0114*/ 	.word	0xffffffff


	//   ....[19]....
        /*0118*/ 	.word	0xffffffff


	//   ....[20]....
        /*011c*/ 	.word	0xffffffff


	//   ....[21]....
        /*0120*/ 	.word	0xffffffff


	//   ....[22]....
        /*0124*/ 	.word	0xffffffff


	//   ....[23]....
        /*0128*/ 	.word	0xffffffff


	//   ....[24]....
        /*012c*/ 	.word	0xffffffff


	//   ....[25]....
        /*0130*/ 	.word	0xffffffff


	//   ....[26]....
        /*0134*/ 	.word	0xffffffff


	//   ....[27]....
        /*0138*/ 	.word	0xffffffff


	//   ....[28]....
        /*013c*/ 	.word	0xffffffff


	//   ....[29]....
        /*0140*/ 	.word	0xffffffff


	//   ....[30]....
        /*0144*/ 	.word	0xffffffff


	//   ....[31]....
        /*0148*/ 	.word	0xffffffff


	//   ....[32]....
        /*014c*/ 	.word	0xffffffff


	//   ....[33]....
        /*0150*/ 	.word	0xffffffff


	//   ....[34]....
        /*0154*/ 	.word	0xffffffff


	//   ....[35]....
        /*0158*/ 	.word	0xffffffff


	//   ....[36]....
        /*015c*/ 	.word	0xffffffff


	//   ....[37]....
        /*0160*/ 	.word	0xffffffff


	//   ....[38]....
        /*0164*/ 	.word	0xffffffff


	//   ....[39]....
        /*0168*/ 	.word	0xffffffff


	//   ....[40]....
        /*016c*/ 	.word	0xffffffff


	//   ....[41]....
        /*0170*/ 	.word	0xffffffff


	//   ....[42]....
        /*0174*/ 	.word	0xffffffff


	//   ....[43]....
        /*0178*/ 	.word	0xffffffff


	//   ....[44]....
        /*017c*/ 	.word	0xffffffff


	//   ....[45]....
        /*0180*/ 	.word	0xffffffff


	//   ....[46]....
        /*0184*/ 	.word	0xffffffff


	//   ....[47]....
        /*0188*/ 	.word	0xffffffff


	//   ....[48]....
        /*018c*/ 	.word	0xffffffff


	//   ....[49]....
        /*0190*/ 	.word	0xffffffff


	//   ....[50]....
        /*0194*/ 	.word	0xffffffff


	//   ....[51]....
        /*0198*/ 	.word	0xffffffff


	//   ....[52]....
        /*019c*/ 	.word	0xffffffff


	//   ....[53]....
        /*01a0*/ 	.word	0xffffffff


	//   ....[54]....
        /*01a4*/ 	.word	0xffffffff


	//   ....[55]....
        /*01a8*/ 	.word	0xffffffff


	//   ....[56]....
        /*01ac*/ 	.word	0xffffffff


	//   ....[57]....
        /*01b0*/ 	.word	0xffffffff


	//   ....[58]....
        /*01b4*/ 	.word	0xffffffff


	//   ....[59]....
        /*01b8*/ 	.word	0xffffffff


	//   ....[60]....
        /*01bc*/ 	.word	0xffffffff


	//   ....[61]....
        /*01c0*/ 	.word	0xffffffff


	//   ....[62]....
        /*01c4*/ 	.word	0xffffffff


	//   ....[63]....
        /*01c8*/ 	.word	0xffffffff


	//   ....[64]....
        /*01cc*/ 	.word	0xffffffff


	//   ....[65]....
        /*01d0*/ 	.word	0xffffffff


	//   ....[66]....
        /*01d4*/ 	.word	0xffffffff


	//   ....[67]....
        /*01d8*/ 	.word	0xffffffff


	//   ....[68]....
        /*01dc*/ 	.word	0xffffffff


	//   ....[69]....
        /*01e0*/ 	.word	0xffffffff


	//   ....[70]....
        /*01e4*/ 	.word	0xffffffff


	//   ....[71]....
        /*01e8*/ 	.word	0xffffffff


	//   ....[72]....
        /*01ec*/ 	.word	0xffffffff


	//   ....[73]....
        /*01f0*/ 	.word	0xffffffff


	//   ....[74]....
        /*01f4*/ 	.word	0xffffffff


	//   ....[75]....
        /*01f8*/ 	.word	0xffffffff


	//   ....[76]....
        /*01fc*/ 	.word	0xffffffff


	//   ....[77]....
        /*0200*/ 	.word	0xffffffff


	//   ....[78]....
        /*0204*/ 	.word	0xffffffff


	//   ....[79]....
        /*0208*/ 	.word	0xffffffff


	//   ....[80]....
        /*020c*/ 	.word	0xffffffff


	//   ....[81]....
        /*0210*/ 	.word	0xffffffff


	//   ....[82]....
        /*0214*/ 	.word	0xffffffff


	//   ....[83]....
        /*0218*/ 	.word	0xffffffff


	//   ....[84]....
        /*021c*/ 	.word	0xffffffff


	//   ....[85]....
        /*0220*/ 	.word	0xffffffff


	//   ....[86]....
        /*0224*/ 	.word	0xffffffff


	//   ....[87]....
        /*0228*/ 	.word	0xffffffff


	//   ....[88]....
        /*022c*/ 	.word	0xffffffff


	//   ....[89]....
        /*0230*/ 	.word	0xffffffff


	//   ....[90]....
        /*0234*/ 	.word	0xffffffff


	//   ....[91]....
        /*0238*/ 	.word	0xffffffff


	//   ....[92]....
        /*023c*/ 	.word	0xffffffff


	//   ....[93]....
        /*0240*/ 	.word	0xffffffff


	//   ....[94]....
        /*0244*/ 	.word	0xffffffff


	//   ....[95]....
        /*0248*/ 	.word	0xffffffff


	//   ....[96]....
        /*024c*/ 	.word	0xffffffff


	//   ....[97]....
        /*0250*/ 	.word	0xffffffff


	//   ....[98]....
        /*0254*/ 	.word	0xffffffff


	//   ....[99]....
        /*0258*/ 	.word	0xffffffff


	//   ....[100]....
        /*025c*/ 	.word	0xffffffff


	//   ....[101]....
        /*0260*/ 	.word	0xffffffff


	//   ....[102]....
        /*0264*/ 	.word	0xffffffff


	//   ....[103]....
        /*0268*/ 	.word	0xffffffff


	//   ....[104]....
        /*026c*/ 	.word	0xffffffff


	//   ....[105]....
        /*0270*/ 	.word	0xffffffff


	//   ....[106]....
        /*0274*/ 	.word	0xffffffff


	//   ....[107]....
        /*0278*/ 	.word	0xffffffff


	//   ....[108]....
        /*027c*/ 	.word	0xffffffff


	//   ....[109]....
        /*0280*/ 	.word	0xffffffff


	//   ....[110]....
        /*0284*/ 	.word	0xffffffff


	//   ....[111]....
        /*0288*/ 	.word	0xffffffff


	//   ....[112]....
        /*028c*/ 	.word	0xffffffff


	//   ....[113]....
        /*0290*/ 	.word	0xffffffff


	//   ....[114]....
        /*0294*/ 	.word	0xffffffff


	//   ....[115]....
        /*0298*/ 	.word	0xffffffff


	//   ....[116]....
        /*029c*/ 	.word	0xffffffff


	//   ....[117]....
        /*02a0*/ 	.word	0xffffffff


	//   ....[118]....
        /*02a4*/ 	.word	0xffffffff


	//   ....[119]....
        /*02a8*/ 	.word	0xffffffff


	//   ....[120]....
        /*02ac*/ 	.word	0xffffffff


	//   ....[121]....
        /*02b0*/ 	.word	0xffffffff


	//   ....[122]....
        /*02b4*/ 	.word	0xffffffff


	//   ....[123]....
        /*02b8*/ 	.word	0xffffffff


	//   ....[124]....
        /*02bc*/ 	.word	0xffffffff


	//   ....[125]....
        /*02c0*/ 	.word	0xffffffff


	//   ....[126]....
        /*02c4*/ 	.word	0xffffffff


	//   ....[127]....
        /*02c8*/ 	.word	0xffffffff


	//   ....[128]....
        /*02cc*/ 	.word	0xffffffff


	//   ....[129]....
        /*02d0*/ 	.word	0xffffffff


	//   ....[130]....
        /*02d4*/ 	.word	0x0500000f


	//   ....[131]....
        /*02d8*/ 	.word	0x0500000f


	//   ....[132]....
        /*02dc*/ 	.word	0x0500000f


	//   ....[133]....
        /*02e0*/ 	.word	0x0500000f


	//   ....[134]....
        /*02e4*/ 	.word	0x0500000f


	//   ....[135]....
        /*02e8*/ 	.word	0x0500000f


	//   ....[136]....
        /*02ec*/ 	.word	0x0500000f


	//   ....[137]....
        /*02f0*/ 	.word	0x0500000f


	//   ....[138]....
        /*02f4*/ 	.word	0x0500000f


	//   ....[139]....
        /*02f8*/ 	.word	0x0500000f


	//   ....[140]....
        /*02fc*/ 	.word	0x0500000f


	//   ....[141]....
        /*0300*/ 	.word	0x0500000f


	//   ....[142]....
        /*0304*/ 	.word	0x0500000f


	//   ....[143]....
        /*0308*/ 	.word	0x0500000f


	//   ....[144]....
        /*030c*/ 	.word	0x0500000f


	//   ....[145]....
        /*0310*/ 	.word	0x0500000f


	//   ....[146]....
        /*0314*/ 	.word	0x0500000f


	//   ....[147]....
        /*0318*/ 	.word	0x0500000f


	//   ....[148]....
        /*031c*/ 	.word	0x0500000f


	//   ....[149]....
        /*0320*/ 	.word	0x0500000f


	//   ....[150]....
        /*0324*/ 	.word	0x0500000f


	//   ....[151]....
        /*0328*/ 	.word	0x0500000f


	//   ....[152]....
        /*032c*/ 	.word	0x0500000f


	//   ....[153]....
        /*0330*/ 	.word	0x0500000f


	//   ....[154]....
        /*0334*/ 	.word	0x0500000f


	//   ....[155]....
        /*0338*/ 	.word	0x0500000f


	//   ....[156]....
        /*033c*/ 	.word	0x0500000f


	//   ....[157]....
        /*0340*/ 	.word	0x0500000f


	//   ....[158]....
        /*0344*/ 	.word	0x0500000f


	//   ....[159]....
        /*0348*/ 	.word	0x0500000f


	//   ....[160]....
        /*034c*/ 	.word	0x0500000f


	//   ....[161]....
        /*0350*/ 	.word	0x0500000f


	//   ....[162]....
        /*0354*/ 	.word	0x0500000f


	//   ....[163]....
        /*0358*/ 	.word	0x0500000f


	//   ....[164]....
        /*035c*/ 	.word	0x0500000f


	//   ....[165]....
        /*0360*/ 	.word	0x0500000f


	//   ....[166]....
        /*0364*/ 	.word	0x0500000f


	//   ....[167]....
        /*0368*/ 	.word	0x0500000f


	//   ....[168]....
        /*036c*/ 	.word	0x0500000f


	//   ....[169]....
        /*0370*/ 	.word	0x0500000f


	//   ....[170]....
        /*0374*/ 	.word	0x0500000f


	//   ....[171]....
        /*0378*/ 	.word	0x0500000f


	//   ....[172]....
        /*037c*/ 	.word	0x0500000f


	//   ....[173]....
        /*0380*/ 	.word	0x0500000f


	//   ....[174]....
        /*0384*/ 	.word	0x0500000f


	//   ....[175]....
        /*0388*/ 	.word	0x0500000f


	//   ....[176]....
        /*038c*/ 	.word	0x0500000f


	//   ....[177]....
        /*0390*/ 	.word	0x0500000f


	//   ....[178]....
        /*0394*/ 	.word	0x0500000f


	//   ....[179]....
        /*0398*/ 	.word	0x0500000f


	//   ....[180]....
        /*039c*/ 	.word	0x0500000f


	//   ....[181]....
        /*03a0*/ 	.word	0x0500000f


	//   ....[182]....
        /*03a4*/ 	.word	0x0500000f


	//   ....[183]....
        /*03a8*/ 	.word	0x0500000f


	//   ....[184]....
        /*03ac*/ 	.word	0x0500000f


	//   ....[185]....
        /*03b0*/ 	.word	0x0500000f


	//   ....[186]....
        /*03b4*/ 	.word	0x0500000f


	//   ....[187]....
        /*03b8*/ 	.word	0x0500000f


	//   ....[188]....
        /*03bc*/ 	.word	0x0500000f


	//   ....[189]....
        /*03c0*/ 	.word	0x0500000f


	//   ....[190]....
        /*03c4*/ 	.word	0x0500000f


	//   ....[191]....
        /*03c8*/ 	.word	0x0500000f


	//   ....[192]....
        /*03cc*/ 	.word	0x0500000f


	//   ....[193]....
        /*03d0*/ 	.word	0x0500000f


	//   ....[194]....
        /*03d4*/ 	.word	0x0500000f


	//   ....[195]....
        /*03d8*/ 	.word	0x0500000f


	//   ....[196]....
        /*03dc*/ 	.word	0x0500000f


	//   ....[197]....
        /*03e0*/ 	.word	0x0500000f


	//   ....[198]....
        /*03e4*/ 	.word	0x0500000f


	//   ....[199]....
        /*03e8*/ 	.word	0x0500000f


	//   ....[200]....
        /*03ec*/ 	.word	0x0500000f


	//   ....[201]....
        /*03f0*/ 	.word	0x0500000f


	//   ....[202]....
        /*03f4*/ 	.word	0x0500000f


	//   ....[203]....
        /*03f8*/ 	.word	0x0500000f


	//   ....[204]....
        /*03fc*/ 	.word	0x0500000f


	//   ....[205]....
        /*0400*/ 	.word	0x0500000f


	//   ....[206]....
        /*0404*/ 	.word	0x0500000f


	//   ....[207]....
        /*0408*/ 	.word	0x0500000f


	//   ....[208]....
        /*040c*/ 	.word	0x0500000f


	//   ....[209]....
        /*0410*/ 	.word	0x0500000f


	//   ....[210]....
        /*0414*/ 	.word	0x0500000f


	//   ....[211]....
        /*0418*/ 	.word	0x0500000f


	//   ....[212]....
        /*041c*/ 	.word	0x0500000f


	//----- nvinfo : EIATTR_COOP_GROUP_INSTR_OFFSETS
	.align		4
.L_525:
        /*0420*/ 	.byte	0x04, 0x28
        /*0422*/ 	.short	(.L_527 - .L_526)


	//   ....[0]....
.L_526:
        /*0424*/ 	.word	0x00000080


	//   ....[1]....
        /*0428*/ 	.word	0x00000090


	//   ....[2]....
        /*042c*/ 	.word	0x000002f0


	//   ....[3]....
        /*0430*/ 	.word	0x00000450


	//   ....[4]....
        /*0434*/ 	.word	0x00000570


	//   ....[5]....
        /*0438*/ 	.word	0x000006d0


	//   ....[6]....
        /*043c*/ 	.word	0x00001670


	//   ....[7]....
        /*0440*/ 	.word	0x000027d0


	//   ....[8]....
        /*0444*/ 	.word	0x000027f0


	//   ....[9]....
        /*0448*/ 	.word	0x00003120


	//   ....[10]....
        /*044c*/ 	.word	0x00003170


	//   ....[11]....
        /*0450*/ 	.word	0x00003190


	//   ....[12]....
        /*0454*/ 	.word	0x000031b0


	//   ....[13]....
        /*0458*/ 	.word	0x00004aa0


	//   ....[14]....
        /*045c*/ 	.word	0x00004ac0


	//   ....[15]....
        /*0460*/ 	.word	0x00005390


	//   ....[16]....
        /*0464*/ 	.word	0x00005450


	//   ....[17]....
        /*0468*/ 	.word	0x00005460


	//   ....[18]....
        /*046c*/ 	.word	0x00005490


	//   ....[19]....
        /*0470*/ 	.word	0x00007800


	//   ....[20]....
        /*0474*/ 	.word	0x00007860


	//   ....[21]....
        /*0478*/ 	.word	0x00007880


	//   ....[22]....
        /*047c*/ 	.word	0x000078b0


	//   ....[23]....
        /*0480*/ 	.word	0x00008e30


	//   ....[24]....
        /*0484*/ 	.word	0x00008eb0


	//   ....[25]....
        /*0488*/ 	.word	0x00008f20


	//   ....[26]....
        /*048c*/ 	.word	0x00008f40


	//   ....[27]....
        /*0490*/ 	.word	0x0000aa60


	//   ....[28]....
        /*0494*/ 	.word	0x0000aa90


	//   ....[29]....
        /*0498*/ 	.word	0x0000aac0


	//   ....[30]....
        /*049c*/ 	.word	0x0000ab20


	//   ....[31]....
        /*04a0*/ 	.word	0x0000b0b0


	//   ....[32]....
        /*04a4*/ 	.word	0x0000b0e0


	//   ....[33]....
        /*04a8*/ 	.word	0x0000b230


	//   ....[34]....
        /*04ac*/ 	.word	0x0000b250


	//   ....[35]....
        /*04b0*/ 	.word	0x0000b390


	//   ....[36]....
        /*04b4*/ 	.word	0x0000b3b0


	//   ....[37]....
        /*04b8*/ 	.word	0x0000b500


	//   ....[38]....
        /*04bc*/ 	.word	0x0000b520


	//   ....[39]....
        /*04c0*/ 	.word	0x0000bcf0


	//   ....[40]....
        /*04c4*/ 	.word	0x0000bd10


	//   ....[41]....
        /*04c8*/ 	.word	0x0000be50


	//   ....[42]....
        /*04cc*/ 	.word	0x0000be70


	//   ....[43]....
        /*04d0*/ 	.word	0x0000bfb0


	//   ....[44]....
        /*04d4*/ 	.word	0x0000bfd0


	//   ....[45]....
        /*04d8*/ 	.word	0x0000c120


	//   ....[46]....
        /*04dc*/ 	.word	0x0000c140


	//   ....[47]....
        /*04e0*/ 	.word	0x0000c350


	//   ....[48]....
        /*04e4*/ 	.word	0x0000d800


	//   ....[49]....
        /*04e8*/ 	.word	0x0000d820


	//   ....[50]....
        /*04ec*/ 	.word	0x0000d830


	//   ....[51]....
        /*04f0*/ 	.word	0x0000d870


	//   ....[52]....
        /*04f4*/ 	.word	0x0000d8c0


	//   ....[53]....
        /*04f8*/ 	.word	0x0000d8e0


	//   ....[54]....
        /*04fc*/ 	.word	0x0000d930


	//   ....[55]....
        /*0500*/ 	.word	0x0000d950


	//   ....[56]....
        /*0504*/ 	.word	0x0000d9a0


	//   ....[57]....
        /*0508*/ 	.word	0x0000d9c0


	//   ....[58]....
        /*050c*/ 	.word	0x0000d9f0


	//   ....[59]....
        /*0510*/ 	.word	0x0000da20


	//   ....[60]....
        /*0514*/ 	.word	0x0000e080


	//   ....[61]....
        /*0518*/ 	.word	0x0000e0a0


	//   ....[62]....
        /*051c*/ 	.word	0x0000e0d0


	//   ....[63]....
        /*0520*/ 	.word	0x0000e0f0


	//   ....[64]....
        /*0524*/ 	.word	0x0000e110


	//   ....[65]....
        /*0528*/ 	.word	0x0000e130


	//   ....[66]....
        /*052c*/ 	.word	0x0000e150


	//   ....[67]....
        /*0530*/ 	.word	0x0000e170


	//   ....[68]....
        /*0534*/ 	.word	0x0000e1a0


	//   ....[69]....
        /*0538*/ 	.word	0x0000e1d0


	//   ....[70]....
        /*053c*/ 	.word	0x0000e210


	//   ....[71]....
        /*0540*/ 	.word	0x0000e270


	//   ....[72]....
        /*0544*/ 	.word	0x0000e390


	//   ....[73]....
        /*0548*/ 	.word	0x0000e420


	//   ....[74]....
        /*054c*/ 	.word	0x0000e430


	//   ....[75]....
        /*0550*/ 	.word	0x0000e540


	//   ....[76]....
        /*0554*/ 	.word	0x0000ebc0


	//   ....[77]....
        /*0558*/ 	.word	0x0000ebf0


	//   ....[78]....
        /*055c*/ 	.word	0x0000ec00


	//   ....[79]....
        /*0560*/ 	.word	0x0000ec40


	//   ....[80]....
        /*0564*/ 	.word	0x0000ecf0


	//   ....[81]....
        /*0568*/ 	.word	0x0000ed10


	//   ....[82]....
        /*056c*/ 	.word	0x0000ede0


	//   ....[83]....
        /*0570*/ 	.word	0x0000ee00


	//   ....[84]....
        /*0574*/ 	.word	0x0000ee90


	//   ....[85]....
        /*0578*/ 	.word	0x0000eeb0


	//   ....[86]....
        /*057c*/ 	.word	0x0000ef40


	//   ....[87]....
        /*0580*/ 	.word	0x0000ef60


	//   ....[88]....
        /*0584*/ 	.word	0x0000eff0


	//   ....[89]....
        /*0588*/ 	.word	0x0000f010


	//   ....[90]....
        /*058c*/ 	.word	0x0000f0a0


	//   ....[91]....
        /*0590*/ 	.word	0x0000f0f0


	//   ....[92]....
        /*0594*/ 	.word	0x0000f520


	//   ....[93]....
        /*0598*/ 	.word	0x0000f570


	//   ....[94]....
        /*059c*/ 	.word	0x0000f590


	//   ....[95]....
        /*05a0*/ 	.word	0x0000f650


	//   ....[96]....
        /*05a4*/ 	.word	0x0000f670


	//   ....[97]....
        /*05a8*/ 	.word	0x0000f720


	//   ....[98]....
        /*05ac*/ 	.word	0x0000f730


	//   ....[99]....
        /*05b0*/ 	.word	0x0000f760


	//   ....[100]....
        /*05b4*/ 	.word	0x0000f7f0


	//   ....[101]....
        /*05b8*/ 	.word	0x0000f890


	//   ....[102]....
        /*05bc*/ 	.word	0x0000f8b0


	//   ....[103]....
        /*05c0*/ 	.word	0x0000f8c0


	//   ....[104]....
        /*05c4*/ 	.word	0x0000ffc0


	//   ....[105]....
        /*05c8*/ 	.word	0x0000ffe0


	//   ....[106]....
        /*05cc*/ 	.word	0x0000fff0


	//   ....[107]....
        /*05d0*/ 	.word	0x00010000


	//   ....[108]....
        /*05d4*/ 	.word	0x00010020


	//   ....[109]....
        /*05d8*/ 	.word	0x00010080


	//   ....[110]....
        /*05dc*/ 	.word	0x000100a0


	//   ....[111]....
        /*05e0*/ 	.word	0x000100b0


	//   ....[112]....
        /*05e4*/ 	.word	0x000100f0


	//   ....[113]....
        /*05e8*/ 	.word	0x00010120


	//   ....[114]....
        /*05ec*/ 	.word	0x00010130


	//   ....[115]....
        /*05f0*/ 	.word	0x00010150


	//   ....[116]....
        /*05f4*/ 	.word	0x000104a0


	//   ....[117]....
        /*05f8*/ 	.word	0x000104c0


	//   ....[118]....
        /*05fc*/ 	.word	0x000104d0


	//   ....[119]....
        /*0600*/ 	.word	0x000104e0


	//   ....[120]....
        /*0604*/ 	.word	0x000104f0


	//   ....[121]....
        /*0608*/ 	.word	0x00010510


	//   ....[122]....
        /*060c*/ 	.word	0x00010580


	//   ....[123]....
        /*0610*/ 	.word	0x000105a0


	//   ....[124]....
        /*0614*/ 	.word	0x00010600


	//   ....[125]....
        /*0618*/ 	.word	0x00010610


	//   ....[126]....
        /*061c*/ 	.word	0x00010680


	//   ....[127]....
        /*0620*/ 	.word	0x000106f0


	//   ....[128]....
        /*0624*/ 	.word	0x00010b20


	//   ....[129]....
        /*0628*/ 	.word	0x00010d00


	//   ....[130]....
        /*062c*/ 	.word	0x00011320


	//   ....[131]....
        /*0630*/ 	.word	0x00011400


	//   ....[132]....
        /*0634*/ 	.word	0x000114a0


	//   ....[133]....
        /*0638*/ 	.word	0x00011520


	//   ....[134]....
        /*063c*/ 	.word	0x000115d0


	//   ....[135]....
        /*0640*/ 	.word	0x00011630


	//   ....[136]....
        /*0644*/ 	.word	0x000116f0


	//   ....[137]....
        /*0648*/ 	.word	0x00011750


	//   ....[138]....
        /*064c*/ 	.word	0x00011810


	//   ....[139]....
        /*0650*/ 	.word	0x00011870


	//   ....[140]....
        /*0654*/ 	.word	0x00011930


	//   ....[141]....
        /*0658*/ 	.word	0x00011990


	//   ....[142]....
        /*065c*/ 	.word	0x00011a30


	//   ....[143]....
        /*0660*/ 	.word	0x00011ae0


	//   ....[144]....
        /*0664*/ 	.word	0x00011b80


	//   ....[145]....
        /*0668*/ 	.word	0x00011c20


	//   ....[146]....
        /*066c*/ 	.word	0x00011cf0


	//   ....[147]....
        /*0670*/ 	.word	0x00011e10


	//   ....[148]....
        /*0674*/ 	.word	0x00011e80


	//   ....[149]....
        /*0678*/ 	.word	0x00011ee0


	//   ....[150]....
        /*067c*/ 	.word	0x00011fc0


	//   ....[151]....
        /*0680*/ 	.word	0x00012040


	//   ....[152]....
        /*0684*/ 	.word	0x00012140


	//   ....[153]....
        /*0688*/ 	.word	0x00012240


	//   ....[154]....
        /*068c*/ 	.word	0x000122b0


	//   ....[155]....
        /*0690*/ 	.word	0x00012310


	//   ....[156]....
        /*0694*/ 	.word	0x000123e0


	//   ....[157]....
        /*0698*/ 	.word	0x00012500


	//   ....[158]....
        /*069c*/ 	.word	0x00012550


	//   ....[159]....
        /*06a0*/ 	.word	0x000125e0


	//   ....[160]....
        /*06a4*/ 	.word	0x00012680


	//   ....[161]....
        /*06a8*/ 	.word	0x00012700


	//   ....[162]....
        /*06ac*/ 	.word	0x000127d0


	//   ....[163]....
        /*06b0*/ 	.word	0x000128e0


	//   ....[164]....
        /*06b4*/ 	.word	0x00012930


	//   ....[165]....
        /*06b8*/ 	.word	0x000129a0


	//   ....[166]....
        /*06bc*/ 	.word	0x00012a90


	//   ....[167]....
        /*06c0*/ 	.word	0x00012ba0


	//   ....[168]....
        /*06c4*/ 	.word	0x00012bf0


	//   ....[169]....
        /*06c8*/ 	.word	0x00012c60


	//   ....[170]....
        /*06cc*/ 	.word	0x00012d50


	//   ....[171]....
        /*06d0*/ 	.word	0x00012e60


	//   ....[172]....
        /*06d4*/ 	.word	0x00012eb0


	//   ....[173]....
        /*06d8*/ 	.word	0x00012f20


	//   ....[174]....
        /*06dc*/ 	.word	0x00013000


	//   ....[175]....
        /*06e0*/ 	.word	0x00013130


	//   ....[176]....
        /*06e4*/ 	.word	0x00013200


	//   ....[177]....
        /*06e8*/ 	.word	0x00013290


	//   ....[178]....
        /*06ec*/ 	.word	0x000133c0


	//   ....[179]....
        /*06f0*/ 	.word	0x00013420


	//   ....[180]....
        /*06f4*/ 	.word	0x00013530


	//   ....[181]....
        /*06f8*/ 	.word	0x00013590


	//   ....[182]....
        /*06fc*/ 	.word	0x000136a0


	//   ....[183]....
        /*0700*/ 	.word	0x00013700


	//   ....[184]....
        /*0704*/ 	.word	0x00013810


	//   ....[185]....
        /*0708*/ 	.word	0x00013870


	//   ....[186]....
        /*070c*/ 	.word	0x00013930


	//   ....[187]....
        /*0710*/ 	.word	0x00013a90


	//   ....[188]....
        /*0714*/ 	.word	0x00013b30


	//   ....[189]....
        /*0718*/ 	.word	0x00013b90


	//   ....[190]....
        /*071c*/ 	.word	0x00013c30


	//   ....[191]....
        /*0720*/ 	.word	0x00013c90


	//   ....[192]....
        /*0724*/ 	.word	0x00013d40


	//   ....[193]....
        /*0728*/ 	.word	0x00013da0


	//   ....[194]....
        /*072c*/ 	.word	0x00013e40


	//   ....[195]....
        /*0730*/ 	.word	0x00013ea0


	//   ....[196]....
        /*0734*/ 	.word	0x00013f40


	//   ....[197]....
        /*0738*/ 	.word	0x00013fa0


	//   ....[198]....
        /*073c*/ 	.word	0x00014040


	//   ....[199]....
        /*0740*/ 	.word	0x00014120


	//   ....[200]....
        /*0744*/ 	.word	0x000141c0


	//   ....[201]....
        /*0748*/ 	.word	0x00014220


	//   ....[202]....
        /*074c*/ 	.word	0x000142f0


	//   ....[203]....
        /*0750*/ 	.word	0x00014350


	//   ....[204]....
        /*0754*/ 	.word	0x00014420


	//   ....[205]....
        /*0758*/ 	.word	0x00014480


	//   ....[206]....
        /*075c*/ 	.word	0x00014550


	//   ....[207]....
        /*0760*/ 	.word	0x000145b0


	//   ....[208]....
        /*0764*/ 	.word	0x00014680


	//   ....[209]....
        /*0768*/ 	.word	0x000146e0


	//   ....[210]....
        /*076c*/ 	.word	0x000147b0


	//   ....[211]....
        /*0770*/ 	.word	0x00014840


	//   ....[212]....
        /*0774*/ 	.word	0x00014960


	//----- nvinfo : EIATTR_REG_RECONFIG
	.align		4
.L_527:
        /*0778*/ 	.byte	0x01, 0x54
	.zero		2


	//----- nvinfo : EIATTR_SYSCALL_OFFSETS
	.align		4
        /*077c*/ 	.byte	0x04, 0x46
        /*077e*/ 	.short	(.L_529 - .L_528)


	//   ....[0]....
.L_528:
        /*0780*/ 	.word	0x000018d0


	//   ....[1]....
        /*0784*/ 	.word	0x0000cf90


	//   ....[2]....
        /*0788*/ 	.word	0x0000d0e0


	//   ....[3]....
        /*078c*/ 	.word	0x0000d1d0


	//   ....[4]....
        /*0790*/ 	.word	0x0000dd00


	//   ....[5]....
        /*0794*/ 	.word	0x0000e890


	//----- nvinfo : EIATTR_MBARRIER_INSTR_OFFSETS
	.align		4
.L_529:
        /*0798*/ 	.byte	0x04, 0x39
        /*079a*/ 	.short	(.L_531 - .L_530)


	//   ....[0]....
.L_530:
        /*079c*/ 	.word	0x00000190
        /*07a0*/ 	.word	0x000000ff
        /*07a4*/ 	.word	0x00032400
        /*07a8*/ 	.short	0x0100
        /*07aa*/ 	.byte	0x08
	.zero		1


	//   ....[1]....
        /*07ac*/ 	.word	0x000001a0
        /*07b0*/ 	.word	0x000000ff
        /*07b4*/ 	.word	0x00032410
        /*07b8*/ 	.short	0x0100
        /*07ba*/ 	.byte	0x08
	.zero		1


	//   ....[2]....
        /*07bc*/ 	.word	0x000001b0
        /*07c0*/ 	.word	0x000000ff
        /*07c4*/ 	.word	0x00032420
        /*07c8*/ 	.short	0x0100
        /*07ca*/ 	.byte	0x08
	.zero		1


	//   ....[3]....
        /*07cc*/ 	.word	0x000002a0
        /*07d0*/ 	.word	0x000000ff
        /*07d4*/ 	.word	0x00032430
        /*07d8*/ 	.short	0x0100
        /*07da*/ 	.byte	0x08
	.zero		1


	//   ....[4]....
        /*07dc*/ 	.word	0x000002b0
        /*07e0*/ 	.word	0x000000ff
        /*07e4*/ 	.word	0x00032440
        /*07e8*/ 	.short	0x0100
        /*07ea*/ 	.byte	0x08
	.zero		1


	//   ....[5]....
        /*07ec*/ 	.word	0x000002c0
        /*07f0*/ 	.word	0x000000ff
        /*07f4*/ 	.word	0x00032438
        /*07f8*/ 	.short	0x0100
        /*07fa*/ 	.byte	0x08
	.zero		1


	//   ....[6]....
        /*07fc*/ 	.word	0x000002d0
        /*0800*/ 	.word	0x000000ff
        /*0804*/ 	.word	0x00032448
        /*0808*/ 	.short	0x0100
        /*080a*/ 	.byte	0x08
	.zero		1


	//   ....[7]....
        /*080c*/ 	.word	0x00000400
        /*0810*/ 	.word	0x000000ff
        /*0814*/ 	.word	0x00032450
        /*0818*/ 	.short	0x0100
        /*081a*/ 	.byte	0x08
	.zero		1


	//   ....[8]....
        /*081c*/ 	.word	0x00000410
        /*0820*/ 	.word	0x000000ff
        /*0824*/ 	.word	0x00032460
        /*0828*/ 	.short	0x0100
        /*082a*/ 	.byte	0x08
	.zero		1


	//   ....[9]....
        /*082c*/ 	.word	0x00000420
        /*0830*/ 	.word	0x000000ff
        /*0834*/ 	.word	0x00032458
        /*0838*/ 	.short	0x0100
        /*083a*/ 	.byte	0x08
	.zero		1


	//   ....[10]....
        /*083c*/ 	.word	0x00000430
        /*0840*/ 	.word	0x000000ff
        /*0844*/ 	.word	0x00032468
        /*0848*/ 	.short	0x0100
        /*084a*/ 	.byte	0x08
	.zero		1


	//   ....[11]....
        /*084c*/ 	.word	0x00000520
        /*0850*/ 	.word	0x000000ff
        /*0854*/ 	.word	0x00032470
        /*0858*/ 	.short	0x0100
        /*085a*/ 	.byte	0x06
	.zero		1


	//   ....[12]....
        /*085c*/ 	.word	0x00000530
        /*0860*/ 	.word	0x000000ff
        /*0864*/ 	.word	0x00032480
        /*0868*/ 	.short	0x0100
        /*086a*/ 	.byte	0x06
	.zero		1


	//   ....[13]....
        /*086c*/ 	.word	0x00000540
        /*0870*/ 	.word	0x000000ff
        /*0874*/ 	.word	0x00032478
        /*0878*/ 	.short	0x0100
        /*087a*/ 	.byte	0x06
	.zero		1


	//   ....[14]....
        /*087c*/ 	.word	0x00000550
        /*0880*/ 	.word	0x000000ff
        /*0884*/ 	.word	0x00032488
        /*0888*/ 	.short	0x0100
        /*088a*/ 	.byte	0x06
	.zero		1


	//   ....[15]....
        /*088c*/ 	.word	0x00000680
        /*0890*/ 	.word	0x000000ff
        /*0894*/ 	.word	0x00032490
        /*0898*/ 	.short	0x0100
        /*089a*/ 	.byte	0x08
	.zero		1


	//   ....[16]....
        /*089c*/ 	.word	0x00000690
        /*08a0*/ 	.word	0x000000ff
        /*08a4*/ 	.word	0x000324a0
        /*08a8*/ 	.short	0x0100
        /*08aa*/ 	.byte	0x08
	.zero		1


	//   ....[17]....
        /*08ac*/ 	.word	0x000006a0
        /*08b0*/ 	.word	0x000000ff
        /*08b4*/ 	.word	0x00032498
        /*08b8*/ 	.short	0x0100
        /*08ba*/ 	.byte	0x08
	.zero		1


	//   ....[18]....
        /*08bc*/ 	.word	0x000006b0
        /*08c0*/ 	.word	0x000000ff
        /*08c4*/ 	.word	0x000324a8
        /*08c8*/ 	.short	0x0100
        /*08ca*/ 	.byte	0x08
	.zero		1


	//   ....[19]....
        /*08cc*/ 	.word	0x000007f0
        /*08d0*/ 	.word	0x000000ff
        /*08d4*/ 	.word	0x000324b0
        /*08d8*/ 	.short	0x0100
        /*08da*/ 	.byte	0x08
	.zero		1


	//   ....[20]....
        /*08dc*/ 	.word	0x00000800
        /*08e0*/ 	.word	0x000000ff
        /*08e4*/ 	.word	0x000324c0
        /*08e8*/ 	.short	0x0100
        /*08ea*/ 	.byte	0x08
	.zero		1


	//   ....[21]....
        /*08ec*/ 	.word	0x00000810
        /*08f0*/ 	.word	0x000000ff
        /*08f4*/ 	.word	0x000324b8
        /*08f8*/ 	.short	0x0100
        /*08fa*/ 	.byte	0x08
	.zero		1


	//   ....[22]....
        /*08fc*/ 	.word	0x00000820
        /*0900*/ 	.word	0x000000ff
        /*0904*/ 	.word	0x000324c8
        /*0908*/ 	.short	0x0100
        /*090a*/ 	.byte	0x08
	.zero		1


	//   ....[23]....
        /*090c*/ 	.word	0x00001930
        /*0910*/ 	.word	0x000000ff
        /*0914*/ 	.word	0x00032400
        /*0918*/ 	.short	0x010a
        /*091a*/ 	.byte	0x28
	.zero		1


	//   ....[24]....
        /*091c*/ 	.word	0x00001a10
        /*0920*/ 	.word	0x000000ff
        /*0924*/ 	.word	0x00032430
        /*0928*/ 	.short	0x010a
        /*092a*/ 	.byte	0x06
	.zero		1


	//   ....[25]....
        /*092c*/ 	.word	0x00001a50
        /*0930*/ 	.word	0x000000ff
        /*0934*/ 	.word	0x00032430
        /*0938*/ 	.short	0x010a
        /*093a*/ 	.byte	0x06
	.zero		1


	//   ....[26]....
        /*093c*/ 	.word	0x00001d50
        /*0940*/ 	.word	0x000000ff
        /*0944*/ 	.word	0x00032410
        /*0948*/ 	.short	0x010a
        /*094a*/ 	.byte	0x28
	.zero		1


	//   ....[27]....
        /*094c*/ 	.word	0x00001d90
        /*0950*/ 	.word	0x000000ff
        /*0954*/ 	.word	0x00032450
        /*0958*/ 	.short	0x010a
        /*095a*/ 	.byte	0x06
	.zero		1


	//   ....[28]....
        /*095c*/ 	.word	0x00001dd0
        /*0960*/ 	.word	0x000000ff
        /*0964*/ 	.word	0x00032450
        /*0968*/ 	.short	0x010a
        /*096a*/ 	.byte	0x06
	.zero		1


	//   ....[29]....
        /*096c*/ 	.word	0x00002790
        /*0970*/ 	.word	0x000000ff
        /*0974*/ 	.word	0x00000000
        /*0978*/ 	.short	0x0101
        /*097a*/ 	.byte	0x0a
	.zero		1


	//   ....[30]....
        /*097c*/ 	.word	0x00003f00
        /*0980*/ 	.word	0x000000ff
        /*0984*/ 	.word	0x00000000
        /*0988*/ 	.short	0x0101
        /*098a*/ 	.byte	0x06
	.zero		1


	//   ....[31]....
        /*098c*/ 	.word	0x000040a0
        /*0990*/ 	.word	0x000000ff
        /*0994*/ 	.word	0x00032430
        /*0998*/ 	.short	0x010a
        /*099a*/ 	.byte	0x04
	.zero		1


	//   ....[32]....
        /*099c*/ 	.word	0x000040e0
        /*09a0*/ 	.word	0x000000ff
        /*09a4*/ 	.word	0x00032430
        /*09a8*/ 	.short	0x010a
        /*09aa*/ 	.byte	0x04
	.zero		1


	//   ....[33]....
        /*09ac*/ 	.word	0x00004300
        /*09b0*/ 	.word	0x000000ff
        /*09b4*/ 	.word	0x00032450
        /*09b8*/ 	.short	0x010a
        /*09ba*/ 	.byte	0x04
	.zero		1


	//   ....[34]....
        /*09bc*/ 	.word	0x00004340
        /*09c0*/ 	.word	0x000000ff
        /*09c4*/ 	.word	0x00032450
        /*09c8*/ 	.short	0x010a
        /*09ca*/ 	.byte	0x04
	.zero		1


	//   ....[35]....
        /*09cc*/ 	.word	0x00004a50
        /*09d0*/ 	.word	0x000000ff
        /*09d4*/ 	.word	0x00000000
        /*09d8*/ 	.short	0x0101
        /*09da*/ 	.byte	0x0a
	.zero		1


	//   ....[36]....
        /*09dc*/ 	.word	0x00006a90
        /*09e0*/ 	.word	0x000000ff
        /*09e4*/ 	.word	0x00000000
        /*09e8*/ 	.short	0x0101
        /*09ea*/ 	.byte	0x04
	.zero		1


	//   ....[37]....
        /*09ec*/ 	.word	0x00006bc0
        /*09f0*/ 	.word	0x000000ff
        /*09f4*/ 	.word	0x00032430
        /*09f8*/ 	.short	0x010a
        /*09fa*/ 	.byte	0x04
	.zero		1


	//   ....[38]....
        /*09fc*/ 	.word	0x00006c00
        /*0a00*/ 	.word	0x000000ff
        /*0a04*/ 	.word	0x00032430
        /*0a08*/ 	.short	0x010a
        /*0a0a*/ 	.byte	0x04
	.zero		1


	//   ....[39]....
        /*0a0c*/ 	.word	0x00006e20
        /*0a10*/ 	.word	0x000000ff
        /*0a14*/ 	.word	0x00032450
        /*0a18*/ 	.short	0x010a
        /*0a1a*/ 	.byte	0x04
	.zero		1


	//   ....[40]....
        /*0a1c*/ 	.word	0x00006e60
        /*0a20*/ 	.word	0x000000ff
        /*0a24*/ 	.word	0x00032450
        /*0a28*/ 	.short	0x010a
        /*0a2a*/ 	.byte	0x04
	.zero		1


	//   ....[41]....
        /*0a2c*/ 	.word	0x00007570
        /*0a30*/ 	.word	0x000000ff
        /*0a34*/ 	.word	0x00000000
        /*0a38*/ 	.short	0x0101
        /*0a3a*/ 	.byte	0x0b
	.zero		1


	//   ....[42]....
        /*0a3c*/ 	.word	0x00008e10
        /*0a40*/ 	.word	0x000000ff
        /*0a44*/ 	.word	0x00000000
        /*0a48*/ 	.short	0x0101
        /*0a4a*/ 	.byte	0x04
	.zero		1


	//   ....[43]....
        /*0a4c*/ 	.word	0x0000b0f0
        /*0a50*/ 	.word	0x000000c3
        /*0a54*/ 	.word	0x00000000
        /*0a58*/ 	.short	0x0101
        /*0a5a*/ 	.byte	0x3f
	.zero		1


	//   ....[44]....
        /*0a5c*/ 	.word	0x0000d5d0
        /*0a60*/ 	.word	0x00000018
        /*0a64*/ 	.word	0x00032440
        /*0a68*/ 	.short	0x010a
        /*0a6a*/ 	.byte	0x3f
	.zero		1


	//   ....[45]....
        /*0a6c*/ 	.word	0x0000dae0
        /*0a70*/ 	.word	0x00000018
        /*0a74*/ 	.word	0x00032430
        /*0a78*/ 	.short	0x0107
        /*0a7a*/ 	.byte	0x3f
	.zero		1


	//   ....[46]....
        /*0a7c*/ 	.word	0x0000db90
        /*0a80*/ 	.word	0x00000018
        /*0a84*/ 	.word	0x00032430
        /*0a88*/ 	.short	0x0101
        /*0a8a*/ 	.byte	0x3f
	.zero		1


	//   ....[47]....
        /*0a8c*/ 	.word	0x0000e6d0
        /*0a90*/ 	.word	0x00000011
        /*0a94*/ 	.word	0x00032400
        /*0a98*/ 	.short	0x0107
        /*0a9a*/ 	.byte	0x3f
	.zero		1


	//   ....[48]....
        /*0a9c*/ 	.word	0x0000e760
        /*0aa0*/ 	.word	0x00000011
        /*0aa4*/ 	.word	0x00032400
        /*0aa8*/ 	.short	0x0101
        /*0aaa*/ 	.byte	0x3f
	.zero		1


	//   ....[49]....
        /*0aac*/ 	.word	0x0000f1b0
        /*0ab0*/ 	.word	0x00000011
        /*0ab4*/ 	.word	0x00032410
        /*0ab8*/ 	.short	0x0107
        /*0aba*/ 	.byte	0x3f
	.zero		1


	//   ....[50]....
        /*0abc*/ 	.word	0x0000f2a0
        /*0ac0*/ 	.word	0x00000011
        /*0ac4*/ 	.word	0x00032410
        /*0ac8*/ 	.short	0x0101
        /*0aca*/ 	.byte	0x3f
	.zero		1


	//   ....[51]....
        /*0acc*/ 	.word	0x0000f2c0
        /*0ad0*/ 	.word	0x00000011
        /*0ad4*/ 	.word	0x00032420
        /*0ad8*/ 	.short	0x010a
        /*0ada*/ 	.byte	0x3f
	.zero		1


	//   ....[52]....
        /*0adc*/ 	.word	0x0000f340
        /*0ae0*/ 	.word	0x00000018
        /*0ae4*/ 	.word	0x00032460
        /*0ae8*/ 	.short	0x010a
        /*0aea*/ 	.byte	0x3f
	.zero		1


	//   ....[53]....
        /*0aec*/ 	.word	0x0000fa40
        /*0af0*/ 	.word	0x00000018
        /*0af4*/ 	.word	0x00032450
        /*0af8*/ 	.short	0x0107
        /*0afa*/ 	.byte	0x3f
	.zero		1


	//   ....[54]....
        /*0afc*/ 	.word	0x0000fb00
        /*0b00*/ 	.word	0x00000018
        /*0b04*/ 	.word	0x00032450
        /*0b08*/ 	.short	0x0101
        /*0b0a*/ 	.byte	0x3f
	.zero		1


	//   ....[55]....
        /*0b0c*/ 	.word	0x0000fe20
        /*0b10*/ 	.word	0x0000000a
        /*0b14*/ 	.word	0x00032440
        /*0b18*/ 	.short	0x010a
        /*0b1a*/ 	.byte	0x3f
	.zero		1


	//   ....[56]....
        /*0b1c*/ 	.word	0x000101f0
        /*0b20*/ 	.word	0x0000000a
        /*0b24*/ 	.word	0x00032430
        /*0b28*/ 	.short	0x0107
        /*0b2a*/ 	.byte	0x3f
	.zero		1


	//   ....[57]....
        /*0b2c*/ 	.word	0x000102a0
        /*0b30*/ 	.word	0x0000000a
        /*0b34*/ 	.word	0x00032430
        /*0b38*/ 	.short	0x0101
        /*0b3a*/ 	.byte	0x3f
	.zero		1


	//   ....[58]....
        /*0b3c*/ 	.word	0x000102d0
        /*0b40*/ 	.word	0x0000000a
        /*0b44*/ 	.word	0x00032460
        /*0b48*/ 	.short	0x010a
        /*0b4a*/ 	.byte	0x3f
	.zero		1


	//   ....[59]....
        /*0b4c*/ 	.word	0x000107f0
        /*0b50*/ 	.word	0x0000000a
        /*0b54*/ 	.word	0x00032450
        /*0b58*/ 	.short	0x0107
        /*0b5a*/ 	.byte	0x3f
	.zero		1


	//   ....[60]....
        /*0b5c*/ 	.word	0x000108a0
        /*0b60*/ 	.word	0x0000000a
        /*0b64*/ 	.word	0x00032450
        /*0b68*/ 	.short	0x0101
        /*0b6a*/ 	.byte	0x3f
	.zero		1


	//   ....[61]....
        /*0b6c*/ 	.word	0x00010c80
        /*0b70*/ 	.word	0x00000007
        /*0b74*/ 	.word	0x00032420
        /*0b78*/ 	.short	0x010a
        /*0b7a*/ 	.byte	0x3f
	.zero		1


	//   ....[62]....
        /*0b7c*/ 	.word	0x00010e20
        /*0b80*/ 	.word	0x00000005
        /*0b84*/ 	.word	0x00032440
        /*0b88*/ 	.short	0x010a
        /*0b8a*/ 	.byte	0x3f
	.zero		1


	//   ....[63]....
        /*0b8c*/ 	.word	0x00010ec0
        /*0b90*/ 	.word	0x00000003
        /*0b94*/ 	.word	0x00032440
        /*0b98*/ 	.short	0x010a
        /*0b9a*/ 	.byte	0x3f
	.zero		1


	//   ....[64]....
        /*0b9c*/ 	.word	0x00010f00
        /*0ba0*/ 	.word	0x00000005
        /*0ba4*/ 	.word	0x00032460
        /*0ba8*/ 	.short	0x010a
        /*0baa*/ 	.byte	0x3f
	.zero		1


	//   ....[65]....
        /*0bac*/ 	.word	0x00010f40
        /*0bb0*/ 	.word	0x00000003
        /*0bb4*/ 	.word	0x00032460
        /*0bb8*/ 	.short	0x010a
        /*0bba*/ 	.byte	0x3f
	.zero		1


	//   ....[66]....
        /*0bbc*/ 	.word	0x00010fb0
        /*0bc0*/ 	.word	0x00000003
        /*0bc4*/ 	.word	0x00032400
        /*0bc8*/ 	.short	0x010a
        /*0bca*/ 	.byte	0x3f
	.zero		1


	//   ....[67]....
        /*0bcc*/ 	.word	0x00011010
        /*0bd0*/ 	.word	0x00000003
        /*0bd4*/ 	.word	0x00032430
        /*0bd8*/ 	.short	0x010a
        /*0bda*/ 	.byte	0x3f
	.zero		1


	//   ....[68]....
        /*0bdc*/ 	.word	0x00011070
        /*0be0*/ 	.word	0x00000003
        /*0be4*/ 	.word	0x00032410
        /*0be8*/ 	.short	0x010a
        /*0bea*/ 	.byte	0x3f
	.zero		1


	//   ....[69]....
        /*0bec*/ 	.word	0x000110d0
        /*0bf0*/ 	.word	0x00000003
        /*0bf4*/ 	.word	0x00032450
        /*0bf8*/ 	.short	0x010a
        /*0bfa*/ 	.byte	0x3f
	.zero		1


	//   ....[70]....
        /*0bfc*/ 	.word	0x00011130
        /*0c00*/ 	.word	0x00000015
        /*0c04*/ 	.word	0x00032430
        /*0c08*/ 	.short	0x010a
        /*0c0a*/ 	.byte	0x3f
	.zero		1


	//   ....[71]....
        /*0c0c*/ 	.word	0x00011190
        /*0c10*/ 	.word	0x00000015
        /*0c14*/ 	.word	0x00032450
        /*0c18*/ 	.short	0x010a
        /*0c1a*/ 	.byte	0x3f
	.zero		1


	//   ....[72]....
        /*0c1c*/ 	.word	0x000111f0
        /*0c20*/ 	.word	0x00000015
        /*0c24*/ 	.word	0x00032430
        /*0c28*/ 	.short	0x010a
        /*0c2a*/ 	.byte	0x3f
	.zero		1


	//   ....[73]....
        /*0c2c*/ 	.word	0x00011250
        /*0c30*/ 	.word	0x00000015
        /*0c34*/ 	.word	0x00032450
        /*0c38*/ 	.short	0x010a
        /*0c3a*/ 	.byte	0x3f
	.zero		1


	//   ....[74]....
        /*0c3c*/ 	.word	0x00011350
        /*0c40*/ 	.word	0x00000018
        /*0c44*/ 	.word	0x00032440
        /*0c48*/ 	.short	0x010a
        /*0c4a*/ 	.byte	0x3f
	.zero		1


	//   ....[75]....
        /*0c4c*/ 	.word	0x00013030
        /*0c50*/ 	.word	0x00000011
        /*0c54*/ 	.word	0x00032420
        /*0c58*/ 	.short	0x010a
        /*0c5a*/ 	.byte	0x3f
	.zero		1


	//   ....[76]....
        /*0c5c*/ 	.word	0x00013080
        /*0c60*/ 	.word	0x00000018
        /*0c64*/ 	.word	0x00032460
        /*0c68*/ 	.short	0x010a
        /*0c6a*/ 	.byte	0x3f
	.zero		1


	//   ....[77]....
        /*0c6c*/ 	.word	0x000139e0
        /*0c70*/ 	.word	0x0000000a
        /*0c74*/ 	.word	0x00032440
        /*0c78*/ 	.short	0x010a
        /*0c7a*/ 	.byte	0x3f
	.zero		1


	//   ....[78]....
        /*0c7c*/ 	.word	0x00014070
        /*0c80*/ 	.word	0x0000000a
        /*0c84*/ 	.word	0x00032460
        /*0c88*/ 	.short	0x010a
        /*0c8a*/ 	.byte	0x3f
	.zero		1


	//   ....[79]....
        /*0c8c*/ 	.word	0x00014880
        /*0c90*/ 	.word	0x00000007
        /*0c94*/ 	.word	0x00032420
        /*0c98*/ 	.short	0x010a
        /*0c9a*/ 	.byte	0x3f
	.zero		1


	//   ....[80]....
        /*0c9c*/ 	.word	0x00014a20
        /*0ca0*/ 	.word	0x00000005
        /*0ca4*/ 	.word	0x00032440
        /*0ca8*/ 	.short	0x010a
        /*0caa*/ 	.byte	0x3f
	.zero		1


	//   ....[81]....
        /*0cac*/ 	.word	0x00014a70
        /*0cb0*/ 	.word	0x00000003
        /*0cb4*/ 	.word	0x00032440
        /*0cb8*/ 	.short	0x010a
        /*0cba*/ 	.byte	0x3f
	.zero		1


	//   ....[82]....
        /*0cbc*/ 	.word	0x00014ac0
        /*0cc0*/ 	.word	0x00000005
        /*0cc4*/ 	.word	0x00032460
        /*0cc8*/ 	.short	0x010a
        /*0cca*/ 	.byte	0x3f
	.zero		1


	//----- nvinfo : EIATTR_NUM_MBARRIERS
	.align		4
.L_531:
        /*0ccc*/ 	.byte	0x03, 0x38
        /*0cce*/ 	.short	0x0017


	//----- nvinfo : EIATTR_EXIT_INSTR_OFFSETS
	.align		4
        /*0cd0*/ 	.byte	0x04, 0x1c
        /*0cd2*/ 	.short	(.L_533 - .L_532)


	//   ....[0]....
.L_532:
        /*0cd4*/ 	.word	0x000009b0


	//   ....[1]....
        /*0cd8*/ 	.word	0x0000c2c0


	//   ....[2]....
        /*0cdc*/ 	.word	0x00010f90


	//----- nvinfo : EIATTR_MAX_THREADS
	.align		4
.L_533:
        /*0ce0*/ 	.byte	0x04, 0x05
        /*0ce2*/ 	.short	(.L_535 - .L_534)
.L_534:
        /*0ce4*/ 	.word	0x00000180
        /*0ce8*/ 	.word	0x00000001
        /*0cec*/ 	.word	0x00000001


	//----- nvinfo : EIATTR_CRS_STACK_SIZE
	.align		4
.L_535:
        /*0cf0*/ 	.byte	0x04, 0x1e
        /*0cf2*/ 	.short	(.L_537 - .L_536)
.L_536:
        /*0cf4*/ 	.word	0x00000000


	//----- nvinfo : EIATTR_CBANK_PARAM_SIZE
	.align		4
.L_537:
        /*0cf8*/ 	.byte	0x03, 0x19
        /*0cfa*/ 	.short	0x0bf0


	//----- nvinfo : EIATTR_PARAM_CBANK
	.align		4
        /*0cfc*/ 	.byte	0x04, 0x0a
        /*0cfe*/ 	.short	(.L_539 - .L_538)
	.align		4
.L_538:
        /*0d00*/ 	.word	index@(.nv.constant0._ZN7cutlass13device_kernelIN5flash11enable_sm90INS1_16FlashAttnFwdSm90INS1_25CollectiveMainloopFwdSm90ILi2EN4cute5tupleIJNS5_1CILi1EEES8_S8_EEENS6_IJNS7_ILi128EEENS7_ILi96EEENS7_ILi64EEEEEELi256ENS_10bfloat16_tEfNS_4arch4Sm90ELb1ELb0ELb0ELb0ELb1ELb0ELb1ELb1ELb0ELb1ELb0ELb0EEENS1_21CollectiveEpilogueFwdINS6_IJSA_NS7_ILi256EEESB_EEES9_SE_SG_Li256ELb0ELb1ELb0ELb0EEENS1_30DynamicPersistentTileSchedulerILi256ELi128ELb0ELb1ELb1EEEEEEEEEvNT_6ParamsE)
        /*0d04*/ 	.short	0x0210
        /*0d06*/ 	.short	0x0bf0


	//----- nvinfo : EIATTR_SW_WAR
	.align		4
.L_539:
        /*0d08*/ 	.byte	0x04, 0x36
        /*0d0a*/ 	.short	(.L_541 - .L_540)
.L_540:
        /*0d0c*/ 	.word	0x00000008
.L_541:


//--------------------- .nv.info._ZN7cutlass13device_kernelIN5flash11enable_sm90INS1_16FlashAttnFwdSm90INS1_25CollectiveMainloopFwdSm90ILi2EN4cute5tupleIJNS5_1CILi1EEES8_S8_EEENS6_IJNS7_ILi128EEENS7_ILi96EEENS7_ILi64EEEEEELi256ENS_10bfloat16_tEfNS_4arch4Sm90ELb1ELb0ELb0ELb1ELb1ELb0ELb0ELb1ELb0ELb1ELb0ELb0EEENS1_21CollectiveEpilogueFwdINS6_IJSA_NS7_ILi256EEESB_EEES9_SE_SG_Li256ELb1ELb1ELb0ELb0EEENS1_36VarlenDynamicPersistentTileSchedulerILi128ELi96ELi256ELi128ELb0ELb1ELb1ELb1ELb1ELb1EEEEEEEEEvNT_6ParamsE --------------------------
	.section	.nv.info._ZN7cutlass13device_kernelIN5flash11enable_sm90INS1_16FlashAttnFwdSm90INS1_25CollectiveMainloopFwdSm90ILi2EN4cute5tupleIJNS5_1CILi1EEES8_S8_EEENS6_IJNS7_ILi128EEENS7_ILi96EEENS7_ILi64EEEEEELi256ENS_10bfloat16_tEfNS_4arch4Sm90ELb1ELb0ELb0ELb1ELb1ELb0ELb0ELb1ELb0ELb1ELb0ELb0EEENS1_21CollectiveEpilogueFwdINS6_IJSA_NS7_ILi256EEESB_EEES9_SE_SG_Li256ELb1ELb1ELb0ELb0EEENS1_36VarlenDynamicPersistentTileSchedulerILi128ELi96ELi256ELi128ELb0ELb1ELb1ELb1ELb1ELb1EEEEEEEEEvNT_6ParamsE,"",@"SHT_CUDA_INFO"
	.sectionflags	@""
	.align	4


	//----- nvinfo : EIATTR_CUDA_API_VERSION
	.align		4
        /*0000*/ 	.byte	0x04, 0x37
        /*0002*/ 	.short	(.L_543 - .L_542)
.L_542:
        /*0004*/ 	.word	0x00000082


	//----- nvinfo : EIATTR_KPARAM_INFO
	.align		4
.L_543:
        /*0008*/ 	.byte	0x04, 0x17
        /*000a*/ 	.short	(.L_545 - .L_544)
.L_544:
        /*000c*/ 	.word	0x00000000
        /*0010*/ 	.short	0x0000
        /*0012*/ 	.short	0x0070
        /*0014*/ 	.byte	0x00, 0xf0, 0x01, 0x2a


	//----- nvinfo : EIATTR_SPARSE_MMA_MASK
	.align		4
.L_545:
        /*0018*/ 	.byte	0x03, 0x50
        /*001a*/ 	.short	0x0000


	//----- nvinfo : EIATTR_MAXREG_COUNT
	.align		4
        /*001c*/ 	.byte	0x03, 0x1b
        /*001e*/ 	.short	0x00a8


	//----- nvinfo : EIATTR_NUM_BARRIERS
	.align		4
        /*0020*/ 	.byte	0x02, 0x4c
        /*0022*/ 	.byte	0x10
	.zero		1


	//----- nvinfo : EIATTR_EXTERNS
	.align		4
        /*0024*/ 	.byte	0x04, 0x0f
        /*0026*/ 	.short	(.L_547 - .L_546)


	//   ....[0]....
	.align		4
.L_546:
        /*0028*/ 	.word	index@(__assertfail)


	//----- nvinfo : EIATTR_ANNOTATIONS
	.align		4
.L_547:
        /*002c*/ 	.byte	0x04, 0x55
        /*002e*/ 	.short	(.L_549 - .L_548)


	//   ....[0]....
.L_548:
        /* <DEDUP_REMOVED lines=13> */


	//----- nvinfo : EIATTR_MERCURY_ISA_VERSION
	.align		4
.L_549:
        /*00f0*/ 	.byte	0x03, 0x5f
        /*00f2*/ 	.short	0x0101


	//----- nvinfo : EIATTR_UNUSED_LOAD_BYTE_OFFSET
	.align		4
        /*00f4*/ 	.byte	0x04, 0x44
        /*00f6*/ 	.short	(.L_551 - .L_550)


	//   ....[0]....
.L_550:
        /*00f8*/ 	.word	0x00000970
        /*00fc*/ 	.word	0x0000fff0


	//   ....[1]....
        /*0100*/ 	.word	0x00008480
        /*0104*/ 	.word	0x0000fff0


	//----- nvinfo : EIATTR_INT_WARP_WIDE_INSTR_OFFSETS
	.align		4
.L_551:
        /*0108*/ 	.byte	0x04, 0x31
        /*010a*/ 	.short	(.L_553 - .L_552)


	//   ....[0]....
.L_552:
        /*010c*/ 	.word	0x000000c0


	//   ....[1]....
        /*0110*/ 	.word	0x000000d0


	//   ....[2]....
        /*0114*/ 	.word	0x00000170


	//   ....[3]....
        /*0118*/ 	.word	0x0000c540


	//   ....[4]....
        /*011c*/ 	.word	0x0000c5d0


	//   ....[5]....
        /*0120*/ 	.word	0x0000f900


	//   ....[6]....
        /*0124*/ 	.word	0x0000f990


	//----- nvinfo : EIATTR_COOP_GROUP_MASK_REGIDS
	.align		4
.L_553:
        /*0128*/ 	.byte	0x04, 0x29
        /*012a*/ 	.short	(.L_555 - .L_554)


	//   ....[0]....
.L_554:
        /*012c*/ 	.word	0xffffffff


	//   ....[1]....
        /*0130*/ 	.word	0xffffffff


	//   ....[2]....
        /*0134*/ 	.word	0xffffffff


	//   ....[3]....
        /*0138*/ 	.word	0xffffffff


	//   ....[4]....
        /*013c*/ 	.word	0xffffffff


	//   ....[5]....
        /*0140*/ 	.word	0xffffffff


	//   ....[6]....
        /*0144*/ 	.word	0xffffffff


	//   ....[7]....
        /*0148*/ 	.word	0xffffffff


	//   ....[8]....
        /*014c*/ 	.word	0xffffffff


	//   ....[9]....
        /*0150*/ 	.word	0xffffffff


	//   ....[10]....
        /*0154*/ 	.word	0xffffffff


	//   ....[11]....
        /*0158*/ 	.word	0xffffffff


	//   ....[12]....
        /*015c*/ 	.word	0xffffffff


	//   ....[13]....
        /*0160*/ 	.word	0xffffffff


	//   ....[14]....
        /*0164*/ 	.word	0xffffffff


	//   ....[15]....
        /*0168*/ 	.word	0xffffffff


	//   ....[16]....
        /*016c*/ 	.word	0xffffffff


	//   ....[17]....
        /*0170*/ 	.word	0xffffffff


	//   ....[18]....
        /*0174*/ 	.word	0xffffffff


	//   ....[19]....
        /*0178*/ 	.word	0xffffffff


	//   ....[20]....
        /*017c*/ 	.word	0xffffffff


	//   ....[21]....
        /*0180*/ 	.word	0xffffffff


	//   ....[22]....
        /*0184*/ 	.word	0xffffffff


	//   ....[23]....
        /*0188*/ 	.word	0xffffffff


	//   ....[24]....
        /*018c*/ 	.word	0xffffffff


	//   ....[25]....
        /*0190*/ 	.word	0xffffffff


	//   ....[26]....
        /*0194*/ 	.word	0xffffffff


	//   ....[27]....
        /*0198*/ 	.word	0xffffffff


	//   ....[28]....
        /*019c*/ 	.word	0xffffffff


	//   ....[29]....
        /*01a0*/ 	.word	0xffffffff


	//   ....[30]....
        /*01a4*/ 	.word	0xffffffff


	//   ....[31]....
        /*01a8*/ 	.word	0xffffffff


	//   ....[32]....
        /*01ac*/ 	.word	0xffffffff


	//   ....[33]....
        /*01b0*/ 	.word	0xffffffff


	//   ....[34]....
        /*01b4*/ 	.word	0xffffffff


	//   ....[35]....
        /*01b8*/ 	.word	0xffffffff


	//   ....[36]....
        /*01bc*/ 	.word	0xffffffff


	//   ....[37]....
        /*01c0*/ 	.word	0xffffffff


	//   ....[38]....
        /*01c4*/ 	.word	0xffffffff


	//   ....[39]....
        /*01c8*/ 	.word	0xffffffff


	//   ....[40]....
        /*01cc*/ 	.word	0xffffffff


	//   ....[41]....
        /*01d0*/ 	.word	0xffffffff


	//   ....[42]....
        /*01d4*/ 	.word	0xffffffff


	//   ....[43]....
        /*01d8*/ 	.word	0xffffffff


	//   ....[44]....
        /*01dc*/ 	.word	0xffffffff


	//   ....[45]....
        /*01e0*/ 	.word	0xffffffff


	//   ....[46]....
        /*01e4*/ 	.word	0xffffffff


	//   ....[47]....
        /*01e8*/ 	.word	0xffffffff


	//   ....[48]....
        /*01ec*/ 	.word	0xffffffff


	//   ....[49]....
        /*01f0*/ 	.word	0xffffffff


	//   ....[50]....
        /*01f4*/ 	.word	0xffffffff


	//   ....[51]....
        /*01f8*/ 	.word	0xffffffff


	//   ....[52]....
        /*01fc*/ 	.word	0xffffffff


	//   ....[53]....
        /*0200*/ 	.word	0xffffffff


	//   ....[54]....
        /*0204*/ 	.word	0xffffffff


	//   ....[55]....
        /*0208*/ 	.word	0xffffffff


	//   ....[56]....
        /*020c*/ 	.word	0xffffffff


	//   ....[57]....
        /*0210*/ 	.word	0xffffffff


	//   ....[58]....
        /*0214*/ 	.word	0xffffffff


	//   ....[59]....
        /*0218*/ 	.word	0xffffffff


	//   ....[60]....
        /*021c*/ 	.word	0xffffffff


	//   ....[61]....
        /*0220*/ 	.word	0xffffffff


	//   ....[62]....
        /*0224*/ 	.word	0xffffffff


	//   ....[63]....
        /*0228*/ 	.word	0xffffffff


	//   ....[64]....
        /*022c*/ 	.word	0xffffffff


	//   ....[65]....
        /*0230*/ 	.word	0xffffffff


	//   ....[66]....
        /*0234*/ 	.word	0xffffffff


	//   ....[67]....
        /*0238*/ 	.word	0xffffffff


	//   ....[68]....
        /*023c*/ 	.word	0xffffffff


	//   ....[69]....
        /*0240*/ 	.word	0xffffffff


	//   ....[70]....
        /*0244*/ 	.word	0xffffffff


	//   ....[71]....
        /*0248*/ 	.word	0xffffffff


	//   ....[72]....
        /*024c*/ 	.word	0xffffffff


	//   ....[73]....
        /*0250*/ 	.word	0xffffffff


	//   ....[74]....
        /*0254*/ 	.word	0xffffffff


	//   ....[75]....
        /*0258*/ 	.word	0xffffffff


	//   ....[76]....
        /*025c*/ 	.word	0xffffffff


	//   ....[77]....
        /*0260*/ 	.word	0xffffffff


	//   ....[78]....
        /*0264*/ 	.word	0xffffffff


	//   ....[79]....
        /*0268*/ 	.word	0xffffffff


	//   ....[80]....
        /*026c*/ 	.word	0xffffffff


	//   ....[81]....
        /*0270*/ 	.word	0xffffffff


	//   ....[82]....
        /*0274*/ 	.word	0xffffffff


	//   ....[83]....
        /*0278*/ 	.word	0xffffffff


	//   ....[84]....
        /*027c*/ 	.word	0xffffffff


	//   ....[85]....
        /*0280*/ 	.word	0xffffffff


	//   ....[86]....
        /*0284*/ 	.word	0xffffffff


	//   ....[87]....
        /*0288*/ 	.word	0xffffffff


	//   ....[88]....
        /*028c*/ 	.word	0xffffffff


	//   ....[89]....
        /*0290*/ 	.word	0xffffffff


	//   ....[90]....
        /*0294*/ 	.word	0xffffffff


	//   ....[91]....
        /*0298*/ 	.word	0xffffffff


	//   ....[92]....
        /*029c*/ 	.word	0xffffffff


	//   ....[93]....
        /*02a0*/ 	.word	0xffffffff


	//   ....[94]....
        /*02a4*/ 	.word	0xffffffff


	//   ....[95]....
        /*02a8*/ 	.word	0xffffffff


	//   ....[96]....
        /*02ac*/ 	.word	0xffffffff


	//   ....[97]....
        /*02b0*/ 	.word	0xffffffff


	//   ....[98]....
        /*02b4*/ 	.word	0xffffffff


	//   ....[99]....
        /*02b8*/ 	.word	0xffffffff


	//   ....[100]....
        /*02bc*/ 	.word	0xffffffff


	//   ....[101]....
        /*02c0*/ 	.word	0xffffffff


	//   ....[102]....
        /*02c4*/ 	.word	0xffffffff


	//   ....[103]....
        /*02c8*/ 	.word	0xffffffff


	//   ....[104]....
        /*02cc*/ 	.word	0xffffffff


	//   ....[105]....
        /*02d0*/ 	.word	0xffffffff


	//   ....[106]....
        /*02d4*/ 	.word	0xffffffff


	//   ....[107]....
        /*02d8*/ 	.word	0xffffffff


	//   ....[108]....
        /*02dc*/ 	.word	0xffffffff


	//   ....[109]....
        /*02e0*/ 	.word	0xffffffff


	//   ....[110]....
        /*02e4*/ 	.word	0xffffffff


	//   ....[111]....
        /*02e8*/ 	.word	0xffffffff


	//   ....[112]....
        /*02ec*/ 	.word	0xffffffff


	//   ....[113]....
        /*02f0*/ 	.word	0xffffffff


	//   ....[114]....
        /*02f4*/ 	.word	0xffffffff


	//   ....[115]....
        /*02f8*/ 	.word	0xffffffff


	//   ....[116]....
        /*02fc*/ 	.word	0xffffffff


	//   ....[117]....
        /*0300*/ 	.word	0xffffffff


	//   ....[118]....
        /*0304*/ 	.word	0xffffffff


	//   ....[119]....
        /*0308*/ 	.word	0xffffffff


	//   ....[120]....
        /*030c*/ 	.word	0xffffffff


	//   ....[121]....
        /*0310*/ 	.word	0xffffffff


	//   ....[122]....
        /*0314*/ 	.word	0xffffffff


	//   ....[123]....
        /*0318*/ 	.word	0xffffffff


	//   ....[124]....
        /*031c*/ 	.word	0xffffffff


	//   ....[125]....
        /*0320*/ 	.word	0xffffffff


	//   ....[126]....
        /*0324*/ 	.word	0xffffffff


	//   ....[127]....
        /*0328*/ 	.word	0xffffffff


	//   ....[128]....
        /*032c*/ 	.word	0xffffffff


	//   ....[129]....
        /*0330*/ 	.word	0xffffffff


	//   ....[130]....
        /*0334*/ 	.word	0xffffffff


	//   ....[131]....
        /*0338*/ 	.word	0xffffffff


	//   ....[132]....
        /*033c*/ 	.word	0xffffffff


	//   ....[133]....
        /*0340*/ 	.word	0xffffffff


	//   ....[134]....
        /*0344*/ 	.word	0xffffffff


	//   ....[135]....
        /*0348*/ 	.word	0xffffffff


	//   ....[136]....
        /*034c*/ 	.word	0xffffffff


	//   ....[137]....
        /*0350*/ 	.word	0xffffffff


	//   ....[138]....
        /*0354*/ 	.word	0xffffffff


	//   ....[139]....
        /*0358*/ 	.word	0xffffffff


	//   ....[140]....
        /*035c*/ 	.word	0xffffffff


	//   ....[141]....
        /*0360*/ 	.word	0xffffffff


	//   ....[142]....
        /*0364*/ 	.word	0xffffffff


	//   ....[143]....
        /*0368*/ 	.word	0xffffffff


	//   ....[144]....
        /*036c*/ 	.word	0xffffffff


	//   ....[145]....
        /*0370*/ 	.word	0x0500000f


	//   ....[146]....
        /*0374*/ 	.word	0x0500000f


	//   ....[147]....
        /*0378*/ 	.word	0x0500000f


	//   ....[148]....
        /*037c*/ 	.word	0x0500000f


	//   ....[149]....
        /*0380*/ 	.word	0x0500000f


	//   ....[150]....
        /*0384*/ 	.word	0x0500000f


	//   ....[151]....
        /*0388*/ 	.word	0x0500000f


	//   ....[152]....
        /*038c*/ 	.word	0x0500000f


	//   ....[153]....
        /*0390*/ 	.word	0x0500000f


	//   ....[154]....
        /*0394*/ 	.word	0x0500000f


	//   ....[155]....
        /*0398*/ 	.word	0x0500000f


	//   ....[156]....
        /*039c*/ 	.word	0x0500000f


	//   ....[157]....
        /*03a0*/ 	.word	0x0500000f


	//   ....[158]....
        /*03a4*/ 	.word	0x0500000f


	//   ....[159]....
        /*03a8*/ 	.word	0x0500000f


	//   ....[160]....
        /*03ac*/ 	.word	0x0500000f


	//   ....[161]....
        /*03b0*/ 	.word	0x0500000f


	//   ....[162]....
        /*03b4*/ 	.word	0x0500000f


	//   ....[163]....
        /*03b8*/ 	.word	0x0500000f


	//   ....[164]....
        /*03bc*/ 	.word	0x0500000f


	//   ....[165]....
        /*03c0*/ 	.word	0x0500000f


	//   ....[166]....
        /*03c4*/ 	.word	0x0500000f


	//   ....[167]....
        /*03c8*/ 	.word	0x0500000f


	//   ....[168]....
        /*03cc*/ 	.word	0x0500000f


	//   ....[169]....
        /*03d0*/ 	.word	0x0500000f


	//   ....[170]....
        /*03d4*/ 	.word	0x0500000f


	//   ....[171]....
        /*03d8*/ 	.word	0x0500000f


	//   ....[172]....
        /*03dc*/ 	.word	0x0500000f


	//   ....[173]....
        /*03e0*/ 	.word	0x0500000f


	//   ....[174]....
        /*03e4*/ 	.word	0x0500000f


	//   ....[175]....
        /*03e8*/ 	.word	0x0500000f


	//   ....[176]....
        /*03ec*/ 	.word	0x0500000f


	//   ....[177]....
        /*03f0*/ 	.word	0x0500000f


	//   ....[178]....
        /*03f4*/ 	.word	0x0500000f


	//   ....[179]....
        /*03f8*/ 	.word	0x0500000f


	//   ....[180]....
        /*03fc*/ 	.word	0x0500000f


	//   ....[181]....
        /*0400*/ 	.word	0x0500000f


	//   ....[182]....
        /*0404*/ 	.word	0x0500000f


	//   ....[183]....
        /*0408*/ 	.word	0x0500000f


	//   ....[184]....
        /*040c*/ 	.word	0x0500000f


	//   ....[185]....
        /*0410*/ 	.word	0x0500000f


	//   ....[186]....
        /*0414*/ 	.word	0x0500000f


	//   ....[187]....
        /*0418*/ 	.word	0x0500000f


	//   ....[188]....
        /*041c*/ 	.word	0x0500000f


	//   ....[189]....
        /*0420*/ 	.word	0x0500000f


	//   ....[190]....
        /*0424*/ 	.word	0x0500000f


	//   ....[191]....
        /*0428*/ 	.word	0x0500000f


	//   ....[192]....
        /*042c*/ 	.word	0x0500000f


	//   ....[193]....
        /*0430*/ 	.word	0x0500000f


	//   ....[194]....
        /*0434*/ 	.word	0x0500000f


	//   ....[195]....
        /*0438*/ 	.word	0x0500000f


	//   ....[196]....
        /*043c*/ 	.word	0x0500000f


	//   ....[197]....
        /*0440*/ 	.word	0x0500000f


	//   ....[198]....
        /*0444*/ 	.word	0x0500000f


	//   ....[199]....
        /*0448*/ 	.word	0x0500000f


	//   ....[200]....
        /*044c*/ 	.word	0x0500000f


	//   ....[201]....
        /*0450*/ 	.word	0x0500000f


	//   ....[202]....
        /*0454*/ 	.word	0x0500000f


	//   ....[203]....
        /*0458*/ 	.word	0x0500000f


	//   ....[204]....
        /*045c*/ 	.word	0x0500000f


	//   ....[205]....
        /*0460*/ 	.word	0x0500000f


	//   ....[206]....
        /*0464*/ 	.word	0x0500000f


	//   ....[207]....
        /*0468*/ 	.word	0x0500000f


	//   ....[208]....
        /*046c*/ 	.word	0x0500000f


	//   ....[209]....
        /*0470*/ 	.word	0x0500000f


	//   ....[210]....
        /*0474*/ 	.word	0x0500000f


	//   ....[211]....
        /*0478*/ 	.word	0x0500000f


	//   ....[212]....
        /*047c*/ 	.word	0x0500000f


	//   ....[213]....
        /*0480*/ 	.word	0x0500000f


	//   ....[214]....
        /*0484*/ 	.word	0x0500000f


	//   ....[215]....
        /*0488*/ 	.word	0x0500000f


	//   ....[216]....
        /*048c*/ 	.word	0x0500000f


	//   ....[217]....
        /*0490*/ 	.word	0x0500000f


	//   ....[218]....
        /*0494*/ 	.word	0x0500000f


	//   ....[219]....
        /*0498*/ 	.word	0x0500000f


	//   ....[220]....
        /*049c*/ 	.word	0x0500000f


	//   ....[221]....
        /*04a0*/ 	.word	0x0500000f


	//   ....[222]....
        /*04a4*/ 	.word	0x0500000f


	//   ....[223]....
        /*04a8*/ 	.word	0x0500000f


	//   ....[224]....
        /*04ac*/ 	.word	0x0500000f


	//   ....[225]....
        /*04b0*/ 	.word	0x0500000f


	//   ....[226]....
        /*04b4*/ 	.word	0x0500000f


	//   ....[227]....
        /*04b8*/ 	.word	0x0500000f


	//----- nvinfo : EIATTR_COOP_GROUP_INSTR_OFFSETS
	.align		4
.L_555:
        /*04bc*/ 	.byte	0x04, 0x28
        /*04be*/ 	.short	(.L_557 - .L_556)


	//   ....[0]....
.L_556:
        /*04c0*/ 	.word	0x00000080


	//   ....[1]....
        /*04c4*/ 	.word	0x00000090


	//   ....[2]....
        /*04c8*/ 	.word	0x000002d0


	//   ....[3]....
        /*04cc*/ 	.word	0x00000430


	//   ....[4]....
        /*04d0*/ 	.word	0x00000550


	//   ....[5]....
        /*04d4*/ 	.word	0x000006b0


	//   ....[6]....
        /*04d8*/ 	.word	0x00001800


	//   ....[7]....
        /*04dc*/ 	.word	0x00001e90


	//   ....[8]....
        /*04e0*/ 	.word	0x00001eb0


	//   ....[9]....
        /*04e4*/ 	.word	0x000023d0


	//   ....[10]....
        /*04e8*/ 	.word	0x000024d0


	//   ....[11]....
        /*04ec*/ 	.word	0x00002b00


	//   ....[12]....
        /*04f0*/ 	.word	0x00002b70


	//   ....[13]....
        /*04f4*/ 	.word	0x00003ba0


	//   ....[14]....
        /*04f8*/ 	.word	0x00004080


	//   ....[15]....
        /*04fc*/ 	.word	0x000040a0


	//   ....[16]....
        /*0500*/ 	.word	0x00004120


	//   ....[17]....
        /*0504*/ 	.word	0x00004700


	//   ....[18]....
        /*0508*/ 	.word	0x000047c0


	//   ....[19]....
        /*050c*/ 	.word	0x00006190


	//   ....[20]....
        /*0510*/ 	.word	0x000061c0


	//   ....[21]....
        /*0514*/ 	.word	0x00006620


	//   ....[22]....
        /*0518*/ 	.word	0x000067f0


	//   ....[23]....
        /*051c*/ 	.word	0x00007a00


	//   ....[24]....
        /*0520*/ 	.word	0x00007a80


	//   ....[25]....
        /*0524*/ 	.word	0x00007af0


	//   ....[26]....
        /*0528*/ 	.word	0x00007b10


	//   ....[27]....
        /*052c*/ 	.word	0x00009530


	//   ....[28]....
        /*0530*/ 	.word	0x00009570


	//   ....[29]....
        /*0534*/ 	.word	0x000095a0


	//   ....[30]....
        /*0538*/ 	.word	0x000095d0


	//   ....[31]....
        /*053c*/ 	.word	0x00009e90


	//   ....[32]....
        /*0540*/ 	.word	0x00009ec0


	//   ....[33]....
        /*0544*/ 	.word	0x0000a010


	//   ....[34]....
        /*0548*/ 	.word	0x0000a030


	//   ....[35]....
        /*054c*/ 	.word	0x0000a170


	//   ....[36]....
        /*0550*/ 	.word	0x0000a190


	//   ....[37]....
        /*0554*/ 	.word	0x0000a2e0


	//   ....[38]....
        /*0558*/ 	.word	0x0000a300


	//   ....[39]....
        /*055c*/ 	.word	0x0000ac20


	//   ....[40]....
        /*0560*/ 	.word	0x0000ac50


	//   ....[41]....
        /*0564*/ 	.word	0x0000ada0


	//   ....[42]....
        /*0568*/ 	.word	0x0000adc0


	//   ....[43]....
        /*056c*/ 	.word	0x0000af00


	//   ....[44]....
        /*0570*/ 	.word	0x0000af20


	//   ....[45]....
        /*0574*/ 	.word	0x0000b070


	//   ....[46]....
        /*0578*/ 	.word	0x0000b090


	//   ....[47]....
        /*057c*/ 	.word	0x0000b260


	//   ....[48]....
        /*0580*/ 	.word	0x0000b430


	//   ....[49]....
        /*0584*/ 	.word	0x0000b460


	//   ....[50]....
        /*0588*/ 	.word	0x0000b490


	//   ....[51]....
        /*058c*/ 	.word	0x0000b4c0


	//   ....[52]....
        /*0590*/ 	.word	0x0000b4f0


	//   ....[53]....
        /*0594*/ 	.word	0x0000b520


	//   ....[54]....
        /*0598*/ 	.word	0x0000b670


	//   ....[55]....
        /*059c*/ 	.word	0x0000b6a0


	//   ....[56]....
        /*05a0*/ 	.word	0x0000b6d0


	//   ....[57]....
        /*05a4*/ 	.word	0x0000b700


	//   ....[58]....
        /*05a8*/ 	.word	0x0000b730


	//   ....[59]....
        /*05ac*/ 	.word	0x0000b760


	//   ....[60]....
        /*05b0*/ 	.word	0x0000b7f0


	//   ....[61]....
        /*05b4*/ 	.word	0x0000b850


	//   ....[62]....
        /*05b8*/ 	.word	0x0000b8e0


	//   ....[63]....
        /*05bc*/ 	.word	0x0000d0e0


	//   ....[64]....
        /*05c0*/ 	.word	0x0000d100


	//   ....[65]....
        /*05c4*/ 	.word	0x0000d190


	//   ....[66]....
        /*05c8*/ 	.word	0x0000d1b0


	//   ....[67]....
        /*05cc*/ 	.word	0x0000d230


	//   ....[68]....
        /*05d0*/ 	.word	0x0000d250


	//   ....[69]....
        /*05d4*/ 	.word	0x0000d2d0


	//   ....[70]....
        /*05d8*/ 	.word	0x0000d2f0


	//   ....[71]....
        /*05dc*/ 	.word	0x0000d370


	//   ....[72]....
        /*05e0*/ 	.word	0x0000d390


	//   ....[73]....
        /*05e4*/ 	.word	0x0000d3a0


	//   ....[74]....
        /*05e8*/ 	.word	0x0000d3b0


	//   ....[75]....
        /*05ec*/ 	.word	0x0000dbd0


	//   ....[76]....
        /*05f0*/ 	.word	0x0000dc00


	//   ....[77]....
        /*05f4*/ 	.word	0x0000dc30


	//   ....[78]....
        /*05f8*/ 	.word	0x0000dcc0


	//   ....[79]....
        /*05fc*/ 	.word	0x0000dcd0


	//   ....[80]....
        /*0600*/ 	.word	0x0000dd60


	//   ....[81]....
        /*0604*/ 	.word	0x0000dd70


	//   ....[82]....
        /*0608*/ 	.word	0x0000de00


	//   ....[83]....
        /*060c*/ 	.word	0x0000de10


	//   ....[84]....
        /*0610*/ 	.word	0x0000dea0


	//   ....[85]....
        /*0614*/ 	.word	0x0000deb0


	//   ....[86]....
        /*0618*/ 	.word	0x0000df40


	//   ....[87]....
        /*061c*/ 	.word	0x0000df50


	//   ....[88]....
        /*0620*/ 	.word	0x0000dfd0


	//   ....[89]....
        /*0624*/ 	.word	0x0000dfe0


	//   ....[90]....
        /*0628*/ 	.word	0x0000dff0


	//   ....[91]....
        /*062c*/ 	.word	0x0000e470


	//   ....[92]....
        /*0630*/ 	.word	0x0000e4a0


	//   ....[93]....
        /*0634*/ 	.word	0x0000e4f0


	//   ....[94]....
        /*0638*/ 	.word	0x0000e5a0


	//   ....[95]....
        /*063c*/ 	.word	0x0000e5c0


	//   ....[96]....
        /*0640*/ 	.word	0x0000e670


	//   ....[97]....
        /*0644*/ 	.word	0x0000e680


	//   ....[98]....
        /*0648*/ 	.word	0x0000e6b0


	//   ....[99]....
        /*064c*/ 	.word	0x0000e740


	//   ....[100]....
        /*0650*/ 	.word	0x0000e7e0


	//   ....[101]....
        /*0654*/ 	.word	0x0000e800


	//   ....[102]....
        /*0658*/ 	.word	0x0000e810


	//   ....[103]....
        /*065c*/ 	.word	0x0000ef40


	//   ....[104]....
        /*0660*/ 	.word	0x0000ef60


	//   ....[105]....
        /*0664*/ 	.word	0x0000ef70


	//   ....[106]....
        /*0668*/ 	.word	0x0000efb0


	//   ....[107]....
        /*066c*/ 	.word	0x0000efc0


	//   ....[108]....
        /*0670*/ 	.word	0x0000f000


	//   ....[109]....
        /*0674*/ 	.word	0x0000f010


	//   ....[110]....
        /*0678*/ 	.word	0x0000f050


	//   ....[111]....
        /*067c*/ 	.word	0x0000f060


	//   ....[112]....
        /*0680*/ 	.word	0x0000f0a0


	//   ....[113]....
        /*0684*/ 	.word	0x0000f0b0


	//   ....[114]....
        /*0688*/ 	.word	0x0000f0c0


	//   ....[115]....
        /*068c*/ 	.word	0x0000f430


	//   ....[116]....
        /*0690*/ 	.word	0x0000f450


	//   ....[117]....
        /*0694*/ 	.word	0x0000f460


	//   ....[118]....
        /*0698*/ 	.word	0x0000f470


	//   ....[119]....
        /*069c*/ 	.word	0x0000f480


	//   ....[120]....
        /*06a0*/ 	.word	0x0000f4a0


	//   ....[121]....
        /*06a4*/ 	.word	0x0000f510


	//   ....[122]....
        /*06a8*/ 	.word	0x0000f540


	//   ....[123]....
        /*06ac*/ 	.word	0x0000f550


	//   ....[124]....
        /*06b0*/ 	.word	0x0000f5c0


	//   ....[125]....
        /*06b4*/ 	.word	0x0000f5d0


	//   ....[126]....
        /*06b8*/ 	.word	0x0000f6d0


	//   ....[127]....
        /*06bc*/ 	.word	0x0000fb80


	//   ....[128]....
        /*06c0*/ 	.word	0x0000fbb0


	//   ....[129]....
        /*06c4*/ 	.word	0x0000fbe0


	//   ....[130]....
        /*06c8*/ 	.word	0x0000fc10


	//   ....[131]....
        /*06cc*/ 	.word	0x0000fc40


	//   ....[132]....
        /*06d0*/ 	.word	0x0000fc70


	//   ....[133]....
        /*06d4*/ 	.word	0x0000fca0


	//   ....[134]....
        /*06d8*/ 	.word	0x0000fcd0


	//   ....[135]....
        /*06dc*/ 	.word	0x0000fe50


	//   ....[136]....
        /*06e0*/ 	.word	0x0000fe80


	//   ....[137]....
        /*06e4*/ 	.word	0x0000feb0


	//   ....[138]....
        /*06e8*/ 	.word	0x0000fee0


	//   ....[139]....
        /*06ec*/ 	.word	0x0000ff10


	//   ....[140]....
        /*06f0*/ 	.word	0x0000ff40


	//   ....[141]....
        /*06f4*/ 	.word	0x00010000


	//   ....[142]....
        /*06f8*/ 	.word	0x00010020


	//   ....[143]....
        /*06fc*/ 	.word	0x00010090


	//   ....[144]....
        /*0700*/ 	.word	0x00010730


	//   ....[145]....
        /*0704*/ 	.word	0x00010ce0


	//   ....[146]....
        /*0708*/ 	.word	0x00010dd0


	//   ....[147]....
        /*070c*/ 	.word	0x00010e70


	//   ....[148]....
        /*0710*/ 	.word	0x00010ed0


	//   ....[149]....
        /*0714*/ 	.word	0x00010fc0


	//   ....[150]....
        /*0718*/ 	.word	0x00011030


	//   ....[151]....
        /*071c*/ 	.word	0x00011120


	//   ....[152]....
        /*0720*/ 	.word	0x00011190


	//   ....[153]....
        /*0724*/ 	.word	0x00011280


	//   ....[154]....
        /*0728*/ 	.word	0x000112f0


	//   ....[155]....
        /*072c*/ 	.word	0x000113e0


	//   ....[156]....
        /*0730*/ 	.word	0x00011450


	//   ....[157]....
        /*0734*/ 	.word	0x00011530


	//   ....[158]....
        /*0738*/ 	.word	0x000115e0


	//   ....[159]....
        /*073c*/ 	.word	0x00011650


	//   ....[160]....
        /*0740*/ 	.word	0x000116b0


	//   ....[161]....
        /*0744*/ 	.word	0x000117a0


	//   ....[162]....
        /*0748*/ 	.word	0x00011800


	//   ....[163]....
        /*074c*/ 	.word	0x00011900


	//   ....[164]....
        /*0750*/ 	.word	0x00011960


	//   ....[165]....
        /*0754*/ 	.word	0x00011a60


	//   ....[166]....
        /*0758*/ 	.word	0x00011ac0


	//   ....[167]....
        /*075c*/ 	.word	0x00011bc0


	//   ....[168]....
        /*0760*/ 	.word	0x00011c20


	//   ....[169]....
        /*0764*/ 	.word	0x00011d20


	//   ....[170]....
        /*0768*/ 	.word	0x00011d80


	//   ....[171]....
        /*076c*/ 	.word	0x00011e80


	//   ....[172]....
        /*0770*/ 	.word	0x00011ee0


	//   ....[173]....
        /*0774*/ 	.word	0x00011fc0


	//   ....[174]....
        /*0778*/ 	.word	0x000120f0


	//   ....[175]....
        /*077c*/ 	.word	0x000121d0


	//   ....[176]....
        /*0780*/ 	.word	0x00012280


	//   ....[177]....
        /*0784*/ 	.word	0x00012390


	//   ....[178]....
        /*0788*/ 	.word	0x000123f0


	//   ....[179]....
        /*078c*/ 	.word	0x00012500


	//   ....[180]....
        /*0790*/ 	.word	0x00012560


	//   ....[181]....
        /*0794*/ 	.word	0x00012670


	//   ....[182]....
        /*0798*/ 	.word	0x000126d0


	//   ....[183]....
        /*079c*/ 	.word	0x000127e0


	//   ....[184]....
        /*07a0*/ 	.word	0x00012840


	//   ....[185]....
        /*07a4*/ 	.word	0x00012900


	//   ....[186]....
        /*07a8*/ 	.word	0x00012a60


	//   ....[187]....
        /*07ac*/ 	.word	0x00012b00


	//   ....[188]....
        /*07b0*/ 	.word	0x00012b60


	//   ....[189]....
        /*07b4*/ 	.word	0x00012c10


	//   ....[190]....
        /*07b8*/ 	.word	0x00012c70


	//   ....[191]....
        /*07bc*/ 	.word	0x00012d20


	//   ....[192]....
        /*07c0*/ 	.word	0x00012d80


	//   ....[193]....
        /*07c4*/ 	.word	0x00012e30


	//   ....[194]....
        /*07c8*/ 	.word	0x00012e90


	//   ....[195]....
        /*07cc*/ 	.word	0x00012f40


	//   ....[196]....
        /*07d0*/ 	.word	0x00012fa0


	//   ....[197]....
        /*07d4*/ 	.word	0x00013050


	//   ....[198]....
        /*07d8*/ 	.word	0x00013130


	//   ....[199]....
        /*07dc*/ 	.word	0x000131d0


	//   ....[200]....
        /*07e0*/ 	.word	0x00013230


	//   ....[201]....
        /*07e4*/ 	.word	0x00013300


	//   ....[202]....
        /*07e8*/ 	.word	0x00013360


	//   ....[203]....
        /*07ec*/ 	.word	0x00013430


	//   ....[204]....
        /*07f0*/ 	.word	0x00013490


	//   ....[205]....
        /*07f4*/ 	.word	0x00013570


	//   ....[206]....
        /*07f8*/ 	.word	0x000135d0


	//   ....[207]....
        /*07fc*/ 	.word	0x000136a0


	//   ....[208]....
        /*0800*/ 	.word	0x00013700


	//   ....[209]....
        /*0804*/ 	.word	0x000137d0


	//   ....[210]....
        /*0808*/ 	.word	0x00013860


	//   ....[211]....
        /*080c*/ 	.word	0x00013900


	//   ....[212]....
        /*0810*/ 	.word	0x00013a20


	//   ....[213]....
        /*0814*/ 	.word	0x00013a90


	//   ....[214]....
        /*0818*/ 	.word	0x00013b00


	//   ....[215]....
        /*081c*/ 	.word	0x00013b70


	//   ....[216]....
        /*0820*/ 	.word	0x00013be0


	//   ....[217]....
        /*0824*/ 	.word	0x00013c60


	//   ....[218]....
        /*0828*/ 	.word	0x00013cf0


	//   ....[219]....
        /*082c*/ 	.word	0x00013d80


	//   ....[220]....
        /*0830*/ 	.word	0x00013df0


	//   ....[221]....
        /*0834*/ 	.word	0x00013e60


	//   ....[222]....
        /*0838*/ 	.word	0x00013ed0


	//   ....[223]....
        /*083c*/ 	.word	0x00013f50


	//   ....[224]....
        /*0840*/ 	.word	0x00013fc0


	//   ....[225]....
        /*0844*/ 	.word	0x00014060


	//   ....[226]....
        /*0848*/ 	.word	0x000140f0


	//   ....[227]....
        /*084c*/ 	.word	0x00014210


	//----- nvinfo : EIATTR_REG_RECONFIG
	.align		4
.L_557:
        /*0850*/ 	.byte	0x01, 0x54
	.zero		2


	//----- nvinfo : EIATTR_SYSCALL_OFFSETS
	.align		4
        /*0854*/ 	.byte	0x04, 0x46
        /*0856*/ 	.short	(.L_559 - .L_558)


	//   ....[0]....
.L_558:
        /*0858*/ 	.word	0x000019e0


	//   ....[1]....
        /*085c*/ 	.word	0x0000c730


	//   ....[2]....
        /*0860*/ 	.word	0x0000c880


	//   ....[3]....
        /*0864*/ 	.word	0x0000c970


	//   ....[4]....
        /*0868*/ 	.word	0x0000d820


	//----- nvinfo : EIATTR_MBARRIER_INSTR_OFFSETS
	.align		4
.L_559:
        /*086c*/ 	.byte	0x04, 0x39
        /*086e*/ 	.short	(.L_561 - .L_560)


	//   ....[0]....
.L_560:
        /*0870*/ 	.word	0x00000180
        /*0874*/ 	.word	0x000000ff
        /*0878*/ 	.word	0x00022800
        /*087c*/ 	.short	0x0100
        /*087e*/ 	.byte	0x08
	.zero		1


	//   ....[1]....
        /*0880*/ 	.word	0x00000190
        /*0884*/ 	.word	0x000000ff
        /*0888*/ 	.word	0x00022820
        /*088c*/ 	.short	0x0100
        /*088e*/ 	.byte	0x08
	.zero		1


	//   ....[2]....
        /*0890*/ 	.word	0x00000280
        /*0894*/ 	.word	0x000000ff
        /*0898*/ 	.word	0x00022830
        /*089c*/ 	.short	0x0100
        /*089e*/ 	.byte	0x08
	.zero		1


	//   ....[3]....
        /*08a0*/ 	.word	0x00000290
        /*08a4*/ 	.word	0x000000ff
        /*08a8*/ 	.word	0x00022840
        /*08ac*/ 	.short	0x0100
        /*08ae*/ 	.byte	0x08
	.zero		1


	//   ....[4]....
        /*08b0*/ 	.word	0x000002a0
        /*08b4*/ 	.word	0x000000ff
        /*08b8*/ 	.word	0x00022838
        /*08bc*/ 	.short	0x0100
        /*08be*/ 	.byte	0x08
	.zero		1


	//   ....[5]....
        /*08c0*/ 	.word	0x000002b0
        /*08c4*/ 	.word	0x000000ff
        /*08c8*/ 	.word	0x00022848
        /*08cc*/ 	.short	0x0100
        /*08ce*/ 	.byte	0x08
	.zero		1


	//   ....[6]....
        /*08d0*/ 	.word	0x000003e0
        /*08d4*/ 	.word	0x000000ff
        /*08d8*/ 	.word	0x00022850
        /*08dc*/ 	.short	0x0100
        /*08de*/ 	.byte	0x08
	.zero		1


	//   ....[7]....
        /*08e0*/ 	.word	0x000003f0
        /*08e4*/ 	.word	0x000000ff
        /*08e8*/ 	.word	0x00022860
        /*08ec*/ 	.short	0x0100
        /*08ee*/ 	.byte	0x08
	.zero		1


	//   ....[8]....
        /*08f0*/ 	.word	0x00000400
        /*08f4*/ 	.word	0x000000ff
        /*08f8*/ 	.word	0x00022858
        /*08fc*/ 	.short	0x0100
        /*08fe*/ 	.byte	0x08
	.zero		1


	//   ....[9]....
        /*0900*/ 	.word	0x00000410
        /*0904*/ 	.word	0x000000ff
        /*0908*/ 	.word	0x00022868
        /*090c*/ 	.short	0x0100
        /*090e*/ 	.byte	0x08
	.zero		1


	//   ....[10]....
        /*0910*/ 	.word	0x00000500
        /*0914*/ 	.word	0x000000ff
        /*0918*/ 	.word	0x00022870
        /*091c*/ 	.short	0x0100
        /*091e*/ 	.byte	0x06
	.zero		1


	//   ....[11]....
        /*0920*/ 	.word	0x00000510
        /*0924*/ 	.word	0x000000ff
        /*0928*/ 	.word	0x00022880
        /*092c*/ 	.short	0x0100
        /*092e*/ 	.byte	0x06
	.zero		1


	//   ....[12]....
        /*0930*/ 	.word	0x00000520
        /*0934*/ 	.word	0x000000ff
        /*0938*/ 	.word	0x00022878
        /*093c*/ 	.short	0x0100
        /*093e*/ 	.byte	0x06
	.zero		1


	//   ....[13]....
        /*0940*/ 	.word	0x00000530
        /*0944*/ 	.word	0x000000ff
        /*0948*/ 	.word	0x00022888
        /*094c*/ 	.short	0x0100
        /*094e*/ 	.byte	0x06
	.zero		1


	//   ....[14]....
        /*0950*/ 	.word	0x00000660
        /*0954*/ 	.word	0x000000ff
        /*0958*/ 	.word	0x00022890
        /*095c*/ 	.short	0x0100
        /*095e*/ 	.byte	0x08
	.zero		1


	//   ....[15]....
        /*0960*/ 	.word	0x00000670
        /*0964*/ 	.word	0x000000ff
        /*0968*/ 	.word	0x000228a0
        /*096c*/ 	.short	0x0100
        /*096e*/ 	.byte	0x08
	.zero		1


	//   ....[16]....
        /*0970*/ 	.word	0x00000680
        /*0974*/ 	.word	0x000000ff
        /*0978*/ 	.word	0x00022898
        /*097c*/ 	.short	0x0100
        /*097e*/ 	.byte	0x08
	.zero		1


	//   ....[17]....
        /*0980*/ 	.word	0x00000690
        /*0984*/ 	.word	0x000000ff
        /*0988*/ 	.word	0x000228a8
        /*098c*/ 	.short	0x0100
        /*098e*/ 	.byte	0x08
	.zero		1


	//   ....[18]....
        /*0990*/ 	.word	0x000007d0
        /*0994*/ 	.word	0x000000ff
        /*0998*/ 	.word	0x000228b0
        /*099c*/ 	.short	0x0100
        /*099e*/ 	.byte	0x08
	.zero		1


	//   ....[19]....
        /*09a0*/ 	.word	0x000007e0
        /*09a4*/ 	.word	0x000000ff
        /*09a8*/ 	.word	0x000228c0
        /*09ac*/ 	.short	0x0100
        /*09ae*/ 	.byte	0x08
	.zero		1


	//   ....[20]....
        /*09b0*/ 	.word	0x000007f0
        /*09b4*/ 	.word	0x000000ff
        /*09b8*/ 	.word	0x000228b8
        /*09bc*/ 	.short	0x0100
        /*09be*/ 	.byte	0x08
	.zero		1


	//   ....[21]....
        /*09c0*/ 	.word	0x00000800
        /*09c4*/ 	.word	0x000000ff
        /*09c8*/ 	.word	0x000228c8
        /*09cc*/ 	.short	0x0100
        /*09ce*/ 	.byte	0x08
	.zero		1


	//   ....[22]....
        /*09d0*/ 	.word	0x00001a50
        /*09d4*/ 	.word	0x000000ff
        /*09d8*/ 	.word	0x00022800
        /*09dc*/ 	.short	0x010a
        /*09de*/ 	.byte	0x33
	.zero		1


	//   ....[23]....
        /*09e0*/ 	.word	0x00001b20
        /*09e4*/ 	.word	0x000000ff
        /*09e8*/ 	.word	0x00022830
        /*09ec*/ 	.short	0x010a
        /*09ee*/ 	.byte	0x16
	.zero		1


	//   ....[24]....
        /*09f0*/ 	.word	0x00001b60
        /*09f4*/ 	.word	0x000000ff
        /*09f8*/ 	.word	0x00022830
        /*09fc*/ 	.short	0x010a
        /*09fe*/ 	.byte	0x16
	.zero		1


	//   ....[25]....
        /*0a00*/ 	.word	0x00001f10
        /*0a04*/ 	.word	0x000000ff
        /*0a08*/ 	.word	0x00000000
        /*0a0c*/ 	.short	0x0101
        /*0a0e*/ 	.byte	0x06
	.zero		1


	//   ....[26]....
        /*0a10*/ 	.word	0x00003380
        /*0a14*/ 	.word	0x000000ff
        /*0a18*/ 	.word	0x00022850
        /*0a1c*/ 	.short	0x010a
        /*0a1e*/ 	.byte	0x16
	.zero		1


	//   ....[27]....
        /*0a20*/ 	.word	0x000033c0
        /*0a24*/ 	.word	0x000000ff
        /*0a28*/ 	.word	0x00022850
        /*0a2c*/ 	.short	0x010a
        /*0a2e*/ 	.byte	0x16
	.zero		1


	//   ....[28]....
        /*0a30*/ 	.word	0x00003770
        /*0a34*/ 	.word	0x000000ff
        /*0a38*/ 	.word	0x00000000
        /*0a3c*/ 	.short	0x0101
        /*0a3e*/ 	.byte	0x16
	.zero		1


	//   ....[29]....
        /*0a40*/ 	.word	0x000038d0
        /*0a44*/ 	.word	0x000000ff
        /*0a48*/ 	.word	0x00022830
        /*0a4c*/ 	.short	0x010a
        /*0a4e*/ 	.byte	0x19
	.zero		1


	//   ....[30]....
        /*0a50*/ 	.word	0x00003910
        /*0a54*/ 	.word	0x000000ff
        /*0a58*/ 	.word	0x00022830
        /*0a5c*/ 	.short	0x010a
        /*0a5e*/ 	.byte	0x19
	.zero		1


	//   ....[31]....
        /*0a60*/ 	.word	0x00003bf0
        /*0a64*/ 	.word	0x000000ff
        /*0a68*/ 	.word	0x00000000
        /*0a6c*/ 	.short	0x0101
        /*0a6e*/ 	.byte	0x06
	.zero		1


	//   ....[32]....
        /*0a70*/ 	.word	0x00005930
        /*0a74*/ 	.word	0x000000ff
        /*0a78*/ 	.word	0x00022850
        /*0a7c*/ 	.short	0x010a
        /*0a7e*/ 	.byte	0x19
	.zero		1


	//   ....[33]....
        /*0a80*/ 	.word	0x00005980
        /*0a84*/ 	.word	0x000000ff
        /*0a88*/ 	.word	0x00022850
        /*0a8c*/ 	.short	0x010a
        /*0a8e*/ 	.byte	0x19
	.zero		1


	//   ....[34]....
        /*0a90*/ 	.word	0x00005c80
        /*0a94*/ 	.word	0x000000ff
        /*0a98*/ 	.word	0x00000000
        /*0a9c*/ 	.short	0x0101
        /*0a9e*/ 	.byte	0x19
	.zero		1


	//   ....[35]....
        /*0aa0*/ 	.word	0x00005dc0
        /*0aa4*/ 	.word	0x000000ff
        /*0aa8*/ 	.word	0x00022830
        /*0aac*/ 	.short	0x010a
        /*0aae*/ 	.byte	0x18
	.zero		1


	//   ....[36]....
        /*0ab0*/ 	.word	0x00005e00
        /*0ab4*/ 	.word	0x000000ff
        /*0ab8*/ 	.word	0x00022830
        /*0abc*/ 	.short	0x010a
        /*0abe*/ 	.byte	0x18
	.zero		1


	//   ....[37]....
        /*0ac0*/ 	.word	0x00006050
        /*0ac4*/ 	.word	0x000000ff
        /*0ac8*/ 	.word	0x00000000
        /*0acc*/ 	.short	0x0101
        /*0ace*/ 	.byte	0x06
	.zero		1


	//   ....[38]....
        /*0ad0*/ 	.word	0x000076a0
        /*0ad4*/ 	.word	0x000000ff
        /*0ad8*/ 	.word	0x00022850
        /*0adc*/ 	.short	0x010a
        /*0ade*/ 	.byte	0x18
	.zero		1


	//   ....[39]....
        /*0ae0*/ 	.word	0x000076f0
        /*0ae4*/ 	.word	0x000000ff
        /*0ae8*/ 	.word	0x00022850
        /*0aec*/ 	.short	0x010a
        /*0aee*/ 	.byte	0x18
	.zero		1


	//   ....[40]....
        /*0af0*/ 	.word	0x000079e0
        /*0af4*/ 	.word	0x000000ff
        /*0af8*/ 	.word	0x00000000
        /*0afc*/ 	.short	0x0101
        /*0afe*/ 	.byte	0x18
	.zero		1


	//   ....[41]....
        /*0b00*/ 	.word	0x00009eb0
        /*0b04*/ 	.word	0x000000ff
        /*0b08*/ 	.word	0x00000000
        /*0b0c*/ 	.short	0x0101
        /*0b0e*/ 	.byte	0x0a
	.zero		1


	//   ....[42]....
        /*0b10*/ 	.word	0x0000ce60
        /*0b14*/ 	.word	0x00000021
        /*0b18*/ 	.word	0x00022840
        /*0b1c*/ 	.short	0x010a
        /*0b1e*/ 	.byte	0x3f
	.zero		1


	//   ....[43]....
        /*0b20*/ 	.word	0x0000d4b0
        /*0b24*/ 	.word	0x00000021
        /*0b28*/ 	.word	0x00022830
        /*0b2c*/ 	.short	0x0107
        /*0b2e*/ 	.byte	0x3f
	.zero		1


	//   ....[44]....
        /*0b30*/ 	.word	0x0000d590
        /*0b34*/ 	.word	0x00000021
        /*0b38*/ 	.word	0x00022830
        /*0b3c*/ 	.short	0x0101
        /*0b3e*/ 	.byte	0x3f
	.zero		1


	//   ....[45]....
        /*0b40*/ 	.word	0x0000e0f0
        /*0b44*/ 	.word	0x00000016
        /*0b48*/ 	.word	0x00022800
        /*0b4c*/ 	.short	0x0107
        /*0b4e*/ 	.byte	0x3f
	.zero		1


	//   ....[46]....
        /*0b50*/ 	.word	0x0000e1e0
        /*0b54*/ 	.word	0x00000016
        /*0b58*/ 	.word	0x00022800
        /*0b5c*/ 	.short	0x0101
        /*0b5e*/ 	.byte	0x3f
	.zero		1


	//   ....[47]....
        /*0b60*/ 	.word	0x0000e200
        /*0b64*/ 	.word	0x00000016
        /*0b68*/ 	.word	0x00022820
        /*0b6c*/ 	.short	0x010a
        /*0b6e*/ 	.byte	0x3f
	.zero		1


	//   ....[48]....
        /*0b70*/ 	.word	0x0000e290
        /*0b74*/ 	.word	0x00000021
        /*0b78*/ 	.word	0x00022860
        /*0b7c*/ 	.short	0x010a
        /*0b7e*/ 	.byte	0x3f
	.zero		1


	//   ....[49]....
        /*0b80*/ 	.word	0x0000e990
        /*0b84*/ 	.word	0x00000021
        /*0b88*/ 	.word	0x00022850
        /*0b8c*/ 	.short	0x0107
        /*0b8e*/ 	.byte	0x3f
	.zero		1


	//   ....[50]....
        /*0b90*/ 	.word	0x0000ea60
        /*0b94*/ 	.word	0x00000021
        /*0b98*/ 	.word	0x00022850
        /*0b9c*/ 	.short	0x0101
        /*0b9e*/ 	.byte	0x3f
	.zero		1


	//   ....[51]....
        /*0ba0*/ 	.word	0x0000eda0
        /*0ba4*/ 	.word	0x0000000a
        /*0ba8*/ 	.word	0x00022840
        /*0bac*/ 	.short	0x010a
        /*0bae*/ 	.byte	0x3f
	.zero		1


	//   ....[52]....
        /*0bb0*/ 	.word	0x0000f170
        /*0bb4*/ 	.word	0x0000000a
        /*0bb8*/ 	.word	0x00022830
        /*0bbc*/ 	.short	0x0107
        /*0bbe*/ 	.byte	0x3f
	.zero		1


	//   ....[53]....
        /*0bc0*/ 	.word	0x0000f230
        /*0bc4*/ 	.word	0x0000000a
        /*0bc8*/ 	.word	0x00022830
        /*0bcc*/ 	.short	0x0101
        /*0bce*/ 	.byte	0x3f
	.zero		1


	//   ....[54]....
        /*0bd0*/ 	.word	0x0000f260
        /*0bd4*/ 	.word	0x0000000a
        /*0bd8*/ 	.word	0x00022860
        /*0bdc*/ 	.short	0x010a
        /*0bde*/ 	.byte	0x3f
	.zero		1


	//   ....[55]....
        /*0be0*/ 	.word	0x0000f780
        /*0be4*/ 	.word	0x0000000a
        /*0be8*/ 	.word	0x00022850
        /*0bec*/ 	.short	0x0107
        /*0bee*/ 	.byte	0x3f
	.zero		1


	//   ....[56]....
        /*0bf0*/ 	.word	0x0000f840
        /*0bf4*/ 	.word	0x0000000a
        /*0bf8*/ 	.word	0x00022850
        /*0bfc*/ 	.short	0x0101
        /*0bfe*/ 	.byte	0x3f
	.zero		1


	//   ....[57]....
        /*0c00*/ 	.word	0x000106b0
        /*0c04*/ 	.word	0x00000007
        /*0c08*/ 	.word	0x00022820
        /*0c0c*/ 	.short	0x010a
        /*0c0e*/ 	.byte	0x3f
	.zero		1


	//   ....[58]....
        /*0c10*/ 	.word	0x00010830
        /*0c14*/ 	.word	0x00000005
        /*0c18*/ 	.word	0x00022840
        /*0c1c*/ 	.short	0x010a
        /*0c1e*/ 	.byte	0x3f
	.zero		1


	//   ....[59]....
        /*0c20*/ 	.word	0x000108d0
        /*0c24*/ 	.word	0x00000003
        /*0c28*/ 	.word	0x00022840
        /*0c2c*/ 	.short	0x010a
        /*0c2e*/ 	.byte	0x3f
	.zero		1


	//   ....[60]....
        /*0c30*/ 	.word	0x00010910
        /*0c34*/ 	.word	0x00000005
        /*0c38*/ 	.word	0x00022860
        /*0c3c*/ 	.short	0x010a
        /*0c3e*/ 	.byte	0x3f
	.zero		1


	//   ....[61]....
        /*0c40*/ 	.word	0x00010950
        /*0c44*/ 	.word	0x00000003
        /*0c48*/ 	.word	0x00022860
        /*0c4c*/ 	.short	0x010a
        /*0c4e*/ 	.byte	0x3f
	.zero		1


	//   ....[62]....
        /*0c50*/ 	.word	0x000109c0
        /*0c54*/ 	.word	0x00000003
        /*0c58*/ 	.word	0x00022800
        /*0c5c*/ 	.short	0x010a
        /*0c5e*/ 	.byte	0x3f
	.zero		1


	//   ....[63]....
        /*0c60*/ 	.word	0x00010a20
        /*0c64*/ 	.word	0x00000003
        /*0c68*/ 	.word	0x00022830
        /*0c6c*/ 	.short	0x010a
        /*0c6e*/ 	.byte	0x3f
	.zero		1


	//   ....[64]....
        /*0c70*/ 	.word	0x00010a80
        /*0c74*/ 	.word	0x00000009
        /*0c78*/ 	.word	0x00022850
        /*0c7c*/ 	.short	0x010a
        /*0c7e*/ 	.byte	0x3f
	.zero		1


	//   ....[65]....
        /*0c80*/ 	.word	0x00010ae0
        /*0c84*/ 	.word	0x00000000
        /*0c88*/ 	.word	0x00022830
        /*0c8c*/ 	.short	0x010a
        /*0c8e*/ 	.byte	0x3f
	.zero		1


	//   ....[66]....
        /*0c90*/ 	.word	0x00010b40
        /*0c94*/ 	.word	0x0000000a
        /*0c98*/ 	.word	0x00022850
        /*0c9c*/ 	.short	0x010a
        /*0c9e*/ 	.byte	0x3f
	.zero		1


	//   ....[67]....
        /*0ca0*/ 	.word	0x00010ba0
        /*0ca4*/ 	.word	0x00000000
        /*0ca8*/ 	.word	0x00022830
        /*0cac*/ 	.short	0x010a
        /*0cae*/ 	.byte	0x3f
	.zero		1


	//   ....[68]....
        /*0cb0*/ 	.word	0x00010c00
        /*0cb4*/ 	.word	0x0000000a
        /*0cb8*/ 	.word	0x00022850
        /*0cbc*/ 	.short	0x010a
        /*0cbe*/ 	.byte	0x3f
	.zero		1


	//   ....[69]....
        /*0cc0*/ 	.word	0x00010d20
        /*0cc4*/ 	.word	0x00000021
        /*0cc8*/ 	.word	0x00022840
        /*0ccc*/ 	.short	0x010a
        /*0cce*/ 	.byte	0x3f
	.zero		1


	//   ....[70]....
        /*0cd0*/ 	.word	0x00011ff0
        /*0cd4*/ 	.word	0x00000016
        /*0cd8*/ 	.word	0x00022820
        /*0cdc*/ 	.short	0x010a
        /*0cde*/ 	.byte	0x3f
	.zero		1


	//   ....[71]....
        /*0ce0*/ 	.word	0x00012040
        /*0ce4*/ 	.word	0x00000021
        /*0ce8*/ 	.word	0x00022860
        /*0cec*/ 	.short	0x010a
        /*0cee*/ 	.byte	0x3f
	.zero		1


	//   ....[72]....
        /*0cf0*/ 	.word	0x000129b0
        /*0cf4*/ 	.word	0x0000000a
        /*0cf8*/ 	.word	0x00022840
        /*0cfc*/ 	.short	0x010a
        /*0cfe*/ 	.byte	0x3f
	.zero		1


	//   ....[73]....
        /*0d00*/ 	.word	0x00013080
        /*0d04*/ 	.word	0x0000000a
        /*0d08*/ 	.word	0x00022860
        /*0d0c*/ 	.short	0x010a
        /*0d0e*/ 	.byte	0x3f
	.zero		1


	//   ....[74]....
        /*0d10*/ 	.word	0x00014130
        /*0d14*/ 	.word	0x00000007
        /*0d18*/ 	.word	0x00022820
        /*0d1c*/ 	.short	0x010a
        /*0d1e*/ 	.byte	0x3f
	.zero		1


	//   ....[75]....
        /*0d20*/ 	.word	0x000142d0
        /*0d24*/ 	.word	0x00000005
        /*0d28*/ 	.word	0x00022840
        /*0d2c*/ 	.short	0x010a
        /*0d2e*/ 	.byte	0x3f
	.zero		1


	//   ....[76]....
        /*0d30*/ 	.word	0x00014320
        /*0d34*/ 	.word	0x00000003
        /*0d38*/ 	.word	0x00022840
        /*0d3c*/ 	.short	0x010a
        /*0d3e*/ 	.byte	0x3f
	.zero		1


	//   ....[77]....
        /*0d40*/ 	.word	0x00014370
        /*0d44*/ 	.word	0x00000005
        /*0d48*/ 	.word	0x00022860
        /*0d4c*/ 	.short	0x010a
        /*0d4e*/ 	.byte	0x3f
	.zero		1


	//----- nvinfo : EIATTR_NUM_MBARRIERS
	.align		4
.L_561:
        /*0d50*/ 	.byte	0x03, 0x38
        /*0d52*/ 	.short	0x0016


	//----- nvinfo : EIATTR_EXIT_INSTR_OFFSETS
	.align		4
        /*0d54*/ 	.byte	0x04, 0x1c
        /*0d56*/ 	.short	(.L_563 - .L_562)


	//   ....[0]....
.L_562:
        /*0d58*/ 	.word	0x000009b0


	//   ....[1]....
        /*0d5c*/ 	.word	0x0000b210


	//   ....[2]....
        /*0d60*/ 	.word	0x000109a0


	//----- nvinfo : EIATTR_MAX_THREADS
	.align		4
.L_563:
        /*0d64*/ 	.byte	0x04, 0x05
        /*0d66*/ 	.short	(.L_565 - .L_564)
.L_564:
        /*0d68*/ 	.word	0x00000180
        /*0d6c*/ 	.word	0x00000001
        /*0d70*/ 	.word	0x00000001


	//----- nvinfo : EIATTR_CRS_STACK_SIZE
	.align		4
.L_565:
        /*0d74*/ 	.byte	0x04, 0x1e
        /*0d76*/ 	.short	(.L_567 - .L_566)
.L_566:
        /*0d78*/ 	.word	0x00000000


	//----- nvinfo : EIATTR_CBANK_PARAM_SIZE
	.align		4
.L_567:
        /*0d7c*/ 	.byte	0x03, 0x19
        /*0d7e*/ 	.short	0x0af0


	//----- nvinfo : EIATTR_PARAM_CBANK
	.align		4
        /*0d80*/ 	.byte	0x04, 0x0a
        /*0d82*/ 	.short	(.L_569 - .L_568)
	.align		4
.L_568:
        /*0d84*/ 	.word	index@(.nv.constant0._ZN7cutlass13device_kernelIN5flash11enable_sm90INS1_16FlashAttnFwdSm90INS1_25CollectiveMainloopFwdSm90ILi2EN4cute5tupleIJNS5_1CILi1EEES8_S8_EEENS6_IJNS7_ILi128EEENS7_ILi96EEENS7_ILi64EEEEEELi256ENS_10bfloat16_tEfNS_4arch4Sm90ELb1ELb0ELb0ELb1ELb1ELb0ELb0ELb1ELb0ELb1ELb0ELb0EEENS1_21CollectiveEpilogueFwdINS6_IJSA_NS7_ILi256EEESB_EEES9_SE_SG_Li256ELb1ELb1ELb0ELb0EEENS1_36VarlenDynamicPersistentTileSchedulerILi128ELi96ELi256ELi128ELb0ELb1ELb1ELb1ELb1ELb1EEEEEEEEEvNT_6ParamsE)
        /*0d88*/ 	.short	0x0210
        /*0d8a*/ 	.short	0x0af0


	//----- nvinfo : EIATTR_SW_WAR
	.align		4
.L_569:
        /*0d8c*/ 	.byte	0x04, 0x36
        /*0d8e*/ 	.short	(.L_571 - .L_570)
.L_570:
        /*0d90*/ 	.word	0x00000008
.L_571:


//--------------------- .nv.info._ZN7cutlass13device_kernelIN5flash11enable_sm90INS1_16FlashAttnFwdSm90INS1_25CollectiveMainloopFwdSm90ILi2EN4cute5tupleIJNS5_1CILi1EEES8_S8_EEENS6_IJNS7_ILi128EEENS7_ILi96EEENS7_ILi64EEEEEELi256ENS_10bfloat16_tEfNS_4arch4Sm90ELb1ELb0ELb0ELb1ELb1ELb1ELb0ELb1ELb0ELb1ELb0ELb0EEENS1_21CollectiveEpilogueFwdINS6_IJSA_NS7_ILi256EEESB_EEES9_SE_SG_Li256ELb1ELb1ELb0ELb0EEENS1_36VarlenDynamicPersistentTileSchedulerILi128ELi96ELi256ELi128ELb0ELb1ELb1ELb1ELb1ELb1EEEEEEEEEvNT_6ParamsE --------------------------
	.section	.nv.info._ZN7cutlass13device_kernelIN5flash11enable_sm90INS1_16FlashAttnFwdSm90INS1_25CollectiveMainloopFwdSm90ILi2EN4cute5tupleIJNS5_1CILi1EEES8_S8_EEENS6_IJNS7_ILi128EEENS7_ILi96EEENS7_ILi64EEEEEELi256ENS_10bfloat16_tEfNS_4arch4Sm90ELb1ELb0ELb0ELb1ELb1ELb1ELb0ELb1ELb0ELb1ELb0ELb0EEENS1_21CollectiveEpilogueFwdINS6_IJSA_NS7_ILi256EEESB_EEES9_SE_SG_Li256ELb1ELb1ELb0ELb0EEENS1_36VarlenDynamicPersistentTileSchedulerILi128ELi96ELi256ELi128ELb0ELb1ELb1ELb1ELb1ELb1EEEEEEEEEvNT_6ParamsE,"",@"SHT_CUDA_INFO"
	.sectionflags	@""
	.align	4


	//----- nvinfo : EIATTR_CUDA_API_VERSION
	.align		4
        /*0000*/ 	.byte	0x04, 0x37
        /*0002*/ 	.short	(.L_573 - .L_572)
.L_572:
        /*0004*/ 	.word	0x00000082


	//----- nvinfo : EIATTR_KPARAM_INFO
	.align		4
.L_573:
        /*0008*/ 	.byte	0x04, 0x17
        /*000a*/ 	.short	(.L_575 - .L_574)
.L_574:
        /*000c*/ 	.word	0x00000000
        /*0010*/ 	.short	0x0000
        /*0012*/ 	.short	0x0070
        /*0014*/ 	.byte	0x00, 0xf0, 0x01, 0x2a


	//----- nvinfo : EIATTR_SPARSE_MMA_MASK
	.align		4
.L_575:
        /*0018*/ 	.byte	0x03, 0x50
        /*001a*/ 	.short	0x0000


	//----- nvinfo : EIATTR_MAXREG_COUNT
	.align		4
        /*001c*/ 	.byte	0x03, 0x1b
        /*001e*/ 	.short	0x00a8


	//----- nvinfo : EIATTR_NUM_BARRIERS
	.align		4
        /*0020*/ 	.byte	0x02, 0x4c
        /*0022*/ 	.byte	0x10
	.zero		1


	//----- nvinfo : EIATTR_EXTERNS
	.align		4
        /*0024*/ 	.byte	0x04, 0x0f
        /*0026*/ 	.short	(.L_577 - .L_576)


	//   ....[0]....
	.align		4
.L_576:
        /*0028*/ 	.word	index@(__assertfail)


	//----- nvinfo : EIATTR_ANNOTATIONS
	.align		4
.L_577:
        /*002c*/ 	.byte	0x04, 0x55
        /*002e*/ 	.short	(.L_579 - .L_578)


	//   ....[0]....
.L_578:
        /* <DEDUP_REMOVED lines=48> */


	//----- nvinfo : EIATTR_MERCURY_ISA_VERSION
	.align		4
.L_579:
        /*0318*/ 	.byte	0x03, 0x5f
        /*031a*/ 	.short	0x0101


	//----- nvinfo : EIATTR_UNUSED_LOAD_BYTE_OFFSET
	.align		4
        /*031c*/ 	.byte	0x04, 0x44
        /*031e*/ 	.short	(.L_581 - .L_580)


	//   ....[0]....
.L_580:
        /*0320*/ 	.word	0x00000a60
        /*0324*/ 	.word	0x0000fff0


	//   ....[1]....
        /*0328*/ 	.word	0x00010a00
        /*032c*/ 	.word	0x0000fff0


	//----- nvinfo : EIATTR_INT_WARP_WIDE_INSTR_OFFSETS
	.align		4
.L_581:
        /*0330*/ 	.byte	0x04, 0x31
        /*0332*/ 	.short	(.L_583 - .L_582)


	//   ....[0]....
.L_582:
        /*0334*/ 	.word	0x00000120


	//   ....[1]....
        /*0338*/ 	.word	0x000001c0


	//   ....[2]....
        /*033c*/ 	.word	0x00000230


	//   ....[3]....
        /*0340*/ 	.word	0x00016390


	//   ....[4]....
        /*0344*/ 	.word	0x00016420


	//   ....[5]....
        /*0348*/ 	.word	0x000197f0


	//   ....[6]....
        /*034c*/ 	.word	0x00019880


	//----- nvinfo : EIATTR_COOP_GROUP_MASK_REGIDS
	.align		4
.L_583:
        /*0350*/ 	.byte	0x04, 0x29
        /*0352*/ 	.short	(.L_585 - .L_584)


	//   ....[0]....
.L_584:
        /*0354*/ 	.word	0xffffffff


	//   ....[1]....
        /*0358*/ 	.word	0xffffffff


	//   ....[2]....
        /*035c*/ 	.word	0xffffffff


	//   ....[3]....
        /*0360*/ 	.word	0xffffffff


	//   ....[4]....
        /*0364*/ 	.word	0xffffffff


	//   ....[5]....
        /*0368*/ 	.word	0xffffffff


	//   ....[6]....
        /*036c*/ 	.word	0xffffffff


	//   ....[7]....
        /*0370*/ 	.word	0xffffffff


	//   ....[8]....
        /*0374*/ 	.word	0xffffffff


	//   ....[9]....
        /*0378*/ 	.word	0xffffffff


	//   ....[10]....
        /*037c*/ 	.word	0xffffffff


	//   ....[11]....
        /*0380*/ 	.word	0xffffffff


	//   ....[12]....
        /*0384*/ 	.word	0xffffffff


	//   ....[13]....
        /*0388*/ 	.word	0xffffffff


	//   ....[14]....
        /*038c*/ 	.word	0xffffffff


	//   ....[15]....
        /*0390*/ 	.word	0xffffffff


	//   ....[16]....
        /*0394*/ 	.word	0xffffffff


	//   ....[17]....
        /*0398*/ 	.word	0xffffffff


	//   ....[18]....
        /*039c*/ 	.word	0xffffffff


	//   ....[19]....
        /*03a0*/ 	.word	0xffffffff


	//   ....[20]....
        /*03a4*/ 	.word	0xffffffff


	//   ....[21]....
        /*03a8*/ 	.word	0xffffffff


	//   ....[22]....
        /*03ac*/ 	.word	0xffffffff


	//   ....[23]....
        /*03b0*/ 	.word	0xffffffff


	//   ....[24]....
        /*03b4*/ 	.word	0xffffffff


	//   ....[25]....
        /*03b8*/ 	.word	0xffffffff


	//   ....[26]....
        /*03bc*/ 	.word	0xffffffff


	//   ....[27]....
        /*03c0*/ 	.word	0xffffffff


	//   ....[28]....
        /*03c4*/ 	.word	0xffffffff


	//   ....[29]....
        /*03c8*/ 	.word	0xffffffff


	//   ....[30]....
        /*03cc*/ 	.word	0xffffffff


	//   ....[31]....
        /*03d0*/ 	.word	0xffffffff


	//   ....[32]....
        /*03d4*/ 	.word	0xffffffff


	//   ....[33]....
        /*03d8*/ 	.word	0xffffffff


	//   ....[34]....
        /*03dc*/ 	.word	0xffffffff


	//   ....[35]....
        /*03e0*/ 	.word	0xffffffff


	//   ....[36]....
        /*03e4*/ 	.word	0xffffffff


	//   ....[37]....
        /*03e8*/ 	.word	0xffffffff


	//   ....[38]....
        /*03ec*/ 	.word	0xffffffff


	//   ....[39]....
        /*03f0*/ 	.word	0xffffffff


	//   ....[40]....
        /*03f4*/ 	.word	0xffffffff


	//   ....[41]....
        /*03f8*/ 	.word	0xffffffff


	//   ....[42]....
        /*03fc*/ 	.word	0xffffffff


	//   ....[43]....
        /*0400*/ 	.word	0xffffffff


	//   ....[44]....
        /*0404*/ 	.word	0xffffffff


	//   ....[45]....
        /*0408*/ 	.word	0xffffffff


	//   ....[46]....
        /*040c*/ 	.word	0xffffffff


	//   ....[47]....
        /*0410*/ 	.word	0xffffffff


	//   ....[48]....
        /*0414*/ 	.word	0xffffffff


	//   ....[49]....
        /*0418*/ 	.word	0xffffffff


	//   ....[50]....
        /*041c*/ 	.word	0xffffffff


	//   ....[51]....
        /*0420*/ 	.word	0xffffffff


	//   ....[52]....
        /*0424*/ 	.word	0xffffffff


	//   ....[53]....
        /*0428*/ 	.word	0xffffffff


	//   ....[54]....
        /*042c*/ 	.word	0xffffffff


	//   ....[55]....
        /*0430*/ 	.word	0xffffffff


	//   ....[56]....
        /*0434*/ 	.word	0xffffffff


	//   ....[57]....
        /*0438*/ 	.word	0xffffffff


	//   ....[58]....
        /*043c*/ 	.word	0xffffffff


	//   ....[59]....
        /*0440*/ 	.word	0xffffffff


	//   ....[60]....
        /*0444*/ 	.word	0xffffffff


	//   ....[61]....
        /*0448*/ 	.word	0xffffffff


	//   ....[62]....
        /*044c*/ 	.word	0xffffffff


	//   ....[63]....
        /*0450*/ 	.word	0xffffffff


	//   ....[64]....
        /*0454*/ 	.word	0xffffffff


	//   ....[65]....
        /*0458*/ 	.word	0xffffffff


	//   ....[66]....
        /*045c*/ 	.word	0xffffffff


	//   ....[67]....
        /*0460*/ 	.word	0xffffffff


	//   ....[68]....
        /*0464*/ 	.word	0xffffffff


	//   ....[69]....
        /*0468*/ 	.word	0xffffffff


	//   ....[70]....
        /*046c*/ 	.word	0xffffffff


	//   ....[71]....
        /*0470*/ 	.word	0xffffffff


	//   ....[72]....
        /*0474*/ 	.word	0xffffffff


	//   ....[73]....
        /*0478*/ 	.word	0xffffffff


	//   ....[74]....
        /*047c*/ 	.word	0xffffffff


	//   ....[75]....
        /*0480*/ 	.word	0xffffffff


	//   ....[76]....
        /*0484*/ 	.word	0xffffffff


	//   ....[77]....
        /*0488*/ 	.word	0xffffffff


	//   ....[78]....
        /*048c*/ 	.word	0xffffffff


	//   ....[79]....
        /*0490*/ 	.word	0xffffffff


	//   ....[80]....
        /*0494*/ 	.word	0xffffffff


	//   ....[81]....
        /*0498*/ 	.word	0xffffffff


	//   ....[82]....
        /*049c*/ 	.word	0xffffffff


	//   ....[83]....
        /*04a0*/ 	.word	0xffffffff


	//   ....[84]....
        /*04a4*/ 	.word	0xffffffff


	//   ....[85]....
        /*04a8*/ 	.word	0xffffffff


	//   ....[86]....
        /*04ac*/ 	.word	0xffffffff


	//   ....[87]....
        /*04b0*/ 	.word	0xffffffff


	//   ....[88]....
        /*04b4*/ 	.word	0xffffffff


	//   ....[89]....
        /*04b8*/ 	.word	0xffffffff


	//   ....[90]....
        /*04bc*/ 	.word	0xffffffff


	//   ....[91]....
        /*04c0*/ 	.word	0xffffffff


	//   ....[92]....
        /*04c4*/ 	.word	0xffffffff


	//   ....[93]....
        /*04c8*/ 	.word	0xffffffff


	//   ....[94]....
        /*04cc*/ 	.word	0xffffffff


	//   ....[95]....
        /*04d0*/ 	.word	0xffffffff


	//   ....[96]....
        /*04d4*/ 	.word	0xffffffff


	//   ....[97]....
        /*04d8*/ 	.word	0xffffffff


	//   ....[98]....
        /*04dc*/ 	.word	0xffffffff


	//   ....[99]....
        /*04e0*/ 	.word	0xffffffff


	//   ....[100]....
        /*04e4*/ 	.word	0xffffffff


	//   ....[101]....
        /*04e8*/ 	.word	0xffffffff


	//   ....[102]....
        /*04ec*/ 	.word	0xffffffff


	//   ....[103]....
        /*04f0*/ 	.word	0xffffffff


	//   ....[104]....
        /*04f4*/ 	.word	0xffffffff


	//   ....[105]....
        /*04f8*/ 	.word	0xffffffff


	//   ....[106]....
        /*04fc*/ 	.word	0xffffffff


	//   ....[107]....
        /*0500*/ 	.word	0xffffffff


	//   ....[108]....
        /*0504*/ 	.word	0xffffffff


	//   ....[109]....
        /*0508*/ 	.word	0xffffffff


	//   ....[110]....
        /*050c*/ 	.word	0xffffffff


	//   ....[111]....
        /*0510*/ 	.word	0xffffffff


	//   ....[112]....
        /*0514*/ 	.word	0xffffffff


	//   ....[113]....
        /*0518*/ 	.word	0xffffffff


	//   ....[114]....
        /*051c*/ 	.word	0xffffffff


	//   ....[115]....
        /*0520*/ 	.word	0xffffffff


	//   ....[116]....
        /*0524*/ 	.word	0xffffffff


	//   ....[117]....
        /*0528*/ 	.word	0xffffffff


	//   ....[118]....
        /*052c*/ 	.word	0xffffffff


	//   ....[119]....
        /*0530*/ 	.word	0xffffffff


	//   ....[120]....
        /*0534*/ 	.word	0xffffffff


	//   ....[121]....
        /*0538*/ 	.word	0xffffffff


	//   ....[122]....
        /*053c*/ 	.word	0xffffffff


	//   ....[123]....
        /*0540*/ 	.word	0xffffffff


	//   ....[124]....
        /*0544*/ 	.word	0xffffffff


	//   ....[125]....
        /*0548*/ 	.word	0xffffffff


	//   ....[126]....
        /*054c*/ 	.word	0xffffffff


	//   ....[127]....
        /*0550*/ 	.word	0xffffffff


	//   ....[128]....
        /*0554*/ 	.word	0xffffffff


	//   ....[129]....
        /*0558*/ 	.word	0xffffffff


	//   ....[130]....
        /*055c*/ 	.word	0xffffffff


	//   ....[131]....
        /*0560*/ 	.word	0xffffffff


	//   ....[132]....
        /*0564*/ 	.word	0xffffffff


	//   ....[133]....
        /*0568*/ 	.word	0xffffffff


	//   ....[134]....
        /*056c*/ 	.word	0xffffffff


	//   ....[135]....
        /*0570*/ 	.word	0xffffffff


	//   ....[136]....
        /*0574*/ 	.word	0xffffffff


	//   ....[137]....
        /*0578*/ 	.word	0xffffffff


	//   ....[138]....
        /*057c*/ 	.word	0xffffffff


	//   ....[139]....
        /*0580*/ 	.word	0xffffffff


	//   ....[140]....
        /*0584*/ 	.word	0xffffffff


	//   ....[141]....
        /*0588*/ 	.word	0xffffffff


	//   ....[142]....
        /*058c*/ 	.word	0xffffffff


	//   ....[143]....
        /*0590*/ 	.word	0xffffffff


	//   ....[144]....
        /*0594*/ 	.word	0xffffffff


	//   ....[145]....
        /*0598*/ 	.word	0xffffffff


	//   ....[146]....
        /*059c*/ 	.word	0xffffffff


	//   ....[147]....
        /*05a0*/ 	.word	0xffffffff


	//   ....[148]....
        /*05a4*/ 	.word	0xffffffff


	//   ....[149]....
        /*05a8*/ 	.word	0xffffffff


	//   ....[150]....
        /*05ac*/ 	.word	0xffffffff


	//   ....[151]....
        /*05b0*/ 	.word	0xffffffff


	//   ....[152]....
        /*05b4*/ 	.word	0xffffffff


	//   ....[153]....
        /*05b8*/ 	.word	0xffffffff


	//   ....[154]....
        /*05bc*/ 	.word	0xffffffff


	//   ....[155]....
        /*05c0*/ 	.word	0xffffffff


	//   ....[156]....
        /*05c4*/ 	.word	0xffffffff


	//   ....[157]....
        /*05c8*/ 	.word	0xffffffff


	//   ....[158]....
        /*05cc*/ 	.word	0xffffffff


	//   ....[159]....
        /*05d0*/ 	.word	0xffffffff


	//   ....[160]....
        /*05d4*/ 	.word	0xffffffff


	//   ....[161]....
        /*05d8*/ 	.word	0xffffffff


	//   ....[162]....
        /*05dc*/ 	.word	0xffffffff


	//   ....[163]....
        /*05e0*/ 	.word	0xffffffff


	//   ....[164]....
        /*05e4*/ 	.word	0xffffffff


	//   ....[165]....
        /*05e8*/ 	.word	0xffffffff


	//   ....[166]....
        /*05ec*/ 	.word	0xffffffff


	//   ....[167]....
        /*05f0*/ 	.word	0xffffffff


	//   ....[168]....
        /*05f4*/ 	.word	0xffffffff


	//   ....[169]....
        /*05f8*/ 	.word	0xffffffff


	//   ....[170]....
        /*05fc*/ 	.word	0xffffffff


	//   ....[171]....
        /*0600*/ 	.word	0xffffffff


	//   ....[172]....
        /*0604*/ 	.word	0xffffffff


	//   ....[173]....
        /*0608*/ 	.word	0xffffffff


	//   ....[174]....
        /*060c*/ 	.word	0xffffffff


	//   ....[175]....
        /*0610*/ 	.word	0xffffffff


	//   ....[176]....
        /*0614*/ 	.word	0xffffffff


	//   ....[177]....
        /*0618*/ 	.word	0xffffffff


	//   ....[178]....
        /*061c*/ 	.word	0xffffffff


	//   ....[179]....
        /*0620*/ 	.word	0x0500000f


	//   ....[180]....
        /*0624*/ 	.word	0x0500000f


	//   ....[181]....
        /*0628*/ 	.word	0x0500000f


	//   ....[182]....
        /*062c*/ 	.word	0x0500000f


	//   ....[183]....
        /*0630*/ 	.word	0x0500000f


	//   ....[184]....
        /*0634*/ 	.word	0x0500000f


	//   ....[185]....
        /*0638*/ 	.word	0x0500000f


	//   ....[186]....
        /*063c*/ 	.word	0x0500000f


	//   ....[187]....
        /*0640*/ 	.word	0x0500000f


	//   ....[188]....
        /*0644*/ 	.word	0x0500000f


	//   ....[189]....
        /*0648*/ 	.word	0x0500000f


	//   ....[190]....
        /*064c*/ 	.word	0x0500000f


	//   ....[191]....
        /*0650*/ 	.word	0x0500000f


	//   ....[192]....
        /*0654*/ 	.word	0x0500000f


	//   ....[193]....
        /*0658*/ 	.word	0x0500000f


	//   ....[194]....
        /*065c*/ 	.word	0x0500000f


	//   ....[195]....
        /*0660*/ 	.word	0x0500000f


	//   ....[196]....
        /*0664*/ 	.word	0x0500000f


	//   ....[197]....
        /*0668*/ 	.word	0x0500000f


	//   ....[198]....
        /*066c*/ 	.word	0x0500000f


	//   ....[199]....
        /*0670*/ 	.word	0x0500000f


	//   ....[200]....
        /*0674*/ 	.word	0x0500000f


	//   ....[201]....
        /*0678*/ 	.word	0x0500000f


	//   ....[202]....
        /*067c*/ 	.word	0x0500000f


	//   ....[203]....
        /*0680*/ 	.word	0x0500000f


	//   ....[204]....
        /*0684*/ 	.word	0x0500000f


	//   ....[205]....
        /*0688*/ 	.word	0x0500000f


	//   ....[206]....
        /*068c*/ 	.word	0x0500000f


	//   ....[207]....
        /*0690*/ 	.word	0x0500000f


	//   ....[208]....
        /*0694*/ 	.word	0x0500000f


	//   ....[209]....
        /*0698*/ 	.word	0x0500000f


	//   ....[210]....
        /*069c*/ 	.word	0x0500000f


	//   ....[211]....
        /*06a0*/ 	.word	0x0500000f


	//   ....[212]....
        /*06a4*/ 	.word	0x0500000f


	//   ....[213]....
        /*06a8*/ 	.word	0x0500000f


	//   ....[214]....
        /*06ac*/ 	.word	0x0500000f


	//   ....[215]....
        /*06b0*/ 	.word	0x0500000f


	//   ....[216]....
        /*06b4*/ 	.word	0x0500000f


	//   ....[217]....
        /*06b8*/ 	.word	0x0500000f


	//   ....[218]....
        /*06bc*/ 	.word	0x0500000f


	//   ....[219]....
        /*06c0*/ 	.word	0x0500000f


	//   ....[220]....
        /*06c4*/ 	.word	0x0500000f


	//   ....[221]....
        /*06c8*/ 	.word	0x0500000f


	//   ....[222]....
        /*06cc*/ 	.word	0x0500000f


	//   ....[223]....
        /*06d0*/ 	.word	0x0500000f


	//   ....[224]....
        /*06d4*/ 	.word	0x0500000f


	//   ....[225]....
        /*06d8*/ 	.word	0x0500000f


	//   ....[226]....
        /*06dc*/ 	.word	0x0500000f


	//   ....[227]....
        /*06e0*/ 	.word	0x0500000f


	//   ....[228]....
        /*06e4*/ 	.word	0x0500000f


	//   ....[229]....
        /*06e8*/ 	.word	0x0500000f


	//   ....[230]....
        /*06ec*/ 	.word	0x0500000f


	//   ....[231]....
        /*06f0*/ 	.word	0x0500000f


	//   ....[232]....
        /*06f4*/ 	.word	0x0500000f


	//   ....[233]....
        /*06f8*/ 	.word	0x0500000f


	//   ....[234]....
        /*06fc*/ 	.word	0x0500000f


	//   ....[235]....
        /*0700*/ 	.word	0x0500000f


	//   ....[236]....
        /*0704*/ 	.word	0x0500000f


	//   ....[237]....
        /*0708*/ 	.word	0x0500000f


	//   ....[238]....
        /*070c*/ 	.word	0x0500000f


	//   ....[239]....
        /*0710*/ 	.word	0x0500000f


	//   ....[240]....
        /*0714*/ 	.word	0x0500000f


	//   ....[241]....
        /*0718*/ 	.word	0x0500000f


	//   ....[242]....
        /*071c*/ 	.word	0x0500000f


	//   ....[243]....
        /*0720*/ 	.word	0x0500000f


	//   ....[244]....
        /*0724*/ 	.word	0x0500000f


	//   ....[245]....
        /*0728*/ 	.word	0x0500000f


	//   ....[246]....
        /*072c*/ 	.word	0x0500000f


	//   ....[247]....
        /*0730*/ 	.word	0x0500000f


	//   ....[248]....
        /*0734*/ 	.word	0x0500000f


	//   ....[249]....
        /*0738*/ 	.word	0x0500000f


	//   ....[250]....
        /*073c*/ 	.word	0x0500000f


	//   ....[251]....
        /*0740*/ 	.word	0x0500000f


	//   ....[252]....
        /*0744*/ 	.word	0x0500000f


	//   ....[253]....
        /*0748*/ 	.word	0x0500000f


	//   ....[254]....
        /*074c*/ 	.word	0x0500000f


	//   ....[255]....
        /*0750*/ 	.word	0x0500000f


	//   ....[0]....
        /*0754*/ 	.word	0x0500000f


	//   ....[1]....
        /*0758*/ 	.word	0x0500000f


	//   ....[2]....
        /*075c*/ 	.word	0x0500000f


	//   ....[3]....
        /*0760*/ 	.word	0x0500000f


	//   ....[4]....
        /*0764*/ 	.word	0x0500000f


	//   ....[5]....
        /*0768*/ 	.word	0x0500000f


	//   ....[6]....
        /*076c*/ 	.word	0x0500000f


	//   ....[7]....
        /*0770*/ 	.word	0x0500000f


	//   ....[8]....
        /*0774*/ 	.word	0x0500000f


	//   ....[9]....
        /*0778*/ 	.word	0x0500000f


	//   ....[10]....
        /*077c*/ 	.word	0x0500000f


	//   ....[11]....
        /*0780*/ 	.word	0x0500000f


	//   ....[12]....
        /*0784*/ 	.word	0x0500000f


	//   ....[13]....
        /*0788*/ 	.word	0x0500000f


	//   ....[14]....
        /*078c*/ 	.word	0x0500000f


	//   ....[15]....
        /*0790*/ 	.word	0x0500000f


	//   ....[16]....
        /*0794*/ 	.word	0x0500000f


	//   ....[17]....
        /*0798*/ 	.word	0x0500000f


	//   ....[18]....
        /*079c*/ 	.word	0x0500000f


	//   ....[19]....
        /*07a0*/ 	.word	0x0500000f


	//   ....[20]....
        /*07a4*/ 	.word	0x0500000f


	//   ....[21]....
        /*07a8*/ 	.word	0x0500000f


	//   ....[22]....
        /*07ac*/ 	.word	0x0500000f


	//   ....[23]....
        /*07b0*/ 	.word	0x0500000f


	//   ....[24]....
        /*07b4*/ 	.word	0x0500000f


	//   ....[25]....
        /*07b8*/ 	.word	0x0500000f


	//   ....[26]....
        /*07bc*/ 	.word	0x0500000f


	//   ....[27]....
        /*07c0*/ 	.word	0x0500000f


	//   ....[28]....
        /*07c4*/ 	.word	0x0500000f


	//   ....[29]....
        /*07c8*/ 	.word	0x0500000f


	//   ....[30]....
        /*07cc*/ 	.word	0x0500000f


	//   ....[31]....
        /*07d0*/ 	.word	0x0500000f


	//   ....[32]....
        /*07d4*/ 	.word	0x0500000f


	//   ....[33]....
        /*07d8*/ 	.word	0x0500000f


	//   ....[34]....
        /*07dc*/ 	.word	0x0500000f


	//   ....[35]....
        /*07e0*/ 	.word	0x0500000f


	//   ....[36]....
        /*07e4*/ 	.word	0x0500000f


	//   ....[37]....
        /*07e8*/ 	.word	0x0500000f


	//   ....[38]....
        /*07ec*/ 	.word	0x0500000f


	//   ....[39]....
        /*07f0*/ 	.word	0x0500000f


	//   ....[40]....
        /*07f4*/ 	.word	0x0500000f


	//   ....[41]....
        /*07f8*/ 	.word	0x0500000f


	//   ....[42]....
        /*07fc*/ 	.word	0x0500000f


	//   ....[43]....
        /*0800*/ 	.word	0x0500000f


	//----- nvinfo : EIATTR_COOP_GROUP_INSTR_OFFSETS
	.align		4
.L_585:
        /*0804*/ 	.byte	0x04, 0x28
        /*0806*/ 	.short	(.L_587 - .L_586)


	//   ....[0]....
.L_586:
        /*0808*/ 	.word	0x00000060


	//   ....[1]....
        /*080c*/ 	.word	0x00000130


	//   ....[2]....
        /*0810*/ 	.word	0x000001e0


	//   ....[3]....
        /*0814*/ 	.word	0x000003a0


	//   ....[4]....
        /*0818*/ 	.word	0x00000500


	//   ....[5]....
        /*081c*/ 	.word	0x00000620


	//   ....[6]....
        /*0820*/ 	.word	0x00000780


	//   ....[7]....
        /*0824*/ 	.word	0x00002e50


	//   ....[8]....
        /*0828*/ 	.word	0x00002e60


	//   ....[9]....
        /*082c*/ 	.word	0x000035d0


	//   ....[10]....
        /*0830*/ 	.word	0x000035e0


	//   ....[11]....
        /*0834*/ 	.word	0x00004250


	//   ....[12]....
        /*0838*/ 	.word	0x00004260


	//   ....[13]....
        /*083c*/ 	.word	0x00004a40


	//   ....[14]....
        /*0840*/ 	.word	0x00004a50


	//   ....[15]....
        /*0844*/ 	.word	0x000054a0


	//   ....[16]....
        /*0848*/ 	.word	0x000054b0


	//   ....[17]....
        /*084c*/ 	.word	0x000055c0


	//   ....[18]....
        /*0850*/ 	.word	0x000055d0


	//   ....[19]....
        /*0854*/ 	.word	0x000059a0


	//   ....[20]....
        /*0858*/ 	.word	0x000059c0


	//   ....[21]....
        /*085c*/ 	.word	0x00005c90


	//   ....[22]....
        /*0860*/ 	.word	0x00005cb0


	//   ....[23]....
        /*0864*/ 	.word	0x000066b0


	//   ....[24]....
        /*0868*/ 	.word	0x00006e20


	//   ....[25]....
        /*086c*/ 	.word	0x00006e30


	//   ....[26]....
        /*0870*/ 	.word	0x00006e40


	//   ....[27]....
        /*0874*/ 	.word	0x00006e50


	//   ....[28]....
        /*0878*/ 	.word	0x00007170


	//   ....[29]....
        /*087c*/ 	.word	0x00007180


	//   ....[30]....
        /*0880*/ 	.word	0x00007190


	//   ....[31]....
        /*0884*/ 	.word	0x000071a0


	//   ....[32]....
        /*0888*/ 	.word	0x00008570


	//   ....[33]....
        /*088c*/ 	.word	0x00008590


	//   ....[34]....
        /*0890*/ 	.word	0x000085a0


	//   ....[35]....
        /*0894*/ 	.word	0x000085b0


	//   ....[36]....
        /*0898*/ 	.word	0x000086a0


	//   ....[37]....
        /*089c*/ 	.word	0x000086c0


	//   ....[38]....
        /*08a0*/ 	.word	0x00008750


	//   ....[39]....
        /*08a4*/ 	.word	0x00008780


	//   ....[40]....
        /*08a8*/ 	.word	0x00009f00


	//   ....[41]....
        /*08ac*/ 	.word	0x00009f20


	//   ....[42]....
        /*08b0*/ 	.word	0x0000a490


	//   ....[43]....
        /*08b4*/ 	.word	0x0000a600


	//   ....[44]....
        /*08b8*/ 	.word	0x0000a9d0


	//   ....[45]....
        /*08bc*/ 	.word	0x0000aac0


	//   ....[46]....
        /*08c0*/ 	.word	0x0000bd80


	//   ....[47]....
        /*08c4*/ 	.word	0x0000bd90


	//   ....[48]....
        /*08c8*/ 	.word	0x0000c280


	//   ....[49]....
        /*08cc*/ 	.word	0x0000c2a0


	//   ....[50]....
        /*08d0*/ 	.word	0x0000c9e0


	//   ....[51]....
        /*08d4*/ 	.word	0x0000ca10


	//   ....[52]....
        /*08d8*/ 	.word	0x0000e590


	//   ....[53]....
        /*08dc*/ 	.word	0x0000e5c0


	//   ....[54]....
        /*08e0*/ 	.word	0x0000eff0


	//   ....[55]....
        /*08e4*/ 	.word	0x0000f070


	//   ....[56]....
        /*08e8*/ 	.word	0x0000ff80


	//   ....[57]....
        /*08ec*/ 	.word	0x0000ffe0


	//   ....[58]....
        /*08f0*/ 	.word	0x00010020


	//   ....[59]....
        /*08f4*/ 	.word	0x00010050


	//   ....[60]....
        /*08f8*/ 	.word	0x00011b20


	//   ....[61]....
        /*08fc*/ 	.word	0x00011d60


	//   ....[62]....
        /*0900*/ 	.word	0x00011d90


	//   ....[63]....
        /*0904*/ 	.word	0x00011dd0


	//   ....[64]....
        /*0908*/ 	.word	0x00012520


	//   ....[65]....
        /*090c*/ 	.word	0x00012540


	//   ....[66]....
        /*0910*/ 	.word	0x00012690


	//   ....[67]....
        /*0914*/ 	.word	0x000126b0


	//   ....[68]....
        /*0918*/ 	.word	0x000127f0


	//   ....[69]....
        /*091c*/ 	.word	0x00012810


	//   ....[70]....
        /*0920*/ 	.word	0x00012960


	//   ....[71]....
        /*0924*/ 	.word	0x00012980


	//   ....[72]....
        /*0928*/ 	.word	0x00013290


	//   ....[73]....
        /*092c*/ 	.word	0x000132a0


	//   ....[74]....
        /*0930*/ 	.word	0x000134e0


	//   ....[75]....
        /*0934*/ 	.word	0x000134f0


	//   ....[76]....
        /*0938*/ 	.word	0x00013720


	//   ....[77]....
        /*093c*/ 	.word	0x00013730


	//   ....[78]....
        /*0940*/ 	.word	0x00013960


	//   ....[79]....
        /*0944*/ 	.word	0x00013970


	//   ....[80]....
        /*0948*/ 	.word	0x00013c00


	//   ....[81]....
        /*094c*/ 	.word	0x00013db0


	//   ....[82]....
        /*0950*/ 	.word	0x00013de0


	//   ....[83]....
        /*0954*/ 	.word	0x00013e10


	//   ....[84]....
        /*0958*/ 	.word	0x00013e40


	//   ....[85]....
        /*095c*/ 	.word	0x00013e70


	//   ....[86]....
        /*0960*/ 	.word	0x00013ea0


	//   ....[87]....
        /*0964*/ 	.word	0x00014010


	//   ....[88]....
        /*0968*/ 	.word	0x00014040


	//   ....[89]....
        /*096c*/ 	.word	0x00014070


	//   ....[90]....
        /*0970*/ 	.word	0x000140a0


	//   ....[91]....
        /*0974*/ 	.word	0x000140d0


	//   ....[92]....
        /*0978*/ 	.word	0x00014100


	//   ....[93]....
        /*097c*/ 	.word	0x00014190


	//   ....[94]....
        /*0980*/ 	.word	0x000141f0


	//   ....[95]....
        /*0984*/ 	.word	0x00014280


	//   ....[96]....
        /*0988*/ 	.word	0x00015070


	//   ....[97]....
        /*098c*/ 	.word	0x00016f50


	//   ....[98]....
        /*0990*/ 	.word	0x00016f70


	//   ....[99]....
        /*0994*/ 	.word	0x00017000


	//   ....[100]....
        /*0998*/ 	.word	0x00017020


	//   ....[101]....
        /*099c*/ 	.word	0x000170a0


	//   ....[102]....
        /*09a0*/ 	.word	0x000170c0


	//   ....[103]....
        /*09a4*/ 	.word	0x00017140


	//   ....[104]....
        /*09a8*/ 	.word	0x00017160


	//   ....[105]....
        /*09ac*/ 	.word	0x000171e0


	//   ....[106]....
        /*09b0*/ 	.word	0x00017200


	//   ....[107]....
        /*09b4*/ 	.word	0x00017210


	//   ....[108]....
        /*09b8*/ 	.word	0x00017220


	//   ....[109]....
        /*09bc*/ 	.word	0x00017a90


	//   ....[110]....
        /*09c0*/ 	.word	0x00017ac0


	//   ....[111]....
        /*09c4*/ 	.word	0x00017b80


	//   ....[112]....
        /*09c8*/ 	.word	0x00017b90


	//   ....[113]....
        /*09cc*/ 	.word	0x00017c20


	//   ....[114]....
        /*09d0*/ 	.word	0x00017c30


	//   ....[115]....
        /*09d4*/ 	.word	0x00017cc0


	//   ....[116]....
        /*09d8*/ 	.word	0x00017cd0


	//   ....[117]....
        /*09dc*/ 	.word	0x00017d60


	//   ....[118]....
        /*09e0*/ 	.word	0x00017d70


	//   ....[119]....
        /*09e4*/ 	.word	0x00017e00


	//   ....[120]....
        /*09e8*/ 	.word	0x00017e10


	//   ....[121]....
        /*09ec*/ 	.word	0x00017e90


	//   ....[122]....
        /*09f0*/ 	.word	0x00017ea0


	//   ....[123]....
        /*09f4*/ 	.word	0x00017eb0


	//   ....[124]....
        /*09f8*/ 	.word	0x00017ec0


	//   ....[125]....
        /*09fc*/ 	.word	0x00018340


	//   ....[126]....
        /*0a00*/ 	.word	0x00018370


	//   ....[127]....
        /*0a04*/ 	.word	0x000183d0


	//   ....[128]....
        /*0a08*/ 	.word	0x00018480


	//   ....[129]....
        /*0a0c*/ 	.word	0x00018490


	//   ....[130]....
        /*0a10*/ 	.word	0x000184c0


	//   ....[131]....
        /*0a14*/ 	.word	0x00018550


	//   ....[132]....
        /*0a18*/ 	.word	0x00018600


	//   ....[133]....
        /*0a1c*/ 	.word	0x00018610


	//   ....[134]....
        /*0a20*/ 	.word	0x00018640


	//   ....[135]....
        /*0a24*/ 	.word	0x00018650


	//   ....[136]....
        /*0a28*/ 	.word	0x000186e0


	//   ....[137]....
        /*0a2c*/ 	.word	0x00018e10


	//   ....[138]....
        /*0a30*/ 	.word	0x00018e30


	//   ....[139]....
        /*0a34*/ 	.word	0x00018e80


	//   ....[140]....
        /*0a38*/ 	.word	0x00018e90


	//   ....[141]....
        /*0a3c*/ 	.word	0x00018ed0


	//   ....[142]....
        /*0a40*/ 	.word	0x00018ee0


	//   ....[143]....
        /*0a44*/ 	.word	0x00018f20


	//   ....[144]....
        /*0a48*/ 	.word	0x00018f30


	//   ....[145]....
        /*0a4c*/ 	.word	0x00018f70


	//   ....[146]....
        /*0a50*/ 	.word	0x00018f80


	//   ....[147]....
        /*0a54*/ 	.word	0x00018f90


	//   ....[148]....
        /*0a58*/ 	.word	0x00018fd0


	//   ....[149]....
        /*0a5c*/ 	.word	0x00019310


	//   ....[150]....
        /*0a60*/ 	.word	0x00019330


	//   ....[151]....
        /*0a64*/ 	.word	0x00019340


	//   ....[152]....
        /*0a68*/ 	.word	0x00019360


	//   ....[153]....
        /*0a6c*/ 	.word	0x000193d0


	//   ....[154]....
        /*0a70*/ 	.word	0x000193f0


	//   ....[155]....
        /*0a74*/ 	.word	0x00019450


	//   ....[156]....
        /*0a78*/ 	.word	0x00019470


	//   ....[157]....
        /*0a7c*/ 	.word	0x000194d0


	//   ....[158]....
        /*0a80*/ 	.word	0x000194f0


	//   ....[159]....
        /*0a84*/ 	.word	0x00019550


	//   ....[160]....
        /*0a88*/ 	.word	0x00019570


	//   ....[161]....
        /*0a8c*/ 	.word	0x00019a60


	//   ....[162]....
        /*0a90*/ 	.word	0x00019ab0


	//   ....[163]....
        /*0a94*/ 	.word	0x00019ae0


	//   ....[164]....
        /*0a98*/ 	.word	0x00019b10


	//   ....[165]....
        /*0a9c*/ 	.word	0x00019b20


	//   ....[166]....
        /*0aa0*/ 	.word	0x00019b50


	//   ....[167]....
        /*0aa4*/ 	.word	0x00019b80


	//   ....[168]....
        /*0aa8*/ 	.word	0x00019bb0


	//   ....[169]....
        /*0aac*/ 	.word	0x00019d30


	//   ....[170]....
        /*0ab0*/ 	.word	0x00019d60


	//   ....[171]....
        /*0ab4*/ 	.word	0x00019d90


	//   ....[172]....
        /*0ab8*/ 	.word	0x00019dc0


	//   ....[173]....
        /*0abc*/ 	.word	0x00019df0


	//   ....[174]....
        /*0ac0*/ 	.word	0x00019e20


	//   ....[175]....
        /*0ac4*/ 	.word	0x00019ee0


	//   ....[176]....
        /*0ac8*/ 	.word	0x00019f00


	//   ....[177]....
        /*0acc*/ 	.word	0x00019f70


	//   ....[178]....
        /*0ad0*/ 	.word	0x0001a610


	//   ....[179]....
        /*0ad4*/ 	.word	0x0001a930


	//   ....[180]....
        /*0ad8*/ 	.word	0x0001a9c0


	//   ....[181]....
        /*0adc*/ 	.word	0x0001aa50


	//   ....[182]....
        /*0ae0*/ 	.word	0x0001aae0


	//   ....[183]....
        /*0ae4*/ 	.word	0x0001abc0


	//   ....[184]....
        /*0ae8*/ 	.word	0x0001ac50


	//   ....[185]....
        /*0aec*/ 	.word	0x0001acf0


	//   ....[186]....
        /*0af0*/ 	.word	0x0001ad80


	//   ....[187]....
        /*0af4*/ 	.word	0x0001ae70


	//   ....[188]....
        /*0af8*/ 	.word	0x0001af00


	//   ....[189]....
        /*0afc*/ 	.word	0x0001afa0


	//   ....[190]....
        /*0b00*/ 	.word	0x0001b030


	//   ....[191]....
        /*0b04*/ 	.word	0x0001b170


	//   ....[192]....
        /*0b08*/ 	.word	0x0001b210


	//   ....[193]....
        /*0b0c*/ 	.word	0x0001b2a0


	//   ....[194]....
        /*0b10*/ 	.word	0x0001b2f0


	//   ....[195]....
        /*0b14*/ 	.word	0x0001b340


	//   ....[196]....
        /*0b18*/ 	.word	0x0001b3d0


	//   ....[197]....
        /*0b1c*/ 	.word	0x0001b460


	//   ....[198]....
        /*0b20*/ 	.word	0x0001b4b0


	//   ....[199]....
        /*0b24*/ 	.word	0x0001b500


	//   ....[200]....
        /*0b28*/ 	.word	0x0001b5f0


	//   ....[201]....
        /*0b2c*/ 	.word	0x0001b6a0


	//   ....[202]....
        /*0b30*/ 	.word	0x0001b720


	//   ....[203]....
        /*0b34*/ 	.word	0x0001b790


	//   ....[204]....
        /*0b38*/ 	.word	0x0001b8c0


	//   ....[205]....
        /*0b3c*/ 	.word	0x0001b9e0


	//   ....[206]....
        /*0b40*/ 	.word	0x0001bab0


	//   ....[207]....
        /*0b44*/ 	.word	0x0001bb00


	//   ....[208]....
        /*0b48*/ 	.word	0x0001bdb0


	//   ....[209]....
        /*0b4c*/ 	.word	0x0001be00


	//   ....[210]....
        /*0b50*/ 	.word	0x0001be90


	//   ....[211]....
        /*0b54*/ 	.word	0x0001bf20


	//   ....[212]....
        /*0b58*/ 	.word	0x0001bfb0


	//   ....[213]....
        /*0b5c*/ 	.word	0x0001c040


	//   ....[214]....
        /*0b60*/ 	.word	0x0001c0d0


	//   ....[215]....
        /*0b64*/ 	.word	0x0001c160


	//   ....[216]....
        /*0b68*/ 	.word	0x0001c220


	//   ....[217]....
        /*0b6c*/ 	.word	0x0001c500


	//   ....[218]....
        /*0b70*/ 	.word	0x0001c5f0


	//   ....[219]....
        /*0b74*/ 	.word	0x0001c690


	//   ....[220]....
        /*0b78*/ 	.word	0x0001c6f0


	//   ....[221]....
        /*0b7c*/ 	.word	0x0001c7e0


	//   ....[222]....
        /*0b80*/ 	.word	0x0001c850


	//   ....[223]....
        /*0b84*/ 	.word	0x0001c940


	//   ....[224]....
        /*0b88*/ 	.word	0x0001c9b0


	//   ....[225]....
        /*0b8c*/ 	.word	0x0001caa0


	//   ....[226]....
        /*0b90*/ 	.word	0x0001cb10


	//   ....[227]....
        /*0b94*/ 	.word	0x0001cc00


	//   ....[228]....
        /*0b98*/ 	.word	0x0001cc70


	//   ....[229]....
        /*0b9c*/ 	.word	0x0001cd10


	//   ....[230]....
        /*0ba0*/ 	.word	0x0001ce00


	//   ....[231]....
        /*0ba4*/ 	.word	0x0001ce70


	//   ....[232]....
        /*0ba8*/ 	.word	0x0001ced0


	//   ....[233]....
        /*0bac*/ 	.word	0x0001cfc0


	//   ....[234]....
        /*0bb0*/ 	.word	0x0001d020


	//   ....[235]....
        /*0bb4*/ 	.word	0x0001d120


	//   ....[236]....
        /*0bb8*/ 	.word	0x0001d180


	//   ....[237]....
        /*0bbc*/ 	.word	0x0001d280


	//   ....[238]....
        /*0bc0*/ 	.word	0x0001d2e0


	//   ....[239]....
        /*0bc4*/ 	.word	0x0001d3e0


	//   ....[240]....
        /*0bc8*/ 	.word	0x0001d440


	//   ....[241]....
        /*0bcc*/ 	.word	0x0001d540


	//   ....[242]....
        /*0bd0*/ 	.word	0x0001d5a0


	//   ....[243]....
        /*0bd4*/ 	.word	0x0001d6a0


	//   ....[244]....
        /*0bd8*/ 	.word	0x0001d700


	//   ....[245]....
        /*0bdc*/ 	.word	0x0001d7a0


	//   ....[246]....
        /*0be0*/ 	.word	0x0001d920


	//   ....[247]....
        /*0be4*/ 	.word	0x0001da00


	//   ....[248]....
        /*0be8*/ 	.word	0x0001dab0


	//   ....[249]....
        /*0bec*/ 	.word	0x0001dbc0


	//   ....[250]....
        /*0bf0*/ 	.word	0x0001dc20


	//   ....[251]....
        /*0bf4*/ 	.word	0x0001dd30


	//   ....[252]....
        /*0bf8*/ 	.word	0x0001dd90


	//   ....[253]....
        /*0bfc*/ 	.word	0x0001dea0


	//   ....[254]....
        /*0c00*/ 	.word	0x0001df00


	//   ....[255]....
        /*0c04*/ 	.word	0x0001e010


	//   ....[0]....
        /*0c08*/ 	.word	0x0001e070


	//   ....[1]....
        /*0c0c*/ 	.word	0x0001e130


	//   ....[2]....
        /*0c10*/ 	.word	0x0001e290


	//   ....[3]....
        /*0c14*/ 	.word	0x0001e330


	//   ....[4]....
        /*0c18*/ 	.word	0x0001e390


	//   ....[5]....
        /*0c1c*/ 	.word	0x0001e440


	//   ....[6]....
        /*0c20*/ 	.word	0x0001e4a0


	//   ....[7]....
        /*0c24*/ 	.word	0x0001e550


	//   ....[8]....
        /*0c28*/ 	.word	0x0001e5b0


	//   ....[9]....
        /*0c2c*/ 	.word	0x0001e660


	//   ....[10]....
        /*0c30*/ 	.word	0x0001e6c0


	//   ....[11]....
        /*0c34*/ 	.word	0x0001e770


	//   ....[12]....
        /*0c38*/ 	.word	0x0001e7d0


	//   ....[13]....
        /*0c3c*/ 	.word	0x0001e880


	//   ....[14]....
        /*0c40*/ 	.word	0x0001e970


	//   ....[15]....
        /*0c44*/ 	.word	0x0001ea10


	//   ....[16]....
        /*0c48*/ 	.word	0x0001ea70


	//   ....[17]....
        /*0c4c*/ 	.word	0x0001eb40


	//   ....[18]....
        /*0c50*/ 	.word	0x0001eba0


	//   ....[19]....
        /*0c54*/ 	.word	0x0001ec70


	//   ....[20]....
        /*0c58*/ 	.word	0x0001ecd0


	//   ....[21]....
        /*0c5c*/ 	.word	0x0001eda0


	//   ....[22]....
        /*0c60*/ 	.word	0x0001ee00


	//   ....[23]....
        /*0c64*/ 	.word	0x0001eed0


	//   ....[24]....
        /*0c68*/ 	.word	0x0001ef30


	//   ....[25]....
        /*0c6c*/ 	.word	0x0001f000


	//   ....[26]....
        /*0c70*/ 	.word	0x0001f090


	//   ....[27]....
        /*0c74*/ 	.word	0x0001f130


	//   ....[28]....
        /*0c78*/ 	.word	0x0001f250


	//   ....[29]....
        /*0c7c*/ 	.word	0x0001f2c0


	//   ....[30]....
        /*0c80*/ 	.word	0x0001f330


	//   ....[31]....
        /*0c84*/ 	.word	0x0001f3a0


	//   ....[32]....
        /*0c88*/ 	.word	0x0001f410


	//   ....[33]....
        /*0c8c*/ 	.word	0x0001f490


	//   ....[34]....
        /*0c90*/ 	.word	0x0001f520


	//   ....[35]....
        /*0c94*/ 	.word	0x0001f5b0


	//   ....[36]....
        /*0c98*/ 	.word	0x0001f620


	//   ....[37]....
        /*0c9c*/ 	.word	0x0001f690


	//   ....[38]....
        /*0ca0*/ 	.word	0x0001f700


	//   ....[39]....
        /*0ca4*/ 	.word	0x0001f780


	//   ....[40]....
        /*0ca8*/ 	.word	0x0001f7f0


	//   ....[41]....
        /*0cac*/ 	.word	0x0001f890


	//   ....[42]....
        /*0cb0*/ 	.word	0x0001f920


	//   ....[43]....
        /*0cb4*/ 	.word	0x0001fa40


	//----- nvinfo : EIATTR_REG_RECONFIG
	.align		4
.L_587:
        /*0cb8*/ 	.byte	0x01, 0x54
	.zero		2


	//----- nvinfo : EIATTR_SYSCALL_OFFSETS
	.align		4
        /*0cbc*/ 	.byte	0x04, 0x46
        /*0cbe*/ 	.short	(.L_589 - .L_588)


	//   ....[0]....
.L_588:
        /*0cc0*/ 	.word	0x000019a0


	//   ....[1]....
        /*0cc4*/ 	.word	0x00001af0


	//   ....[2]....
        /*0cc8*/ 	.word	0x00006850


	//   ....[3]....
        /*0ccc*/ 	.word	0x00006b70


	//   ....[4]....
        /*0cd0*/ 	.word	0x00016580


	//   ....[5]....
        /*0cd4*/ 	.word	0x000166d0


	//   ....[6]....
        /*0cd8*/ 	.word	0x000167c0


	//   ....[7]....
        /*0cdc*/ 	.word	0x000176d0


	//----- nvinfo : EIATTR_MBARRIER_INSTR_OFFSETS
	.align		4
.L_589:
        /*0ce0*/ 	.byte	0x04, 0x39
        /*0ce2*/ 	.short	(.L_591 - .L_590)


	//   ....[0]....
.L_590:
        /*0ce4*/ 	.word	0x00000250
        /*0ce8*/ 	.word	0x000000ff
        /*0cec*/ 	.word	0x00022800
        /*0cf0*/ 	.short	0x0100
        /*0cf2*/ 	.byte	0x08
	.zero		1


	//   ....[1]....
        /*0cf4*/ 	.word	0x00000260
        /*0cf8*/ 	.word	0x000000ff
        /*0cfc*/ 	.word	0x00022820
        /*0d00*/ 	.short	0x0100
        /*0d02*/ 	.byte	0x08
	.zero		1


	//   ....[2]....
        /*0d04*/ 	.word	0x00000350
        /*0d08*/ 	.word	0x000000ff
        /*0d0c*/ 	.word	0x00022830
        /*0d10*/ 	.short	0x0100
        /*0d12*/ 	.byte	0x08
	.zero		1


	//   ....[3]....
        /*0d14*/ 	.word	0x00000360
        /*0d18*/ 	.word	0x000000ff
        /*0d1c*/ 	.word	0x00022840
        /*0d20*/ 	.short	0x0100
        /*0d22*/ 	.byte	0x08
	.zero		1


	//   ....[4]....
        /*0d24*/ 	.word	0x00000370
        /*0d28*/ 	.word	0x000000ff
        /*0d2c*/ 	.word	0x00022838
        /*0d30*/ 	.short	0x0100
        /*0d32*/ 	.byte	0x08
	.zero		1


	//   ....[5]....
        /*0d34*/ 	.word	0x00000380
        /*0d38*/ 	.word	0x000000ff
        /*0d3c*/ 	.word	0x00022848
        /*0d40*/ 	.short	0x0100
        /*0d42*/ 	.byte	0x08
	.zero		1


	//   ....[6]....
        /*0d44*/ 	.word	0x000004b0
        /*0d48*/ 	.word	0x000000ff
        /*0d4c*/ 	.word	0x00022850
        /*0d50*/ 	.short	0x0100
        /*0d52*/ 	.byte	0x08
	.zero		1


	//   ....[7]....
        /*0d54*/ 	.word	0x000004c0
        /*0d58*/ 	.word	0x000000ff
        /*0d5c*/ 	.word	0x00022860
        /*0d60*/ 	.short	0x0100
        /*0d62*/ 	.byte	0x08
	.zero		1


	//   ....[8]....
        /*0d64*/ 	.word	0x000004d0
        /*0d68*/ 	.word	0x000000ff
        /*0d6c*/ 	.word	0x00022858
        /*0d70*/ 	.short	0x0100
        /*0d72*/ 	.byte	0x08
	.zero		1


	//   ....[9]....
        /*0d74*/ 	.word	0x000004e0
        /*0d78*/ 	.word	0x000000ff
        /*0d7c*/ 	.word	0x00022868
        /*0d80*/ 	.short	0x0100
        /*0d82*/ 	.byte	0x08
	.zero		1


	//   ....[10]....
        /*0d84*/ 	.word	0x000005d0
        /*0d88*/ 	.word	0x000000ff
        /*0d8c*/ 	.word	0x00022870
        /*0d90*/ 	.short	0x0100
        /*0d92*/ 	.byte	0x06
	.zero		1


	//   ....[11]....
        /*0d94*/ 	.word	0x000005e0
        /*0d98*/ 	.word	0x000000ff
        /*0d9c*/ 	.word	0x00022880
        /*0da0*/ 	.short	0x0100
        /*0da2*/ 	.byte	0x06
	.zero		1


	//   ....[12]....
        /*0da4*/ 	.word	0x000005f0
        /*0da8*/ 	.word	0x000000ff
        /*0dac*/ 	.word	0x00022878
        /*0db0*/ 	.short	0x0100
        /*0db2*/ 	.byte	0x06
	.zero		1


	//   ....[13]....
        /*0db4*/ 	.word	0x00000600
        /*0db8*/ 	.word	0x000000ff
        /*0dbc*/ 	.word	0x00022888
        /*0dc0*/ 	.short	0x0100
        /*0dc2*/ 	.byte	0x06
	.zero		1


	//   ....[14]....
        /*0dc4*/ 	.word	0x00000730
        /*0dc8*/ 	.word	0x000000ff
        /*0dcc*/ 	.word	0x00022890
        /*0dd0*/ 	.short	0x0100
        /*0dd2*/ 	.byte	0x08
	.zero		1


	//   ....[15]....
        /*0dd4*/ 	.word	0x00000740
        /*0dd8*/ 	.word	0x000000ff
        /*0ddc*/ 	.word	0x000228a0
        /*0de0*/ 	.short	0x0100
        /*0de2*/ 	.byte	0x08
	.zero		1


	//   ....[16]....
        /*0de4*/ 	.word	0x00000750
        /*0de8*/ 	.word	0x000000ff
        /*0dec*/ 	.word	0x00022898
        /*0df0*/ 	.short	0x0100
        /*0df2*/ 	.byte	0x08
	.zero		1


	//   ....[17]....
        /*0df4*/ 	.word	0x00000760
        /*0df8*/ 	.word	0x000000ff
        /*0dfc*/ 	.word	0x000228a8
        /*0e00*/ 	.short	0x0100
        /*0e02*/ 	.byte	0x08
	.zero		1


	//   ....[18]....
        /*0e04*/ 	.word	0x00000890
        /*0e08*/ 	.word	0x000000ff
        /*0e0c*/ 	.word	0x000228b0
        /*0e10*/ 	.short	0x0100
        /*0e12*/ 	.byte	0x08
	.zero		1


	//   ....[19]....
        /*0e14*/ 	.word	0x000008a0
        /*0e18*/ 	.word	0x000000ff
        /*0e1c*/ 	.word	0x000228c0
        /*0e20*/ 	.short	0x0100
        /*0e22*/ 	.byte	0x08
	.zero		1


	//   ....[20]....
        /*0e24*/ 	.word	0x000008b0
        /*0e28*/ 	.word	0x000000ff
        /*0e2c*/ 	.word	0x000228b8
        /*0e30*/ 	.short	0x0100
        /*0e32*/ 	.byte	0x08
	.zero		1


	//   ....[21]....
        /*0e34*/ 	.word	0x000008c0
        /*0e38*/ 	.word	0x000000ff
        /*0e3c*/ 	.word	0x000228c8
        /*0e40*/ 	.short	0x0100
        /*0e42*/ 	.byte	0x08
	.zero		1


	//   ....[22]....
        /*0e44*/ 	.word	0x00002e00
        /*0e48*/ 	.word	0x00000056
        /*0e4c*/ 	.word	0x00022890
        /*0e50*/ 	.short	0x010a
        /*0e52*/ 	.byte	0x3f
	.zero		1


	//   ....[23]....
        /*0e54*/ 	.word	0x000041f0
        /*0e58*/ 	.word	0x00000056
        /*0e5c*/ 	.word	0x00022890
        /*0e60*/ 	.short	0x010a
        /*0e62*/ 	.byte	0x3f
	.zero		1


	//   ....[24]....
        /*0e64*/ 	.word	0x000052e0
        /*0e68*/ 	.word	0x00000056
        /*0e6c*/ 	.word	0x00022890
        /*0e70*/ 	.short	0x010a
        /*0e72*/ 	.byte	0x3f
	.zero		1


	//   ....[25]....
        /*0e74*/ 	.word	0x000057a0
        /*0e78*/ 	.word	0x00000008
        /*0e7c*/ 	.word	0x00000000
        /*0e80*/ 	.short	0x0101
        /*0e82*/ 	.byte	0x3f
	.zero		1


	//   ....[26]....
        /*0e84*/ 	.word	0x000057e0
        /*0e88*/ 	.word	0x00000056
        /*0e8c*/ 	.word	0x000228b0
        /*0e90*/ 	.short	0x010a
        /*0e92*/ 	.byte	0x3f
	.zero		1


	//   ....[27]....
        /*0e94*/ 	.word	0x00006020
        /*0e98*/ 	.word	0x00000056
        /*0e9c*/ 	.word	0x00000000
        /*0ea0*/ 	.short	0x0101
        /*0ea2*/ 	.byte	0x3f
	.zero		1


	//   ....[28]....
        /*0ea4*/ 	.word	0x000068f0
        /*0ea8*/ 	.word	0x00000013
        /*0eac*/ 	.word	0x00022800
        /*0eb0*/ 	.short	0x010a
        /*0eb2*/ 	.byte	0x3f
	.zero		1


	//   ....[29]....
        /*0eb4*/ 	.word	0x00006940
        /*0eb8*/ 	.word	0x00000013
        /*0ebc*/ 	.word	0x00022800
        /*0ec0*/ 	.short	0x010a
        /*0ec2*/ 	.byte	0x3f
	.zero		1


	//   ....[30]....
        /*0ec4*/ 	.word	0x00007420
        /*0ec8*/ 	.word	0x00000013
        /*0ecc*/ 	.word	0x00022800
        /*0ed0*/ 	.short	0x010a
        /*0ed2*/ 	.byte	0x3f
	.zero		1


	//   ....[31]....
        /*0ed4*/ 	.word	0x00008a00
        /*0ed8*/ 	.word	0x00000013
        /*0edc*/ 	.word	0x00022800
        /*0ee0*/ 	.short	0x010a
        /*0ee2*/ 	.byte	0x3f
	.zero		1


	//   ....[32]....
        /*0ee4*/ 	.word	0x00009a40
        /*0ee8*/ 	.word	0x00000009
        /*0eec*/ 	.word	0x00022830
        /*0ef0*/ 	.short	0x010a
        /*0ef2*/ 	.byte	0x3f
	.zero		1


	//   ....[33]....
        /*0ef4*/ 	.word	0x00009ae0
        /*0ef8*/ 	.word	0x00000009
        /*0efc*/ 	.word	0x00022830
        /*0f00*/ 	.short	0x010a
        /*0f02*/ 	.byte	0x3f
	.zero		1


	//   ....[34]....
        /*0f04*/ 	.word	0x0000ae60
        /*0f08*/ 	.word	0x0000000f
        /*0f0c*/ 	.word	0x00000000
        /*0f10*/ 	.short	0x0101
        /*0f12*/ 	.byte	0x3f
	.zero		1


	//   ....[35]....
        /*0f14*/ 	.word	0x0000b3f0
        /*0f18*/ 	.word	0x00000009
        /*0f1c*/ 	.word	0x00022850
        /*0f20*/ 	.short	0x010a
        /*0f22*/ 	.byte	0x3f
	.zero		1


	//   ....[36]....
        /*0f24*/ 	.word	0x0000b440
        /*0f28*/ 	.word	0x00000009
        /*0f2c*/ 	.word	0x00022850
        /*0f30*/ 	.short	0x010a
        /*0f32*/ 	.byte	0x3f
	.zero		1


	//   ....[37]....
        /*0f34*/ 	.word	0x0000b870
        /*0f38*/ 	.word	0x00000009
        /*0f3c*/ 	.word	0x00000000
        /*0f40*/ 	.short	0x0101
        /*0f42*/ 	.byte	0x3f
	.zero		1


	//   ....[38]....
        /*0f44*/ 	.word	0x0000b9d0
        /*0f48*/ 	.word	0x0000000e
        /*0f4c*/ 	.word	0x00022830
        /*0f50*/ 	.short	0x010a
        /*0f52*/ 	.byte	0x3f
	.zero		1


	//   ....[39]....
        /*0f54*/ 	.word	0x0000ba30
        /*0f58*/ 	.word	0x0000000e
        /*0f5c*/ 	.word	0x00022830
        /*0f60*/ 	.short	0x010a
        /*0f62*/ 	.byte	0x3f
	.zero		1


	//   ....[40]....
        /*0f64*/ 	.word	0x0000cd40
        /*0f68*/ 	.word	0x0000009c
        /*0f6c*/ 	.word	0x00000000
        /*0f70*/ 	.short	0x0101
        /*0f72*/ 	.byte	0x3f
	.zero		1


	//   ....[41]....
        /*0f74*/ 	.word	0x0000dbb0
        /*0f78*/ 	.word	0x0000000e
        /*0f7c*/ 	.word	0x00022850
        /*0f80*/ 	.short	0x010a
        /*0f82*/ 	.byte	0x3f
	.zero		1


	//   ....[42]....
        /*0f84*/ 	.word	0x0000dc00
        /*0f88*/ 	.word	0x0000000e
        /*0f8c*/ 	.word	0x00022850
        /*0f90*/ 	.short	0x010a
        /*0f92*/ 	.byte	0x3f
	.zero		1


	//   ....[43]....
        /*0f94*/ 	.word	0x0000dfe0
        /*0f98*/ 	.word	0x0000000e
        /*0f9c*/ 	.word	0x00000000
        /*0fa0*/ 	.short	0x0101
        /*0fa2*/ 	.byte	0x3f
	.zero		1


	//   ....[44]....
        /*0fa4*/ 	.word	0x0000e100
        /*0fa8*/ 	.word	0x0000000e
        /*0fac*/ 	.word	0x00022830
        /*0fb0*/ 	.short	0x010a
        /*0fb2*/ 	.byte	0x3f
	.zero		1


	//   ....[45]....
        /*0fb4*/ 	.word	0x0000e160
        /*0fb8*/ 	.word	0x0000000e
        /*0fbc*/ 	.word	0x00022830
        /*0fc0*/ 	.short	0x010a
        /*0fc2*/ 	.byte	0x3f
	.zero		1


	//   ....[46]....
        /*0fc4*/ 	.word	0x0000f4e0
        /*0fc8*/ 	.word	0x000000a2
        /*0fcc*/ 	.word	0x00000000
        /*0fd0*/ 	.short	0x0101
        /*0fd2*/ 	.byte	0x3f
	.zero		1


	//   ....[47]....
        /*0fd4*/ 	.word	0x0000fb00
        /*0fd8*/ 	.word	0x0000000e
        /*0fdc*/ 	.word	0x00022850
        /*0fe0*/ 	.short	0x010a
        /*0fe2*/ 	.byte	0x3f
	.zero		1


	//   ....[48]....
        /*0fe4*/ 	.word	0x0000fb50
        /*0fe8*/ 	.word	0x0000000e
        /*0fec*/ 	.word	0x00022850
        /*0ff0*/ 	.short	0x010a
        /*0ff2*/ 	.byte	0x3f
	.zero		1


	//   ....[49]....
        /*0ff4*/ 	.word	0x0000ff40
        /*0ff8*/ 	.word	0x0000000e
        /*0ffc*/ 	.word	0x00000000
        /*1000*/ 	.short	0x0101
        /*1002*/ 	.byte	0x3f
	.zero		1


	//   ....[50]....
        /*1004*/ 	.word	0x00012510
        /*1008*/ 	.word	0x00000003
        /*100c*/ 	.word	0x00000000
        /*1010*/ 	.short	0x0101
        /*1012*/ 	.byte	0x3f
	.zero		1


	//   ....[51]....
        /*1014*/ 	.word	0x00015150
        /*1018*/ 	.word	0x00000016
        /*101c*/ 	.word	0x00022820
        /*1020*/ 	.short	0x010a
        /*1022*/ 	.byte	0x3f
	.zero		1


	//   ....[52]....
        /*1024*/ 	.word	0x000151e0
        /*1028*/ 	.word	0x00000003
        /*102c*/ 	.word	0x000228a0
        /*1030*/ 	.short	0x010a
        /*1032*/ 	.byte	0x3f
	.zero		1


	//   ....[53]....
        /*1034*/ 	.word	0x00015430
        /*1038*/ 	.word	0x00000003
        /*103c*/ 	.word	0x000228c0
        /*1040*/ 	.short	0x010a
        /*1042*/ 	.byte	0x3f
	.zero		1


	//   ....[54]....
        /*1044*/ 	.word	0x00015a40
        /*1048*/ 	.word	0x00000008
        /*104c*/ 	.word	0x000228a0
        /*1050*/ 	.short	0x010a
        /*1052*/ 	.byte	0x3f
	.zero		1


	//   ....[55]....
        /*1054*/ 	.word	0x00015c80
        /*1058*/ 	.word	0x00000008
        /*105c*/ 	.word	0x000228c0
        /*1060*/ 	.short	0x010a
        /*1062*/ 	.byte	0x3f
	.zero		1


	//   ....[56]....
        /*1064*/ 	.word	0x00016cd0
        /*1068*/ 	.word	0x00000020
        /*106c*/ 	.word	0x00022840
        /*1070*/ 	.short	0x010a
        /*1072*/ 	.byte	0x3f
	.zero		1


	//   ....[57]....
        /*1074*/ 	.word	0x00017320
        /*1078*/ 	.word	0x00000020
        /*107c*/ 	.word	0x00022830
        /*1080*/ 	.short	0x0107
        /*1082*/ 	.byte	0x3f
	.zero		1


	//   ....[58]....
        /*1084*/ 	.word	0x00017400
        /*1088*/ 	.word	0x00000020
        /*108c*/ 	.word	0x00022830
        /*1090*/ 	.short	0x0101
        /*1092*/ 	.byte	0x3f
	.zero		1


	//   ....[59]....
        /*1094*/ 	.word	0x00017fc0
        /*1098*/ 	.word	0x00000016
        /*109c*/ 	.word	0x00022800
        /*10a0*/ 	.short	0x0107
        /*10a2*/ 	.byte	0x3f
	.zero		1


	//   ....[60]....
        /*10a4*/ 	.word	0x000180b0
        /*10a8*/ 	.word	0x00000016
        /*10ac*/ 	.word	0x00022800
        /*10b0*/ 	.short	0x0101
        /*10b2*/ 	.byte	0x3f
	.zero		1


	//   ....[61]....
        /*10b4*/ 	.word	0x000180d0
        /*10b8*/ 	.word	0x00000016
        /*10bc*/ 	.word	0x00022820
        /*10c0*/ 	.short	0x010a
        /*10c2*/ 	.byte	0x3f
	.zero		1


	//   ....[62]....
        /*10c4*/ 	.word	0x00018160
        /*10c8*/ 	.word	0x00000020
        /*10cc*/ 	.word	0x00022860
        /*10d0*/ 	.short	0x010a
        /*10d2*/ 	.byte	0x3f
	.zero		1


	//   ....[63]....
        /*10d4*/ 	.word	0x00018860
        /*10d8*/ 	.word	0x00000020
        /*10dc*/ 	.word	0x00022850
        /*10e0*/ 	.short	0x0107
        /*10e2*/ 	.byte	0x3f
	.zero		1


	//   ....[64]....
        /*10e4*/ 	.word	0x00018930
        /*10e8*/ 	.word	0x00000020
        /*10ec*/ 	.word	0x00022850
        /*10f0*/ 	.short	0x0101
        /*10f2*/ 	.byte	0x3f
	.zero		1


	//   ....[65]....
        /*10f4*/ 	.word	0x00018c70
        /*10f8*/ 	.word	0x00000004
        /*10fc*/ 	.word	0x00022840
        /*1100*/ 	.short	0x010a
        /*1102*/ 	.byte	0x3f
	.zero		1


	//   ....[66]....
        /*1104*/ 	.word	0x00019050
        /*1108*/ 	.word	0x00000004
        /*110c*/ 	.word	0x00022830
        /*1110*/ 	.short	0x0107
        /*1112*/ 	.byte	0x3f
	.zero		1


	//   ....[67]....
        /*1114*/ 	.word	0x00019110
        /*1118*/ 	.word	0x00000004
        /*111c*/ 	.word	0x00022830
        /*1120*/ 	.short	0x0101
        /*1122*/ 	.byte	0x3f
	.zero		1


	//   ....[68]....
        /*1124*/ 	.word	0x00019140
        /*1128*/ 	.word	0x00000004
        /*112c*/ 	.word	0x00022860
        /*1130*/ 	.short	0x010a
        /*1132*/ 	.byte	0x3f
	.zero		1


	//   ....[69]....
        /*1134*/ 	.word	0x00019660
        /*1138*/ 	.word	0x00000004
        /*113c*/ 	.word	0x00022850
        /*1140*/ 	.short	0x0107
        /*1142*/ 	.byte	0x3f
	.zero		1


	//   ....[70]....
        /*1144*/ 	.word	0x00019720
        /*1148*/ 	.word	0x00000004
        /*114c*/ 	.word	0x00022850
        /*1150*/ 	.short	0x0101
        /*1152*/ 	.byte	0x3f
	.zero		1


	//   ....[71]....
        /*1154*/ 	.word	0x0001a590
        /*1158*/ 	.word	0x00000004
        /*115c*/ 	.word	0x00022820
        /*1160*/ 	.short	0x010a
        /*1162*/ 	.byte	0x3f
	.zero		1


	//   ....[72]....
        /*1164*/ 	.word	0x0001a700
        /*1168*/ 	.word	0x00000005
        /*116c*/ 	.word	0x00022840
        /*1170*/ 	.short	0x010a
        /*1172*/ 	.byte	0x3f
	.zero		1


	//   ....[73]....
        /*1174*/ 	.word	0x0001a7a0
        /*1178*/ 	.word	0x00000019
        /*117c*/ 	.word	0x00022840
        /*1180*/ 	.short	0x010a
        /*1182*/ 	.byte	0x3f
	.zero		1


	//   ....[74]....
        /*1184*/ 	.word	0x0001a7e0
        /*1188*/ 	.word	0x00000005
        /*118c*/ 	.word	0x00022860
        /*1190*/ 	.short	0x010a
        /*1192*/ 	.byte	0x3f
	.zero		1


	//   ....[75]....
        /*1194*/ 	.word	0x0001a820
        /*1198*/ 	.word	0x00000019
        /*119c*/ 	.word	0x00022860
        /*11a0*/ 	.short	0x010a
        /*11a2*/ 	.byte	0x3f
	.zero		1


	//   ....[76]....
        /*11a4*/ 	.word	0x0001a880
        /*11a8*/ 	.word	0x00000056
        /*11ac*/ 	.word	0x00022890
        /*11b0*/ 	.short	0x010a
        /*11b2*/ 	.byte	0x3f
	.zero		1


	//   ....[77]....
        /*11b4*/ 	.word	0x0001ab10
        /*11b8*/ 	.word	0x00000056
        /*11bc*/ 	.word	0x00022890
        /*11c0*/ 	.short	0x010a
        /*11c2*/ 	.byte	0x3f
	.zero		1


	//   ....[78]....
        /*11c4*/ 	.word	0x0001adc0
        /*11c8*/ 	.word	0x00000056
        /*11cc*/ 	.word	0x00022890
        /*11d0*/ 	.short	0x010a
        /*11d2*/ 	.byte	0x3f
	.zero		1


	//   ....[79]....
        /*11d4*/ 	.word	0x0001b070
        /*11d8*/ 	.word	0x00000056
        /*11dc*/ 	.word	0x000228b0
        /*11e0*/ 	.short	0x010a
        /*11e2*/ 	.byte	0x3f
	.zero		1


	//   ....[80]....
        /*11e4*/ 	.word	0x0001b530
        /*11e8*/ 	.word	0x00000013
        /*11ec*/ 	.word	0x00022800
        /*11f0*/ 	.short	0x010a
        /*11f2*/ 	.byte	0x3f
	.zero		1


	//   ....[81]....
        /*11f4*/ 	.word	0x0001bb30
        /*11f8*/ 	.word	0x00000013
        /*11fc*/ 	.word	0x00022800
        /*1200*/ 	.short	0x010a
        /*1202*/ 	.byte	0x3f
	.zero		1


	//   ....[82]....
        /*1204*/ 	.word	0x0001bb80
        /*1208*/ 	.word	0x00000009
        /*120c*/ 	.word	0x00022830
        /*1210*/ 	.short	0x010a
        /*1212*/ 	.byte	0x3f
	.zero		1


	//   ....[83]....
        /*1214*/ 	.word	0x0001bbd0
        /*1218*/ 	.word	0x00000009
        /*121c*/ 	.word	0x00022850
        /*1220*/ 	.short	0x010a
        /*1222*/ 	.byte	0x3f
	.zero		1


	//   ....[84]....
        /*1224*/ 	.word	0x0001bc20
        /*1228*/ 	.word	0x0000000e
        /*122c*/ 	.word	0x00022830
        /*1230*/ 	.short	0x010a
        /*1232*/ 	.byte	0x3f
	.zero		1


	//   ....[85]....
        /*1234*/ 	.word	0x0001bc70
        /*1238*/ 	.word	0x0000000e
        /*123c*/ 	.word	0x00022850
        /*1240*/ 	.short	0x010a
        /*1242*/ 	.byte	0x3f
	.zero		1


	//   ....[86]....
        /*1244*/ 	.word	0x0001bcc0
        /*1248*/ 	.word	0x0000000e
        /*124c*/ 	.word	0x00022830
        /*1250*/ 	.short	0x010a
        /*1252*/ 	.byte	0x3f
	.zero		1


	//   ....[87]....
        /*1254*/ 	.word	0x0001bd10
        /*1258*/ 	.word	0x0000000e
        /*125c*/ 	.word	0x00022850
        /*1260*/ 	.short	0x010a
        /*1262*/ 	.byte	0x3f
	.zero		1


	//   ....[88]....
        /*1264*/ 	.word	0x0001c2e0
        /*1268*/ 	.word	0x00000016
        /*126c*/ 	.word	0x00022820
        /*1270*/ 	.short	0x010a
        /*1272*/ 	.byte	0x3f
	.zero		1


	//   ....[89]....
        /*1274*/ 	.word	0x0001c330
        /*1278*/ 	.word	0x00000003
        /*127c*/ 	.word	0x000228a0
        /*1280*/ 	.short	0x010a
        /*1282*/ 	.byte	0x3f
	.zero		1


	//   ....[90]....
        /*1284*/ 	.word	0x0001c380
        /*1288*/ 	.word	0x00000003
        /*128c*/ 	.word	0x000228c0
        /*1290*/ 	.short	0x010a
        /*1292*/ 	.byte	0x3f
	.zero		1


	//   ....[91]....
        /*1294*/ 	.word	0x0001c3d0
        /*1298*/ 	.word	0x00000008
        /*129c*/ 	.word	0x000228a0
        /*12a0*/ 	.short	0x010a
        /*12a2*/ 	.byte	0x3f
	.zero		1


	//   ....[92]....
        /*12a4*/ 	.word	0x0001c420
        /*12a8*/ 	.word	0x00000008
        /*12ac*/ 	.word	0x000228c0
        /*12b0*/ 	.short	0x010a
        /*12b2*/ 	.byte	0x3f
	.zero		1


	//   ....[93]....
        /*12b4*/ 	.word	0x0001c540
        /*12b8*/ 	.word	0x00000020
        /*12bc*/ 	.word	0x00022840
        /*12c0*/ 	.short	0x010a
        /*12c2*/ 	.byte	0x3f
	.zero		1


	//   ....[94]....
        /*12c4*/ 	.word	0x0001d820
        /*12c8*/ 	.word	0x00000016
        /*12cc*/ 	.word	0x00022820
        /*12d0*/ 	.short	0x010a
        /*12d2*/ 	.byte	0x3f
	.zero		1


	//   ....[95]....
        /*12d4*/ 	.word	0x0001d870
        /*12d8*/ 	.word	0x00000020
        /*12dc*/ 	.word	0x00022860
        /*12e0*/ 	.short	0x010a
        /*12e2*/ 	.byte	0x3f
	.zero		1


	//   ....[96]....
        /*12e4*/ 	.word	0x0001e1e0
        /*12e8*/ 	.word	0x00000004
        /*12ec*/ 	.word	0x00022840
        /*12f0*/ 	.short	0x010a
        /*12f2*/ 	.byte	0x3f
	.zero		1


	//   ....[97]....
        /*12f4*/ 	.word	0x0001e8c0
        /*12f8*/ 	.word	0x00000004
        /*12fc*/ 	.word	0x00022860
        /*1300*/ 	.short	0x010a
        /*1302*/ 	.byte	0x3f
	.zero		1


	//   ....[98]....
        /*1304*/ 	.word	0x0001f960
        /*1308*/ 	.word	0x00000004
        /*130c*/ 	.word	0x00022820
        /*1310*/ 	.short	0x010a
        /*1312*/ 	.byte	0x3f
	.zero		1


	//   ....[99]....
        /*1314*/ 	.word	0x0001fb00
        /*1318*/ 	.word	0x00000005
        /*131c*/ 	.word	0x00022840
        /*1320*/ 	.short	0x010a
        /*1322*/ 	.byte	0x3f
	.zero		1


	//   ....[100]....
        /*1324*/ 	.word	0x0001fb50
        /*1328*/ 	.word	0x00000019
        /*132c*/ 	.word	0x00022840
        /*1330*/ 	.short	0x010a
        /*1332*/ 	.byte	0x3f
	.zero		1


	//   ....[101]....
        /*1334*/ 	.word	0x0001fba0
        /*1338*/ 	.word	0x00000005
        /*133c*/ 	.word	0x00022860
        /*1340*/ 	.short	0x010a
        /*1342*/ 	.byte	0x3f
	.zero		1


	//----- nvinfo : EIATTR_NUM_MBARRIERS
	.align		4
.L_591:
        /*1344*/ 	.byte	0x03, 0x38
        /*1346*/ 	.short	0x0016


	//----- nvinfo : EIATTR_EXIT_INSTR_OFFSETS
	.align		4
        /*1348*/ 	.byte	0x04, 0x1c
        /*134a*/ 	.short	(.L_593 - .L_592)


	//   ....[0]....
.L_592:
        /*134c*/ 	.word	0x0001a870


	//----- nvinfo : EIATTR_MAX_THREADS
	.align		4
.L_593:
        /*1350*/ 	.byte	0x04, 0x05
        /*1352*/ 	.short	(.L_595 - .L_594)
.L_594:
        /*1354*/ 	.word	0x00000180
        /*1358*/ 	.word	0x00000001
        /*135c*/ 	.word	0x00000001


	//----- nvinfo : EIATTR_CRS_STACK_SIZE
	.align		4
.L_595:
        /*1360*/ 	.byte	0x04, 0x1e
        /*1362*/ 	.short	(.L_597 - .L_596)
.L_596:
        /*1364*/ 	.word	0x00000000


	//----- nvinfo : EIATTR_CBANK_PARAM_SIZE
	.align		4
.L_597:
        /*1368*/ 	.byte	0x03, 0x19
        /*136a*/ 	.short	0x0af0


	//----- nvinfo : EIATTR_PARAM_CBANK
	.align		4
        /*136c*/ 	.byte	0x04, 0x0a
        /*136e*/ 	.short	(.L_599 - .L_598)
	.align		4
.L_598:
        /*1370*/ 	.word	index@(.nv.constant0._ZN7cutlass13device_kernelIN5flash11enable_sm90INS1_16FlashAttnFwdSm90INS1_25CollectiveMainloopFwdSm90ILi2EN4cute5tupleIJNS5_1CILi1EEES8_S8_EEENS6_IJNS7_ILi128EEENS7_ILi96EEENS7_ILi64EEEEEELi256ENS_10bfloat16_tEfNS_4arch4Sm90ELb1ELb0ELb0ELb1ELb1ELb1ELb0ELb1ELb0ELb1ELb0ELb0EEENS1_21CollectiveEpilogueFwdINS6_IJSA_NS7_ILi256EEESB_EEES9_SE_SG_Li256ELb1ELb1ELb0ELb0EEENS1_36VarlenDynamicPersistentTileSchedulerILi128ELi96ELi256ELi128ELb0ELb1ELb1ELb1ELb1ELb1EEEEEEEEEvNT_6ParamsE)
        /*1374*/ 	.short	0x0210
        /*1376*/ 	.short	0x0af0


	//----- nvinfo : EIATTR_SW_WAR
	.align		4
.L_599:
        /*1378*/ 	.byte	0x04, 0x36
        /*137a*/ 	.short	(.L_601 - .L_600)
.L_600:
        /*137c*/ 	.word	0x00000008
.L_601:


//--------------------- .nv.info._ZN7cutlass13device_kernelIN5flash11enable_sm90INS1_16FlashAttnFwdSm90INS1_25CollectiveMainloopFwdSm90ILi2EN4cute5tupleIJNS5_1CILi1EEES8_S8_EEENS6_IJNS7_ILi128EEENS7_ILi96EEENS7_ILi64EEEEEELi256ENS_10bfloat16_tEfNS_4arch4Sm90ELb1ELb0ELb0ELb1ELb1ELb0ELb1ELb1ELb0ELb1ELb0ELb0EEENS1_21CollectiveEpilogueFwdINS6_IJSA_NS7_ILi256EEESB_EEES9_SE_SG_Li256ELb1ELb1ELb0ELb0EEENS1_36VarlenDynamicPersistentTileSchedulerILi128ELi96ELi256ELi128ELb0ELb1ELb1ELb1ELb1ELb1EEEEEEEEEvNT_6ParamsE --------------------------
	.section	.nv.info._ZN7cutlass13device_kernelIN5flash11enable_sm90INS1_16FlashAttnFwdSm90INS1_25CollectiveMainloopFwdSm90ILi2EN4cute5tupleIJNS5_1CILi1EEES8_S8_EEENS6_IJNS7_ILi128EEENS7_ILi96EEENS7_ILi64EEEEEELi256ENS_10bfloat16_tEfNS_4arch4Sm90ELb1ELb0ELb0ELb1ELb1ELb0ELb1ELb1ELb0ELb1ELb0ELb0EEENS1_21CollectiveEpilogueFwdINS6_IJSA_NS7_ILi256EEESB_EEES9_SE_SG_Li256ELb1ELb1ELb0ELb0EEENS1_36VarlenDynamicPersistentTileSchedulerILi128ELi96ELi256ELi128ELb0ELb1ELb1ELb1ELb1ELb1EEEEEEEEEvNT_6ParamsE,"",@"SHT_CUDA_INFO"
	.sectionflags	@""
	.align	4


	//----- nvinfo : EIATTR_CUDA_API_VERSION
	.align		4
        /*0000*/ 	.byte	0x04, 0x37
        /*0002*/ 	.short	(.L_603 - .L_602)
.L_602:
        /*0004*/ 	.word	0x00000082


	//----- nvinfo : EIATTR_KPARAM_INFO
	.align		4
.L_603:
        /*0008*/ 	.byte	0x04, 0x17
        /*000a*/ 	.short	(.L_605 - .L_604)
.L_604:
        /*000c*/ 	.word	0x00000000
        /*0010*/ 	.short	0x0000
        /*0012*/ 	.short	0x0070
        /*0014*/ 	.byte	0x00, 0xf0, 0x01, 0x2e


	//----- nvinfo : EIATTR_SPARSE_MMA_MASK
	.align		4
.L_605:
        /*0018*/ 	.byte	0x03, 0x50
        /*001a*/ 	.short	0x0000


	//----- nvinfo : EIATTR_MAXREG_COUNT
	.align		4
        /*001c*/ 	.byte	0x03, 0x1b
        /*001e*/ 	.short	0x00a8


	//----- nvinfo : EIATTR_NUM_BARRIERS
	.align		4
        /*0020*/ 	.byte	0x02, 0x4c
        /*0022*/ 	.byte	0x10
	.zero		1


	//----- nvinfo : EIATTR_EXTERNS
	.align		4
        /*0024*/ 	.byte	0x04, 0x0f
        /*0026*/ 	.short	(.L_607 - .L_606)


	//   ....[0]....
	.align		4
.L_606:
        /*0028*/ 	.word	index@(__assertfail)


	//----- nvinfo : EIATTR_ANNOTATIONS
	.align		4
.L_607:
        /*002c*/ 	.byte	0x04, 0x55
        /*002e*/ 	.short	(.L_609 - .L_608)


	//   ....[0]....
.L_608:
        /* <DEDUP_REMOVED lines=18> */


	//----- nvinfo : EIATTR_MERCURY_ISA_VERSION
	.align		4
.L_609:
        /*0140*/ 	.byte	0x03, 0x5f
        /*0142*/ 	.short	0x0101


	//----- nvinfo : EIATTR_UNUSED_LOAD_BYTE_OFFSET
	.align		4
        /*0144*/ 	.byte	0x04, 0x44
        /*0146*/ 	.short	(.L_611 - .L_610)


	//   ....[0]....
.L_610:
        /*0148*/ 	.word	0x000009b0
        /*014c*/ 	.word	0x0000fff0


	//   ....[1]....
        /*0150*/ 	.word	0x00009a00
        /*0154*/ 	.word	0x0000fff0


	//----- nvinfo : EIATTR_INT_WARP_WIDE_INSTR_OFFSETS
	.align		4
.L_611:
        /*0158*/ 	.byte	0x04, 0x31
        /*015a*/ 	.short	(.L_613 - .L_612)


	//   ....[0]....
.L_612:
        /*015c*/ 	.word	0x000000c0


	//   ....[1]....
        /*0160*/ 	.word	0x000000d0


	//   ....[2]....
        /*0164*/ 	.word	0x000000e0


	//   ....[3]....
        /*0168*/ 	.word	0x00000180


	//   ....[4]....
        /*016c*/ 	.word	0x0000dc10


	//   ....[5]....
        /*0170*/ 	.word	0x0000dca0


	//   ....[6]....
        /*0174*/ 	.word	0x00011bc0


	//   ....[7]....
        /*0178*/ 	.word	0x00011c50


	//----- nvinfo : EIATTR_COOP_GROUP_MASK_REGIDS
	.align		4
.L_613:
        /*017c*/ 	.byte	0x04, 0x29
        /*017e*/ 	.short	(.L_615 - .L_614)


	//   ....[0]....
.L_614:
        /*0180*/ 	.word	0xffffffff


	//   ....[1]....
        /*0184*/ 	.word	0xffffffff


	//   ....[2]....
        /*0188*/ 	.word	0xffffffff


	//   ....[3]....
        /*018c*/ 	.word	0xffffffff


	//   ....[4]....
        /*0190*/ 	.word	0xffffffff


	//   ....[5]....
        /*0194*/ 	.word	0xffffffff


	//   ....[6]....
        /*0198*/ 	.word	0xffffffff


	//   ....[7]....
        /*019c*/ 	.word	0xffffffff


	//   ....[8]....
        /*01a0*/ 	.word	0xffffffff


	//   ....[9]....
        /*01a4*/ 	.word	0xffffffff


	//   ....[10]....
        /*01a8*/ 	.word	0xffffffff


	//   ....[11]....
        /*01ac*/ 	.word	0xffffffff


	//   ....[12]....
        /*01b0*/ 	.word	0xffffffff


	//   ....[13]....
        /*01b4*/ 	.word	0xffffffff


	//   ....[14]....
        /*01b8*/ 	.word	0xffffffff


	//   ....[15]....
        /*01bc*/ 	.word	0xffffffff


	//   ....[16]....
        /*01c0*/ 	.word	0xffffffff


	//   ....[17]....
        /*01c4*/ 	.word	0xffffffff


	//   ....[18]....
        /*01c8*/ 	.word	0xffffffff


	//   ....[19]....
        /*01cc*/ 	.word	0xffffffff


	//   ....[20]....
        /*01d0*/ 	.word	0xffffffff


	//   ....[21]....
        /*01d4*/ 	.word	0xffffffff


	//   ....[22]....
        /*01d8*/ 	.word	0xffffffff


	//   ....[23]....
        /*01dc*/ 	.word	0xffffffff


	//   ....[24]....
        /*01e0*/ 	.word	0xffffffff


	//   ....[25]....
        /*01e4*/ 	.word	0xffffffff


	//   ....[26]....
        /*01e8*/ 	.word	0xffffffff


	//   ....[27]....
        /*01ec*/ 	.word	0xffffffff


	//   ....[28]....
        /*01f0*/ 	.word	0xffffffff


	//   ....[29]....
        /*01f4*/ 	.word	0xffffffff


	//   ....[30]....
        /*01f8*/ 	.word	0xffffffff


	//   ....[31]....
        /*01fc*/ 	.word	0xffffffff


	//   ....[32]....
        /*0200*/ 	.word	0xffffffff


	//   ....[33]....
        /*0204*/ 	.word	0xffffffff


	//   ....[34]....
        /*0208*/ 	.word	0xffffffff


	//   ....[35]....
        /*020c*/ 	.word	0xffffffff


	//   ....[36]....
        /*0210*/ 	.word	0xffffffff


	//   ....[37]....
        /*0214*/ 	.word	0xffffffff


	//   ....[38]....
        /*0218*/ 	.word	0xffffffff


	//   ....[39]....
        /*021c*/ 	.word	0xffffffff


	//   ....[40]....
        /*0220*/ 	.word	0xffffffff


	//   ....[41]....
        /*0224*/ 	.word	0xffffffff


	//   ....[42]....
        /*0228*/ 	.word	0xffffffff


	//   ....[43]....
        /*022c*/ 	.word	0xffffffff


	//   ....[44]....
        /*0230*/ 	.word	0xffffffff


	//   ....[45]....
        /*0234*/ 	.word	0xffffffff


	//   ....[46]....
        /*0238*/ 	.word	0xffffffff


	//   ....[47]....
        /*023c*/ 	.word	0xffffffff


	//   ....[48]....
        /*0240*/ 	.word	0xffffffff


	//   ....[49]....
        /*0244*/ 	.word	0xffffffff


	//   ....[50]....
        /*0248*/ 	.word	0xffffffff


	//   ....[51]....
        /*024c*/ 	.word	0xffffffff


	//   ....[52]....
        /*0250*/ 	.word	0xffffffff


	//   ....[53]....
        /*0254*/ 	.word	0xffffffff


	//   ....[54]....
        /*0258*/ 	.word	0xffffffff


	//   ....[55]....
        /*025c*/ 	.word	0xffffffff


	//   ....[56]....
        /*0260*/ 	.word	0xffffffff


	//   ....[57]....
        /*0264*/ 	.word	0xffffffff


	//   ....[58]....
        /*0268*/ 	.word	0xffffffff


	//   ....[59]....
        /*026c*/ 	.word	0xffffffff


	//   ....[60]....
        /*0270*/ 	.word	0xffffffff


	//   ....[61]....
        /*0274*/ 	.word	0xffffffff


	//   ....[62]....
        /*0278*/ 	.word	0xffffffff


	//   ....[63]....
        /*027c*/ 	.word	0xffffffff


	//   ....[64]....
        /*0280*/ 	.word	0xffffffff


	//   ....[65]....
        /*0284*/ 	.word	0xffffffff


	//   ....[66]....
        /*0288*/ 	.word	0xffffffff


	//   ....[67]....
        /*028c*/ 	.word	0xffffffff


	//   ....[68]....
        /*0290*/ 	.word	0xffffffff


	//   ....[69]....
        /*0294*/ 	.word	0xffffffff


	//   ....[70]....
        /*0298*/ 	.word	0xffffffff


	//   ....[71]....
        /*029c*/ 	.word	0xffffffff


	//   ....[72]....
        /*02a0*/ 	.word	0xffffffff


	//   ....[73]....
        /*02a4*/ 	.word	0xffffffff


	//   ....[74]....
        /*02a8*/ 	.word	0xffffffff


	//   ....[75]....
        /*02ac*/ 	.word	0xffffffff


	//   ....[76]....
        /*02b0*/ 	.word	0xffffffff


	//   ....[77]....
        /*02b4*/ 	.word	0xffffffff


	//   ....[78]....
        /*02b8*/ 	.word	0xffffffff


	//   ....[79]....
        /*02bc*/ 	.word	0xffffffff


	//   ....[80]....
        /*02c0*/ 	.word	0xffffffff


	//   ....[81]....
        /*02c4*/ 	.word	0xffffffff


	//   ....[82]....
        /*02c8*/ 	.word	0xffffffff


	//   ....[83]....
        /*02cc*/ 	.word	0xffffffff


	//   ....[84]....
        /*02d0*/ 	.word	0xffffffff


	//   ....[85]....
        /*02d4*/ 	.word	0xffffffff


	//   ....[86]....
        /*02d8*/ 	.word	0xffffffff


	//   ....[87]....
        /*02dc*/ 	.word	0xffffffff


	//   ....[88]....
        /*02e0*/ 	.word	0xffffffff


	//   ....[89]....
        /*02e4*/ 	.word	0xffffffff


	//   ....[90]....
        /*02e8*/ 	.word	0xffffffff


	//   ....[91]....
        /*02ec*/ 	.word	0xffffffff


	//   ....[92]....
        /*02f0*/ 	.word	0xffffffff


	//   ....[93]....
        /*02f4*/ 	.word	0xffffffff


	//   ....[94]....
        /*02f8*/ 	.word	0xffffffff


	//   ....[95]....
        /*02fc*/ 	.word	0xffffffff


	//   ....[96]....
        /*0300*/ 	.word	0xffffffff


	//   ....[97]....
        /*0304*/ 	.word	0xffffffff


	//   ....[98]....
        /*0308*/ 	.word	0xffffffff


	//   ....[99]....
        /*030c*/ 	.word	0xffffffff


	//   ....[100]....
        /*0310*/ 	.word	0xffffffff


	//   ....[101]....
        /*0314*/ 	.word	0xffffffff


	//   ....[102]....
        /*0318*/ 	.word	0xffffffff


	//   ....[103]....
        /*031c*/ 	.word	0xffffffff


	//   ....[104]....
        /*0320*/ 	.word	0xffffffff


	//   ....[105]....
        /*0324*/ 	.word	0xffffffff


	//   ....[106]....
        /*0328*/ 	.word	0xffffffff


	//   ....[107]....
        /*032c*/ 	.word	0xffffffff


	//   ....[108]....
        /*0330*/ 	.word	0xffffffff


	//   ....[109]....
        /*0334*/ 	.word	0xffffffff


	//   ....[110]....
        /*0338*/ 	.word	0xffffffff


	//   ....[111]....
        /*033c*/ 	.word	0xffffffff


	//   ....[112]....
        /*0340*/ 	.word	0xffffffff


	//   ....[113]....
        /*0344*/ 	.word	0xffffffff


	//   ....[114]....
        /*0348*/ 	.word	0xffffffff


	//   ....[115]....
        /*034c*/ 	.word	0xffffffff


	//   ....[116]....
        /*0350*/ 	.word	0xffffffff


	//   ....[117]....
        /*0354*/ 	.word	0xffffffff


	//   ....[118]....
        /*0358*/ 	.word	0xffffffff


	//   ....[119]....
        /*035c*/ 	.word	0xffffffff


	//   ....[120]....
        /*0360*/ 	.word	0xffffffff


	//   ....[121]....
        /*0364*/ 	.word	0xffffffff


	//   ....[122]....
        /*0368*/ 	.word	0xffffffff


	//   ....[123]....
        /*036c*/ 	.word	0xffffffff


	//   ....[124]....
        /*0370*/ 	.word	0xffffffff


	//   ....[125]....
        /*0374*/ 	.word	0xffffffff


	//   ....[126]....
        /*0378*/ 	.word	0xffffffff


	//   ....[127]....
        /*037c*/ 	.word	0xffffffff


	//   ....[128]....
        /*0380*/ 	.word	0xffffffff


	//   ....[129]....
        /*0384*/ 	.word	0xffffffff


	//   ....[130]....
        /*0388*/ 	.word	0xffffffff


	//   ....[131]....
        /*038c*/ 	.word	0xffffffff


	//   ....[132]....
        /*0390*/ 	.word	0xffffffff


	//   ....[133]....
        /*0394*/ 	.word	0xffffffff


	//   ....[134]....
        /*0398*/ 	.word	0xffffffff


	//   ....[135]....
        /*039c*/ 	.word	0xffffffff


	//   ....[136]....
        /*03a0*/ 	.word	0xffffffff


	//   ....[137]....
        /*03a4*/ 	.word	0xffffffff


	//   ....[138]....
        /*03a8*/ 	.word	0xffffffff


	//   ....[139]....
        /*03ac*/ 	.word	0xffffffff


	//   ....[140]....
        /*03b0*/ 	.word	0xffffffff


	//   ....[141]....
        /*03b4*/ 	.word	0xffffffff


	//   ....[142]....
        /*03b8*/ 	.word	0xffffffff


	//   ....[143]....
        /*03bc*/ 	.word	0xffffffff


	//   ....[144]....
        /*03c0*/ 	.word	0xffffffff


	//   ....[145]....
        /*03c4*/ 	.word	0xffffffff


	//   ....[146]....
        /*03c8*/ 	.word	0xffffffff


	//   ....[147]....
        /*03cc*/ 	.word	0xffffffff


	//   ....[148]....
        /*03d0*/ 	.word	0xffffffff


	//   ....[149]....
        /*03d4*/ 	.word	0xffffffff


	//   ....[150]....
        /*03d8*/ 	.word	0xffffffff


	//   ....[151]....
        /*03dc*/ 	.word	0xffffffff


	//   ....[152]....
        /*03e0*/ 	.word	0xffffffff


	//   ....[153]....
        /*03e4*/ 	.word	0xffffffff


	//   ....[154]....
        /*03e8*/ 	.word	0xffffffff


	//   ....[155]....
        /*03ec*/ 	.word	0xffffffff


	//   ....[156]....
        /*03f0*/ 	.word	0xffffffff


	//   ....[157]....
        /*03f4*/ 	.word	0xffffffff


	//   ....[158]....
        /*03f8*/ 	.word	0xffffffff


	//   ....[159]....
        /*03fc*/ 	.word	0xffffffff


	//   ....[160]....
        /*0400*/ 	.word	0xffffffff


	//   ....[161]....
        /*0404*/ 	.word	0x0500000f


	//   ....[162]....
        /*0408*/ 	.word	0x0500000f


	//   ....[163]....
        /*040c*/ 	.word	0x0500000f


	//   ....[164]....
        /*0410*/ 	.word	0x0500000f


	//   ....[165]....
        /*0414*/ 	.word	0x0500000f


	//   ....[166]....
        /*0418*/ 	.word	0x0500000f


	//   ....[167]....
        /*041c*/ 	.word	0x0500000f


	//   ....[168]....
        /*0420*/ 	.word	0x0500000f


	//   ....[169]....
        /*0424*/ 	.word	0x0500000f


	//   ....[170]....
        /*0428*/ 	.word	0x0500000f


	//   ....[171]....
        /*042c*/ 	.word	0x0500000f


	//   ....[172]....
        /*0430*/ 	.word	0x0500000f


	//   ....[173]....
        /*0434*/ 	.word	0x0500000f


	//   ....[174]....
        /*0438*/ 	.word	0x0500000f


	//   ....[175]....
        /*043c*/ 	.word	0x0500000f


	//   ....[176]....
        /*0440*/ 	.word	0x0500000f


	//   ....[177]....
        /*0444*/ 	.word	0x0500000f


	//   ....[178]....
        /*0448*/ 	.word	0x0500000f


	//   ....[179]....
        /*044c*/ 	.word	0x0500000f


	//   ....[180]....
        /*0450*/ 	.word	0x0500000f


	//   ....[181]....
        /*0454*/ 	.word	0x0500000f


	//   ....[182]....
        /*0458*/ 	.word	0x0500000f


	//   ....[183]....
        /*045c*/ 	.word	0x0500000f


	//   ....[184]....
        /*0460*/ 	.word	0x0500000f


	//   ....[185]....
        /*0464*/ 	.word	0x0500000f


	//   ....[186]....
        /*0468*/ 	.word	0x0500000f


	//   ....[187]....
        /*046c*/ 	.word	0x0500000f


	//   ....[188]....
        /*0470*/ 	.word	0x0500000f


	//   ....[189]....
        /*0474*/ 	.word	0x0500000f


	//   ....[190]....
        /*0478*/ 	.word	0x0500000f


	//   ....[191]....
        /*047c*/ 	.word	0x0500000f


	//   ....[192]....
        /*0480*/ 	.word	0x0500000f


	//   ....[193]....
        /*0484*/ 	.word	0x0500000f


	//   ....[194]....
        /*0488*/ 	.word	0x0500000f


	//   ....[195]....
        /*048c*/ 	.word	0x0500000f


	//   ....[196]....
        /*0490*/ 	.word	0x0500000f


	//   ....[197]....
        /*0494*/ 	.word	0x0500000f


	//   ....[198]....
        /*0498*/ 	.word	0x0500000f


	//   ....[199]....
        /*049c*/ 	.word	0x0500000f


	//   ....[200]....
        /*04a0*/ 	.word	0x0500000f


	//   ....[201]....
        /*04a4*/ 	.word	0x0500000f


	//   ....[202]....
        /*04a8*/ 	.word	0x0500000f


	//   ....[203]....
        /*04ac*/ 	.word	0x0500000f


	//   ....[204]....
        /*04b0*/ 	.word	0x0500000f


	//   ....[205]....
        /*04b4*/ 	.word	0x0500000f


	//   ....[206]....
        /*04b8*/ 	.word	0x0500000f


	//   ....[207]....
        /*04bc*/ 	.word	0x0500000f


	//   ....[208]....
        /*04c0*/ 	.word	0x0500000f


	//   ....[209]....
        /*04c4*/ 	.word	0x0500000f


	//   ....[210]....
        /*04c8*/ 	.word	0x0500000f


	//   ....[211]....
        /*04cc*/ 	.word	0x0500000f


	//   ....[212]....
        /*04d0*/ 	.word	0x0500000f


	//   ....[213]....
        /*04d4*/ 	.word	0x0500000f


	//   ....[214]....
        /*04d8*/ 	.word	0x0500000f


	//   ....[215]....
        /*04dc*/ 	.word	0x0500000f


	//   ....[216]....
        /*04e0*/ 	.word	0x0500000f


	//   ....[217]....
        /*04e4*/ 	.word	0x0500000f


	//   ....[218]....
        /*04e8*/ 	.word	0x0500000f


	//   ....[219]....
        /*04ec*/ 	.word	0x0500000f


	//   ....[220]....
        /*04f0*/ 	.word	0x0500000f


	//   ....[221]....
        /*04f4*/ 	.word	0x0500000f


	//   ....[222]....
        /*04f8*/ 	.word	0x0500000f


	//   ....[223]....
        /*04fc*/ 	.word	0x0500000f


	//   ....[224]....
        /*0500*/ 	.word	0x0500000f


	//   ....[225]....
        /*0504*/ 	.word	0x0500000f


	//   ....[226]....
        /*0508*/ 	.word	0x0500000f


	//   ....[227]....
        /*050c*/ 	.word	0x0500000f


	//   ....[228]....
        /*0510*/ 	.word	0x0500000f


	//   ....[229]....
        /*0514*/ 	.word	0x0500000f


	//   ....[230]....
        /*0518*/ 	.word	0x0500000f


	//   ....[231]....
        /*051c*/ 	.word	0x0500000f


	//   ....[232]....
        /*0520*/ 	.word	0x0500000f


	//   ....[233]....
        /*0524*/ 	.word	0x0500000f


	//   ....[234]....
        /*0528*/ 	.word	0x0500000f


	//   ....[235]....
        /*052c*/ 	.word	0x0500000f


	//   ....[236]....
        /*0530*/ 	.word	0x0500000f


	//   ....[237]....
        /*0534*/ 	.word	0x0500000f


	//   ....[238]....
        /*0538*/ 	.word	0x0500000f


	//   ....[239]....
        /*053c*/ 	.word	0x0500000f


	//   ....[240]....
        /*0540*/ 	.word	0x0500000f


	//   ....[241]....
        /*0544*/ 	.word	0x0500000f


	//   ....[242]....
        /*0548*/ 	.word	0x0500000f


	//   ....[243]....
        /*054c*/ 	.word	0x0500000f


	//   ....[244]....
        /*0550*/ 	.word	0x0500000f


	//   ....[245]....
        /*0554*/ 	.word	0x0500000f


	//   ....[246]....
        /*0558*/ 	.word	0x0500000f


	//   ....[247]....
        /*055c*/ 	.word	0x0500000f


	//   ....[248]....
        /*0560*/ 	.word	0x0500000f


	//   ....[249]....
        /*0564*/ 	.word	0x0500000f


	//   ....[250]....
        /*0568*/ 	.word	0x0500000f


	//   ....[251]....
        /*056c*/ 	.word	0x0500000f


	//   ....[252]....
        /*0570*/ 	.word	0x0500000f


	//   ....[253]....
        /*0574*/ 	.word	0x0500000f


	//   ....[254]....
        /*0578*/ 	.word	0x0500000f


	//   ....[255]....
        /*057c*/ 	.word	0x0500000f


	//   ....[0]....
        /*0580*/ 	.word	0x0500000f


	//   ....[1]....
        /*0584*/ 	.word	0x0500000f


	//   ....[2]....
        /*0588*/ 	.word	0x0500000f


	//   ....[3]....
        /*058c*/ 	.word	0x0500000f


	//----- nvinfo : EIATTR_COOP_GROUP_INSTR_OFFSETS
	.align		4
.L_615:
        /*0590*/ 	.byte	0x04, 0x28
        /*0592*/ 	.short	(.L_617 - .L_616)


	//   ....[0]....
.L_616:
        /*0594*/ 	.word	0x00000080


	//   ....[1]....
        /*0598*/ 	.word	0x00000090


	//   ....[2]....
        /*059c*/ 	.word	0x000002f0


	//   ....[3]....
        /*05a0*/ 	.word	0x00000450


	//   ....[4]....
        /*05a4*/ 	.word	0x00000570


	//   ....[5]....
        /*05a8*/ 	.word	0x000006d0


	//   ....[6]....
        /*05ac*/ 	.word	0x00001830


	//   ....[7]....
        /*05b0*/ 	.word	0x000029a0


	//   ....[8]....
        /*05b4*/ 	.word	0x000029c0


	//   ....[9]....
        /*05b8*/ 	.word	0x000032b0


	//   ....[10]....
        /*05bc*/ 	.word	0x00003300


	//   ....[11]....
        /*05c0*/ 	.word	0x00003320


	//   ....[12]....
        /*05c4*/ 	.word	0x00003340


	//   ....[13]....
        /*05c8*/ 	.word	0x00004c10


	//   ....[14]....
        /*05cc*/ 	.word	0x00004c30


	//   ....[15]....
        /*05d0*/ 	.word	0x00005500


	//   ....[16]....
        /*05d4*/ 	.word	0x00005590


	//   ....[17]....
        /*05d8*/ 	.word	0x000055b0


	//   ....[18]....
        /*05dc*/ 	.word	0x000055d0


	//   ....[19]....
        /*05e0*/ 	.word	0x00007950


	//   ....[20]....
        /*05e4*/ 	.word	0x000079b0


	//   ....[21]....
        /*05e8*/ 	.word	0x000079d0


	//   ....[22]....
        /*05ec*/ 	.word	0x000079f0


	//   ....[23]....
        /*05f0*/ 	.word	0x00008f80


	//   ....[24]....
        /*05f4*/ 	.word	0x00009000


	//   ....[25]....
        /*05f8*/ 	.word	0x00009070


	//   ....[26]....
        /*05fc*/ 	.word	0x00009090


	//   ....[27]....
        /*0600*/ 	.word	0x0000ab20


	//   ....[28]....
        /*0604*/ 	.word	0x0000ab50


	//   ....[29]....
        /*0608*/ 	.word	0x0000ab80


	//   ....[30]....
        /*060c*/ 	.word	0x0000abf0


	//   ....[31]....
        /*0610*/ 	.word	0x0000b450


	//   ....[32]....
        /*0614*/ 	.word	0x0000b480


	//   ....[33]....
        /*0618*/ 	.word	0x0000b610


	//   ....[34]....
        /*061c*/ 	.word	0x0000b630


	//   ....[35]....
        /*0620*/ 	.word	0x0000b770


	//   ....[36]....
        /*0624*/ 	.word	0x0000b790


	//   ....[37]....
        /*0628*/ 	.word	0x0000b8e0


	//   ....[38]....
        /*062c*/ 	.word	0x0000b900


	//   ....[39]....
        /*0630*/ 	.word	0x0000c2e0


	//   ....[40]....
        /*0634*/ 	.word	0x0000c310


	//   ....[41]....
        /*0638*/ 	.word	0x0000c460


	//   ....[42]....
        /*063c*/ 	.word	0x0000c480


	//   ....[43]....
        /*0640*/ 	.word	0x0000c5c0


	//   ....[44]....
        /*0644*/ 	.word	0x0000c5e0


	//   ....[45]....
        /*0648*/ 	.word	0x0000c730


	//   ....[46]....
        /*064c*/ 	.word	0x0000c750


	//   ....[47]....
        /*0650*/ 	.word	0x0000c910


	//   ....[48]....
        /*0654*/ 	.word	0x0000cae0


	//   ....[49]....
        /*0658*/ 	.word	0x0000cb10


	//   ....[50]....
        /*065c*/ 	.word	0x0000cb40


	//   ....[51]....
        /*0660*/ 	.word	0x0000cb70


	//   ....[52]....
        /*0664*/ 	.word	0x0000cba0


	//   ....[53]....
        /*0668*/ 	.word	0x0000cbd0


	//   ....[54]....
        /*066c*/ 	.word	0x0000cd20


	//   ....[55]....
        /*0670*/ 	.word	0x0000cd50


	//   ....[56]....
        /*0674*/ 	.word	0x0000cd80


	//   ....[57]....
        /*0678*/ 	.word	0x0000cdb0


	//   ....[58]....
        /*067c*/ 	.word	0x0000cde0


	//   ....[59]....
        /*0680*/ 	.word	0x0000ce10


	//   ....[60]....
        /*0684*/ 	.word	0x0000cea0


	//   ....[61]....
        /*0688*/ 	.word	0x0000cf00


	//   ....[62]....
        /*068c*/ 	.word	0x0000cf90


	//   ....[63]....
        /*0690*/ 	.word	0x0000e7d0


	//   ....[64]....
        /*0694*/ 	.word	0x0000e7f0


	//   ....[65]....
        /*0698*/ 	.word	0x0000e880


	//   ....[66]....
        /*069c*/ 	.word	0x0000e8a0


	//   ....[67]....
        /*06a0*/ 	.word	0x0000e920


	//   ....[68]....
        /*06a4*/ 	.word	0x0000e940


	//   ....[69]....
        /*06a8*/ 	.word	0x0000e9c0


	//   ....[70]....
        /*06ac*/ 	.word	0x0000e9e0


	//   ....[71]....
        /*06b0*/ 	.word	0x0000ea60


	//   ....[72]....
        /*06b4*/ 	.word	0x0000ea80


	//   ....[73]....
        /*06b8*/ 	.word	0x0000ea90


	//   ....[74]....
        /*06bc*/ 	.word	0x0000eaa0


	//   ....[75]....
        /*06c0*/ 	.word	0x0000f230


	//   ....[76]....
        /*06c4*/ 	.word	0x0000f250


	//   ....[77]....
        /*06c8*/ 	.word	0x0000f260


	//   ....[78]....
        /*06cc*/ 	.word	0x0000f270


	//   ....[79]....
        /*06d0*/ 	.word	0x0000f280


	//   ....[80]....
        /*06d4*/ 	.word	0x0000f2a0


	//   ....[81]....
        /*06d8*/ 	.word	0x0000f360


	//   ....[82]....
        /*06dc*/ 	.word	0x0000f400


	//   ....[83]....
        /*06e0*/ 	.word	0x0000f420


	//   ....[84]....
        /*06e4*/ 	.word	0x0000f480


	//   ....[85]....
        /*06e8*/ 	.word	0x0000f4f0


	//   ....[86]....
        /*06ec*/ 	.word	0x0000f510


	//   ....[87]....
        /*06f0*/ 	.word	0x0000f520


	//   ....[88]....
        /*06f4*/ 	.word	0x0000f550


	//   ....[89]....
        /*06f8*/ 	.word	0x0000f5e0


	//   ....[90]....
        /*06fc*/ 	.word	0x0000f620


	//   ....[91]....
        /*0700*/ 	.word	0x0000fd30


	//   ....[92]....
        /*0704*/ 	.word	0x0000fd60


	//   ....[93]....
        /*0708*/ 	.word	0x0000fd80


	//   ....[94]....
        /*070c*/ 	.word	0x0000fdb0


	//   ....[95]....
        /*0710*/ 	.word	0x0000fe20


	//   ....[96]....
        /*0714*/ 	.word	0x0000fe50


	//   ....[97]....
        /*0718*/ 	.word	0x0000ff60


	//   ....[98]....
        /*071c*/ 	.word	0x0000ff80


	//   ....[99]....
        /*0720*/ 	.word	0x00010010


	//   ....[100]....
        /*0724*/ 	.word	0x00010030


	//   ....[101]....
        /*0728*/ 	.word	0x000100a0


	//   ....[102]....
        /*072c*/ 	.word	0x000100c0


	//   ....[103]....
        /*0730*/ 	.word	0x00010120


	//   ....[104]....
        /*0734*/ 	.word	0x00010150


	//   ....[105]....
        /*0738*/ 	.word	0x000101d0


	//   ....[106]....
        /*073c*/ 	.word	0x00010230


	//   ....[107]....
        /*0740*/ 	.word	0x00010780


	//   ....[108]....
        /*0744*/ 	.word	0x000107a0


	//   ....[109]....
        /*0748*/ 	.word	0x000107f0


	//   ....[110]....
        /*074c*/ 	.word	0x000108b0


	//   ....[111]....
        /*0750*/ 	.word	0x000108c0


	//   ....[112]....
        /*0754*/ 	.word	0x000108f0


	//   ....[113]....
        /*0758*/ 	.word	0x00010980


	//   ....[114]....
        /*075c*/ 	.word	0x00010a30


	//   ....[115]....
        /*0760*/ 	.word	0x00010a40


	//   ....[116]....
        /*0764*/ 	.word	0x00010a70


	//   ....[117]....
        /*0768*/ 	.word	0x00010a80


	//   ....[118]....
        /*076c*/ 	.word	0x00010b10


	//   ....[119]....
        /*0770*/ 	.word	0x00011220


	//   ....[120]....
        /*0774*/ 	.word	0x00011240


	//   ....[121]....
        /*0778*/ 	.word	0x00011250


	//   ....[122]....
        /*077c*/ 	.word	0x00011290


	//   ....[123]....
        /*0780*/ 	.word	0x000112a0


	//   ....[124]....
        /*0784*/ 	.word	0x000112e0


	//   ....[125]....
        /*0788*/ 	.word	0x000112f0


	//   ....[126]....
        /*078c*/ 	.word	0x00011330


	//   ....[127]....
        /*0790*/ 	.word	0x00011340


	//   ....[128]....
        /*0794*/ 	.word	0x00011380


	//   ....[129]....
        /*0798*/ 	.word	0x00011390


	//   ....[130]....
        /*079c*/ 	.word	0x000113a0


	//   ....[131]....
        /*07a0*/ 	.word	0x00011700


	//   ....[132]....
        /*07a4*/ 	.word	0x00011720


	//   ....[133]....
        /*07a8*/ 	.word	0x00011730


	//   ....[134]....
        /*07ac*/ 	.word	0x00011740


	//   ....[135]....
        /*07b0*/ 	.word	0x00011750


	//   ....[136]....
        /*07b4*/ 	.word	0x00011770


	//   ....[137]....
        /*07b8*/ 	.word	0x000117e0


	//   ....[138]....
        /*07bc*/ 	.word	0x00011810


	//   ....[139]....
        /*07c0*/ 	.word	0x00011820


	//   ....[140]....
        /*07c4*/ 	.word	0x00011890


	//   ....[141]....
        /*07c8*/ 	.word	0x000118a0


	//   ....[142]....
        /*07cc*/ 	.word	0x000119a0


	//   ....[143]....
        /*07d0*/ 	.word	0x00011e40


	//   ....[144]....
        /*07d4*/ 	.word	0x00011e70


	//   ....[145]....
        /*07d8*/ 	.word	0x00011ea0


	//   ....[146]....
        /*07dc*/ 	.word	0x00011ed0


	//   ....[147]....
        /*07e0*/ 	.word	0x00011f00


	//   ....[148]....
        /*07e4*/ 	.word	0x00011f30


	//   ....[149]....
        /*07e8*/ 	.word	0x00011f60


	//   ....[150]....
        /*07ec*/ 	.word	0x00011f90


	//   ....[151]....
        /*07f0*/ 	.word	0x00012110


	//   ....[152]....
        /*07f4*/ 	.word	0x00012140


	//   ....[153]....
        /*07f8*/ 	.word	0x00012170


	//   ....[154]....
        /*07fc*/ 	.word	0x000121a0


	//   ....[155]....
        /*0800*/ 	.word	0x000121d0


	//   ....[156]....
        /*0804*/ 	.word	0x00012200


	//   ....[157]....
        /*0808*/ 	.word	0x000122c0


	//   ....[158]....
        /*080c*/ 	.word	0x000122e0


	//   ....[159]....
        /*0810*/ 	.word	0x00012350


	//   ....[160]....
        /*0814*/ 	.word	0x000129f0


	//   ....[161]....
        /*0818*/ 	.word	0x00013020


	//   ....[162]....
        /*081c*/ 	.word	0x00013110


	//   ....[163]....
        /*0820*/ 	.word	0x000131b0


	//   ....[164]....
        /*0824*/ 	.word	0x00013210


	//   ....[165]....
        /*0828*/ 	.word	0x00013300


	//   ....[166]....
        /*082c*/ 	.word	0x00013370


	//   ....[167]....
        /*0830*/ 	.word	0x00013460


	//   ....[168]....
        /*0834*/ 	.word	0x000134d0


	//   ....[169]....
        /*0838*/ 	.word	0x000135c0


	//   ....[170]....
        /*083c*/ 	.word	0x00013630


	//   ....[171]....
        /*0840*/ 	.word	0x00013720


	//   ....[172]....
        /*0844*/ 	.word	0x00013790


	//   ....[173]....
        /*0848*/ 	.word	0x00013830


	//   ....[174]....
        /*084c*/ 	.word	0x00013930


	//   ....[175]....
        /*0850*/ 	.word	0x00013980


	//   ....[176]....
        /*0854*/ 	.word	0x000139e0


	//   ....[177]....
        /*0858*/ 	.word	0x00013b00


	//   ....[178]....
        /*085c*/ 	.word	0x00013b80


	//   ....[179]....
        /*0860*/ 	.word	0x00013c70


	//   ....[180]....
        /*0864*/ 	.word	0x00013cf0


	//   ....[181]....
        /*0868*/ 	.word	0x00013de0


	//   ....[182]....
        /*086c*/ 	.word	0x00013ef0


	//   ....[183]....
        /*0870*/ 	.word	0x00013f70


	//   ....[184]....
        /*0874*/ 	.word	0x00014070


	//   ....[185]....
        /*0878*/ 	.word	0x000140e0


	//   ....[186]....
        /*087c*/ 	.word	0x00014160


	//   ....[187]....
        /*0880*/ 	.word	0x00014250


	//   ....[188]....
        /*0884*/ 	.word	0x000142c0


	//   ....[189]....
        /*0888*/ 	.word	0x00014390


	//   ....[190]....
        /*088c*/ 	.word	0x00014430


	//   ....[191]....
        /*0890*/ 	.word	0x000144d0


	//   ....[192]....
        /*0894*/ 	.word	0x00014530


	//   ....[193]....
        /*0898*/ 	.word	0x00014620


	//   ....[194]....
        /*089c*/ 	.word	0x00014730


	//   ....[195]....
        /*08a0*/ 	.word	0x00014780


	//   ....[196]....
        /*08a4*/ 	.word	0x000147e0


	//   ....[197]....
        /*08a8*/ 	.word	0x000148e0


	//   ....[198]....
        /*08ac*/ 	.word	0x000149f0


	//   ....[199]....
        /*08b0*/ 	.word	0x00014a40


	//   ....[200]....
        /*08b4*/ 	.word	0x00014aa0


	//   ....[201]....
        /*08b8*/ 	.word	0x00014ba0


	//   ....[202]....
        /*08bc*/ 	.word	0x00014cb0


	//   ....[203]....
        /*08c0*/ 	.word	0x00014d00


	//   ....[204]....
        /*08c4*/ 	.word	0x00014d60


	//   ....[205]....
        /*08c8*/ 	.word	0x00014e50


	//   ....[206]....
        /*08cc*/ 	.word	0x00014f80


	//   ....[207]....
        /*08d0*/ 	.word	0x00015060


	//   ....[208]....
        /*08d4*/ 	.word	0x000150f0


	//   ....[209]....
        /*08d8*/ 	.word	0x00015200


	//   ....[210]....
        /*08dc*/ 	.word	0x00015260


	//   ....[211]....
        /*08e0*/ 	.word	0x00015370


	//   ....[212]....
        /*08e4*/ 	.word	0x000153d0


	//   ....[213]....
        /*08e8*/ 	.word	0x000154e0


	//   ....[214]....
        /*08ec*/ 	.word	0x00015540


	//   ....[215]....
        /*08f0*/ 	.word	0x00015650


	//   ....[216]....
        /*08f4*/ 	.word	0x000156b0


	//   ....[217]....
        /*08f8*/ 	.word	0x00015770


	//   ....[218]....
        /*08fc*/ 	.word	0x000158d0


	//   ....[219]....
        /*0900*/ 	.word	0x00015970


	//   ....[220]....
        /*0904*/ 	.word	0x000159d0


	//   ....[221]....
        /*0908*/ 	.word	0x00015a80


	//   ....[222]....
        /*090c*/ 	.word	0x00015ae0


	//   ....[223]....
        /*0910*/ 	.word	0x00015b90


	//   ....[224]....
        /*0914*/ 	.word	0x00015bf0


	//   ....[225]....
        /*0918*/ 	.word	0x00015ca0


	//   ....[226]....
        /*091c*/ 	.word	0x00015d00


	//   ....[227]....
        /*0920*/ 	.word	0x00015db0


	//   ....[228]....
        /*0924*/ 	.word	0x00015e10


	//   ....[229]....
        /*0928*/ 	.word	0x00015ec0


	//   ....[230]....
        /*092c*/ 	.word	0x00015fa0


	//   ....[231]....
        /*0930*/ 	.word	0x00016040


	//   ....[232]....
        /*0934*/ 	.word	0x000160a0


	//   ....[233]....
        /*0938*/ 	.word	0x00016170


	//   ....[234]....
        /*093c*/ 	.word	0x000161d0


	//   ....[235]....
        /*0940*/ 	.word	0x000162a0


	//   ....[236]....
        /*0944*/ 	.word	0x00016300


	//   ....[237]....
        /*0948*/ 	.word	0x000163e0


	//   ....[238]....
        /*094c*/ 	.word	0x00016440


	//   ....[239]....
        /*0950*/ 	.word	0x00016510


	//   ....[240]....
        /*0954*/ 	.word	0x00016570


	//   ....[241]....
        /*0958*/ 	.word	0x00016640


	//   ....[242]....
        /*095c*/ 	.word	0x000166d0


	//   ....[243]....
        /*0960*/ 	.word	0x00016770


	//   ....[244]....
        /*0964*/ 	.word	0x00016890


	//   ....[245]....
        /*0968*/ 	.word	0x00016900


	//   ....[246]....
        /*096c*/ 	.word	0x00016970


	//   ....[247]....
        /*0970*/ 	.word	0x000169e0


	//   ....[248]....
        /*0974*/ 	.word	0x00016a50


	//   ....[249]....
        /*0978*/ 	.word	0x00016ad0


	//   ....[250]....
        /*097c*/ 	.word	0x00016b60


	//   ....[251]....
        /*0980*/ 	.word	0x00016bf0


	//   ....[252]....
        /*0984*/ 	.word	0x00016c60


	//   ....[253]....
        /*0988*/ 	.word	0x00016cd0


	//   ....[254]....
        /*098c*/ 	.word	0x00016d40


	//   ....[255]....
        /*0990*/ 	.word	0x00016dc0


	//   ....[0]....
        /*0994*/ 	.word	0x00016e30


	//   ....[1]....
        /*0998*/ 	.word	0x00016ed0


	//   ....[2]....
        /*099c*/ 	.word	0x00016f60


	//   ....[3]....
        /*09a0*/ 	.word	0x00017080


	//----- nvinfo : EIATTR_REG_RECONFIG
	.align		4
.L_617:
        /*09a4*/ 	.byte	0x01, 0x54
	.zero		2


	//----- nvinfo : EIATTR_SYSCALL_OFFSETS
	.align		4
        /*09a8*/ 	.byte	0x04, 0x46
        /*09aa*/ 	.short	(.L_619 - .L_618)


	//   ....[0]....
.L_618:
        /*09ac*/ 	.word	0x00001a90


	//   ....[1]....
        /*09b0*/ 	.word	0x0000de00


	//   ....[2]....
        /*09b4*/ 	.word	0x0000df50


	//   ....[3]....
        /*09b8*/ 	.word	0x0000e040


	//   ....[4]....
        /*09bc*/ 	.word	0x0000ee30


	//   ....[5]....
        /*09c0*/ 	.word	0x0000f970


	//----- nvinfo : EIATTR_MBARRIER_INSTR_OFFSETS
	.align		4
.L_619:
        /*09c4*/ 	.byte	0x04, 0x39
        /*09c6*/ 	.short	(.L_621 - .L_620)


	//   ....[0]....
.L_620:
        /*09c8*/ 	.word	0x00000190
        /*09cc*/ 	.word	0x000000ff
        /*09d0*/ 	.word	0x00032400
        /*09d4*/ 	.short	0x0100
        /*09d6*/ 	.byte	0x08
	.zero		1


	//   ....[1]....
        /*09d8*/ 	.word	0x000001a0
        /*09dc*/ 	.word	0x000000ff
        /*09e0*/ 	.word	0x00032410
        /*09e4*/ 	.short	0x0100
        /*09e6*/ 	.byte	0x08
	.zero		1


	//   ....[2]....
        /*09e8*/ 	.word	0x000001b0
        /*09ec*/ 	.word	0x000000ff
        /*09f0*/ 	.word	0x00032420
        /*09f4*/ 	.short	0x0100
        /*09f6*/ 	.byte	0x08
	.zero		1


	//   ....[3]....
        /*09f8*/ 	.word	0x000002a0
        /*09fc*/ 	.word	0x000000ff
        /*0a00*/ 	.word	0x00032430
        /*0a04*/ 	.short	0x0100
        /*0a06*/ 	.byte	0x08
	.zero		1


	//   ....[4]....
        /*0a08*/ 	.word	0x000002b0
        /*0a0c*/ 	.word	0x000000ff
        /*0a10*/ 	.word	0x00032440
        /*0a14*/ 	.short	0x0100
        /*0a16*/ 	.byte	0x08
	.zero		1


	//   ....[5]....
        /*0a18*/ 	.word	0x000002c0
        /*0a1c*/ 	.word	0x000000ff
        /*0a20*/ 	.word	0x00032438
        /*0a24*/ 	.short	0x0100
        /*0a26*/ 	.byte	0x08
	.zero		1


	//   ....[6]....
        /*0a28*/ 	.word	0x000002d0
        /*0a2c*/ 	.word	0x000000ff
        /*0a30*/ 	.word	0x00032448
        /*0a34*/ 	.short	0x0100
        /*0a36*/ 	.byte	0x08
	.zero		1


	//   ....[7]....
        /*0a38*/ 	.word	0x00000400
        /*0a3c*/ 	.word	0x000000ff
        /*0a40*/ 	.word	0x00032450
        /*0a44*/ 	.short	0x0100
        /*0a46*/ 	.byte	0x08
	.zero		1


	//   ....[8]....
        /*0a48*/ 	.word	0x00000410
        /*0a4c*/ 	.word	0x000000ff
        /*0a50*/ 	.word	0x00032460
        /*0a54*/ 	.short	0x0100
        /*0a56*/ 	.byte	0x08
	.zero		1


	//   ....[9]....
        /*0a58*/ 	.word	0x00000420
        /*0a5c*/ 	.word	0x000000ff
        /*0a60*/ 	.word	0x00032458
        /*0a64*/ 	.short	0x0100
        /*0a66*/ 	.byte	0x08
	.zero		1


	//   ....[10]....
        /*0a68*/ 	.word	0x00000430
        /*0a6c*/ 	.word	0x000000ff
        /*0a70*/ 	.word	0x00032468
        /*0a74*/ 	.short	0x0100
        /*0a76*/ 	.byte	0x08
	.zero		1


	//   ....[11]....
        /*0a78*/ 	.word	0x00000520
        /*0a7c*/ 	.word	0x000000ff
        /*0a80*/ 	.word	0x00032470
        /*0a84*/ 	.short	0x0100
        /*0a86*/ 	.byte	0x06
	.zero		1


	//   ....[12]....
        /*0a88*/ 	.word	0x00000530
        /*0a8c*/ 	.word	0x000000ff
        /*0a90*/ 	.word	0x00032480
        /*0a94*/ 	.short	0x0100
        /*0a96*/ 	.byte	0x06
	.zero		1


	//   ....[13]....
        /*0a98*/ 	.word	0x00000540
        /*0a9c*/ 	.word	0x000000ff
        /*0aa0*/ 	.word	0x00032478
        /*0aa4*/ 	.short	0x0100
        /*0aa6*/ 	.byte	0x06
	.zero		1


	//   ....[14]....
        /*0aa8*/ 	.word	0x00000550
        /*0aac*/ 	.word	0x000000ff
        /*0ab0*/ 	.word	0x00032488
        /*0ab4*/ 	.short	0x0100
        /*0ab6*/ 	.byte	0x06
	.zero		1


	//   ....[15]....
        /*0ab8*/ 	.word	0x00000680
        /*0abc*/ 	.word	0x000000ff
        /*0ac0*/ 	.word	0x00032490
        /*0ac4*/ 	.short	0x0100
        /*0ac6*/ 	.byte	0x08
	.zero		1


	//   ....[16]....
        /*0ac8*/ 	.word	0x00000690
        /*0acc*/ 	.word	0x000000ff
        /*0ad0*/ 	.word	0x000324a0
        /*0ad4*/ 	.short	0x0100
        /*0ad6*/ 	.byte	0x08
	.zero		1


	//   ....[17]....
        /*0ad8*/ 	.word	0x000006a0
        /*0adc*/ 	.word	0x000000ff
        /*0ae0*/ 	.word	0x00032498
        /*0ae4*/ 	.short	0x0100
        /*0ae6*/ 	.byte	0x08
	.zero		1


	//   ....[18]....
        /*0ae8*/ 	.word	0x000006b0
        /*0aec*/ 	.word	0x000000ff
        /*0af0*/ 	.word	0x000324a8
        /*0af4*/ 	.short	0x0100
        /*0af6*/ 	.byte	0x08
	.zero		1


	//   ....[19]....
        /*0af8*/ 	.word	0x000007f0
        /*0afc*/ 	.word	0x000000ff
        /*0b00*/ 	.word	0x000324b0
        /*0b04*/ 	.short	0x0100
        /*0b06*/ 	.byte	0x08
	.zero		1


	//   ....[20]....
        /*0b08*/ 	.word	0x00000800
        /*0b0c*/ 	.word	0x000000ff
        /*0b10*/ 	.word	0x000324c0
        /*0b14*/ 	.short	0x0100
        /*0b16*/ 	.byte	0x08
	.zero		1


	//   ....[21]....
        /*0b18*/ 	.word	0x00000810
        /*0b1c*/ 	.word	0x000000ff
        /*0b20*/ 	.word	0x000324b8
        /*0b24*/ 	.short	0x0100
        /*0b26*/ 	.byte	0x08
	.zero		1


	//   ....[22]....
        /*0b28*/ 	.word	0x00000820
        /*0b2c*/ 	.word	0x000000ff
        /*0b30*/ 	.word	0x000324c8
        /*0b34*/ 	.short	0x0100
        /*0b36*/ 	.byte	0x08
	.zero		1


	//   ....[23]....
        /*0b38*/ 	.word	0x00001af0
        /*0b3c*/ 	.word	0x000000ff
        /*0b40*/ 	.word	0x00032400
        /*0b44*/ 	.short	0x010a
        /*0b46*/ 	.byte	0x28
	.zero		1


	//   ....[24]....
        /*0b48*/ 	.word	0x00001bd0
        /*0b4c*/ 	.word	0x000000ff
        /*0b50*/ 	.word	0x00032430
        /*0b54*/ 	.short	0x010a
        /*0b56*/ 	.byte	0x06
	.zero		1


	//   ....[25]....
        /*0b58*/ 	.word	0x00001c10
        /*0b5c*/ 	.word	0x000000ff
        /*0b60*/ 	.word	0x00032430
        /*0b64*/ 	.short	0x010a
        /*0b66*/ 	.byte	0x06
	.zero		1


	//   ....[26]....
        /*0b68*/ 	.word	0x00001f10
        /*0b6c*/ 	.word	0x000000ff
        /*0b70*/ 	.word	0x00032410
        /*0b74*/ 	.short	0x010a
        /*0b76*/ 	.byte	0x28
	.zero		1


	//   ....[27]....
        /*0b78*/ 	.word	0x00001f50
        /*0b7c*/ 	.word	0x000000ff
        /*0b80*/ 	.word	0x00032450
        /*0b84*/ 	.short	0x010a
        /*0b86*/ 	.byte	0x06
	.zero		1


	//   ....[28]....
        /*0b88*/ 	.word	0x00001f90
        /*0b8c*/ 	.word	0x000000ff
        /*0b90*/ 	.word	0x00032450
        /*0b94*/ 	.short	0x010a
        /*0b96*/ 	.byte	0x06
	.zero		1


	//   ....[29]....
        /*0b98*/ 	.word	0x00002900
        /*0b9c*/ 	.word	0x000000ff
        /*0ba0*/ 	.word	0x00000000
        /*0ba4*/ 	.short	0x0101
        /*0ba6*/ 	.byte	0x0a
	.zero		1


	//   ....[30]....
        /*0ba8*/ 	.word	0x00004070
        /*0bac*/ 	.word	0x000000ff
        /*0bb0*/ 	.word	0x00000000
        /*0bb4*/ 	.short	0x0101
        /*0bb6*/ 	.byte	0x06
	.zero		1


	//   ....[31]....
        /*0bb8*/ 	.word	0x00004210
        /*0bbc*/ 	.word	0x000000ff
        /*0bc0*/ 	.word	0x00032430
        /*0bc4*/ 	.short	0x010a
        /*0bc6*/ 	.byte	0x04
	.zero		1


	//   ....[32]....
        /*0bc8*/ 	.word	0x00004250
        /*0bcc*/ 	.word	0x000000ff
        /*0bd0*/ 	.word	0x00032430
        /*0bd4*/ 	.short	0x010a
        /*0bd6*/ 	.byte	0x04
	.zero		1


	//   ....[33]....
        /*0bd8*/ 	.word	0x00004470
        /*0bdc*/ 	.word	0x000000ff
        /*0be0*/ 	.word	0x00032450
        /*0be4*/ 	.short	0x010a
        /*0be6*/ 	.byte	0x04
	.zero		1


	//   ....[34]....
        /*0be8*/ 	.word	0x000044b0
        /*0bec*/ 	.word	0x000000ff
        /*0bf0*/ 	.word	0x00032450
        /*0bf4*/ 	.short	0x010a
        /*0bf6*/ 	.byte	0x04
	.zero		1


	//   ....[35]....
        /*0bf8*/ 	.word	0x00004b90
        /*0bfc*/ 	.word	0x000000ff
        /*0c00*/ 	.word	0x00000000
        /*0c04*/ 	.short	0x0101
        /*0c06*/ 	.byte	0x0a
	.zero		1


	//   ....[36]....
        /*0c08*/ 	.word	0x00006be0
        /*0c0c*/ 	.word	0x000000ff
        /*0c10*/ 	.word	0x00000000
        /*0c14*/ 	.short	0x0101
        /*0c16*/ 	.byte	0x04
	.zero		1


	//   ....[37]....
        /*0c18*/ 	.word	0x00006d10
        /*0c1c*/ 	.word	0x000000ff
        /*0c20*/ 	.word	0x00032430
        /*0c24*/ 	.short	0x010a
        /*0c26*/ 	.byte	0x04
	.zero		1


	//   ....[38]....
        /*0c28*/ 	.word	0x00006d50
        /*0c2c*/ 	.word	0x000000ff
        /*0c30*/ 	.word	0x00032430
        /*0c34*/ 	.short	0x010a
        /*0c36*/ 	.byte	0x04
	.zero		1


	//   ....[39]....
        /*0c38*/ 	.word	0x00006f70
        /*0c3c*/ 	.word	0x000000ff
        /*0c40*/ 	.word	0x00032450
        /*0c44*/ 	.short	0x010a
        /*0c46*/ 	.byte	0x04
	.zero		1


	//   ....[40]....
        /*0c48*/ 	.word	0x00006fb0
        /*0c4c*/ 	.word	0x000000ff
        /*0c50*/ 	.word	0x00032450
        /*0c54*/ 	.short	0x010a
        /*0c56*/ 	.byte	0x04
	.zero		1


	//   ....[41]....
        /*0c58*/ 	.word	0x000076b0
        /*0c5c*/ 	.word	0x000000ff
        /*0c60*/ 	.word	0x00000000
        /*0c64*/ 	.short	0x0101
        /*0c66*/ 	.byte	0x0a
	.zero		1


	//   ....[42]....
        /*0c68*/ 	.word	0x00008f60
        /*0c6c*/ 	.word	0x000000ff
        /*0c70*/ 	.word	0x00000000
        /*0c74*/ 	.short	0x0101
        /*0c76*/ 	.byte	0x04
	.zero		1


	//   ....[43]....
        /*0c78*/ 	.word	0x0000b470
        /*0c7c*/ 	.word	0x000000ff
        /*0c80*/ 	.word	0x00000000
        /*0c84*/ 	.short	0x0101
        /*0c86*/ 	.byte	0x07
	.zero		1


	//   ....[44]....
        /*0c88*/ 	.word	0x0000e550
        /*0c8c*/ 	.word	0x00000019
        /*0c90*/ 	.word	0x00032440
        /*0c94*/ 	.short	0x010a
        /*0c96*/ 	.byte	0x3f
	.zero		1


	//   ....[45]....
        /*0c98*/ 	.word	0x0000eba0
        /*0c9c*/ 	.word	0x00000019
        /*0ca0*/ 	.word	0x00032430
        /*0ca4*/ 	.short	0x0107
        /*0ca6*/ 	.byte	0x3f
	.zero		1


	//   ....[46]....
        /*0ca8*/ 	.word	0x0000ec70
        /*0cac*/ 	.word	0x00000019
        /*0cb0*/ 	.word	0x00032430
        /*0cb4*/ 	.short	0x0101
        /*0cb6*/ 	.byte	0x3f
	.zero		1


	//   ....[47]....
        /*0cb8*/ 	.word	0x0000f7b0
        /*0cbc*/ 	.word	0x00000016
        /*0cc0*/ 	.word	0x00032400
        /*0cc4*/ 	.short	0x0107
        /*0cc6*/ 	.byte	0x3f
	.zero		1


	//   ....[48]....
        /*0cc8*/ 	.word	0x0000f840
        /*0ccc*/ 	.word	0x00000016
        /*0cd0*/ 	.word	0x00032400
        /*0cd4*/ 	.short	0x0101
        /*0cd6*/ 	.byte	0x3f
	.zero		1


	//   ....[49]....
        /*0cd8*/ 	.word	0x00010370
        /*0cdc*/ 	.word	0x00000016
        /*0ce0*/ 	.word	0x00032410
        /*0ce4*/ 	.short	0x0107
        /*0ce6*/ 	.byte	0x3f
	.zero		1


	//   ....[50]....
        /*0ce8*/ 	.word	0x00010470
        /*0cec*/ 	.word	0x00000016
        /*0cf0*/ 	.word	0x00032410
        /*0cf4*/ 	.short	0x0101
        /*0cf6*/ 	.byte	0x3f
	.zero		1


	//   ....[51]....
        /*0cf8*/ 	.word	0x00010490
        /*0cfc*/ 	.word	0x00000016
        /*0d00*/ 	.word	0x00032420
        /*0d04*/ 	.short	0x010a
        /*0d06*/ 	.byte	0x3f
	.zero		1


	//   ....[52]....
        /*0d08*/ 	.word	0x00010510
        /*0d0c*/ 	.word	0x00000019
        /*0d10*/ 	.word	0x00032460
        /*0d14*/ 	.short	0x010a
        /*0d16*/ 	.byte	0x3f
	.zero		1


	//   ....[53]....
        /*0d18*/ 	.word	0x00010c90
        /*0d1c*/ 	.word	0x00000019
        /*0d20*/ 	.word	0x00032450
        /*0d24*/ 	.short	0x0107
        /*0d26*/ 	.byte	0x3f
	.zero		1


	//   ....[54]....
        /*0d28*/ 	.word	0x00010d50
        /*0d2c*/ 	.word	0x00000019
        /*0d30*/ 	.word	0x00032450
        /*0d34*/ 	.short	0x0101
        /*0d36*/ 	.byte	0x3f
	.zero		1


	//   ....[55]....
        /*0d38*/ 	.word	0x00011080
        /*0d3c*/ 	.word	0x0000000a
        /*0d40*/ 	.word	0x00032440
        /*0d44*/ 	.short	0x010a
        /*0d46*/ 	.byte	0x3f
	.zero		1


	//   ....[56]....
        /*0d48*/ 	.word	0x00011450
        /*0d4c*/ 	.word	0x0000000a
        /*0d50*/ 	.word	0x00032430
        /*0d54*/ 	.short	0x0107
        /*0d56*/ 	.byte	0x3f
	.zero		1


	//   ....[57]....
        /*0d58*/ 	.word	0x00011500
        /*0d5c*/ 	.word	0x0000000a
        /*0d60*/ 	.word	0x00032430
        /*0d64*/ 	.short	0x0101
        /*0d66*/ 	.byte	0x3f
	.zero		1


	//   ....[58]....
        /*0d68*/ 	.word	0x00011530
        /*0d6c*/ 	.word	0x0000000a
        /*0d70*/ 	.word	0x00032460
        /*0d74*/ 	.short	0x010a
        /*0d76*/ 	.byte	0x3f
	.zero		1


	//   ....[59]....
        /*0d78*/ 	.word	0x00011a50
        /*0d7c*/ 	.word	0x0000000a
        /*0d80*/ 	.word	0x00032450
        /*0d84*/ 	.short	0x0107
        /*0d86*/ 	.byte	0x3f
	.zero		1


	//   ....[60]....
        /*0d88*/ 	.word	0x00011b00
        /*0d8c*/ 	.word	0x0000000a
        /*0d90*/ 	.word	0x00032450
        /*0d94*/ 	.short	0x0101
        /*0d96*/ 	.byte	0x3f
	.zero		1


	//   ....[61]....
        /*0d98*/ 	.word	0x00012970
        /*0d9c*/ 	.word	0x00000005
        /*0da0*/ 	.word	0x00032420
        /*0da4*/ 	.short	0x010a
        /*0da6*/ 	.byte	0x3f
	.zero		1


	//   ....[62]....
        /*0da8*/ 	.word	0x00012b10
        /*0dac*/ 	.word	0x00000003
        /*0db0*/ 	.word	0x00032440
        /*0db4*/ 	.short	0x010a
        /*0db6*/ 	.byte	0x3f
	.zero		1


	//   ....[63]....
        /*0db8*/ 	.word	0x00012bb0
        /*0dbc*/ 	.word	0x00000005
        /*0dc0*/ 	.word	0x00032440
        /*0dc4*/ 	.short	0x010a
        /*0dc6*/ 	.byte	0x3f
	.zero		1


	//   ....[64]....
        /*0dc8*/ 	.word	0x00012bf0
        /*0dcc*/ 	.word	0x00000003
        /*0dd0*/ 	.word	0x00032460
        /*0dd4*/ 	.short	0x010a
        /*0dd6*/ 	.byte	0x3f
	.zero		1


	//   ....[65]....
        /*0dd8*/ 	.word	0x00012c30
        /*0ddc*/ 	.word	0x00000005
        /*0de0*/ 	.word	0x00032460
        /*0de4*/ 	.short	0x010a
        /*0de6*/ 	.byte	0x3f
	.zero		1


	//   ....[66]....
        /*0de8*/ 	.word	0x00012ca0
        /*0dec*/ 	.word	0x00000003
        /*0df0*/ 	.word	0x00032400
        /*0df4*/ 	.short	0x010a
        /*0df6*/ 	.byte	0x3f
	.zero		1


	//   ....[67]....
        /*0df8*/ 	.word	0x00012d00
        /*0dfc*/ 	.word	0x00000003
        /*0e00*/ 	.word	0x00032430
        /*0e04*/ 	.short	0x010a
        /*0e06*/ 	.byte	0x3f
	.zero		1


	//   ....[68]....
        /*0e08*/ 	.word	0x00012d60
        /*0e0c*/ 	.word	0x00000003
        /*0e10*/ 	.word	0x00032410
        /*0e14*/ 	.short	0x010a
        /*0e16*/ 	.byte	0x3f
	.zero		1


	//   ....[69]....
        /*0e18*/ 	.word	0x00012dc0
        /*0e1c*/ 	.word	0x00000003
        /*0e20*/ 	.word	0x00032450
        /*0e24*/ 	.short	0x010a
        /*0e26*/ 	.byte	0x3f
	.zero		1


	//   ....[70]....
        /*0e28*/ 	.word	0x00012e20
        /*0e2c*/ 	.word	0x00000015
        /*0e30*/ 	.word	0x00032430
        /*0e34*/ 	.short	0x010a
        /*0e36*/ 	.byte	0x3f
	.zero		1


	//   ....[71]....
        /*0e38*/ 	.word	0x00012e80
        /*0e3c*/ 	.word	0x00000015
        /*0e40*/ 	.word	0x00032450
        /*0e44*/ 	.short	0x010a
        /*0e46*/ 	.byte	0x3f
	.zero		1


	//   ....[72]....
        /*0e48*/ 	.word	0x00012ee0
        /*0e4c*/ 	.word	0x00000015
        /*0e50*/ 	.word	0x00032430
        /*0e54*/ 	.short	0x010a
        /*0e56*/ 	.byte	0x3f
	.zero		1


	//   ....[73]....
        /*0e58*/ 	.word	0x00012f40
        /*0e5c*/ 	.word	0x00000015
        /*0e60*/ 	.word	0x00032450
        /*0e64*/ 	.short	0x010a
        /*0e66*/ 	.byte	0x3f
	.zero		1


	//   ....[74]....
        /*0e68*/ 	.word	0x00013060
        /*0e6c*/ 	.word	0x00000019
        /*0e70*/ 	.word	0x00032440
        /*0e74*/ 	.short	0x010a
        /*0e76*/ 	.byte	0x3f
	.zero		1


	//   ....[75]....
        /*0e78*/ 	.word	0x00014e80
        /*0e7c*/ 	.word	0x00000016
        /*0e80*/ 	.word	0x00032420
        /*0e84*/ 	.short	0x010a
        /*0e86*/ 	.byte	0x3f
	.zero		1


	//   ....[76]....
        /*0e88*/ 	.word	0x00014ed0
        /*0e8c*/ 	.word	0x00000019
        /*0e90*/ 	.word	0x00032460
        /*0e94*/ 	.short	0x010a
        /*0e96*/ 	.byte	0x3f
	.zero		1


	//   ....[77]....
        /*0e98*/ 	.word	0x00015820
        /*0e9c*/ 	.word	0x0000000a
        /*0ea0*/ 	.word	0x00032440
        /*0ea4*/ 	.short	0x010a
        /*0ea6*/ 	.byte	0x3f
	.zero		1


	//   ....[78]....
        /*0ea8*/ 	.word	0x00015ef0
        /*0eac*/ 	.word	0x0000000a
        /*0eb0*/ 	.word	0x00032460
        /*0eb4*/ 	.short	0x010a
        /*0eb6*/ 	.byte	0x3f
	.zero		1


	//   ....[79]....
        /*0eb8*/ 	.word	0x00016fa0
        /*0ebc*/ 	.word	0x00000005
        /*0ec0*/ 	.word	0x00032420
        /*0ec4*/ 	.short	0x010a
        /*0ec6*/ 	.byte	0x3f
	.zero		1


	//   ....[80]....
        /*0ec8*/ 	.word	0x00017140
        /*0ecc*/ 	.word	0x00000003
        /*0ed0*/ 	.word	0x00032440
        /*0ed4*/ 	.short	0x010a
        /*0ed6*/ 	.byte	0x3f
	.zero		1


	//   ....[81]....
        /*0ed8*/ 	.word	0x00017190
        /*0edc*/ 	.word	0x00000005
        /*0ee0*/ 	.word	0x00032440
        /*0ee4*/ 	.short	0x010a
        /*0ee6*/ 	.byte	0x3f
	.zero		1


	//   ....[82]....
        /*0ee8*/ 	.word	0x000171e0
        /*0eec*/ 	.word	0x00000003
        /*0ef0*/ 	.word	0x00032460
        /*0ef4*/ 	.short	0x010a
        /*0ef6*/ 	.byte	0x3f
	.zero		1


	//----- nvinfo : EIATTR_NUM_MBARRIERS
	.align		4
.L_621:
        /*0ef8*/ 	.byte	0x03, 0x38
        /*0efa*/ 	.short	0x0017


	//----- nvinfo : EIATTR_EXIT_INSTR_OFFSETS
	.align		4
        /*0efc*/ 	.byte	0x04, 0x1c
        /*0efe*/ 	.short	(.L_623 - .L_622)


	//   ....[0]....
.L_622:
        /*0f00*/ 	.word	0x000009f0


	//   ....[1]....
        /*0f04*/ 	.word	0x0000c8c0


	//   ....[2]....
        /*0f08*/ 	.word	0x00012c80


	//----- nvinfo : EIATTR_MAX_THREADS
	.align		4
.L_623:
        /*0f0c*/ 	.byte	0x04, 0x05
        /*0f0e*/ 	.short	(.L_625 - .L_624)
.L_624:
        /*0f10*/ 	.word	0x00000180
        /*0f14*/ 	.word	0x00000001
        /*0f18*/ 	.word	0x00000001


	//----- nvinfo : EIATTR_CRS_STACK_SIZE
	.align		4
.L_625:
        /*0f1c*/ 	.byte	0x04, 0x1e
        /*0f1e*/ 	.short	(.L_627 - .L_626)
.L_626:
        /*0f20*/ 	.word	0x00000000


	//----- nvinfo : EIATTR_CBANK_PARAM_SIZE
	.align		4
.L_627:
        /*0f24*/ 	.byte	0x03, 0x19
        /*0f26*/ 	.short	0x0bf0


	//----- nvinfo : EIATTR_PARAM_CBANK
	.align		4
        /*0f28*/ 	.byte	0x04, 0x0a
        /*0f2a*/ 	.short	(.L_629 - .L_628)
	.align		4
.L_628:
        /*0f2c*/ 	.word	index@(.nv.constant0._ZN7cutlass13device_kernelIN5flash11enable_sm90INS1_16FlashAttnFwdSm90INS1_25CollectiveMainloopFwdSm90ILi2EN4cute5tupleIJNS5_1CILi1EEES8_S8_EEENS6_IJNS7_ILi128EEENS7_ILi96EEENS7_ILi64EEEEEELi256ENS_10bfloat16_tEfNS_4arch4Sm90ELb1ELb0ELb0ELb1ELb1ELb0ELb1ELb1ELb0ELb1ELb0ELb0EEENS1_21CollectiveEpilogueFwdINS6_IJSA_NS7_ILi256EEESB_EEES9_SE_SG_Li256ELb1ELb1ELb0ELb0EEENS1_36VarlenDynamicPersistentTileSchedulerILi128ELi96ELi256ELi128ELb0ELb1ELb1ELb1ELb1ELb1EEEEEEEEEvNT_6ParamsE)
        /*0f30*/ 	.short	0x0210
        /*0f32*/ 	.short	0x0bf0


	//----- nvinfo : EIATTR_SW_WAR
	.align		4
.L_629:
        /*0f34*/ 	.byte	0x04, 0x36
        /*0f36*/ 	.short	(.L_631 - .L_630)
.L_630:
        /*0f38*/ 	.word	0x00000008
.L_631:


//--------------------- .nv.info._ZN7cutlass13device_kernelIN5flash11enable_sm90INS1_16FlashAttnFwdSm90INS1_25CollectiveMainloopFwdSm90ILi2EN4cute5tupleIJNS5_1CILi1EEES8_S8_EEENS6_IJNS7_ILi128EEENS7_ILi96EEENS7_ILi64EEEEEELi256ENS_10bfloat16_tEfNS_4arch4Sm90ELb1ELb0ELb0ELb1ELb1ELb1ELb1ELb1ELb0ELb1ELb0ELb0EEENS1_21CollectiveEpilogueFwdINS6_IJSA_NS7_ILi256EEESB_EEES9_SE_SG_Li256ELb1ELb1ELb0ELb0EEENS1_36VarlenDynamicPersistentTileSchedulerILi128ELi96ELi256ELi128ELb0ELb1ELb1ELb1ELb1ELb1EEEEEEEEEvNT_6ParamsE --------------------------
	.section	.nv.info._ZN7cutlass13device_kernelIN5flash11enable_sm90INS1_16FlashAttnFwdSm90INS1_25CollectiveMainloopFwdSm90ILi2EN4cute5tupleIJNS5_1CILi1EEES8_S8_EEENS6_IJNS7_ILi128EEENS7_ILi96EEENS7_ILi64EEEEEELi256ENS_10bfloat16_tEfNS_4arch4Sm90ELb1ELb0ELb0ELb1ELb1ELb1ELb1ELb1ELb0ELb1ELb0ELb0EEENS1_21CollectiveEpilogueFwdINS6_IJSA_NS7_ILi256EEESB_EEES9_SE_SG_Li256ELb1ELb1ELb0ELb0EEENS1_36VarlenDynamicPersistentTileSchedulerILi128ELi96ELi256ELi128ELb0ELb1ELb1ELb1ELb1ELb1EEEEEEEEEvNT_6ParamsE,"",@"SHT_CUDA_INFO"
	.sectionflags	@""
	.align	4


	//----- nvinfo : EIATTR_CUDA_API_VERSION
	.align		4
        /*0000*/ 	.byte	0x04, 0x37
        /*0002*/ 	.short	(.L_633 - .L_632)
.L_632:
        /*0004*/ 	.word	0x00000082


	//----- nvinfo : EIATTR_KPARAM_INFO
	.align		4
.L_633:
        /*0008*/ 	.byte	0x04, 0x17
        /*000a*/ 	.short	(.L_635 - .L_634)
.L_634:
        /*000c*/ 	.word	0x00000000
        /*0010*/ 	.short	0x0000
        /*0012*/ 	.short	0x0070
        /*0014*/ 	.byte	0x00, 0xf0, 0x01, 0x2e


	//----- nvinfo : EIATTR_SPARSE_MMA_MASK
	.align		4
.L_635:
        /*0018*/ 	.byte	0x03, 0x50
        /*001a*/ 	.short	0x0000


	//----- nvinfo : EIATTR_MAXREG_COUNT
	.align		4
        /*001c*/ 	.byte	0x03, 0x1b
        /*001e*/ 	.short	0x00a8


	//----- nvinfo : EIATTR_NUM_BARRIERS
	.align		4
        /*0020*/ 	.byte	0x02, 0x4c
        /*0022*/ 	.byte	0x10
	.zero		1


	//----- nvinfo : EIATTR_EXTERNS
	.align		4
        /*0024*/ 	.byte	0x04, 0x0f
        /*0026*/ 	.short	(.L_637 - .L_636)


	//   ....[0]....
	.align		4
.L_636:
        /*0028*/ 	.word	index@(__assertfail)


	//----- nvinfo : EIATTR_ANNOTATIONS
	.align		4
.L_637:
        /*002c*/ 	.byte	0x04, 0x55
        /*002e*/ 	.short	(.L_639 - .L_638)


	//   ....[0]....
.L_638:
        /* <DEDUP_REMOVED lines=84> */


	//----- nvinfo : EIATTR_MERCURY_ISA_VERSION
	.align		4
.L_639:
        /*0560*/ 	.byte	0x03, 0x5f
        /*0562*/ 	.short	0x0101


	//----- nvinfo : EIATTR_UNUSED_LOAD_BYTE_OFFSET
	.align		4
        /*0564*/ 	.byte	0x04, 0x44
        /*0566*/ 	.short	(.L_641 - .L_640)


	//   ....[0]....
.L_640:
        /*0568*/ 	.word	0x00000aa0
        /*056c*/ 	.word	0x0000fff0


	//   ....[1]....
        /*0570*/ 	.word	0x00012a70
        /*0574*/ 	.word	0x0000fff0


	//----- nvinfo : EIATTR_INT_WARP_WIDE_INSTR_OFFSETS
	.align		4
.L_641:
        /*0578*/ 	.byte	0x04, 0x31
        /*057a*/ 	.short	(.L_643 - .L_642)


	//   ....[0]....
.L_642:
        /*057c*/ 	.word	0x00000130


	//   ....[1]....
        /*0580*/ 	.word	0x00000170


	//   ....[2]....
        /*0584*/ 	.word	0x000001e0


	//   ....[3]....
        /*0588*/ 	.word	0x000001f0


	//   ....[4]....
        /*058c*/ 	.word	0x00018220


	//   ....[5]....
        /*0590*/ 	.word	0x000182b0


	//   ....[6]....
        /*0594*/ 	.word	0x0001c240


	//   ....[7]....
        /*0598*/ 	.word	0x0001c2d0


	//----- nvinfo : EIATTR_COOP_GROUP_MASK_REGIDS
	.align		4
.L_643:
        /*059c*/ 	.byte	0x04, 0x29
        /*059e*/ 	.short	(.L_645 - .L_644)


	//   ....[0]....
.L_644:
        /*05a0*/ 	.word	0xffffffff


	//   ....[1]....
        /*05a4*/ 	.word	0xffffffff


	//   ....[2]....
        /*05a8*/ 	.word	0xffffffff


	//   ....[3]....
        /*05ac*/ 	.word	0xffffffff


	//   ....[4]....
        /*05b0*/ 	.word	0xffffffff


	//   ....[5]....
        /*05b4*/ 	.word	0xffffffff


	//   ....[6]....
        /*05b8*/ 	.word	0xffffffff


	//   ....[7]....
        /*05bc*/ 	.word	0xffffffff


	//   ....[8]....
        /*05c0*/ 	.word	0xffffffff


	//   ....[9]....
        /*05c4*/ 	.word	0xffffffff


	//   ....[10]....
        /*05c8*/ 	.word	0xffffffff


	//   ....[11]....
        /*05cc*/ 	.word	0xffffffff


	//   ....[12]....
        /*05d0*/ 	.word	0xffffffff


	//   ....[13]....
        /*05d4*/ 	.word	0xffffffff


	//   ....[14]....
        /*05d8*/ 	.word	0xffffffff


	//   ....[15]....
        /*05dc*/ 	.word	0xffffffff


	//   ....[16]....
        /*05e0*/ 	.word	0xffffffff


	//   ....[17]....
        /*05e4*/ 	.word	0xffffffff


	//   ....[18]....
        /*05e8*/ 	.word	0xffffffff


	//   ....[19]....
        /*05ec*/ 	.word	0xffffffff


	//   ....[20]....
        /*05f0*/ 	.word	0xffffffff


	//   ....[21]....
        /*05f4*/ 	.word	0xffffffff


	//   ....[22]....
        /*05f8*/ 	.word	0xffffffff


	//   ....[23]....
        /*05fc*/ 	.word	0xffffffff


	//   ....[24]....
        /*0600*/ 	.word	0xffffffff


	//   ....[25]....
        /*0604*/ 	.word	0xffffffff


	//   ....[26]....
        /*0608*/ 	.word	0xffffffff


	//   ....[27]....
        /*060c*/ 	.word	0xffffffff


	//   ....[28]....
        /*0610*/ 	.word	0xffffffff


	//   ....[29]....
        /*0614*/ 	.word	0xffffffff


	//   ....[30]....
        /*0618*/ 	.word	0xffffffff


	//   ....[31]....
        /*061c*/ 	.word	0xffffffff


	//   ....[32]....
        /*0620*/ 	.word	0xffffffff


	//   ....[33]....
        /*0624*/ 	.word	0xffffffff


	//   ....[34]....
        /*0628*/ 	.word	0xffffffff


	//   ....[35]....
        /*062c*/ 	.word	0xffffffff


	//   ....[36]....
        /*0630*/ 	.word	0xffffffff


	//   ....[37]....
        /*0634*/ 	.word	0xffffffff


	//   ....[38]....
        /*0638*/ 	.word	0xffffffff


	//   ....[39]....
        /*063c*/ 	.word	0xffffffff


	//   ....[40]....
        /*0640*/ 	.word	0xffffffff


	//   ....[41]....
        /*0644*/ 	.word	0xffffffff


	//   ....[42]....
        /*0648*/ 	.word	0xffffffff


	//   ....[43]....
        /*064c*/ 	.word	0xffffffff


	//   ....[44]....
        /*0650*/ 	.word	0xffffffff


	//   ....[45]....
        /*0654*/ 	.word	0xffffffff


	//   ....[46]....
        /*0658*/ 	.word	0xffffffff


	//   ....[47]....
        /*065c*/ 	.word	0xffffffff


	//   ....[48]....
        /*0660*/ 	.word	0xffffffff


	//   ....[49]....
        /*0664*/ 	.word	0xffffffff


	//   ....[50]....
        /*0668*/ 	.word	0xffffffff


	//   ....[51]....
        /*066c*/ 	.word	0xffffffff


	//   ....[52]....
        /*0670*/ 	.word	0xffffffff


	//   ....[53]....
        /*0674*/ 	.word	0xffffffff


	//   ....[54]....
        /*0678*/ 	.word	0xffffffff


	//   ....[55]....
        /*067c*/ 	.word	0xffffffff


	//   ....[56]....
        /*0680*/ 	.word	0xffffffff


	//   ....[57]....
        /*0684*/ 	.word	0xffffffff


	//   ....[58]....
        /*0688*/ 	.word	0xffffffff


	//   ....[59]....
        /*068c*/ 	.word	0xffffffff


	//   ....[60]....
        /*0690*/ 	.word	0xffffffff


	//   ....[61]....
        /*0694*/ 	.word	0xffffffff


	//   ....[62]....
        /*0698*/ 	.word	0xffffffff


	//   ....[63]....
        /*069c*/ 	.word	0xffffffff


	//   ....[64]....
        /*06a0*/ 	.word	0xffffffff


	//   ....[65]....
        /*06a4*/ 	.word	0xffffffff


	//   ....[66]....
        /*06a8*/ 	.word	0xffffffff


	//   ....[67]....
        /*06ac*/ 	.word	0xffffffff


	//   ....[68]....
        /*06b0*/ 	.word	0xffffffff


	//   ....[69]....
        /*06b4*/ 	.word	0xffffffff


	//   ....[70]....
        /*06b8*/ 	.word	0xffffffff


	//   ....[71]....
        /*06bc*/ 	.word	0xffffffff


	//   ....[72]....
        /*06c0*/ 	.word	0xffffffff


	//   ....[73]....
        /*06c4*/ 	.word	0xffffffff


	//   ....[74]....
        /*06c8*/ 	.word	0xffffffff


	//   ....[75]....
        /*06cc*/ 	.word	0xffffffff


	//   ....[76]....
        /*06d0*/ 	.word	0xffffffff


	//   ....[77]....
        /*06d4*/ 	.word	0xffffffff


	//   ....[78]....
        /*06d8*/ 	.word	0xffffffff


	//   ....[79]....
        /*06dc*/ 	.word	0xffffffff


	//   ....[80]....
        /*06e0*/ 	.word	0xffffffff


	//   ....[81]....
        /*06e4*/ 	.word	0xffffffff


	//   ....[82]....
        /*06e8*/ 	.word	0xffffffff


	//   ....[83]....
        /*06ec*/ 	.word	0xffffffff


	//   ....[84]....
        /*06f0*/ 	.word	0xffffffff


	//   ....[85]....
        /*06f4*/ 	.word	0xffffffff


	//   ....[86]....
        /*06f8*/ 	.word	0xffffffff


	//   ....[87]....
        /*06fc*/ 	.word	0xffffffff


	//   ....[88]....
        /*0700*/ 	.word	0xffffffff


	//   ....[89]....
        /*0704*/ 	.word	0xffffffff


	//   ....[90]....
        /*0708*/ 	.word	0xffffffff


	//   ....[91]....
        /*070c*/ 	.word	0xffffffff


	//   ....[92]....
        /*0710*/ 	.word	0xffffffff


	//   ....[93]....
        /*0714*/ 	.word	0xffffffff


	//   ....[94]....
        /*0718*/ 	.word	0xffffffff


	//   ....[95]....
        /*071c*/ 	.word	0xffffffff


	//   ....[96]....
        /*0720*/ 	.word	0xffffffff


	//   ....[97]....
        /*0724*/ 	.word	0xffffffff


	//   ....[98]....
        /*0728*/ 	.word	0xffffffff


	//   ....[99]....
        /*072c*/ 	.word	0xffffffff


	//   ....[100]....
        /*0730*/ 	.word	0xffffffff


	//   ....[101]....
        /*0734*/ 	.word	0xffffffff


	//   ....[102]....
        /*0738*/ 	.word	0xffffffff


	//   ....[103]....
        /*073c*/ 	.word	0xffffffff


	//   ....[104]....
        /*0740*/ 	.word	0xffffffff


	//   ....[105]....
        /*0744*/ 	.word	0xffffffff


	//   ....[106]....
        /*0748*/ 	.word	0xffffffff


	//   ....[107]....
        /*074c*/ 	.word	0xffffffff


	//   ....[108]....
        /*0750*/ 	.word	0xffffffff


	//   ....[109]....
        /*0754*/ 	.word	0xffffffff


	//   ....[110]....
        /*0758*/ 	.word	0xffffffff


	//   ....[111]....
        /*075c*/ 	.word	0xffffffff


	//   ....[112]....
        /*0760*/ 	.word	0xffffffff


	//   ....[113]....
        /*0764*/ 	.word	0xffffffff


	//   ....[114]....
        /*0768*/ 	.word	0xffffffff


	//   ....[115]....
        /*076c*/ 	.word	0xffffffff


	//   ....[116]....
        /*0770*/ 	.word	0xffffffff


	//   ....[117]....
        /*0774*/ 	.word	0xffffffff


	//   ....[118]....
        /*0778*/ 	.word	0xffffffff


	//   ....[119]....
        /*077c*/ 	.word	0xffffffff


	//   ....[120]....
        /*0780*/ 	.word	0xffffffff


	//   ....[121]....
        /*0784*/ 	.word	0xffffffff


	//   ....[122]....
        /*0788*/ 	.word	0xffffffff


	//   ....[123]....
        /*078c*/ 	.word	0xffffffff


	//   ....[124]....
        /*0790*/ 	.word	0xffffffff


	//   ....[125]....
        /*0794*/ 	.word	0xffffffff


	//   ....[126]....
        /*0798*/ 	.word	0xffffffff


	//   ....[127]....
        /*079c*/ 	.word	0xffffffff


	//   ....[128]....
        /*07a0*/ 	.word	0xffffffff


	//   ....[129]....
        /*07a4*/ 	.word	0xffffffff


	//   ....[130]....
        /*07a8*/ 	.word	0xffffffff


	//   ....[131]....
        /*07ac*/ 	.word	0xffffffff


	//   ....[132]....
        /*07b0*/ 	.word	0xffffffff


	//   ....[133]....
        /*07b4*/ 	.word	0xffffffff


	//   ....[134]....
        /*07b8*/ 	.word	0xffffffff


	//   ....[135]....
        /*07bc*/ 	.word	0xffffffff


	//   ....[136]....
        /*07c0*/ 	.word	0xffffffff


	//   ....[137]....
        /*07c4*/ 	.word	0xffffffff


	//   ....[138]....
        /*07c8*/ 	.word	0xffffffff


	//   ....[139]....
        /*07cc*/ 	.word	0xffffffff


	//   ....[140]....
        /*07d0*/ 	.word	0xffffffff


	//   ....[141]....
        /*07d4*/ 	.word	0xffffffff


	//   ....[142]....
        /*07d8*/ 	.word	0xffffffff


	//   ....[143]....
        /*07dc*/ 	.word	0xffffffff


	//   ....[144]....
        /*07e0*/ 	.word	0xffffffff


	//   ....[145]....
        /*07e4*/ 	.word	0xffffffff


	//   ....[146]....
        /*07e8*/ 	.word	0xffffffff


	//   ....[147]....
        /*07ec*/ 	.word	0xffffffff


	//   ....[148]....
        /*07f0*/ 	.word	0xffffffff


	//   ....[149]....
        /*07f4*/ 	.word	0xffffffff


	//   ....[150]....
        /*07f8*/ 	.word	0xffffffff


	//   ....[151]....
        /*07fc*/ 	.word	0xffffffff


	//   ....[152]....
        /*0800*/ 	.word	0xffffffff


	//   ....[153]....
        /*0804*/ 	.word	0xffffffff


	//   ....[154]....
        /*0808*/ 	.word	0xffffffff


	//   ....[155]....
        /*080c*/ 	.word	0xffffffff


	//   ....[156]....
        /*0810*/ 	.word	0xffffffff


	//   ....[157]....
        /*0814*/ 	.word	0xffffffff


	//   ....[158]....
        /*0818*/ 	.word	0xffffffff


	//   ....[159]....
        /*081c*/ 	.word	0xffffffff


	//   ....[160]....
        /*0820*/ 	.word	0xffffffff


	//   ....[161]....
        /*0824*/ 	.word	0xffffffff


	//   ....[162]....
        /*0828*/ 	.word	0xffffffff


	//   ....[163]....
        /*082c*/ 	.word	0xffffffff


	//   ....[164]....
        /*0830*/ 	.word	0xffffffff


	//   ....[165]....
        /*0834*/ 	.word	0xffffffff


	//   ....[166]....
        /*0838*/ 	.word	0xffffffff


	//   ....[167]....
        /*083c*/ 	.word	0xffffffff


	//   ....[168]....
        /*0840*/ 	.word	0xffffffff


	//   ....[169]....
        /*0844*/ 	.word	0xffffffff


	//   ....[170]....
        /*0848*/ 	.word	0xffffffff


	//   ....[171]....
        /*084c*/ 	.word	0xffffffff


	//   ....[172]....
        /*0850*/ 	.word	0xffffffff


	//   ....[173]....
        /*0854*/ 	.word	0xffffffff


	//   ....[174]....
        /*0858*/ 	.word	0xffffffff


	//   ....[175]....
        /*085c*/ 	.word	0xffffffff


	//   ....[176]....
        /*0860*/ 	.word	0xffffffff


	//   ....[177]....
        /*0864*/ 	.word	0xffffffff


	//   ....[178]....
        /*0868*/ 	.word	0xffffffff


	//   ....[179]....
        /*086c*/ 	.word	0xffffffff


	//   ....[180]....
        /*0870*/ 	.word	0xffffffff


	//   ....[181]....
        /*0874*/ 	.word	0xffffffff


	//   ....[182]....
        /*0878*/ 	.word	0xffffffff


	//   ....[183]....
        /*087c*/ 	.word	0xffffffff


	//   ....[184]....
        /*0880*/ 	.word	0xffffffff


	//   ....[185]....
        /*0884*/ 	.word	0xffffffff


	//   ....[186]....
        /*0888*/ 	.word	0xffffffff


	//   ....[187]....
        /*088c*/ 	.word	0xffffffff


	//   ....[188]....
        /*0890*/ 	.word	0xffffffff


	//   ....[189]....
        /*0894*/ 	.word	0xffffffff


	//   ....[190]....
        /*0898*/ 	.word	0xffffffff


	//   ....[191]....
        /*089c*/ 	.word	0xffffffff


	//   ....[192]....
        /*08a0*/ 	.word	0xffffffff


	//   ....[193]....
        /*08a4*/ 	.word	0xffffffff


	//   ....[194]....
        /*08a8*/ 	.word	0xffffffff


	//   ....[195]....
        /*08ac*/ 	.word	0x0500000f


	//   ....[196]....
        /*08b0*/ 	.word	0x0500000f


	//   ....[197]....
        /*08b4*/ 	.word	0x0500000f


	//   ....[198]....
        /*08b8*/ 	.word	0x0500000f


	//   ....[199]....
        /*08bc*/ 	.word	0x0500000f


	//   ....[200]....
        /*08c0*/ 	.word	0x0500000f


	//   ....[201]....
        /*08c4*/ 	.word	0x0500000f


	//   ....[202]....
        /*08c8*/ 	.word	0x0500000f


	//   ....[203]....
        /*08cc*/ 	.word	0x0500000f


	//   ....[204]....
        /*08d0*/ 	.word	0x0500000f


	//   ....[205]....
        /*08d4*/ 	.word	0x0500000f


	//   ....[206]....
        /*08d8*/ 	.word	0x0500000f


	//   ....[207]....
        /*08dc*/ 	.word	0x0500000f


	//   ....[208]....
        /*08e0*/ 	.word	0x0500000f


	//   ....[209]....
        /*08e4*/ 	.word	0x0500000f


	//   ....[210]....
        /*08e8*/ 	.word	0x0500000f


	//   ....[211]....
        /*08ec*/ 	.word	0x0500000f


	//   ....[212]....
        /*08f0*/ 	.word	0x0500000f


	//   ....[213]....
        /*08f4*/ 	.word	0x0500000f


	//   ....[214]....
        /*08f8*/ 	.word	0x0500000f


	//   ....[215]....
        /*08fc*/ 	.word	0x0500000f


	//   ....[216]....
        /*0900*/ 	.word	0x0500000f


	//   ....[217]....
        /*0904*/ 	.word	0x0500000f


	//   ....[218]....
        /*0908*/ 	.word	0x0500000f


	//   ....[219]....
        /*090c*/ 	.word	0x0500000f


	//   ....[220]....
        /*0910*/ 	.word	0x0500000f


	//   ....[221]....
        /*0914*/ 	.word	0x0500000f


	//   ....[222]....
        /*0918*/ 	.word	0x0500000f


	//   ....[223]....
        /*091c*/ 	.word	0x0500000f


	//   ....[224]....
        /*0920*/ 	.word	0x0500000f


	//   ....[225]....
        /*0924*/ 	.word	0x0500000f


	//   ....[226]....
        /*0928*/ 	.word	0x0500000f


	//   ....[227]....
        /*092c*/ 	.word	0x0500000f


	//   ....[228]....
        /*0930*/ 	.word	0x0500000f


	//   ....[229]....
        /*0934*/ 	.word	0x0500000f


	//   ....[230]....
        /*0938*/ 	.word	0x0500000f


	//   ....[231]....
        /*093c*/ 	.word	0x0500000f


	//   ....[232]....
        /*0940*/ 	.word	0x0500000f


	//   ....[233]....
        /*0944*/ 	.word	0x0500000f


	//   ....[234]....
        /*0948*/ 	.word	0x0500000f


	//   ....[235]....
        /*094c*/ 	.word	0x0500000f


	//   ....[236]....
        /*0950*/ 	.word	0x0500000f


	//   ....[237]....
        /*0954*/ 	.word	0x0500000f


	//   ....[238]....
        /*0958*/ 	.word	0x0500000f


	//   ....[239]....
        /*095c*/ 	.word	0x0500000f


	//   ....[240]....
        /*0960*/ 	.word	0x0500000f


	//   ....[241]....
        /*0964*/ 	.word	0x0500000f


	//   ....[242]....
        /*0968*/ 	.word	0x0500000f


	//   ....[243]....
        /*096c*/ 	.word	0x0500000f


	//   ....[244]....
        /*0970*/ 	.word	0x0500000f


	//   ....[245]....
        /*0974*/ 	.word	0x0500000f


	//   ....[246]....
        /*0978*/ 	.word	0x0500000f


	//   ....[247]....
        /*097c*/ 	.word	0x0500000f


	//   ....[248]....
        /*0980*/ 	.word	0x0500000f


	//   ....[249]....
        /*0984*/ 	.word	0x0500000f


	//   ....[250]....
        /*0988*/ 	.word	0x0500000f


	//   ....[251]....
        /*098c*/ 	.word	0x0500000f


	//   ....[252]....
        /*0990*/ 	.word	0x0500000f


	//   ....[253]....
        /*0994*/ 	.word	0x0500000f


	//   ....[254]....
        /*0998*/ 	.word	0x0500000f


	//   ....[255]....
        /*099c*/ 	.word	0x0500000f


	//   ....[0]....
        /*09a0*/ 	.word	0x0500000f


	//   ....[1]....
        /*09a4*/ 	.word	0x0500000f


	//   ....[2]....
        /*09a8*/ 	.word	0x0500000f


	//   ....[3]....
        /*09ac*/ 	.word	0x0500000f


	//   ....[4]....
        /*09b0*/ 	.word	0x0500000f


	//   ....[5]....
        /*09b4*/ 	.word	0x0500000f


	//   ....[6]....
        /*09b8*/ 	.word	0x0500000f


	//   ....[7]....
        /*09bc*/ 	.word	0x0500000f


	//   ....[8]....
        /*09c0*/ 	.word	0x0500000f


	//   ....[9]....
        /*09c4*/ 	.word	0x0500000f


	//   ....[10]....
        /*09c8*/ 	.word	0x0500000f


	//   ....[11]....
        /*09cc*/ 	.word	0x0500000f


	//   ....[12]....
        /*09d0*/ 	.word	0x0500000f


	//   ....[13]....
        /*09d4*/ 	.word	0x0500000f


	//   ....[14]....
        /*09d8*/ 	.word	0x0500000f


	//   ....[15]....
        /*09dc*/ 	.word	0x0500000f


	//   ....[16]....
        /*09e0*/ 	.word	0x0500000f


	//   ....[17]....
        /*09e4*/ 	.word	0x0500000f


	//   ....[18]....
        /*09e8*/ 	.word	0x0500000f


	//   ....[19]....
        /*09ec*/ 	.word	0x0500000f


	//   ....[20]....
        /*09f0*/ 	.word	0x0500000f


	//   ....[21]....
        /*09f4*/ 	.word	0x0500000f


	//   ....[22]....
        /*09f8*/ 	.word	0x0500000f


	//   ....[23]....
        /*09fc*/ 	.word	0x0500000f


	//   ....[24]....
        /*0a00*/ 	.word	0x0500000f


	//   ....[25]....
        /*0a04*/ 	.word	0x0500000f


	//   ....[26]....
        /*0a08*/ 	.word	0x0500000f


	//   ....[27]....
        /*0a0c*/ 	.word	0x0500000f


	//   ....[28]....
        /*0a10*/ 	.word	0x0500000f


	//   ....[29]....
        /*0a14*/ 	.word	0x0500000f


	//   ....[30]....
        /*0a18*/ 	.word	0x0500000f


	//   ....[31]....
        /*0a1c*/ 	.word	0x0500000f


	//   ....[32]....
        /*0a20*/ 	.word	0x0500000f


	//   ....[33]....
        /*0a24*/ 	.word	0x0500000f


	//   ....[34]....
        /*0a28*/ 	.word	0x0500000f


	//   ....[35]....
        /*0a2c*/ 	.word	0x0500000f


	//   ....[36]....
        /*0a30*/ 	.word	0x0500000f


	//   ....[37]....
        /*0a34*/ 	.word	0x0500000f


	//   ....[38]....
        /*0a38*/ 	.word	0x0500000f


	//   ....[39]....
        /*0a3c*/ 	.word	0x0500000f


	//   ....[40]....
        /*0a40*/ 	.word	0x0500000f


	//   ....[41]....
        /*0a44*/ 	.word	0x0500000f


	//   ....[42]....
        /*0a48*/ 	.word	0x0500000f


	//   ....[43]....
        /*0a4c*/ 	.word	0x0500000f


	//   ....[44]....
        /*0a50*/ 	.word	0x0500000f


	//   ....[45]....
        /*0a54*/ 	.word	0x0500000f


	//   ....[46]....
        /*0a58*/ 	.word	0x0500000f


	//   ....[47]....
        /*0a5c*/ 	.word	0x0500000f


	//   ....[48]....
        /*0a60*/ 	.word	0x0500000f


	//   ....[49]....
        /*0a64*/ 	.word	0x0500000f


	//   ....[50]....
        /*0a68*/ 	.word	0x0500000f


	//   ....[51]....
        /*0a6c*/ 	.word	0x0500000f


	//   ....[52]....
        /*0a70*/ 	.word	0x0500000f


	//   ....[53]....
        /*0a74*/ 	.word	0x0500000f


	//   ....[54]....
        /*0a78*/ 	.word	0x0500000f


	//   ....[55]....
        /*0a7c*/ 	.word	0x0500000f


	//   ....[56]....
        /*0a80*/ 	.word	0x0500000f


	//   ....[57]....
        /*0a84*/ 	.word	0x0500000f


	//   ....[58]....
        /*0a88*/ 	.word	0x0500000f


	//   ....[59]....
        /*0a8c*/ 	.word	0x0500000f


	//   ....[60]....
        /*0a90*/ 	.word	0x0500000f


	//   ....[61]....
        /*0a94*/ 	.word	0x0500000f


	//   ....[62]....
        /*0a98*/ 	.word	0x0500000f


	//   ....[63]....
        /*0a9c*/ 	.word	0x0500000f


	//   ....[64]....
        /*0aa0*/ 	.word	0x0500000f


	//   ....[65]....
        /*0aa4*/ 	.word	0x0500000f


	//   ....[66]....
        /*0aa8*/ 	.word	0x0500000f


	//   ....[67]....
        /*0aac*/ 	.word	0x0500000f


	//   ....[68]....
        /*0ab0*/ 	.word	0x0500000f


	//   ....[69]....
        /*0ab4*/ 	.word	0x0500000f


	//   ....[70]....
        /*0ab8*/ 	.word	0x0500000f


	//   ....[71]....
        /*0abc*/ 	.word	0x0500000f


	//   ....[72]....
        /*0ac0*/ 	.word	0x0500000f


	//   ....[73]....
        /*0ac4*/ 	.word	0x0500000f


	//   ....[74]....
        /*0ac8*/ 	.word	0x0500000f


	//   ....[75]....
        /*0acc*/ 	.word	0x0500000f


	//----- nvinfo : EIATTR_COOP_GROUP_INSTR_OFFSETS
	.align		4
.L_645:
        /*0ad0*/ 	.byte	0x04, 0x28
        /*0ad2*/ 	.short	(.L_647 - .L_646)


	//   ....[0]....
.L_646:
        /*0ad4*/ 	.word	0x00000070


	//   ....[1]....
        /*0ad8*/ 	.word	0x00000140


	//   ....[2]....
        /*0adc*/ 	.word	0x00000190


	//   ....[3]....
        /*0ae0*/ 	.word	0x000003e0


	//   ....[4]....
        /*0ae4*/ 	.word	0x00000540


	//   ....[5]....
        /*0ae8*/ 	.word	0x00000660


	//   ....[6]....
        /*0aec*/ 	.word	0x000007c0


	//   ....[7]....
        /*0af0*/ 	.word	0x00002da0


	//   ....[8]....
        /*0af4*/ 	.word	0x00002db0


	//   ....[9]....
        /*0af8*/ 	.word	0x00003520


	//   ....[10]....
        /*0afc*/ 	.word	0x00003530


	//   ....[11]....
        /*0b00*/ 	.word	0x000041b0


	//   ....[12]....
        /*0b04*/ 	.word	0x000041c0


	//   ....[13]....
        /*0b08*/ 	.word	0x000049b0


	//   ....[14]....
        /*0b0c*/ 	.word	0x000049c0


	//   ....[15]....
        /*0b10*/ 	.word	0x000053f0


	//   ....[16]....
        /*0b14*/ 	.word	0x00005400


	//   ....[17]....
        /*0b18*/ 	.word	0x00005510


	//   ....[18]....
        /*0b1c*/ 	.word	0x00005520


	//   ....[19]....
        /*0b20*/ 	.word	0x00005940


	//   ....[20]....
        /*0b24*/ 	.word	0x00005970


	//   ....[21]....
        /*0b28*/ 	.word	0x00005c40


	//   ....[22]....
        /*0b2c*/ 	.word	0x00005c60


	//   ....[23]....
        /*0b30*/ 	.word	0x00006680


	//   ....[24]....
        /*0b34*/ 	.word	0x00006e60


	//   ....[25]....
        /*0b38*/ 	.word	0x00006e70


	//   ....[26]....
        /*0b3c*/ 	.word	0x00006e80


	//   ....[27]....
        /*0b40*/ 	.word	0x00006e90


	//   ....[28]....
        /*0b44*/ 	.word	0x000071c0


	//   ....[29]....
        /*0b48*/ 	.word	0x000071d0


	//   ....[30]....
        /*0b4c*/ 	.word	0x000071e0


	//   ....[31]....
        /*0b50*/ 	.word	0x000071f0


	//   ....[32]....
        /*0b54*/ 	.word	0x000085c0


	//   ....[33]....
        /*0b58*/ 	.word	0x000085e0


	//   ....[34]....
        /*0b5c*/ 	.word	0x000085f0


	//   ....[35]....
        /*0b60*/ 	.word	0x00008600


	//   ....[36]....
        /*0b64*/ 	.word	0x000086e0


	//   ....[37]....
        /*0b68*/ 	.word	0x000086f0


	//   ....[38]....
        /*0b6c*/ 	.word	0x000087b0


	//   ....[39]....
        /*0b70*/ 	.word	0x000087f0


	//   ....[40]....
        /*0b74*/ 	.word	0x0000ac30


	//   ....[41]....
        /*0b78*/ 	.word	0x0000b100


	//   ....[42]....
        /*0b7c*/ 	.word	0x0000b110


	//   ....[43]....
        /*0b80*/ 	.word	0x0000b130


	//   ....[44]....
        /*0b84*/ 	.word	0x0000b620


	//   ....[45]....
        /*0b88*/ 	.word	0x0000b640


	//   ....[46]....
        /*0b8c*/ 	.word	0x0000d530


	//   ....[47]....
        /*0b90*/ 	.word	0x0000d550


	//   ....[48]....
        /*0b94*/ 	.word	0x0000db80


	//   ....[49]....
        /*0b98*/ 	.word	0x0000dc80


	//   ....[50]....
        /*0b9c*/ 	.word	0x0000e310


	//   ....[51]....
        /*0ba0*/ 	.word	0x0000e4e0


	//   ....[52]....
        /*0ba4*/ 	.word	0x000106d0


	//   ....[53]....
        /*0ba8*/ 	.word	0x000106f0


	//   ....[54]....
        /*0bac*/ 	.word	0x00010dd0


	//   ....[55]....
        /*0bb0*/ 	.word	0x00010f50


	//   ....[56]....
        /*0bb4*/ 	.word	0x00011fc0


	//   ....[57]....
        /*0bb8*/ 	.word	0x00012020


	//   ....[58]....
        /*0bbc*/ 	.word	0x00012080


	//   ....[59]....
        /*0bc0*/ 	.word	0x000120b0


	//   ....[60]....
        /*0bc4*/ 	.word	0x00013bc0


	//   ....[61]....
        /*0bc8*/ 	.word	0x00013c10


	//   ....[62]....
        /*0bcc*/ 	.word	0x00013c60


	//   ....[63]....
        /*0bd0*/ 	.word	0x00013e70


	//   ....[64]....
        /*0bd4*/ 	.word	0x000145c0


	//   ....[65]....
        /*0bd8*/ 	.word	0x000145f0


	//   ....[66]....
        /*0bdc*/ 	.word	0x00014770


	//   ....[67]....
        /*0be0*/ 	.word	0x00014790


	//   ....[68]....
        /*0be4*/ 	.word	0x000148d0


	//   ....[69]....
        /*0be8*/ 	.word	0x000148f0


	//   ....[70]....
        /*0bec*/ 	.word	0x00014a40


	//   ....[71]....
        /*0bf0*/ 	.word	0x00014a60


	//   ....[72]....
        /*0bf4*/ 	.word	0x000153e0


	//   ....[73]....
        /*0bf8*/ 	.word	0x000153f0


	//   ....[74]....
        /*0bfc*/ 	.word	0x00015590


	//   ....[75]....
        /*0c00*/ 	.word	0x000155a0


	//   ....[76]....
        /*0c04*/ 	.word	0x00015730


	//   ....[77]....
        /*0c08*/ 	.word	0x00015740


	//   ....[78]....
        /*0c0c*/ 	.word	0x000158d0


	//   ....[79]....
        /*0c10*/ 	.word	0x000158e0


	//   ....[80]....
        /*0c14*/ 	.word	0x00015ad0


	//   ....[81]....
        /*0c18*/ 	.word	0x00015c80


	//   ....[82]....
        /*0c1c*/ 	.word	0x00015cb0


	//   ....[83]....
        /*0c20*/ 	.word	0x00015ce0


	//   ....[84]....
        /*0c24*/ 	.word	0x00015d10


	//   ....[85]....
        /*0c28*/ 	.word	0x00015d40


	//   ....[86]....
        /*0c2c*/ 	.word	0x00015d70


	//   ....[87]....
        /*0c30*/ 	.word	0x00015ee0


	//   ....[88]....
        /*0c34*/ 	.word	0x00015f10


	//   ....[89]....
        /*0c38*/ 	.word	0x00015f40


	//   ....[90]....
        /*0c3c*/ 	.word	0x00015f70


	//   ....[91]....
        /*0c40*/ 	.word	0x00015fa0


	//   ....[92]....
        /*0c44*/ 	.word	0x00015fd0


	//   ....[93]....
        /*0c48*/ 	.word	0x00016060


	//   ....[94]....
        /*0c4c*/ 	.word	0x000160c0


	//   ....[95]....
        /*0c50*/ 	.word	0x00016150


	//   ....[96]....
        /*0c54*/ 	.word	0x00016f00


	//   ....[97]....
        /*0c58*/ 	.word	0x00018e00


	//   ....[98]....
        /*0c5c*/ 	.word	0x00018e20


	//   ....[99]....
        /*0c60*/ 	.word	0x00018eb0


	//   ....[100]....
        /*0c64*/ 	.word	0x00018ed0


	//   ....[101]....
        /*0c68*/ 	.word	0x00018f50


	//   ....[102]....
        /*0c6c*/ 	.word	0x00018f70


	//   ....[103]....
        /*0c70*/ 	.word	0x00018ff0


	//   ....[104]....
        /*0c74*/ 	.word	0x00019010


	//   ....[105]....
        /*0c78*/ 	.word	0x00019090


	//   ....[106]....
        /*0c7c*/ 	.word	0x000190b0


	//   ....[107]....
        /*0c80*/ 	.word	0x000190c0


	//   ....[108]....
        /*0c84*/ 	.word	0x000190d0


	//   ....[109]....
        /*0c88*/ 	.word	0x00019890


	//   ....[110]....
        /*0c8c*/ 	.word	0x000198c0


	//   ....[111]....
        /*0c90*/ 	.word	0x000199b0


	//   ....[112]....
        /*0c94*/ 	.word	0x000199c0


	//   ....[113]....
        /*0c98*/ 	.word	0x00019a70


	//   ....[114]....
        /*0c9c*/ 	.word	0x00019a80


	//   ....[115]....
        /*0ca0*/ 	.word	0x00019b00


	//   ....[116]....
        /*0ca4*/ 	.word	0x00019b10


	//   ....[117]....
        /*0ca8*/ 	.word	0x00019b20


	//   ....[118]....
        /*0cac*/ 	.word	0x00019bc0


	//   ....[119]....
        /*0cb0*/ 	.word	0x00019bf0


	//   ....[120]....
        /*0cb4*/ 	.word	0x00019c70


	//   ....[121]....
        /*0cb8*/ 	.word	0x00019ca0


	//   ....[122]....
        /*0cbc*/ 	.word	0x00019cc0


	//   ....[123]....
        /*0cc0*/ 	.word	0x00019d10


	//   ....[124]....
        /*0cc4*/ 	.word	0x00019d20


	//   ....[125]....
        /*0cc8*/ 	.word	0x0001a400


	//   ....[126]....
        /*0ccc*/ 	.word	0x0001a430


	//   ....[127]....
        /*0cd0*/ 	.word	0x0001a450


	//   ....[128]....
        /*0cd4*/ 	.word	0x0001a520


	//   ....[129]....
        /*0cd8*/ 	.word	0x0001a550


	//   ....[130]....
        /*0cdc*/ 	.word	0x0001a5c0


	//   ....[131]....
        /*0ce0*/ 	.word	0x0001a630


	//   ....[132]....
        /*0ce4*/ 	.word	0x0001a640


	//   ....[133]....
        /*0ce8*/ 	.word	0x0001a6c0


	//   ....[134]....
        /*0cec*/ 	.word	0x0001a6d0


	//   ....[135]....
        /*0cf0*/ 	.word	0x0001a750


	//   ....[136]....
        /*0cf4*/ 	.word	0x0001a760


	//   ....[137]....
        /*0cf8*/ 	.word	0x0001a7e0


	//   ....[138]....
        /*0cfc*/ 	.word	0x0001a7f0


	//   ....[139]....
        /*0d00*/ 	.word	0x0001a870


	//   ....[140]....
        /*0d04*/ 	.word	0x0001a880


	//   ....[141]....
        /*0d08*/ 	.word	0x0001adb0


	//   ....[142]....
        /*0d0c*/ 	.word	0x0001add0


	//   ....[143]....
        /*0d10*/ 	.word	0x0001ae20


	//   ....[144]....
        /*0d14*/ 	.word	0x0001aee0


	//   ....[145]....
        /*0d18*/ 	.word	0x0001aef0


	//   ....[146]....
        /*0d1c*/ 	.word	0x0001af20


	//   ....[147]....
        /*0d20*/ 	.word	0x0001afb0


	//   ....[148]....
        /*0d24*/ 	.word	0x0001b060


	//   ....[149]....
        /*0d28*/ 	.word	0x0001b070


	//   ....[150]....
        /*0d2c*/ 	.word	0x0001b0a0


	//   ....[151]....
        /*0d30*/ 	.word	0x0001b0b0


	//   ....[152]....
        /*0d34*/ 	.word	0x0001b140


	//   ....[153]....
        /*0d38*/ 	.word	0x0001b870


	//   ....[154]....
        /*0d3c*/ 	.word	0x0001b890


	//   ....[155]....
        /*0d40*/ 	.word	0x0001b8e0


	//   ....[156]....
        /*0d44*/ 	.word	0x0001b8f0


	//   ....[157]....
        /*0d48*/ 	.word	0x0001b930


	//   ....[158]....
        /*0d4c*/ 	.word	0x0001b940


	//   ....[159]....
        /*0d50*/ 	.word	0x0001b980


	//   ....[160]....
        /*0d54*/ 	.word	0x0001b990


	//   ....[161]....
        /*0d58*/ 	.word	0x0001b9d0


	//   ....[162]....
        /*0d5c*/ 	.word	0x0001b9e0


	//   ....[163]....
        /*0d60*/ 	.word	0x0001b9f0


	//   ....[164]....
        /*0d64*/ 	.word	0x0001ba30


	//   ....[165]....
        /*0d68*/ 	.word	0x0001bd70


	//   ....[166]....
        /*0d6c*/ 	.word	0x0001bd90


	//   ....[167]....
        /*0d70*/ 	.word	0x0001bda0


	//   ....[168]....
        /*0d74*/ 	.word	0x0001bdb0


	//   ....[169]....
        /*0d78*/ 	.word	0x0001bdd0


	//   ....[170]....
        /*0d7c*/ 	.word	0x0001be40


	//   ....[171]....
        /*0d80*/ 	.word	0x0001beb0


	//   ....[172]....
        /*0d84*/ 	.word	0x0001bed0


	//   ....[173]....
        /*0d88*/ 	.word	0x0001bee0


	//   ....[174]....
        /*0d8c*/ 	.word	0x0001bf40


	//   ....[175]....
        /*0d90*/ 	.word	0x0001bf60


	//   ....[176]....
        /*0d94*/ 	.word	0x0001bfc0


	//   ....[177]....
        /*0d98*/ 	.word	0x0001c4c0


	//   ....[178]....
        /*0d9c*/ 	.word	0x0001c4f0


	//   ....[179]....
        /*0da0*/ 	.word	0x0001c520


	//   ....[180]....
        /*0da4*/ 	.word	0x0001c550


	//   ....[181]....
        /*0da8*/ 	.word	0x0001c580


	//   ....[182]....
        /*0dac*/ 	.word	0x0001c5b0


	//   ....[183]....
        /*0db0*/ 	.word	0x0001c5e0


	//   ....[184]....
        /*0db4*/ 	.word	0x0001c610


	//   ....[185]....
        /*0db8*/ 	.word	0x0001c790


	//   ....[186]....
        /*0dbc*/ 	.word	0x0001c7c0


	//   ....[187]....
        /*0dc0*/ 	.word	0x0001c7f0


	//   ....[188]....
        /*0dc4*/ 	.word	0x0001c820


	//   ....[189]....
        /*0dc8*/ 	.word	0x0001c850


	//   ....[190]....
        /*0dcc*/ 	.word	0x0001c880


	//   ....[191]....
        /*0dd0*/ 	.word	0x0001c940


	//   ....[192]....
        /*0dd4*/ 	.word	0x0001c960


	//   ....[193]....
        /*0dd8*/ 	.word	0x0001c9d0


	//   ....[194]....
        /*0ddc*/ 	.word	0x0001d070


	//   ....[195]....
        /*0de0*/ 	.word	0x0001d390


	//   ....[196]....
        /*0de4*/ 	.word	0x0001d420


	//   ....[197]....
        /*0de8*/ 	.word	0x0001d4b0


	//   ....[198]....
        /*0dec*/ 	.word	0x0001d540


	//   ....[199]....
        /*0df0*/ 	.word	0x0001d620


	//   ....[200]....
        /*0df4*/ 	.word	0x0001d6b0


	//   ....[201]....
        /*0df8*/ 	.word	0x0001d740


	//   ....[202]....
        /*0dfc*/ 	.word	0x0001d7d0


	//   ....[203]....
        /*0e00*/ 	.word	0x0001d8c0


	//   ....[204]....
        /*0e04*/ 	.word	0x0001d950


	//   ....[205]....
        /*0e08*/ 	.word	0x0001d9e0


	//   ....[206]....
        /*0e0c*/ 	.word	0x0001da70


	//   ....[207]....
        /*0e10*/ 	.word	0x0001db40


	//   ....[208]....
        /*0e14*/ 	.word	0x0001dbe0


	//   ....[209]....
        /*0e18*/ 	.word	0x0001dc70


	//   ....[210]....
        /*0e1c*/ 	.word	0x0001dcc0


	//   ....[211]....
        /*0e20*/ 	.word	0x0001dd10


	//   ....[212]....
        /*0e24*/ 	.word	0x0001dda0


	//   ....[213]....
        /*0e28*/ 	.word	0x0001de30


	//   ....[214]....
        /*0e2c*/ 	.word	0x0001de80


	//   ....[215]....
        /*0e30*/ 	.word	0x0001ded0


	//   ....[216]....
        /*0e34*/ 	.word	0x0001dfc0


	//   ....[217]....
        /*0e38*/ 	.word	0x0001e070


	//   ....[218]....
        /*0e3c*/ 	.word	0x0001e0f0


	//   ....[219]....
        /*0e40*/ 	.word	0x0001e170


	//   ....[220]....
        /*0e44*/ 	.word	0x0001e210


	//   ....[221]....
        /*0e48*/ 	.word	0x0001e2d0


	//   ....[222]....
        /*0e4c*/ 	.word	0x0001e320


	//   ....[223]....
        /*0e50*/ 	.word	0x0001e440


	//   ....[224]....
        /*0e54*/ 	.word	0x0001e7b0


	//   ....[225]....
        /*0e58*/ 	.word	0x0001e800


	//   ....[226]....
        /*0e5c*/ 	.word	0x0001e890


	//   ....[227]....
        /*0e60*/ 	.word	0x0001e920


	//   ....[228]....
        /*0e64*/ 	.word	0x0001e9b0


	//   ....[229]....
        /*0e68*/ 	.word	0x0001ea40


	//   ....[230]....
        /*0e6c*/ 	.word	0x0001ead0


	//   ....[231]....
        /*0e70*/ 	.word	0x0001eb60


	//   ....[232]....
        /*0e74*/ 	.word	0x0001ec20


	//   ....[233]....
        /*0e78*/ 	.word	0x0001ef00


	//   ....[234]....
        /*0e7c*/ 	.word	0x0001eff0


	//   ....[235]....
        /*0e80*/ 	.word	0x0001f090


	//   ....[236]....
        /*0e84*/ 	.word	0x0001f0f0


	//   ....[237]....
        /*0e88*/ 	.word	0x0001f1e0


	//   ....[238]....
        /*0e8c*/ 	.word	0x0001f250


	//   ....[239]....
        /*0e90*/ 	.word	0x0001f340


	//   ....[240]....
        /*0e94*/ 	.word	0x0001f3b0


	//   ....[241]....
        /*0e98*/ 	.word	0x0001f4a0


	//   ....[242]....
        /*0e9c*/ 	.word	0x0001f510


	//   ....[243]....
        /*0ea0*/ 	.word	0x0001f600


	//   ....[244]....
        /*0ea4*/ 	.word	0x0001f670


	//   ....[245]....
        /*0ea8*/ 	.word	0x0001f710


	//   ....[246]....
        /*0eac*/ 	.word	0x0001f800


	//   ....[247]....
        /*0eb0*/ 	.word	0x0001f8b0


	//   ....[248]....
        /*0eb4*/ 	.word	0x0001f910


	//   ....[249]....
        /*0eb8*/ 	.word	0x0001fa00


	//   ....[250]....
        /*0ebc*/ 	.word	0x0001fa60


	//   ....[251]....
        /*0ec0*/ 	.word	0x0001fb80


	//   ....[252]....
        /*0ec4*/ 	.word	0x0001fbe0


	//   ....[253]....
        /*0ec8*/ 	.word	0x0001fcd0


	//   ....[254]....
        /*0ecc*/ 	.word	0x0001fd30


	//   ....[255]....
        /*0ed0*/ 	.word	0x0001fdd0


	//   ....[0]....
        /*0ed4*/ 	.word	0x0001fea0


	//   ....[1]....
        /*0ed8*/ 	.word	0x0001ff40


	//   ....[2]....
        /*0edc*/ 	.word	0x00020010


	//   ....[3]....
        /*0ee0*/ 	.word	0x000200b0


	//   ....[4]....
        /*0ee4*/ 	.word	0x00020160


	//   ....[5]....
        /*0ee8*/ 	.word	0x00020200


	//   ....[6]....
        /*0eec*/ 	.word	0x00020470


	//   ....[7]....
        /*0ef0*/ 	.word	0x00020530


	//   ....[8]....
        /*0ef4*/ 	.word	0x000205f0


	//   ....[9]....
        /*0ef8*/ 	.word	0x000206e0


	//   ....[10]....
        /*0efc*/ 	.word	0x000207a0


	//   ....[11]....
        /*0f00*/ 	.word	0x00020860


	//   ....[12]....
        /*0f04*/ 	.word	0x00020920


	//   ....[13]....
        /*0f08*/ 	.word	0x000209e0


	//   ....[14]....
        /*0f0c*/ 	.word	0x00020aa0


	//   ....[15]....
        /*0f10*/ 	.word	0x00020b60


	//   ....[16]....
        /*0f14*/ 	.word	0x00020c20


	//   ....[17]....
        /*0f18*/ 	.word	0x00020ce0


	//   ....[18]....
        /*0f1c*/ 	.word	0x00020da0


	//   ....[19]....
        /*0f20*/ 	.word	0x00020e50


	//   ....[20]....
        /*0f24*/ 	.word	0x00020eb0


	//   ....[21]....
        /*0f28*/ 	.word	0x00020f90


	//   ....[22]....
        /*0f2c*/ 	.word	0x000210d0


	//   ....[23]....
        /*0f30*/ 	.word	0x000211b0


	//   ....[24]....
        /*0f34*/ 	.word	0x00021240


	//   ....[25]....
        /*0f38*/ 	.word	0x00021350


	//   ....[26]....
        /*0f3c*/ 	.word	0x000213b0


	//   ....[27]....
        /*0f40*/ 	.word	0x000214c0


	//   ....[28]....
        /*0f44*/ 	.word	0x00021520


	//   ....[29]....
        /*0f48*/ 	.word	0x00021630


	//   ....[30]....
        /*0f4c*/ 	.word	0x00021690


	//   ....[31]....
        /*0f50*/ 	.word	0x000217a0


	//   ....[32]....
        /*0f54*/ 	.word	0x00021800


	//   ....[33]....
        /*0f58*/ 	.word	0x000218c0


	//   ....[34]....
        /*0f5c*/ 	.word	0x00021a20


	//   ....[35]....
        /*0f60*/ 	.word	0x00021ac0


	//   ....[36]....
        /*0f64*/ 	.word	0x00021b20


	//   ....[37]....
        /*0f68*/ 	.word	0x00021bd0


	//   ....[38]....
        /*0f6c*/ 	.word	0x00021c30


	//   ....[39]....
        /*0f70*/ 	.word	0x00021ce0


	//   ....[40]....
        /*0f74*/ 	.word	0x00021d40


	//   ....[41]....
        /*0f78*/ 	.word	0x00021df0


	//   ....[42]....
        /*0f7c*/ 	.word	0x00021e50


	//   ....[43]....
        /*0f80*/ 	.word	0x00021f00


	//   ....[44]....
        /*0f84*/ 	.word	0x00021f60


	//   ....[45]....
        /*0f88*/ 	.word	0x00022010


	//   ....[46]....
        /*0f8c*/ 	.word	0x00022100


	//   ....[47]....
        /*0f90*/ 	.word	0x000221a0


	//   ....[48]....
        /*0f94*/ 	.word	0x00022200


	//   ....[49]....
        /*0f98*/ 	.word	0x000222d0


	//   ....[50]....
        /*0f9c*/ 	.word	0x00022330


	//   ....[51]....
        /*0fa0*/ 	.word	0x00022400


	//   ....[52]....
        /*0fa4*/ 	.word	0x00022460


	//   ....[53]....
        /*0fa8*/ 	.word	0x00022530


	//   ....[54]....
        /*0fac*/ 	.word	0x00022590


	//   ....[55]....
        /*0fb0*/ 	.word	0x00022660


	//   ....[56]....
        /*0fb4*/ 	.word	0x000226c0


	//   ....[57]....
        /*0fb8*/ 	.word	0x00022790


	//   ....[58]....
        /*0fbc*/ 	.word	0x00022820


	//   ....[59]....
        /*0fc0*/ 	.word	0x000228c0


	//   ....[60]....
        /*0fc4*/ 	.word	0x000229e0


	//   ....[61]....
        /*0fc8*/ 	.word	0x00022a50


	//   ....[62]....
        /*0fcc*/ 	.word	0x00022ac0


	//   ....[63]....
        /*0fd0*/ 	.word	0x00022b30


	//   ....[64]....
        /*0fd4*/ 	.word	0x00022ba0


	//   ....[65]....
        /*0fd8*/ 	.word	0x00022c20


	//   ....[66]....
        /*0fdc*/ 	.word	0x00022cb0


	//   ....[67]....
        /*0fe0*/ 	.word	0x00022d40


	//   ....[68]....
        /*0fe4*/ 	.word	0x00022db0


	//   ....[69]....
        /*0fe8*/ 	.word	0x00022e20


	//   ....[70]....
        /*0fec*/ 	.word	0x00022e90


	//   ....[71]....
        /*0ff0*/ 	.word	0x00022f10


	//   ....[72]....
        /*0ff4*/ 	.word	0x00022f80


	//   ....[73]....
        /*0ff8*/ 	.word	0x00023020


	//   ....[74]....
        /*0ffc*/ 	.word	0x000230b0


	//   ....[75]....
        /*1000*/ 	.word	0x000231d0


	//----- nvinfo : EIATTR_REG_RECONFIG
	.align		4
.L_647:
        /*1004*/ 	.byte	0x01, 0x54
	.zero		2


	//----- nvinfo : EIATTR_SYSCALL_OFFSETS
	.align		4
        /*1008*/ 	.byte	0x04, 0x46
        /*100a*/ 	.short	(.L_649 - .L_648)


	//   ....[0]....
.L_648:
        /*100c*/ 	.word	0x000018d0


	//   ....[1]....
        /*1010*/ 	.word	0x00001a20


	//   ....[2]....
        /*1014*/ 	.word	0x00006870


	//   ....[3]....
        /*1018*/ 	.word	0x00006b90


	//   ....[4]....
        /*101c*/ 	.word	0x00018410


	//   ....[5]....
        /*1020*/ 	.word	0x00018560


	//   ....[6]....
        /*1024*/ 	.word	0x00018650


	//   ....[7]....
        /*1028*/ 	.word	0x00019490


	//   ....[8]....
        /*102c*/ 	.word	0x00019ff0


	//----- nvinfo : EIATTR_MBARRIER_INSTR_OFFSETS
	.align		4
.L_649:
        /*1030*/ 	.byte	0x04, 0x39
        /*1032*/ 	.short	(.L_651 - .L_650)


	//   ....[0]....
.L_650:
        /*1034*/ 	.word	0x00000280
        /*1038*/ 	.word	0x000000ff
        /*103c*/ 	.word	0x00032400
        /*1040*/ 	.short	0x0100
        /*1042*/ 	.byte	0x08
	.zero		1


	//   ....[1]....
        /*1044*/ 	.word	0x00000290
        /*1048*/ 	.word	0x000000ff
        /*104c*/ 	.word	0x00032410
        /*1050*/ 	.short	0x0100
        /*1052*/ 	.byte	0x08
	.zero		1


	//   ....[2]....
        /*1054*/ 	.word	0x000002a0
        /*1058*/ 	.word	0x000000ff
        /*105c*/ 	.word	0x00032420
        /*1060*/ 	.short	0x0100
        /*1062*/ 	.byte	0x08
	.zero		1


	//   ....[3]....
        /*1064*/ 	.word	0x00000390
        /*1068*/ 	.word	0x000000ff
        /*106c*/ 	.word	0x00032430
        /*1070*/ 	.short	0x0100
        /*1072*/ 	.byte	0x08
	.zero		1


	//   ....[4]....
        /*1074*/ 	.word	0x000003a0
        /*1078*/ 	.word	0x000000ff
        /*107c*/ 	.word	0x00032440
        /*1080*/ 	.short	0x0100
        /*1082*/ 	.byte	0x08
	.zero		1


	//   ....[5]....
        /*1084*/ 	.word	0x000003b0
        /*1088*/ 	.word	0x000000ff
        /*108c*/ 	.word	0x00032438
        /*1090*/ 	.short	0x0100
        /*1092*/ 	.byte	0x08
	.zero		1


	//   ....[6]....
        /*1094*/ 	.word	0x000003c0
        /*1098*/ 	.word	0x000000ff
        /*109c*/ 	.word	0x00032448
        /*10a0*/ 	.short	0x0100
        /*10a2*/ 	.byte	0x08
	.zero		1


	//   ....[7]....
        /*10a4*/ 	.word	0x000004f0
        /*10a8*/ 	.word	0x000000ff
        /*10ac*/ 	.word	0x00032450
        /*10b0*/ 	.short	0x0100
        /*10b2*/ 	.byte	0x08
	.zero		1


	//   ....[8]....
        /*10b4*/ 	.word	0x00000500
        /*10b8*/ 	.word	0x000000ff
        /*10bc*/ 	.word	0x00032460
        /*10c0*/ 	.short	0x0100
        /*10c2*/ 	.byte	0x08
	.zero		1


	//   ....[9]....
        /*10c4*/ 	.word	0x00000510
        /*10c8*/ 	.word	0x000000ff
        /*10cc*/ 	.word	0x00032458
        /*10d0*/ 	.short	0x0100
        /*10d2*/ 	.byte	0x08
	.zero		1


	//   ....[10]....
        /*10d4*/ 	.word	0x00000520
        /*10d8*/ 	.word	0x000000ff
        /*10dc*/ 	.word	0x00032468
        /*10e0*/ 	.short	0x0100
        /*10e2*/ 	.byte	0x08
	.zero		1


	//   ....[11]....
        /*10e4*/ 	.word	0x00000610
        /*10e8*/ 	.word	0x000000ff
        /*10ec*/ 	.word	0x00032470
        /*10f0*/ 	.short	0x0100
        /*10f2*/ 	.byte	0x06
	.zero		1


	//   ....[12]....
        /*10f4*/ 	.word	0x00000620
        /*10f8*/ 	.word	0x000000ff
        /*10fc*/ 	.word	0x00032480
        /*1100*/ 	.short	0x0100
        /*1102*/ 	.byte	0x06
	.zero		1


	//   ....[13]....
        /*1104*/ 	.word	0x00000630
        /*1108*/ 	.word	0x000000ff
        /*110c*/ 	.word	0x00032478
        /*1110*/ 	.short	0x0100
        /*1112*/ 	.byte	0x06
	.zero		1


	//   ....[14]....
        /*1114*/ 	.word	0x00000640
        /*1118*/ 	.word	0x000000ff
        /*111c*/ 	.word	0x00032488
        /*1120*/ 	.short	0x0100
        /*1122*/ 	.byte	0x06
	.zero		1


	//   ....[15]....
        /*1124*/ 	.word	0x00000770
        /*1128*/ 	.word	0x000000ff
        /*112c*/ 	.word	0x00032490
        /*1130*/ 	.short	0x0100
        /*1132*/ 	.byte	0x08
	.zero		1


	//   ....[16]....
        /*1134*/ 	.word	0x00000780
        /*1138*/ 	.word	0x000000ff
        /*113c*/ 	.word	0x000324a0
        /*1140*/ 	.short	0x0100
        /*1142*/ 	.byte	0x08
	.zero		1


	//   ....[17]....
        /*1144*/ 	.word	0x00000790
        /*1148*/ 	.word	0x000000ff
        /*114c*/ 	.word	0x00032498
        /*1150*/ 	.short	0x0100
        /*1152*/ 	.byte	0x08
	.zero		1


	//   ....[18]....
        /*1154*/ 	.word	0x000007a0
        /*1158*/ 	.word	0x000000ff
        /*115c*/ 	.word	0x000324a8
        /*1160*/ 	.short	0x0100
        /*1162*/ 	.byte	0x08
	.zero		1


	//   ....[19]....
        /*1164*/ 	.word	0x000008d0
        /*1168*/ 	.word	0x000000ff
        /*116c*/ 	.word	0x000324b0
        /*1170*/ 	.short	0x0100
        /*1172*/ 	.byte	0x08
	.zero		1


	//   ....[20]....
        /*1174*/ 	.word	0x000008e0
        /*1178*/ 	.word	0x000000ff
        /*117c*/ 	.word	0x000324c0
        /*1180*/ 	.short	0x0100
        /*1182*/ 	.byte	0x08
	.zero		1


	//   ....[21]....
        /*1184*/ 	.word	0x000008f0
        /*1188*/ 	.word	0x000000ff
        /*118c*/ 	.word	0x000324b8
        /*1190*/ 	.short	0x0100
        /*1192*/ 	.byte	0x08
	.zero		1


	//   ....[22]....
        /*1194*/ 	.word	0x00000900
        /*1198*/ 	.word	0x000000ff
        /*119c*/ 	.word	0x000324c8
        /*11a0*/ 	.short	0x0100
        /*11a2*/ 	.byte	0x08
	.zero		1


	//   ....[23]....
        /*11a4*/ 	.word	0x00002d50
        /*11a8*/ 	.word	0x00000056
        /*11ac*/ 	.word	0x00032490
        /*11b0*/ 	.short	0x010a
        /*11b2*/ 	.byte	0x3f
	.zero		1


	//   ....[24]....
        /*11b4*/ 	.word	0x00004150
        /*11b8*/ 	.word	0x00000056
        /*11bc*/ 	.word	0x00032490
        /*11c0*/ 	.short	0x010a
        /*11c2*/ 	.byte	0x3f
	.zero		1


	//   ....[25]....
        /*11c4*/ 	.word	0x00005230
        /*11c8*/ 	.word	0x00000056
        /*11cc*/ 	.word	0x00032490
        /*11d0*/ 	.short	0x010a
        /*11d2*/ 	.byte	0x3f
	.zero		1


	//   ....[26]....
        /*11d4*/ 	.word	0x000056f0
        /*11d8*/ 	.word	0x00000008
        /*11dc*/ 	.word	0x00000000
        /*11e0*/ 	.short	0x0101
        /*11e2*/ 	.byte	0x3f
	.zero		1


	//   ....[27]....
        /*11e4*/ 	.word	0x00005730
        /*11e8*/ 	.word	0x00000056
        /*11ec*/ 	.word	0x000324b0
        /*11f0*/ 	.short	0x010a
        /*11f2*/ 	.byte	0x3f
	.zero		1


	//   ....[28]....
        /*11f4*/ 	.word	0x00005fd0
        /*11f8*/ 	.word	0x00000056
        /*11fc*/ 	.word	0x00000000
        /*1200*/ 	.short	0x0101
        /*1202*/ 	.byte	0x3f
	.zero		1


	//   ....[29]....
        /*1204*/ 	.word	0x00006910
        /*1208*/ 	.word	0x00000016
        /*120c*/ 	.word	0x00032400
        /*1210*/ 	.short	0x010a
        /*1212*/ 	.byte	0x3f
	.zero		1


	//   ....[30]....
        /*1214*/ 	.word	0x00006960
        /*1218*/ 	.word	0x00000016
        /*121c*/ 	.word	0x00032400
        /*1220*/ 	.short	0x010a
        /*1222*/ 	.byte	0x3f
	.zero		1


	//   ....[31]....
        /*1224*/ 	.word	0x00007460
        /*1228*/ 	.word	0x00000016
        /*122c*/ 	.word	0x00032400
        /*1230*/ 	.short	0x010a
        /*1232*/ 	.byte	0x3f
	.zero		1


	//   ....[32]....
        /*1234*/ 	.word	0x00008a40
        /*1238*/ 	.word	0x00000016
        /*123c*/ 	.word	0x00032400
        /*1240*/ 	.short	0x010a
        /*1242*/ 	.byte	0x3f
	.zero		1


	//   ....[33]....
        /*1244*/ 	.word	0x00009a90
        /*1248*/ 	.word	0x00000009
        /*124c*/ 	.word	0x00032430
        /*1250*/ 	.short	0x010a
        /*1252*/ 	.byte	0x3f
	.zero		1


	//   ....[34]....
        /*1254*/ 	.word	0x00009b20
        /*1258*/ 	.word	0x00000009
        /*125c*/ 	.word	0x00032430
        /*1260*/ 	.short	0x010a
        /*1262*/ 	.byte	0x3f
	.zero		1


	//   ....[35]....
        /*1264*/ 	.word	0x00009e50
        /*1268*/ 	.word	0x00000016
        /*126c*/ 	.word	0x00032410
        /*1270*/ 	.short	0x010a
        /*1272*/ 	.byte	0x3f
	.zero		1


	//   ....[36]....
        /*1274*/ 	.word	0x00009ea0
        /*1278*/ 	.word	0x00000009
        /*127c*/ 	.word	0x00032450
        /*1280*/ 	.short	0x010a
        /*1282*/ 	.byte	0x3f
	.zero		1


	//   ....[37]....
        /*1284*/ 	.word	0x00009ee0
        /*1288*/ 	.word	0x00000009
        /*128c*/ 	.word	0x00032450
        /*1290*/ 	.short	0x010a
        /*1292*/ 	.byte	0x3f
	.zero		1


	//   ....[38]....
        /*1294*/ 	.word	0x0000b900
        /*1298*/ 	.word	0x00000006
        /*129c*/ 	.word	0x00000000
        /*12a0*/ 	.short	0x0101
        /*12a2*/ 	.byte	0x3f
	.zero		1


	//   ....[39]....
        /*12a4*/ 	.word	0x0000c510
        /*12a8*/ 	.word	0x00000009
        /*12ac*/ 	.word	0x00000000
        /*12b0*/ 	.short	0x0101
        /*12b2*/ 	.byte	0x3f
	.zero		1


	//   ....[40]....
        /*12b4*/ 	.word	0x0000c640
        /*12b8*/ 	.word	0x0000000a
        /*12bc*/ 	.word	0x00032430
        /*12c0*/ 	.short	0x010a
        /*12c2*/ 	.byte	0x3f
	.zero		1


	//   ....[41]....
        /*12c4*/ 	.word	0x0000c6b0
        /*12c8*/ 	.word	0x0000000a
        /*12cc*/ 	.word	0x00032430
        /*12d0*/ 	.short	0x010a
        /*12d2*/ 	.byte	0x3f
	.zero		1


	//   ....[42]....
        /*12d4*/ 	.word	0x0000c950
        /*12d8*/ 	.word	0x0000000a
        /*12dc*/ 	.word	0x00032450
        /*12e0*/ 	.short	0x010a
        /*12e2*/ 	.byte	0x3f
	.zero		1


	//   ....[43]....
        /*12e4*/ 	.word	0x0000c990
        /*12e8*/ 	.word	0x0000000a
        /*12ec*/ 	.word	0x00032450
        /*12f0*/ 	.short	0x010a
        /*12f2*/ 	.byte	0x3f
	.zero		1


	//   ....[44]....
        /*12f4*/ 	.word	0x0000eca0
        /*12f8*/ 	.word	0x0000000c
        /*12fc*/ 	.word	0x00000000
        /*1300*/ 	.short	0x0101
        /*1302*/ 	.byte	0x3f
	.zero		1


	//   ....[45]....
        /*1304*/ 	.word	0x0000f650
        /*1308*/ 	.word	0x0000000a
        /*130c*/ 	.word	0x00000000
        /*1310*/ 	.short	0x0101
        /*1312*/ 	.byte	0x3f
	.zero		1


	//   ....[46]....
        /*1314*/ 	.word	0x0000f750
        /*1318*/ 	.word	0x0000000a
        /*131c*/ 	.word	0x00032430
        /*1320*/ 	.short	0x010a
        /*1322*/ 	.byte	0x3f
	.zero		1


	//   ....[47]....
        /*1324*/ 	.word	0x0000f7c0
        /*1328*/ 	.word	0x0000000a
        /*132c*/ 	.word	0x00032430
        /*1330*/ 	.short	0x010a
        /*1332*/ 	.byte	0x3f
	.zero		1


	//   ....[48]....
        /*1334*/ 	.word	0x0000fa60
        /*1338*/ 	.word	0x0000000a
        /*133c*/ 	.word	0x00032450
        /*1340*/ 	.short	0x010a
        /*1342*/ 	.byte	0x3f
	.zero		1


	//   ....[49]....
        /*1344*/ 	.word	0x0000faa0
        /*1348*/ 	.word	0x0000000a
        /*134c*/ 	.word	0x00032450
        /*1350*/ 	.short	0x010a
        /*1352*/ 	.byte	0x3f
	.zero		1


	//   ....[50]....
        /*1354*/ 	.word	0x00011620
        /*1358*/ 	.word	0x0000000d
        /*135c*/ 	.word	0x00000000
        /*1360*/ 	.short	0x0101
        /*1362*/ 	.byte	0x3f
	.zero		1


	//   ....[51]....
        /*1364*/ 	.word	0x00011f80
        /*1368*/ 	.word	0x0000000a
        /*136c*/ 	.word	0x00000000
        /*1370*/ 	.short	0x0101
        /*1372*/ 	.byte	0x3f
	.zero		1


	//   ....[52]....
        /*1374*/ 	.word	0x000145a0
        /*1378*/ 	.word	0x00000003
        /*137c*/ 	.word	0x00000000
        /*1380*/ 	.short	0x0101
        /*1382*/ 	.byte	0x3f
	.zero		1


	//   ....[53]....
        /*1384*/ 	.word	0x00016fe0
        /*1388*/ 	.word	0x00000016
        /*138c*/ 	.word	0x00032420
        /*1390*/ 	.short	0x010a
        /*1392*/ 	.byte	0x3f
	.zero		1


	//   ....[54]....
        /*1394*/ 	.word	0x00017070
        /*1398*/ 	.word	0x00000003
        /*139c*/ 	.word	0x000324a0
        /*13a0*/ 	.short	0x010a
        /*13a2*/ 	.byte	0x3f
	.zero		1


	//   ....[55]....
        /*13a4*/ 	.word	0x000172c0
        /*13a8*/ 	.word	0x00000003
        /*13ac*/ 	.word	0x000324c0
        /*13b0*/ 	.short	0x010a
        /*13b2*/ 	.byte	0x3f
	.zero		1


	//   ....[56]....
        /*13b4*/ 	.word	0x000178d0
        /*13b8*/ 	.word	0x00000008
        /*13bc*/ 	.word	0x000324a0
        /*13c0*/ 	.short	0x010a
        /*13c2*/ 	.byte	0x3f
	.zero		1


	//   ....[57]....
        /*13c4*/ 	.word	0x00017b10
        /*13c8*/ 	.word	0x00000008
        /*13cc*/ 	.word	0x000324c0
        /*13d0*/ 	.short	0x010a
        /*13d2*/ 	.byte	0x3f
	.zero		1


	//   ....[58]....
        /*13d4*/ 	.word	0x00018b60
        /*13d8*/ 	.word	0x0000001e
        /*13dc*/ 	.word	0x00032440
        /*13e0*/ 	.short	0x010a
        /*13e2*/ 	.byte	0x3f
	.zero		1


	//   ....[59]....
        /*13e4*/ 	.word	0x000191d0
        /*13e8*/ 	.word	0x0000001e
        /*13ec*/ 	.word	0x00032430
        /*13f0*/ 	.short	0x0107
        /*13f2*/ 	.byte	0x3f
	.zero		1


	//   ....[60]....
        /*13f4*/ 	.word	0x000192a0
        /*13f8*/ 	.word	0x0000001e
        /*13fc*/ 	.word	0x00032430
        /*1400*/ 	.short	0x0101
        /*1402*/ 	.byte	0x3f
	.zero		1


	//   ....[61]....
        /*1404*/ 	.word	0x00019e30
        /*1408*/ 	.word	0x00000016
        /*140c*/ 	.word	0x00032400
        /*1410*/ 	.short	0x0107
        /*1412*/ 	.byte	0x3f
	.zero		1


	//   ....[62]....
        /*1414*/ 	.word	0x00019ec0
        /*1418*/ 	.word	0x00000016
        /*141c*/ 	.word	0x00032400
        /*1420*/ 	.short	0x0101
        /*1422*/ 	.byte	0x3f
	.zero		1


	//   ....[63]....
        /*1424*/ 	.word	0x0001a970
        /*1428*/ 	.word	0x00000016
        /*142c*/ 	.word	0x00032410
        /*1430*/ 	.short	0x0107
        /*1432*/ 	.byte	0x3f
	.zero		1


	//   ....[64]....
        /*1434*/ 	.word	0x0001aa70
        /*1438*/ 	.word	0x00000016
        /*143c*/ 	.word	0x00032410
        /*1440*/ 	.short	0x0101
        /*1442*/ 	.byte	0x3f
	.zero		1


	//   ....[65]....
        /*1444*/ 	.word	0x0001aa90
        /*1448*/ 	.word	0x00000016
        /*144c*/ 	.word	0x00032420
        /*1450*/ 	.short	0x010a
        /*1452*/ 	.byte	0x3f
	.zero		1


	//   ....[66]....
        /*1454*/ 	.word	0x0001ab20
        /*1458*/ 	.word	0x0000001e
        /*145c*/ 	.word	0x00032460
        /*1460*/ 	.short	0x010a
        /*1462*/ 	.byte	0x3f
	.zero		1


	//   ....[67]....
        /*1464*/ 	.word	0x0001b2c0
        /*1468*/ 	.word	0x0000001e
        /*146c*/ 	.word	0x00032450
        /*1470*/ 	.short	0x0107
        /*1472*/ 	.byte	0x3f
	.zero		1


	//   ....[68]....
        /*1474*/ 	.word	0x0001b390
        /*1478*/ 	.word	0x0000001e
        /*147c*/ 	.word	0x00032450
        /*1480*/ 	.short	0x0101
        /*1482*/ 	.byte	0x3f
	.zero		1


	//   ....[69]....
        /*1484*/ 	.word	0x0001b6d0
        /*1488*/ 	.word	0x00000006
        /*148c*/ 	.word	0x00032440
        /*1490*/ 	.short	0x010a
        /*1492*/ 	.byte	0x3f
	.zero		1


	//   ....[70]....
        /*1494*/ 	.word	0x0001bab0
        /*1498*/ 	.word	0x00000006
        /*149c*/ 	.word	0x00032430
        /*14a0*/ 	.short	0x0107
        /*14a2*/ 	.byte	0x3f
	.zero		1


	//   ....[71]....
        /*14a4*/ 	.word	0x0001bb70
        /*14a8*/ 	.word	0x00000006
        /*14ac*/ 	.word	0x00032430
        /*14b0*/ 	.short	0x0101
        /*14b2*/ 	.byte	0x3f
	.zero		1


	//   ....[72]....
        /*14b4*/ 	.word	0x0001bba0
        /*14b8*/ 	.word	0x00000006
        /*14bc*/ 	.word	0x00032460
        /*14c0*/ 	.short	0x010a
        /*14c2*/ 	.byte	0x3f
	.zero		1


	//   ....[73]....
        /*14c4*/ 	.word	0x0001c0c0
        /*14c8*/ 	.word	0x00000006
        /*14cc*/ 	.word	0x00032450
        /*14d0*/ 	.short	0x0107
        /*14d2*/ 	.byte	0x3f
	.zero		1


	//   ....[74]....
        /*14d4*/ 	.word	0x0001c180
        /*14d8*/ 	.word	0x00000006
        /*14dc*/ 	.word	0x00032450
        /*14e0*/ 	.short	0x0101
        /*14e2*/ 	.byte	0x3f
	.zero		1


	//   ....[75]....
        /*14e4*/ 	.word	0x0001cff0
        /*14e8*/ 	.word	0x00000005
        /*14ec*/ 	.word	0x00032420
        /*14f0*/ 	.short	0x010a
        /*14f2*/ 	.byte	0x3f
	.zero		1


	//   ....[76]....
        /*14f4*/ 	.word	0x0001d160
        /*14f8*/ 	.word	0x00000003
        /*14fc*/ 	.word	0x00032440
        /*1500*/ 	.short	0x010a
        /*1502*/ 	.byte	0x3f
	.zero		1


	//   ....[77]....
        /*1504*/ 	.word	0x0001d200
        /*1508*/ 	.word	0x00000019
        /*150c*/ 	.word	0x00032440
        /*1510*/ 	.short	0x010a
        /*1512*/ 	.byte	0x3f
	.zero		1


	//   ....[78]....
        /*1514*/ 	.word	0x0001d240
        /*1518*/ 	.word	0x00000003
        /*151c*/ 	.word	0x00032460
        /*1520*/ 	.short	0x010a
        /*1522*/ 	.byte	0x3f
	.zero		1


	//   ....[79]....
        /*1524*/ 	.word	0x0001d280
        /*1528*/ 	.word	0x00000019
        /*152c*/ 	.word	0x00032460
        /*1530*/ 	.short	0x010a
        /*1532*/ 	.byte	0x3f
	.zero		1


	//   ....[80]....
        /*1534*/ 	.word	0x0001d2e0
        /*1538*/ 	.word	0x00000056
        /*153c*/ 	.word	0x00032490
        /*1540*/ 	.short	0x010a
        /*1542*/ 	.byte	0x3f
	.zero		1


	//   ....[81]....
        /*1544*/ 	.word	0x0001d570
        /*1548*/ 	.word	0x00000056
        /*154c*/ 	.word	0x00032490
        /*1550*/ 	.short	0x010a
        /*1552*/ 	.byte	0x3f
	.zero		1


	//   ....[82]....
        /*1554*/ 	.word	0x0001d810
        /*1558*/ 	.word	0x00000056
        /*155c*/ 	.word	0x00032490
        /*1560*/ 	.short	0x010a
        /*1562*/ 	.byte	0x3f
	.zero		1


	//   ....[83]....
        /*1564*/ 	.word	0x0001daa0
        /*1568*/ 	.word	0x00000056
        /*156c*/ 	.word	0x000324b0
        /*1570*/ 	.short	0x010a
        /*1572*/ 	.byte	0x3f
	.zero		1


	//   ....[84]....
        /*1574*/ 	.word	0x0001df00
        /*1578*/ 	.word	0x00000016
        /*157c*/ 	.word	0x00032400
        /*1580*/ 	.short	0x010a
        /*1582*/ 	.byte	0x3f
	.zero		1


	//   ....[85]....
        /*1584*/ 	.word	0x0001e4e0
        /*1588*/ 	.word	0x00000016
        /*158c*/ 	.word	0x00032400
        /*1590*/ 	.short	0x010a
        /*1592*/ 	.byte	0x3f
	.zero		1


	//   ....[86]....
        /*1594*/ 	.word	0x0001e530
        /*1598*/ 	.word	0x00000009
        /*159c*/ 	.word	0x00032430
        /*15a0*/ 	.short	0x010a
        /*15a2*/ 	.byte	0x3f
	.zero		1


	//   ....[87]....
        /*15a4*/ 	.word	0x0001e580
        /*15a8*/ 	.word	0x00000016
        /*15ac*/ 	.word	0x00032410
        /*15b0*/ 	.short	0x010a
        /*15b2*/ 	.byte	0x3f
	.zero		1


	//   ....[88]....
        /*15b4*/ 	.word	0x0001e5d0
        /*15b8*/ 	.word	0x00000009
        /*15bc*/ 	.word	0x00032450
        /*15c0*/ 	.short	0x010a
        /*15c2*/ 	.byte	0x3f
	.zero		1


	//   ....[89]....
        /*15c4*/ 	.word	0x0001e620
        /*15c8*/ 	.word	0x0000000a
        /*15cc*/ 	.word	0x00032430
        /*15d0*/ 	.short	0x010a
        /*15d2*/ 	.byte	0x3f
	.zero		1


	//   ....[90]....
        /*15d4*/ 	.word	0x0001e670
        /*15d8*/ 	.word	0x0000000a
        /*15dc*/ 	.word	0x00032450
        /*15e0*/ 	.short	0x010a
        /*15e2*/ 	.byte	0x3f
	.zero		1


	//   ....[91]....
        /*15e4*/ 	.word	0x0001e6c0
        /*15e8*/ 	.word	0x0000000a
        /*15ec*/ 	.word	0x00032430
        /*15f0*/ 	.short	0x010a
        /*15f2*/ 	.byte	0x3f
	.zero		1


	//   ....[92]....
        /*15f4*/ 	.word	0x0001e710
        /*15f8*/ 	.word	0x0000000a
        /*15fc*/ 	.word	0x00032450
        /*1600*/ 	.short	0x010a
        /*1602*/ 	.byte	0x3f
	.zero		1


	//   ....[93]....
        /*1604*/ 	.word	0x0001ece0
        /*1608*/ 	.word	0x00000016
        /*160c*/ 	.word	0x00032420
        /*1610*/ 	.short	0x010a
        /*1612*/ 	.byte	0x3f
	.zero		1


	//   ....[94]....
        /*1614*/ 	.word	0x0001ed30
        /*1618*/ 	.word	0x00000003
        /*161c*/ 	.word	0x000324a0
        /*1620*/ 	.short	0x010a
        /*1622*/ 	.byte	0x3f
	.zero		1


	//   ....[95]....
        /*1624*/ 	.word	0x0001ed80
        /*1628*/ 	.word	0x00000003
        /*162c*/ 	.word	0x000324c0
        /*1630*/ 	.short	0x010a
        /*1632*/ 	.byte	0x3f
	.zero		1


	//   ....[96]....
        /*1634*/ 	.word	0x0001edd0
        /*1638*/ 	.word	0x00000008
        /*163c*/ 	.word	0x000324a0
        /*1640*/ 	.short	0x010a
        /*1642*/ 	.byte	0x3f
	.zero		1


	//   ....[97]....
        /*1644*/ 	.word	0x0001ee20
        /*1648*/ 	.word	0x00000008
        /*164c*/ 	.word	0x000324c0
        /*1650*/ 	.short	0x010a
        /*1652*/ 	.byte	0x3f
	.zero		1


	//   ....[98]....
        /*1654*/ 	.word	0x0001ef40
        /*1658*/ 	.word	0x0000001e
        /*165c*/ 	.word	0x00032440
        /*1660*/ 	.short	0x010a
        /*1662*/ 	.byte	0x3f
	.zero		1


	//   ....[99]....
        /*1664*/ 	.word	0x00020fd0
        /*1668*/ 	.word	0x00000016
        /*166c*/ 	.word	0x00032420
        /*1670*/ 	.short	0x010a
        /*1672*/ 	.byte	0x3f
	.zero		1


	//   ....[100]....
        /*1674*/ 	.word	0x00021020
        /*1678*/ 	.word	0x0000001e
        /*167c*/ 	.word	0x00032460
        /*1680*/ 	.short	0x010a
        /*1682*/ 	.byte	0x3f
	.zero		1


	//   ....[101]....
        /*1684*/ 	.word	0x00021970
        /*1688*/ 	.word	0x00000006
        /*168c*/ 	.word	0x00032440
        /*1690*/ 	.short	0x010a
        /*1692*/ 	.byte	0x3f
	.zero		1


	//   ....[102]....
        /*1694*/ 	.word	0x00022050
        /*1698*/ 	.word	0x00000006
        /*169c*/ 	.word	0x00032460
        /*16a0*/ 	.short	0x010a
        /*16a2*/ 	.byte	0x3f
	.zero		1


	//   ....[103]....
        /*16a4*/ 	.word	0x000230f0
        /*16a8*/ 	.word	0x00000005
        /*16ac*/ 	.word	0x00032420
        /*16b0*/ 	.short	0x010a
        /*16b2*/ 	.byte	0x3f
	.zero		1


	//   ....[104]....
        /*16b4*/ 	.word	0x00023290
        /*16b8*/ 	.word	0x00000003
        /*16bc*/ 	.word	0x00032440
        /*16c0*/ 	.short	0x010a
        /*16c2*/ 	.byte	0x3f
	.zero		1


	//   ....[105]....
        /*16c4*/ 	.word	0x000232e0
        /*16c8*/ 	.word	0x00000019
        /*16cc*/ 	.word	0x00032440
        /*16d0*/ 	.short	0x010a
        /*16d2*/ 	.byte	0x3f
	.zero		1


	//   ....[106]....
        /*16d4*/ 	.word	0x00023330
        /*16d8*/ 	.word	0x00000003
        /*16dc*/ 	.word	0x00032460
        /*16e0*/ 	.short	0x010a
        /*16e2*/ 	.byte	0x3f
	.zero		1


	//----- nvinfo : EIATTR_NUM_MBARRIERS
	.align		4
.L_651:
        /*16e4*/ 	.byte	0x03, 0x38
        /*16e6*/ 	.short	0x0017


	//----- nvinfo : EIATTR_EXIT_INSTR_OFFSETS
	.align		4
        /*16e8*/ 	.byte	0x04, 0x1c
        /*16ea*/ 	.short	(.L_653 - .L_652)


	//   ....[0]....
.L_652:
        /*16ec*/ 	.word	0x0001d2d0


	//----- nvinfo : EIATTR_MAX_THREADS
	.align		4
.L_653:
        /*16f0*/ 	.byte	0x04, 0x05
        /*16f2*/ 	.short	(.L_655 - .L_654)
.L_654:
        /*16f4*/ 	.word	0x00000180
        /*16f8*/ 	.word	0x00000001
        /*16fc*/ 	.word	0x00000001


	//----- nvinfo : EIATTR_CRS_STACK_SIZE
	.align		4
.L_655:
        /*1700*/ 	.byte	0x04, 0x1e
        /*1702*/ 	.short	(.L_657 - .L_656)
.L_656:
        /*1704*/ 	.word	0x00000000


	//----- nvinfo : EIATTR_CBANK_PARAM_SIZE
	.align		4
.L_657:
        /*1708*/ 	.byte	0x03, 0x19
        /*170a*/ 	.short	0x0bf0


	//----- nvinfo : EIATTR_PARAM_CBANK
	.align		4
        /*170c*/ 	.byte	0x04, 0x0a
        /*170e*/ 	.short	(.L_659 - .L_658)
	.align		4
.L_658:
        /*1710*/ 	.word	index@(.nv.constant0._ZN7cutlass13device_kernelIN5flash11enable_sm90INS1_16FlashAttnFwdSm90INS1_25CollectiveMainloopFwdSm90ILi2EN4cute5tupleIJNS5_1CILi1EEES8_S8_EEENS6_IJNS7_ILi128EEENS7_ILi96EEENS7_ILi64EEEEEELi256ENS_10bfloat16_tEfNS_4arch4Sm90ELb1ELb0ELb0ELb1ELb1ELb1ELb1ELb1ELb0ELb1ELb0ELb0EEENS1_21CollectiveEpilogueFwdINS6_IJSA_NS7_ILi256EEESB_EEES9_SE_SG_Li256ELb1ELb1ELb0ELb0EEENS1_36VarlenDynamicPersistentTileSchedulerILi128ELi96ELi256ELi128ELb0ELb1ELb1ELb1ELb1ELb1EEEEEEEEEvNT_6ParamsE)
        /*1714*/ 	.short	0x0210
        /*1716*/ 	.short	0x0bf0


	//----- nvinfo : EIATTR_SW_WAR
	.align		4
.L_659:
        /*1718*/ 	.byte	0x04, 0x36
        /*171a*/ 	.short	(.L_661 - .L_660)
.L_660:
        /*171c*/ 	.word	0x00000008
.L_661:


//--------------------- .nv.callgraph             --------------------------
	.section	.nv.callgraph,"",@"SHT_CUDA_CALLGRAPH"
	.align	4
	.sectionentsize	8
	.align		4
        /*0000*/ 	.word	0x00000000
	.align		4
        /*0004*/ 	.word	0xffffffff
	.align		4
        /*0008*/ 	.word	index@(_ZN7cutlass13device_kernelIN5flash11enable_sm90INS1_16FlashAttnFwdSm90INS1_25CollectiveMainloopFwdSm90ILi2EN4cute5tupleIJNS5_1CILi1EEES8_S8_EEENS6_IJNS7_ILi128EEENS7_ILi96EEENS7_ILi64EEEEEELi256ENS_10bfloat16_tEfNS_4arch4Sm90ELb0ELb0ELb0ELb0ELb1ELb0ELb0ELb1ELb0ELb1ELb0ELb0EEENS1_21CollectiveEpilogueFwdINS6_IJSA_NS7_ILi256EEESB_EEES9_SE_SG_Li256ELb0ELb1ELb0ELb0EEENS1_29StaticPersistentTileSchedulerILb0EEEEEEEEEvNT_6ParamsE)
	.align		4
        /*000c*/ 	.word	index@(__assertfail)
	.align		4
        /*0010*/ 	.word	index@(_ZN7cutlass13device_kernelIN5flash11enable_sm90INS1_16FlashAttnFwdSm90INS1_25CollectiveMainloopFwdSm90ILi2EN4cute5tupleIJNS5_1CILi1EEES8_S8_EEENS6_IJNS7_ILi128EEENS7_ILi96EEENS7_ILi64EEEEEELi256ENS_10bfloat16_tEfNS_4arch4Sm90ELb0ELb0ELb0ELb0ELb1ELb0ELb1ELb1ELb0ELb1ELb0ELb0EEENS1_21CollectiveEpilogueFwdINS6_IJSA_NS7_ILi256EEESB_EEES9_SE_SG_Li256ELb0ELb1ELb0ELb0EEENS1_29StaticPersistentTileSchedulerILb0EEEEEEEEEvNT_6ParamsE)
	.align		4
        /*0014*/ 	.word	index@(__assertfail)
	.align		4
        /*0018*/ 	.word	index@(_ZN7cutlass13device_kernelIN5flash11enable_sm90INS1_16FlashAttnFwdSm90INS1_25CollectiveMainloopFwdSm90ILi2EN4cute5tupleIJNS5_1CILi1EEES8_S8_EEENS6_IJNS7_ILi128EEENS7_ILi96EEENS7_ILi64EEEEEELi256ENS_10bfloat16_tEfNS_4arch4Sm90ELb0ELb0ELb0ELb1ELb1ELb0ELb0ELb1ELb0ELb1ELb0ELb0EEENS1_21CollectiveEpilogueFwdINS6_IJSA_NS7_ILi256EEESB_EEES9_SE_SG_Li256ELb1ELb1ELb0ELb0EEENS1_36VarlenDynamicPersistentTileSchedulerILi128ELi96ELi256ELi128ELb0ELb1ELb1ELb0ELb1ELb1EEEEEEEEEvNT_6ParamsE)
	.align		4
        /*001c*/ 	.word	index@(__assertfail)
	.align		4
        /*0020*/ 	.word	index@(_ZN7cutlass13device_kernelIN5flash11enable_sm90INS1_16FlashAttnFwdSm90INS1_25CollectiveMainloopFwdSm90ILi2EN4cute5tupleIJNS5_1CILi1EEES8_S8_EEENS6_IJNS7_ILi128EEENS7_ILi96EEENS7_ILi64EEEEEELi256ENS_10bfloat16_tEfNS_4arch4Sm90ELb0ELb0ELb0ELb1ELb1ELb1ELb0ELb1ELb0ELb1ELb0ELb0EEENS1_21CollectiveEpilogueFwdINS6_IJSA_NS7_ILi256EEESB_EEES9_SE_SG_Li256ELb1ELb1ELb0ELb0EEENS1_36VarlenDynamicPersistentTileSchedulerILi128ELi96ELi256ELi128ELb0ELb1ELb1ELb0ELb1ELb1EEEEEEEEEvNT_6ParamsE)
	.align		4
        /*0024*/ 	.word	index@(__assertfail)
	.align		4
        /*0028*/ 	.word	index@(_ZN7cutlass13device_kernelIN5flash11enable_sm90INS1_16FlashAttnFwdSm90INS1_25CollectiveMainloopFwdSm90ILi2EN4cute5tupleIJNS5_1CILi1EEES8_S8_EEENS6_IJNS7_ILi128EEENS7_ILi96EEENS7_ILi64EEEEEELi256ENS_10bfloat16_tEfNS_4arch4Sm90ELb0ELb0ELb0ELb1ELb1ELb0ELb1ELb1ELb0ELb1ELb0ELb0EEENS1_21CollectiveEpilogueFwdINS6_IJSA_NS7_ILi256EEESB_EEES9_SE_SG_Li256ELb1ELb1ELb0ELb0EEENS1_36VarlenDynamicPersistentTileSchedulerILi128ELi96ELi256ELi128ELb0ELb1ELb1ELb0ELb1ELb1EEEEEEEEEvNT_6ParamsE)
	.align		4
        /*002c*/ 	.word	index@(__assertfail)
	.align		4
        /*0030*/ 	.word	index@(_ZN7cutlass13device_kernelIN5flash11enable_sm90INS1_16FlashAttnFwdSm90INS1_25CollectiveMainloopFwdSm90ILi2EN4cute5tupleIJNS5_1CILi1EEES8_S8_EEENS6_IJNS7_ILi128EEENS7_ILi96EEENS7_ILi64EEEEEELi256ENS_10bfloat16_tEfNS_4arch4Sm90ELb0ELb0ELb0ELb1ELb1ELb1ELb1ELb1ELb0ELb1ELb0ELb0EEENS1_21CollectiveEpilogueFwdINS6_IJSA_NS7_ILi256EEESB_EEES9_SE_SG_Li256ELb1ELb1ELb0ELb0EEENS1_36VarlenDynamicPersistentTileSchedulerILi128ELi96ELi256ELi128ELb0ELb1ELb1ELb0ELb1ELb1EEEEEEEEEvNT_6ParamsE)
	.align		4
        /*0034*/ 	.word	index@(__assertfail)
	.align		4
        /*0038*/ 	.word	index@(_ZN7cutlass13device_kernelIN5flash11enable_sm90INS1_16FlashAttnFwdSm90INS1_25CollectiveMainloopFwdSm90ILi2EN4cute5tupleIJNS5_1CILi1EEES8_S8_EEENS6_IJNS7_ILi128EEENS7_ILi96EEENS7_ILi64EEEEEELi256ENS_10bfloat16_tEfNS_4arch4Sm90ELb0ELb1ELb0ELb0ELb1ELb0ELb0ELb1ELb0ELb1ELb0ELb0EEENS1_21CollectiveEpilogueFwdINS6_IJSA_NS7_ILi256EEESB_EEES9_SE_SG_Li256ELb0ELb1ELb0ELb0EEENS1_30DynamicPersistentTileSchedulerILi256ELi128ELb0ELb1ELb1EEEEEEEEEvNT_6ParamsE)
	.align		4
        /*003c*/ 	.word	index@(__assertfail)
	.align		4
        /*0040*/ 	.word	index@(_ZN7cutlass13device_kernelIN5flash11enable_sm90INS1_16FlashAttnFwdSm90INS1_25CollectiveMainloopFwdSm90ILi2EN4cute5tupleIJNS5_1CILi1EEES8_S8_EEENS6_IJNS7_ILi128EEENS7_ILi96EEENS7_ILi64EEEEEELi256ENS_10bfloat16_tEfNS_4arch4Sm90ELb0ELb1ELb0ELb0ELb1ELb0ELb1ELb1ELb0ELb1ELb0ELb0EEENS1_21CollectiveEpilogueFwdINS6_IJSA_NS7_ILi256EEESB_EEES9_SE_SG_Li256ELb0ELb1ELb0ELb0EEENS1_30DynamicPersistentTileSchedulerILi256ELi128ELb0ELb1ELb1EEEEEEEEEvNT_6ParamsE)
	.align		4
        /*0044*/ 	.word	index@(__assertfail)
	.align		4
        /*0048*/ 	.word	index@(_ZN7cutlass13device_kernelIN5flash11enable_sm90INS1_16FlashAttnFwdSm90INS1_25CollectiveMainloopFwdSm90ILi2EN4cute5tupleIJNS5_1CILi1EEES8_S8_EEENS6_IJNS7_ILi128EEENS7_ILi96EEENS7_ILi64EEEEEELi256ENS_10bfloat16_tEfNS_4arch4Sm90ELb0ELb1ELb0ELb1ELb1ELb0ELb0ELb1ELb0ELb1ELb0ELb0EEENS1_21CollectiveEpilogueFwdINS6_IJSA_NS7_ILi256EEESB_EEES9_SE_SG_Li256ELb1ELb1ELb0ELb0EEENS1_36VarlenDynamicPersistentTileSchedulerILi128ELi96ELi256ELi128ELb0ELb1ELb1ELb1ELb0ELb1EEEEEEEEEvNT_6ParamsE)
	.align		4
        /*004c*/ 	.word	index@(__assertfail)
	.align		4
        /*0050*/ 	.word	index@(_ZN7cutlass13device_kernelIN5flash11enable_sm90INS1_16FlashAttnFwdSm90INS1_25CollectiveMainloopFwdSm90ILi2EN4cute5tupleIJNS5_1CILi1EEES8_S8_EEENS6_IJNS7_ILi128EEENS7_ILi96EEENS7_ILi64EEEEEELi256ENS_10bfloat16_tEfNS_4arch4Sm90ELb0ELb1ELb0ELb1ELb1ELb1ELb0ELb1ELb0ELb1ELb0ELb0EEENS1_21CollectiveEpilogueFwdINS6_IJSA_NS7_ILi256EEESB_EEES9_SE_SG_Li256ELb1ELb1ELb0ELb0EEENS1_36VarlenDynamicPersistentTileSchedulerILi128ELi96ELi256ELi128ELb0ELb1ELb1ELb1ELb0ELb1EEEEEEEEEvNT_6ParamsE)
	.align		4
        /*0054*/ 	.word	index@(__assertfail)
	.align		4
        /*0058*/ 	.word	index@(_ZN7cutlass13device_kernelIN5flash11enable_sm90INS1_16FlashAttnFwdSm90INS1_25CollectiveMainloopFwdSm90ILi2EN4cute5tupleIJNS5_1CILi1EEES8_S8_EEENS6_IJNS7_ILi128EEENS7_ILi96EEENS7_ILi64EEEEEELi256ENS_10bfloat16_tEfNS_4arch4Sm90ELb0ELb1ELb0ELb1ELb1ELb0ELb1ELb1ELb0ELb1ELb0ELb0EEENS1_21CollectiveEpilogueFwdINS6_IJSA_NS7_ILi256EEESB_EEES9_SE_SG_Li256ELb1ELb1ELb0ELb0EEENS1_36VarlenDynamicPersistentTileSchedulerILi128ELi96ELi256ELi128ELb0ELb1ELb1ELb1ELb0ELb1EEEEEEEEEvNT_6ParamsE)
	.align		4
        /*005c*/ 	.word	index@(__assertfail)
	.align		4
        /*0060*/ 	.word	index@(_ZN7cutlass13device_kernelIN5flash11enable_sm90INS1_16FlashAttnFwdSm90INS1_25CollectiveMainloopFwdSm90ILi2EN4cute5tupleIJNS5_1CILi1EEES8_S8_EEENS6_IJNS7_ILi128EEENS7_ILi96EEENS7_ILi64EEEEEELi256ENS_10bfloat16_tEfNS_4arch4Sm90ELb0ELb1ELb0ELb1ELb1ELb1ELb1ELb1ELb0ELb1ELb0ELb0EEENS1_21CollectiveEpilogueFwdINS6_IJSA_NS7_ILi256EEESB_EEES9_SE_SG_Li256ELb1ELb1ELb0ELb0EEENS1_36VarlenDynamicPersistentTileSchedulerILi128ELi96ELi256ELi128ELb0ELb1ELb1ELb1ELb0ELb1EEEEEEEEEvNT_6ParamsE)
	.align		4
        /*0064*/ 	.word	index@(__assertfail)
	.align		4
        /*0068*/ 	.word	index@(_ZN7cutlass13device_kernelIN5flash11enable_sm90INS1_16FlashAttnFwdSm90INS1_25CollectiveMainloopFwdSm90ILi2EN4cute5tupleIJNS5_1CILi1EEES8_S8_EEENS6_IJNS7_ILi128EEENS7_ILi96EEENS7_ILi64EEEEEELi256ENS_10bfloat16_tEfNS_4arch4Sm90ELb1ELb0ELb0ELb0ELb1ELb0ELb0ELb1ELb0ELb1ELb0ELb0EEENS1_21CollectiveEpilogueFwdINS6_IJSA_NS7_ILi256EEESB_EEES9_SE_SG_Li256ELb0ELb1ELb0ELb0EEENS1_30DynamicPersistentTileSchedulerILi256ELi128ELb0ELb1ELb1EEEEEEEEEvNT_6ParamsE)
	.align		4
        /*006c*/ 	.word	index@(__assertfail)
	.align		4
        /*0070*/ 	.word	index@(_ZN7cutlass13device_kernelIN5flash11enable_sm90INS1_16FlashAttnFwdSm90INS1_25CollectiveMainloopFwdSm90ILi2EN4cute5tupleIJNS5_1CILi1EEES8_S8_EEENS6_IJNS7_ILi128EEENS7_ILi96EEENS7_ILi64EEEEEELi256ENS_10bfloat16_tEfNS_4arch4Sm90ELb1ELb0ELb0ELb0ELb1ELb0ELb1ELb1ELb0ELb1ELb0ELb0EEENS1_21CollectiveEpilogueFwdINS6_IJSA_NS7_ILi256EEESB_EEES9_SE_SG_Li256ELb0ELb1ELb0ELb0EEENS1_30DynamicPersistentTileSchedulerILi256ELi128ELb0ELb1ELb1EEEEEEEEEvNT_6ParamsE)
	.align		4
        /*0074*/ 	.word	index@(__assertfail)
	.align		4
        /*0078*/ 	.word	index@(_ZN7cutlass13device_kernelIN5flash11enable_sm90INS1_16FlashAttnFwdSm90INS1_25CollectiveMainloopFwdSm90ILi2EN4cute5tupleIJNS5_1CILi1EEES8_S8_EEENS6_IJNS7_ILi128EEENS7_ILi96EEENS7_ILi64EEEEEELi256ENS_10bfloat16_tEfNS_4arch4Sm90ELb1ELb0ELb0ELb1ELb1ELb0ELb0ELb1ELb0ELb1ELb0ELb0EEENS1_21CollectiveEpilogueFwdINS6_IJSA_NS7_ILi256EEESB_EEES9_SE_SG_Li256ELb1ELb1ELb0ELb0EEENS1_36VarlenDynamicPersistentTileSchedulerILi128ELi96ELi256ELi128ELb0ELb1ELb1ELb1ELb1ELb1EEEEEEEEEvNT_6ParamsE)
	.align		4
        /*007c*/ 	.word	index@(__assertfail)
	.align		4
        /*0080*/ 	.word	index@(_ZN7cutlass13device_kernelIN5flash11enable_sm90INS1_16FlashAttnFwdSm90INS1_25CollectiveMainloopFwdSm90ILi2EN4cute5tupleIJNS5_1CILi1EEES8_S8_EEENS6_IJNS7_ILi128EEENS7_ILi96EEENS7_ILi64EEEEEELi256ENS_10bfloat16_tEfNS_4arch4Sm90ELb1ELb0ELb0ELb1ELb1ELb1ELb0ELb1ELb0ELb1ELb0ELb0EEENS1_21CollectiveEpilogueFwdINS6_IJSA_NS7_ILi256EEESB_EEES9_SE_SG_Li256ELb1ELb1ELb0ELb0EEENS1_36VarlenDynamicPersistentTileSchedulerILi128ELi96ELi256ELi128ELb0ELb1ELb1ELb1ELb1ELb1EEEEEEEEEvNT_6ParamsE)
	.align		4
        /*0084*/ 	.word	index@(__assertfail)
	.align		4
        /*0088*/ 	.word	index@(_ZN7cutlass13device_kernelIN5flash11enable_sm90INS1_16FlashAttnFwdSm90INS1_25CollectiveMainloopFwdSm90ILi2EN4cute5tupleIJNS5_1CILi1EEES8_S8_EEENS6_IJNS7_ILi128EEENS7_ILi96EEENS7_ILi64EEEEEELi256ENS_10bfloat16_tEfNS_4arch4Sm90ELb1ELb0ELb0ELb1ELb1ELb0ELb1ELb1ELb0ELb1ELb0ELb0EEENS1_21CollectiveEpilogueFwdINS6_IJSA_NS7_ILi256EEESB_EEES9_SE_SG_Li256ELb1ELb1ELb0ELb0EEENS1_36VarlenDynamicPersistentTileSchedulerILi128ELi96ELi256ELi128ELb0ELb1ELb1ELb1ELb1ELb1EEEEEEEEEvNT_6ParamsE)
	.align		4
        /*008c*/ 	.word	index@(__assertfail)
	.align		4
        /*0090*/ 	.word	index@(_ZN7cutlass13device_kernelIN5flash11enable_sm90INS1_16FlashAttnFwdSm90INS1_25CollectiveMainloopFwdSm90ILi2EN4cute5tupleIJNS5_1CILi1EEES8_S8_EEENS6_IJNS7_ILi128EEENS7_ILi96EEENS7_ILi64EEEEEELi256ENS_10bfloat16_tEfNS_4arch4Sm90ELb1ELb0ELb0ELb1ELb1ELb1ELb1ELb1ELb0ELb1ELb0ELb0EEENS1_21CollectiveEpilogueFwdINS6_IJSA_NS7_ILi256EEESB_EEES9_SE_SG_Li256ELb1ELb1ELb0ELb0EEENS1_36VarlenDynamicPersistentTileSchedulerILi128ELi96ELi256ELi128ELb0ELb1ELb1ELb1ELb1ELb1EEEEEEEEEvNT_6ParamsE)
	.align		4
        /*0094*/ 	.word	index@(__assertfail)
	.align		4
        /*0098*/ 	.word	0x00000000
	.align		4
        /*009c*/ 	.word	0xfffffffe
	.align		4
        /*00a0*/ 	.word	0x00000000
	.align		4
        /*00a4*/ 	.word	0xfffffffd
	.align		4
        /*00a8*/ 	.word	0x00000000
	.align		4
        /*00ac*/ 	.word	0xfffffffc


//--------------------- .nv.constant4             --------------------------
	.section	.nv.constant4,"a",@progbits
	.align	8
	.align		8
.nv.constant4:
        /*0000*/ 	.dword	__assertfail
	.align		8
        /*0008*/ 	.dword	__unnamed_1
	.align		8
        /*0010*/ 	.dword	__unnamed_2
	.align		8
        /*0018*/ 	.dword	__unnamed_3
	.align		8
        /*0020*/ 	.dword	__unnamed_4
	.align		8
        /*0028*/ 	.dword	__unnamed_5
	.align		8
        /*0030*/ 	.dword	__unnamed_6
	.align		8
        /*0038*/ 	.dword	__unnamed_7
	.align		8
        /*0040*/ 	.dword	_ZN75_INTERNAL_42078802_39_flash_fwd_hdim64_256_bf16_paged_sm90_cu_59c7631c_30724cuda3std3__45__cpo5beginE
	.align		8
        /*0048*/ 	.dword	_ZN75_INTERNAL_42078802_39_flash_fwd_hdim64_256_bf16_paged_sm90_cu_59c7631c_30724cuda3std3__45__cpo3endE
	.align		8
        /*0050*/ 	.dword	_ZN75_INTERNAL_42078802_39_flash_fwd_hdim64_256_bf16_paged_sm90_cu_59c7631c_30724cuda3std3__45__cpo6cbeginE
	.align		8
        /*0058*/ 	.dword	_ZN75_INTERNAL_42078802_39_flash_fwd_hdim64_256_bf16_paged_sm90_cu_59c7631c_30724cuda3std3__45__cpo4cendE
	.align		8
        /*0060*/ 	.dword	_ZN75_INTERNAL_42078802_39_flash_fwd_hdim64_256_bf16_paged_sm90_cu_59c7631c_30724cuda3std3__477_GLOBAL__N__42078802_39_flash_fwd_hdim64_256_bf16_paged_sm90_cu_59c7631c_30726ignoreE
	.align		8
        /*0068*/ 	.dword	_ZN75_INTERNAL_42078802_39_flash_fwd_hdim64_256_bf16_paged_sm90_cu_59c7631c_30724cuda3std3__419piecewise_constructE
	.align		8
        /*0070*/ 	.dword	_ZN75_INTERNAL_42078802_39_flash_fwd_hdim64_256_bf16_paged_sm90_cu_59c7631c_30724cuda3std3__48in_placeE
	.align		8
        /*0078*/ 	.dword	_ZN75_INTERNAL_42078802_39_flash_fwd_hdim64_256_bf16_paged_sm90_cu_59c7631c_30724cuda3std6ranges3__45__cpo4swapE
	.align		8
        /*0080*/ 	.dword	_ZN75_INTERNAL_42078802_39_flash_fwd_hdim64_256_bf16_paged_sm90_cu_59c7631c_30724cuda3std6ranges3__45__cpo9iter_moveE
	.align		8
        /*0088*/ 	.dword	_ZN75_INTERNAL_42078802_39_flash_fwd_hdim64_256_bf16_paged_sm90_cu_59c7631c_30724cute7productE
	.align		8
        /*0090*/ 	.dword	_ZN75_INTERNAL_42078802_39_flash_fwd_hdim64_256_bf16_paged_sm90_cu_59c7631c_30724cute1_E
	.align		8
        /*0098*/ 	.dword	$str$23
	.align		8
        /*00a0*/ 	.dword	$str$24


//--------------------- .text._ZN7cutlass13device_kernelIN5flash11enable_sm90INS1_16FlashAttnFwdSm90INS1_25CollectiveMainloopFwdSm90ILi2EN4cute5tupleIJNS5_1CILi1EEES8_S8_EEENS6_IJNS7_ILi128EEENS7_ILi96EEENS7_ILi64EEEEEELi256ENS_10bfloat16_tEfNS_4arch4Sm90ELb0ELb0ELb0ELb0ELb1ELb0ELb0ELb1ELb0ELb1ELb0ELb0EEENS1_21CollectiveEpilogueFwdINS6_IJSA_NS7_ILi256EEESB_EEES9_SE_SG_Li256ELb0ELb1ELb0ELb0EEENS1_29StaticPersistentTileSchedulerILb0EEEEEEEEEvNT_6ParamsE --------------------------
	.section	.text._ZN7cutlass13device_kernelIN5flash11enable_sm90INS1_16FlashAttnFwdSm90INS1_25CollectiveMainloopFwdSm90ILi2EN4cute5tupleIJNS5_1CILi1EEES8_S8_EEENS6_IJNS7_ILi128EEENS7_ILi96EEENS7_ILi64EEEEEELi256ENS_10bfloat16_tEfNS_4arch4Sm90ELb0ELb0ELb0ELb0ELb1ELb0ELb0ELb1ELb0ELb1ELb0ELb0EEENS1_21CollectiveEpilogueFwdINS6_IJSA_NS7_ILi256EEESB_EEES9_SE_SG_Li256ELb0ELb1ELb0ELb0EEENS1_29StaticPersistentTileSchedulerILb0EEEEEEEEEvNT_6ParamsE,"ax",@progbits
	.align	128
.text._ZN7cutlass13device_kernelIN5flash11enable_sm90INS1_16FlashAttnFwdSm90INS1_25CollectiveMainloopFwdSm90ILi2EN4cute5tupleIJNS5_1CILi1EEES8_S8_EEENS6_IJNS7_ILi128EEENS7_ILi96EEENS7_ILi64EEEEEELi256ENS_10bfloat16_tEfNS_4arch4Sm90ELb0ELb0ELb0ELb0ELb1ELb0ELb0ELb1ELb0ELb1ELb0ELb0EEENS1_21CollectiveEpilogueFwdINS6_IJSA_NS7_ILi256EEESB_EEES9_SE_SG_Li256ELb0ELb1ELb0ELb0EEENS1_29StaticPersistentTileSchedulerILb0EEEEEEEEEvNT_6ParamsE:
        .type           _ZN7cutlass13device_kernelIN5flash11enable_sm90INS1_16FlashAttnFwdSm90INS1_25CollectiveMainloopFwdSm90ILi2EN4cute5tupleIJNS5_1CILi1EEES8_S8_EEENS6_IJNS7_ILi128EEENS7_ILi96EEENS7_ILi64EEEEEELi256ENS_10bfloat16_tEfNS_4arch4Sm90ELb0ELb0ELb0ELb0ELb1ELb0ELb0ELb1ELb0ELb1ELb0ELb0EEENS1_21CollectiveEpilogueFwdINS6_IJSA_NS7_ILi256EEESB_EEES9_SE_SG_Li256ELb0ELb1ELb0ELb0EEENS1_29StaticPersistentTileSchedulerILb0EEEEEEEEEvNT_6ParamsE,@function
        .size           _ZN7cutlass13device_kernelIN5flash11enable_sm90INS1_16FlashAttnFwdSm90INS1_25CollectiveMainloopFwdSm90ILi2EN4cute5tupleIJNS5_1CILi1EEES8_S8_EEENS6_IJNS7_ILi128EEENS7_ILi96EEENS7_ILi64EEEEEELi256ENS_10bfloat16_tEfNS_4arch4Sm90ELb0ELb0ELb0ELb0ELb1ELb0ELb0ELb1ELb0ELb1ELb0ELb0EEENS1_21CollectiveEpilogueFwdINS6_IJSA_NS7_ILi256EEESB_EEES9_SE_SG_Li256ELb0ELb1ELb0ELb0EEENS1_29StaticPersistentTileSchedulerILb0EEEEEEEEEvNT_6ParamsE,(.L_x_6448 - _ZN7cutlass13device_kernelIN5flash11enable_sm90INS1_16FlashAttnFwdSm90INS1_25CollectiveMainloopFwdSm90ILi2EN4cute5tupleIJNS5_1CILi1EEES8_S8_EEENS6_IJNS7_ILi128EEENS7_ILi96EEENS7_ILi64EEEEEELi256ENS_10bfloat16_tEfNS_4arch4Sm90ELb0ELb0ELb0ELb0ELb1ELb0ELb0ELb1ELb0ELb1ELb0ELb0EEENS1_21CollectiveEpilogueFwdINS6_IJSA_NS7_ILi256EEESB_EEES9_SE_SG_Li256ELb0ELb1ELb0ELb0EEENS1_29StaticPersistentTileSchedulerILb0EEEEEEEEEvNT_6ParamsE)
        .other          _ZN7cutlass13device_kernelIN5flash11enable_sm90INS1_16FlashAttnFwdSm90INS1_25CollectiveMainloopFwdSm90ILi2EN4cute5tupleIJNS5_1CILi1EEES8_S8_EEENS6_IJNS7_ILi128EEENS7_ILi96EEENS7_ILi64EEEEEELi256ENS_10bfloat16_tEfNS_4arch4Sm90ELb0ELb0ELb0ELb0ELb1ELb0ELb0ELb1ELb0ELb1ELb0ELb0EEENS1_21CollectiveEpilogueFwdINS6_IJSA_NS7_ILi256EEESB_EEES9_SE_SG_Li256ELb0ELb1ELb0ELb0EEENS1_29StaticPersistentTileSchedulerILb0EEEEEEEEEvNT_6ParamsE,@"STO_CUDA_ENTRY STV_DEFAULT"
_ZN7cutlass13device_kernelIN5flash11enable_sm90INS1_16FlashAttnFwdSm90INS1_25CollectiveMainloopFwdSm90ILi2EN4cute5tupleIJNS5_1CILi1EEES8_S8_EEENS6_IJNS7_ILi128EEENS7_ILi96EEENS7_ILi64EEEEEELi256ENS_10bfloat16_tEfNS_4arch4Sm90ELb0ELb0ELb0ELb0ELb1ELb0ELb0ELb1ELb0ELb1ELb0ELb0EEENS1_21CollectiveEpilogueFwdINS6_IJSA_NS7_ILi256EEESB_EEES9_SE_SG_Li256ELb0ELb1ELb0ELb0EEENS1_29StaticPersistentTileSchedulerILb0EEEEEEEEEvNT_6ParamsE:
[----:B------:R-:W0:Y:S02]  /*0000*/  LDC R1, c[0x0][0x28] ;  /* 0x00000a00ff017b82 */ /* 0x000e240000000800 */
[----:B0-----:R-:W-:Y:S01]  /*0010*/  VIADD R1, R1, 0xffffffe0 ;  /* 0xffffffe001017836 */ /* 0x001fe20000000000 */
[----:B------:R-:W0:Y:S01]  /*0020*/  S2R R19, SR_TID.X ;  /* 0x0000000000137919 */ /* 0x000e220000002100 */
[----:B------:R-:W-:Y:S01]  /*0030*/  ELECT P0, URZ, PT ;  /* 0x00000000003f782f */ /* 0x000fe20003800000 */
[----:B------:R-:W-:Y:S01]  /*0040*/  UMOV UR4, 0x80 ;  /* 0x0000008000047882 */ /* 0x000fe20000000000 */
[----:B------:R-:W-:Y:S01]  /*0050*/  UMOV UR7, 0x100 ;  /* 0x0000010000077882 */ /* 0x000fe20000000000 */
[--C-:B0-----:R-:W-:Y:S02]  /*0060*/  SHF.R.U32.HI R0, RZ, 0x5, R19.reuse ;  /* 0x00000005ff007819 */ /* 0x101fe40000011613 */
[----:B------:R-:W-:-:S03]  /*0070*/  SHF.R.U32.HI R3, RZ, 0x7, R19 ;  /* 0x00000007ff037819 */ /* 0x000fc60000011613 */
[----:B------:R-:W0:Y:S04]  /*0080*/  SHFL.IDX PT, R2, R0, RZ, 0x1f ;  /* 0x00001fff00027589 */ /* 0x000e2800000e0000 */
[----:B------:R-:W1:Y:S01]  /*0090*/  SHFL.IDX PT, R3, R3, RZ, 0x1f ;  /* 0x00001fff03037589 */ /* 0x000e6200000e0000 */
[C---:B0-----:R-:W-:Y:S02]  /*00a0*/  ISETP.NE.OR P0, PT, R2.reuse, RZ, !P0 ;  /* 0x000000ff0200720c */ /* 0x041fe40004705670 */
[----:B------:R-:W-:-:S11]  /*00b0*/  ISETP.NE.AND P1, PT, R2, RZ, PT ;  /* 0x000000ff0200720c */ /* 0x000fd60003f25270 */
[----:B------:R-:W-:Y:S01]  /*00c0*/  VOTEU.ALL UP0, P0 ;  /* 0x00000000003f7886 */ /* 0x000fe20000000000 */
[----:B------:R-:W-:-:S04]  /*00d0*/  VOTEU.ALL UP1, P0 ;  /* 0x00000000003f7886 */ /* 0x000fc80000020000 */
[----:B------:R-:W0:Y:S01]  /*00e0*/  @!UP0 S2UR UR8, SR_CgaCtaId ;  /* 0x00000000000889c3 */ /* 0x000e220000008800 */
[----:B------:R-:W-:Y:S01]  /*00f0*/  @!UP0 UMOV UR6, 0x400 ;  /* 0x0000040000068882 */ /* 0x000fe20000000000 */
[----:B------:R-:W-:-:S04]  /*0100*/  @!UP0 UIADD3 UR4, -UR4, 0x100000, URZ ;  /* 0x0010000004048890 */ /* 0x000fc8000fffe13f */
[----:B------:R-:W-:Y:S02]  /*0110*/  @!UP0 USHF.L.U32 UR5, UR4, 0xb, URZ ;  /* 0x0000000b04058899 */ /* 0x000fe4000800063f */
[----:B------:R-:W-:Y:S02]  /*0120*/  @!UP0 USHF.L.U32 UR4, UR4, 0x1, URZ ;  /* 0x0000000104048899 */ /* 0x000fe4000800063f */
[----:B0-----:R-:W-:Y:S02]  /*0130*/  @!UP0 ULEA UR8, UR8, UR6, 0x18 ;  /* 0x0000000608088291 */ /* 0x001fe4000f8ec03f */
[----:B------:R-:W-:-:S04]  /*0140*/  @!UP0 UIADD3 UR6, -UR7, 0x100000, URZ ;  /* 0x0010000007068890 */ /* 0x000fc8000fffe13f */
[----:B------:R-:W-:Y:S02]  /*0150*/  @!UP0 USHF.L.U32 UR7, UR6, 0xb, URZ ;  /* 0x0000000b06078899 */ /* 0x000fe4000800063f */
[----:B------:R-:W-:Y:S01]  /*0160*/  @!UP0 USHF.L.U32 UR6, UR6, 0x1, URZ ;  /* 0x0000000106068899 */ /* 0x000fe2000800063f */
[----:B------:R-:W-:-:S05]  /*0170*/  VOTEU.ALL UP0, P0 ;  /* 0x00000000003f7886 */ /* 0x000fca0000000000 */
[----:B------:R0:W2:Y:S06]  /*0180*/  @!UP0 SYNCS.EXCH.64 URZ, [UR8+0x22800], UR4 ;  /* 0x02280004083f85b2 */ /* 0x0000ac0008000100 */
[----:B------:R0:W3:Y:S02]  /*0190*/  @!UP1 SYNCS.EXCH.64 URZ, [UR8+0x22820], UR6 ;  /* 0x02282006083f95b2 */ /* 0x0000e40008000100 */
[----:B01----:R-:W-:Y:S05]  /*01a0*/  @P1 BRA `(.L_x_0) ;  /* 0x0000000000481947 */ /* 0x003fea0003800000 */
[----:B------:R-:W0:Y:S01]  /*01b0*/  S2UR UR5, SR_CgaCtaId ;  /* 0x00000000000579c3 */ /* 0x000e220000008800 */
[----:B------:R-:W-:Y:S01]  /*01c0*/  UMOV UR4, 0x400 ;  /* 0x0000040000047882 */ /* 0x000fe20000000000 */
[----:B------:R-:W-:Y:S01]  /*01d0*/  UMOV UR6, 0x80 ;  /* 0x0000008000067882 */ /* 0x000fe20000000000 */
[----:B------:R-:W-:Y:S01]  /*01e0*/  UMOV UR7, 0x100 ;  /* 0x0000010000077882 */ /* 0x000fe20000000000 */
[----:B------:R-:W-:Y:S01]  /*01f0*/  ELECT P0, URZ, PT ;  /* 0x00000000003f782f */ /* 0x000fe20003800000 */
[----:B0-----:R-:W-:Y:S02]  /*0200*/  ULEA UR8, UR5, UR4, 0x18 ;  /* 0x0000000405087291 */ /* 0x001fe4000f8ec03f */
[----:B------:R-:W-:-:S04]  /*0210*/  UIADD3 UR4, -UR6, 0x100000, URZ ;  /* 0x0010000006047890 */ /* 0x000fc8000fffe13f */
[----:B------:R-:W-:Y:S02]  /*0220*/  USHF.L.U32 UR5, UR4, 0xb, URZ ;  /* 0x0000000b04057899 */ /* 0x000fe4000800063f */
[----:B------:R-:W-:Y:S02]  /*0230*/  USHF.L.U32 UR4, UR4, 0x1, URZ ;  /* 0x0000000104047899 */ /* 0x000fe4000800063f */
[----:B------:R-:W-:-:S04]  /*0240*/  UIADD3 UR6, -UR7, 0x100000, URZ ;  /* 0x0010000007067890 */ /* 0x000fc8000fffe13f */
[----:B------:R-:W-:Y:S02]  /*0250*/  USHF.L.U32 UR7, UR6, 0xb, URZ ;  /* 0x0000000b06077899 */ /* 0x000fe4000800063f */
[----:B------:R-:W-:Y:S01]  /*0260*/  USHF.L.U32 UR6, UR6, 0x1, URZ ;  /* 0x0000000106067899 */ /* 0x000fe2000800063f */
[----:B------:R-:W0:Y:S03]  /*0270*/  FENCE.VIEW.ASYNC.S ;  /* 0x00000000000073c6 */ /* 0x000e260000000000 */
[----:B0-----:R0:W1:Y:S08]  /*0280*/  SYNCS.EXCH.64 URZ, [UR8+0x22830], UR4 ;  /* 0x02283004083f75b2 */ /* 0x0010700008000100 */
[----:B------:R0:W4:Y:S01]  /*0290*/  SYNCS.EXCH.64 URZ, [UR8+0x22840], UR6 ;  /* 0x02284006083f75b2 */ /* 0x0001220008000100 */
[----:B------:R0:W0:Y:S01]  /*02a0*/  SYNCS.EXCH.64 URZ, [UR8+0x22838], UR4 ;  /* 0x02283804083f75b2 */ /* 0x0000220008000100 */
[----:B------:R0:W0:Y:S01]  /*02b0*/  SYNCS.EXCH.64 URZ, [UR8+0x22848], UR6 ;  /* 0x02284806083f75b2 */ /* 0x0000220008000100 */
[----:B------:R-:W-:Y:S01]  /*02c0*/  NOP ;  /* 0x0000000000007918 */ /* 0x000fe20000000000 */
.L_x_0:
[----:B------:R-:W5:Y:S01]  /*02d0*/  SHFL.IDX PT, R2, R0, RZ, 0x1f ;  /* 0x00001fff00027589 */ /* 0x000f6200000e0000 */
[----:B------:R-:W-:Y:S01]  /*02e0*/  NOP ;  /* 0x0000000000007918 */ /* 0x000fe20000000000 */
[----:B-----5:R-:W-:-:S13]  /*02f0*/  ISETP.NE.AND P0, PT, R2, RZ, PT ;  /* 0x000000ff0200720c */ /* 0x020fda0003f05270 */
[----:B------:R-:W-:Y:S05]  /*0300*/  @P0 BRA `(.L_x_1) ;  /* 0x0000000000480947 */ /* 0x000fea0003800000 */
[----:B0-----:R-:W0:Y:S01]  /*0310*/  S2UR UR5, SR_CgaCtaId ;  /* 0x00000000000579c3 */ /* 0x001e220000008800 */
        /* <DEDUP_REMOVED lines=12> */
[----:B0-----:R0:W0:Y:S08]  /*03e0*/  SYNCS.EXCH.64 URZ, [UR8+0x22850], UR4 ;  /* 0x02285004083f75b2 */ /* 0x0010300008000100 */
[----:B------:R0:W0:Y:S01]  /*03f0*/  SYNCS.EXCH.64 URZ, [UR8+0x22860], UR6 ;  /* 0x02286006083f75b2 */ /* 0x0000220008000100 */
[----:B------:R0:W0:Y:S01]  /*0400*/  SYNCS.EXCH.64 URZ, [UR8+0x22858], UR4 ;  /* 0x02285804083f75b2 */ /* 0x0000220008000100 */
[----:B------:R0:W0:Y:S01]  /*0410*/  SYNCS.EXCH.64 URZ, [UR8+0x22868], UR6 ;  /* 0x02286806083f75b2 */ /* 0x0000220008000100 */
[----:B------:R-:W-:Y:S01]  /*0420*/  NOP ;  /* 0x0000000000007918 */ /* 0x000fe20000000000 */
.L_x_1:
[----:B------:R-:W5:Y:S01]  /*0430*/  SHFL.IDX PT, R2, R0, RZ, 0x1f ;  /* 0x00001fff00027589 */ /* 0x000f6200000e0000 */
[----:B------:R-:W-:Y:S01]  /*0440*/  NOP ;  /* 0x0000000000007918 */ /* 0x000fe20000000000 */
[----:B-----5:R-:W-:-:S13]  /*0450*/  ISETP.NE.AND P0, PT, R2, RZ, PT ;  /* 0x000000ff0200720c */ /* 0x020fda0003f05270 */
[----:B------:R-:W-:Y:S05]  /*0460*/  @P0 BRA `(.L_x_2) ;  /* 0x0000000000380947 */ /* 0x000fea0003800000 */
[----:B0-----:R-:W0:Y:S01]  /*0470*/  S2UR UR5, SR_CgaCtaId ;  /* 0x00000000000579c3 */ /* 0x001e220000008800 */
[----:B------:R-:W-:Y:S01]  /*0480*/  UMOV UR4, 0x400 ;  /* 0x0000040000047882 */ /* 0x000fe20000000000 */
[----:B------:R-:W-:Y:S01]  /*0490*/  UMOV UR7, 0x80 ;  /* 0x0000008000077882 */ /* 0x000fe20000000000 */
[----:B------:R-:W-:Y:S01]  /*04a0*/  ELECT P0, URZ, PT ;  /* 0x00000000003f782f */ /* 0x000fe20003800000 */
[----:B0-----:R-:W-:Y:S02]  /*04b0*/  ULEA UR6, UR5, UR4, 0x18 ;  /* 0x0000000405067291 */ /* 0x001fe4000f8ec03f */
[----:B------:R-:W-:-:S04]  /*04c0*/  UIADD3 UR4, -UR7, 0x100000, URZ ;  /* 0x0010000007047890 */ /* 0x000fc8000fffe13f */
[----:B------:R-:W-:Y:S02]  /*04d0*/  USHF.L.U32 UR5, UR4, 0xb, URZ ;  /* 0x0000000b04057899 */ /* 0x000fe4000800063f */
[----:B------:R-:W-:Y:S01]  /*04e0*/  USHF.L.U32 UR4, UR4, 0x1, URZ ;  /* 0x0000000104047899 */ /* 0x000fe2000800063f */
[----:B------:R-:W0:Y:S11]  /*04f0*/  FENCE.VIEW.ASYNC.S ;  /* 0x00000000000073c6 */ /* 0x000e360000000000 */
[----:B0-----:R0:W0:Y:S01]  /*0500*/  SYNCS.EXCH.64 URZ, [UR6+0x22870], UR4 ;  /* 0x02287004063f75b2 */ /* 0x0010220008000100 */
[----:B------:R0:W0:Y:S01]  /*0510*/  SYNCS.EXCH.64 URZ, [UR6+0x22880], UR4 ;  /* 0x02288004063f75b2 */ /* 0x0000220008000100 */
[----:B------:R0:W0:Y:S01]  /*0520*/  SYNCS.EXCH.64 URZ, [UR6+0x22878], UR4 ;  /* 0x02287804063f75b2 */ /* 0x0000220008000100 */
[----:B------:R0:W0:Y:S01]  /*0530*/  SYNCS.EXCH.64 URZ, [UR6+0x22888], UR4 ;  /* 0x02288804063f75b2 */ /* 0x0000220008000100 */
[----:B------:R-:W-:Y:S01]  /*0540*/  NOP ;  /* 0x0000000000007918 */ /* 0x000fe20000000000 */
.L_x_2:
        /* <DEDUP_REMOVED lines=22> */
.L_x_3:
[----:B------:R-:W5:Y:S01]  /*06b0*/  SHFL.IDX PT, R2, R0, RZ, 0x1f ;  /* 0x00001fff00027589 */ /* 0x000f6200000e0000 */
[----:B------:R-:W-:Y:S01]  /*06c0*/  R2UR UR9, R3 ;  /* 0x00000000030972ca */ /* 0x000fe200000e0000 */
        /* <DEDUP_REMOVED lines=21> */
.L_x_4:
[----:B------:R-:W-:Y:S01]  /*0820*/  UISETP.NE.AND UP0, UPT, UR9, URZ, UPT ;  /* 0x0000003f0900728c */ /* 0x000fe2000bf05270 */
[----:B------:R-:W-:Y:S01]  /*0830*/  NOP ;  /* 0x0000000000007918 */ /* 0x000fe20000000000 */
[----:B------:R-:W-:Y:S01]  /*0840*/  UMOV UR38, 0x1 ;  /* 0x0000000100267882 */ /* 0x000fe20000000000 */
[----:B------:R-:W-:Y:S01]  /*0850*/  ULDC.64 UR48, c[0x0][0x208] ;  /* 0x0000820000307ab9 */ /* 0x000fe20000000a00 */
[----:B------:R-:W-:Y:S01]  /*0860*/  USEL UR38, UR38, 0x2, !UP0 ;  /* 0x0000000226267887 */ /* 0x000fe2000c000000 */
[----:B01234-:R-:W-:Y:S01]  /*0870*/  BAR.SYNC.DEFER_BLOCKING 0x0 ;  /* 0x0000000000007b1d */ /* 0x01ffe20000010000 */
[----:B------:R-:W-:-:S13]  /*0880*/  PLOP3.LUT P0, PT, PT, PT, UP0, 0x80, 0x0 ;  /* 0x000000000000781c */ /* 0x000fda0003f0f008 */
[----:B------:R-:W-:Y:S05]  /*0890*/  @!P0 BRA `(.L_x_5) ;  /* 0x0000006800008947 */ /* 0x000fea0003800000 */
.L_x_6:
[----:B------:R-:W-:-:S08]  /*08a0*/  NOP ;  /* 0x0000000000007918 */ /* 0x000fd00000000000 */
[----:B------:R-:W0:Y:S02]  /*08b0*/  USETMAXREG.TRY_ALLOC.CTAPOOL UP0, 0xe8 ;  /* 0x000000e8000079c8 */ /* 0x000e240008000600 */
[----:B0-----:R-:W-:-:S13]  /*08c0*/  PLOP3.LUT P0, PT, PT, PT, UP0, 0x80, 0x0 ;  /* 0x000000000000781c */ /* 0x001fda0003f0f008 */
[----:B------:R-:W-:Y:S05]  /*08d0*/  @!P0 BRA `(.L_x_6) ;  /* 0xfffffffc00f08947 */ /* 0x000fea000383ffff */
[----:B------:R-:W-:Y:S01]  /*08e0*/  SHF.R.U32.HI R0, RZ, 0x7, R19 ;  /* 0x00000007ff007819 */ /* 0x000fe20000011613 */
[----:B------:R-:W0:Y:S08]  /*08f0*/  S2UR UR45, SR_CTAID.X ;  /* 0x00000000002d79c3 */ /* 0x000e300000002500 */
[----:B------:R-:W-:Y:S06]  /*0900*/  BAR.ARV 0x8, 0x180 ;  /* 0x0206000000007b1d */ /* 0x000fec0000002000 */
[----:B------:R-:W-:-:S02]  /*0910*/  ISETP.NE.AND P0, PT, R0, 0x1, PT ;  /* 0x000000010000780c */ /* 0x000fc40003f05270 */
[----:B------:R-:W0:Y:S11]  /*0920*/  LDC R0, c[0x0][0xc34] ;  /* 0x00030d00ff007b82 */ /* 0x000e360000000800 */
[----:B------:R-:W-:Y:S06]  /*0930*/  @!P0 BAR.ARV 0x9, 0x100 ;  /* 0x0244000000008b1d */ /* 0x000fec0000002000 */
[----:B0-----:R-:W-:-:S13]  /*0940*/  ISETP.LE.AND P0, PT, R0, UR45, PT ;  /* 0x0000002d00007c0c */ /* 0x001fda000bf03270 */
[----:B------:R-:W-:Y:S05]  /*0950*/  @P0 EXIT ;  /* 0x000000000000094d */ /* 0x000fea0003800000 */
[----:B------:R-:W-:Y:S01]  /*0960*/  VIADD R19, R19, 0xffffff80 ;  /* 0xffffff8013137836 */ /* 0x000fe20000000000 */
[----:B------:R-:W-:Y:S01]  /*0970*/  ULOP3.LUT UR47, UR38, 0x1, URZ, 0xfc, !UPT ;  /* 0x00000001262f7892 */ /* 0x000fe2000f8efc3f */
[----:B------:R-:W-:Y:S01]  /*0980*/  UMOV UR46, URZ ;  /* 0x0000003f002e7c82 */ /* 0x000fe20008000000 */
[----:B------:R-:W-:Y:S02]  /*0990*/  UMOV UR36, URZ ;  /* 0x0000003f00247c82 */ /* 0x000fe40008000000 */
[----:B------:R-:W-:Y:S01]  /*09a0*/  SHF.R.S32.HI R0, RZ, 0x1f, R19 ;  /* 0x0000001fff007819 */ /* 0x000fe20000011413 */
[----:B------:R-:W-:-:S03]  /*09b0*/  UMOV UR37, URZ ;  /* 0x0000003f00257c82 */ /* 0x000fc60008000000 */
[CC--:B------:R-:W-:Y:S02]  /*09c0*/  LEA.HI R3, R0.reuse, R19.reuse, RZ, 0x7 ;  /* 0x0000001300037211 */ /* 0x0c0fe400078f38ff */
[CC--:B------:R-:W-:Y:S02]  /*09d0*/  LEA.HI R4, R0.reuse, R19.reuse, RZ, 0x5 ;  /* 0x0000001300047211 */ /* 0x0c0fe400078f28ff */
[----:B------:R-:W-:Y:S02]  /*09e0*/  LOP3.LUT R2, R3, 0xffffff80, RZ, 0xc0, !PT ;  /* 0xffffff8003027812 */ /* 0x000fe400078ec0ff */
[-C--:B------:R-:W-:Y:S01]  /*09f0*/  LEA.HI R200, R0, R19.reuse, RZ, 0x3 ;  /* 0x0000001300c87211 */ /* 0x080fe200078f18ff */
[----:B------:R-:W-:Y:S01]  /*0a00*/  IMAD.SHL.U32 R6, R4, 0x20, RZ ;  /* 0x0000002004067824 */ /* 0x000fe200078e00ff */
[----:B------:R-:W-:Y:S01]  /*0a10*/  SHF.R.S32.HI R206, RZ, 0x7, R3 ;  /* 0x00000007ffce7819 */ /* 0x000fe20000011403 */
[----:B------:R-:W-:Y:S01]  /*0a20*/  IMAD.IADD R205, R19, 0x1, -R2 ;  /* 0x0000000113cd7824 */ /* 0x000fe200078e0a02 */
[----:B------:R-:W-:-:S02]  /*0a30*/  LEA.HI R2, R0, R19, RZ, 0x4 ;  /* 0x0000001300027211 */ /* 0x000fc400078f20ff */
[----:B------:R-:W-:Y:S02]  /*0a40*/  LOP3.LUT R7, R6, 0xfffffc00, RZ, 0xc0, !PT ;  /* 0xfffffc0006077812 */ /* 0x000fe400078ec0ff */
[----:B------:R-:W-:Y:S02]  /*0a50*/  SHF.R.S32.HI R8, RZ, 0x1f, R205 ;  /* 0x0000001fff087819 */ /* 0x000fe400000114cd */
[----:B------:R-:W-:Y:S02]  /*0a60*/  LOP3.LUT R4, R2, 0x3fffff0, RZ, 0xc0, !PT ;  /* 0x03fffff002047812 */ /* 0x000fe400078ec0ff */
[----:B------:R-:W-:Y:S02]  /*0a70*/  LEA.HI R9, R8, R205, RZ, 0x2 ;  /* 0x000000cd08097211 */ /* 0x000fe400078f10ff */
[----:B------:R-:W-:Y:S01]  /*0a80*/  SHF.R.S32.HI R5, RZ, 0x4, R2 ;  /* 0x00000004ff057819 */ /* 0x000fe20000011402 */
[----:B------:R-:W-:Y:S01]  /*0a90*/  IMAD.IADD R4, R19, 0x1, -R4 ;  /* 0x0000000113047824 */ /* 0x000fe200078e0a04 */
[----:B------:R-:W-:-:S02]  /*0aa0*/  LEA.HI R6, R0, R19, RZ, 0x2 ;  /* 0x0000001300067211 */ /* 0x000fc400078f10ff */
[----:B------:R-:W-:Y:S01]  /*0ab0*/  SHF.R.S32.HI R10, RZ, 0x2, R9 ;  /* 0x00000002ff0a7819 */ /* 0x000fe20000011409 */
[----:B------:R-:W-:Y:S01]  /*0ac0*/  IMAD R7, R4, 0x40, R7 ;  /* 0x0000004004077824 */ /* 0x000fe200078e0207 */
[----:B------:R-:W-:Y:S02]  /*0ad0*/  SHF.R.S32.HI R11, RZ, 0x1f, R9 ;  /* 0x0000001fff0b7819 */ /* 0x000fe40000011409 */
[----:B------:R-:W-:Y:S02]  /*0ae0*/  LEA.HI R2, R2, R5, RZ, 0x1 ;  /* 0x0000000502027211 */ /* 0x000fe400078f08ff */
[----:B------:R-:W-:Y:S02]  /*0af0*/  LOP3.LUT R6, R6, 0xfffffffc, RZ, 0xc0, !PT ;  /* 0xfffffffc06067812 */ /* 0x000fe400078ec0ff */
[----:B------:R-:W-:Y:S02]  /*0b00*/  LEA.HI R11, R11, R10, RZ, 0x3 ;  /* 0x0000000a0b0b7211 */ /* 0x000fe400078f18ff */
[----:B------:R-:W-:Y:S01]  /*0b10*/  LOP3.LUT R2, R2, 0x1ffffffe, RZ, 0xc0, !PT ;  /* 0x1ffffffe02027812 */ /* 0x000fe200078ec0ff */
[----:B------:R-:W-:Y:S01]  /*0b20*/  IMAD.IADD R6, R19, 0x1, -R6 ;  /* 0x0000000113067824 */ /* 0x000fe200078e0a06 */
[----:B------:R-:W-:-:S02]  /*0b30*/  LOP3.LUT R4, R200, 0xfffffff8, RZ, 0xc0, !PT ;  /* 0xfffffff8c8047812 */ /* 0x000fc400078ec0ff */
[----:B------:R-:W-:Y:S01]  /*0b40*/  LOP3.LUT R11, R11, 0xfffffff8, RZ, 0xc0, !PT ;  /* 0xfffffff80b0b7812 */ /* 0x000fe200078ec0ff */
[----:B------:R-:W-:Y:S01]  /*0b50*/  IMAD.IADD R2, R5, 0x1, -R2 ;  /* 0x0000000105027824 */ /* 0x000fe200078e0a02 */
[----:B------:R-:W-:Y:S01]  /*0b60*/  LEA.HI R8, R8, R205, RZ, 0x5 ;  /* 0x000000cd08087211 */ /* 0x000fe200078f28ff */
[----:B------:R-:W-:Y:S01]  /*0b70*/  IMAD.IADD R19, R19, 0x1, -R4 ;  /* 0x0000000113137824 */ /* 0x000fe200078e0a04 */
[----:B------:R-:W-:Y:S01]  /*0b80*/  LEA.HI R3, R3, R206, RZ, 0x1 ;  /* 0x000000ce03037211 */ /* 0x000fe200078f08ff */
[----:B------:R-:W-:Y:S01]  /*0b90*/  IMAD.IADD R11, R10, 0x1, -R11 ;  /* 0x000000010a0b7824 */ /* 0x000fe200078e0a0b */
[----:B------:R-:W-:Y:S01]  /*0ba0*/  SHF.R.S32.HI R8, RZ, 0x5, R8 ;  /* 0x00000005ff087819 */ /* 0x000fe20000011408 */
[----:B------:R-:W-:Y:S01]  /*0bb0*/  IMAD R210, R2, 0x8, R7 ;  /* 0x0000000802d27824 */ /* 0x000fe200078e0207 */
[----:B------:R-:W-:Y:S01]  /*0bc0*/  LEA.HI R0, R6, R6, RZ, 0x1 ;  /* 0x0000000606007211 */ /* 0x000fe200078f08ff */
[----:B------:R-:W-:Y:S01]  /*0bd0*/  IMAD.SHL.U32 R2, R19, 0x8, RZ ;  /* 0x0000000813027824 */ /* 0x000fe200078e00ff */
[----:B------:R-:W-:Y:S01]  /*0be0*/  LOP3.LUT R3, R3, 0x3fffffe, RZ, 0xc0, !PT ;  /* 0x03fffffe03037812 */ /* 0x000fe200078ec0ff */
[----:B------:R-:W-:Y:S01]  /*0bf0*/  IMAD R8, R8, 0x10, R11 ;  /* 0x0000001008087824 */ /* 0x000fe200078e020b */
[----:B------:R-:W-:Y:S01]  /*0c00*/  LOP3.LUT R5, R0, 0x1ffffffe, RZ, 0xc0, !PT ;  /* 0x1ffffffe00057812 */ /* 0x000fe200078ec0ff */
[----:B------:R-:W-:Y:S01]  /*0c10*/  VIADD R18, R2, 0x40 ;  /* 0x0000004002127836 */ /* 0x000fe20000000000 */
[----:B------:R-:W-:Y:S01]  /*0c20*/  LOP3.LUT R208, R9, 0x7ffffffc, RZ, 0xc0, !PT ;  /* 0x7ffffffc09d07812 */ /* 0x000fe200078ec0ff */
[----:B------:R-:W-:Y:S01]  /*0c30*/  IMAD.IADD R3, R206, 0x1, -R3 ;  /* 0x00000001ce037824 */ /* 0x000fe200078e0a03 */
[----:B------:R-:W-:Y:S01]  /*0c40*/  SHF.R.S32.HI R200, RZ, 0x3, R200 ;  /* 0x00000003ffc87819 */ /* 0x000fe200000114c8 */
[C---:B------:R-:W-:Y:S01]  /*0c50*/  VIADD R17, R2.reuse, 0x80 ;  /* 0x0000008002117836 */ /* 0x040fe20000000000 */
[----:B------:R-:W-:Y:S01]  /*0c60*/  SHF.R.S32.HI R214, RZ, 0x1f, R18 ;  /* 0x0000001fffd67819 */ /* 0x000fe20000011412 */
[----:B------:R-:W-:Y:S01]  /*0c70*/  VIADD R16, R2, 0xc0 ;  /* 0x000000c002107836 */ /* 0x000fe20000000000 */
[----:B------:R-:W-:Y:S01]  /*0c80*/  IADD3 R208, R205, -R208, RZ ;  /* 0x800000d0cdd07210 */ /* 0x000fe20007ffe0ff */
[----:B------:R-:W-:Y:S01]  /*0c90*/  IMAD.IADD R6, R6, 0x1, -R5 ;  /* 0x0000000106067824 */ /* 0x000fe200078e0a05 */
[----:B------:R-:W-:Y:S01]  /*0ca0*/  SHF.R.S32.HI R213, RZ, 0x1f, R17 ;  /* 0x0000001fffd57819 */ /* 0x000fe20000011411 */
[----:B------:R-:W-:Y:S01]  /*0cb0*/  IMAD R207, R3, 0x40, R8 ;  /* 0x0000004003cf7824 */ /* 0x000fe200078e0208 */
[----:B------:R-:W-:-:S03]  /*0cc0*/  SHF.R.S32.HI R212, RZ, 0x1f, R16 ;  /* 0x0000001fffd47819 */ /* 0x000fc60000011410 */
[----:B------:R-:W-:-:S07]  /*0cd0*/  IMAD R209, R6, 0x8, R207 ;  /* 0x0000000806d17824 */ /* 0x000fce00078e02cf */
.L_x_39:
[----:B0-----:R-:W0:Y:S01]  /*0ce0*/  SHFL.IDX PT, R0, R206, RZ, 0x1f ;  /* 0x00001fffce007589 */ /* 0x001e2200000e0000 */
[----:B-1----:R-:W1:Y:S01]  /*0cf0*/  S2UR UR39, SR_CgaCtaId ;  /* 0x00000000002779c3 */ /* 0x002e620000008800 */
[----:B------:R-:W-:Y:S01]  /*0d00*/  ULDC.64 UR6, c[0x0][0x418] ;  /* 0x0001060000067ab9 */ /* 0x000fe20000000a00 */
[----:B------:R-:W-:Y:S01]  /*0d10*/  ULDC UR4, c[0x0][0xc38] ;  /* 0x00030e0000047ab9 */ /* 0x000fe20000000800 */
[----:B------:R-:W-:Y:S02]  /*0d20*/  UISETP.NE.U32.AND UP0, UPT, UR6, URZ, UPT ;  /* 0x0000003f0600728c */ /* 0x000fe4000bf05070 */
[----:B------:R-:W-:Y:S01]  /*0d30*/  UISETP.NE.AND UP1, UPT, UR4, 0x1, UPT ;  /* 0x000000010400788c */ /* 0x000fe2000bf25270 */
[----:B------:R-:W-:Y:S02]  /*0d40*/  UMOV UR41, 0x400 ;  /* 0x0000040000297882 */ /* 0x000fe40000000000 */
[----:B------:R-:W-:Y:S01]  /*0d50*/  ULDC UR4, c[0x0][0xc44] ;  /* 0x0003110000047ab9 */ /* 0x000fe20000000800 */
[----:B------:R-:W-:-:S02]  /*0d60*/  UISETP.NE.AND.EX UP0, UPT, UR7, URZ, UPT, UP0 ;  /* 0x0000003f0700728c */ /* 0x000fc4000bf05300 */
[----:B------:R-:W-:Y:S01]  /*0d70*/  UISETP.NE.AND UP2, UPT, UR4, 0x1, UPT ;  /* 0x000000010400788c */ /* 0x000fe2000bf45270 */
[----:B------:R-:W-:Y:S01]  /*0d80*/  ULDC UR42, c[0x0][0x424] ;  /* 0x00010900002a7ab9 */ /* 0x000fe20000000800 */
[----:B------:R-:W-:Y:S01]  /*0d90*/  ULDC UR10, c[0x0][0x2f0] ;  /* 0x0000bc00000a7ab9 */ /* 0x000fe20000000800 */
[----:B------:R-:W-:Y:S02]  /*0da0*/  USEL UR42, UR42, 0x1, UP0 ;  /* 0x000000012a2a7887 */ /* 0x000fe40008000000 */
[----:B------:R-:W-:Y:S01]  /*0db0*/  @UP1 ULDC UR4, c[0x0][0xc3c] ;  /* 0x00030f0000041ab9 */ /* 0x000fe20000000800 */
[----:B------:R-:W-:Y:S01]  /*0dc0*/  @UP1 ULDC UR12, c[0x0][0xc40] ;  /* 0x00031000000c1ab9 */ /* 0x000fe20000000800 */
[----:B------:R-:W-:Y:S02]  /*0dd0*/  UIMAD.WIDE.U32 UR4, UR45, UR4, URZ ;  /* 0x000000042d0472a5 */ /* 0x000fe4000f8e003f */
[----:B------:R-:W-:Y:S01]  /*0de0*/  UIMAD UR42, UR42, UR10, URZ ;  /* 0x0000000a2a2a72a4 */ /* 0x000fe2000f8e023f */
[----:B0-----:R-:W-:Y:S01]  /*0df0*/  R2UR UR6, R0 ;  /* 0x00000000000672ca */ /* 0x001fe200000e0000 */
[----:B-1----:R-:W-:Y:S01]  /*0e00*/  ULEA UR41, UR39, UR41, 0x18 ;  /* 0x0000002927297291 */ /* 0x002fe2000f8ec03f */
[----:B------:R-:W-:Y:S01]  /*0e10*/  UMOV UR40, UR45 ;  /* 0x0000002d00287c82 */ /* 0x000fe20008000000 */
[----:B------:R-:W-:-:S02]  /*0e20*/  @UP1 USHF.R.U32.HI UR40, URZ, UR12, UR5 ;  /* 0x0000000c3f281299 */ /* 0x000fc40008011605 */
[----:B------:R-:W-:Y:S01]  /*0e30*/  UIADD3 UR11, UR41, 0x18400, URZ ;  /* 0x00018400290b7890 */ /* 0x000fe2000fffe03f */
[----:B------:R-:W-:-:S03]  /*0e40*/  @UP2 ULDC.64 UR8, c[0x0][0xc48] ;  /* 0x0003120000082ab9 */ /* 0x000fc60000000a00 */
[----:B------:R-:W-:Y:S02]  /*0e50*/  ULOP3.LUT UP0, URZ, UR11, 0x1bf, URZ, 0xc0, !UPT ;  /* 0x000001bf0b3f7892 */ /* 0x000fe4000f80c03f */
[----:B------:R-:W-:Y:S02]  /*0e60*/  UIMAD.WIDE.U32 UR4, UR40, UR8, URZ ;  /* 0x00000008280472a5 */ /* 0x000fe4000f8e003f */
[----:B------:R-:W-:Y:S02]  /*0e70*/  ULEA.HI UR7, UR6, UR6, URZ, 0x1 ;  /* 0x0000000606077291 */ /* 0x000fe4000f8f083f */
[----:B------:R-:W-:Y:S01]  /*0e80*/  PLOP3.LUT P0, PT, PT, PT, UP0, 0x80, 0x0 ;  /* 0x000000000000781c */ /* 0x000fe20003f0f008 */
[----:B------:R-:W-:Y:S01]  /*0e90*/  UMOV UR43, UR40 ;  /* 0x00000028002b7c82 */ /* 0x000fe20008000000 */
[----:B------:R-:W-:Y:S02]  /*0ea0*/  ULOP3.LUT UR7, UR7, 0x1e, URZ, 0xc0, !UPT ;  /* 0x0000001e07077892 */ /* 0x000fe4000f8ec03f */
[----:B------:R-:W-:-:S02]  /*0eb0*/  @UP2 USHF.R.U32.HI UR43, URZ, UR9, UR5 ;  /* 0x000000093f2b2299 */ /* 0x000fc40008011605 */
[----:B------:R-:W-:Y:S02]  /*0ec0*/  UIADD3 UR7, UR6, -UR7, URZ ;  /* 0x8000000706077290 */ /* 0x000fe4000fffe03f */
[----:B------:R-:W-:Y:S02]  /*0ed0*/  UIADD3 UR6, UR42, 0x5f, URZ ;  /* 0x0000005f2a067890 */ /* 0x000fe4000fffe03f */
[----:B------:R-:W-:Y:S02]  /*0ee0*/  ULEA UR8, UR7, UR11, 0xd ;  /* 0x0000000b07087291 */ /* 0x000fe4000f8e683f */
[----:B------:R-:W-:Y:S02]  /*0ef0*/  UIMAD.WIDE UR6, UR6, 0x2aaaaaab, URZ ;  /* 0x2aaaaaab060678a5 */ /* 0x000fe4000f8e023f */
[----:B------:R-:W-:Y:S02]  /*0f00*/  USHF.R.U32.HI UR8, URZ, 0x4, UR8 ;  /* 0x000000043f087899 */ /* 0x000fe40008011608 */
[----:B------:R-:W-:-:S02]  /*0f10*/  USHF.R.U32.HI UR44, URZ, 0x1f, UR7 ;  /* 0x0000001f3f2c7899 */ /* 0x000fc40008011607 */
[----:B------:R-:W-:Y:S02]  /*0f20*/  ULOP3.LUT UR50, UR8, 0x3fff, URZ, 0xc0, !UPT ;  /* 0x00003fff08327892 */ /* 0x000fe4000f8ec03f */
[----:B------:R-:W-:Y:S01]  /*0f30*/  ULEA.HI.SX32 UR44, UR7, UR44, 0x1c ;  /* 0x0000002c072c7291 */ /* 0x000fe2000f8fe23f */
[----:B--234-:R-:W-:Y:S11]  /*0f40*/  @!P0 BRA `(.L_x_7) ;  /* 0x0000000000408947 */ /* 0x01cff60003800000 */
[----:B------:R-:W-:Y:S01]  /*0f50*/  MOV R0, 0x0 ;  /* 0x0000000000007802 */ /* 0x000fe20000000f00 */
[----:B------:R-:W-:Y:S01]  /*0f60*/  ULDC.64 UR4, c[0x4][0x98] ;  /* 0x0100260000047ab9 */ /* 0x000fe20000000a00 */
[----:B------:R-:W-:Y:S01]  /*0f70*/  ULDC.64 UR6, c[0x4][0x38] ;  /* 0x01000e0000067ab9 */ /* 0x000fe20000000a00 */
[----:B------:R-:W-:Y:S01]  /*0f80*/  IMAD.U32 R4, RZ, RZ, UR4 ;  /* 0x00000004ff047e24 */ /* 0x000fe2000f8e00ff */
[----:B------:R0:W1:Y:S01]  /*0f90*/  LDC.64 R14, c[0x4][R0] ;  /* 0x01000000000e7b82 */ /* 0x0000620000000a00 */
[----:B------:R-:W-:Y:S01]  /*0fa0*/  IMAD.U32 R5, RZ, RZ, UR5 ;  /* 0x00000005ff057e24 */ /* 0x000fe2000f8e00ff */
[----:B------:R-:W-:Y:S01]  /*0fb0*/  ULDC.64 UR4, c[0x4][0xa0] ;  /* 0x0100280000047ab9 */ /* 0x000fe20000000a00 */
[----:B------:R-:W-:Y:S02]  /*0fc0*/  IMAD.U32 R10, RZ, RZ, UR6 ;  /* 0x00000006ff0a7e24 */ /* 0x000fe4000f8e00ff */
[----:B------:R-:W-:Y:S02]  /*0fd0*/  IMAD.U32 R6, RZ, RZ, UR4 ;  /* 0x00000004ff067e24 */ /* 0x000fe4000f8e00ff */
[----:B------:R-:W-:-:S02]  /*0fe0*/  IMAD.U32 R7, RZ, RZ, UR5 ;  /* 0x00000005ff077e24 */ /* 0x000fc4000f8e00ff */
[----:B------:R-:W-:Y:S02]  /*0ff0*/  IMAD.U32 R11, RZ, RZ, UR7 ;  /* 0x00000007ff0b7e24 */ /* 0x000fe4000f8e00ff */
[----:B------:R-:W-:Y:S02]  /*1000*/  IMAD.MOV.U32 R8, RZ, RZ, 0x70 ;  /* 0x00000070ff087424 */ /* 0x000fe400078e00ff */
[----:B------:R-:W-:Y:S02]  /*1010*/  IMAD.MOV.U32 R12, RZ, RZ, 0x1 ;  /* 0x00000001ff0c7424 */ /* 0x000fe400078e00ff */
[----:B0-----:R-:W-:-:S07]  /*1020*/  IMAD.MOV.U32 R13, RZ, RZ, RZ ;  /* 0x000000ffff0d7224 */ /* 0x001fce00078e00ff */
[----:B------:R-:W-:-:S07]  /*1030*/  LEPC R20, `(.L_x_7) ;  /* 0x000000001014794e */ /* 0x000fce0000000000 */
[----:B-1----:R-:W-:Y:S05]  /*1040*/  CALL.ABS.NOINC R14 ;  /* 0x000000000e007343 */ /* 0x002fea0003c00000 */
.L_x_7:
[----:B------:R-:W-:Y:S01]  /*1050*/  ULOP3.LUT UR4, UR46, 0x1, URZ, 0xc0, !UPT ;  /* 0x000000012e047892 */ /* 0x000fe2000f8ec03f */
[----:B------:R-:W0:Y:S05]  /*1060*/  S2R R20, SR_TID.X ;  /* 0x0000000000147919 */ /* 0x000e2a0000002100 */
[----:B------:R-:W-:-:S05]  /*1070*/  IMAD.U32 R0, RZ, RZ, UR4 ;  /* 0x00000004ff007e24 */ /* 0x000fca000f8e00ff */
[----:B------:R-:W-:-:S04]  /*1080*/  SHF.L.U32 R0, R0, 0x1f, RZ ;  /* 0x0000001f00007819 */ /* 0x000fc800000006ff */
[----:B------:R-:W1:Y:S01]  /*1090*/  SYNCS.PHASECHK.TRANS64.TRYWAIT P0, [UR41+0x22800], R0 ;  /* 0x02280000ff0075a7 */ /* 0x000e620008000169 */
[----:B0-----:R-:W-:-:S05]  /*10a0*/  SHF.R.U32.HI R20, RZ, 0x7, R20 ;  /* 0x00000007ff147819 */ /* 0x001fca0000011614 */
[----:B------:R-:W-:Y:S01]  /*10b0*/  VIADD R7, R20, 0x8 ;  /* 0x0000000814077836 */ /* 0x000fe20000000000 */
[----:B-1----:R-:W-:Y:S06]  /*10c0*/  @!P0 BRA `(.L_x_8) ;  /* 0x0000009c005c8947 */ /* 0x002fec0003800000 */
.L_x_89:
[----:B0-----:R-:W-:Y:S01]  /*10d0*/  IMAD.U32 R0, RZ, RZ, UR47 ;  /* 0x0000002fff007e24 */ /* 0x001fe2000f8e00ff */
[----:B------:R-:W-:Y:S05]  /*10e0*/  WARPSYNC.ALL ;  /* 0x0000000000007948 */ /* 0x000fea0003800000 */
[----:B------:R0:W-:Y:S01]  /*10f0*/  BAR.SYNC.DEFER_BLOCKING R7, 0x100 ;  /* 0x000400070000751d */ /* 0x0001e20000010000 */
[----:B------:R-:W-:-:S13]  /*1100*/  ISETP.NE.AND P0, PT, R0, 0x3, PT ;  /* 0x000000030000780c */ /* 0x000fda0003f05270 */
[----:B0-----:R-:W-:Y:S05]  /*1110*/  @!P0 BRA `(.L_x_9) ;  /* 0x0000000000048947 */ /* 0x001fea0003800000 */
[----:B------:R-:W-:Y:S01]  /*1120*/  BPT.TRAP 0x1 ;  /* 0x000000040000795c */ /* 0x000fe20000300000 */
.L_x_9:
[----:B------:R-:W-:Y:S01]  /*1130*/  ULEA UR22, UR37, UR41, 0x3 ;  /* 0x0000002925167291 */ /* 0x000fe2000f8e183f */
[----:B------:R-:W-:-:S05]  /*1140*/  IMAD.U32 R8, RZ, RZ, UR36 ;  /* 0x00000024ff087e24 */ /* 0x000fca000f8e00ff */
[----:B------:R-:W-:-:S04]  /*1150*/  SHF.L.U32 R8, R8, 0x1f, RZ ;  /* 0x0000001f08087819 */ /* 0x000fc800000006ff */
[----:B------:R0:W1:Y:S01]  /*1160*/  SYNCS.PHASECHK.TRANS64.TRYWAIT P1, [UR22+0x22830], R8 ;  /* 0x02283008ff0075a7 */ /* 0x0000620008020156 */
[----:B------:R-:W-:Y:S05]  /*1170*/  @!P0 BRA `(.L_x_10) ;  /* 0x0000000000048947 */ /* 0x000fea0003800000 */
[----:B------:R-:W-:Y:S01]  /*1180*/  BPT.TRAP 0x1 ;  /* 0x000000040000795c */ /* 0x000fe20000300000 */
.L_x_10:
[----:B-1----:R-:W-:Y:S05]  /*1190*/  @P1 BRA `(.L_x_11) ;  /* 0x0000000000081947 */ /* 0x002fea0003800000 */
[----:B------:R-:W1:Y:S02]  /*11a0*/  SYNCS.PHASECHK.TRANS64.TRYWAIT P1, [UR22+0x22830], R8 ;  /* 0x02283008ff0075a7 */ /* 0x000e640008020156 */
[----:B-1----:R-:W-:Y:S05]  /*11b0*/  @!P1 BRA `(.L_x_12) ;  /* 0x0000009c00389947 */ /* 0x002fea0003800000 */
.L_x_11:
[----:B------:R-:W-:Y:S01]  /*11c0*/  UIADD3 UR4, UR41, 0x1c400, URZ ;  /* 0x0001c40029047890 */ /* 0x000fe2000fffe03f */
[----:B------:R-:W-:Y:S01]  /*11d0*/  WARPGROUP.ARRIVE ;  /* 0x00000000000079c5 */ /* 0x000fe20000000000 */
[----:B------:R-:W-:Y:S01]  /*11e0*/  UMOV UR5, 0x40000040 ;  /* 0x4000004000057882 */ /* 0x000fe20000000000 */
[----:B------:R-:W-:Y:S01]  /*11f0*/  UMOV UR7, 0x40000040 ;  /* 0x4000004000077882 */ /* 0x000fe20000000000 */
[----:B------:R-:W-:-:S03]  /*1200*/  USHF.R.U32.HI UR4, URZ, 0x4, UR4 ;  /* 0x000000043f047899 */ /* 0x000fc60008011604 */
[----:B------:R-:W2:Y:S01]  /*1210*/  S2R R0, SR_TID.X ;  /* 0x0000000000007919 */ /* 0x000ea20000002100 */
[----:B------:R-:W-:Y:S01]  /*1220*/  UMOV UR9, 0x40000040 ;  /* 0x4000004000097882 */ /* 0x000fe20000000000 */
[----:B------:R-:W-:Y:S01]  /*1230*/  UMOV UR11, 0x40000040 ;  /* 0x40000040000b7882 */ /* 0x000fe20000000000 */
[----:B------:R-:W-:Y:S01]  /*1240*/  ULOP3.LUT UR4, UR4, 0x3fff, URZ, 0xc0, !UPT ;  /* 0x00003fff04047892 */ /* 0x000fe2000f8ec03f */
[----:B------:R-:W-:Y:S01]  /*1250*/  UMOV UR13, 0x40000040 ;  /* 0x40000040000d7882 */ /* 0x000fe20000000000 */
[----:B------:R-:W-:Y:S02]  /*1260*/  UMOV UR15, 0x40000040 ;  /* 0x40000040000f7882 */ /* 0x000fe40000000000 */
[----:B------:R-:W-:Y:S02]  /*1270*/  ULOP3.LUT UR20, UR4, 0x10000, URZ, 0xfc, !UPT ;  /* 0x0001000004147892 */ /* 0x000fe4000f8efc3f */
[----:B------:R-:W-:Y:S02]  /*1280*/  ULOP3.LUT UR4, UR50, 0x10000, URZ, 0xfc, !UPT ;  /* 0x0001000032047892 */ /* 0x000fe4000f8efc3f */
[----:B------:R-:W-:-:S02]  /*1290*/  UIMAD UR6, UR37, 0x300, UR20 ;  /* 0x00000300250678a4 */ /* 0x000fc4000f8e0214 */
[----:B------:R-:W-:Y:S02]  /*12a0*/  UIADD3 UR8, UR4, 0x2, URZ ;  /* 0x0000000204087890 */ /* 0x000fe4000fffe03f */
[----:B------:R-:W-:Y:S02]  /*12b0*/  UIADD3 UR10, UR6, 0x2, URZ ;  /* 0x00000002060a7890 */ /* 0x000fe4000fffe03f */
[----:B------:R-:W-:Y:S02]  /*12c0*/  UIADD3 UR12, UR4, 0x4, URZ ;  /* 0x00000004040c7890 */ /* 0x000fe4000fffe03f */
[----:B------:R-:W-:Y:S02]  /*12d0*/  UIADD3 UR14, UR6, 0x4, URZ ;  /* 0x00000004060e7890 */ /* 0x000fe4000fffe03f */
[----:B------:R-:W-:Y:S01]  /*12e0*/  HGMMA.64x96x16.F32.BF16 R24, gdesc[UR4], RZ, !UPT, gsb0 ;  /* 0x01600000041879f0 */ /* 0x000fe2000c0018ff */
[----:B------:R-:W-:Y:S02]  /*12f0*/  UIADD3 UR16, UR4, 0x6, URZ ;  /* 0x0000000604107890 */ /* 0x000fe4000fffe03f */
[----:B------:R-:W-:Y:S01]  /*1300*/  UIADD3 UR18, UR6, 0x6, URZ ;  /* 0x0000000606127890 */ /* 0x000fe2000fffe03f */
[----:B------:R-:W-:Y:S01]  /*1310*/  UMOV UR17, 0x40000040 ;  /* 0x4000004000117882 */ /* 0x000fe20000000000 */
[----:B------:R-:W-:Y:S01]  /*1320*/  UMOV UR19, 0x40000040 ;  /* 0x4000004000137882 */ /* 0x000fe20000000000 */
[----:B--2---:R-:W-:-:S04]  /*1330*/  SHF.R.U32.HI R0, RZ, 0x7, R0 ;  /* 0x00000007ff007819 */ /* 0x004fc80000011600 */
[----:B------:R-:W-:Y:S01]  /*1340*/  IADD3 R0, -R0, 0xb, RZ ;  /* 0x0000000b00007810 */ /* 0x000fe20007ffe1ff */
[----:B------:R-:W-:Y:S02]  /*1350*/  WARPGROUP.DEPBAR.LE gsb0, 0x0 ;  /* 0x00008000000079c5 */ /* 0x000fe40000010000 */
[----:B------:R-:W-:-:S06]  /*1360*/  WARPGROUP.ARRIVE ;  /* 0x00000000000079c5 */ /* 0x000fcc0000000000 */
[----:B------:R-:W-:Y:S03]  /*1370*/  HGMMA.64x96x16.F32.BF16 R24, gdesc[UR8], R24, gsb0 ;  /* 0x01600000081879f0 */ /* 0x000fe60008001818 */
[----:B------:R-:W-:Y:S02]  /*1380*/  WARPGROUP.DEPBAR.LE gsb0, 0x0 ;  /* 0x00008000000079c5 */ /* 0x000fe40000010000 */
[----:B------:R-:W-:-:S06]  /*1390*/  WARPGROUP.ARRIVE ;  /* 0x00000000000079c5 */ /* 0x000fcc0000000000 */
[----:B------:R-:W-:Y:S03]  /*13a0*/  HGMMA.64x96x16.F32.BF16 R24, gdesc[UR12], R24, gsb0 ;  /* 0x016000000c1879f0 */ /* 0x000fe60008001818 */
[----:B------:R-:W-:Y:S02]  /*13b0*/  WARPGROUP.DEPBAR.LE gsb0, 0x0 ;  /* 0x00008000000079c5 */ /* 0x000fe40000010000 */
[----:B------:R-:W-:-:S06]  /*13c0*/  WARPGROUP.ARRIVE ;  /* 0x00000000000079c5 */ /* 0x000fcc0000000000 */
[----:B------:R-:W-:Y:S03]  /*13d0*/  HGMMA.64x96x16.F32.BF16 R24, gdesc[UR16], R24, gsb0 ;  /* 0x01600000101879f0 */ /* 0x000fe60008001818 */
[----:B------:R-:W-:Y:S02]  /*13e0*/  WARPGROUP.DEPBAR.LE gsb0, 0x0 ;  /* 0x00008000000079c5 */ /* 0x000fe40000010000 */
[----:B------:R2:W-:Y:S06]  /*13f0*/  BAR.ARV R0, 0x100 ;  /* 0x000400000000751d */ /* 0x0005ec0000002000 */
[----:B------:R-:W-:Y:S05]  /*1400*/  @!P0 BRA `(.L_x_13) ;  /* 0x0000000000048947 */ /* 0x000fea0003800000 */
[----:B------:R-:W-:Y:S01]  /*1410*/  BPT.TRAP 0x1 ;  /* 0x000000040000795c */ /* 0x000fe20000300000 */
.L_x_13:
[----:B------:R-:W-:Y:S01]  /*1420*/  UIMAD UR6, UR44, -0x60, UR42 ;  /* 0xffffffa02c0678a4 */ /* 0x000fe2000f8e022a */
[----:B------:R-:W-:Y:S01]  /*1430*/  P2R R11, PR, RZ, 0x1 ;  /* 0x00000001ff0b7803 */ /* 0x000fe20000000000 */
[----:B------:R-:W-:Y:S02]  /*1440*/  ULDC UR10, c[0x0][0x988] ;  /* 0x00026200000a7ab9 */ /* 0x000fe40000000800 */
[----:B------:R-:W-:-:S06]  /*1450*/  UIADD3 UR6, UR6, 0x60, URZ ;  /* 0x0000006006067890 */ /* 0x000fcc000fffe03f */
[----:B-1----:R-:W-:Y:S01]  /*1460*/  IMAD.U32 R3, RZ, RZ, UR6 ;  /* 0x00000006ff037e24 */ /* 0x002fe2000f8e00ff */
[----:B------:R-:W-:-:S03]  /*1470*/  UIADD3 UR6, UR22, 0x22840, URZ ;  /* 0x0002284016067890 */ /* 0x000fc6000fffe03f */
[----:B------:R-:W-:Y:S01]  /*1480*/  IMAD R3, R208, -0x2, R3 ;  /* 0xfffffffed0037824 */ /* 0x000fe200078e0203 */
[----:B------:R-:W-:-:S04]  /*1490*/  UPRMT UR6, UR39, 0x654, UR6 ;  /* 0x0000065427067896 */ /* 0x000fc80008000006 */
[C---:B------:R-:W-:Y:S02]  /*14a0*/  ISETP.GT.AND P6, PT, R3.reuse, RZ, PT ;  /* 0x000000ff0300720c */ /* 0x040fe40003fc4270 */
[C---:B------:R-:W-:Y:S02]  /*14b0*/  ISETP.GT.AND P5, PT, R3.reuse, 0x1, PT ;  /* 0x000000010300780c */ /* 0x040fe40003fa4270 */
[----:B------:R-:W-:Y:S01]  /*14c0*/  ISETP.GT.AND P4, PT, R3, 0x8, PT ;  /* 0x000000080300780c */ /* 0x000fe20003f84270 */
[----:B------:R-:W-:Y:S01]  /*14d0*/  SYNCS.ARRIVE.TRANS64.RED.A1T0 RZ, [UR6], RZ ;  /* 0x000000ffffff79a7 */ /* 0x000fe20008100406 */
[----:B------:R-:W-:Y:S02]  /*14e0*/  FSEL R24, R24, -INF , P6 ;  /* 0xff80000018187808 */ /* 0x000fe40003000000 */
[----:B------:R-:W-:Y:S02]  /*14f0*/  FSEL R25, R25, -INF , P5 ;  /* 0xff80000019197808 */ /* 0x000fe40002800000 */
[----:B------:R-:W-:-:S02]  /*1500*/  ISETP.GT.AND P3, PT, R3, 0x9, PT ;  /* 0x000000090300780c */ /* 0x000fc40003f64270 */
[----:B------:R-:W-:Y:S02]  /*1510*/  FSEL R28, R28, -INF , P4 ;  /* 0xff8000001c1c7808 */ /* 0x000fe40002000000 */
[----:B------:R-:W-:Y:S02]  /*1520*/  FMNMX.FTZ R5, R24, R25, !PT ;  /* 0x0000001918057209 */ /* 0x000fe40007810000 */
[----:B------:R-:W-:Y:S02]  /*1530*/  ISETP.GT.AND P2, PT, R3, 0x10, PT ;  /* 0x000000100300780c */ /* 0x000fe40003f44270 */
[----:B------:R-:W-:Y:S02]  /*1540*/  FSEL R29, R29, -INF , P3 ;  /* 0xff8000001d1d7808 */ /* 0x000fe40001800000 */
[----:B------:R-:W-:Y:S02]  /*1550*/  FMNMX.FTZ R4, R28, R5, !PT ;  /* 0x000000051c047209 */ /* 0x000fe40007810000 */
[----:B------:R-:W-:-:S02]  /*1560*/  ISETP.GT.AND P1, PT, R3, 0x11, PT ;  /* 0x000000110300780c */ /* 0x000fc40003f24270 */
[----:B------:R-:W-:Y:S02]  /*1570*/  FSEL R32, R32, -INF , P2 ;  /* 0xff80000020207808 */ /* 0x000fe40001000000 */
[----:B------:R-:W-:Y:S02]  /*1580*/  FMNMX.FTZ R5, R29, R4, !PT ;  /* 0x000000041d057209 */ /* 0x000fe40007810000 */
[----:B------:R-:W-:Y:S02]  /*1590*/  FSEL R26, R26, -INF , P6 ;  /* 0xff8000001a1a7808 */ /* 0x000fe40003000000 */
[----:B------:R-:W-:Y:S02]  /*15a0*/  ISETP.GT.AND P6, PT, R3, 0x18, PT ;  /* 0x000000180300780c */ /* 0x000fe40003fc4270 */
[----:B------:R-:W-:Y:S02]  /*15b0*/  FSEL R33, R33, -INF , P1 ;  /* 0xff80000021217808 */ /* 0x000fe40000800000 */
[----:B------:R-:W-:-:S02]  /*15c0*/  FMNMX.FTZ R4, R32, R5, !PT ;  /* 0x0000000520047209 */ /* 0x000fc40007810000 */
[----:B------:R-:W-:Y:S02]  /*15d0*/  FSEL R27, R27, -INF , P5 ;  /* 0xff8000001b1b7808 */ /* 0x000fe40002800000 */
[----:B------:R-:W-:Y:S02]  /*15e0*/  ISETP.GT.AND P5, PT, R3, 0x19, PT ;  /* 0x000000190300780c */ /* 0x000fe40003fa4270 */
[----:B------:R-:W-:Y:S02]  /*15f0*/  FSEL R36, R36, -INF , P6 ;  /* 0xff80000024247808 */ /* 0x000fe40003000000 */
[----:B------:R-:W-:Y:S02]  /*1600*/  FMNMX.FTZ R5, R33, R4, !PT ;  /* 0x0000000421057209 */ /* 0x000fe40007810000 */
[----:B------:R-:W-:Y:S02]  /*1610*/  FSEL R30, R30, -INF , P4 ;  /* 0xff8000001e1e7808 */ /* 0x000fe40002000000 */
        /* <DEDUP_REMOVED lines=64> */
[----:B------:R-:W-:Y:S02]  /*1a20*/  FMNMX.FTZ R4, R68, R3, !PT ;  /* 0x0000000344047209 */ /* 0x000fe40007810000 */
[----:B------:R-:W-:Y:S02]  /*1a30*/  FMNMX.FTZ R5, R26, R27, !PT ;  /* 0x0000001b1a057209 */ /* 0x000fe40007810000 */
[----:B------:R-:W-:-:S02]  /*1a40*/  FMNMX.FTZ R6, R69, R4, !PT ;  /* 0x0000000445067209 */ /* 0x000fc40007810000 */
[----:B------:R-:W-:Y:S02]  /*1a50*/  FSEL R62, R62, -INF , P6 ;  /* 0xff8000003e3e7808 */ /* 0x000fe40003000000 */
[----:B------:R-:W-:Y:S01]  /*1a60*/  FSEL R63, R63, -INF , P5 ;  /* 0xff8000003f3f7808 */ /* 0x000fe20002800000 */
[----:B------:R-:W1:Y:S01]  /*1a70*/  SHFL.BFLY PT, R3, R6, 0x2, 0x1f ;  /* 0x0c401f0006037f89 */ /* 0x000e6200000e0000 */
[----:B------:R-:W-:Y:S02]  /*1a80*/  FSEL R66, R66, -INF , P4 ;  /* 0xff80000042427808 */ /* 0x000fe40002000000 */
[----:B------:R-:W-:Y:S02]  /*1a90*/  FSEL R67, R67, -INF , P3 ;  /* 0xff80000043437808 */ /* 0x000fe40001800000 */
[----:B------:R-:W-:Y:S02]  /*1aa0*/  FSEL R70, R70, -INF , P2 ;  /* 0xff80000046467808 */ /* 0x000fe40001000000 */
[----:B------:R-:W-:-:S02]  /*1ab0*/  FSEL R71, R71, -INF , P1 ;  /* 0xff80000047477808 */ /* 0x000fc40000800000 */
[----:B-1----:R-:W-:-:S05]  /*1ac0*/  FMNMX.FTZ R9, R6, R3, !PT ;  /* 0x0000000306097209 */ /* 0x002fca0007810000 */
[----:B------:R-:W1:Y:S02]  /*1ad0*/  SHFL.BFLY PT, R4, R9, 0x1, 0x1f ;  /* 0x0c201f0009047f89 */ /* 0x000e6400000e0000 */
[----:B-1----:R-:W-:-:S04]  /*1ae0*/  FMNMX.FTZ R3, R9, R4, !PT ;  /* 0x0000000409037209 */ /* 0x002fc80007810000 */
[C---:B------:R-:W-:Y:S01]  /*1af0*/  FSETP.NEU.FTZ.AND P0, PT, R3.reuse, -INF , PT ;  /* 0xff8000000300780b */ /* 0x040fe20003f1d000 */
[----:B------:R-:W-:-:S05]  /*1b00*/  FMUL.FTZ R4, R3, UR10 ;  /* 0x0000000a03047c20 */ /* 0x000fca0008410000 */
[----:B------:R-:W-:Y:S02]  /*1b10*/  FSEL R10, R4, RZ, P0 ;  /* 0x000000ff040a7208 */ /* 0x000fe40000000000 */
[----:B------:R-:W-:Y:S02]  /*1b20*/  FMNMX.FTZ R4, R30, R5, !PT ;  /* 0x000000051e047209 */ /* 0x000fe40007810000 */
[----:B------:R-:W-:Y:S01]  /*1b30*/  ISETP.NE.AND P0, PT, R11, RZ, PT ;  /* 0x000000ff0b00720c */ /* 0x000fe20003f05270 */
[--C-:B------:R-:W-:Y:S01]  /*1b40*/  FFMA.FTZ R24, R24, UR10, -R10.reuse ;  /* 0x0000000a18187c23 */ /* 0x100fe2000801080a */
[----:B------:R-:W-:Y:S01]  /*1b50*/  FMNMX.FTZ R5, R31, R4, !PT ;  /* 0x000000041f057209 */ /* 0x000fe20007810000 */
[--C-:B------:R-:W-:Y:S01]  /*1b60*/  FFMA.FTZ R25, R25, UR10, -R10.reuse ;  /* 0x0000000a19197c23 */ /* 0x100fe2000801080a */
[--C-:B------:R-:W-:Y:S01]  /*1b70*/  FFMA.FTZ R28, R28, UR10, -R10.reuse ;  /* 0x0000000a1c1c7c23 */ /* 0x100fe2000801080a */
[--C-:B------:R-:W-:Y:S01]  /*1b80*/  FFMA.FTZ R29, R29, UR10, -R10.reuse ;  /* 0x0000000a1d1d7c23 */ /* 0x100fe2000801080a */
[----:B------:R-:W-:Y:S01]  /*1b90*/  FMNMX.FTZ R4, R34, R5, !PT ;  /* 0x0000000522047209 */ /* 0x000fe20007810000 */
[----:B------:R-:W-:Y:S01]  /*1ba0*/  MUFU.EX2 R24, R24 ;  /* 0x0000001800187308 */ /* 0x000fe20000000800 */
[--C-:B------:R-:W-:Y:S01]  /*1bb0*/  FFMA.FTZ R32, R32, UR10, -R10.reuse ;  /* 0x0000000a20207c23 */ /* 0x100fe2000801080a */
[--C-:B------:R-:W-:Y:S01]  /*1bc0*/  FFMA.FTZ R33, R33, UR10, -R10.reuse ;  /* 0x0000000a21217c23 */ /* 0x100fe2000801080a */
[----:B------:R-:W-:Y:S01]  /*1bd0*/  FMNMX.FTZ R5, R35, R4, !PT ;  /* 0x0000000423057209 */ /* 0x000fe20007810000 */
[--C-:B------:R-:W-:Y:S01]  /*1be0*/  FFMA.FTZ R36, R36, UR10, -R10.reuse ;  /* 0x0000000a24247c23 */ /* 0x100fe2000801080a */
[--C-:B------:R-:W-:Y:S01]  /*1bf0*/  FFMA.FTZ R37, R37, UR10, -R10.reuse ;  /* 0x0000000a25257c23 */ /* 0x100fe2000801080a */
[--C-:B------:R-:W-:Y:S01]  /*1c00*/  FFMA.FTZ R40, R40, UR10, -R10.reuse ;  /* 0x0000000a28287c23 */ /* 0x100fe2000801080a */
[----:B------:R-:W-:Y:S01]  /*1c10*/  FMNMX.FTZ R4, R38, R5, !PT ;  /* 0x0000000526047209 */ /* 0x000fe20007810000 */
[----:B------:R-:W1:Y:S01]  /*1c20*/  MUFU.EX2 R25, R25 ;  /* 0x0000001900197308 */ /* 0x000e620000000800 */
[--C-:B------:R-:W-:Y:S01]  /*1c30*/  FFMA.FTZ R41, R41, UR10, -R10.reuse ;  /* 0x0000000a29297c23 */ /* 0x100fe2000801080a */
        /* <DEDUP_REMOVED lines=14> */
[----:B------:R-:W3:Y:S01]  /*1d20*/  MUFU.EX2 R29, R29 ;  /* 0x0000001d001d7308 */ /* 0x000ee20000000800 */
[--C-:B------:R-:W-:Y:S01]  /*1d30*/  FFMA.FTZ R61, R61, UR10, -R10.reuse ;  /* 0x0000000a3d3d7c23 */ /* 0x100fe2000801080a */
[--C-:B------:R-:W-:Y:S01]  /*1d40*/  FFMA.FTZ R64, R64, UR10, -R10.reuse ;  /* 0x0000000a40407c23 */ /* 0x100fe2000801080a */
[----:B------:R-:W-:Y:S01]  /*1d50*/  FMNMX.FTZ R5, R47, R4, !PT ;  /* 0x000000042f057209 */ /* 0x000fe20007810000 */
[--C-:B------:R-:W-:Y:S01]  /*1d60*/  FFMA.FTZ R65, R65, UR10, -R10.reuse ;  /* 0x0000000a41417c23 */ /* 0x100fe2000801080a */
[--C-:B------:R-:W-:Y:S01]  /*1d70*/  FFMA.FTZ R68, R68, UR10, -R10.reuse ;  /* 0x0000000a44447c23 */ /* 0x100fe2000801080a */
[----:B------:R-:W-:Y:S01]  /*1d80*/  FFMA.FTZ R10, R69, UR10, -R10 ;  /* 0x0000000a450a7c23 */ /* 0x000fe2000801080a */
[----:B------:R-:W-:Y:S01]  /*1d90*/  FMNMX.FTZ R4, R50, R5, !PT ;  /* 0x0000000532047209 */ /* 0x000fe20007810000 */
[----:B------:R-:W-:Y:S01]  /*1da0*/  MUFU.EX2 R32, R32 ;  /* 0x0000002000207308 */ /* 0x000fe20000000800 */
[----:B-1----:R-:W-:Y:S01]  /*1db0*/  FADD.FTZ R9, R24, R25 ;  /* 0x0000001918097221 */ /* 0x002fe20000010000 */
[----:B------:R-:W-:-:S02]  /*1dc0*/  F2FP.BF16.F32.PACK_AB R152, R25, R24 ;  /* 0x000000181998723e */ /* 0x000fc400000010ff */
[----:B------:R-:W-:-:S04]  /*1dd0*/  FMNMX.FTZ R5, R51, R4, !PT ;  /* 0x0000000433057209 */ /* 0x000fc80007810000 */
[----:B------:R-:W-:Y:S01]  /*1de0*/  FMNMX.FTZ R4, R54, R5, !PT ;  /* 0x0000000536047209 */ /* 0x000fe20007810000 */
[----:B------:R-:W1:Y:S01]  /*1df0*/  MUFU.EX2 R33, R33 ;  /* 0x0000002100217308 */ /* 0x000e620000000800 */
[----:B---3--:R-:W-:Y:S02]  /*1e00*/  F2FP.BF16.F32.PACK_AB R154, R29, R28 ;  /* 0x0000001c1d9a723e */ /* 0x008fe400000010ff */
[----:B------:R-:W-:-:S04]  /*1e10*/  FMNMX.FTZ R5, R55, R4, !PT ;  /* 0x0000000437057209 */ /* 0x000fc80007810000 */
[----:B------:R-:W-:Y:S01]  /*1e20*/  FMNMX.FTZ R4, R58, R5, !PT ;  /* 0x000000053a047209 */ /* 0x000fe20007810000 */
[----:B------:R-:W-:Y:S03]  /*1e30*/  MUFU.EX2 R36, R36 ;  /* 0x0000002400247308 */ /* 0x000fe60000000800 */
[----:B------:R-:W-:-:S04]  /*1e40*/  FMNMX.FTZ R5, R59, R4, !PT ;  /* 0x000000043b057209 */ /* 0x000fc80007810000 */
[----:B------:R-:W-:Y:S01]  /*1e50*/  FMNMX.FTZ R4, R62, R5, !PT ;  /* 0x000000053e047209 */ /* 0x000fe20007810000 */
[----:B------:R-:W3:Y:S01]  /*1e60*/  MUFU.EX2 R37, R37 ;  /* 0x0000002500257308 */ /* 0x000ee20000000800 */
[----:B-1----:R-:W-:Y:S02]  /*1e70*/  F2FP.BF16.F32.PACK_AB R156, R33, R32 ;  /* 0x00000020219c723e */ /* 0x002fe400000010ff */
[----:B------:R-:W-:-:S04]  /*1e80*/  FMNMX.FTZ R5, R63, R4, !PT ;  /* 0x000000043f057209 */ /* 0x000fc80007810000 */
[----:B------:R-:W-:Y:S01]  /*1e90*/  FMNMX.FTZ R4, R66, R5, !PT ;  /* 0x0000000542047209 */ /* 0x000fe20007810000 */
[----:B------:R-:W-:Y:S03]  /*1ea0*/  MUFU.EX2 R40, R40 ;  /* 0x0000002800287308 */ /* 0x000fe60000000800 */
[----:B------:R-:W-:-:S04]  /*1eb0*/  FMNMX.FTZ R5, R67, R4, !PT ;  /* 0x0000000443057209 */ /* 0x000fc80007810000 */
[----:B------:R-:W-:Y:S01]  /*1ec0*/  FMNMX.FTZ R4, R70, R5, !PT ;  /* 0x0000000546047209 */ /* 0x000fe20007810000 */
[----:B------:R-:W1:Y:S01]  /*1ed0*/  MUFU.EX2 R41, R41 ;  /* 0x0000002900297308 */ /* 0x000e620000000800 */
[----:B---3--:R-:W-:Y:S02]  /*1ee0*/  F2FP.BF16.F32.PACK_AB R158, R37, R36 ;  /* 0x00000024259e723e */ /* 0x008fe400000010ff */
[----:B------:R-:W-:-:S05]  /*1ef0*/  FMNMX.FTZ R4, R71, R4, !PT ;  /* 0x0000000447047209 */ /* 0x000fca0007810000 */
[----:B------:R-:W3:Y:S01]  /*1f00*/  SHFL.BFLY PT, R5, R4, 0x2, 0x1f ;  /* 0x0c401f0004057f89 */ /* 0x000ee200000e0000 */
[----:B------:R-:W-:Y:S08]  /*1f10*/  MUFU.EX2 R44, R44 ;  /* 0x0000002c002c7308 */ /* 0x000ff00000000800 */
[----:B------:R-:W4:Y:S01]  /*1f20*/  MUFU.EX2 R45, R45 ;  /* 0x0000002d002d7308 */ /* 0x000f220000000800 */
[----:B-1----:R-:W-:-:S07]  /*1f30*/  F2FP.BF16.F32.PACK_AB R160, R41, R40 ;  /* 0x0000002829a0723e */ /* 0x002fce00000010ff */
[----:B------:R-:W-:Y:S01]  /*1f40*/  MUFU.EX2 R48, R48 ;  /* 0x0000003000307308 */ /* 0x000fe20000000800 */
[----:B---3--:R-:W-:-:S07]  /*1f50*/  FMNMX.FTZ R5, R4, R5, !PT ;  /* 0x0000000504057209 */ /* 0x008fce0007810000 */
[----:B------:R-:W1:Y:S01]  /*1f60*/  MUFU.EX2 R49, R49 ;  /* 0x0000003100317308 */ /* 0x000e620000000800 */
[----:B----4-:R-:W-:Y:S01]  /*1f70*/  F2FP.BF16.F32.PACK_AB R162, R45, R44 ;  /* 0x0000002c2da2723e */ /* 0x010fe200000010ff */
[----:B------:R-:W3:Y:S06]  /*1f80*/  SHFL.BFLY PT, R4, R5, 0x1, 0x1f ;  /* 0x0c201f0005047f89 */ /* 0x000eec00000e0000 */
[----:B------:R-:W-:Y:S08]  /*1f90*/  MUFU.EX2 R52, R52 ;  /* 0x0000003400347308 */ /* 0x000ff00000000800 */
[----:B------:R-:W4:Y:S01]  /*1fa0*/  MUFU.EX2 R53, R53 ;  /* 0x0000003500357308 */ /* 0x000f220000000800 */
[----:B-1----:R-:W-:-:S07]  /*1fb0*/  F2FP.BF16.F32.PACK_AB R164, R49, R48 ;  /* 0x0000003031a4723e */ /* 0x002fce00000010ff */
[----:B------:R-:W-:Y:S01]  /*1fc0*/  MUFU.EX2 R56, R56 ;  /* 0x0000003800387308 */ /* 0x000fe20000000800 */
[----:B---3--:R-:W-:-:S04]  /*1fd0*/  FMNMX.FTZ R4, R5, R4, !PT ;  /* 0x0000000405047209 */ /* 0x008fc80007810000 */
[C---:B------:R-:W-:Y:S01]  /*1fe0*/  FSETP.NEU.FTZ.AND P1, PT, R4.reuse, -INF , PT ;  /* 0xff8000000400780b */ /* 0x040fe20003f3d000 */
[----:B------:R-:W-:Y:S02]  /*1ff0*/  FMUL.FTZ R5, R4, UR10 ;  /* 0x0000000a04057c20 */ /* 0x000fe40008410000 */
[----:B------:R-:W-:Y:S01]  /*2000*/  MUFU.EX2 R57, R57 ;  /* 0x0000003900397308 */ /* 0x000fe20000000800 */
[----:B----4-:R-:W-:Y:S02]  /*2010*/  F2FP.BF16.F32.PACK_AB R166, R53, R52 ;  /* 0x0000003435a6723e */ /* 0x010fe400000010ff */
[----:B------:R-:W-:-:S05]  /*2020*/  FSEL R6, R5, RZ, P1 ;  /* 0x000000ff05067208 */ /* 0x000fca0000800000 */
[----:B------:R1:W-:Y:S01]  /*2030*/  MUFU.EX2 R5, R10 ;  /* 0x0000000a00057308 */ /* 0x0003e20000000800 */
[--C-:B------:R-:W-:Y:S01]  /*2040*/  FFMA.FTZ R26, R26, UR10, -R6.reuse ;  /* 0x0000000a1a1a7c23 */ /* 0x100fe20008010806 */
[--C-:B------:R-:W-:Y:S01]  /*2050*/  FFMA.FTZ R27, R27, UR10, -R6.reuse ;  /* 0x0000000a1b1b7c23 */ /* 0x100fe20008010806 */
[--C-:B------:R-:W-:Y:S01]  /*2060*/  FFMA.FTZ R30, R30, UR10, -R6.reuse ;  /* 0x0000000a1e1e7c23 */ /* 0x100fe20008010806 */
[--C-:B------:R-:W-:Y:S01]  /*2070*/  FFMA.FTZ R31, R31, UR10, -R6.reuse ;  /* 0x0000000a1f1f7c23 */ /* 0x100fe20008010806 */
[--C-:B------:R-:W-:Y:S01]  /*2080*/  FFMA.FTZ R34, R34, UR10, -R6.reuse ;  /* 0x0000000a22227c23 */ /* 0x100fe20008010806 */
[--C-:B------:R-:W-:Y:S01]  /*2090*/  FFMA.FTZ R35, R35, UR10, -R6.reuse ;  /* 0x0000000a23237c23 */ /* 0x100fe20008010806 */
[--C-:B------:R-:W-:Y:S01]  /*20a0*/  FFMA.FTZ R38, R38, UR10, -R6.reuse ;  /* 0x0000000a26267c23 */ /* 0x100fe20008010806 */
[----:B------:R-:W-:Y:S01]  /*20b0*/  MUFU.EX2 R26, R26 ;  /* 0x0000001a001a7308 */ /* 0x000fe20000000800 */
[----:B-1----:R-:W-:Y:S01]  /*20c0*/  FADD.FTZ R10, R28, R9 ;  /* 0x000000091c0a7221 */ /* 0x002fe20000010000 */
[--C-:B------:R-:W-:Y:S01]  /*20d0*/  FFMA.FTZ R39, R39, UR10, -R6.reuse ;  /* 0x0000000a27277c23 */ /* 0x100fe20008010806 */
[--C-:B------:R-:W-:Y:S01]  /*20e0*/  FFMA.FTZ R42, R42, UR10, -R6.reuse ;  /* 0x0000000a2a2a7c23 */ /* 0x100fe20008010806 */
[----:B------:R-:W-:Y:S01]  /*20f0*/  FFMA.FTZ R43, R43, UR10, -R6 ;  /* 0x0000000a2b2b7c23 */ /* 0x000fe20008010806 */
[----:B------:R-:W-:Y:S01]  /*2100*/  FADD.FTZ R9, R29, R10 ;  /* 0x0000000a1d097221 */ /* 0x000fe20000010000 */
[--C-:B------:R-:W-:Y:S01]  /*2110*/  FFMA.FTZ R46, R46, UR10, -R6.reuse ;  /* 0x0000000a2e2e7c23 */ /* 0x100fe20008010806 */
[--C-:B------:R-:W-:Y:S01]  /*2120*/  FFMA.FTZ R47, R47, UR10, -R6.reuse ;  /* 0x0000000a2f2f7c23 */ /* 0x100fe20008010806 */
[----:B------:R-:W1:Y:S01]  /*2130*/  MUFU.EX2 R27, R27 ;  /* 0x0000001b001b7308 */ /* 0x000e620000000800 */
[----:B------:R-:W-:Y:S01]  /*2140*/  FADD.FTZ R10, R32, R9 ;  /* 0x00000009200a7221 */ /* 0x000fe20000010000 */
[--C-:B------:R-:W-:Y:S01]  /*2150*/  FFMA.FTZ R50, R50, UR10, -R6.reuse ;  /* 0x0000000a32327c23 */ /* 0x100fe20008010806 */
[--C-:B------:R-:W-:Y:S01]  /*2160*/  FFMA.FTZ R51, R51, UR10, -R6.reuse ;  /* 0x0000000a33337c23 */ /* 0x100fe20008010806 */
[----:B------:R-:W-:Y:S01]  /*2170*/  FFMA.FTZ R54, R54, UR10, -R6 ;  /* 0x0000000a36367c23 */ /* 0x000fe20008010806 */
[----:B------:R-:W-:Y:S01]  /*2180*/  FADD.FTZ R11, R33, R10 ;  /* 0x0000000a210b7221 */ /* 0x000fe20000010000 */
[--C-:B------:R-:W-:Y:S01]  /*2190*/  FFMA.FTZ R55, R55, UR10, -R6.reuse ;  /* 0x0000000a37377c23 */ /* 0x100fe20008010806 */
[--C-:B------:R-:W-:Y:S01]  /*21a0*/  FFMA.FTZ R58, R58, UR10, -R6.reuse ;  /* 0x0000000a3a3a7c23 */ /* 0x100fe20008010806 */
[----:B------:R-:W3:Y:S01]  /*21b0*/  MUFU.EX2 R30, R30 ;  /* 0x0000001e001e7308 */ /* 0x000ee20000000800 */
[----:B------:R-:W-:Y:S01]  /*21c0*/  FADD.FTZ R12, R36, R11 ;  /* 0x0000000b240c7221 */ /* 0x000fe20000010000 */
[--C-:B------:R-:W-:Y:S01]  /*21d0*/  FFMA.FTZ R59, R59, UR10, -R6.reuse ;  /* 0x0000000a3b3b7c23 */ /* 0x100fe20008010806 */
[--C-:B------:R-:W-:Y:S01]  /*21e0*/  FFMA.FTZ R62, R62, UR10, -R6.reuse ;  /* 0x0000000a3e3e7c23 */ /* 0x100fe20008010806 */
[----:B------:R-:W-:Y:S01]  /*21f0*/  FFMA.FTZ R63, R63, UR10, -R6 ;  /* 0x0000000a3f3f7c23 */ /* 0x000fe20008010806 */
[----:B------:R-:W-:Y:S01]  /*2200*/  FADD.FTZ R11, R37, R12 ;  /* 0x0000000c250b7221 */ /* 0x000fe20000010000 */
[--C-:B------:R-:W-:Y:S01]  /*2210*/  FFMA.FTZ R66, R66, UR10, -R6.reuse ;  /* 0x0000000a42427c23 */ /* 0x100fe20008010806 */
[--C-:B------:R-:W-:Y:S01]  /*2220*/  FFMA.FTZ R67, R67, UR10, -R6.reuse ;  /* 0x0000000a43437c23 */ /* 0x100fe20008010806 */
[----:B------:R-:W4:Y:S01]  /*2230*/  MUFU.EX2 R31, R31 ;  /* 0x0000001f001f7308 */ /* 0x000f220000000800 */
[----:B-1----:R-:W-:Y:S01]  /*2240*/  FADD.FTZ R9, R26, R27 ;  /* 0x0000001b1a097221 */ /* 0x002fe20000010000 */
[----:B------:R-:W-:Y:S01]  /*2250*/  FADD.FTZ R12, R40, R11 ;  /* 0x0000000b280c7221 */ /* 0x000fe20000010000 */
[--C-:B------:R-:W-:Y:S01]  /*2260*/  FFMA.FTZ R70, R70, UR10, -R6.reuse ;  /* 0x0000000a46467c23 */ /* 0x100fe20008010806 */
[----:B------:R-:W-:Y:S01]  /*2270*/  FFMA.FTZ R71, R71, UR10, -R6 ;  /* 0x0000000a47477c23 */ /* 0x000fe20008010806 */
[----:B------:R-:W-:Y:S01]  /*2280*/  F2FP.BF16.F32.PACK_AB R168, R57, R56 ;  /* 0x0000003839a8723e */ /* 0x000fe200000010ff */
[----:B------:R-:W-:Y:S01]  /*2290*/  FADD.FTZ R11, R41, R12 ;  /* 0x0000000c290b7221 */ /* 0x000fe20000010000 */
[----:B------:R-:W-:Y:S01]  /*22a0*/  F2FP.BF16.F32.PACK_AB R153, R27, R26 ;  /* 0x0000001a1b99723e */ /* 0x000fe200000010ff */
[----:B------:R-:W1:Y:S01]  /*22b0*/  MUFU.EX2 R34, R34 ;  /* 0x0000002200227308 */ /* 0x000e620000000800 */
[----:B---3--:R-:W-:Y:S01]  /*22c0*/  FADD.FTZ R10, R30, R9 ;  /* 0x000000091e0a7221 */ /* 0x008fe20000010000 */
[----:B------:R-:W-:-:S04]  /*22d0*/  FADD.FTZ R12, R44, R11 ;  /* 0x0000000b2c0c7221 */ /* 0x000fc80000010000 */
[----:B------:R-:W-:Y:S02]  /*22e0*/  FADD.FTZ R11, R45, R12 ;  /* 0x0000000c2d0b7221 */ /* 0x000fe40000010000 */
[----:B------:R-:W3:Y:S01]  /*22f0*/  MUFU.EX2 R35, R35 ;  /* 0x0000002300237308 */ /* 0x000ee20000000800 */
[C---:B----4-:R-:W-:Y:S01]  /*2300*/  FADD.FTZ R9, R31.reuse, R10 ;  /* 0x0000000a1f097221 */ /* 0x050fe20000010000 */
[----:B------:R-:W-:Y:S01]  /*2310*/  FADD.FTZ R12, R48, R11 ;  /* 0x0000000b300c7221 */ /* 0x000fe20000010000 */
[----:B------:R-:W-:-:S03]  /*2320*/  F2FP.BF16.F32.PACK_AB R155, R31, R30 ;  /* 0x0000001e1f9b723e */ /* 0x000fc600000010ff */
[----:B------:R-:W-:Y:S02]  /*2330*/  FADD.FTZ R11, R49, R12 ;  /* 0x0000000c310b7221 */ /* 0x000fe40000010000 */
[----:B------:R-:W4:Y:S01]  /*2340*/  MUFU.EX2 R38, R38 ;  /* 0x0000002600267308 */ /* 0x000f220000000800 */
[----:B-1----:R-:W-:-:S07]  /*2350*/  FADD.FTZ R10, R34, R9 ;  /* 0x00000009220a7221 */ /* 0x002fce0000010000 */
[----:B------:R-:W1:Y:S01]  /*2360*/  MUFU.EX2 R39, R39 ;  /* 0x0000002700277308 */ /* 0x000e620000000800 */
[C---:B---3--:R-:W-:Y:S01]  /*2370*/  FADD.FTZ R9, R35.reuse, R10 ;  /* 0x0000000a23097221 */ /* 0x048fe20000010000 */
[----:B------:R-:W-:-:S06]  /*2380*/  F2FP.BF16.F32.PACK_AB R157, R35, R34 ;  /* 0x00000022239d723e */ /* 0x000fcc00000010ff */
[----:B------:R-:W3:Y:S01]  /*2390*/  MUFU.EX2 R42, R42 ;  /* 0x0000002a002a7308 */ /* 0x000ee20000000800 */
[----:B----4-:R-:W-:-:S07]  /*23a0*/  FADD.FTZ R10, R38, R9 ;  /* 0x00000009260a7221 */ /* 0x010fce0000010000 */
[----:B------:R-:W4:Y:S01]  /*23b0*/  MUFU.EX2 R43, R43 ;  /* 0x0000002b002b7308 */ /* 0x000f220000000800 */
[C---:B-1----:R-:W-:Y:S01]  /*23c0*/  FADD.FTZ R9, R39.reuse, R10 ;  /* 0x0000000a27097221 */ /* 0x042fe20000010000 */
[----:B------:R-:W-:-:S06]  /*23d0*/  F2FP.BF16.F32.PACK_AB R159, R39, R38 ;  /* 0x00000026279f723e */ /* 0x000fcc00000010ff */
[----:B------:R-:W1:Y:S01]  /*23e0*/  MUFU.EX2 R46, R46 ;  /* 0x0000002e002e7308 */ /* 0x000e620000000800 */
[----:B---3--:R-:W-:-:S07]  /*23f0*/  FADD.FTZ R10, R42, R9 ;  /* 0x000000092a0a7221 */ /* 0x008fce0000010000 */
[----:B------:R-:W3:Y:S01]  /*2400*/  MUFU.EX2 R47, R47 ;  /* 0x0000002f002f7308 */ /* 0x000ee20000000800 */
[C---:B----4-:R-:W-:Y:S01]  /*2410*/  FADD.FTZ R9, R43.reuse, R10 ;  /* 0x0000000a2b097221 */ /* 0x050fe20000010000 */
[----:B------:R-:W-:Y:S01]  /*2420*/  FADD.FTZ R10, R52, R11 ;  /* 0x0000000b340a7221 */ /* 0x000fe20000010000 */
[----:B------:R-:W-:-:S03]  /*2430*/  F2FP.BF16.F32.PACK_AB R161, R43, R42 ;  /* 0x0000002a2ba1723e */ /* 0x000fc600000010ff */
[----:B------:R-:W-:Y:S02]  /*2440*/  FADD.FTZ R11, R53, R10 ;  /* 0x0000000a350b7221 */ /* 0x000fe40000010000 */
[----:B------:R-:W4:Y:S01]  /*2450*/  MUFU.EX2 R50, R50 ;  /* 0x0000003200327308 */ /* 0x000f220000000800 */
[----:B-1----:R-:W-:Y:S01]  /*2460*/  FADD.FTZ R6, R46, R9 ;  /* 0x000000092e067221 */ /* 0x002fe20000010000 */
[----:B------:R-:W-:-:S04]  /*2470*/  FADD.FTZ R10, R56, R11 ;  /* 0x0000000b380a7221 */ /* 0x000fc80000010000 */
[----:B------:R-:W-:Y:S02]  /*2480*/  FADD.FTZ R11, R57, R10 ;  /* 0x0000000a390b7221 */ /* 0x000fe40000010000 */
        /* <DEDUP_REMOVED lines=11> */
[----:B----4-:R-:W-:-:S07]  /*2540*/  FADD.FTZ R10, R60, R11 ;  /* 0x0000000b3c0a7221 */ /* 0x010fce0000010000 */
[----:B------:R-:W4:Y:S01]  /*2550*/  MUFU.EX2 R58, R58 ;  /* 0x0000003a003a7308 */ /* 0x000f220000000800 */
[C---:B-1----:R-:W-:Y:S01]  /*2560*/  FADD.FTZ R9, R55.reuse, R6 ;  /* 0x0000000637097221 */ /* 0x042fe20000010000 */
[----:B------:R-:W-:-:S06]  /*2570*/  F2FP.BF16.F32.PACK_AB R167, R55, R54 ;  /* 0x0000003637a7723e */ /* 0x000fcc00000010ff */
[----:B------:R-:W1:Y:S01]  /*2580*/  MUFU.EX2 R64, R64 ;  /* 0x0000004000407308 */ /* 0x000e620000000800 */
[C---:B---3--:R-:W-:Y:S01]  /*2590*/  FADD.FTZ R11, R61.reuse, R10 ;  /* 0x0000000a3d0b7221 */ /* 0x048fe20000010000 */
[----:B------:R-:W-:-:S06]  /*25a0*/  F2FP.BF16.F32.PACK_AB R170, R61, R60 ;  /* 0x0000003c3daa723e */ /* 0x000fcc00000010ff */
[----:B------:R-:W3:Y:S01]  /*25b0*/  MUFU.EX2 R59, R59 ;  /* 0x0000003b003b7308 */ /* 0x000ee20000000800 */
[----:B----4-:R-:W-:-:S07]  /*25c0*/  FADD.FTZ R6, R58, R9 ;  /* 0x000000093a067221 */ /* 0x010fce0000010000 */
[----:B------:R-:W4:Y:S01]  /*25d0*/  MUFU.EX2 R65, R65 ;  /* 0x0000004100417308 */ /* 0x000f220000000800 */
[----:B-1----:R-:W-:-:S07]  /*25e0*/  FADD.FTZ R10, R64, R11 ;  /* 0x0000000b400a7221 */ /* 0x002fce0000010000 */
[----:B------:R-:W1:Y:S01]  /*25f0*/  MUFU.EX2 R62, R62 ;  /* 0x0000003e003e7308 */ /* 0x000e620000000800 */
[C---:B---3--:R-:W-:Y:S01]  /*2600*/  FADD.FTZ R9, R59.reuse, R6 ;  /* 0x000000063b097221 */ /* 0x048fe20000010000 */
[----:B------:R-:W-:-:S06]  /*2610*/  F2FP.BF16.F32.PACK_AB R169, R59, R58 ;  /* 0x0000003a3ba9723e */ /* 0x000fcc00000010ff */
[----:B------:R-:W3:Y:S01]  /*2620*/  MUFU.EX2 R68, R68 ;  /* 0x0000004400447308 */ /* 0x000ee20000000800 */
[C---:B----4-:R-:W-:Y:S01]  /*2630*/  FADD.FTZ R11, R65.reuse, R10 ;  /* 0x0000000a410b7221 */ /* 0x050fe20000010000 */
[----:B------:R-:W-:-:S06]  /*2640*/  F2FP.BF16.F32.PACK_AB R172, R65, R64 ;  /* 0x0000004041ac723e */ /* 0x000fcc00000010ff */
[----:B------:R-:W4:Y:S01]  /*2650*/  MUFU.EX2 R63, R63 ;  /* 0x0000003f003f7308 */ /* 0x000f220000000800 */
[----:B-1----:R-:W-:-:S07]  /*2660*/  FADD.FTZ R6, R62, R9 ;  /* 0x000000093e067221 */ /* 0x002fce0000010000 */
[----:B------:R-:W1:Y:S01]  /*2670*/  MUFU.EX2 R66, R66 ;  /* 0x0000004200427308 */ /* 0x000e620000000800 */
[----:B---3--:R-:W-:Y:S01]  /*2680*/  FADD.FTZ R10, R68, R11 ;  /* 0x0000000b440a7221 */ /* 0x008fe20000010000 */
[----:B------:R-:W-:-:S06]  /*2690*/  F2FP.BF16.F32.PACK_AB R174, R5, R68 ;  /* 0x0000004405ae723e */ /* 0x000fcc00000010ff */
[----:B------:R-:W3:Y:S01]  /*26a0*/  MUFU.EX2 R67, R67 ;  /* 0x0000004300437308 */ /* 0x000ee20000000800 */
[----:B----4-:R-:W-:Y:S01]  /*26b0*/  FADD.FTZ R9, R63, R6 ;  /* 0x000000063f097221 */ /* 0x010fe20000010000 */
[----:B------:R-:W-:Y:S01]  /*26c0*/  FADD.FTZ R6, R5, R10 ;  /* 0x0000000a05067221 */ /* 0x000fe20000010000 */
[----:B------:R-:W-:-:S05]  /*26d0*/  F2FP.BF16.F32.PACK_AB R171, R63, R62 ;  /* 0x0000003e3fab723e */ /* 0x000fca00000010ff */
[----:B------:R-:W4:Y:S01]  /*26e0*/  MUFU.EX2 R70, R70 ;  /* 0x0000004600467308 */ /* 0x000f220000000800 */
[----:B-1----:R-:W-:-:S07]  /*26f0*/  FADD.FTZ R10, R66, R9 ;  /* 0x00000009420a7221 */ /* 0x002fce0000010000 */
[----:B------:R-:W1:Y:S01]  /*2700*/  MUFU.EX2 R71, R71 ;  /* 0x0000004700477308 */ /* 0x000e620000000800 */
[C---:B---3--:R-:W-:Y:S01]  /*2710*/  FADD.FTZ R5, R67.reuse, R10 ;  /* 0x0000000a43057221 */ /* 0x048fe20000010000 */
[----:B------:R-:W-:-:S03]  /*2720*/  F2FP.BF16.F32.PACK_AB R173, R67, R66 ;  /* 0x0000004243ad723e */ /* 0x000fc600000010ff */
[----:B----4-:R-:W-:-:S04]  /*2730*/  FADD.FTZ R10, R70, R5 ;  /* 0x00000005460a7221 */ /* 0x010fc80000010000 */
[C---:B-1----:R-:W-:Y:S01]  /*2740*/  FADD.FTZ R5, R71.reuse, R10 ;  /* 0x0000000a47057221 */ /* 0x042fe20000010000 */
[----:B------:R-:W-:Y:S01]  /*2750*/  F2FP.BF16.F32.PACK_AB R175, R71, R70 ;  /* 0x0000004647af723e */ /* 0x000fe200000010ff */
[----:B------:R-:W-:Y:S06]  /*2760*/  @!P0 BRA `(.L_x_14) ;  /* 0x0000000000048947 */ /* 0x000fec0003800000 */
[----:B------:R-:W-:Y:S01]  /*2770*/  BPT.TRAP 0x1 ;  /* 0x000000040000795c */ /* 0x000fe20000300000 */
.L_x_14:
[----:B------:R1:W3:Y:S01]  /*2780*/  SYNCS.PHASECHK.TRANS64.TRYWAIT P1, [UR22+0x22850], R8 ;  /* 0x02285008ff0075a7 */ /* 0x0002e20008020156 */
[----:B------:R-:W-:Y:S05]  /*2790*/  @!P0 BRA `(.L_x_15) ;  /* 0x0000000000048947 */ /* 0x000fea0003800000 */
[----:B------:R-:W-:Y:S01]  /*27a0*/  BPT.TRAP 0x1 ;  /* 0x000000040000795c */ /* 0x000fe20000300000 */
.L_x_15:
[----:B---3--:R-:W-:Y:S05]  /*27b0*/  @P1 BRA `(.L_x_16) ;  /* 0x0000000000081947 */ /* 0x008fea0003800000 */
[----:B------:R-:W3:Y:S02]  /*27c0*/  SYNCS.PHASECHK.TRANS64.TRYWAIT P1, [UR22+0x22850], R8 ;  /* 0x02285008ff0075a7 */ /* 0x000ee40008020156 */
[----:B---3--:R-:W-:Y:S05]  /*27d0*/  @!P1 BRA `(.L_x_17) ;  /* 0x0000008400c89947 */ /* 0x008fea0003800000 */
.L_x_16:
[----:B------:R4:W-:Y:S01]  /*27e0*/  BAR.SYNC.DEFER_BLOCKING R7, 0x100 ;  /* 0x000400070000751d */ /* 0x0009e20000010000 */
[----:B------:R-:W-:-:S04]  /*27f0*/  UIADD3 UR41, UR41, 0x400, URZ ;  /* 0x0000040029297890 */ /* 0x000fc8000fffe03f */
[----:B------:R-:W-:Y:S01]  /*2800*/  USHF.R.U32.HI UR41, URZ, 0x4, UR41 ;  /* 0x000000043f297899 */ /* 0x000fe20008011629 */
[----:B------:R-:W-:-:S03]  /*2810*/  UMOV UR7, 0x40000040 ;  /* 0x4000004000077882 */ /* 0x000fc60000000000 */
[----:B------:R-:W-:-:S04]  /*2820*/  ULOP3.LUT UR21, UR41, 0x3fff, URZ, 0xc0, !UPT ;  /* 0x00003fff29157892 */ /* 0x000fc8000f8ec03f */
[----:B------:R-:W-:-:S04]  /*2830*/  ULOP3.LUT UR21, UR21, 0x3000000, URZ, 0xfc, !UPT ;  /* 0x0300000015157892 */ /* 0x000fc8000f8efc3f */
[----:B------:R-:W-:Y:S01]  /*2840*/  UIMAD UR11, UR37, 0xc00, UR21 ;  /* 0x00000c00250b78a4 */ /* 0x000fe2000f8e0215 */
[----:B------:R-:W-:-:S06]  /*2850*/  WARPGROUP.ARRIVE ;  /* 0x00000000000079c5 */ /* 0x000fcc0000000000 */
[----:B------:R-:W-:Y:S02]  /*2860*/  UMOV UR6, UR11 ;  /* 0x0000000b00067c82 */ /* 0x000fe40008000000 */
[----:B------:R-:W-:Y:S01]  /*2870*/  HGMMA.64x256x16.F32.BF16 R24, R152, gdesc[UR4].tnspB, RZ, !UPT, gsb0 ;  /* 0x43e0000498187df0 */ /* 0x000fe2000c0018ff */
[----:B------:R-:W-:Y:S01]  /*2880*/  UIADD3 UR6, UR11, 0x80, URZ ;  /* 0x000000800b067890 */ /* 0x000fe2000fffe03f */
[----:B------:R-:W-:Y:S01]  /*2890*/  UMOV UR7, 0x40000040 ;  /* 0x4000004000077882 */ /* 0x000fe20000000000 */
[----:B------:R-:W-:Y:S02]  /*28a0*/  WARPGROUP.DEPBAR.LE gsb0, 0x0 ;  /* 0x00008000000079c5 */ /* 0x000fe40000010000 */
[----:B------:R-:W-:-:S15]  /*28b0*/  WARPGROUP.ARRIVE ;  /* 0x00000000000079c5 */ /* 0x000fde0000000000 */
[----:B------:R-:W-:-:S08]  /*28c0*/  NOP ;  /* 0x0000000000007918 */ /* 0x000fd00000000000 */
[----:B------:R-:W-:Y:S01]  /*28d0*/  HGMMA.64x256x16.F32.BF16 R24, R156, gdesc[UR4].tnspB, R24, gsb0 ;  /* 0x43e000049c187df0 */ /* 0x000fe20008001818 */
        /* <DEDUP_REMOVED lines=23> */
[----:B------:R-:W-:Y:S03]  /*2a50*/  HGMMA.64x256x16.F32.BF16 R24, R172, gdesc[UR4].tnspB, R24, gsb0 ;  /* 0x43e00004ac187df0 */ /* 0x000fe60008001818 */
[----:B------:R-:W-:Y:S02]  /*2a60*/  WARPGROUP.DEPBAR.LE gsb0, 0x0 ;  /* 0x00008000000079c5 */ /* 0x000fe40000010000 */
[----:B----4-:R-:W-:Y:S05]  /*2a70*/  @!P0 BRA `(.L_x_18) ;  /* 0x0000000000048947 */ /* 0x010fea0003800000 */
[----:B------:R-:W-:Y:S01]  /*2a80*/  BPT.TRAP 0x1 ;  /* 0x000000040000795c */ /* 0x000fe20000300000 */
.L_x_18:
[----:B------:R-:W4:Y:S01]  /*2a90*/  S2UR UR6, SR_CgaCtaId ;  /* 0x00000000000679c3 */ /* 0x000f220000008800 */
[----:B------:R-:W-:Y:S02]  /*2aa0*/  UISETP.GE.AND UP0, UPT, UR42, 0x61, UPT ;  /* 0x000000612a00788c */ /* 0x000fe4000bf06270 */
[----:B------:R-:W-:-:S04]  /*2ab0*/  UIADD3 UR22, UR22, 0x22860, URZ ;  /* 0x0002286016167890 */ /* 0x000fc8000fffe03f */
[----:B------:R-:W-:Y:S01]  /*2ac0*/  PLOP3.LUT P1, PT, PT, PT, UP0, 0x80, 0x0 ;  /* 0x000000000000781c */ /* 0x000fe20003f2f008 */
[----:B----4-:R-:W-:-:S09]  /*2ad0*/  UPRMT UR22, UR6, 0x654, UR22 ;  /* 0x0000065406167896 */ /* 0x010fd20008000016 */
[----:B------:R-:W-:Y:S01]  /*2ae0*/  SYNCS.ARRIVE.TRANS64.RED.A1T0 RZ, [UR22], RZ ;  /* 0x000000ffffff79a7 */ /* 0x000fe20008100416 */
[----:B------:R-:W-:Y:S02]  /*2af0*/  UMOV UR22, 0x400 ;  /* 0x0000040000167882 */ /* 0x000fe40000000000 */
[----:B------:R-:W-:Y:S01]  /*2b00*/  ULEA UR22, UR6, UR22, 0x18 ;  /* 0x0000001606167291 */ /* 0x000fe2000f8ec03f */
[----:B------:R-:W-:Y:S11]  /*2b10*/  @!P1 BRA `(.L_x_19) ;  /* 0x0000001c006c9947 */ /* 0x000ff60003800000 */
[----:B------:R-:W-:Y:S01]  /*2b20*/  IMAD.MOV.U32 R203, RZ, RZ, R4 ;  /* 0x000000ffffcb7224 */ /* 0x000fe200078e0004 */
[----:B------:R-:W-:Y:S01]  /*2b30*/  UIADD3 UR44, UR44, -0x2, URZ ;  /* 0xfffffffe2c2c7890 */ /* 0x000fe2000fffe03f */
[----:B------:R-:W-:Y:S01]  /*2b40*/  IMAD.MOV.U32 R7, RZ, RZ, R3 ;  /* 0x000000ffff077224 */ /* 0x000fe200078e0003 */
[----:B------:R-:W-:-:S10]  /*2b50*/  ULDC UR23, c[0x0][0x988] ;  /* 0x0002620000177ab9 */ /* 0x000fd40000000800 */
.L_x_30:
[----:B------:R-:W-:Y:S01]  /*2b60*/  UIADD3 UR37, UR37, 0x1, URZ ;  /* 0x0000000125257890 */ /* 0x000fe2000fffe03f */
[----:B--2---:R-:W-:Y:S01]  /*2b70*/  IMAD.U32 R0, RZ, RZ, UR44 ;  /* 0x0000002cff007e24 */ /* 0x004fe2000f8e00ff */
[----:B------:R-:W-:Y:S02]  /*2b80*/  UIADD3 UR44, UR44, -0x1, URZ ;  /* 0xffffffff2c2c7890 */ /* 0x000fe4000fffe03f */
[----:B------:R-:W-:Y:S02]  /*2b90*/  UISETP.NE.AND UP0, UPT, UR37, 0x2, UPT ;  /* 0x000000022500788c */ /* 0x000fe4000bf05270 */
[----:B------:R-:W-:Y:S02]  /*2ba0*/  ISETP.GT.AND P1, PT, R0, RZ, PT ;  /* 0x000000ff0000720c */ /* 0x000fe40003f24270 */
[----:B------:R-:W-:Y:S02]  /*2bb0*/  USEL UR6, URZ, 0x1, UP0 ;  /* 0x000000013f067887 */ /* 0x000fe40008000000 */
[----:B------:R-:W-:-:S02]  /*2bc0*/  USEL UR37, UR37, URZ, UP0 ;  /* 0x0000003f25257287 */ /* 0x000fc40008000000 */
[----:B------:R-:W-:Y:S01]  /*2bd0*/  ULOP3.LUT UR36, UR36, UR6, URZ, 0x3c, !UPT ;  /* 0x0000000624247292 */ /* 0x000fe2000f8e3c3f */
[----:B0-----:R-:W-:Y:S11]  /*2be0*/  @!P0 BRA `(.L_x_20) ;  /* 0x0000000000048947 */ /* 0x001ff60003800000 */
[----:B------:R-:W-:Y:S01]  /*2bf0*/  BPT.TRAP 0x1 ;  /* 0x000000040000795c */ /* 0x000fe20000300000 */
.L_x_20:
[----:B------:R-:W2:Y:S01]  /*2c00*/  S2UR UR24, SR_CgaCtaId ;  /* 0x00000000001879c3 */ /* 0x000ea20000008800 */
[----:B------:R-:W-:Y:S01]  /*2c10*/  MOV R0, UR36 ;  /* 0x0000002400007c02 */ /* 0x000fe20008000f00 */
[----:B------:R-:W-:-:S03]  /*2c20*/  UMOV UR22, 0x400 ;  /* 0x0000040000167882 */ /* 0x000fc60000000000 */
[----:B------:R-:W-:-:S04]  /*2c30*/  SHF.L.U32 R0, R0, 0x1f, RZ ;  /* 0x0000001f00007819 */ /* 0x000fc800000006ff */
[----:B------:R-:W-:-:S13]  /*2c40*/  R2UR UR26, R0 ;  /* 0x00000000001a72ca */ /* 0x000fda00000e0000 */
[----:B------:R-:W-:Y:S01]  /*2c50*/  IMAD.U32 R0, RZ, RZ, UR26 ;  /* 0x0000001aff007e24 */ /* 0x000fe2000f8e00ff */
[----:B--2---:R-:W-:-:S04]  /*2c60*/  ULEA UR22, UR24, UR22, 0x18 ;  /* 0x0000001618167291 */ /* 0x004fc8000f8ec03f */
[----:B------:R-:W-:-:S09]  /*2c70*/  ULEA UR25, UR37, UR22, 0x3 ;  /* 0x0000001625197291 */ /* 0x000fd2000f8e183f */
[----:B------:R2:W4:Y:S01]  /*2c80*/  SYNCS.PHASECHK.TRANS64.TRYWAIT P2, [UR25+0x22830], R0 ;  /* 0x02283000ff0075a7 */ /* 0x0005220008040159 */
[----:B------:R-:W-:Y:S05]  /*2c90*/  @!P0 BRA `(.L_x_21) ;  /* 0x0000000000048947 */ /* 0x000fea0003800000 */
[----:B------:R-:W-:Y:S01]  /*2ca0*/  BPT.TRAP 0x1 ;  /* 0x000000040000795c */ /* 0x000fe20000300000 */
.L_x_21:
[----:B----4-:R-:W-:Y:S05]  /*2cb0*/  @P2 BRA `(.L_x_22) ;  /* 0x00000000000c2947 */ /* 0x010fea0003800000 */
[----:B--2---:R-:W-:-:S04]  /*2cc0*/  IMAD.U32 R0, RZ, RZ, UR26 ;  /* 0x0000001aff007e24 */ /* 0x004fc8000f8e00ff */
[----:B------:R-:W2:Y:S02]  /*2cd0*/  SYNCS.PHASECHK.TRANS64.TRYWAIT P2, [UR25+0x22830], R0 ;  /* 0x02283000ff0075a7 */ /* 0x000ea40008040159 */
[----:B--2---:R-:W-:Y:S05]  /*2ce0*/  @!P2 BRA `(.L_x_23) ;  /* 0x00000080009ca947 */ /* 0x004fea0003800000 */
.L_x_22:
[----:B------:R-:W-:Y:S01]  /*2cf0*/  UIMAD UR6, UR37, 0x300, UR20 ;  /* 0x00000300250678a4 */ /* 0x000fe2000f8e0214 */
[----:B------:R-:W-:Y:S01]  /*2d00*/  WARPGROUP.ARRIVE ;  /* 0x00000000000079c5 */ /* 0x000fe20000000000 */
[----:B------:R-:W-:Y:S01]  /*2d10*/  UMOV UR7, 0x40000040 ;  /* 0x4000004000077882 */ /* 0x000fe20000000000 */
[----:B------:R-:W-:Y:S01]  /*2d20*/  UMOV UR11, 0x40000040 ;  /* 0x40000040000b7882 */ /* 0x000fe20000000000 */
[----:B------:R-:W-:-:S03]  /*2d30*/  UIADD3 UR10, UR6, 0x2, URZ ;  /* 0x00000002060a7890 */ /* 0x000fc6000fffe03f */
[----:B------:R-:W4:Y:S01]  /*2d40*/  S2R R204, SR_TID.X ;  /* 0x0000000000cc7919 */ /* 0x000f220000002100 */
[----:B------:R-:W-:Y:S01]  /*2d50*/  UIADD3 UR14, UR6, 0x4, URZ ;  /* 0x00000004060e7890 */ /* 0x000fe2000fffe03f */
[----:B------:R-:W-:Y:S01]  /*2d60*/  UMOV UR15, 0x40000040 ;  /* 0x40000040000f7882 */ /* 0x000fe20000000000 */
[----:B------:R-:W-:Y:S01]  /*2d70*/  HGMMA.64x96x16.F32.BF16 R152, gdesc[UR4], RZ, !UPT, gsb0 ;  /* 0x01600000049879f0 */ /* 0x000fe2000c0018ff */
[----:B------:R-:W-:Y:S01]  /*2d80*/  UIADD3 UR18, UR6, 0x6, URZ ;  /* 0x0000000606127890 */ /* 0x000fe2000fffe03f */
[----:B------:R-:W-:Y:S01]  /*2d90*/  UMOV UR19, 0x40000040 ;  /* 0x4000004000137882 */ /* 0x000fe20000000000 */
[----:B----4-:R-:W-:-:S04]  /*2da0*/  SHF.R.U32.HI R204, RZ, 0x7, R204 ;  /* 0x00000007ffcc7819 */ /* 0x010fc800000116cc */
[----:B--2---:R-:W-:Y:S01]  /*2db0*/  IADD3 R0, -R204, 0xb, RZ ;  /* 0x0000000bcc007810 */ /* 0x004fe20007ffe1ff */
        /* <DEDUP_REMOVED lines=13> */
.L_x_24:
[----:B------:R-:W-:Y:S01]  /*2e90*/  FMNMX.FTZ R4, R152, R7, !PT ;  /* 0x0000000798047209 */ /* 0x000fe20007810000 */
[----:B------:R-:W-:Y:S01]  /*2ea0*/  UMOV UR10, UR23 ;  /* 0x00000017000a7c82 */ /* 0x000fe20008000000 */
[----:B------:R-:W-:Y:S02]  /*2eb0*/  UIADD3 UR6, UR25, 0x22840, URZ ;  /* 0x0002284019067890 */ /* 0x000fe4000fffe03f */
[----:B------:R-:W-:Y:S02]  /*2ec0*/  FMNMX.FTZ R3, R153, R4, !PT ;  /* 0x0000000499037209 */ /* 0x000fe40007810000 */
[----:B------:R-:W-:Y:S02]  /*2ed0*/  UPRMT UR6, UR24, 0x654, UR6 ;  /* 0x0000065418067896 */ /* 0x000fe40008000006 */
[----:B------:R-:W-:-:S04]  /*2ee0*/  FMNMX.FTZ R4, R156, R3, !PT ;  /* 0x000000039c047209 */ /* 0x000fc80007810000 */
[----:B------:R-:W-:-:S03]  /*2ef0*/  FMNMX.FTZ R3, R157, R4, !PT ;  /* 0x000000049d037209 */ /* 0x000fc60007810000 */
[----:B------:R-:W-:Y:S01]  /*2f00*/  SYNCS.ARRIVE.TRANS64.RED.A1T0 RZ, [UR6], RZ ;  /* 0x000000ffffff79a7 */ /* 0x000fe20008100406 */
[----:B------:R-:W-:-:S04]  /*2f10*/  FMNMX.FTZ R4, R160, R3, !PT ;  /* 0x00000003a0047209 */ /* 0x000fc80007810000 */
        /* <DEDUP_REMOVED lines=18> */
[----:B01-3--:R-:W-:-:S05]  /*3040*/  FMNMX.FTZ R8, R197, R4, !PT ;  /* 0x00000004c5087209 */ /* 0x00bfca0007810000 */
[----:B------:R-:W0:Y:S02]  /*3050*/  SHFL.BFLY PT, R3, R8, 0x2, 0x1f ;  /* 0x0c401f0008037f89 */ /* 0x000e2400000e0000 */
[----:B0-----:R-:W-:-:S05]  /*3060*/  FMNMX.FTZ R10, R8, R3, !PT ;  /* 0x00000003080a7209 */ /* 0x001fca0007810000 */
[----:B------:R-:W0:Y:S02]  /*3070*/  SHFL.BFLY PT, R3, R10, 0x1, 0x1f ;  /* 0x0c201f000a037f89 */ /* 0x000e2400000e0000 */
[----:B0-----:R-:W-:-:S05]  /*3080*/  FMNMX.FTZ R3, R10, R3, !PT ;  /* 0x000000030a037209 */ /* 0x001fca0007810000 */
[C---:B------:R-:W-:Y:S01]  /*3090*/  FADD.FTZ R4, -R3.reuse, R7 ;  /* 0x0000000703047221 */ /* 0x040fe20000010100 */
[----:B------:R-:W-:-:S03]  /*30a0*/  FMUL.FTZ R22, R3, UR10 ;  /* 0x0000000a03167c20 */ /* 0x000fc60008410000 */
[----:B------:R-:W-:Y:S01]  /*30b0*/  FMUL.FTZ R7, R4, UR10 ;  /* 0x0000000a04077c20 */ /* 0x000fe20008410000 */
[----:B------:R-:W-:Y:S01]  /*30c0*/  FMNMX.FTZ R4, R154, R203, !PT ;  /* 0x000000cb9a047209 */ /* 0x000fe20007810000 */
[--C-:B------:R-:W-:Y:S01]  /*30d0*/  FFMA.FTZ R202, R157, UR10, -R22.reuse ;  /* 0x0000000a9dca7c23 */ /* 0x100fe20008010816 */
[--C-:B------:R-:W-:Y:S01]  /*30e0*/  FFMA.FTZ R201, R156, UR10, -R22.reuse ;  /* 0x0000000a9cc97c23 */ /* 0x100fe20008010816 */
[--C-:B------:R-:W-:Y:S01]  /*30f0*/  FFMA.FTZ R13, R161, UR10, -R22.reuse ;  /* 0x0000000aa10d7c23 */ /* 0x100fe20008010816 */
        /* <DEDUP_REMOVED lines=26> */
[----:B------:R-:W-:Y:S01]  /*32a0*/  FFMA.FTZ R177, R197, UR10, -R22 ;  /* 0x0000000ac5b17c23 */ /* 0x000fe20008010816 */
[----:B------:R-:W0:Y:S01]  /*32b0*/  MUFU.EX2 R7, R7 ;  /* 0x0000000700077308 */ /* 0x000e220000000800 */
[----:B------:R-:W-:-:S04]  /*32c0*/  FMNMX.FTZ R4, R170, R9, !PT ;  /* 0x00000009aa047209 */ /* 0x000fc80007810000 */
[----:B------:R-:W-:-:S03]  /*32d0*/  FMNMX.FTZ R9, R171, R4, !PT ;  /* 0x00000004ab097209 */ /* 0x000fc60007810000 */
[----:B------:R-:W1:Y:S01]  /*32e0*/  MUFU.EX2 R152, R152 ;  /* 0x0000009800987308 */ /* 0x000e620000000800 */
[----:B------:R-:W-:-:S04]  /*32f0*/  FMNMX.FTZ R4, R174, R9, !PT ;  /* 0x00000009ae047209 */ /* 0x000fc80007810000 */
[----:B------:R-:W-:-:S03]  /*3300*/  FMNMX.FTZ R9, R175, R4, !PT ;  /* 0x00000004af097209 */ /* 0x000fc60007810000 */
[----:B------:R-:W3:Y:S01]  /*3310*/  MUFU.EX2 R153, R153 ;  /* 0x0000009900997308 */ /* 0x000ee20000000800 */
[----:B------:R-:W-:Y:S01]  /*3320*/  FMNMX.FTZ R4, R178, R9, !PT ;  /* 0x00000009b2047209 */ /* 0x000fe20007810000 */
[-C--:B0-----:R-:W-:Y:S01]  /*3330*/  FMUL.FTZ R24, R24, R7.reuse ;  /* 0x0000000718187220 */ /* 0x081fe20000410000 */
[-C--:B------:R-:W-:Y:S01]  /*3340*/  FMUL.FTZ R25, R25, R7.reuse ;  /* 0x0000000719197220 */ /* 0x080fe20000410000 */
[-C--:B------:R-:W-:Y:S01]  /*3350*/  FMUL.FTZ R28, R28, R7.reuse ;  /* 0x000000071c1c7220 */ /* 0x080fe20000410000 */
[----:B------:R-:W-:Y:S01]  /*3360*/  FMNMX.FTZ R9, R179, R4, !PT ;  /* 0x00000004b3097209 */ /* 0x000fe20007810000 */
[-C--:B------:R-:W-:Y:S01]  /*3370*/  FMUL.FTZ R29, R29, R7.reuse ;  /* 0x000000071d1d7220 */ /* 0x080fe20000410000 */
[----:B------:R-:W-:Y:S01]  /*3380*/  FMUL.FTZ R32, R32, R7 ;  /* 0x0000000720207220 */ /* 0x000fe20000410000 */
[----:B------:R-:W-:Y:S01]  /*3390*/  MUFU.EX2 R201, R201 ;  /* 0x000000c900c97308 */ /* 0x000fe20000000800 */
[----:B------:R-:W-:Y:S01]  /*33a0*/  FMNMX.FTZ R4, R182, R9, !PT ;  /* 0x00000009b6047209 */ /* 0x000fe20007810000 */
[----:B-1----:R-:W-:Y:S01]  /*33b0*/  FFMA.FTZ R6, R7, R6, R152 ;  /* 0x0000000607067223 */ /* 0x002fe20000010098 */
[-C--:B------:R-:W-:Y:S01]  /*33c0*/  FMUL.FTZ R33, R33, R7.reuse ;  /* 0x0000000721217220 */ /* 0x080fe20000410000 */
[-C--:B------:R-:W-:Y:S01]  /*33d0*/  FMUL.FTZ R36, R36, R7.reuse ;  /* 0x0000000724247220 */ /* 0x080fe20000410000 */
[----:B------:R-:W-:Y:S01]  /*33e0*/  FMNMX.FTZ R9, R183, R4, !PT ;  /* 0x00000004b7097209 */ /* 0x000fe20007810000 */
[-C--:B------:R-:W-:Y:S01]  /*33f0*/  FMUL.FTZ R37, R37, R7.reuse ;  /* 0x0000000725257220 */ /* 0x080fe20000410000 */
[----:B------:R-:W-:Y:S01]  /*3400*/  FMUL.FTZ R40, R40, R7 ;  /* 0x0000000728287220 */ /* 0x000fe20000410000 */
[----:B------:R-:W-:Y:S01]  /*3410*/  MUFU.EX2 R202, R202 ;  /* 0x000000ca00ca7308 */ /* 0x000fe20000000800 */
[----:B------:R-:W-:Y:S01]  /*3420*/  FMNMX.FTZ R4, R186, R9, !PT ;  /* 0x00000009ba047209 */ /* 0x000fe20007810000 */
[C---:B---3--:R-:W-:Y:S01]  /*3430*/  FADD.FTZ R6, R153.reuse, R6 ;  /* 0x0000000699067221 */ /* 0x048fe20000010000 */
[----:B------:R-:W-:Y:S01]  /*3440*/  F2FP.BF16.F32.PACK_AB R152, R153, R152 ;  /* 0x000000989998723e */ /* 0x000fe200000010ff */
[-C--:B------:R-:W-:Y:S01]  /*3450*/  FMUL.FTZ R41, R41, R7.reuse ;  /* 0x0000000729297220 */ /* 0x080fe20000410000 */
[----:B------:R-:W-:Y:S01]  /*3460*/  FMNMX.FTZ R9, R187, R4, !PT ;  /* 0x00000004bb097209 */ /* 0x000fe20007810000 */
[-C--:B------:R-:W-:Y:S01]  /*3470*/  FMUL.FTZ R44, R44, R7.reuse ;  /* 0x000000072c2c7220 */ /* 0x080fe20000410000 */
[----:B------:R-:W-:Y:S01]  /*3480*/  FMUL.FTZ R45, R45, R7 ;  /* 0x000000072d2d7220 */ /* 0x000fe20000410000 */
[----:B------:R-:W-:Y:S01]  /*3490*/  MUFU.EX2 R156, R156 ;  /* 0x0000009c009c7308 */ /* 0x000fe20000000800 */
[----:B------:R-:W-:Y:S01]  /*34a0*/  FMNMX.FTZ R4, R190, R9, !PT ;  /* 0x00000009be047209 */ /* 0x000fe20007810000 */
[-C--:B------:R-:W-:Y:S01]  /*34b0*/  FMUL.FTZ R48, R48, R7.reuse ;  /* 0x0000000730307220 */ /* 0x080fe20000410000 */
[-C--:B------:R-:W-:Y:S01]  /*34c0*/  FMUL.FTZ R49, R49, R7.reuse ;  /* 0x0000000731317220 */ /* 0x080fe20000410000 */
        /* <DEDUP_REMOVED lines=19> */
[-C--:B------:R-:W-:Y:S01]  /*3600*/  FMUL.FTZ R76, R76, R7.reuse ;  /* 0x000000074c4c7220 */ /* 0x080fe20000410000 */
[----:B------:R-:W-:Y:S01]  /*3610*/  MUFU.EX2 R161, R161 ;  /* 0x000000a100a17308 */ /* 0x000fe20000000800 */
[-C--:B------:R-:W-:Y:S01]  /*3620*/  FMUL.FTZ R77, R77, R7.reuse ;  /* 0x000000074d4d7220 */ /* 0x080fe20000410000 */
[----:B------:R-:W0:Y:S01]  /*3630*/  SHFL.BFLY PT, R9, R4, 0x2, 0x1f ;  /* 0x0c401f0004097f89 */ /* 0x000e2200000e0000 */
[-C--:B------:R-:W-:Y:S01]  /*3640*/  FMUL.FTZ R80, R80, R7.reuse ;  /* 0x0000000750507220 */ /* 0x080fe20000410000 */
[-C--:B------:R-:W-:Y:S01]  /*3650*/  FMUL.FTZ R81, R81, R7.reuse ;  /* 0x0000000751517220 */ /* 0x080fe20000410000 */
[-C--:B------:R-:W-:Y:S01]  /*3660*/  FMUL.FTZ R84, R84, R7.reuse ;  /* 0x0000000754547220 */ /* 0x080fe20000410000 */
[-C--:B------:R-:W-:Y:S01]  /*3670*/  FMUL.FTZ R85, R85, R7.reuse ;  /* 0x0000000755557220 */ /* 0x080fe20000410000 */
[-C--:B------:R-:W-:Y:S01]  /*3680*/  FMUL.FTZ R88, R88, R7.reuse ;  /* 0x0000000758587220 */ /* 0x080fe20000410000 */
[----:B------:R-:W-:Y:S01]  /*3690*/  MUFU.EX2 R160, R160 ;  /* 0x000000a000a07308 */ /* 0x000fe20000000800 */
[-C--:B------:R-:W-:Y:S01]  /*36a0*/  FMUL.FTZ R89, R89, R7.reuse ;  /* 0x0000000759597220 */ /* 0x080fe20000410000 */
[-C--:B------:R-:W-:Y:S01]  /*36b0*/  FMUL.FTZ R92, R92, R7.reuse ;  /* 0x000000075c5c7220 */ /* 0x080fe20000410000 */
        /* <DEDUP_REMOVED lines=14> */
[----:B------:R-:W-:Y:S01]  /*37a0*/  FMUL.FTZ R117, R117, R7 ;  /* 0x0000000775757220 */ /* 0x000fe20000410000 */
[----:B0-----:R-:W-:Y:S01]  /*37b0*/  FMNMX.FTZ R8, R4, R9, !PT ;  /* 0x0000000904087209 */ /* 0x001fe20007810000 */
[----:B------:R-:W-:Y:S01]  /*37c0*/  FFMA.FTZ R9, R188, UR10, -R22 ;  /* 0x0000000abc097c23 */ /* 0x000fe20008010816 */
[-C--:B------:R-:W-:Y:S01]  /*37d0*/  FMUL.FTZ R120, R120, R7.reuse ;  /* 0x0000000778787220 */ /* 0x080fe20000410000 */
[-C--:B------:R-:W-:Y:S01]  /*37e0*/  FMUL.FTZ R121, R121, R7.reuse ;  /* 0x0000000779797220 */ /* 0x080fe20000410000 */
[-C--:B------:R-:W-:Y:S01]  /*37f0*/  FMUL.FTZ R124, R124, R7.reuse ;  /* 0x000000077c7c7220 */ /* 0x080fe20000410000 */
[----:B------:R-:W0:Y:S01]  /*3800*/  SHFL.BFLY PT, R157, R8, 0x1, 0x1f ;  /* 0x0c201f00089d7f89 */ /* 0x000e2200000e0000 */
        /* <DEDUP_REMOVED lines=14> */
[----:B------:R-:W-:-:S02]  /*38f0*/  FMUL.FTZ R149, R149, R7 ;  /* 0x0000000795957220 */ /* 0x000fc40000410000 */
[----:B------:R-:W-:Y:S01]  /*3900*/  MUFU.EX2 R165, R165 ;  /* 0x000000a500a57308 */ /* 0x000fe20000000800 */
[----:B0-----:R-:W-:-:S07]  /*3910*/  FMNMX.FTZ R4, R8, R157, !PT ;  /* 0x0000009d08047209 */ /* 0x001fce0007810000 */
[----:B------:R-:W-:Y:S01]  /*3920*/  MUFU.EX2 R10, R10 ;  /* 0x0000000a000a7308 */ /* 0x000fe20000000800 */
[C---:B------:R-:W-:Y:S01]  /*3930*/  FADD.FTZ R22, -R4.reuse, R203 ;  /* 0x000000cb04167221 */ /* 0x040fe20000010100 */
[----:B------:R-:W-:-:S03]  /*3940*/  FMUL.FTZ R169, R4, UR10 ;  /* 0x0000000a04a97c20 */ /* 0x000fc60008410000 */
[----:B------:R-:W-:Y:S01]  /*3950*/  FMUL.FTZ R22, R22, UR10 ;  /* 0x0000000a16167c20 */ /* 0x000fe20008410000 */
[--C-:B------:R-:W-:Y:S01]  /*3960*/  FFMA.FTZ R157, R154, UR10, -R169.reuse ;  /* 0x0000000a9a9d7c23 */ /* 0x100fe200080108a9 */
[--C-:B------:R-:W-:Y:S01]  /*3970*/  FFMA.FTZ R176, R155, UR10, -R169.reuse ;  /* 0x0000000a9bb07c23 */ /* 0x100fe200080108a9 */
[--C-:B------:R-:W-:Y:S01]  /*3980*/  FFMA.FTZ R155, R158, UR10, -R169.reuse ;  /* 0x0000000a9e9b7c23 */ /* 0x100fe200080108a9 */
[--C-:B------:R-:W-:Y:S01]  /*3990*/  FFMA.FTZ R180, R159, UR10, -R169.reuse ;  /* 0x0000000a9fb47c23 */ /* 0x100fe200080108a9 */
[--C-:B------:R-:W-:Y:S01]  /*39a0*/  FFMA.FTZ R158, R162, UR10, -R169.reuse ;  /* 0x0000000aa29e7c23 */ /* 0x100fe200080108a9 */
[----:B------:R-:W0:Y:S01]  /*39b0*/  MUFU.EX2 R22, R22 ;  /* 0x0000001600167308 */ /* 0x000e220000000800 */
[--C-:B------:R-:W-:Y:S01]  /*39c0*/  FFMA.FTZ R159, R163, UR10, -R169.reuse ;  /* 0x0000000aa39f7c23 */ /* 0x100fe200080108a9 */
[--C-:B------:R-:W-:Y:S01]  /*39d0*/  FFMA.FTZ R163, R167, UR10, -R169.reuse ;  /* 0x0000000aa7a37c23 */ /* 0x100fe200080108a9 */
[--C-:B------:R-:W-:Y:S01]  /*39e0*/  FFMA.FTZ R167, R171, UR10, -R169.reuse ;  /* 0x0000000aaba77c23 */ /* 0x100fe200080108a9 */
[--C-:B------:R-:W-:Y:S01]  /*39f0*/  FFMA.FTZ R171, R175, UR10, -R169.reuse ;  /* 0x0000000aafab7c23 */ /* 0x100fe200080108a9 */
[--C-:B------:R-:W-:Y:S01]  /*3a00*/  FFMA.FTZ R175, R179, UR10, -R169.reuse ;  /* 0x0000000ab3af7c23 */ /* 0x100fe200080108a9 */
[--C-:B------:R-:W-:Y:S01]  /*3a10*/  FFMA.FTZ R162, R166, UR10, -R169.reuse ;  /* 0x0000000aa6a27c23 */ /* 0x100fe200080108a9 */
[--C-:B------:R-:W-:Y:S01]  /*3a20*/  FFMA.FTZ R166, R170, UR10, -R169.reuse ;  /* 0x0000000aaaa67c23 */ /* 0x100fe200080108a9 */
[----:B------:R-:W1:Y:S01]  /*3a30*/  MUFU.EX2 R157, R157 ;  /* 0x0000009d009d7308 */ /* 0x000e620000000800 */
[--C-:B------:R-:W-:Y:S01]  /*3a40*/  FFMA.FTZ R182, R182, UR10, -R169.reuse ;  /* 0x0000000ab6b67c23 */ /* 0x100fe200080108a9 */
[--C-:B------:R-:W-:Y:S01]  /*3a50*/  FFMA.FTZ R170, R174, UR10, -R169.reuse ;  /* 0x0000000aaeaa7c23 */ /* 0x100fe200080108a9 */
[--C-:B------:R-:W-:Y:S01]  /*3a60*/  FFMA.FTZ R174, R178, UR10, -R169.reuse ;  /* 0x0000000ab2ae7c23 */ /* 0x100fe200080108a9 */
[--C-:B------:R-:W-:Y:S01]  /*3a70*/  FFMA.FTZ R178, R186, UR10, -R169.reuse ;  /* 0x0000000abab27c23 */ /* 0x100fe200080108a9 */
[--C-:B------:R-:W-:Y:S01]  /*3a80*/  FFMA.FTZ R191, R191, UR10, -R169.reuse ;  /* 0x0000000abfbf7c23 */ /* 0x100fe200080108a9 */
[--C-:B------:R-:W-:Y:S01]  /*3a90*/  FFMA.FTZ R194, R194, UR10, -R169.reuse ;  /* 0x0000000ac2c27c23 */ /* 0x100fe200080108a9 */
[--C-:B------:R-:W-:Y:S01]  /*3aa0*/  FFMA.FTZ R195, R195, UR10, -R169.reuse ;  /* 0x0000000ac3c37c23 */ /* 0x100fe200080108a9 */
[----:B------:R-:W3:Y:S01]  /*3ab0*/  MUFU.EX2 R176, R176 ;  /* 0x000000b000b07308 */ /* 0x000ee20000000800 */
[--C-:B------:R-:W-:Y:S01]  /*3ac0*/  FFMA.FTZ R198, R198, UR10, -R169.reuse ;  /* 0x0000000ac6c67c23 */ /* 0x100fe200080108a9 */
[----:B------:R-:W-:Y:S01]  /*3ad0*/  FFMA.FTZ R199, R199, UR10, -R169 ;  /* 0x0000000ac7c77c23 */ /* 0x000fe200080108a9 */
[-C--:B0-----:R-:W-:Y:S01]  /*3ae0*/  FMUL.FTZ R26, R26, R22.reuse ;  /* 0x000000161a1a7220 */ /* 0x081fe20000410000 */
[-C--:B------:R-:W-:Y:S01]  /*3af0*/  FMUL.FTZ R27, R27, R22.reuse ;  /* 0x000000161b1b7220 */ /* 0x080fe20000410000 */
[-C--:B------:R-:W-:Y:S01]  /*3b00*/  FMUL.FTZ R30, R30, R22.reuse ;  /* 0x000000161e1e7220 */ /* 0x080fe20000410000 */
[-C--:B------:R-:W-:Y:S01]  /*3b10*/  FMUL.FTZ R31, R31, R22.reuse ;  /* 0x000000161f1f7220 */ /* 0x080fe20000410000 */
[-C--:B------:R-:W-:Y:S01]  /*3b20*/  FMUL.FTZ R34, R34, R22.reuse ;  /* 0x0000001622227220 */ /* 0x080fe20000410000 */
[----:B------:R-:W0:Y:S01]  /*3b30*/  MUFU.EX2 R155, R155 ;  /* 0x0000009b009b7308 */ /* 0x000e220000000800 */
[----:B-1----:R-:W-:Y:S01]  /*3b40*/  FFMA.FTZ R179, R22, R5, R157 ;  /* 0x0000000516b37223 */ /* 0x002fe2000001009d */
[-C--:B------:R-:W-:Y:S01]  /*3b50*/  FMUL.FTZ R35, R35, R22.reuse ;  /* 0x0000001623237220 */ /* 0x080fe20000410000 */
[-C--:B------:R-:W-:Y:S01]  /*3b60*/  FMUL.FTZ R38, R38, R22.reuse ;  /* 0x0000001626267220 */ /* 0x080fe20000410000 */
[-C--:B------:R-:W-:Y:S01]  /*3b70*/  FMUL.FTZ R39, R39, R22.reuse ;  /* 0x0000001627277220 */ /* 0x080fe20000410000 */
[-C--:B------:R-:W-:Y:S01]  /*3b80*/  FMUL.FTZ R42, R42, R22.reuse ;  /* 0x000000162a2a7220 */ /* 0x080fe20000410000 */
[-C--:B------:R-:W-:Y:S01]  /*3b90*/  FMUL.FTZ R43, R43, R22.reuse ;  /* 0x000000162b2b7220 */ /* 0x080fe20000410000 */
[-C--:B------:R-:W-:Y:S01]  /*3ba0*/  FMUL.FTZ R46, R46, R22.reuse ;  /* 0x000000162e2e7220 */ /* 0x080fe20000410000 */
[----:B------:R-:W1:Y:S01]  /*3bb0*/  MUFU.EX2 R180, R180 ;  /* 0x000000b400b47308 */ /* 0x000e620000000800 */
[C---:B---3--:R-:W-:Y:S01]  /*3bc0*/  FADD.FTZ R154, R176.reuse, R179 ;  /* 0x000000b3b09a7221 */ /* 0x048fe20000010000 */
[----:B------:R-:W-:Y:S01]  /*3bd0*/  FADD.FTZ R179, R201, R6 ;  /* 0x00000006c9b37221 */ /* 0x000fe20000010000 */
[----:B------:R-:W-:Y:S01]  /*3be0*/  FFMA.FTZ R6, R183, UR10, -R169 ;  /* 0x0000000ab7067c23 */ /* 0x000fe200080108a9 */
[----:B------:R-:W-:Y:S01]  /*3bf0*/  F2FP.BF16.F32.PACK_AB R153, R176, R157 ;  /* 0x0000009db099723e */ /* 0x000fe200000010ff */
[-C--:B------:R-:W-:Y:S01]  /*3c00*/  FMUL.FTZ R47, R47, R22.reuse ;  /* 0x000000162f2f7220 */ /* 0x080fe20000410000 */
[----:B------:R-:W-:Y:S01]  /*3c10*/  FADD.FTZ R179, R202, R179 ;  /* 0x000000b3cab37221 */ /* 0x000fe20000010000 */
[----:B------:R-:W-:Y:S01]  /*3c20*/  FMUL.FTZ R50, R50, R22 ;  /* 0x0000001632327220 */ /* 0x000fe20000410000 */
[----:B------:R-:W-:Y:S01]  /*3c30*/  MUFU.EX2 R158, R158 ;  /* 0x0000009e009e7308 */ /* 0x000fe20000000800 */
[----:B0-----:R-:W-:Y:S01]  /*3c40*/  FADD.FTZ R181, R155, R154 ;  /* 0x0000009a9bb57221 */ /* 0x001fe20000010000 */
[----:B------:R-:W-:Y:S01]  /*3c50*/  FADD.FTZ R154, R156, R179 ;  /* 0x000000b39c9a7221 */ /* 0x000fe20000010000 */
[----:B------:R-:W-:Y:S01]  /*3c60*/  FFMA.FTZ R179, R187, UR10, -R169 ;  /* 0x0000000abbb37c23 */ /* 0x000fe200080108a9 */
[----:B------:R-:W-:Y:S01]  /*3c70*/  F2FP.BF16.F32.PACK_AB R156, R13, R156 ;  /* 0x0000009c0d9c723e */ /* 0x000fe200000010ff */
[-C--:B------:R-:W-:Y:S01]  /*3c80*/  FMUL.FTZ R51, R51, R22.reuse ;  /* 0x0000001633337220 */ /* 0x080fe20000410000 */
[----:B------:R-:W-:Y:S01]  /*3c90*/  FADD.FTZ R183, R13, R154 ;  /* 0x0000009a0db77221 */ /* 0x000fe20000010000 */
[-C--:B------:R-:W-:Y:S01]  /*3ca0*/  FMUL.FTZ R54, R54, R22.reuse ;  /* 0x0000001636367220 */ /* 0x080fe20000410000 */
[----:B------:R-:W0:Y:S01]  /*3cb0*/  MUFU.EX2 R159, R159 ;  /* 0x0000009f009f7308 */ /* 0x000e220000000800 */
[----:B-1----:R-:W-:Y:S01]  /*3cc0*/  FADD.FTZ R181, R180, R181 ;  /* 0x000000b5b4b57221 */ /* 0x002fe20000010000 */
[----:B------:R-:W-:Y:S01]  /*3cd0*/  FADD.FTZ R154, R12, R183 ;  /* 0x000000b70c9a7221 */ /* 0x000fe20000010000 */
[----:B------:R-:W-:Y:S01]  /*3ce0*/  F2FP.BF16.F32.PACK_AB R155, R180, R155 ;  /* 0x0000009bb49b723e */ /* 0x000fe200000010ff */
[-C--:B------:R-:W-:Y:S01]  /*3cf0*/  FMUL.FTZ R55, R55, R22.reuse ;  /* 0x0000001637377220 */ /* 0x080fe20000410000 */
[-C--:B------:R-:W-:Y:S01]  /*3d00*/  FMUL.FTZ R58, R58, R22.reuse ;  /* 0x000000163a3a7220 */ /* 0x080fe20000410000 */
[----:B------:R-:W-:Y:S01]  /*3d10*/  FADD.FTZ R183, R161, R154 ;  /* 0x0000009aa1b77221 */ /* 0x000fe20000010000 */
[-C--:B------:R-:W-:Y:S01]  /*3d20*/  FMUL.FTZ R59, R59, R22.reuse ;  /* 0x000000163b3b7220 */ /* 0x080fe20000410000 */
[----:B------:R-:W-:Y:S01]  /*3d30*/  MUFU.EX2 R162, R162 ;  /* 0x000000a200a27308 */ /* 0x000fe20000000800 */
[----:B------:R-:W-:Y:S01]  /*3d40*/  FMUL.FTZ R62, R62, R22 ;  /* 0x000000163e3e7220 */ /* 0x000fe20000410000 */
[----:B------:R-:W-:Y:S01]  /*3d50*/  FADD.FTZ R154, R160, R183 ;  /* 0x000000b7a09a7221 */ /* 0x000fe20000010000 */
[----:B------:R-:W-:Y:S01]  /*3d60*/  F2FP.BF16.F32.PACK_AB R160, R15, R160 ;  /* 0x000000a00fa0723e */ /* 0x000fe200000010ff */
[-C--:B------:R-:W-:Y:S01]  /*3d70*/  FMUL.FTZ R63, R63, R22.reuse ;  /* 0x000000163f3f7220 */ /* 0x080fe20000410000 */
[----:B------:R-:W-:Y:S01]  /*3d80*/  FMUL.FTZ R66, R66, R22 ;  /* 0x0000001642427220 */ /* 0x000fe20000410000 */
[----:B------:R-:W-:Y:S01]  /*3d90*/  FADD.FTZ R184, R15, R154 ;  /* 0x0000009a0fb87221 */ /* 0x000fe20000010000 */
[----:B------:R-:W-:Y:S01]  /*3da0*/  F2FP.BF16.F32.PACK_AB R154, R202, R201 ;  /* 0x000000c9ca9a723e */ /* 0x000fe200000010ff */
[----:B------:R-:W1:Y:S01]  /*3db0*/  MUFU.EX2 R163, R163 ;  /* 0x000000a300a37308 */ /* 0x000e620000000800 */
[----:B0-----:R-:W-:Y:S01]  /*3dc0*/  F2FP.BF16.F32.PACK_AB R157, R159, R158 ;  /* 0x0000009e9f9d723e */ /* 0x001fe200000010ff */
[----:B------:R-:W-:Y:S01]  /*3dd0*/  FADD.FTZ R183, R11, R184 ;  /* 0x000000b80bb77221 */ /* 0x000fe20000010000 */
[-C--:B------:R-:W-:Y:S01]  /*3de0*/  FMUL.FTZ R67, R67, R22.reuse ;  /* 0x0000001643437220 */ /* 0x080fe20000410000 */
[-C--:B------:R-:W-:Y:S01]  /*3df0*/  FMUL.FTZ R70, R70, R22.reuse ;  /* 0x0000001646467220 */ /* 0x080fe20000410000 */
[-C--:B------:R-:W-:Y:S01]  /*3e00*/  FMUL.FTZ R71, R71, R22.reuse ;  /* 0x0000001647477220 */ /* 0x080fe20000410000 */
[----:B------:R-:W-:Y:S01]  /*3e10*/  FADD.FTZ R183, R14, R183 ;  /* 0x000000b70eb77221 */ /* 0x000fe20000010000 */
[-C--:B------:R-:W-:Y:S01]  /*3e20*/  FMUL.FTZ R74, R74, R22.reuse ;  /* 0x000000164a4a7220 */ /* 0x080fe20000410000 */
[----:B------:R-:W0:Y:S01]  /*3e30*/  MUFU.EX2 R166, R166 ;  /* 0x000000a600a67308 */ /* 0x000e220000000800 */
[----:B------:R-:W-:Y:S01]  /*3e40*/  FMUL.FTZ R75, R75, R22 ;  /* 0x000000164b4b7220 */ /* 0x000fe20000410000 */
[----:B------:R-:W-:Y:S01]  /*3e50*/  FADD.FTZ R180, R164, R183 ;  /* 0x000000b7a4b47221 */ /* 0x000fe20000010000 */
[----:B------:R-:W-:Y:S01]  /*3e60*/  F2FP.BF16.F32.PACK_AB R164, R165, R164 ;  /* 0x000000a4a5a4723e */ /* 0x000fe200000010ff */
[-C--:B------:R-:W-:Y:S01]  /*3e70*/  FMUL.FTZ R78, R78, R22.reuse ;  /* 0x000000164e4e7220 */ /* 0x080fe20000410000 */
[-C--:B------:R-:W-:Y:S01]  /*3e80*/  FMUL.FTZ R79, R79, R22.reuse ;  /* 0x000000164f4f7220 */ /* 0x080fe20000410000 */
[----:B------:R-:W-:Y:S01]  /*3e90*/  FADD.FTZ R13, R165, R180 ;  /* 0x000000b4a50d7221 */ /* 0x000fe20000010000 */
[-C--:B------:R-:W-:Y:S01]  /*3ea0*/  FMUL.FTZ R82, R82, R22.reuse ;  /* 0x0000001652527220 */ /* 0x080fe20000410000 */
[----:B------:R3:W-:Y:S01]  /*3eb0*/  MUFU.EX2 R5, R182 ;  /* 0x000000b600057308 */ /* 0x0007e20000000800 */
[-C--:B------:R-:W-:Y:S01]  /*3ec0*/  FMUL.FTZ R83, R83, R22.reuse ;  /* 0x0000001653537220 */ /* 0x080fe20000410000 */
[-C--:B------:R-:W-:Y:S01]  /*3ed0*/  FMUL.FTZ R86, R86, R22.reuse ;  /* 0x0000001656567220 */ /* 0x080fe20000410000 */
[-C--:B------:R-:W-:Y:S01]  /*3ee0*/  FMUL.FTZ R87, R87, R22.reuse ;  /* 0x0000001657577220 */ /* 0x080fe20000410000 */
[-C--:B------:R-:W-:Y:S01]  /*3ef0*/  FMUL.FTZ R90, R90, R22.reuse ;  /* 0x000000165a5a7220 */ /* 0x080fe20000410000 */
[-C--:B------:R-:W-:Y:S01]  /*3f00*/  FMUL.FTZ R91, R91, R22.reuse ;  /* 0x000000165b5b7220 */ /* 0x080fe20000410000 */
[-C--:B------:R-:W-:Y:S01]  /*3f10*/  FMUL.FTZ R94, R94, R22.reuse ;  /* 0x000000165e5e7220 */ /* 0x080fe20000410000 */
[----:B------:R-:W-:Y:S01]  /*3f20*/  FMUL.FTZ R95, R95, R22 ;  /* 0x000000165f5f7220 */ /* 0x000fe20000410000 */
[----:B------:R-:W4:Y:S01]  /*3f30*/  MUFU.EX2 R167, R167 ;  /* 0x000000a700a77308 */ /* 0x000f220000000800 */
[----:B---3--:R-:W-:Y:S01]  /*3f40*/  FADD.FTZ R182, R158, R181 ;  /* 0x000000b59eb67221 */ /* 0x008fe20000010000 */
[----:B------:R-:W-:Y:S01]  /*3f50*/  FFMA.FTZ R181, R190, UR10, -R169 ;  /* 0x0000000abeb57c23 */ /* 0x000fe200080108a9 */
[----:B------:R-:W-:Y:S01]  /*3f60*/  F2FP.BF16.F32.PACK_AB R158, R161, R12 ;  /* 0x0000000ca19e723e */ /* 0x000fe200000010ff */
[----:B------:R-:W-:Y:S01]  /*3f70*/  FADD.FTZ R12, R10, R13 ;  /* 0x0000000d0a0c7221 */ /* 0x000fe20000010000 */
[----:B------:R-:W-:Y:S01]  /*3f80*/  FADD.FTZ R185, R159, R182 ;  /* 0x000000b69fb97221 */ /* 0x000fe20000010000 */
[----:B-1----:R-:W-:Y:S01]  /*3f90*/  F2FP.BF16.F32.PACK_AB R159, R163, R162 ;  /* 0x000000a2a39f723e */ /* 0x002fe200000010ff */
[-C--:B------:R-:W-:Y:S01]  /*3fa0*/  FMUL.FTZ R98, R98, R22.reuse ;  /* 0x0000001662627220 */ /* 0x080fe20000410000 */
[----:B------:R-:W1:Y:S01]  /*3fb0*/  MUFU.EX2 R170, R170 ;  /* 0x000000aa00aa7308 */ /* 0x000e620000000800 */
[----:B------:R-:W-:Y:S01]  /*3fc0*/  FADD.FTZ R182, R162, R185 ;  /* 0x000000b9a2b67221 */ /* 0x000fe20000010000 */
[----:B------:R-:W-:Y:S01]  /*3fd0*/  F2FP.BF16.F32.PACK_AB R162, R14, R11 ;  /* 0x0000000b0ea2723e */ /* 0x000fe200000010ff */
[-C--:B------:R-:W-:Y:S01]  /*3fe0*/  FMUL.FTZ R99, R99, R22.reuse ;  /* 0x0000001663637220 */ /* 0x080fe20000410000 */
[-C--:B------:R-:W-:Y:S01]  /*3ff0*/  FMUL.FTZ R102, R102, R22.reuse ;  /* 0x0000001666667220 */ /* 0x080fe20000410000 */
[----:B------:R-:W-:Y:S01]  /*4000*/  FADD.FTZ R185, R163, R182 ;  /* 0x000000b6a3b97221 */ /* 0x000fe20000010000 */
[-C--:B------:R-:W-:Y:S01]  /*4010*/  FMUL.FTZ R103, R103, R22.reuse ;  /* 0x0000001667677220 */ /* 0x080fe20000410000 */
[----:B------:R-:W-:Y:S01]  /*4020*/  FMUL.FTZ R106, R106, R22 ;  /* 0x000000166a6a7220 */ /* 0x000fe20000410000 */
[----:B------:R-:W3:Y:S01]  /*4030*/  MUFU.EX2 R171, R171 ;  /* 0x000000ab00ab7308 */ /* 0x000ee20000000800 */
[----:B0-----:R-:W-:Y:S01]  /*4040*/  FADD.FTZ R182, R166, R185 ;  /* 0x000000b9a6b67221 */ /* 0x001fe20000010000 */
[----:B----4-:R-:W-:Y:S01]  /*4050*/  F2FP.BF16.F32.PACK_AB R161, R167, R166 ;  /* 0x000000a6a7a1723e */ /* 0x010fe200000010ff */
[-C--:B------:R-:W-:Y:S01]  /*4060*/  FMUL.FTZ R107, R107, R22.reuse ;  /* 0x000000166b6b7220 */ /* 0x080fe20000410000 */
[-C--:B------:R-:W-:Y:S01]  /*4070*/  FMUL.FTZ R110, R110, R22.reuse ;  /* 0x000000166e6e7220 */ /* 0x080fe20000410000 */
[----:B------:R-:W-:Y:S01]  /*4080*/  FADD.FTZ R169, R167, R182 ;  /* 0x000000b6a7a97221 */ /* 0x000fe20000010000 */
[-C--:B------:R-:W-:Y:S01]  /*4090*/  FMUL.FTZ R111, R111, R22.reuse ;  /* 0x000000166f6f7220 */ /* 0x080fe20000410000 */
[-C--:B------:R-:W-:Y:S01]  /*40a0*/  FMUL.FTZ R114, R114, R22.reuse ;  /* 0x0000001672727220 */ /* 0x080fe20000410000 */
[----:B------:R-:W0:Y:S01]  /*40b0*/  MUFU.EX2 R174, R174 ;  /* 0x000000ae00ae7308 */ /* 0x000e220000000800 */
[----:B-1----:R-:W-:Y:S01]  /*40c0*/  FADD.FTZ R182, R170, R169 ;  /* 0x000000a9aab67221 */ /* 0x002fe20000010000 */
[-C--:B------:R-:W-:Y:S01]  /*40d0*/  FMUL.FTZ R115, R115, R22.reuse ;  /* 0x0000001673737220 */ /* 0x080fe20000410000 */
[-C--:B------:R-:W-:Y:S01]  /*40e0*/  FMUL.FTZ R118, R118, R22.reuse ;  /* 0x0000001676767220 */ /* 0x080fe20000410000 */
[-C--:B------:R-:W-:Y:S01]  /*40f0*/  FMUL.FTZ R119, R119, R22.reuse ;  /* 0x0000001677777220 */ /* 0x080fe20000410000 */
[-C--:B------:R-:W-:Y:S01]  /*4100*/  FMUL.FTZ R122, R122, R22.reuse ;  /* 0x000000167a7a7220 */ /* 0x080fe20000410000 */
[-C--:B------:R-:W-:Y:S01]  /*4110*/  FMUL.FTZ R123, R123, R22.reuse ;  /* 0x000000167b7b7220 */ /* 0x080fe20000410000 */
[----:B------:R-:W-:Y:S01]  /*4120*/  FMUL.FTZ R126, R126, R22 ;  /* 0x000000167e7e7220 */ /* 0x000fe20000410000 */
[----:B------:R-:W1:Y:S01]  /*4130*/  MUFU.EX2 R175, R175 ;  /* 0x000000af00af7308 */ /* 0x000e620000000800 */
[C---:B---3--:R-:W-:Y:S01]  /*4140*/  FADD.FTZ R169, R171.reuse, R182 ;  /* 0x000000b6aba97221 */ /* 0x048fe20000010000 */
[----:B------:R-:W-:Y:S01]  /*4150*/  F2FP.BF16.F32.PACK_AB R163, R171, R170 ;  /* 0x000000aaaba3723e */ /* 0x000fe200000010ff */
[-C--:B------:R-:W-:Y:S01]  /*4160*/  FMUL.FTZ R127, R127, R22.reuse ;  /* 0x000000167f7f7220 */ /* 0x080fe20000410000 */
[-C--:B------:R-:W-:Y:S01]  /*4170*/  FMUL.FTZ R130, R130, R22.reuse ;  /* 0x0000001682827220 */ /* 0x080fe20000410000 */
[-C--:B------:R-:W-:Y:S01]  /*4180*/  FMUL.FTZ R131, R131, R22.reuse ;  /* 0x0000001683837220 */ /* 0x080fe20000410000 */
[-C--:B------:R-:W-:Y:S01]  /*4190*/  FMUL.FTZ R134, R134, R22.reuse ;  /* 0x0000001686867220 */ /* 0x080fe20000410000 */
[-C--:B------:R-:W-:Y:S01]  /*41a0*/  FMUL.FTZ R135, R135, R22.reuse ;  /* 0x0000001687877220 */ /* 0x080fe20000410000 */
[----:B------:R-:W3:Y:S01]  /*41b0*/  MUFU.EX2 R6, R6 ;  /* 0x0000000600067308 */ /* 0x000ee20000000800 */
[----:B0-----:R-:W-:Y:S01]  /*41c0*/  FADD.FTZ R182, R174, R169 ;  /* 0x000000a9aeb67221 */ /* 0x001fe20000010000 */
[-C--:B------:R-:W-:Y:S01]  /*41d0*/  FMUL.FTZ R138, R138, R22.reuse ;  /* 0x000000168a8a7220 */ /* 0x080fe20000410000 */
[-C--:B------:R-:W-:Y:S01]  /*41e0*/  FMUL.FTZ R139, R139, R22.reuse ;  /* 0x000000168b8b7220 */ /* 0x080fe20000410000 */
[-C--:B------:R-:W-:Y:S01]  /*41f0*/  FMUL.FTZ R142, R142, R22.reuse ;  /* 0x000000168e8e7220 */ /* 0x080fe20000410000 */
[-C--:B------:R-:W-:Y:S01]  /*4200*/  FMUL.FTZ R143, R143, R22.reuse ;  /* 0x000000168f8f7220 */ /* 0x080fe20000410000 */
[-C--:B------:R-:W-:Y:S01]  /*4210*/  FMUL.FTZ R146, R146, R22.reuse ;  /* 0x0000001692927220 */ /* 0x080fe20000410000 */
[----:B------:R-:W-:Y:S01]  /*4220*/  FMUL.FTZ R147, R147, R22 ;  /* 0x0000001693937220 */ /* 0x000fe20000410000 */
[----:B------:R-:W0:Y:S01]  /*4230*/  MUFU.EX2 R21, R21 ;  /* 0x0000001500157308 */ /* 0x000e220000000800 */
[C---:B-1----:R-:W-:Y:S01]  /*4240*/  FADD.FTZ R182, R175.reuse, R182 ;  /* 0x000000b6afb67221 */ /* 0x042fe20000010000 */
[----:B------:R-:W-:Y:S01]  /*4250*/  F2FP.BF16.F32.PACK_AB R165, R175, R174 ;  /* 0x000000aeafa5723e */ /* 0x000fe200000010ff */
[-C--:B------:R-:W-:Y:S01]  /*4260*/  FMUL.FTZ R150, R150, R22.reuse ;  /* 0x0000001696967220 */ /* 0x080fe20000410000 */
[----:B------:R-:W-:Y:S01]  /*4270*/  FMUL.FTZ R151, R151, R22 ;  /* 0x0000001697977220 */ /* 0x000fe20000410000 */
[----:B------:R-:W-:-:S03]  /*4280*/  FADD.FTZ R13, R5, R182 ;  /* 0x000000b6050d7221 */ /* 0x000fc60000010000 */
[----:B------:R-:W1:Y:S01]  /*4290*/  MUFU.EX2 R178, R178 ;  /* 0x000000b200b27308 */ /* 0x000e620000000800 */
[C---:B---3--:R-:W-:Y:S01]  /*42a0*/  FADD.FTZ R13, R6.reuse, R13 ;  /* 0x0000000d060d7221 */ /* 0x048fe20000010000 */
[----:B------:R-:W-:-:S06]  /*42b0*/  F2FP.BF16.F32.PACK_AB R167, R6, R5 ;  /* 0x0000000506a7723e */ /* 0x000fcc00000010ff */
[----:B------:R-:W3:Y:S01]  /*42c0*/  MUFU.EX2 R168, R168 ;  /* 0x000000a800a87308 */ /* 0x000ee20000000800 */
[C---:B0-----:R-:W-:Y:S01]  /*42d0*/  FADD.FTZ R15, R21.reuse, R12 ;  /* 0x0000000c150f7221 */ /* 0x041fe20000010000 */
[----:B------:R-:W-:-:S06]  /*42e0*/  F2FP.BF16.F32.PACK_AB R166, R21, R10 ;  /* 0x0000000a15a6723e */ /* 0x000fcc00000010ff */
[----:B------:R-:W0:Y:S01]  /*42f0*/  MUFU.EX2 R179, R179 ;  /* 0x000000b300b37308 */ /* 0x000e220000000800 */
[----:B-1----:R-:W-:-:S07]  /*4300*/  FADD.FTZ R14, R178, R13 ;  /* 0x0000000db20e7221 */ /* 0x002fce0000010000 */
[----:B------:R-:W1:Y:S01]  /*4310*/  MUFU.EX2 R23, R23 ;  /* 0x0000001700177308 */ /* 0x000e620000000800 */
[----:B---3--:R-:W-:-:S07]  /*4320*/  FADD.FTZ R12, R168, R15 ;  /* 0x0000000fa80c7221 */ /* 0x008fce0000010000 */
[----:B------:R-:W3:Y:S01]  /*4330*/  MUFU.EX2 R181, R181 ;  /* 0x000000b500b57308 */ /* 0x000ee20000000800 */
[C---:B0-----:R-:W-:Y:S01]  /*4340*/  FADD.FTZ R14, R179.reuse, R14 ;  /* 0x0000000eb30e7221 */ /* 0x041fe20000010000 */
[----:B------:R-:W-:-:S06]  /*4350*/  F2FP.BF16.F32.PACK_AB R169, R179, R178 ;  /* 0x000000b2b3a9723e */ /* 0x000fcc00000010ff */
[----:B------:R-:W0:Y:S01]  /*4360*/  MUFU.EX2 R9, R9 ;  /* 0x0000000900097308 */ /* 0x000e220000000800 */
[C---:B-1----:R-:W-:Y:S01]  /*4370*/  FADD.FTZ R12, R23.reuse, R12 ;  /* 0x0000000c170c7221 */ /* 0x042fe20000010000 */
[----:B------:R-:W-:-:S06]  /*4380*/  F2FP.BF16.F32.PACK_AB R168, R23, R168 ;  /* 0x000000a817a8723e */ /* 0x000fcc00000010ff */
[----:B------:R-:W1:Y:S01]  /*4390*/  MUFU.EX2 R176, R191 ;  /* 0x000000bf00b07308 */ /* 0x000e620000000800 */
[----:B---3--:R-:W-:-:S07]  /*43a0*/  FADD.FTZ R13, R181, R14 ;  /* 0x0000000eb50d7221 */ /* 0x008fce0000010000 */
[----:B------:R-:W3:Y:S01]  /*43b0*/  MUFU.EX2 R20, R20 ;  /* 0x0000001400147308 */ /* 0x000ee20000000800 */
[----:B0-----:R-:W-:-:S07]  /*43c0*/  FADD.FTZ R11, R9, R12 ;  /* 0x0000000c090b7221 */ /* 0x001fce0000010000 */
[----:B------:R-:W0:Y:S01]  /*43d0*/  MUFU.EX2 R194, R194 ;  /* 0x000000c200c27308 */ /* 0x000e220000000800 */
[C---:B-1----:R-:W-:Y:S01]  /*43e0*/  FADD.FTZ R13, R176.reuse, R13 ;  /* 0x0000000db00d7221 */ /* 0x042fe20000010000 */
[----:B------:R-:W-:-:S06]  /*43f0*/  F2FP.BF16.F32.PACK_AB R171, R176, R181 ;  /* 0x000000b5b0ab723e */ /* 0x000fcc00000010ff */
[----:B------:R-:W1:Y:S01]  /*4400*/  MUFU.EX2 R172, R172 ;  /* 0x000000ac00ac7308 */ /* 0x000e620000000800 */
[C---:B---3--:R-:W-:Y:S01]  /*4410*/  FADD.FTZ R11, R20.reuse, R11 ;  /* 0x0000000b140b7221 */ /* 0x048fe20000010000 */
[----:B------:R-:W-:-:S06]  /*4420*/  F2FP.BF16.F32.PACK_AB R170, R20, R9 ;  /* 0x0000000914aa723e */ /* 0x000fcc00000010ff */
[----:B------:R-:W3:Y:S01]  /*4430*/  MUFU.EX2 R195, R195 ;  /* 0x000000c300c37308 */ /* 0x000ee20000000800 */
[----:B0-----:R-:W-:-:S07]  /*4440*/  FADD.FTZ R10, R194, R13 ;  /* 0x0000000dc20a7221 */ /* 0x001fce0000010000 */
[----:B------:R-:W0:Y:S01]  /*4450*/  MUFU.EX2 R173, R173 ;  /* 0x000000ad00ad7308 */ /* 0x000e220000000800 */
[----:B-1----:R-:W-:-:S07]  /*4460*/  FADD.FTZ R6, R172, R11 ;  /* 0x0000000bac067221 */ /* 0x002fce0000010000 */
[----:B------:R-:W1:Y:S01]  /*4470*/  MUFU.EX2 R198, R198 ;  /* 0x000000c600c67308 */ /* 0x000e620000000800 */
[----:B---3--:R-:W-:-:S07]  /*4480*/  FADD.FTZ R9, R195, R10 ;  /* 0x0000000ac3097221 */ /* 0x008fce0000010000 */
[----:B------:R-:W3:Y:S01]  /*4490*/  MUFU.EX2 R8, R196 ;  /* 0x000000c400087308 */ /* 0x000ee20000000800 */
[C---:B0-----:R-:W-:Y:S01]  /*44a0*/  FADD.FTZ R5, R173.reuse, R6 ;  /* 0x00000006ad057221 */ /* 0x041fe20000010000 */
[----:B------:R-:W-:Y:S02]  /*44b0*/  F2FP.BF16.F32.PACK_AB R172, R173, R172 ;  /* 0x000000acadac723e */ /* 0x000fe400000010ff */
[----:B------:R-:W-:-:S04]  /*44c0*/  F2FP.BF16.F32.PACK_AB R173, R195, R194 ;  /* 0x000000c2c3ad723e */ /* 0x000fc800000010ff */
[----:B------:R-:W0:Y:S01]  /*44d0*/  MUFU.EX2 R175, R199 ;  /* 0x000000c700af7308 */ /* 0x000e220000000800 */
[----:B-1----:R-:W-:-:S07]  /*44e0*/  FADD.FTZ R10, R198, R9 ;  /* 0x00000009c60a7221 */ /* 0x002fce0000010000 */
[----:B------:R-:W1:Y:S01]  /*44f0*/  MUFU.EX2 R177, R177 ;  /* 0x000000b100b17308 */ /* 0x000e620000000800 */
[----:B---3--:R-:W-:Y:S01]  /*4500*/  FADD.FTZ R6, R8, R5 ;  /* 0x0000000508067221 */ /* 0x008fe20000010000 */
[C---:B0-----:R-:W-:Y:S01]  /*4510*/  FADD.FTZ R5, R175.reuse, R10 ;  /* 0x0000000aaf057221 */ /* 0x041fe20000010000 */
[----:B------:R-:W-:Y:S02]  /*4520*/  F2FP.BF16.F32.PACK_AB R175, R175, R198 ;  /* 0x000000c6afaf723e */ /* 0x000fe400000010ff */
[C---:B-1----:R-:W-:Y:S01]  /*4530*/  FADD.FTZ R6, R177.reuse, R6 ;  /* 0x00000006b1067221 */ /* 0x042fe20000010000 */
[----:B------:R-:W-:Y:S01]  /*4540*/  F2FP.BF16.F32.PACK_AB R174, R177, R8 ;  /* 0x00000008b1ae723e */ /* 0x000fe200000010ff */
[----:B------:R-:W-:Y:S06]  /*4550*/  @!P0 BRA `(.L_x_25) ;  /* 0x0000000000048947 */ /* 0x000fec0003800000 */
[----:B------:R-:W-:Y:S01]  /*4560*/  BPT.TRAP 0x1 ;  /* 0x000000040000795c */ /* 0x000fe20000300000 */
.L_x_25:
[----:B------:R-:W-:-:S04]  /*4570*/  IMAD.U32 R7, RZ, RZ, UR26 ;  /* 0x0000001aff077e24 */ /* 0x000fc8000f8e00ff */
[----:B------:R0:W1:Y:S01]  /*4580*/  SYNCS.PHASECHK.TRANS64.TRYWAIT P2, [UR25+0x22850], R7 ;  /* 0x02285007ff0075a7 */ /* 0x0000620008040159 */
[----:B------:R-:W-:Y:S05]  /*4590*/  @!P0 BRA `(.L_x_26) ;  /* 0x0000000000048947 */ /* 0x000fea0003800000 */
[----:B------:R-:W-:Y:S01]  /*45a0*/  BPT.TRAP 0x1 ;  /* 0x000000040000795c */ /* 0x000fe20000300000 */
.L_x_26:
[----:B0-----:R-:W-:Y:S01]  /*45b0*/  VIADD R7, R204, 0x8 ;  /* 0x00000008cc077836 */ /* 0x001fe20000000000 */
[----:B-1----:R-:W-:Y:S06]  /*45c0*/  @P2 BRA `(.L_x_27) ;  /* 0x00000000000c2947 */ /* 0x002fec0003800000 */
[----:B------:R-:W-:-:S04]  /*45d0*/  IMAD.U32 R8, RZ, RZ, UR26 ;  /* 0x0000001aff087e24 */ /* 0x000fc8000f8e00ff */
[----:B------:R-:W0:Y:S02]  /*45e0*/  SYNCS.PHASECHK.TRANS64.TRYWAIT P2, [UR25+0x22850], R8 ;  /* 0x02285008ff0075a7 */ /* 0x000e240008040159 */
[----:B0-----:R-:W-:Y:S05]  /*45f0*/  @!P2 BRA `(.L_x_28) ;  /* 0x000000680074a947 */ /* 0x001fea0003800000 */
.L_x_27:
[----:B------:R1:W-:Y:S01]  /*4600*/  BAR.SYNC.DEFER_BLOCKING R7, 0x100 ;  /* 0x000400070000751d */ /* 0x0003e20000010000 */
[----:B------:R-:W-:-:S05]  /*4610*/  UIMAD UR11, UR37, 0xc00, UR21 ;  /* 0x00000c00250b78a4 */ /* 0x000fca000f8e0215 */
[----:B------:R-:W-:Y:S02]  /*4620*/  UMOV UR7, 0x40000040 ;  /* 0x4000004000077882 */ /* 0x000fe40000000000 */
[----:B------:R-:W-:Y:S01]  /*4630*/  UMOV UR6, UR11 ;  /* 0x0000000b00067c82 */ /* 0x000fe20008000000 */
[----:B------:R-:W-:-:S06]  /*4640*/  WARPGROUP.ARRIVE ;  /* 0x00000000000079c5 */ /* 0x000fcc0000000000 */
        /* <DEDUP_REMOVED lines=32> */
[----:B-1----:R-:W-:Y:S05]  /*4850*/  @!P0 BRA `(.L_x_29) ;  /* 0x0000000000048947 */ /* 0x002fea0003800000 */
[----:B------:R-:W-:Y:S01]  /*4860*/  BPT.TRAP 0x1 ;  /* 0x000000040000795c */ /* 0x000fe20000300000 */
.L_x_29:
[----:B------:R-:W-:Y:S01]  /*4870*/  UIADD3 UR25, UR25, 0x22860, URZ ;  /* 0x0002286019197890 */ /* 0x000fe2000fffe03f */
[----:B------:R-:W-:Y:S02]  /*4880*/  IMAD.MOV.U32 R203, RZ, RZ, R4 ;  /* 0x000000ffffcb7224 */ /* 0x000fe400078e0004 */
[----:B------:R-:W-:Y:S01]  /*4890*/  IMAD.MOV.U32 R7, RZ, RZ, R3 ;  /* 0x000000ffff077224 */ /* 0x000fe200078e0003 */
[----:B------:R-:W-:-:S09]  /*48a0*/  UPRMT UR25, UR24, 0x654, UR25 ;  /* 0x0000065418197896 */ /* 0x000fd20008000019 */
[----:B------:R-:W-:Y:S01]  /*48b0*/  SYNCS.ARRIVE.TRANS64.RED.A1T0 RZ, [UR25], RZ ;  /* 0x000000ffffff79a7 */ /* 0x000fe20008100419 */
[----:B------:R-:W-:Y:S05]  /*48c0*/  @P1 BRA `(.L_x_30) ;  /* 0xffffffe000a41947 */ /* 0x000fea000383ffff */
.L_x_19:
[----:B------:R-:W4:Y:S01]  /*48d0*/  SHFL.BFLY PT, R7, R6, 0x2, 0x1f ;  /* 0x0c401f0006077f89 */ /* 0x000f2200000e0000 */
[----:B------:R-:W0:Y:S01]  /*48e0*/  S2UR UR6, SR_SWINHI ;  /* 0x00000000000679c3 */ /* 0x000e220000002f00 */
[----:B------:R-:W-:Y:S01]  /*48f0*/  IMAD.U32 R12, RZ, RZ, UR10 ;  /* 0x0000000aff0c7e24 */ /* 0x000fe2000f8e00ff */
[----:B------:R-:W-:Y:S01]  /*4900*/  ULDC.64 UR8, c[0x0][0xae8] ;  /* 0x0002ba0000087ab9 */ /* 0x000fe20000000a00 */
[----:B------:R-:W1:Y:S01]  /*4910*/  SHFL.BFLY PT, R10, R5, 0x2, 0x1f ;  /* 0x0c401f00050a7f89 */ /* 0x000e6200000e0000 */
[----:B------:R-:W-:Y:S01]  /*4920*/  IMAD.U32 R22, RZ, RZ, UR10 ;  /* 0x0000000aff167e24 */ /* 0x000fe2000f8e00ff */
[----:B------:R-:W-:-:S03]  /*4930*/  ULDC UR10, c[0x0][0xc44] ;  /* 0x00031100000a7ab9 */ /* 0x000fc60000000800 */
[----:B------:R2:W-:Y:S08]  /*4940*/  BAR.ARV R0, 0x100 ;  /* 0x000400000000751d */ /* 0x0005f00000002000 */
[----:B------:R-:W3:Y:S01]  /*4950*/  LDC R211, c[0x0][0xbe8] ;  /* 0x0002fa00ffd37b82 */ /* 0x000ee20000000800 */
[----:B--2---:R-:W-:Y:S02]  /*4960*/  IMAD.MOV.U32 R0, RZ, RZ, RZ ;  /* 0x000000ffff007224 */ /* 0x004fe400078e00ff */
[----:B----4-:R-:W-:Y:S01]  /*4970*/  FADD.FTZ R7, R7, R6 ;  /* 0x0000000607077221 */ /* 0x010fe20000010000 */
[----:B------:R-:W-:Y:S01]  /*4980*/  UMOV UR4, UR22 ;  /* 0x0000001600047c82 */ /* 0x000fe20008000000 */
[----:B0-----:R-:W-:Y:S01]  /*4990*/  UMOV UR5, UR6 ;  /* 0x0000000600057c82 */ /* 0x001fe20008000000 */
[----:B------:R-:W-:Y:S01]  /*49a0*/  IMAD.MOV.U32 R6, RZ, RZ, -0x800000 ;  /* 0xff800000ff067424 */ /* 0x000fe200078e00ff */
[----:B------:R-:W-:Y:S01]  /*49b0*/  ULDC.64 UR6, c[0x0][0xb90] ;  /* 0x0002e40000067ab9 */ /* 0x000fe20000000a00 */
[----:B-1----:R-:W-:Y:S01]  /*49c0*/  FADD.FTZ R10, R10, R5 ;  /* 0x000000050a0a7221 */ /* 0x002fe20000010000 */
[----:B---3--:R-:W0:Y:S01]  /*49d0*/  SHFL.BFLY PT, R8, R7, 0x1, 0x1f ;  /* 0x0c201f0007087f89 */ /* 0x008e2200000e0000 */
[----:B------:R-:W-:-:S02]  /*49e0*/  IMAD.U32 R11, RZ, RZ, UR5 ;  /* 0x00000005ff0b7e24 */ /* 0x000fc4000f8e00ff */
[----:B------:R-:W-:Y:S01]  /*49f0*/  IMAD.MOV.U32 R5, RZ, RZ, -0x800000 ;  /* 0xff800000ff057424 */ /* 0x000fe200078e00ff */
[----:B------:R-:W1:Y:S01]  /*4a00*/  SHFL.BFLY PT, R9, R10, 0x1, 0x1f ;  /* 0x0c201f000a097f89 */ /* 0x000e6200000e0000 */
[----:B0-----:R-:W-:Y:S01]  /*4a10*/  FADD.FTZ R13, R7, R8 ;  /* 0x00000008070d7221 */ /* 0x001fe20000010000 */
[----:B------:R-:W-:Y:S02]  /*4a20*/  IMAD.MOV.U32 R8, RZ, RZ, RZ ;  /* 0x000000ffff087224 */ /* 0x000fe400078e00ff */
[----:B-1----:R-:W-:Y:S01]  /*4a30*/  FADD.FTZ R14, R10, R9 ;  /* 0x000000090a0e7221 */ /* 0x002fe20000010000 */
[----:B------:R-:W-:Y:S08]  /*4a40*/  BAR.ARV 0x8, 0x180 ;  /* 0x0206000000007b1d */ /* 0x000ff00000002000 */
[----:B------:R-:W-:Y:S01]  /*4a50*/  BAR.SYNC.DEFER_BLOCKING 0x1, 0x100 ;  /* 0x0044000000007b1d */ /* 0x000fe20000010000 */
[----:B------:R-:W-:Y:S01]  /*4a60*/  FSETP.NE.FTZ.AND P0, PT, R13, RZ, PT ;  /* 0x000000ff0d00720b */ /* 0x000fe20003f15000 */
[----:B------:R-:W-:Y:S01]  /*4a70*/  IMAD R9, R200, 0x40, R2 ;  /* 0x00000040c8097824 */ /* 0x000fe200078e0202 */
[----:B------:R-:W-:Y:S01]  /*4a80*/  FSETP.NE.FTZ.AND P1, PT, R14, RZ, PT ;  /* 0x000000ff0e00720b */ /* 0x000fe20003f35000 */
[----:B------:R-:W-:Y:S01]  /*4a90*/  IMAD.U32 R10, RZ, RZ, UR4 ;  /* 0x00000004ff0a7e24 */ /* 0x000fe2000f8e00ff */
[----:B------:R-:W-:-:S04]  /*4aa0*/  UIADD3 UR4, -UR43, URZ, URZ ;  /* 0x0000003f2b047290 */ /* 0x000fc8000fffe13f */
[----:B------:R-:W-:-:S04]  /*4ab0*/  UIMAD UR10, UR10, UR4, UR40 ;  /* 0x000000040a0a72a4 */ /* 0x000fc8000f8e0228 */
[----:B------:R-:W-:Y:S01]  /*4ac0*/  USHF.R.S32.HI UR11, URZ, 0x1f, UR10 ;  /* 0x0000001f3f0b7899 */ /* 0x000fe2000801140a */
[----:B------:R-:W0:Y:S01]  /*4ad0*/  @P0 MUFU.RCP R8, R13 ;  /* 0x0000000d00080308 */ /* 0x000e220000001000 */
[----:B------:R-:W-:Y:S01]  /*4ae0*/  @P0 FMUL.FTZ R12, R12, 0.69314718246459960938 ;  /* 0x3f3172180c0c0820 */ /* 0x000fe20000410000 */
[----:B------:R-:W-:Y:S01]  /*4af0*/  @P1 FMUL.FTZ R22, R22, 0.69314718246459960938 ;  /* 0x3f31721816161820 */ /* 0x000fe20000410000 */
[----:B------:R-:W-:Y:S02]  /*4b00*/  UIMAD.WIDE.U32 UR4, UR10, UR6, URZ ;  /* 0x000000060a0472a5 */ /* 0x000fe4000f8e003f */
[----:B------:R-:W-:-:S03]  /*4b10*/  UIMAD UR6, UR11, UR6, URZ ;  /* 0x000000060b0672a4 */ /* 0x000fc6000f8e023f */
[----:B------:R-:W-:Y:S01]  /*4b20*/  @P1 MUFU.RCP R0, R14 ;  /* 0x0000000e00001308 */ /* 0x000fe20000001000 */
[----:B------:R-:W-:Y:S02]  /*4b30*/  UIMAD UR6, UR10, UR7, UR6 ;  /* 0x000000070a0672a4 */ /* 0x000fe4000f8e0206 */
[----:B------:R-:W-:-:S05]  /*4b40*/  USHF.R.S32.HI UR7, URZ, 0x1f, UR43 ;  /* 0x0000001f3f077899 */ /* 0x000fca000801142b */
[----:B------:R-:W1:Y:S01]  /*4b50*/  @P0 MUFU.LG2 R13, R13 ;  /* 0x0000000d000d0308 */ /* 0x000e620000000c00 */
[-C--:B0-----:R-:W-:Y:S01]  /*4b60*/  FMUL.FTZ R180, R29, R8.reuse ;  /* 0x000000081db47220 */ /* 0x081fe20000410000 */
[-C--:B------:R-:W-:Y:S01]  /*4b70*/  FMUL.FTZ R25, R25, R8.reuse ;  /* 0x0000000819197220 */ /* 0x080fe20000410000 */
[-C--:B------:R-:W-:Y:S01]  /*4b80*/  FMUL.FTZ R24, R24, R8.reuse ;  /* 0x0000000818187220 */ /* 0x080fe20000410000 */
[-C--:B------:R-:W-:Y:S01]  /*4b90*/  FMUL.FTZ R28, R28, R8.reuse ;  /* 0x000000081c1c7220 */ /* 0x080fe20000410000 */
[-C--:B------:R-:W-:Y:S01]  /*4ba0*/  FMUL.FTZ R33, R33, R8.reuse ;  /* 0x0000000821217220 */ /* 0x080fe20000410000 */
[-C--:B------:R-:W-:Y:S01]  /*4bb0*/  FMUL.FTZ R32, R32, R8.reuse ;  /* 0x0000000820207220 */ /* 0x080fe20000410000 */
[-C--:B------:R-:W-:Y:S01]  /*4bc0*/  FMUL.FTZ R29, R37, R8.reuse ;  /* 0x00000008251d7220 */ /* 0x080fe20000410000 */
[----:B------:R-:W0:Y:S01]  /*4bd0*/  @P1 MUFU.LG2 R14, R14 ;  /* 0x0000000e000e1308 */ /* 0x000e220000000c00 */
[-C--:B------:R-:W-:Y:S01]  /*4be0*/  FMUL.FTZ R36, R36, R8.reuse ;  /* 0x0000000824247220 */ /* 0x080fe20000410000 */
        /* <DEDUP_REMOVED lines=55> */
[----:B------:R-:W-:Y:S01]  /*4f60*/  FMUL.FTZ R148, R148, R8 ;  /* 0x0000000894947220 */ /* 0x000fe20000410000 */
[----:B------:R-:W-:-:S04]  /*4f70*/  IMAD.WIDE R8, R9, 0x2, R10 ;  /* 0x0000000209087825 */ /* 0x000fc800078e020a */
[----:B-1----:R-:W-:Y:S01]  /*4f80*/  @P0 FMUL.FTZ R13, R13, 0.69314718246459960938 ;  /* 0x3f3172180d0d0820 */ /* 0x002fe20000410000 */
[----:B0-----:R-:W-:Y:S01]  /*4f90*/  @P1 FMUL.FTZ R15, R14, 0.69314718246459960938 ;  /* 0x3f3172180e0f1820 */ /* 0x001fe20000410000 */
[----:B------:R-:W-:Y:S01]  /*4fa0*/  FMUL.FTZ R7, R99, R0 ;  /* 0x0000000063077220 */ /* 0x000fe20000410000 */
[----:B------:R-:W-:-:S04]  /*4fb0*/  IMAD.WIDE R10, R210, 0x2, R10 ;  /* 0x00000002d20a7825 */ /* 0x000fc800078e020a */
[----:B------:R-:W-:Y:S01]  /*4fc0*/  FMUL.FTZ R77, R103, R0 ;  /* 0x00000000674d7220 */ /* 0x000fe20000410000 */
[----:B------:R-:W-:Y:S01]  /*4fd0*/  @P0 FFMA.FTZ R6, R12, R3, R13 ;  /* 0x000000030c060223 */ /* 0x000fe2000001000d */
[----:B------:R-:W-:Y:S01]  /*4fe0*/  @P1 FFMA.FTZ R5, R22, R4, R15 ;  /* 0x0000000416051223 */ /* 0x000fe2000001000f */
[-C--:B------:R-:W-:Y:S01]  /*4ff0*/  FMUL.FTZ R167, R127, R0.reuse ;  /* 0x000000007fa77220 */ /* 0x080fe20000410000 */
[C---:B------:R-:W-:Y:S01]  /*5000*/  IADD3 R21, P3, R10.reuse, 0xc060, RZ ;  /* 0x0000c0600a157810 */ /* 0x040fe20007f7e0ff */
[-C--:B------:R-:W-:Y:S01]  /*5010*/  FMUL.FTZ R169, R131, R0.reuse ;  /* 0x0000000083a97220 */ /* 0x080fe20000410000 */
[C---:B------:R-:W-:Y:S01]  /*5020*/  IADD3 R103, P4, R10.reuse, 0xc040, RZ ;  /* 0x0000c0400a677810 */ /* 0x040fe20007f9e0ff */
[-C--:B------:R-:W-:Y:S01]  /*5030*/  FMUL.FTZ R171, R135, R0.reuse ;  /* 0x0000000087ab7220 */ /* 0x080fe20000410000 */
[----:B------:R-:W-:Y:S01]  /*5040*/  LOP3.LUT R20, R21, 0x380, RZ, 0xc0, !PT ;  /* 0x0000038015147812 */ /* 0x000fe200078ec0ff */
[-C--:B------:R-:W-:Y:S01]  /*5050*/  FMUL.FTZ R173, R139, R0.reuse ;  /* 0x000000008bad7220 */ /* 0x080fe20000410000 */
[----:B------:R-:W-:Y:S01]  /*5060*/  IADD3 R99, P6, R10, 0xc000, RZ ;  /* 0x0000c0000a637810 */ /* 0x000fe20007fde0ff */
[-C--:B------:R-:W-:Y:S01]  /*5070*/  FMUL.FTZ R175, R143, R0.reuse ;  /* 0x000000008faf7220 */ /* 0x080fe20000410000 */
[----:B------:R-:W-:Y:S01]  /*5080*/  SHF.R.U64 R20, R20, 0x3, RZ ;  /* 0x0000000314147819 */ /* 0x000fe200000012ff */
[-C--:B------:R-:W-:Y:S01]  /*5090*/  FMUL.FTZ R177, R147, R0.reuse ;  /* 0x0000000093b17220 */ /* 0x080fe20000410000 */
[----:B------:R-:W-:Y:S01]  /*50a0*/  IADD3 R73, P0, R10, 0x8060, RZ ;  /* 0x000080600a497810 */ /* 0x000fe20007f1e0ff */
[--C-:B------:R-:W-:Y:S01]  /*50b0*/  IMAD.X R23, RZ, RZ, R11.reuse, P4 ;  /* 0x000000ffff177224 */ /* 0x100fe200020e060b */
[----:B------:R-:W-:Y:S01]  /*50c0*/  LOP3.LUT R20, R20, R21, RZ, 0x3c, !PT ;  /* 0x0000001514147212 */ /* 0x000fe200078e3cff */
[--C-:B------:R-:W-:Y:S01]  /*50d0*/  IMAD.X R21, RZ, RZ, R11.reuse, P3 ;  /* 0x000000ffff157224 */ /* 0x100fe200018e060b */
[C---:B------:R-:W-:Y:S01]  /*50e0*/  IADD3 R13, P1, R10.reuse, 0x20, RZ ;  /* 0x000000200a0d7810 */ /* 0x040fe20007f3e0ff */
[--C-:B------:R-:W-:Y:S01]  /*50f0*/  IMAD.X R131, RZ, RZ, R11.reuse, P6 ;  /* 0x000000ffff837224 */ /* 0x100fe200030e060b */
[C---:B------:R-:W-:Y:S01]  /*5100*/  IADD3 R69, P2, R10.reuse, 0x8040, RZ ;  /* 0x000080400a457810 */ /* 0x040fe20007f5e0ff */
[--C-:B------:R-:W-:Y:S01]  /*5110*/  IMAD.X R135, RZ, RZ, R11.reuse, P0 ;  /* 0x000000ffff877224 */ /* 0x100fe200000e060b */
[C---:B------:R-:W-:Y:S01]  /*5120*/  IADD3 R14, P3, R10.reuse, 0x8020, RZ ;  /* 0x000080200a0e7810 */ /* 0x040fe20007f7e0ff */
[--C-:B------:R-:W-:Y:S01]  /*5130*/  IMAD.X R139, RZ, RZ, R11.reuse, P1 ;  /* 0x000000ffff8b7224 */ /* 0x100fe200008e060b */
[C---:B------:R-:W-:Y:S01]  /*5140*/  IADD3 R52, P5, R10.reuse, 0xc020, RZ ;  /* 0x0000c0200a347810 */ /* 0x040fe20007fbe0ff */
[--C-:B------:R-:W-:Y:S01]  /*5150*/  IMAD.X R143, RZ, RZ, R11.reuse, P2 ;  /* 0x000000ffff8f7224 */ /* 0x100fe200010e060b */
[C---:B------:R-:W-:Y:S01]  /*5160*/  LOP3.LUT R165, R10.reuse, 0x380, RZ, 0xc0, !PT ;  /* 0x000003800aa57812 */ /* 0x040fe200078ec0ff */
[--C-:B------:R-:W-:Y:S01]  /*5170*/  IMAD.X R147, RZ, RZ, R11.reuse, P3 ;  /* 0x000000ffff937224 */ /* 0x100fe200018e060b */
[----:B------:R-:W-:Y:S01]  /*5180*/  IADD3.X R127, RZ, R11, RZ, P5, !PT ;  /* 0x0000000bff7f7210 */ /* 0x000fe20002ffe4ff */
[-C--:B------:R-:W-:Y:S01]  /*5190*/  FMUL.FTZ R179, R151, R0.reuse ;  /* 0x0000000097b37220 */ /* 0x080fe20000410000 */
[----:B------:R-:W-:Y:S01]  /*51a0*/  IADD3 R65, P4, R10, 0x8000, RZ ;  /* 0x000080000a417810 */ /* 0x000fe20007f9e0ff */
[-C--:B------:R-:W-:Y:S01]  /*51b0*/  FMUL.FTZ R170, R130, R0.reuse ;  /* 0x0000000082aa7220 */ /* 0x080fe20000410000 */
[----:B------:R-:W-:Y:S01]  /*51c0*/  IADD3 R61, P5, R10, 0x4060, RZ ;  /* 0x000040600a3d7810 */ /* 0x000fe20007fbe0ff */
[----:B------:R-:W-:Y:S01]  /*51d0*/  FMUL.FTZ R168, R126, R0 ;  /* 0x000000007ea87220 */ /* 0x000fe20000410000 */
        /* <DEDUP_REMOVED lines=8> */
[----:B------:R-:W-:Y:S01]  /*5260*/  IADD3 R3, P3, R10, 0x60, RZ ;  /* 0x000000600a037810 */ /* 0x000fe20007f7e0ff */
[--C-:B------:R-:W-:Y:S01]  /*5270*/  IMAD.X R159, RZ, RZ, R11.reuse, P1 ;  /* 0x000000ffff9f7224 */ /* 0x100fe200008e060b */
[----:B------:R-:W-:Y:S01]  /*5280*/  SHF.R.U64 R165, R165, 0x3, RZ ;  /* 0x00000003a5a57819 */ /* 0x000fe200000012ff */
[--C-:B------:R-:W-:Y:S01]  /*5290*/  IMAD.X R161, RZ, RZ, R11.reuse, P2 ;  /* 0x000000ffffa17224 */ /* 0x100fe200010e060b */
[----:B------:R-:W-:Y:S01]  /*52a0*/  LOP3.LUT R4, R99, 0x380, RZ, 0xc0, !PT ;  /* 0x0000038063047812 */ /* 0x000fe200078ec0ff */
[--C-:B------:R-:W-:Y:S01]  /*52b0*/  IMAD.X R163, RZ, RZ, R11.reuse, P3 ;  /* 0x000000ffffa37224 */ /* 0x100fe200018e060b */
[----:B------:R-:W-:Y:S01]  /*52c0*/  LOP3.LUT R164, R165, R10, RZ, 0x3c, !PT ;  /* 0x0000000aa5a47212 */ /* 0x000fe200078e3cff */
[----:B------:R-:W-:Y:S01]  /*52d0*/  IMAD.MOV.U32 R165, RZ, RZ, R11 ;  /* 0x000000ffffa57224 */ /* 0x000fe200078e000b */
[----:B------:R-:W-:Y:S01]  /*52e0*/  LOP3.LUT R11, R52, 0x380, RZ, 0xc0, !PT ;  /* 0x00000380340b7812 */ /* 0x000fe200078ec0ff */
[-C--:B------:R-:W-:Y:S01]  /*52f0*/  FMUL.FTZ R172, R134, R0.reuse ;  /* 0x0000000086ac7220 */ /* 0x080fe20000410000 */
[----:B------:R-:W-:Y:S01]  /*5300*/  SHF.R.U64 R4, R4, 0x3, RZ ;  /* 0x0000000304047819 */ /* 0x000fe200000012ff */
[-C--:B------:R-:W-:Y:S01]  /*5310*/  FMUL.FTZ R174, R138, R0.reuse ;  /* 0x000000008aae7220 */ /* 0x080fe20000410000 */
[----:B------:R-:W-:Y:S01]  /*5320*/  LOP3.LUT R10, R73, 0x380, RZ, 0xc0, !PT ;  /* 0x00000380490a7812 */ /* 0x000fe200078ec0ff */
[-C--:B------:R-:W-:Y:S01]  /*5330*/  FMUL.FTZ R176, R142, R0.reuse ;  /* 0x000000008eb07220 */ /* 0x080fe20000410000 */
[----:B------:R-:W-:Y:S01]  /*5340*/  SHF.R.U64 R11, R11, 0x3, RZ ;  /* 0x000000030b0b7819 */ /* 0x000fe200000012ff */
[-C--:B------:R-:W-:Y:S01]  /*5350*/  FMUL.FTZ R27, R27, R0.reuse ;  /* 0x000000001b1b7220 */ /* 0x080fe20000410000 */
[----:B------:R-:W-:Y:S01]  /*5360*/  LOP3.LUT R130, R4, R99, RZ, 0x3c, !PT ;  /* 0x0000006304827212 */ /* 0x000fe200078e3cff */
[-C--:B------:R-:W-:Y:S01]  /*5370*/  FMUL.FTZ R26, R26, R0.reuse ;  /* 0x000000001a1a7220 */ /* 0x080fe20000410000 */
[----:B------:R-:W-:Y:S01]  /*5380*/  SHF.R.U64 R10, R10, 0x3, RZ ;  /* 0x000000030a0a7819 */ /* 0x000fe200000012ff */
[----:B------:R-:W-:Y:S01]  /*5390*/  FMUL.FTZ R31, R31, R0 ;  /* 0x000000001f1f7220 */ /* 0x000fe20000410000 */
[----:B------:R-:W-:Y:S01]  /*53a0*/  LOP3.LUT R126, R11, R52, RZ, 0x3c, !PT ;  /* 0x000000340b7e7212 */ /* 0x000fe200078e3cff */
[-C--:B------:R-:W-:Y:S01]  /*53b0*/  FMUL.FTZ R30, R30, R0.reuse ;  /* 0x000000001e1e7220 */ /* 0x080fe20000410000 */
[----:B------:R-:W-:Y:S01]  /*53c0*/  LOP3.LUT R4, R13, 0x380, RZ, 0xc0, !PT ;  /* 0x000003800d047812 */ /* 0x000fe200078ec0ff */
[-C--:B------:R-:W-:Y:S01]  /*53d0*/  FMUL.FTZ R35, R35, R0.reuse ;  /* 0x0000000023237220 */ /* 0x080fe20000410000 */
[----:B------:R-:W-:Y:S01]  /*53e0*/  LOP3.LUT R52, R69, 0x380, RZ, 0xc0, !PT ;  /* 0x0000038045347812 */ /* 0x000fe200078ec0ff */
[-C--:B------:R-:W-:Y:S01]  /*53f0*/  FMUL.FTZ R34, R34, R0.reuse ;  /* 0x0000000022227220 */ /* 0x080fe20000410000 */
[----:B------:R-:W-:Y:S01]  /*5400*/  LOP3.LUT R134, R10, R73, RZ, 0x3c, !PT ;  /* 0x000000490a867212 */ /* 0x000fe200078e3cff */
[-C--:B------:R-:W-:Y:S01]  /*5410*/  FMUL.FTZ R39, R39, R0.reuse ;  /* 0x0000000027277220 */ /* 0x080fe20000410000 */
[----:B------:R-:W-:Y:S01]  /*5420*/  SHF.R.U64 R4, R4, 0x3, RZ ;  /* 0x0000000304047819 */ /* 0x000fe200000012ff */
[-C--:B------:R-:W-:Y:S01]  /*5430*/  FMUL.FTZ R38, R38, R0.reuse ;  /* 0x0000000026267220 */ /* 0x080fe20000410000 */
[----:B------:R-:W-:Y:S01]  /*5440*/  LOP3.LUT R10, R65, 0x380, RZ, 0xc0, !PT ;  /* 0x00000380410a7812 */ /* 0x000fe200078ec0ff */
[-C--:B------:R-:W-:Y:S01]  /*5450*/  FMUL.FTZ R43, R43, R0.reuse ;  /* 0x000000002b2b7220 */ /* 0x080fe20000410000 */
[----:B------:R-:W-:Y:S01]  /*5460*/  SHF.R.U64 R52, R52, 0x3, RZ ;  /* 0x0000000334347819 */ /* 0x000fe200000012ff */
[-C--:B------:R-:W-:Y:S01]  /*5470*/  FMUL.FTZ R42, R42, R0.reuse ;  /* 0x000000002a2a7220 */ /* 0x080fe20000410000 */
[----:B------:R-:W-:Y:S01]  /*5480*/  LOP3.LUT R11, R14, 0x380, RZ, 0xc0, !PT ;  /* 0x000003800e0b7812 */ /* 0x000fe200078ec0ff */
[-C--:B------:R-:W-:Y:S01]  /*5490*/  FMUL.FTZ R47, R47, R0.reuse ;  /* 0x000000002f2f7220 */ /* 0x080fe20000410000 */
[----:B------:R-:W-:Y:S01]  /*54a0*/  LOP3.LUT R138, R4, R13, RZ, 0x3c, !PT ;  /* 0x0000000d048a7212 */ /* 0x000fe200078e3cff */
[-C--:B------:R-:W-:Y:S01]  /*54b0*/  FMUL.FTZ R46, R46, R0.reuse ;  /* 0x000000002e2e7220 */ /* 0x080fe20000410000 */
[----:B------:R-:W-:Y:S01]  /*54c0*/  SHF.R.U64 R4, R10, 0x3, RZ ;  /* 0x000000030a047819 */ /* 0x000fe200000012ff */
[-C--:B------:R-:W-:Y:S01]  /*54d0*/  FMUL.FTZ R51, R51, R0.reuse ;  /* 0x0000000033337220 */ /* 0x080fe20000410000 */
[----:B------:R-:W-:Y:S01]  /*54e0*/  LOP3.LUT R142, R52, R69, RZ, 0x3c, !PT ;  /* 0x00000045348e7212 */ /* 0x000fe200078e3cff */
[-C--:B------:R-:W-:Y:S01]  /*54f0*/  FMUL.FTZ R50, R50, R0.reuse ;  /* 0x0000000032327220 */ /* 0x080fe20000410000 */
[----:B------:R-:W-:Y:S01]  /*5500*/  SHF.R.U64 R11, R11, 0x3, RZ ;  /* 0x000000030b0b7819 */ /* 0x000fe200000012ff */
[-C--:B------:R-:W-:Y:S01]  /*5510*/  FMUL.FTZ R55, R55, R0.reuse ;  /* 0x0000000037377220 */ /* 0x080fe20000410000 */
[----:B------:R-:W-:Y:S01]  /*5520*/  IADD3 R69, P2, R8, 0x7000, RZ ;  /* 0x0000700008457810 */ /* 0x000fe20007f5e0ff */
        /* <DEDUP_REMOVED lines=35> */
[----:B------:R-:W-:-:S02]  /*5760*/  LOP3.LUT R150, R4, R65, RZ, 0x3c, !PT ;  /* 0x0000004104967212 */ /* 0x000fc400078e3cff */
[----:B------:R-:W-:Y:S02]  /*5770*/  LOP3.LUT R146, R11, R14, RZ, 0x3c, !PT ;  /* 0x0000000e0b927212 */ /* 0x000fe400078e3cff */
[----:B------:R-:W-:Y:S02]  /*5780*/  LOP3.LUT R4, R15, 0x380, RZ, 0xc0, !PT ;  /* 0x000003800f047812 */ /* 0x000fe400078ec0ff */
[----:B------:R-:W-:Y:S02]  /*5790*/  LOP3.LUT R68, R69, 0x380, RZ, 0xc0, !PT ;  /* 0x0000038045447812 */ /* 0x000fe400078ec0ff */
[----:B------:R-:W-:Y:S02]  /*57a0*/  LOP3.LUT R11, R12, 0x380, RZ, 0xc0, !PT ;  /* 0x000003800c0b7812 */ /* 0x000fe400078ec0ff */
[----:B------:R-:W-:Y:S02]  /*57b0*/  LOP3.LUT R10, R61, 0x380, RZ, 0xc0, !PT ;  /* 0x000003803d0a7812 */ /* 0x000fe400078ec0ff */
[----:B------:R-:W-:-:S02]  /*57c0*/  SHF.R.U64 R4, R4, 0x3, RZ ;  /* 0x0000000304047819 */ /* 0x000fc400000012ff */
[----:B------:R-:W-:Y:S02]  /*57d0*/  SHF.R.U64 R68, R68, 0x3, RZ ;  /* 0x0000000344447819 */ /* 0x000fe400000012ff */
[----:B------:R-:W-:Y:S02]  /*57e0*/  SHF.R.U64 R11, R11, 0x3, RZ ;  /* 0x000000030b0b7819 */ /* 0x000fe400000012ff */
[----:B------:R-:W-:Y:S02]  /*57f0*/  SHF.R.U64 R10, R10, 0x3, RZ ;  /* 0x000000030a0a7819 */ /* 0x000fe400000012ff */
[----:B------:R-:W-:Y:S02]  /*5800*/  IADD3 R13, P3, R8, 0x1000, RZ ;  /* 0x00001000080d7810 */ /* 0x000fe40007f7e0ff */
[----:B------:R-:W-:Y:S02]  /*5810*/  LOP3.LUT R154, R4, R15, RZ, 0x3c, !PT ;  /* 0x0000000f049a7212 */ /* 0x000fe400078e3cff */
[----:B------:R-:W-:Y:S01]  /*5820*/  LOP3.LUT R68, R68, R69, RZ, 0x3c, !PT ;  /* 0x0000004544447212 */ /* 0x000fe200078e3cff */
[----:B------:R-:W-:Y:S01]  /*5830*/  IMAD.X R69, RZ, RZ, R9, P2 ;  /* 0x000000ffff457224 */ /* 0x000fe200010e0609 */
[----:B------:R-:W-:-:S02]  /*5840*/  LOP3.LUT R4, R53, 0x380, RZ, 0xc0, !PT ;  /* 0x0000038035047812 */ /* 0x000fc400078ec0ff */
[----:B------:R-:W-:Y:S01]  /*5850*/  LOP3.LUT R156, R11, R12, RZ, 0x3c, !PT ;  /* 0x0000000c0b9c7212 */ /* 0x000fe200078e3cff */
[----:B------:R-:W-:Y:S01]  /*5860*/  IMAD.U32 R11, RZ, RZ, UR5 ;  /* 0x00000005ff0b7e24 */ /* 0x000fe2000f8e00ff */
[----:B------:R-:W-:Y:S02]  /*5870*/  LOP3.LUT R152, R10, R61, RZ, 0x3c, !PT ;  /* 0x0000003d0a987212 */ /* 0x000fe400078e3cff */
[----:B------:R-:W-:Y:S02]  /*5880*/  LOP3.LUT R12, R13, 0x380, RZ, 0xc0, !PT ;  /* 0x000003800d0c7812 */ /* 0x000fe400078ec0ff */
[----:B------:R-:W-:Y:S02]  /*5890*/  IADD3 R119, P2, R8, 0xe000, RZ ;  /* 0x0000e00008777810 */ /* 0x000fe40007f5e0ff */
[----:B------:R-:W-:Y:S02]  /*58a0*/  LOP3.LUT R10, R57, 0x380, RZ, 0xc0, !PT ;  /* 0x00000380390a7812 */ /* 0x000fe400078ec0ff */
[----:B------:R-:W-:-:S02]  /*58b0*/  SHF.R.U64 R4, R4, 0x3, RZ ;  /* 0x0000000304047819 */ /* 0x000fc400000012ff */
[----:B------:R-:W-:Y:S02]  /*58c0*/  SHF.R.U64 R12, R12, 0x3, RZ ;  /* 0x000000030c0c7819 */ /* 0x000fe400000012ff */
[----:B------:R-:W-:Y:S02]  /*58d0*/  LOP3.LUT R118, R119, 0x380, RZ, 0xc0, !PT ;  /* 0x0000038077767812 */ /* 0x000fe400078ec0ff */
[----:B------:R-:W-:Y:S02]  /*58e0*/  LOP3.LUT R22, R103, 0x380, RZ, 0xc0, !PT ;  /* 0x0000038067167812 */ /* 0x000fe400078ec0ff */
[----:B------:R-:W-:Y:S02]  /*58f0*/  SHF.R.U64 R10, R10, 0x3, RZ ;  /* 0x000000030a0a7819 */ /* 0x000fe400000012ff */
[----:B------:R-:W-:Y:S02]  /*5900*/  LOP3.LUT R160, R4, R53, RZ, 0x3c, !PT ;  /* 0x0000003504a07212 */ /* 0x000fe400078e3cff */
[----:B------:R-:W-:-:S02]  /*5910*/  LOP3.LUT R4, R3, 0x380, RZ, 0xc0, !PT ;  /* 0x0000038003047812 */ /* 0x000fc400078ec0ff */
[----:B------:R-:W-:Y:S01]  /*5920*/  LOP3.LUT R12, R12, R13, RZ, 0x3c, !PT ;  /* 0x0000000d0c0c7212 */ /* 0x000fe200078e3cff */
[----:B------:R-:W-:Y:S01]  /*5930*/  IMAD.X R13, RZ, RZ, R9, P3 ;  /* 0x000000ffff0d7224 */ /* 0x000fe200018e0609 */
[----:B------:R-:W-:Y:S02]  /*5940*/  SHF.R.U64 R118, R118, 0x3, RZ ;  /* 0x0000000376767819 */ /* 0x000fe400000012ff */
[----:B------:R-:W-:Y:S02]  /*5950*/  SHF.R.U64 R22, R22, 0x3, RZ ;  /* 0x0000000316167819 */ /* 0x000fe400000012ff */
[----:B------:R-:W-:Y:S01]  /*5960*/  LOP3.LUT R158, R10, R57, RZ, 0x3c, !PT ;  /* 0x000000390a9e7212 */ /* 0x000fe200078e3cff */
[----:B------:R-:W-:Y:S01]  /*5970*/  IMAD.U32 R10, RZ, RZ, UR4 ;  /* 0x00000004ff0a7e24 */ /* 0x000fe2000f8e00ff */
[C---:B------:R-:W-:Y:S01]  /*5980*/  IADD3 R15, P4, R8.reuse, 0x2000, RZ ;  /* 0x00002000080f7810 */ /* 0x040fe20007f9e0ff */
[----:B------:R-:W-:Y:S01]  /*5990*/  UIADD3 UR4, UR5, UR6, URZ ;  /* 0x0000000605047290 */ /* 0x000fe2000fffe03f */
[----:B------:R-:W-:-:S02]  /*59a0*/  IADD3 R53, P5, R8, 0x3000, RZ ;  /* 0x0000300008357810 */ /* 0x000fc40007fbe0ff */
[C---:B------:R-:W-:Y:S01]  /*59b0*/  IADD3 R57, P6, R8.reuse, 0x4000, RZ ;  /* 0x0000400008397810 */ /* 0x040fe20007fde0ff */
[----:B------:R-:W-:Y:S01]  /*59c0*/  ULDC UR6, c[0x0][0xa88] ;  /* 0x0002a20000067ab9 */ /* 0x000fe20000000800 */
[C---:B------:R-:W-:Y:S01]  /*59d0*/  IADD3 R61, P0, R8.reuse, 0x5000, RZ ;  /* 0x00005000083d7810 */ /* 0x040fe20007f1e0ff */
[----:B------:R-:W-:Y:S01]  /*59e0*/  IMAD.U32 R11, RZ, RZ, UR4 ;  /* 0x00000004ff0b7e24 */ /* 0x000fe2000f8e00ff */
[C---:B------:R-:W-:Y:S01]  /*59f0*/  IADD3 R65, P1, R8.reuse, 0x6000, RZ ;  /* 0x0000600008417810 */ /* 0x040fe20007f3e0ff */
[----:B------:R-:W-:Y:S01]  /*5a00*/  ULDC.64 UR4, c[0x0][0xb88] ;  /* 0x0002e20000047ab9 */ /* 0x000fe20000000a00 */
[----:B------:R-:W-:Y:S02]  /*5a10*/  IADD3 R73, P3, R8, 0x8000, RZ ;  /* 0x0000800008497810 */ /* 0x000fe40007f7e0ff */
[----:B------:R-:W-:Y:S02]  /*5a20*/  SHF.R.U64 R4, R4, 0x3, RZ ;  /* 0x0000000304047819 */ /* 0x000fe400000012ff */
[----:B------:R-:W-:Y:S01]  /*5a30*/  LOP3.LUT R118, R118, R119, RZ, 0x3c, !PT ;  /* 0x0000007776767212 */ /* 0x000fe200078e3cff */
[----:B------:R-:W-:Y:S01]  /*5a40*/  IMAD.X R119, RZ, RZ, R9, P2 ;  /* 0x000000ffff777224 */ /* 0x000fe200010e0609 */
[----:B------:R-:W-:-:S02]  /*5a50*/  LOP3.LUT R22, R22, R103, RZ, 0x3c, !PT ;  /* 0x0000006716167212 */ /* 0x000fc400078e3cff */
[----:B------:R-:W-:Y:S02]  /*5a60*/  LOP3.LUT R14, R15, 0x380, RZ, 0xc0, !PT ;  /* 0x000003800f0e7812 */ /* 0x000fe400078ec0ff */
[----:B------:R-:W-:Y:S02]  /*5a70*/  LOP3.LUT R52, R53, 0x380, RZ, 0xc0, !PT ;  /* 0x0000038035347812 */ /* 0x000fe400078ec0ff */
[----:B------:R-:W-:Y:S02]  /*5a80*/  LOP3.LUT R56, R57, 0x380, RZ, 0xc0, !PT ;  /* 0x0000038039387812 */ /* 0x000fe400078ec0ff */
[----:B------:R-:W-:Y:S02]  /*5a90*/  LOP3.LUT R60, R61, 0x380, RZ, 0xc0, !PT ;  /* 0x000003803d3c7812 */ /* 0x000fe400078ec0ff */
[----:B------:R-:W-:Y:S02]  /*5aa0*/  LOP3.LUT R64, R65, 0x380, RZ, 0xc0, !PT ;  /* 0x0000038041407812 */ /* 0x000fe400078ec0ff */
[----:B------:R-:W-:-:S02]  /*5ab0*/  LOP3.LUT R72, R73, 0x380, RZ, 0xc0, !PT ;  /* 0x0000038049487812 */ /* 0x000fc400078ec0ff */
[----:B------:R-:W-:Y:S02]  /*5ac0*/  ISETP.NE.AND P2, PT, R211, 0x1, PT ;  /* 0x00000001d300780c */ /* 0x000fe40003f45270 */
[----:B------:R-:W-:Y:S02]  /*5ad0*/  LOP3.LUT R162, R4, R3, RZ, 0x3c, !PT ;  /* 0x0000000304a27212 */ /* 0x000fe400078e3cff */
[----:B------:R-:W-:Y:S02]  /*5ae0*/  LOP3.LUT R3, R8, 0x380, RZ, 0xc0, !PT ;  /* 0x0000038008037812 */ /* 0x000fe400078ec0ff */
[----:B------:R-:W-:Y:S02]  /*5af0*/  SHF.R.U64 R14, R14, 0x3, RZ ;  /* 0x000000030e0e7819 */ /* 0x000fe400000012ff */
[----:B------:R-:W-:Y:S02]  /*5b00*/  SHF.R.U64 R52, R52, 0x3, RZ ;  /* 0x0000000334347819 */ /* 0x000fe400000012ff */
[----:B------:R-:W-:-:S02]  /*5b10*/  SHF.R.U64 R56, R56, 0x3, RZ ;  /* 0x0000000338387819 */ /* 0x000fc400000012ff */
[----:B------:R-:W-:Y:S02]  /*5b20*/  SHF.R.U64 R60, R60, 0x3, RZ ;  /* 0x000000033c3c7819 */ /* 0x000fe400000012ff */
[----:B------:R-:W-:Y:S02]  /*5b30*/  SHF.R.U64 R64, R64, 0x3, RZ ;  /* 0x0000000340407819 */ /* 0x000fe400000012ff */
[----:B------:R-:W-:Y:S02]  /*5b40*/  SHF.R.U64 R72, R72, 0x3, RZ ;  /* 0x0000000348487819 */ /* 0x000fe400000012ff */
[----:B------:R-:W-:Y:S02]  /*5b50*/  MOV R4, R22 ;  /* 0x0000001600047202 */ /* 0x000fe40000000f00 */
[----:B------:R-:W0:Y:S01]  /*5b60*/  LDC R22, c[0x0][0xc38] ;  /* 0x00030e00ff167b82 */ /* 0x000e220000000800 */
[----:B------:R-:W-:Y:S02]  /*5b70*/  SHF.R.U64 R3, R3, 0x3, RZ ;  /* 0x0000000303037819 */ /* 0x000fe400000012ff */
[----:B------:R-:W-:Y:S01]  /*5b80*/  LOP3.LUT R14, R14, R15, RZ, 0x3c, !PT ;  /* 0x0000000f0e0e7212 */ /* 0x000fe200078e3cff */
[----:B------:R-:W-:Y:S01]  /*5b90*/  IMAD.X R15, RZ, RZ, R9, P4 ;  /* 0x000000ffff0f7224 */ /* 0x000fe200020e0609 */
[----:B------:R-:W-:-:S02]  /*5ba0*/  LOP3.LUT R52, R52, R53, RZ, 0x3c, !PT ;  /* 0x0000003534347212 */ /* 0x000fc400078e3cff */
[----:B------:R-:W-:Y:S01]  /*5bb0*/  LOP3.LUT R56, R56, R57, RZ, 0x3c, !PT ;  /* 0x0000003938387212 */ /* 0x000fe200078e3cff */
[--C-:B------:R-:W-:Y:S01]  /*5bc0*/  IMAD.X R57, RZ, RZ, R9.reuse, P6 ;  /* 0x000000ffff397224 */ /* 0x100fe200030e0609 */
[----:B------:R-:W-:Y:S01]  /*5bd0*/  LOP3.LUT R60, R60, R61, RZ, 0x3c, !PT ;  /* 0x0000003d3c3c7212 */ /* 0x000fe200078e3cff */
[--C-:B------:R-:W-:Y:S01]  /*5be0*/  IMAD.X R61, RZ, RZ, R9.reuse, P0 ;  /* 0x000000ffff3d7224 */ /* 0x100fe200000e0609 */
[----:B------:R-:W-:Y:S01]  /*5bf0*/  LOP3.LUT R64, R64, R65, RZ, 0x3c, !PT ;  /* 0x0000004140407212 */ /* 0x000fe200078e3cff */
[--C-:B------:R-:W-:Y:S01]  /*5c00*/  IMAD.X R65, RZ, RZ, R9.reuse, P1 ;  /* 0x000000ffff417224 */ /* 0x100fe200008e0609 */
[----:B------:R-:W-:Y:S01]  /*5c10*/  LOP3.LUT R72, R72, R73, RZ, 0x3c, !PT ;  /* 0x0000004948487212 */ /* 0x000fe200078e3cff */
[----:B------:R-:W-:Y:S01]  /*5c20*/  IMAD.X R73, RZ, RZ, R9, P3 ;  /* 0x000000ffff497224 */ /* 0x000fe200018e0609 */
[----:B------:R-:W-:Y:S02]  /*5c30*/  IADD3.X R53, RZ, R9, RZ, P5, !PT ;  /* 0x00000009ff357210 */ /* 0x000fe40002ffe4ff */
[----:B------:R-:W-:-:S02]  /*5c40*/  IADD3 R99, P4, R8, 0x9000, RZ ;  /* 0x0000900008637810 */ /* 0x000fc40007f9e0ff */
[C---:B------:R-:W-:Y:S02]  /*5c50*/  IADD3 R103, P5, R8.reuse, 0xa000, RZ ;  /* 0x0000a00008677810 */ /* 0x040fe40007fbe0ff */
[C---:B------:R-:W-:Y:S02]  /*5c60*/  IADD3 R107, P6, R8.reuse, 0xb000, RZ ;  /* 0x0000b000086b7810 */ /* 0x040fe40007fde0ff */
[C---:B------:R-:W-:Y:S02]  /*5c70*/  IADD3 R111, P0, R8.reuse, 0xc000, RZ ;  /* 0x0000c000086f7810 */ /* 0x040fe40007f1e0ff */
[C---:B------:R-:W-:Y:S02]  /*5c80*/  IADD3 R115, P1, R8.reuse, 0xd000, RZ ;  /* 0x0000d00008737810 */ /* 0x040fe40007f3e0ff */
[----:B------:R-:W-:Y:S02]  /*5c90*/  IADD3 R123, P3, R8, 0xf000, RZ ;  /* 0x0000f000087b7810 */ /* 0x000fe40007f7e0ff */
[----:B------:R-:W-:-:S02]  /*5ca0*/  LOP3.LUT R8, R3, R8, RZ, 0x3c, !PT ;  /* 0x0000000803087212 */ /* 0x000fc400078e3cff */
[----:B------:R-:W-:Y:S02]  /*5cb0*/  MOV R3, R20 ;  /* 0x0000001400037202 */ /* 0x000fe40000000f00 */
[----:B------:R-:W1:Y:S01]  /*5cc0*/  @P2 LDC R20, c[0x0][0xbec] ;  /* 0x0002fb00ff142b82 */ /* 0x000e620000000800 */
[----:B------:R-:W-:Y:S01]  /*5cd0*/  MOV R126, R126 ;  /* 0x0000007e007e7202 */ /* 0x000fe20000000f00 */
[----:B------:R-:W-:Y:S01]  /*5ce0*/  IMAD R127, RZ, RZ, -UR40 ;  /* 0x80000028ff7f7e24 */ /* 0x000fe2000f8e02ff */
[----:B------:R-:W-:Y:S02]  /*5cf0*/  F2FP.BF16.F32.PACK_AB R32, R33, R32 ;  /* 0x000000202120723e */ /* 0x000fe400000010ff */
[----:B------:R-:W-:Y:S01]  /*5d00*/  F2FP.BF16.F32.PACK_AB R33, R35, R34 ;  /* 0x000000222321723e */ /* 0x000fe200000010ff */
[----:B0-----:R-:W-:Y:S01]  /*5d10*/  IMAD R127, R22, R127, UR45 ;  /* 0x0000002d167f7e24 */ /* 0x001fe2000f8e027f */
[----:B------:R-:W-:Y:S01]  /*5d20*/  F2FP.BF16.F32.PACK_AB R35, R39, R38 ;  /* 0x000000262723723e */ /* 0x000fe200000010ff */
[----:B------:R-:W0:Y:S01]  /*5d30*/  @P2 LDC R21, c[0x0][0xbf0] ;  /* 0x0002fc00ff152b82 */ /* 0x000e220000000800 */
[----:B------:R-:W-:-:S02]  /*5d40*/  F2FP.BF16.F32.PACK_AB R40, R41, R40 ;  /* 0x000000282928723e */ /* 0x000fc400000010ff */
[----:B------:R-:W-:Y:S02]  /*5d50*/  F2FP.BF16.F32.PACK_AB R41, R43, R42 ;  /* 0x0000002a2b29723e */ /* 0x000fe400000010ff */
[----:B------:R-:W-:Y:S01]  /*5d60*/  F2FP.BF16.F32.PACK_AB R43, R47, R46 ;  /* 0x0000002e2f2b723e */ /* 0x000fe200000010ff */
[----:B------:R-:W-:Y:S01]  /*5d70*/  IMAD R47, R127, 0x80, R209 ;  /* 0x000000807f2f7824 */ /* 0x000fe200078e02d1 */
[----:B------:R-:W-:Y:S01]  /*5d80*/  F2FP.BF16.F32.PACK_AB R24, R25, R24 ;  /* 0x000000181918723e */ /* 0x000fe200000010ff */
[----:B------:R-:W2:Y:S01]  /*5d90*/  LDC.64 R38, c[0x0][0xb98] ;  /* 0x0002e600ff267b82 */ /* 0x000ea20000000a00 */
[----:B------:R-:W-:Y:S02]  /*5da0*/  F2FP.BF16.F32.PACK_AB R25, R27, R26 ;  /* 0x0000001a1b19723e */ /* 0x000fe400000010ff */
[----:B------:R-:W-:Y:S02]  /*5db0*/  MOV R164, R164 ;  /* 0x000000a400a47202 */ /* 0x000fe40000000f00 */
[----:B------:R-:W-:-:S02]  /*5dc0*/  F2FP.BF16.F32.PACK_AB R26, R180, R28 ;  /* 0x0000001cb41a723e */ /* 0x000fc400000010ff */
[----:B------:R-:W-:Y:S01]  /*5dd0*/  F2FP.BF16.F32.PACK_AB R27, R31, R30 ;  /* 0x0000001e1f1b723e */ /* 0x000fe200000010ff */
[----:B-1----:R-:W-:Y:S01]  /*5de0*/  @P2 IMAD.HI.U32 R20, R47, R20, RZ ;  /* 0x000000142f142227 */ /* 0x002fe200078e00ff */
[----:B------:R-:W-:Y:S02]  /*5df0*/  F2FP.BF16.F32.PACK_AB R42, R45, R44 ;  /* 0x0000002c2d2a723e */ /* 0x000fe400000010ff */
[----:B------:R-:W-:Y:S01]  /*5e00*/  MOV R138, R138 ;  /* 0x0000008a008a7202 */ /* 0x000fe20000000f00 */
[----:B------:R-:W-:Y:S01]  /*5e10*/  IMAD.MOV.U32 R45, RZ, RZ, R47 ;  /* 0x000000ffff2d7224 */ /* 0x000fe200078e002f */
[----:B------:R-:W-:Y:S01]  /*5e20*/  F2FP.BF16.F32.PACK_AB R34, R29, R36 ;  /* 0x000000241d22723e */ /* 0x000fe200000010ff */
[----:B------:R-:W-:Y:S01]  /*5e30*/  STSM.16.M88.4 [R164], R24 ;  /* 0x00000018a4007844 */ /* 0x000fe20000000200 */
[----:B------:R-:W-:Y:S02]  /*5e40*/  LOP3.LUT R110, R111, 0x380, RZ, 0xc0, !PT ;  /* 0x000003806f6e7812 */ /* 0x000fe400078ec0ff */
[----:B0-----:R-:W-:Y:S01]  /*5e50*/  @P2 SHF.R.U32.HI R45, RZ, R21, R20 ;  /* 0x00000015ff2d2219 */ /* 0x001fe20000011614 */
[----:B------:R0:W-:Y:S01]  /*5e60*/  STSM.16.M88.4 [R138], R32 ;  /* 0x000000208a007844 */ /* 0x0001e20000000200 */
[----:B------:R-:W-:-:S02]  /*5e70*/  F2FP.BF16.F32.PACK_AB R48, R49, R48 ;  /* 0x000000303130723e */ /* 0x000fc400000010ff */
[----:B------:R-:W-:Y:S02]  /*5e80*/  MOV R154, R154 ;  /* 0x0000009a009a7202 */ /* 0x000fe40000000f00 */
[----:B------:R-:W-:Y:S01]  /*5e90*/  F2FP.BF16.F32.PACK_AB R49, R51, R50 ;  /* 0x000000323331723e */ /* 0x000fe200000010ff */
[----:B--2---:R-:W-:Y:S01]  /*5ea0*/  IMAD.WIDE.U32 R10, R38, UR43, R10 ;  /* 0x0000002b260a7c25 */ /* 0x004fe2000f8e000a */
[----:B------:R-:W-:Y:S01]  /*5eb0*/  MOV R162, R162 ;  /* 0x000000a200a27202 */ /* 0x000fe20000000f00 */
[----:B------:R-:W-:Y:S01]  /*5ec0*/  STSM.16.M88.4 [R154], R40 ;  /* 0x000000289a007844 */ /* 0x000fe20000000200 */
[----:B------:R-:W-:Y:S02]  /*5ed0*/  F2FP.BF16.F32.PACK_AB R50, R204, R186 ;  /* 0x000000bacc32723e */ /* 0x000fe400000010ff */
[----:B------:R-:W-:Y:S02]  /*5ee0*/  F2FP.BF16.F32.PACK_AB R51, R55, R54 ;  /* 0x000000363733723e */ /* 0x000fe400000010ff */
[----:B------:R-:W-:-:S02]  /*5ef0*/  MOV R160, R160 ;  /* 0x000000a000a07202 */ /* 0x000fc40000000f00 */
[----:B------:R-:W-:Y:S01]  /*5f00*/  F2FP.BF16.F32.PACK_AB R20, R203, R185 ;  /* 0x000000b9cb14723e */ /* 0x000fe200000010ff */
[----:B0-----:R-:W-:Y:S01]  /*5f10*/  IMAD.MOV R34, RZ, RZ, -R45 ;  /* 0x000000ffff227224 */ /* 0x001fe200078e0a2d */
[----:B------:R-:W-:Y:S01]  /*5f20*/  F2FP.BF16.F32.PACK_AB R21, R59, R58 ;  /* 0x0000003a3b15723e */ /* 0x000fe200000010ff */
[----:B------:R-:W-:Y:S01]  /*5f30*/  IMAD R32, R38, UR7, RZ ;  /* 0x0000000726207c24 */ /* 0x000fe2000f8e02ff */
[----:B------:R-:W-:Y:S01]  /*5f40*/  F2FP.BF16.F32.PACK_AB R22, R202, R184 ;  /* 0x000000b8ca16723e */ /* 0x000fe200000010ff */
[----:B------:R-:W-:Y:S01]  /*5f50*/  IMAD R33, R211, R34, R47 ;  /* 0x00000022d3217224 */ /* 0x000fe200078e022f */
[----:B------:R-:W-:Y:S01]  /*5f60*/  F2FP.BF16.F32.PACK_AB R23, R63, R62 ;  /* 0x0000003e3f17723e */ /* 0x000fe200000010ff */
[----:B------:R-:W-:Y:S01]  /*5f70*/  STSM.16.M88.4 [R162], R48 ;  /* 0x00000030a2007844 */ /* 0x000fe20000000200 */
[----:B------:R-:W-:Y:S01]  /*5f80*/  SHF.R.U64 R110, R110, 0x3, RZ ;  /* 0x000000036e6e7819 */ /* 0x000fe200000012ff */
[----:B------:R-:W-:Y:S01]  /*5f90*/  IMAD R32, R39, UR43, R32 ;  /* 0x0000002b27207c24 */ /* 0x000fe2000f8e0220 */
[----:B------:R-:W-:Y:S01]  /*5fa0*/  MOV R158, R158 ;  /* 0x0000009e009e7202 */ /* 0x000fe20000000f00 */
[----:B------:R-:W-:Y:S01]  /*5fb0*/  STSM.16.M88.4 [R160], R20 ;  /* 0x00000014a0007844 */ /* 0x000fe20000000200 */
[----:B------:R-:W-:-:S02]  /*5fc0*/  F2FP.BF16.F32.PACK_AB R24, R201, R183 ;  /* 0x000000b7c918723e */ /* 0x000fc400000010ff */
[----:B------:R-:W-:Y:S02]  /*5fd0*/  F2FP.BF16.F32.PACK_AB R25, R67, R66 ;  /* 0x000000424319723e */ /* 0x000fe400000010ff */
[----:B------:R-:W-:Y:S02]  /*5fe0*/  F2FP.BF16.F32.PACK_AB R26, R199, R182 ;  /* 0x000000b6c71a723e */ /* 0x000fe400000010ff */
[----:B------:R-:W-:Y:S02]  /*5ff0*/  F2FP.BF16.F32.PACK_AB R27, R71, R70 ;  /* 0x00000046471b723e */ /* 0x000fe400000010ff */
[----:B------:R-:W-:Y:S01]  /*6000*/  LOP3.LUT R110, R110, R111, RZ, 0x3c, !PT ;  /* 0x0000006f6e6e7212 */ /* 0x000fe200078e3cff */
[----:B------:R-:W-:Y:S01]  /*6010*/  IMAD.X R111, RZ, RZ, R9, P0 ;  /* 0x000000ffff6f7224 */ /* 0x000fe200000e0609 */
[----:B------:R-:W-:Y:S01]  /*6020*/  F2FP.BF16.F32.PACK_AB R80, R81, R80 ;  /* 0x000000505150723e */ /* 0x000fe200000010ff */
[----:B------:R0:W-:Y:S01]  /*6030*/  STSM.16.M88.4 [R158], R24 ;  /* 0x000000189e007844 */ /* 0x0001e20000000200 */
[----:B------:R-:W-:-:S02]  /*6040*/  MOV R156, R156 ;  /* 0x0000009c009c7202 */ /* 0x000fc40000000f00 */
[----:B------:R-:W-:Y:S02]  /*6050*/  F2FP.BF16.F32.PACK_AB R28, R198, R181 ;  /* 0x000000b5c61c723e */ /* 0x000fe400000010ff */
[----:B------:R-:W-:Y:S02]  /*6060*/  F2FP.BF16.F32.PACK_AB R29, R75, R74 ;  /* 0x0000004a4b1d723e */ /* 0x000fe400000010ff */
[----:B------:R-:W-:Y:S02]  /*6070*/  F2FP.BF16.F32.PACK_AB R30, R197, R76 ;  /* 0x0000004cc51e723e */ /* 0x000fe400000010ff */
[----:B------:R-:W-:Y:S02]  /*6080*/  F2FP.BF16.F32.PACK_AB R31, R79, R78 ;  /* 0x0000004e4f1f723e */ /* 0x000fe400000010ff */
[----:B------:R-:W-:Y:S02]  /*6090*/  F2FP.BF16.F32.PACK_AB R81, R83, R82 ;  /* 0x000000525351723e */ /* 0x000fe400000010ff */
[----:B------:R-:W-:Y:S01]  /*60a0*/  F2FP.BF16.F32.PACK_AB R37, R7, R37 ;  /* 0x000000250725723e */ /* 0x000fe200000010ff */
[----:B------:R-:W-:Y:S01]  /*60b0*/  STSM.16.M88.4 [R156], R28 ;  /* 0x0000001c9c007844 */ /* 0x000fe20000000200 */
[----:B------:R-:W-:Y:S01]  /*60c0*/  MOV R152, R152 ;  /* 0x0000009800987202 */ /* 0x000fe20000000f00 */
[----:B0-----:R-:W-:Y:S01]  /*60d0*/  IMAD R26, R127, 0x80, R207 ;  /* 0x000000807f1a7824 */ /* 0x001fe200078e02cf */
[----:B------:R-:W-:-:S02]  /*60e0*/  F2FP.BF16.F32.PACK_AB R82, R196, R84 ;  /* 0x00000054c452723e */ /* 0x000fc400000010ff */
[----:B------:R-:W-:Y:S02]  /*60f0*/  F2FP.BF16.F32.PACK_AB R83, R87, R86 ;  /* 0x000000565753723e */ /* 0x000fe400000010ff */
[----:B------:R-:W-:Y:S02]  /*6100*/  SHF.R.S32.HI R25, RZ, 0x1f, R45 ;  /* 0x0000001fff197819 */ /* 0x000fe4000001142d */
[----:B------:R-:W-:Y:S01]  /*6110*/  SHF.R.S32.HI R7, RZ, 0x1f, R33 ;  /* 0x0000001fff077819 */ /* 0x000fe20000011421 */
[----:B------:R-:W-:Y:S01]  /*6120*/  STSM.16.M88.4 [R152], R80 ;  /* 0x0000005098007844 */ /* 0x000fe20000000200 */
[----:B------:R-:W-:Y:S02]  /*6130*/  IADD3 R10, P0, R45, R10, RZ ;  /* 0x0000000a2d0a7210 */ /* 0x000fe40007f1e0ff */
[----:B------:R-:W-:Y:S01]  /*6140*/  LOP3.LUT R114, R115, 0x380, RZ, 0xc0, !PT ;  /* 0x0000038073727812 */ /* 0x000fe200078ec0ff */
[----:B------:R-:W-:Y:S01]  /*6150*/  IMAD R24, R7, UR4, RZ ;  /* 0x0000000407187c24 */ /* 0x000fe2000f8e02ff */
[----:B------:R-:W-:Y:S01]  /*6160*/  MOV R150, R150 ;  /* 0x0000009600967202 */ /* 0x000fe20000000f00 */
[----:B------:R-:W-:Y:S01]  /*6170*/  IMAD R7, R211, UR6, RZ ;  /* 0x00000006d3077c24 */ /* 0x000fe2000f8e02ff */
[----:B------:R-:W-:-:S02]  /*6180*/  F2FP.BF16.F32.PACK_AB R20, R195, R88 ;  /* 0x00000058c314723e */ /* 0x000fc400000010ff */
[----:B------:R-:W-:Y:S02]  /*6190*/  F2FP.BF16.F32.PACK_AB R21, R91, R90 ;  /* 0x0000005a5b15723e */ /* 0x000fe400000010ff */
[----:B------:R-:W-:Y:S02]  /*61a0*/  F2FP.BF16.F32.PACK_AB R22, R194, R92 ;  /* 0x0000005cc216723e */ /* 0x000fe400000010ff */
[----:B------:R-:W-:Y:S02]  /*61b0*/  F2FP.BF16.F32.PACK_AB R23, R95, R94 ;  /* 0x0000005e5f17723e */ /* 0x000fe400000010ff */
[----:B------:R-:W-:Y:S02]  /*61c0*/  LOP3.LUT R122, R123, 0x380, RZ, 0xc0, !PT ;  /* 0x000003807b7a7812 */ /* 0x000fe400078ec0ff */
[----:B------:R-:W-:Y:S01]  /*61d0*/  IADD3.X R11, R25, R11, R32, P0, !PT ;  /* 0x0000000b190b7210 */ /* 0x000fe200007fe420 */
[----:B------:R0:W-:Y:S01]  /*61e0*/  STSM.16.M88.4 [R150], R20 ;  /* 0x0000001496007844 */ /* 0x0001e20000000200 */
[----:B------:R-:W-:Y:S01]  /*61f0*/  SHF.R.U64 R114, R114, 0x3, RZ ;  /* 0x0000000372727819 */ /* 0x000fe200000012ff */
[----:B------:R-:W-:Y:S01]  /*6200*/  IMAD R25, R33, UR5, R24 ;  /* 0x0000000521197c24 */ /* 0x000fe2000f8e0218 */
[----:B------:R-:W-:Y:S01]  /*6210*/  LOP3.LUT P0, RZ, R205, 0x3, RZ, 0xc0, !PT ;  /* 0x00000003cdff7812 */ /* 0x000fe2000780c0ff */
[----:B------:R-:W-:Y:S01]  /*6220*/  IMAD.WIDE.U32 R10, R33, UR4, R10 ;  /* 0x00000004210a7c25 */ /* 0x000fe2000f8e000a */
[----:B------:R-:W-:Y:S01]  /*6230*/  SHF.R.U64 R122, R122, 0x3, RZ ;  /* 0x000000037a7a7819 */ /* 0x000fe200000012ff */
[----:B------:R-:W-:Y:S01]  /*6240*/  ULDC.64 UR4, c[0x0][0xb50] ;  /* 0x0002d40000047ab9 */ /* 0x000fe20000000a00 */
[----:B------:R-:W-:Y:S01]  /*6250*/  LOP3.LUT R114, R114, R115, RZ, 0x3c, !PT ;  /* 0x0000007372727212 */ /* 0x000fe200078e3cff */
[----:B------:R-:W-:Y:S01]  /*6260*/  IMAD.X R115, RZ, RZ, R9, P1 ;  /* 0x000000ffff737224 */ /* 0x000fe200008e0609 */
[----:B------:R-:W-:-:S02]  /*6270*/  MOV R146, R146 ;  /* 0x0000009200927202 */ /* 0x000fc40000000f00 */
[----:B------:R-:W-:Y:S02]  /*6280*/  F2FP.BF16.F32.PACK_AB R36, R193, R96 ;  /* 0x00000060c124723e */ /* 0x000fe400000010ff */
[----:B------:R-:W-:Y:S02]  /*6290*/  F2FP.BF16.F32.PACK_AB R38, R192, R100 ;  /* 0x00000064c026723e */ /* 0x000fe400000010ff */
[----:B------:R-:W-:Y:S01]  /*62a0*/  F2FP.BF16.F32.PACK_AB R39, R77, R85 ;  /* 0x000000554d27723e */ /* 0x000fe200000010ff */
[C---:B0-----:R-:W-:Y:S01]  /*62b0*/  VIADD R20, R26.reuse, 0x8 ;  /* 0x000000081a147836 */ /* 0x041fe20000000000 */
[----:B------:R-:W-:Y:S02]  /*62c0*/  ISETP.GE.OR P1, PT, R26, R7, P0 ;  /* 0x000000071a00720c */ /* 0x000fe40000726670 */
[----:B------:R-:W-:Y:S01]  /*62d0*/  LOP3.LUT R122, R122, R123, RZ, 0x3c, !PT ;  /* 0x0000007b7a7a7212 */ /* 0x000fe200078e3cff */
[----:B------:R-:W-:Y:S01]  /*62e0*/  IMAD.X R123, RZ, RZ, R9, P3 ;  /* 0x000000ffff7b7224 */ /* 0x000fe200018e0609 */
[----:B------:R-:W-:Y:S01]  /*62f0*/  MOV R142, R142 ;  /* 0x0000008e008e7202 */ /* 0x000fe20000000f00 */
[----:B------:R-:W-:Y:S01]  /*6300*/  STSM.16.M88.4 [R146], R36 ;  /* 0x0000002492007844 */ /* 0x000fe20000000200 */
[----:B------:R-:W-:-:S02]  /*6310*/  F2FP.BF16.F32.PACK_AB R88, R191, R104 ;  /* 0x00000068bf58723e */ /* 0x000fc400000010ff */
[----:B------:R-:W-:Y:S02]  /*6320*/  F2FP.BF16.F32.PACK_AB R89, R89, R93 ;  /* 0x0000005d5959723e */ /* 0x000fe400000010ff */
[----:B------:R-:W-:Y:S02]  /*6330*/  F2FP.BF16.F32.PACK_AB R90, R190, R108 ;  /* 0x0000006cbe5a723e */ /* 0x000fe400000010ff */
[----:B------:R-:W-:Y:S02]  /*6340*/  F2FP.BF16.F32.PACK_AB R91, R97, R101 ;  /* 0x00000065615b723e */ /* 0x000fe400000010ff */
[----:B------:R-:W-:Y:S02]  /*6350*/  ISETP.GE.OR P0, PT, R20, R7, P0 ;  /* 0x000000071400720c */ /* 0x000fe40000706670 */
[----:B------:R-:W-:Y:S01]  /*6360*/  MOV R134, R134 ;  /* 0x0000008600867202 */ /* 0x000fe20000000f00 */
[----:B------:R-:W-:Y:S01]  /*6370*/  STSM.16.M88.4 [R142], R88 ;  /* 0x000000588e007844 */ /* 0x000fe20000000200 */
[----:B------:R-:W-:-:S02]  /*6380*/  F2FP.BF16.F32.PACK_AB R20, R189, R112 ;  /* 0x00000070bd14723e */ /* 0x000fc400000010ff */
[----:B------:R-:W-:Y:S02]  /*6390*/  F2FP.BF16.F32.PACK_AB R21, R105, R109 ;  /* 0x0000006d6915723e */ /* 0x000fe400000010ff */
[----:B------:R-:W-:Y:S02]  /*63a0*/  F2FP.BF16.F32.PACK_AB R22, R188, R116 ;  /* 0x00000074bc16723e */ /* 0x000fe400000010ff */
[----:B------:R-:W-:Y:S02]  /*63b0*/  F2FP.BF16.F32.PACK_AB R23, R113, R117 ;  /* 0x000000757117723e */ /* 0x000fe400000010ff */
[----:B------:R-:W-:Y:S02]  /*63c0*/  F2FP.BF16.F32.PACK_AB R165, R121, R166 ;  /* 0x000000a679a5723e */ /* 0x000fe400000010ff */
[----:B------:R-:W-:Y:S01]  /*63d0*/  MOV R130, R130 ;  /* 0x0000008200827202 */ /* 0x000fe20000000f00 */
[----:B------:R-:W-:Y:S01]  /*63e0*/  STSM.16.M88.4 [R134], R20 ;  /* 0x0000001486007844 */ /* 0x000fe20000000200 */
[----:B------:R-:W-:-:S02]  /*63f0*/  IADD3 R11, R11, R25, RZ ;  /* 0x000000190b0b7210 */ /* 0x000fc40007ffe0ff */
[----:B------:R-:W-:Y:S02]  /*6400*/  LEA R24, P3, R10, UR4, 0x2 ;  /* 0x000000040a187c11 */ /* 0x000fe4000f8610ff */
[----:B------:R-:W-:Y:S02]  /*6410*/  F2FP.BF16.F32.PACK_AB R164, R187, R120 ;  /* 0x00000078bba4723e */ /* 0x000fe400000010ff */
[----:B------:R-:W-:Y:S01]  /*6420*/  F2FP.BF16.F32.PACK_AB R166, R125, R124 ;  /* 0x0000007c7da6723e */ /* 0x000fe200000010ff */
[----:B------:R-:W-:Y:S01]  /*6430*/  SHFL.IDX PT, R32, R24, RZ, 0x1c1f ;  /* 0x001c1fff18207589 */ /* 0x000fe200000e0000 */
[----:B------:R-:W-:Y:S02]  /*6440*/  F2FP.BF16.F32.PACK_AB R167, R167, R168 ;  /* 0x000000a8a7a7723e */ /* 0x000fe400000010ff */
[----:B------:R-:W-:Y:S01]  /*6450*/  F2FP.BF16.F32.PACK_AB R169, R169, R170 ;  /* 0x000000aaa9a9723e */ /* 0x000fe200000010ff */
[----:B------:R-:W-:Y:S01]  /*6460*/  SHFL.IDX PT, R34, R24, 0x1, 0x1c1f ;  /* 0x003c1f0018227f89 */ /* 0x000fe200000e0000 */
[----:B------:R-:W-:-:S02]  /*6470*/  F2FP.BF16.F32.PACK_AB R168, R129, R128 ;  /* 0x0000008081a8723e */ /* 0x000fc400000010ff */
[----:B------:R-:W-:Y:S01]  /*6480*/  F2FP.BF16.F32.PACK_AB R170, R133, R132 ;  /* 0x0000008485aa723e */ /* 0x000fe200000010ff */
[----:B------:R-:W-:Y:S01]  /*6490*/  STSM.16.M88.4 [R130], R164 ;  /* 0x000000a482007844 */ /* 0x000fe20000000200 */
[----:B------:R-:W-:Y:S02]  /*64a0*/  F2FP.BF16.F32.PACK_AB R171, R171, R172 ;  /* 0x000000acabab723e */ /* 0x000fe400000010ff */
[----:B------:R-:W-:Y:S02]  /*64b0*/  F2FP.BF16.F32.PACK_AB R173, R173, R174 ;  /* 0x000000aeadad723e */ /* 0x000fe400000010ff */
[----:B------:R-:W-:Y:S01]  /*64c0*/  F2FP.BF16.F32.PACK_AB R172, R137, R136 ;  /* 0x0000008889ac723e */ /* 0x000fe200000010ff */
[----:B------:R-:W-:Y:S01]  /*64d0*/  STSM.16.M88.4 [R126], R168 ;  /* 0x000000a87e007844 */ /* 0x000fe20000000200 */
[----:B------:R-:W-:Y:S02]  /*64e0*/  F2FP.BF16.F32.PACK_AB R174, R141, R140 ;  /* 0x0000008c8dae723e */ /* 0x000fe400000010ff */
[----:B------:R-:W-:-:S02]  /*64f0*/  F2FP.BF16.F32.PACK_AB R175, R175, R176 ;  /* 0x000000b0afaf723e */ /* 0x000fc400000010ff */
[----:B------:R-:W-:Y:S02]  /*6500*/  F2FP.BF16.F32.PACK_AB R177, R177, R178 ;  /* 0x000000b2b1b1723e */ /* 0x000fe400000010ff */
[----:B------:R-:W-:Y:S01]  /*6510*/  F2FP.BF16.F32.PACK_AB R176, R145, R144 ;  /* 0x0000009091b0723e */ /* 0x000fe200000010ff */
[----:B------:R0:W-:Y:S01]  /*6520*/  STSM.16.M88.4 [R4], R172 ;  /* 0x000000ac04007844 */ /* 0x0001e20000000200 */
[----:B------:R-:W-:Y:S02]  /*6530*/  F2FP.BF16.F32.PACK_AB R178, R149, R148 ;  /* 0x0000009495b2723e */ /* 0x000fe400000010ff */
[----:B------:R-:W-:Y:S02]  /*6540*/  F2FP.BF16.F32.PACK_AB R179, R179, R0 ;  /* 0x00000000b3b3723e */ /* 0x000fe400000010ff */
[----:B------:R-:W-:Y:S02]  /*6550*/  LEA.HI.X R11, R10, UR5, R11, 0x2, P3 ;  /* 0x000000050a0b7c11 */ /* 0x000fe400098f140b */
[----:B------:R-:W-:Y:S01]  /*6560*/  LOP3.LUT R98, R99, 0x380, RZ, 0xc0, !PT ;  /* 0x0000038063627812 */ /* 0x000fe200078ec0ff */
[----:B------:R1:W-:Y:S01]  /*6570*/  STSM.16.M88.4 [R3], R176 ;  /* 0x000000b003007844 */ /* 0x0003e20000000200 */
[----:B------:R-:W-:-:S02]  /*6580*/  LOP3.LUT R102, R103, 0x380, RZ, 0xc0, !PT ;  /* 0x0000038067667812 */ /* 0x000fc400078ec0ff */
[----:B------:R-:W-:Y:S01]  /*6590*/  LOP3.LUT R106, R107, 0x380, RZ, 0xc0, !PT ;  /* 0x000003806b6a7812 */ /* 0x000fe200078ec0ff */
[----:B------:R-:W2:Y:S01]  /*65a0*/  SHFL.IDX PT, R33, R11, RZ, 0x1c1f ;  /* 0x001c1fff0b217589 */ /* 0x000ea200000e0000 */
[----:B0-----:R-:W0:Y:S08]  /*65b0*/  @P2 LDC R4, c[0x0][0xbec] ;  /* 0x0002fb00ff042b82 */ /* 0x001e300000000800 */
[----:B------:R-:W-:Y:S01]  /*65c0*/  BAR.SYNC.DEFER_BLOCKING 0x1, 0x100 ;  /* 0x0044000000007b1d */ /* 0x000fe20000010000 */
[----:B------:R-:W-:Y:S01]  /*65d0*/  IMAD R0, R19, 0x20, R200 ;  /* 0x0000002013007824 */ /* 0x000fe200078e02c8 */
[----:B------:R-:W-:Y:S01]  /*65e0*/  UIMAD UR6, UR11, UR8, URZ ;  /* 0x000000080b0672a4 */ /* 0x000fe2000f8e023f */
[----:B------:R-:W-:Y:S01]  /*65f0*/  SHF.R.U64 R98, R98, 0x3, RZ ;  /* 0x0000000362627819 */ /* 0x000fe200000012ff */
[----:B------:R-:W-:Y:S01]  /*6600*/  UIMAD.WIDE.U32 UR4, UR10, UR8, URZ ;  /* 0x000000080a0472a5 */ /* 0x000fe2000f8e003f */
[----:B------:R-:W-:-:S03]  /*6610*/  SHF.R.U64 R102, R102, 0x3, RZ ;  /* 0x0000000366667819 */ /* 0x000fc600000012ff */
[----:B-1----:R-:W1:Y:S01]  /*6620*/  @P2 LDC R3, c[0x0][0xbf0] ;  /* 0x0002fc00ff032b82 */ /* 0x002e620000000800 */
[----:B------:R-:W3:Y:S01]  /*6630*/  SHFL.IDX PT, R35, R11, 0x1, 0x1c1f ;  /* 0x003c1f000b237f89 */ /* 0x000ee200000e0000 */
[----:B------:R-:W-:Y:S01]  /*6640*/  UIMAD UR6, UR10, UR9, UR6 ;  /* 0x000000090a0672a4 */ /* 0x000fe2000f8e0206 */
[----:B------:R-:W-:Y:S02]  /*6650*/  SHF.R.U64 R106, R106, 0x3, RZ ;  /* 0x000000036a6a7819 */ /* 0x000fe400000012ff */
[----:B------:R-:W-:Y:S01]  /*6660*/  ULDC.64 UR8, c[0x0][0xaf0] ;  /* 0x0002bc0000087ab9 */ /* 0x000fe20000000a00 */
[----:B--2---:R-:W-:Y:S01]  /*6670*/  @!P1 ST.E desc[UR48][R32.64], R6 ;  /* 0x0000000620009985 */ /* 0x004fe2000c101930 */
[----:B------:R-:W-:Y:S01]  /*6680*/  UIADD3 UR5, UR5, UR6, URZ ;  /* 0x0000000605057290 */ /* 0x000fe2000fffe03f */
[----:B------:R-:W-:Y:S02]  /*6690*/  LOP3.LUT R98, R98, R99, RZ, 0x3c, !PT ;  /* 0x0000006362627212 */ /* 0x000fe400078e3cff */
[----:B------:R-:W-:-:S02]  /*66a0*/  LOP3.LUT R102, R102, R103, RZ, 0x3c, !PT ;  /* 0x0000006766667212 */ /* 0x000fc400078e3cff */
[----:B------:R-:W-:Y:S01]  /*66b0*/  LOP3.LUT R106, R106, R107, RZ, 0x3c, !PT ;  /* 0x0000006b6a6a7212 */ /* 0x000fe200078e3cff */
[----:B---3--:R2:W-:Y:S01]  /*66c0*/  @!P0 ST.E desc[UR48][R34.64], R5 ;  /* 0x0000000522008985 */ /* 0x0085e2000c101930 */
[----:B------:R-:W-:Y:S01]  /*66d0*/  UIMAD UR6, UR7, UR8, URZ ;  /* 0x00000008070672a4 */ /* 0x000fe2000f8e023f */
[--C-:B------:R-:W-:Y:S02]  /*66e0*/  IMAD.X R99, RZ, RZ, R9.reuse, P4 ;  /* 0x000000ffff637224 */ /* 0x100fe400020e0609 */
[----:B------:R3:W5:Y:S01]  /*66f0*/  LD.E.128 R24, desc[UR48][R12.64] ;  /* 0x000000300c187980 */ /* 0x000762000c101d00 */
[----:B------:R-:W-:Y:S01]  /*6700*/  UIMAD.WIDE.U32 UR4, UR43, UR8, UR4 ;  /* 0x000000082b0472a5 */ /* 0x000fe2000f8e0004 */
[--C-:B------:R-:W-:Y:S02]  /*6710*/  IMAD.X R103, RZ, RZ, R9.reuse, P5 ;  /* 0x000000ffff677224 */ /* 0x100fe400028e0609 */
[----:B------:R-:W-:Y:S02]  /*6720*/  IMAD.X R107, RZ, RZ, R9, P6 ;  /* 0x000000ffff6b7224 */ /* 0x000fe400030e0609 */
[----:B--2---:R-:W-:Y:S01]  /*6730*/  IMAD R5, R127, 0x80, R0 ;  /* 0x000000807f057824 */ /* 0x004fe200078e0200 */
[----:B------:R-:W-:Y:S01]  /*6740*/  UIMAD UR6, UR43, UR9, UR6 ;  /* 0x000000092b0672a4 */ /* 0x000fe2000f8e0206 */
[----:B---3--:R-:W2:Y:S01]  /*6750*/  LDC.64 R12, c[0x0][0xae0] ;  /* 0x0002b800ff0c7b82 */ /* 0x008ea20000000a00 */
[----:B------:R-:W5:Y:S01]  /*6760*/  LD.E.128 R8, desc[UR48][R8.64] ;  /* 0x0000003008087980 */ /* 0x000f62000c101d00 */
[----:B0-----:R-:W-:-:S03]  /*6770*/  @P2 IMAD.HI.U32 R0, R5, R4, RZ ;  /* 0x0000000405002227 */ /* 0x001fc600078e00ff */
[----:B------:R0:W5:Y:S01]  /*6780*/  LD.E.128 R28, desc[UR48][R14.64] ;  /* 0x000000300e1c7980 */ /* 0x000162000c101d00 */
[--C-:B------:R-:W-:Y:S01]  /*6790*/  IMAD.MOV.U32 R4, RZ, RZ, R5.reuse ;  /* 0x000000ffff047224 */ /* 0x100fe200078e0005 */
[----:B-1----:R-:W-:Y:S02]  /*67a0*/  @P2 SHF.R.U32.HI R4, RZ, R3, R0 ;  /* 0x00000003ff042219 */ /* 0x002fe40000011600 */
[----:B------:R-:W5:Y:S02]  /*67b0*/  LD.E.128 R52, desc[UR48][R52.64] ;  /* 0x0000003034347980 */ /* 0x000f64000c101d00 */
[--C-:B------:R-:W-:Y:S01]  /*67c0*/  SHF.R.S32.HI R3, RZ, 0x1f, R4.reuse ;  /* 0x0000001fff037819 */ /* 0x100fe20000011404 */
[----:B------:R-:W-:Y:S01]  /*67d0*/  IMAD.MOV R0, RZ, RZ, -R4 ;  /* 0x000000ffff007224 */ /* 0x000fe200078e0a04 */
[----:B------:R-:W-:Y:S01]  /*67e0*/  UIADD3 UR5, UR5, UR6, URZ ;  /* 0x0000000605057290 */ /* 0x000fe2000fffe03f */
[----:B------:R-:W5:Y:S02]  /*67f0*/  LD.E.128 R56, desc[UR48][R56.64] ;  /* 0x0000003038387980 */ /* 0x000f64000c101d00 */
[----:B------:R-:W-:Y:S01]  /*6800*/  IMAD R211, R211, R0, R5 ;  /* 0x00000000d3d37224 */ /* 0x000fe200078e0205 */
[----:B------:R-:W-:Y:S01]  /*6810*/  ULDC.64 UR6, c[0x0][0xad8] ;  /* 0x0002b60000067ab9 */ /* 0x000fe20000000a00 */
[----:B------:R-:W5:Y:S04]  /*6820*/  LD.E.128 R60, desc[UR48][R60.64] ;  /* 0x000000303c3c7980 */ /* 0x000f68000c101d00 */
[----:B------:R-:W5:Y:S01]  /*6830*/  LD.E.128 R64, desc[UR48][R64.64] ;  /* 0x0000003040407980 */ /* 0x000f62000c101d00 */
[----:B--2---:R-:W-:-:S03]  /*6840*/  IMAD R3, R3, R12, RZ ;  /* 0x0000000c03037224 */ /* 0x004fc600078e02ff */
[----:B------:R-:W5:Y:S01]  /*6850*/  LD.E.128 R68, desc[UR48][R68.64] ;  /* 0x0000003044447980 */ /* 0x000f62000c101d00 */
[----:B------:R-:W-:Y:S01]  /*6860*/  SHF.R.S32.HI R0, RZ, 0x1f, R211 ;  /* 0x0000001fff007819 */ /* 0x000fe200000114d3 */
[C---:B------:R-:W-:Y:S02]  /*6870*/  IMAD R3, R4.reuse, R13, R3 ;  /* 0x0000000d04037224 */ /* 0x040fe400078e0203 */
[----:B------:R-:W5:Y:S01]  /*6880*/  LD.E.128 R72, desc[UR48][R72.64] ;  /* 0x0000003048487980 */ /* 0x000f62000c101d00 */
[----:B------:R-:W-:-:S03]  /*6890*/  IMAD.WIDE.U32 R4, R4, R12, UR4 ;  /* 0x0000000404047e25 */ /* 0x000fc6000f8e000c */
[----:B------:R-:W5:Y:S04]  /*68a0*/  LD.E.128 R96, desc[UR48][R98.64] ;  /* 0x0000003062607980 */ /* 0x000f68000c101d00 */
[----:B------:R-:W5:Y:S04]  /*68b0*/  LD.E.128 R100, desc[UR48][R102.64] ;  /* 0x0000003066647980 */ /* 0x000f68000c101d00 */
[----:B------:R-:W5:Y:S04]  /*68c0*/  LD.E.128 R104, desc[UR48][R106.64] ;  /* 0x000000306a687980 */ /* 0x000f68000c101d00 */
[----:B------:R-:W5:Y:S04]  /*68d0*/  LD.E.128 R108, desc[UR48][R110.64] ;  /* 0x000000306e6c7980 */ /* 0x000f68000c101d00 */
[----:B------:R-:W5:Y:S04]  /*68e0*/  LD.E.128 R112, desc[UR48][R114.64] ;  /* 0x0000003072707980 */ /* 0x000f68000c101d00 */
[----:B------:R-:W5:Y:S04]  /*68f0*/  LD.E.128 R116, desc[UR48][R118.64] ;  /* 0x0000003076747980 */ /* 0x000f68000c101d00 */
[----:B------:R-:W5:Y:S01]  /*6900*/  LD.E.128 R120, desc[UR48][R122.64] ;  /* 0x000000307a787980 */ /* 0x000f62000c101d00 */
[----:B------:R-:W-:Y:S01]  /*6910*/  @!PT LDS RZ, [RZ] ;  /* 0x00000000fffff984 */ /* 0x000fe20000000800 */
[----:B------:R-:W-:Y:S01]  /*6920*/  @!PT LDS RZ, [RZ] ;  /* 0x00000000fffff984 */ /* 0x000fe20000000800 */
[----:B------:R-:W-:Y:S01]  /*6930*/  @!PT LDS RZ, [RZ] ;  /* 0x00000000fffff984 */ /* 0x000fe20000000800 */
[----:B------:R-:W-:Y:S01]  /*6940*/  @!PT LDS RZ, [RZ] ;  /* 0x00000000fffff984 */ /* 0x000fe20000000800 */
[----:B------:R1:W-:Y:S06]  /*6950*/  MEMBAR.ALL.CTA ;  /* 0x0000000000007992 */ /* 0x0003ec0000008000 */
[----:B-1----:R-:W1:Y:S01]  /*6960*/  FENCE.VIEW.ASYNC.S ;  /* 0x00000000000073c6 */ /* 0x002e620000000000 */
[----:B------:R-:W-:-:S02]  /*6970*/  IMAD.IADD R5, R5, 0x1, R3 ;  /* 0x0000000105057824 */ /* 0x000fc400078e0203 */
[----:B------:R-:W-:Y:S02]  /*6980*/  IMAD R6, R0, UR6, RZ ;  /* 0x0000000600067c24 */ /* 0x000fe4000f8e02ff */
[----:B------:R-:W-:Y:S01]  /*6990*/  IMAD R32, R127, 0x80, R200 ;  /* 0x000000807f207824 */ /* 0x000fe200078e02c8 */
[----:B------:R-:W-:Y:S01]  /*69a0*/  UIADD3 UR22, UR22, 0x22820, URZ ;  /* 0x0002282016167890 */ /* 0x000fe2000fffe03f */
[C---:B------:R-:W-:Y:S02]  /*69b0*/  IMAD R3, R211.reuse, UR7, R6 ;  /* 0x00000007d3037c24 */ /* 0x040fe4000f8e0206 */
[----:B------:R-:W-:Y:S01]  /*69c0*/  IMAD.WIDE.U32 R4, R211, UR6, R4 ;  /* 0x00000006d3047c25 */ /* 0x000fe2000f8e0004 */
[----:B------:R-:W-:Y:S01]  /*69d0*/  UIADD3 UR37, UR37, 0x1, URZ ;  /* 0x0000000125257890 */ /* 0x000fe2000fffe03f */
[----:B------:R-:W-:Y:S01]  /*69e0*/  ISETP.GE.AND P2, PT, R32, R7, PT ;  /* 0x000000072000720c */ /* 0x000fe20003f46270 */
[----:B------:R-:W-:Y:S01]  /*69f0*/  ULDC.64 UR6, c[0x0][0xa80] ;  /* 0x0002a00000067ab9 */ /* 0x000fe20000000a00 */
[----:B------:R-:W-:Y:S01]  /*6a00*/  IMAD.IADD R3, R5, 0x1, R3 ;  /* 0x0000000105037824 */ /* 0x000fe200078e0203 */
[----:B------:R-:W-:Y:S01]  /*6a10*/  UPRMT UR22, URZ, 0x654, UR22 ;  /* 0x000006543f167896 */ /* 0x000fe20008000016 */
[----:B------:R-:W-:Y:S01]  /*6a20*/  LEA R6, P3, R4, UR6, 0x1 ;  /* 0x0000000604067c11 */ /* 0x000fe2000f8608ff */
[----:B------:R-:W-:Y:S01]  /*6a30*/  VIADD R0, R32, 0x20 ;  /* 0x0000002020007836 */ /* 0x000fe20000000000 */
[----:B------:R-:W-:-:S02]  /*6a40*/  UISETP.NE.AND UP0, UPT, UR37, 0x2, UPT ;  /* 0x000000022500788c */ /* 0x000fc4000bf05270 */
[----:B------:R-:W-:Y:S02]  /*6a50*/  LEA.HI.X R3, R4, UR7, R3, 0x1, P3 ;  /* 0x0000000704037c11 */ /* 0x000fe400098f0c03 */
[----:B------:R-:W-:Y:S01]  /*6a60*/  USEL UR5, URZ, 0x1, UP0 ;  /* 0x000000013f057887 */ /* 0x000fe20008000000 */
[-C--:B------:R-:W-:Y:S01]  /*6a70*/  ISETP.GE.AND P1, PT, R0, R7.reuse, PT ;  /* 0x000000070000720c */ /* 0x080fe20003f26270 */
[----:B------:R-:W-:Y:S01]  /*6a80*/  ULDC UR4, c[0x0][0xc] ;  /* 0x0000030000047ab9 */ /* 0x000fe20000000800 */
[----:B------:R-:W-:Y:S01]  /*6a90*/  VIADD R0, R32, 0x40 ;  /* 0x0000004020007836 */ /* 0x000fe20000000000 */
[----:B------:R-:W-:Y:S01]  /*6aa0*/  UIADD3 UR45, UR4, UR45, URZ ;  /* 0x0000002d042d7290 */ /* 0x000fe2000fffe03f */
[----:B-1----:R0:W1:Y:S01]  /*6ab0*/  SHFL.IDX PT, R12, R6, RZ, 0x181f ;  /* 0x00181fff060c7589 */ /* 0x00206200000e0000 */
[----:B------:R-:W-:Y:S01]  /*6ac0*/  USEL UR37, UR37, URZ, UP0 ;  /* 0x0000003f25257287 */ /* 0x000fe20008000000 */
[----:B------:R-:W-:Y:S01]  /*6ad0*/  SYNCS.ARRIVE.TRANS64.RED.A1T0 RZ, [UR22], RZ ;  /* 0x000000ffffff79a7 */ /* 0x000fe20008100416 */
[----:B------:R-:W-:Y:S01]  /*6ae0*/  ULOP3.LUT UR36, UR36, UR5, URZ, 0x3c, !UPT ;  /* 0x0000000524247292 */ /* 0x000fe2000f8e3c3f */
[----:B------:R0:W2:Y:S01]  /*6af0*/  SHFL.IDX PT, R13, R3, RZ, 0x181f ;  /* 0x00181fff030d7589 */ /* 0x0000a200000e0000 */
[----:B------:R-:W-:Y:S01]  /*6b00*/  BSSY B0, `(.L_x_31) ;  /* 0x0000013000007945 */ /* 0x000fe20003800000 */
[----:B------:R-:W-:-:S03]  /*6b10*/  ISETP.GE.AND P0, PT, R0, R7, PT ;  /* 0x000000070000720c */ /* 0x000fc60003f06270 */
[----:B------:R-:W-:Y:S10]  /*6b20*/  @P2 BRA `(.L_x_32) ;  /* 0x0000000000402947 */ /* 0x000ff40003800000 */
[----:B------:R-:W-:Y:S02]  /*6b30*/  ULDC UR4, c[0x0][0xac8] ;  /* 0x0002b20000047ab9 */ /* 0x000fe40000000800 */
[----:B------:R-:W-:Y:S02]  /*6b40*/  ISETP.GE.AND P4, PT, R18, UR4, PT ;  /* 0x0000000412007c0c */ /* 0x000fe4000bf86270 */
[----:B------:R-:W-:Y:S02]  /*6b50*/  ISETP.GE.AND P3, PT, R17, UR4, PT ;  /* 0x0000000411007c0c */ /* 0x000fe4000bf66270 */
[----:B------:R-:W-:Y:S02]  /*6b60*/  ISETP.GE.AND P2, PT, R16, UR4, PT ;  /* 0x0000000410007c0c */ /* 0x000fe4000bf46270 */
[----:B------:R-:W-:-:S07]  /*6b70*/  ISETP.GE.AND P5, PT, R2, UR4, PT ;  /* 0x0000000402007c0c */ /* 0x000fce000bfa6270 */
[----:B01----:R-:W-:-:S04]  /*6b80*/  @!P4 LEA R14, P6, R18, R12, 0x1 ;  /* 0x0000000c120ec211 */ /* 0x003fc800078c08ff */
[----:B--2---:R-:W-:Y:S02]  /*6b90*/  @!P4 LEA.HI.X R15, R18, R13, R214, 0x1, P6 ;  /* 0x0000000d120fc211 */ /* 0x004fe400030f0cd6 */
[----:B------:R-:W-:Y:S01]  /*6ba0*/  @!P3 LEA R20, P6, R17, R12, 0x1 ;  /* 0x0000000c1114b211 */ /* 0x000fe200078c08ff */
[----:B------:R-:W-:-:S03]  /*6bb0*/  @!P5 IMAD.WIDE R4, R2, 0x2, R12 ;  /* 0x000000020204d825 */ /* 0x000fc600078e020c */
[-C--:B------:R-:W-:Y:S02]  /*6bc0*/  @!P3 LEA.HI.X R21, R17, R13.reuse, R213, 0x1, P6 ;  /* 0x0000000d1115b211 */ /* 0x080fe400030f0cd5 */
[C---:B------:R-:W-:Y:S01]  /*6bd0*/  @!P2 LEA R22, P6, R16.reuse, R12, 0x1 ;  /* 0x0000000c1016a211 */ /* 0x040fe200078c08ff */
[----:B-----5:R3:W-:Y:S03]  /*6be0*/  @!P5 ST.E.128 desc[UR48][R4.64], R8 ;  /* 0x000000080400d985 */ /* 0x0207e6000c101d30 */
[----:B------:R-:W-:Y:S01]  /*6bf0*/  @!P2 LEA.HI.X R23, R16, R13, R212, 0x1, P6 ;  /* 0x0000000d1017a211 */ /* 0x000fe200030f0cd4 */
[----:B------:R3:W-:Y:S04]  /*6c00*/  @!P4 ST.E.128 desc[UR48][R14.64], R56 ;  /* 0x000000380e00c985 */ /* 0x0007e8000c101d30 */
[----:B------:R3:W-:Y:S04]  /*6c10*/  @!P3 ST.E.128 desc[UR48][R20.64], R72 ;  /* 0x000000481400b985 */ /* 0x0007e8000c101d30 */
[----:B------:R3:W-:Y:S02]  /*6c20*/  @!P2 ST.E.128 desc[UR48][R22.64], R108 ;  /* 0x0000006c1600a985 */ /* 0x0007e4000c101d30 */
.L_x_32:
[----:B------:R-:W-:Y:S05]  /*6c30*/  BSYNC B0 ;  /* 0x0000000000007941 */ /* 0x000fea0003800000 */
.L_x_31:
[----:B---3-5:R3:W4:Y:S01]  /*6c40*/  SHFL.IDX PT, R9, R3, 0x1, 0x181f ;  /* 0x00381f0003097f89 */ /* 0x02872200000e0000 */
[----:B------:R-:W-:Y:S03]  /*6c50*/  BSSY B0, `(.L_x_33) ;  /* 0x0000013000007945 */ /* 0x000fe60003800000 */
[----:B------:R3:W0:Y:S01]  /*6c60*/  SHFL.IDX PT, R8, R6, 0x1, 0x181f ;  /* 0x00381f0006087f89 */ /* 0x00062200000e0000 */
[----:B------:R-:W-:Y:S05]  /*6c70*/  @P1 BRA `(.L_x_34) ;  /* 0x0000000000401947 */ /* 0x000fea0003800000 */
[----:B------:R-:W-:Y:S02]  /*6c80*/  ULDC UR4, c[0x0][0xac8] ;  /* 0x0002b20000047ab9 */ /* 0x000fe40000000800 */
[----:B------:R-:W-:Y:S02]  /*6c90*/  ISETP.GE.AND P3, PT, R18, UR4, PT ;  /* 0x0000000412007c0c */ /* 0x000fe4000bf66270 */
[----:B------:R-:W-:Y:S02]  /*6ca0*/  ISETP.GE.AND P2, PT, R17, UR4, PT ;  /* 0x0000000411007c0c */ /* 0x000fe4000bf46270 */
[----:B------:R-:W-:Y:S02]  /*6cb0*/  ISETP.GE.AND P1, PT, R16, UR4, PT ;  /* 0x0000000410007c0c */ /* 0x000fe4000bf26270 */
[----:B------:R-:W-:-:S07]  /*6cc0*/  ISETP.GE.AND P4, PT, R2, UR4, PT ;  /* 0x0000000402007c0c */ /* 0x000fce000bf86270 */
[CC--:B0-----:R-:W-:Y:S02]  /*6cd0*/  @!P3 LEA R10, P6, R18.reuse, R8.reuse, 0x1 ;  /* 0x00000008120ab211 */ /* 0x0c1fe400078c08ff */
[CC--:B-1----:R-:W-:Y:S02]  /*6ce0*/  @!P2 LEA R12, P5, R17.reuse, R8.reuse, 0x1 ;  /* 0x00000008110ca211 */ /* 0x0c2fe400078a08ff */
[-C--:B----4-:R-:W-:Y:S02]  /*6cf0*/  @!P3 LEA.HI.X R11, R18, R9.reuse, R214, 0x1, P6 ;  /* 0x00000009120bb211 */ /* 0x090fe400030f0cd6 */
[----:B------:R-:W-:Y:S01]  /*6d00*/  @!P1 LEA R14, P6, R16, R8, 0x1 ;  /* 0x00000008100e9211 */ /* 0x000fe200078c08ff */
[----:B------:R-:W-:Y:S01]  /*6d10*/  @!P4 IMAD.WIDE R4, R2, 0x2, R8 ;  /* 0x000000020204c825 */ /* 0x000fe200078e0208 */
[-C--:B--2---:R-:W-:Y:S02]  /*6d20*/  @!P2 LEA.HI.X R13, R17, R9.reuse, R213, 0x1, P5 ;  /* 0x00000009110da211 */ /* 0x084fe400028f0cd5 */
[----:B------:R-:W-:-:S02]  /*6d30*/  @!P1 LEA.HI.X R15, R16, R9, R212, 0x1, P6 ;  /* 0x00000009100f9211 */ /* 0x000fc400030f0cd4 */
[----:B------:R0:W-:Y:S04]  /*6d40*/  @!P4 ST.E.128 desc[UR48][R4.64], R24 ;  /* 0x000000180400c985 */ /* 0x0001e8000c101d30 */
[----:B------:R0:W-:Y:S04]  /*6d50*/  @!P3 ST.E.128 desc[UR48][R10.64], R60 ;  /* 0x0000003c0a00b985 */ /* 0x0001e8000c101d30 */
[----:B------:R0:W-:Y:S04]  /*6d60*/  @!P2 ST.E.128 desc[UR48][R12.64], R96 ;  /* 0x000000600c00a985 */ /* 0x0001e8000c101d30 */
[----:B------:R0:W-:Y:S02]  /*6d70*/  @!P1 ST.E.128 desc[UR48][R14.64], R112 ;  /* 0x000000700e009985 */ /* 0x0001e4000c101d30 */
.L_x_34:
[----:B------:R-:W-:Y:S05]  /*6d80*/  BSYNC B0 ;  /* 0x0000000000007941 */ /* 0x000fea0003800000 */
.L_x_33:
[----:B----4-:R4:W1:Y:S01]  /*6d90*/  SHFL.IDX PT, R9, R3, 0x2, 0x181f ;  /* 0x00581f0003097f89 */ /* 0x01086200000e0000 */
[----:B------:R-:W-:Y:S03]  /*6da0*/  BSSY B0, `(.L_x_35) ;  /* 0x0000013000007945 */ /* 0x000fe60003800000 */
[----:B0-----:R4:W0:Y:S01]  /*6db0*/  SHFL.IDX PT, R8, R6, 0x2, 0x181f ;  /* 0x00581f0006087f89 */ /* 0x00182200000e0000 */
[----:B------:R-:W-:Y:S05]  /*6dc0*/  @P0 BRA `(.L_x_36) ;  /* 0x0000000000400947 */ /* 0x000fea0003800000 */
[----:B------:R-:W-:Y:S02]  /*6dd0*/  ULDC UR4, c[0x0][0xac8] ;  /* 0x0002b20000047ab9 */ /* 0x000fe40000000800 */
[----:B------:R-:W-:Y:S02]  /*6de0*/  ISETP.GE.AND P4, PT, R18, UR4, PT ;  /* 0x0000000412007c0c */ /* 0x000fe4000bf86270 */
[----:B------:R-:W-:Y:S02]  /*6df0*/  ISETP.GE.AND P5, PT, R17, UR4, PT ;  /* 0x0000000411007c0c */ /* 0x000fe4000bfa6270 */
[----:B------:R-:W-:Y:S02]  /*6e00*/  ISETP.GE.AND P6, PT, R16, UR4, PT ;  /* 0x0000000410007c0c */ /* 0x000fe4000bfc6270 */
[----:B------:R-:W-:-:S07]  /*6e10*/  ISETP.GE.AND P3, PT, R2, UR4, PT ;  /* 0x0000000402007c0c */ /* 0x000fce000bf66270 */
[-C--:B0-----:R-:W-:Y:S02]  /*6e20*/  @!P4 LEA R10, P0, R18, R8.reuse, 0x1 ;  /* 0x00000008120ac211 */ /* 0x081fe400078008ff */
[CC--:B-1----:R-:W-:Y:S02]  /*6e30*/  @!P5 LEA R12, P1, R17.reuse, R8.reuse, 0x1 ;  /* 0x00000008110cd211 */ /* 0x0c2fe400078208ff */
[----:B------:R-:W-:Y:S02]  /*6e40*/  @!P6 LEA R14, P2, R16, R8, 0x1 ;  /* 0x00000008100ee211 */ /* 0x000fe400078408ff */
[----:B------:R-:W-:Y:S01]  /*6e50*/  @!P3 IMAD.WIDE R4, R2, 0x2, R8 ;  /* 0x000000020204b825 */ /* 0x000fe200078e0208 */
[-C--:B------:R-:W-:Y:S02]  /*6e60*/  @!P4 LEA.HI.X R11, R18, R9.reuse, R214, 0x1, P0 ;  /* 0x00000009120bc211 */ /* 0x080fe400000f0cd6 */
[-C--:B--2---:R-:W-:Y:S02]  /*6e70*/  @!P5 LEA.HI.X R13, R17, R9.reuse, R213, 0x1, P1 ;  /* 0x00000009110dd211 */ /* 0x084fe400008f0cd5 */
[----:B------:R-:W-:Y:S01]  /*6e80*/  @!P6 LEA.HI.X R15, R16, R9, R212, 0x1, P2 ;  /* 0x00000009100fe211 */ /* 0x000fe200010f0cd4 */
[----:B------:R0:W-:Y:S04]  /*6e90*/  @!P3 ST.E.128 desc[UR48][R4.64], R28 ;  /* 0x0000001c0400b985 */ /* 0x0001e8000c101d30 */
[----:B------:R0:W-:Y:S04]  /*6ea0*/  @!P4 ST.E.128 desc[UR48][R10.64], R64 ;  /* 0x000000400a00c985 */ /* 0x0001e8000c101d30 */
[----:B------:R0:W-:Y:S04]  /*6eb0*/  @!P5 ST.E.128 desc[UR48][R12.64], R100 ;  /* 0x000000640c00d985 */ /* 0x0001e8000c101d30 */
[----:B------:R0:W-:Y:S02]  /*6ec0*/  @!P6 ST.E.128 desc[UR48][R14.64], R116 ;  /* 0x000000740e00e985 */ /* 0x0001e4000c101d30 */
.L_x_36:
[----:B------:R-:W-:Y:S05]  /*6ed0*/  BSYNC B0 ;  /* 0x0000000000007941 */ /* 0x000fea0003800000 */
.L_x_35:
[----:B------:R-:W-:Y:S01]  /*6ee0*/  VIADD R0, R32, 0x60 ;  /* 0x0000006020007836 */ /* 0x000fe20000000000 */
[----:B-1----:R1:W1:Y:S01]  /*6ef0*/  SHFL.IDX PT, R9, R3, 0x3, 0x181f ;  /* 0x00781f0003097f89 */ /* 0x00226200000e0000 */
[----:B------:R-:W-:Y:S01]  /*6f00*/  UIADD3 UR46, UR46, 0x1, URZ ;  /* 0x000000012e2e7890 */ /* 0x000fe2000fffe03f */
[----:B------:R-:W-:Y:S02]  /*6f10*/  BSSY B0, `(.L_x_37) ;  /* 0x0000014000007945 */ /* 0x000fe40003800000 */
[----:B------:R-:W-:Y:S01]  /*6f20*/  ISETP.GE.AND P0, PT, R0, R7, PT ;  /* 0x000000070000720c */ /* 0x000fe20003f06270 */
[----:B0-----:R0:W0:-:S12]  /*6f30*/  SHFL.IDX PT, R8, R6, 0x3, 0x181f ;  /* 0x00781f0006087f89 */ /* 0x00101800000e0000 */
[----:B------:R-:W-:Y:S05]  /*6f40*/  @P0 BRA `(.L_x_38) ;  /* 0x0000000000400947 */ /* 0x000fea0003800000 */
[----:B------:R-:W-:Y:S02]  /*6f50*/  ULDC UR4, c[0x0][0xac8] ;  /* 0x0002b20000047ab9 */ /* 0x000fe40000000800 */
[----:B------:R-:W-:Y:S02]  /*6f60*/  ISETP.GE.AND P4, PT, R18, UR4, PT ;  /* 0x0000000412007c0c */ /* 0x000fe4000bf86270 */
[----:B------:R-:W-:Y:S02]  /*6f70*/  ISETP.GE.AND P5, PT, R17, UR4, PT ;  /* 0x0000000411007c0c */ /* 0x000fe4000bfa6270 */
[----:B------:R-:W-:Y:S02]  /*6f80*/  ISETP.GE.AND P6, PT, R16, UR4, PT ;  /* 0x0000000410007c0c */ /* 0x000fe4000bfc6270 */
[----:B------:R-:W-:-:S07]  /*6f90*/  ISETP.GE.AND P3, PT, R2, UR4, PT ;  /* 0x0000000402007c0c */ /* 0x000fce000bf66270 */
[-C--:B0--34-:R-:W-:Y:S02]  /*6fa0*/  @!P4 LEA R6, P0, R18, R8.reuse, 0x1 ;  /* 0x000000081206c211 */ /* 0x099fe400078008ff */
[CC--:B------:R-:W-:Y:S02]  /*6fb0*/  @!P5 LEA R10, P1, R17.reuse, R8.reuse, 0x1 ;  /* 0x00000008110ad211 */ /* 0x0c0fe400078208ff */
[----:B------:R-:W-:Y:S02]  /*6fc0*/  @!P6 LEA R12, P2, R16, R8, 0x1 ;  /* 0x00000008100ce211 */ /* 0x000fe400078408ff */
[----:B-1----:R-:W-:Y:S01]  /*6fd0*/  @!P3 IMAD.WIDE R4, R2, 0x2, R8 ;  /* 0x000000020204b825 */ /* 0x002fe200078e0208 */
[-C--:B------:R-:W-:Y:S02]  /*6fe0*/  @!P4 LEA.HI.X R7, R18, R9.reuse, R214, 0x1, P0 ;  /* 0x000000091207c211 */ /* 0x080fe400000f0cd6 */
[-C--:B------:R-:W-:Y:S02]  /*6ff0*/  @!P5 LEA.HI.X R11, R17, R9.reuse, R213, 0x1, P1 ;  /* 0x00000009110bd211 */ /* 0x080fe400008f0cd5 */
[----:B--2---:R-:W-:Y:S01]  /*7000*/  @!P6 LEA.HI.X R13, R16, R9, R212, 0x1, P2 ;  /* 0x00000009100de211 */ /* 0x004fe200010f0cd4 */
[----:B------:R0:W-:Y:S04]  /*7010*/  @!P3 ST.E.128 desc[UR48][R4.64], R52 ;  /* 0x000000340400b985 */ /* 0x0001e8000c101d30 */
[----:B------:R0:W-:Y:S04]  /*7020*/  @!P4 ST.E.128 desc[UR48][R6.64], R68 ;  /* 0x000000440600c985 */ /* 0x0001e8000c101d30 */
[----:B------:R0:W-:Y:S04]  /*7030*/  @!P5 ST.E.128 desc[UR48][R10.64], R104 ;  /* 0x000000680a00d985 */ /* 0x0001e8000c101d30 */
[----:B------:R0:W-:Y:S02]  /*7040*/  @!P6 ST.E.128 desc[UR48][R12.64], R120 ;  /* 0x000000780c00e985 */ /* 0x0001e4000c101d30 */
.L_x_38:
[----:B------:R-:W-:Y:S05]  /*7050*/  BSYNC B0 ;  /* 0x0000000000007941 */ /* 0x000fea0003800000 */
.L_x_37:
[----:B------:R-:W5:Y:S02]  /*7060*/  LDC R0, c[0x0][0xc34] ;  /* 0x00030d00ff007b82 */ /* 0x000f640000000800 */
[----:B-----5:R-:W-:-:S13]  /*7070*/  ISETP.LE.AND P0, PT, R0, UR45, PT ;  /* 0x0000002d00007c0c */ /* 0x020fda000bf03270 */
[----:B------:R-:W-:Y:S05]  /*7080*/  @!P0 BRA `(.L_x_39) ;  /* 0xffffff9c00148947 */ /* 0x000fea000383ffff */
[----:B------:R-:W-:Y:S05]  /*7090*/  EXIT ;  /* 0x000000000000794d */ /* 0x000fea0003800000 */
.L_x_5:
[----:B------:R-:W-:-:S08]  /*70a0*/  NOP ;  /* 0x0000000000007918 */ /* 0x000fd00000000000 */
[----:B------:R-:W0:-:S00]  /*70b0*/  USETMAXREG.DEALLOC.CTAPOOL 0x28 ;  /* 0x00000028000079c8 */ /* 0x000e0000080e0500 */
[----:B------:R-:W1:Y:S01]  /*70c0*/  S2UR UR11, SR_CTAID.X ;  /* 0x00000000000b79c3 */ /* 0x000e620000002500 */
[----:B0-----:R-:W-:Y:S02]  /*70d0*/  IMAD.MOV.U32 R0, RZ, RZ, 0x1 ;  /* 0x00000001ff007424 */ /* 0x001fe400078e00ff */
[----:B------:R-:W-:Y:S02]  /*70e0*/  IMAD.MOV.U32 R17, RZ, RZ, RZ ;  /* 0x000000ffff117224 */ /* 0x000fe400078e00ff */
[----:B------:R-:W-:-:S03]  /*70f0*/  IMAD.MOV.U32 R27, RZ, RZ, 0x1 ;  /* 0x00000001ff1b7424 */ /* 0x000fc600078e00ff */
[----:B------:R-:W1:Y:S02]  /*7100*/  LDC R2, c[0x0][0xc34] ;  /* 0x00030d00ff027b82 */ /* 0x000e640000000800 */
[----:B-1----:R-:W-:-:S13]  /*7110*/  ISETP.LE.AND P0, PT, R2, UR11, PT ;  /* 0x0000000b02007c0c */ /* 0x002fda000bf03270 */
[----:B------:R-:W-:Y:S05]  /*7120*/  @P0 BRA `(.L_x_40) ;  /* 0x0000003800700947 */ /* 0x000fea0003800000 */
[----:B------:R-:W-:Y:S01]  /*7130*/  IMAD.SHL.U32 R31, R19, 0x8, RZ ;  /* 0x00000008131f7824 */ /* 0x000fe200078e00ff */
[----:B------:R-:W-:Y:S01]  /*7140*/  ULDC.64 UR4, c[0x0][0x418] ;  /* 0x0001060000047ab9 */ /* 0x000fe20000000a00 */
[----:B------:R-:W-:Y:S01]  /*7150*/  ULDC UR9, c[0x0][0x320] ;  /* 0x0000c80000097ab9 */ /* 0x000fe20000000800 */
[----:B------:R-:W-:Y:S01]  /*7160*/  UISETP.NE.U32.AND UP0, UPT, UR4, URZ, UPT ;  /* 0x0000003f0400728c */ /* 0x000fe2000bf05070 */
[----:B------:R-:W0:Y:S01]  /*7170*/  S2UR UR8, SR_CgaCtaId ;  /* 0x00000000000879c3 */ /* 0x000e220000008800 */
[----:B------:R-:W-:Y:S01]  /*7180*/  LOP3.LUT R5, R31, 0x38, RZ, 0xc0, !PT ;  /* 0x000000381f057812 */ /* 0x000fe200078ec0ff */
[----:B------:R-:W-:Y:S01]  /*7190*/  ULDC UR4, c[0x0][0x424] ;  /* 0x0001090000047ab9 */ /* 0x000fe20000000800 */
[----:B------:R-:W-:Y:S01]  /*71a0*/  UISETP.NE.AND.EX UP0, UPT, UR5, URZ, UPT, UP0 ;  /* 0x0000003f0500728c */ /* 0x000fe2000bf05300 */
[----:B------:R-:W-:Y:S01]  /*71b0*/  LOP3.LUT R16, R16, 0xffffffef, RZ, 0xc0, !PT ;  /* 0xffffffef10107812 */ /* 0x000fe200078ec0ff */
[----:B------:R-:W-:Y:S01]  /*71c0*/  ULDC.64 UR6, c[0x0][0x2f0] ;  /* 0x0000bc0000067ab9 */ /* 0x000fe20000000a00 */
[C---:B------:R-:W-:Y:S01]  /*71d0*/  LOP3.LUT R0, R5.reuse, 0x40, RZ, 0xfc, !PT ;  /* 0x0000004005007812 */ /* 0x040fe200078efcff */
[----:B------:R-:W-:Y:S01]  /*71e0*/  USEL UR4, UR4, 0x1, UP0 ;  /* 0x0000000104047887 */ /* 0x000fe20008000000 */
[C---:B------:R-:W-:Y:S01]  /*71f0*/  LOP3.LUT R2, R5.reuse, 0x80, RZ, 0xfc, !PT ;  /* 0x0000008005027812 */ /* 0x040fe200078efcff */
[----:B------:R-:W-:Y:S01]  /*7200*/  UMOV UR37, 0x400 ;  /* 0x0000040000257882 */ /* 0x000fe20000000000 */
[----:B------:R-:W-:Y:S01]  /*7210*/  ISETP.GE.AND P2, PT, R0, UR9, PT ;  /* 0x0000000900007c0c */ /* 0x000fe2000bf46270 */
[----:B------:R-:W-:Y:S01]  /*7220*/  UIMAD UR36, UR4, UR6, URZ ;  /* 0x00000006042472a4 */ /* 0x000fe2000f8e023f */
[----:B------:R-:W-:Y:S01]  /*7230*/  ISETP.GE.AND P1, PT, R2, UR9, PT ;  /* 0x0000000902007c0c */ /* 0x000fe2000bf26270 */
[----:B------:R1:W-:Y:S01]  /*7240*/  STL [R1+0x4], RZ ;  /* 0x000004ff01007387 */ /* 0x0003e20000100800 */
[C---:B------:R-:W-:Y:S01]  /*7250*/  ISETP.GE.AND P3, PT, R5.reuse, UR9, PT ;  /* 0x0000000905007c0c */ /* 0x040fe2000bf66270 */
[----:B------:R-:W-:Y:S01]  /*7260*/  UIADD3 UR4, UR36, 0x5f, URZ ;  /* 0x0000005f24047890 */ /* 0x000fe2000fffe03f */
[----:B------:R-:W-:Y:S01]  /*7270*/  LOP3.LUT R0, R5, 0xc0, RZ, 0xfc, !PT ;  /* 0x000000c005007812 */ /* 0x000fe200078efcff */
[----:B------:R-:W-:Y:S01]  /*7280*/  ULDC UR10, c[0x0][0x2b8] ;  /* 0x0000ae00000a7ab9 */ /* 0x000fe20000000800 */
[----:B------:R-:W-:Y:S01]  /*7290*/  SHF.R.U32.HI R36, RZ, 0x3, R19 ;  /* 0x00000003ff247819 */ /* 0x000fe20000011613 */
[----:B------:R-:W-:Y:S01]  /*72a0*/  UIMAD.WIDE UR4, UR4, 0x2aaaaaab, URZ ;  /* 0x2aaaaaab040478a5 */ /* 0x000fe2000f8e023f */
[----:B------:R-:W-:Y:S01]  /*72b0*/  ISETP.GE.AND P0, PT, R0, UR9, PT ;  /* 0x0000000900007c0c */ /* 0x000fe2000bf06270 */
[----:B------:R-:W-:Y:S01]  /*72c0*/  IMAD.U32 R37, RZ, RZ, UR11 ;  /* 0x0000000bff257e24 */ /* 0x000fe2000f8e00ff */
[----:B------:R-:W-:Y:S01]  /*72d0*/  SEL R4, RZ, 0x1, P3 ;  /* 0x00000001ff047807 */ /* 0x000fe20001800000 */
[----:B------:R-:W-:Y:S01]  /*72e0*/  USHF.R.U32.HI UR6, URZ, 0x1f, UR5 ;  /* 0x0000001f3f067899 */ /* 0x000fe20008011605 */
[----:B------:R-:W-:Y:S01]  /*72f0*/  @P2 LOP3.LUT R16, R16, 0x10, RZ, 0xfc, !PT ;  /* 0x0000001010102812 */ /* 0x000fe200078efcff */
[----:B0-----:R-:W-:Y:S01]  /*7300*/  ULEA UR37, UR8, UR37, 0x18 ;  /* 0x0000002508257291 */ /* 0x001fe2000f8ec03f */
[----:B------:R-:W-:Y:S01]  /*7310*/  SEL R2, RZ, 0x2, P2 ;  /* 0x00000002ff027807 */ /* 0x000fe20001000000 */
[----:B------:R-:W-:Y:S01]  /*7320*/  ULEA.HI.SX32 UR6, UR5, UR6, 0x1c ;  /* 0x0000000605067291 */ /* 0x000fe2000f8fe23f */
[----:B------:R-:W-:Y:S01]  /*7330*/  LOP3.LUT R16, R16, 0xfffffff7, RZ, 0xc0, !PT ;  /* 0xfffffff710107812 */ /* 0x000fe200078ec0ff */
[----:B------:R-:W-:Y:S01]  /*7340*/  IMAD.MOV.U32 R27, RZ, RZ, 0x1 ;  /* 0x00000001ff1b7424 */ /* 0x000fe200078e00ff */
[----:B------:R-:W-:Y:S01]  /*7350*/  SEL R3, RZ, 0x4, P1 ;  /* 0x00000004ff037807 */ /* 0x000fe20000800000 */
[----:B------:R-:W-:Y:S01]  /*7360*/  UIADD3 UR5, UR6, -0x1, URZ ;  /* 0xffffffff06057890 */ /* 0x000fe2000fffe03f */
[----:B------:R-:W-:Y:S01]  /*7370*/  @P1 LOP3.LUT R16, R16, 0x8, RZ, 0xfc, !PT ;  /* 0x0000000810101812 */ /* 0x000fe200078efcff */
[----:B------:R-:W-:Y:S01]  /*7380*/  ULDC UR39, c[0x0][0x448] ;  /* 0x0001120000277ab9 */ /* 0x000fe20000000800 */
[----:B------:R-:W-:Y:S01]  /*7390*/  LOP3.LUT R36, R36, 0xf, RZ, 0xc0, !PT ;  /* 0x0000000f24247812 */ /* 0x000fe200078ec0ff */
[----:B------:R-:W-:Y:S01]  /*73a0*/  UIMAD UR8, UR5, -0x60, UR36 ;  /* 0xffffffa0050878a4 */ /* 0x000fe2000f8e0224 */
[----:B------:R-:W-:Y:S01]  /*73b0*/  LOP3.LUT R16, R16, 0xfffffffd, RZ, 0xc0, !PT ;  /* 0xfffffffd10107812 */ /* 0x000fe200078ec0ff */
[----:B------:R-:W-:Y:S01]  /*73c0*/  ULDC UR4, c[0x0][0x288] ;  /* 0x0000a20000047ab9 */ /* 0x000fe20000000800 */
[----:B------:R-:W-:Y:S01]  /*73d0*/  IADD3 R3, R3, R2, R4 ;  /* 0x0000000203037210 */ /* 0x000fe20007ffe004 */
[----:B------:R-:W-:Y:S01]  /*73e0*/  ULOP3.LUT UR41, UR38, 0x2, URZ, 0xfc, !UPT ;  /* 0x0000000226297892 */ /* 0x000fe2000f8efc3f */
[----:B------:R-:W-:Y:S01]  /*73f0*/  @P3 LOP3.LUT R16, R16, 0x2, RZ, 0xfc, !PT ;  /* 0x0000000210103812 */ /* 0x000fe200078efcff */
[----:B------:R-:W-:Y:S01]  /*7400*/  ULDC UR42, c[0x0][0xc] ;  /* 0x00000300002a7ab9 */ /* 0x000fe20000000800 */
[----:B------:R-:W-:Y:S01]  /*7410*/  SEL R2, RZ, 0x8, P0 ;  /* 0x00000008ff027807 */ /* 0x000fe20000000000 */
[----:B------:R-:W-:Y:S01]  /*7420*/  UIMAD UR39, UR39, UR4, URZ ;  /* 0x00000004272772a4 */ /* 0x000fe2000f8e023f */
[----:B------:R-:W-:Y:S01]  /*7430*/  LOP3.LUT R16, R16, 0xfffffffb, RZ, 0xc0, !PT ;  /* 0xfffffffb10107812 */ /* 0x000fe200078ec0ff */
[----:B------:R-:W-:Y:S01]  /*7440*/  UIADD3 UR40, UR6, -0x2, URZ ;  /* 0xfffffffe06287890 */ /* 0x000fe2000fffe03f */
[----:B------:R-:W-:Y:S01]  /*7450*/  IADD3 R34, -R36, UR8, RZ ;  /* 0x0000000824227c10 */ /* 0x000fe2000fffe1ff */
[----:B------:R-:W-:Y:S01]  /*7460*/  IMAD.IADD R2, R2, 0x1, R3 ;  /* 0x0000000102027824 */ /* 0x000fe200078e0203 */
[----:B------:R-:W-:Y:S01]  /*7470*/  @P0 LOP3.LUT R16, R16, 0x4, RZ, 0xfc, !PT ;  /* 0x0000000410100812 */ /* 0x000fe200078efcff */
[----:B------:R-:W-:Y:S01]  /*7480*/  IMAD.SHL.U32 R3, R19, 0x10, RZ ;  /* 0x0000001013037824 */ /* 0x000fe200078e00ff */
[----:B------:R-:W-:-:S02]  /*7490*/  ISETP.GE.AND P0, PT, R5, UR9, PT ;  /* 0x0000000905007c0c */ /* 0x000fc4000bf06270 */
[----:B------:R-:W-:Y:S02]  /*74a0*/  LOP3.LUT R35, R35, 0xfffffffb, RZ, 0xc0, !PT ;  /* 0xfffffffb23237812 */ /* 0x000fe400078ec0ff */
[C---:B------:R-:W-:Y:S02]  /*74b0*/  ISETP.LT.OR P3, PT, R34.reuse, 0x1, P0 ;  /* 0x000000012200780c */ /* 0x040fe40000761670 */
[C---:B------:R-:W-:Y:S02]  /*74c0*/  ISETP.LT.OR P2, PT, R34.reuse, 0x11, P0 ;  /* 0x000000112200780c */ /* 0x040fe40000741670 */
[----:B------:R-:W-:Y:S02]  /*74d0*/  ISETP.LT.OR P1, PT, R34, 0x21, P0 ;  /* 0x000000212200780c */ /* 0x000fe40000721670 */
[----:B------:R-:W-:Y:S02]  /*74e0*/  LOP3.LUT R16, R16, 0xefffffff, RZ, 0xc0, !PT ;  /* 0xefffffff10107812 */ /* 0x000fe400078ec0ff */
[----:B------:R-:W-:-:S02]  /*74f0*/  LOP3.LUT R0, R31, 0x1f8, RZ, 0xc0, !PT ;  /* 0x000001f81f007812 */ /* 0x000fc400078ec0ff */
[----:B------:R-:W-:Y:S01]  /*7500*/  LOP3.LUT R28, R36, 0x70, R3, 0xf8, !PT ;  /* 0x00000070241c7812 */ /* 0x000fe200078ef803 */
[----:B------:R-:W-:Y:S01]  /*7510*/  IMAD.U32 R3, RZ, RZ, UR5 ;  /* 0x00000005ff037e24 */ /* 0x000fe2000f8e00ff */
[----:B------:R-:W-:Y:S02]  /*7520*/  LOP3.LUT R0, R0, 0x38, R19, 0x78, !PT ;  /* 0x0000003800007812 */ /* 0x000fe400078e7813 */
[----:B------:R-:W-:Y:S02]  /*7530*/  @P3 LOP3.LUT R35, R35, 0x4, RZ, 0xfc, !PT ;  /* 0x0000000423233812 */ /* 0x000fe400078efcff */
[----:B------:R-:W-:Y:S02]  /*7540*/  ISETP.LT.OR P3, PT, R34, 0x31, P0 ;  /* 0x000000312200780c */ /* 0x000fe40000761670 */
[----:B------:R-:W-:Y:S02]  /*7550*/  LOP3.LUT R35, R35, 0xfffffffd, RZ, 0xc0, !PT ;  /* 0xfffffffd23237812 */ /* 0x000fe400078ec0ff */
[----:B------:R-:W-:Y:S01]  /*7560*/  LOP3.LUT R31, R0, 0x200, R31, 0xf8, !PT ;  /* 0x00000200001f7812 */ /* 0x000fe200078ef81f */
[----:B------:R-:W-:Y:S01]  /*7570*/  IMAD R0, R3, 0x60, R28 ;  /* 0x0000006003007824 */ /* 0x000fe200078e021c */
[----:B------:R-:W-:-:S02]  /*7580*/  @P2 LOP3.LUT R35, R35, 0x2, RZ, 0xfc, !PT ;  /* 0x0000000223232812 */ /* 0x000fc400078efcff */
[C---:B------:R-:W-:Y:S02]  /*7590*/  ISETP.LT.OR P2, PT, R34.reuse, 0x41, P0 ;  /* 0x000000412200780c */ /* 0x040fe40000741670 */
[----:B------:R-:W-:Y:S01]  /*75a0*/  LOP3.LUT R35, R35, 0xfffffffe, RZ, 0xc0, !PT ;  /* 0xfffffffe23237812 */ /* 0x000fe200078ec0ff */
[----:B------:R1:W-:Y:S01]  /*75b0*/  STL [R1+0x8], R0 ;  /* 0x0000080001007387 */ /* 0x0003e20000100800 */
[----:B------:R-:W-:Y:S02]  /*75c0*/  MOV R17, RZ ;  /* 0x000000ff00117202 */ /* 0x000fe40000000f00 */
[----:B------:R-:W-:Y:S02]  /*75d0*/  @P1 LOP3.LUT R35, R35, 0x1, RZ, 0xfc, !PT ;  /* 0x0000000123231812 */ /* 0x000fe400078efcff */
[----:B------:R-:W-:Y:S02]  /*75e0*/  ISETP.LT.OR P1, PT, R34, 0x51, P0 ;  /* 0x000000512200780c */ /* 0x000fe40000721670 */
[----:B------:R-:W-:-:S02]  /*75f0*/  LOP3.LUT P0, RZ, R2, 0x2, RZ, 0xc0, !PT ;  /* 0x0000000202ff7812 */ /* 0x000fc4000780c0ff */
[----:B------:R-:W-:Y:S02]  /*7600*/  @P3 LOP3.LUT R16, R16, 0x10000000, RZ, 0xfc, !PT ;  /* 0x1000000010103812 */ /* 0x000fe400078efcff */
[----:B------:R-:W-:Y:S02]  /*7610*/  ISETP.LT.OR P3, PT, R34, 0x1, !P0 ;  /* 0x000000012200780c */ /* 0x000fe40004761670 */
[----:B------:R-:W-:Y:S02]  /*7620*/  LOP3.LUT R16, R16, 0xffbfffff, RZ, 0xc0, !PT ;  /* 0xffbfffff10107812 */ /* 0x000fe400078ec0ff */
[----:B------:R-:W-:Y:S02]  /*7630*/  LOP3.LUT R35, R35, 0xffffffbf, RZ, 0xc0, !PT ;  /* 0xffffffbf23237812 */ /* 0x000fe400078ec0ff */
[----:B------:R-:W-:Y:S02]  /*7640*/  @P2 LOP3.LUT R16, R16, 0x400000, RZ, 0xfc, !PT ;  /* 0x0040000010102812 */ /* 0x000fe400078efcff */
[----:B------:R-:W-:-:S02]  /*7650*/  ISETP.LT.OR P2, PT, R34, 0x11, !P0 ;  /* 0x000000112200780c */ /* 0x000fc40004741670 */
[----:B------:R-:W-:Y:S02]  /*7660*/  LOP3.LUT R16, R16, 0x7fffffff, RZ, 0xc0, !PT ;  /* 0x7fffffff10107812 */ /* 0x000fe400078ec0ff */
[----:B------:R-:W-:Y:S02]  /*7670*/  @P1 LOP3.LUT R35, R35, 0x40, RZ, 0xfc, !PT ;  /* 0x0000004023231812 */ /* 0x000fe400078efcff */
[----:B------:R-:W-:Y:S02]  /*7680*/  @P3 LOP3.LUT R16, R16, 0x80000000, RZ, 0xfc, !PT ;  /* 0x8000000010103812 */ /* 0x000fe400078efcff */
[----:B------:R-:W-:Y:S02]  /*7690*/  ISETP.LT.OR P1, PT, R34, 0x21, !P0 ;  /* 0x000000212200780c */ /* 0x000fe40004721670 */
[----:B------:R-:W-:Y:S02]  /*76a0*/  LOP3.LUT R16, R16, 0xbfffffff, RZ, 0xc0, !PT ;  /* 0xbfffffff10107812 */ /* 0x000fe400078ec0ff */
[----:B------:R-:W-:-:S02]  /*76b0*/  ISETP.LT.OR P3, PT, R34, 0x31, !P0 ;  /* 0x000000312200780c */ /* 0x000fc40004761670 */
[----:B------:R-:W-:Y:S02]  /*76c0*/  @P2 LOP3.LUT R16, R16, 0x40000000, RZ, 0xfc, !PT ;  /* 0x4000000010102812 */ /* 0x000fe400078efcff */
[----:B------:R-:W-:Y:S02]  /*76d0*/  ISETP.LT.OR P2, PT, R34, 0x41, !P0 ;  /* 0x000000412200780c */ /* 0x000fe40004741670 */
[----:B------:R-:W-:Y:S02]  /*76e0*/  LOP3.LUT R16, R16, 0xdfffffff, RZ, 0xc0, !PT ;  /* 0xdfffffff10107812 */ /* 0x000fe400078ec0ff */
[----:B------:R-:W-:Y:S02]  /*76f0*/  LOP3.LUT R35, R35, 0xffffffdf, RZ, 0xc0, !PT ;  /* 0xffffffdf23237812 */ /* 0x000fe400078ec0ff */
[----:B------:R-:W-:Y:S02]  /*7700*/  @P1 LOP3.LUT R16, R16, 0x20000000, RZ, 0xfc, !PT ;  /* 0x2000000010101812 */ /* 0x000fe400078efcff */
[----:B------:R-:W-:-:S02]  /*7710*/  ISETP.LT.OR P1, PT, R34, 0x51, !P0 ;  /* 0x000000512200780c */ /* 0x000fc40004721670 */
[----:B------:R-:W-:Y:S02]  /*7720*/  LOP3.LUT R16, R16, 0xf7ffffff, RZ, 0xc0, !PT ;  /* 0xf7ffffff10107812 */ /* 0x000fe400078ec0ff */
[----:B------:R-:W-:Y:S02]  /*7730*/  LOP3.LUT P0, RZ, R2, 0x4, RZ, 0xc0, !PT ;  /* 0x0000000402ff7812 */ /* 0x000fe4000780c0ff */
[----:B------:R-:W-:Y:S02]  /*7740*/  @P3 LOP3.LUT R16, R16, 0x8000000, RZ, 0xfc, !PT ;  /* 0x0800000010103812 */ /* 0x000fe400078efcff */
[----:B------:R-:W-:Y:S02]  /*7750*/  ISETP.LT.OR P3, PT, R34, 0x1, !P0 ;  /* 0x000000012200780c */ /* 0x000fe40004761670 */
[----:B------:R-:W-:Y:S02]  /*7760*/  LOP3.LUT R16, R16, 0xfffdffff, RZ, 0xc0, !PT ;  /* 0xfffdffff10107812 */ /* 0x000fe400078ec0ff */
[----:B------:R-:W-:-:S02]  /*7770*/  LEA R4, R31, UR37, 0x1 ;  /* 0x000000251f047c11 */ /* 0x000fc4000f8e08ff */
[----:B------:R-:W-:Y:S02]  /*7780*/  @P2 LOP3.LUT R16, R16, 0x20000, RZ, 0xfc, !PT ;  /* 0x0002000010102812 */ /* 0x000fe400078efcff */
[----:B------:R-:W-:Y:S02]  /*7790*/  ISETP.LT.OR P2, PT, R34, 0x11, !P0 ;  /* 0x000000112200780c */ /* 0x000fe40004741670 */
[----:B------:R-:W-:Y:S02]  /*77a0*/  LOP3.LUT R16, R16, 0xfbffffff, RZ, 0xc0, !PT ;  /* 0xfbffffff10107812 */ /* 0x000fe400078ec0ff */
[----:B------:R-:W-:Y:S02]  /*77b0*/  @P1 LOP3.LUT R35, R35, 0x20, RZ, 0xfc, !PT ;  /* 0x0000002023231812 */ /* 0x000fe400078efcff */
[----:B------:R-:W-:Y:S02]  /*77c0*/  @P3 LOP3.LUT R16, R16, 0x4000000, RZ, 0xfc, !PT ;  /* 0x0400000010103812 */ /* 0x000fe400078efcff */
[----:B------:R-:W-:-:S02]  /*77d0*/  ISETP.LT.OR P1, PT, R34, 0x21, !P0 ;  /* 0x000000212200780c */ /* 0x000fc40004721670 */
[----:B------:R-:W-:Y:S02]  /*77e0*/  LOP3.LUT R16, R16, 0xfdffffff, RZ, 0xc0, !PT ;  /* 0xfdffffff10107812 */ /* 0x000fe400078ec0ff */
[----:B------:R-:W-:Y:S02]  /*77f0*/  ISETP.LT.OR P3, PT, R34, 0x31, !P0 ;  /* 0x000000312200780c */ /* 0x000fe40004761670 */
[----:B------:R-:W-:Y:S02]  /*7800*/  @P2 LOP3.LUT R16, R16, 0x2000000, RZ, 0xfc, !PT ;  /* 0x0200000010102812 */ /* 0x000fe400078efcff */
[----:B------:R-:W-:Y:S02]  /*7810*/  ISETP.LT.OR P2, PT, R34, 0x41, !P0 ;  /* 0x000000412200780c */ /* 0x000fe40004741670 */
[----:B------:R-:W-:Y:S02]  /*7820*/  LOP3.LUT R16, R16, 0xfeffffff, RZ, 0xc0, !PT ;  /* 0xfeffffff10107812 */ /* 0x000fe400078ec0ff */
[----:B------:R-:W-:-:S02]  /*7830*/  LOP3.LUT R35, R35, 0xffffffef, RZ, 0xc0, !PT ;  /* 0xffffffef23237812 */ /* 0x000fc400078ec0ff */
[----:B------:R-:W-:Y:S02]  /*7840*/  @P1 LOP3.LUT R16, R16, 0x1000000, RZ, 0xfc, !PT ;  /* 0x0100000010101812 */ /* 0x000fe400078efcff */
[----:B------:R-:W-:Y:S02]  /*7850*/  ISETP.LT.OR P1, PT, R34, 0x51, !P0 ;  /* 0x000000512200780c */ /* 0x000fe40004721670 */
[----:B------:R-:W-:Y:S02]  /*7860*/  LOP3.LUT R16, R16, 0xff7fffff, RZ, 0xc0, !PT ;  /* 0xff7fffff10107812 */ /* 0x000fe400078ec0ff */
[----:B------:R-:W-:Y:S02]  /*7870*/  LOP3.LUT P0, RZ, R2, 0x8, RZ, 0xc0, !PT ;  /* 0x0000000802ff7812 */ /* 0x000fe4000780c0ff */
[----:B------:R-:W-:Y:S02]  /*7880*/  @P3 LOP3.LUT R16, R16, 0x800000, RZ, 0xfc, !PT ;  /* 0x0080000010103812 */ /* 0x000fe400078efcff */
[----:B------:R-:W-:-:S02]  /*7890*/  ISETP.LT.OR P3, PT, R34, 0x1, !P0 ;  /* 0x000000012200780c */ /* 0x000fc40004761670 */
[----:B------:R-:W-:-:S03]  /*78a0*/  LOP3.LUT R16, R16, 0xfffeffff, RZ, 0xc0, !PT ;  /* 0xfffeffff10107812 */ /* 0x000fc600078ec0ff */
[----:B------:R-:W-:Y:S02]  /*78b0*/  @P1 LOP3.LUT R35, R35, 0x10, RZ, 0xfc, !PT ;  /* 0x0000001023231812 */ /* 0x000fe400078efcff */
[----:B------:R-:W-:Y:S02]  /*78c0*/  @P2 LOP3.LUT R16, R16, 0x10000, RZ, 0xfc, !PT ;  /* 0x0001000010102812 */ /* 0x000fe400078efcff */
[----:B------:R-:W-:Y:S02]  /*78d0*/  ISETP.LT.OR P2, PT, R34, 0x11, !P0 ;  /* 0x000000112200780c */ /* 0x000fe40004741670 */
[----:B------:R-:W-:Y:S02]  /*78e0*/  LOP3.LUT R16, R16, 0xffdfffff, RZ, 0xc0, !PT ;  /* 0xffdfffff10107812 */ /* 0x000fe400078ec0ff */
[----:B------:R-:W-:Y:S02]  /*78f0*/  ISETP.LT.OR P1, PT, R34, 0x21, !P0 ;  /* 0x000000212200780c */ /* 0x000fe40004721670 */
[----:B------:R-:W-:-:S02]  /*7900*/  @P3 LOP3.LUT R16, R16, 0x200000, RZ, 0xfc, !PT ;  /* 0x0020000010103812 */ /* 0x000fc400078efcff */
[----:B------:R-:W-:Y:S02]  /*7910*/  ISETP.LT.OR P3, PT, R34, 0x31, !P0 ;  /* 0x000000312200780c */ /* 0x000fe40004761670 */
[----:B------:R-:W-:Y:S02]  /*7920*/  LOP3.LUT R16, R16, 0xffefffff, RZ, 0xc0, !PT ;  /* 0xffefffff10107812 */ /* 0x000fe400078ec0ff */
[----:B------:R-:W-:Y:S02]  /*7930*/  LOP3.LUT R35, R35, 0xfffffff7, RZ, 0xc0, !PT ;  /* 0xfffffff723237812 */ /* 0x000fe400078ec0ff */
[----:B------:R-:W-:Y:S02]  /*7940*/  @P2 LOP3.LUT R16, R16, 0x100000, RZ, 0xfc, !PT ;  /* 0x0010000010102812 */ /* 0x000fe400078efcff */
[----:B------:R-:W-:Y:S02]  /*7950*/  ISETP.LT.OR P2, PT, R34, 0x41, !P0 ;  /* 0x000000412200780c */ /* 0x000fe40004741670 */
[----:B------:R-:W-:-:S04]  /*7960*/  LOP3.LUT R16, R16, 0xfff7ffff, RZ, 0xc0, !PT ;  /* 0xfff7ffff10107812 */ /* 0x000fc800078ec0ff */
[----:B------:R-:W-:Y:S02]  /*7970*/  @P1 LOP3.LUT R16, R16, 0x80000, RZ, 0xfc, !PT ;  /* 0x0008000010101812 */ /* 0x000fe400078efcff */
[----:B------:R-:W-:Y:S02]  /*7980*/  ISETP.LT.OR P1, PT, R34, 0x51, !P0 ;  /* 0x000000512200780c */ /* 0x000fe40004721670 */
[----:B------:R-:W-:Y:S02]  /*7990*/  LOP3.LUT R16, R16, 0xfffbffff, RZ, 0xc0, !PT ;  /* 0xfffbffff10107812 */ /* 0x000fe400078ec0ff */
[----:B------:R-:W-:Y:S02]  /*79a0*/  ISETP.GE.AND P0, PT, R0, UR36, PT ;  /* 0x0000002400007c0c */ /* 0x000fe4000bf06270 */
[----:B------:R-:W-:-:S04]  /*79b0*/  @P3 LOP3.LUT R16, R16, 0x40000, RZ, 0xfc, !PT ;  /* 0x0004000010103812 */ /* 0x000fc800078efcff */
[----:B------:R-:W-:-:S03]  /*79c0*/  LOP3.LUT R16, R16, 0xffff7fff, RZ, 0xc0, !PT ;  /* 0xffff7fff10107812 */ /* 0x000fc600078ec0ff */
[----:B------:R-:W-:Y:S02]  /*79d0*/  @P1 LOP3.LUT R35, R35, 0x8, RZ, 0xfc, !PT ;  /* 0x0000000823231812 */ /* 0x000fe400078efcff */
[----:B------:R-:W-:Y:S02]  /*79e0*/  @P2 LOP3.LUT R16, R16, 0x8000, RZ, 0xfc, !PT ;  /* 0x0000800010102812 */ /* 0x000fe400078efcff */
[----:B------:R-:W-:Y:S02]  /*79f0*/  ISETP.LT.U32.AND P2, PT, R28, 0x60, !P0 ;  /* 0x000000601c00780c */ /* 0x000fe40004741070 */
[----:B------:R-:W-:Y:S02]  /*7a00*/  ISETP.GE.AND P1, PT, R34, 0x1, PT ;  /* 0x000000012200780c */ /* 0x000fe40003f26270 */
[----:B------:R-:W-:Y:S02]  /*7a10*/  LOP3.LUT R16, R16, 0xffffff7f, RZ, 0xc0, !PT ;  /* 0xffffff7f10107812 */ /* 0x000fe400078ec0ff */
[----:B------:R-:W-:-:S07]  /*7a20*/  ISETP.GE.AND P0, PT, R34, 0x11, PT ;  /* 0x000000112200780c */ /* 0x000fce0003f06270 */
[----:B------:R-:W-:Y:S02]  /*7a30*/  @P2 LOP3.LUT R16, R16, 0x80, RZ, 0xfc, !PT ;  /* 0x0000008010102812 */ /* 0x000fe400078efcff */
[----:B------:R-:W-:Y:S02]  /*7a40*/  ISETP.GE.AND P2, PT, R34, 0x21, PT ;  /* 0x000000212200780c */ /* 0x000fe40003f46270 */
[----:B------:R-:W-:-:S04]  /*7a50*/  LOP3.LUT R16, R16, 0xffffefff, RZ, 0xc0, !PT ;  /* 0xffffefff10107812 */ /* 0x000fc800078ec0ff */
        /* <DEDUP_REMOVED lines=10> */
[----:B------:R-:W-:Y:S02]  /*7b00*/  ISETP.GE.AND P1, PT, R5, UR7, PT ;  /* 0x0000000705007c0c */ /* 0x000fe4000bf26270 */
[----:B------:R-:W-:-:S04]  /*7b10*/  LOP3.LUT R16, R16, 0xfffffeff, RZ, 0xc0, !PT ;  /* 0xfffffeff10107812 */ /* 0x000fc800078ec0ff */
[----:B------:R-:W-:Y:S02]  /*7b20*/  @P0 LOP3.LUT R16, R16, 0x100, RZ, 0xfc, !PT ;  /* 0x0000010010100812 */ /* 0x000fe400078efcff */
[----:B------:R-:W-:Y:S02]  /*7b30*/  ISETP.GE.AND P0, PT, R5, UR10, PT ;  /* 0x0000000a05007c0c */ /* 0x000fe4000bf06270 */
[----:B------:R-:W-:-:S04]  /*7b40*/  LOP3.LUT R16, R16, 0xffffbfff, RZ, 0xc0, !PT ;  /* 0xffffbfff10107812 */ /* 0x000fc800078ec0ff */
[----:B------:R-:W-:-:S04]  /*7b50*/  @P2 LOP3.LUT R16, R16, 0x4000, RZ, 0xfc, !PT ;  /* 0x0000400010102812 */ /* 0x000fc800078efcff */
[----:B------:R-:W-:-:S04]  /*7b60*/  LOP3.LUT R16, R16, 0xffffdfff, RZ, 0xc0, !PT ;  /* 0xffffdfff10107812 */ /* 0x000fc800078ec0ff */
[----:B------:R-:W-:-:S04]  /*7b70*/  LOP3.LUT R16, R16, 0xfffffffe, RZ, 0xc0, !PT ;  /* 0xfffffffe10107812 */ /* 0x000fc800078ec0ff */
[----:B------:R-:W-:-:S04]  /*7b80*/  @P1 LOP3.LUT R16, R16, 0x1, RZ, 0xfc, !PT ;  /* 0x0000000110101812 */ /* 0x000fc800078efcff */
[----:B-1----:R-:W-:-:S07]  /*7b90*/  @P0 LOP3.LUT R16, R16, 0x2000, RZ, 0xfc, !PT ;  /* 0x0000200010100812 */ /* 0x002fce00078efcff */
.L_x_75:
[----:B0-----:R-:W0:Y:S01]  /*7ba0*/  LDC R0, c[0x0][0xc38] ;  /* 0x00030e00ff007b82 */ /* 0x001e220000000800 */
[----:B------:R-:W-:Y:S01]  /*7bb0*/  IMAD.MOV.U32 R23, RZ, RZ, R37 ;  /* 0x000000ffff177224 */ /* 0x000fe200078e0025 */
[----:B------:R-:W-:Y:S05]  /*7bc0*/  YIELD ;  /* 0x0000000000007946 */ /* 0x000fea0003800000 */
[----:B------:R-:W-:Y:S01]  /*7bd0*/  ULDC.64 UR4, c[0x0][0xa28] ;  /* 0x00028a0000047ab9 */ /* 0x000fe20000000a00 */
[----:B------:R-:W-:Y:S01]  /*7be0*/  IMAD.MOV.U32 R32, RZ, RZ, RZ ;  /* 0x000000ffff207224 */ /* 0x000fe200078e00ff */
[----:B0-----:R-:W-:-:S13]  /*7bf0*/  ISETP.NE.AND P0, PT, R0, 0x1, PT ;  /* 0x000000010000780c */ /* 0x001fda0003f05270 */
[----:B------:R-:W0:Y:S08]  /*7c00*/  @P0 LDC R0, c[0x0][0xc3c] ;  /* 0x00030f00ff000b82 */ /* 0x000e300000000800 */
[----:B-1----:R-:W1:Y:S01]  /*7c10*/  @P0 LDC R3, c[0x0][0xc40] ;  /* 0x00031000ff030b82 */ /* 0x002e620000000800 */
[----:B0-----:R-:W-:-:S05]  /*7c20*/  @P0 IMAD.HI.U32 R0, R37, R0, RZ ;  /* 0x0000000025000227 */ /* 0x001fca00078e00ff */
[----:B-1----:R-:W-:Y:S02]  /*7c30*/  @P0 SHF.R.U32.HI R23, RZ, R3, R0 ;  /* 0x00000003ff170219 */ /* 0x002fe40000011600 */
[----:B------:R-:W0:Y:S03]  /*7c40*/  LDC R0, c[0x0][0xc44] ;  /* 0x00031100ff007b82 */ /* 0x000e260000000800 */
[----:B--2---:R-:W-:Y:S01]  /*7c50*/  IMAD.MOV.U32 R18, RZ, RZ, R23 ;  /* 0x000000ffff127224 */ /* 0x004fe200078e0017 */
[----:B0-----:R-:W-:-:S13]  /*7c60*/  ISETP.NE.AND P0, PT, R0, 0x1, PT ;  /* 0x000000010000780c */ /* 0x001fda0003f05270 */
[----:B------:R-:W0:Y:S02]  /*7c70*/  @P0 LDC.64 R2, c[0x0][0xc48] ;  /* 0x00031200ff020b82 */ /* 0x000e240000000a00 */
[----:B0-----:R-:W-:-:S05]  /*7c80*/  @P0 IMAD.HI.U32 R0, R23, R2, RZ ;  /* 0x0000000217000227 */ /* 0x001fca00078e00ff */
[----:B------:R-:W-:Y:S02]  /*7c90*/  @P0 SHF.R.U32.HI R18, RZ, R3, R0 ;  /* 0x00000003ff120219 */ /* 0x000fe40000011600 */
[----:B------:R-:W-:-:S04]  /*7ca0*/  ISETP.NE.U32.AND P0, PT, RZ, UR4, PT ;  /* 0x00000004ff007c0c */ /* 0x000fc8000bf05070 */
[----:B------:R-:W-:-:S13]  /*7cb0*/  ISETP.NE.AND.EX P0, PT, RZ, UR5, PT, P0 ;  /* 0x00000005ff007c0c */ /* 0x000fda000bf05300 */
[----:B------:R-:W0:Y:S01]  /*7cc0*/  @P0 LDC.64 R2, c[0x0][0xa28] ;  /* 0x00028a00ff020b82 */ /* 0x000e220000000a00 */
[----:B------:R-:W-:-:S04]  /*7cd0*/  UIADD3 UR4, UR37, 0x1c400, URZ ;  /* 0x0001c40025047890 */ /* 0x000fc8000fffe03f */
[----:B------:R-:W-:Y:S01]  /*7ce0*/  ULOP3.LUT UP0, URZ, UR4, 0x3ff, URZ, 0xc0, !UPT ;  /* 0x000003ff043f7892 */ /* 0x000fe2000f80c03f */
[----:B0-----:R-:W-:-:S05]  /*7cf0*/  @P0 IMAD.WIDE R2, R18, 0x4, R2 ;  /* 0x0000000412020825 */ /* 0x001fca00078e0202 */
[----:B------:R0:W5:Y:S01]  /*7d00*/  @P0 LDG.E R32, desc[UR48][R2.64] ;  /* 0x0000003002200981 */ /* 0x000162000c1e1900 */
[----:B------:R-:W-:-:S13]  /*7d10*/  PLOP3.LUT P0, PT, PT, PT, UP0, 0x80, 0x0 ;  /* 0x000000000000781c */ /* 0x000fda0003f0f008 */
[----:B0-----:R-:W-:Y:S05]  /*7d20*/  @!P0 BRA `(.L_x_41) ;  /* 0x0000000000408947 */ /* 0x001fea0003800000 */
[----:B------:R-:W-:Y:S01]  /*7d30*/  MOV R2, 0x0 ;  /* 0x0000000000027802 */ /* 0x000fe20000000f00 */
[----:B------:R-:W-:Y:S01]  /*7d40*/  ULDC.64 UR4, c[0x4][0x98] ;  /* 0x0100260000047ab9 */ /* 0x000fe20000000a00 */
[----:B------:R-:W-:Y:S01]  /*7d50*/  ULDC.64 UR6, c[0x4][0xa0] ;  /* 0x0100280000067ab9 */ /* 0x000fe20000000a00 */
[----:B------:R-:W-:Y:S02]  /*7d60*/  IMAD.U32 R4, RZ, RZ, UR4 ;  /* 0x00000004ff047e24 */ /* 0x000fe4000f8e00ff */
[----:B------:R-:W-:Y:S01]  /*7d70*/  IMAD.U32 R5, RZ, RZ, UR5 ;  /* 0x00000005ff057e24 */ /* 0x000fe2000f8e00ff */
[----:B------:R-:W0:Y:S01]  /*7d80*/  LDC.64 R2, c[0x4][R2] ;  /* 0x0100000002027b82 */ /* 0x000e220000000a00 */
[----:B------:R-:W-:Y:S01]  /*7d90*/  ULDC.64 UR4, c[0x4][0x8] ;  /* 0x0100020000047ab9 */ /* 0x000fe20000000a00 */
[----:B------:R-:W-:Y:S02]  /*7da0*/  IMAD.U32 R6, RZ, RZ, UR6 ;  /* 0x00000006ff067e24 */ /* 0x000fe4000f8e00ff */
[----:B------:R-:W-:-:S02]  /*7db0*/  IMAD.U32 R7, RZ, RZ, UR7 ;  /* 0x00000007ff077e24 */ /* 0x000fc4000f8e00ff */
[----:B------:R-:W-:Y:S02]  /*7dc0*/  IMAD.U32 R10, RZ, RZ, UR4 ;  /* 0x00000004ff0a7e24 */ /* 0x000fe4000f8e00ff */
[----:B------:R-:W-:Y:S02]  /*7dd0*/  IMAD.U32 R11, RZ, RZ, UR5 ;  /* 0x00000005ff0b7e24 */ /* 0x000fe4000f8e00ff */
[----:B------:R-:W-:Y:S02]  /*7de0*/  IMAD.MOV.U32 R8, RZ, RZ, 0x70 ;  /* 0x00000070ff087424 */ /* 0x000fe400078e00ff */
[----:B------:R-:W-:Y:S02]  /*7df0*/  IMAD.MOV.U32 R12, RZ, RZ, 0x1 ;  /* 0x00000001ff0c7424 */ /* 0x000fe400078e00ff */
[----:B------:R-:W-:-:S07]  /*7e00*/  IMAD.MOV.U32 R13, RZ, RZ, RZ ;  /* 0x000000ffff0d7224 */ /* 0x000fce00078e00ff */
[----:B------:R-:W-:-:S07]  /*7e10*/  LEPC R20, `(.L_x_41) ;  /* 0x000000001014794e */ /* 0x000fce0000000000 */
[----:B0----5:R-:W-:Y:S05]  /*7e20*/  CALL.ABS.NOINC R2 ;  /* 0x0000000002007343 */ /* 0x021fea0003c00000 */
.L_x_41:
[----:B------:R-:W-:-:S04]  /*7e30*/  UIADD3 UR4, UR37, 0x400, URZ ;  /* 0x0000040025047890 */ /* 0x000fc8000fffe03f */
[----:B------:R-:W-:-:S06]  /*7e40*/  ULOP3.LUT UP0, URZ, UR4, 0x3ff, URZ, 0xc0, !UPT ;  /* 0x000003ff043f7892 */ /* 0x000fcc000f80c03f */
[----:B------:R-:W-:-:S13]  /*7e50*/  PLOP3.LUT P0, PT, PT, PT, UP0, 0x80, 0x0 ;  /* 0x000000000000781c */ /* 0x000fda0003f0f008 */
[----:B------:R-:W-:Y:S05]  /*7e60*/  @!P0 BRA `(.L_x_42) ;  /* 0x00000000007c8947 */ /* 0x000fea0003800000 */
[----:B------:R-:W-:Y:S01]  /*7e70*/  MOV R19, 0x0 ;  /* 0x0000000000137802 */ /* 0x000fe20000000f00 */
[----:B------:R-:W-:Y:S01]  /*7e80*/  ULDC.64 UR4, c[0x4][0x98] ;  /* 0x0100260000047ab9 */ /* 0x000fe20000000a00 */
[----:B------:R-:W-:Y:S01]  /*7e90*/  ULDC.64 UR6, c[0x4][0xa0] ;  /* 0x0100280000067ab9 */ /* 0x000fe20000000a00 */
[----:B------:R-:W-:Y:S01]  /*7ea0*/  IMAD.U32 R4, RZ, RZ, UR4 ;  /* 0x00000004ff047e24 */ /* 0x000fe2000f8e00ff */
[----:B------:R0:W1:Y:S01]  /*7eb0*/  LDC.64 R2, c[0x4][R19] ;  /* 0x0100000013027b82 */ /* 0x0000620000000a00 */
[----:B------:R-:W-:Y:S01]  /*7ec0*/  IMAD.U32 R5, RZ, RZ, UR5 ;  /* 0x00000005ff057e24 */ /* 0x000fe2000f8e00ff */
[----:B------:R-:W-:Y:S01]  /*7ed0*/  ULDC.64 UR4, c[0x4][0x10] ;  /* 0x0100040000047ab9 */ /* 0x000fe20000000a00 */
[----:B------:R-:W-:Y:S01]  /*7ee0*/  IMAD.U32 R6, RZ, RZ, UR6 ;  /* 0x00000006ff067e24 */ /* 0x000fe2000f8e00ff */
[----:B------:R-:W-:Y:S01]  /*7ef0*/  MOV R11, UR5 ;  /* 0x00000005000b7c02 */ /* 0x000fe20008000f00 */
[----:B------:R-:W-:Y:S02]  /*7f00*/  IMAD.U32 R7, RZ, RZ, UR7 ;  /* 0x00000007ff077e24 */ /* 0x000fe4000f8e00ff */
[----:B------:R-:W-:-:S02]  /*7f10*/  IMAD.U32 R10, RZ, RZ, UR4 ;  /* 0x00000004ff0a7e24 */ /* 0x000fc4000f8e00ff */
[----:B------:R-:W-:Y:S02]  /*7f20*/  IMAD.MOV.U32 R8, RZ, RZ, 0x70 ;  /* 0x00000070ff087424 */ /* 0x000fe400078e00ff */
[----:B------:R-:W-:Y:S02]  /*7f30*/  IMAD.MOV.U32 R12, RZ, RZ, 0x1 ;  /* 0x00000001ff0c7424 */ /* 0x000fe400078e00ff */
[----:B0-----:R-:W-:-:S07]  /*7f40*/  IMAD.MOV.U32 R13, RZ, RZ, RZ ;  /* 0x000000ffff0d7224 */ /* 0x001fce00078e00ff */
[----:B------:R-:W-:-:S07]  /*7f50*/  LEPC R20, `(.L_x_43) ;  /* 0x000000001014794e */ /* 0x000fce0000000000 */
[----:B-1---5:R-:W-:Y:S05]  /*7f60*/  CALL.ABS.NOINC R2 ;  /* 0x0000000002007343 */ /* 0x022fea0003c00000 */
.L_x_43:
[----:B------:R0:W1:Y:S01]  /*7f70*/  LDC.64 R2, c[0x4][R19] ;  /* 0x0100000013027b82 */ /* 0x0000620000000a00 */
[----:B------:R-:W-:Y:S01]  /*7f80*/  ULDC.64 UR4, c[0x4][0x98] ;  /* 0x0100260000047ab9 */ /* 0x000fe20000000a00 */
[----:B------:R-:W-:Y:S01]  /*7f90*/  ULDC.64 UR6, c[0x4][0xa0] ;  /* 0x0100280000067ab9 */ /* 0x000fe20000000a00 */
[----:B------:R-:W-:Y:S02]  /*7fa0*/  IMAD.U32 R4, RZ, RZ, UR4 ;  /* 0x00000004ff047e24 */ /* 0x000fe4000f8e00ff */
        /* <DEDUP_REMOVED lines=11> */
.L_x_42:
[----:B------:R-:W-:Y:S01]  /*8060*/  ULDC.64 UR4, c[0x0][0x9f8] ;  /* 0x00027e0000047ab9 */ /* 0x000fe20000000a00 */
[--C-:B------:R-:W-:Y:S01]  /*8070*/  IMAD.MOV.U32 R30, RZ, RZ, R18.reuse ;  /* 0x000000ffff1e7224 */ /* 0x100fe200078e0012 */
[----:B------:R-:W-:Y:S01]  /*8080*/  ISETP.NE.U32.AND P0, PT, RZ, UR4, PT ;  /* 0x00000004ff007c0c */ /* 0x000fe2000bf05070 */
[----:B------:R-:W0:Y:S01]  /*8090*/  LDC R8, c[0x0][0x430] ;  /* 0x00010c00ff087b82 */ /* 0x000e220000000800 */
[----:B------:R-:W-:Y:S01]  /*80a0*/  IMAD.MOV R0, RZ, RZ, -R18 ;  /* 0x000000ffff007224 */ /* 0x000fe200078e0a12 */
[----:B------:R-:W-:Y:S01]  /*80b0*/  ULDC UR4, c[0x0][0xc44] ;  /* 0x0003110000047ab9 */ /* 0x000fe20000000800 */
[----:B------:R-:W-:-:S13]  /*80c0*/  ISETP.NE.AND.EX P0, PT, RZ, UR5, PT, P0 ;  /* 0x00000005ff007c0c */ /* 0x000fda000bf05300 */
[----:B------:R-:W1:Y:S02]  /*80d0*/  @P0 LDC.64 R2, c[0x0][0x9f8] ;  /* 0x00027e00ff020b82 */ /* 0x000e640000000a00 */
[----:B-1----:R-:W-:-:S05]  /*80e0*/  @P0 IMAD.WIDE R2, R18, 0x4, R2 ;  /* 0x0000000412020825 */ /* 0x002fca00078e0202 */
[----:B------:R1:W5:Y:S01]  /*80f0*/  @P0 LDG.E R30, desc[UR48][R2.64] ;  /* 0x00000030021e0981 */ /* 0x000362000c1e1900 */
[----:B------:R-:W-:Y:S01]  /*8100*/  UMOV UR5, 0xffffffff ;  /* 0xffffffff00057882 */ /* 0x000fe20000000000 */
[----:B------:R-:W-:Y:S02]  /*8110*/  IMAD R19, R0, UR4, R23 ;  /* 0x0000000400137c24 */ /* 0x000fe4000f8e0217 */
[----:B0-----:R-:W-:Y:S05]  /*8120*/  BRA.DIV UR5, `(.L_x_44) ;  /* 0x0000002e05c47947 */ /* 0x001fea000b800000 */
.L_x_92:
[----:B------:R-:W2:Y:S01]  /*8130*/  LDL R4, [R1+0x8] ;  /* 0x0000080001047983 */ /* 0x000ea20000100800 */
[----:B------:R-:W-:Y:S02]  /*8140*/  ISETP.NE.AND P0, PT, R8, 0x1, PT ;  /* 0x000000010800780c */ /* 0x000fe40003f05270 */
[C---:B------:R-:W-:Y:S02]  /*8150*/  LOP3.LUT P1, RZ, R16.reuse, 0x80, RZ, 0xc0, !PT ;  /* 0x0000008010ff7812 */ /* 0x040fe4000782c0ff */
[----:B-----5:R-:W-:Y:S02]  /*8160*/  SHF.R.S32.HI R33, RZ, 0x1f, R30 ;  /* 0x0000001fff217819 */ /* 0x020fe4000001141e */
[----:B------:R-:W-:Y:S02]  /*8170*/  LOP3.LUT R16, R16, 0xffffffbf, RZ, 0xc0, !PT ;  /* 0xffffffbf10107812 */ /* 0x000fe400078ec0ff */
[----:B------:R-:W-:-:S05]  /*8180*/  MOV R24, RZ ;  /* 0x000000ff00187202 */ /* 0x000fca0000000f00 */
[----:B------:R-:W0:Y:S01]  /*8190*/  @P0 LDC R0, c[0x0][0x434] ;  /* 0x00010d00ff000b82 */ /* 0x000e220000000800 */
[----:B------:R-:W-:-:S07]  /*81a0*/  @P0 LOP3.LUT R16, R16, 0x40, RZ, 0xfc, !PT ;  /* 0x0000004010100812 */ /* 0x000fce00078efcff */
[----:B-1----:R-:W1:Y:S08]  /*81b0*/  @P0 LDC R3, c[0x0][0x438] ;  /* 0x00010e00ff030b82 */ /* 0x002e700000000800 */
[----:B------:R-:W3:Y:S01]  /*81c0*/  @P1 LDC.64 R6, c[0x0][0x428] ;  /* 0x00010a00ff061b82 */ /* 0x000ee20000000a00 */
[----:B--2---:R-:W-:-:S07]  /*81d0*/  IMAD.IADD R25, R4, 0x1, R32 ;  /* 0x0000000104197824 */ /* 0x004fce00078e0220 */
[----:B------:R-:W2:Y:S01]  /*81e0*/  @P1 LDC.64 R4, c[0x0][0x418] ;  /* 0x00010600ff041b82 */ /* 0x000ea20000000a00 */
[----:B0-----:R-:W-:-:S04]  /*81f0*/  @P0 IMAD.HI.U32 R0, R25, R0, RZ ;  /* 0x0000000019000227 */ /* 0x001fc800078e00ff */
[----:B------:R-:W-:Y:S01]  /*8200*/  IMAD.MOV.U32 R9, RZ, RZ, R25 ;  /* 0x000000ffff097224 */ /* 0x000fe200078e0019 */
[----:B-1----:R-:W-:Y:S01]  /*8210*/  @P0 SHF.R.U32.HI R9, RZ, R3, R0 ;  /* 0x00000003ff090219 */ /* 0x002fe20000011600 */
[----:B---3--:R-:W-:-:S03]  /*8220*/  @P1 IMAD R0, R33, R6, RZ ;  /* 0x0000000621001224 */ /* 0x008fc600078e02ff */
[--C-:B------:R-:W-:Y:S01]  /*8230*/  @P1 SHF.R.S32.HI R3, RZ, 0x1f, R9.reuse ;  /* 0x0000001fff031819 */ /* 0x100fe20000011409 */
[----:B------:R-:W-:Y:S02]  /*8240*/  @P1 IMAD.MOV.U32 R2, RZ, RZ, R9 ;  /* 0x000000ffff021224 */ /* 0x000fe400078e0009 */
[C---:B------:R-:W-:Y:S02]  /*8250*/  @P1 IMAD R7, R30.reuse, R7, R0 ;  /* 0x000000071e071224 */ /* 0x040fe400078e0200 */
[----:B------:R-:W-:-:S04]  /*8260*/  @P1 IMAD.WIDE.U32 R2, R30, R6, R2 ;  /* 0x000000061e021225 */ /* 0x000fc800078e0002 */
[----:B------:R-:W-:Y:S01]  /*8270*/  @P1 IMAD.IADD R0, R3, 0x1, R7 ;  /* 0x0000000103001824 */ /* 0x000fe200078e0207 */
[----:B--2---:R-:W-:-:S04]  /*8280*/  @P1 LEA R4, P0, R2, R4, 0x2 ;  /* 0x0000000402041211 */ /* 0x004fc800078010ff */
[----:B------:R-:W-:-:S05]  /*8290*/  @P1 LEA.HI.X R5, R2, R5, R0, 0x2, P0 ;  /* 0x0000000502051211 */ /* 0x000fca00000f1400 */
[----:B------:R0:W5:Y:S01]  /*82a0*/  @P1 LDG.E R24, desc[UR48][R4.64] ;  /* 0x0000003004181981 */ /* 0x000162000c1e1900 */
[----:B------:R-:W-:Y:S01]  /*82b0*/  IMAD.U32 R2, RZ, RZ, UR41 ;  /* 0x00000029ff027e24 */ /* 0x000fe2000f8e00ff */
[----:B------:R-:W-:Y:S01]  /*82c0*/  LOP3.LUT R16, R16, 0xffffffdf, RZ, 0xc0, !PT ;  /* 0xffffffdf10107812 */ /* 0x000fe200078ec0ff */
[----:B------:R-:W-:Y:S01]  /*82d0*/  IMAD.MOV R0, RZ, RZ, -R9 ;  /* 0x000000ffff007224 */ /* 0x000fe200078e0a09 */
[----:B------:R-:W-:Y:S02]  /*82e0*/  SHF.R.S32.HI R29, RZ, 0x1f, R19 ;  /* 0x0000001fff1d7819 */ /* 0x000fe40000011413 */
[----:B------:R-:W-:Y:S01]  /*82f0*/  ISETP.NE.AND P0, PT, R2, 0x3, PT ;  /* 0x000000030200780c */ /* 0x000fe20003f05270 */
[----:B------:R-:W-:-:S12]  /*8300*/  IMAD R25, R8, R0, R25 ;  /* 0x0000000008197224 */ /* 0x000fd800078e0219 */
[----:B------:R-:W-:Y:S01]  /*8310*/  @P0 LOP3.LUT R16, R16, 0x20, RZ, 0xfc, !PT ;  /* 0x0000002010100812 */ /* 0x000fe200078efcff */
[----:B0-----:R-:W-:Y:S06]  /*8320*/  @!P0 BRA `(.L_x_45) ;  /* 0x0000000000048947 */ /* 0x001fec0003800000 */
[----:B------:R-:W-:Y:S01]  /*8330*/  BPT.TRAP 0x1 ;  /* 0x000000040000795c */ /* 0x000fe20000300000 */
.L_x_45:
[----:B------:R-:W-:Y:S01]  /*8340*/  LEA R22, R17, UR37, 0x3 ;  /* 0x0000002511167c11 */ /* 0x000fe2000f8e18ff */
[----:B------:R-:W-:Y:S01]  /*8350*/  BSSY B0, `(.L_x_46) ;  /* 0x0000004000007945 */ /* 0x000fe20003800000 */
[----:B------:R-:W-:-:S04]  /*8360*/  SHF.L.U32 R3, R27, 0x1f, RZ ;  /* 0x0000001f1b037819 */ /* 0x000fc800000006ff */
[----:B------:R-:W0:Y:S02]  /*8370*/  SYNCS.PHASECHK.TRANS64.TRYWAIT P0, [R22+URZ+0x22840], R3 ;  /* 0x02284003160075a7 */ /* 0x000e24000800017f */
[----:B0-----:R-:W-:Y:S05]  /*8380*/  @!P0 BRA `(.L_x_47) ;  /* 0x0000002c00608947 */ /* 0x001fea0003800000 */
.L_x_93:
[----:B------:R-:W-:Y:S05]  /*8390*/  BSYNC B0 ;  /* 0x0000000000007941 */ /* 0x000fea0003800000 */
.L_x_46:
[----:B------:R-:W-:Y:S01]  /*83a0*/  SHF.R.S32.HI R26, RZ, 0x1f, R25 ;  /* 0x0000001fff1a7819 */ /* 0x000fe20000011419 */
[----:B------:R-:W1:Y:S01]  /*83b0*/  S2R R20, SR_TID.X ;  /* 0x0000000000147919 */ /* 0x000e620000002100 */
[----:B------:R-:W-:Y:S01]  /*83c0*/  ULDC.64 UR4, c[0x0][0x300] ;  /* 0x0000c00000047ab9 */ /* 0x000fe20000000a00 */
[----:B-----5:R-:W-:Y:S01]  /*83d0*/  SHF.R.S32.HI R4, RZ, 0x1f, R24 ;  /* 0x0000001fff047819 */ /* 0x020fe20000011418 */
[----:B0-----:R-:W-:Y:S01]  /*83e0*/  IMAD.WIDE.U32 R2, R25, UR4, RZ ;  /* 0x0000000419027c25 */ /* 0x001fe2000f8e00ff */
[----:B------:R-:W-:-:S03]  /*83f0*/  LOP3.LUT P1, RZ, R16, 0x1, RZ, 0xc0, !PT ;  /* 0x0000000110ff7812 */ /* 0x000fc6000782c0ff */
[----:B------:R-:W-:Y:S01]  /*8400*/  IMAD R0, R26, UR4, RZ ;  /* 0x000000041a007c24 */ /* 0x000fe2000f8e02ff */
[----:B------:R0:W-:Y:S03]  /*8410*/  STL [R1], R4 ;  /* 0x0000000401007387 */ /* 0x0001e60000100800 */
[----:B------:R-:W-:Y:S01]  /*8420*/  IMAD R5, R25, UR5, R0 ;  /* 0x0000000519057c24 */ /* 0x000fe2000f8e0200 */
[----:B------:R-:W-:-:S03]  /*8430*/  ULDC.64 UR4, c[0x0][0x310] ;  /* 0x0000c40000047ab9 */ /* 0x000fc60000000a00 */
[----:B------:R-:W-:Y:S02]  /*8440*/  IMAD.IADD R3, R3, 0x1, R5 ;  /* 0x0000000103037824 */ /* 0x000fe400078e0205 */
[----:B------:R-:W-:Y:S02]  /*8450*/  IMAD R5, R4, UR4, RZ ;  /* 0x0000000404057c24 */ /* 0x000fe4000f8e02ff */
[----:B------:R-:W-:-:S04]  /*8460*/  IMAD.WIDE.U32 R2, R24, UR4, R2 ;  /* 0x0000000418027c25 */ /* 0x000fc8000f8e0002 */
[----:B------:R-:W-:Y:S01]  /*8470*/  IMAD R5, R24, UR5, R5 ;  /* 0x0000000518057c24 */ /* 0x000fe2000f8e0205 */
[----:B------:R-:W-:Y:S01]  /*8480*/  ULDC.64 UR4, c[0x0][0x308] ;  /* 0x0000c20000047ab9 */ /* 0x000fe20000000a00 */
[----:B0-----:R-:W-:Y:S02]  /*8490*/  IMAD R4, R17, 0x1800, R31 ;  /* 0x0000180011047824 */ /* 0x001fe400078e021f */
[----:B------:R-:W-:Y:S02]  /*84a0*/  IMAD.IADD R3, R3, 0x1, R5 ;  /* 0x0000000103037824 */ /* 0x000fe400078e0205 */
[----:B------:R-:W-:Y:S02]  /*84b0*/  IMAD R0, R29, UR4, RZ ;  /* 0x000000041d007c24 */ /* 0x000fe4000f8e02ff */
[----:B------:R-:W-:-:S04]  /*84c0*/  IMAD.WIDE.U32 R2, R19, UR4, R2 ;  /* 0x0000000413027c25 */ /* 0x000fc8000f8e0002 */
[----:B------:R-:W-:Y:S01]  /*84d0*/  IMAD R5, R19, UR5, R0 ;  /* 0x0000000513057c24 */ /* 0x000fe2000f8e0200 */
[----:B------:R-:W-:Y:S01]  /*84e0*/  ULDC.64 UR4, c[0x0][0x2e8] ;  /* 0x0000ba0000047ab9 */ /* 0x000fe20000000a00 */
[----:B-1----:R-:W-:Y:S01]  /*84f0*/  IMAD.SHL.U32 R20, R20, 0x8, RZ ;  /* 0x0000000814147824 */ /* 0x002fe200078e00ff */
[----:B------:R-:W-:Y:S01]  /*8500*/  LEA R0, P0, R2, UR4, 0x1 ;  /* 0x0000000402007c11 */ /* 0x000fe2000f8008ff */
[----:B------:R-:W-:Y:S01]  /*8510*/  IMAD.IADD R5, R3, 0x1, R5 ;  /* 0x0000000103057824 */ /* 0x000fe200078e0205 */
[----:B------:R-:W-:Y:S02]  /*8520*/  UMOV UR4, 0xffffffff ;  /* 0xffffffff00047882 */ /* 0x000fe40000000000 */
[----:B------:R-:W-:Y:S02]  /*8530*/  LOP3.LUT R20, R20, 0x38, RZ, 0xc0, !PT ;  /* 0x0000003814147812 */ /* 0x000fe400078ec0ff */
[----:B------:R-:W-:Y:S01]  /*8540*/  LEA.HI.X R5, R2, UR5, R5, 0x1, P0 ;  /* 0x0000000502057c11 */ /* 0x000fe200080f0c05 */
[----:B------:R-:W-:Y:S06]  /*8550*/  BRA.DIV UR4, `(.L_x_48) ;  /* 0x0000002e04007947 */ /* 0x000fec000b800000 */
[----:B------:R-:W0:Y:S01]  /*8560*/  SHFL.IDX PT, R14, R0, RZ, 0x181f ;  /* 0x00181fff000e7589 */ /* 0x000e2200000e0000 */
[C---:B------:R-:W-:Y:S02]  /*8570*/  ISETP.GE.AND P2, PT, R34.reuse, 0x1, PT ;  /* 0x000000012200780c */ /* 0x040fe40003f46270 */
[C---:B------:R-:W-:Y:S01]  /*8580*/  ISETP.GE.AND P5, PT, R34.reuse, 0x11, PT ;  /* 0x000000112200780c */ /* 0x040fe20003fa6270 */
[----:B------:R-:W1:Y:S01]  /*8590*/  SHFL.IDX PT, R3, R5, RZ, 0x181f ;  /* 0x00181fff05037589 */ /* 0x000e6200000e0000 */
[C---:B------:R-:W-:Y:S02]  /*85a0*/  ISETP.GE.AND P4, PT, R34.reuse, 0x21, PT ;  /* 0x000000212200780c */ /* 0x040fe40003f86270 */
[----:B------:R-:W-:Y:S01]  /*85b0*/  ISETP.GE.AND P3, PT, R34, 0x31, PT ;  /* 0x000000312200780c */ /* 0x000fe20003f66270 */
[----:B------:R-:W-:Y:S04]  /*85c0*/  SHFL.IDX PT, R6, R5, 0x1, 0x181f ;  /* 0x00381f0005067f89 */ /* 0x000fe800000e0000 */
[----:B------:R-:W-:Y:S02]  /*85d0*/  SHFL.IDX PT, R9, R5, 0x2, 0x181f ;  /* 0x00581f0005097f89 */ /* 0x000fe400000e0000 */
[----:B------:R-:W-:-:S02]  /*85e0*/  @P2 LEA R7, R4, UR37, 0x1 ;  /* 0x0000002504072c11 */ /* 0x000fc4000f8e08ff */
[----:B------:R-:W-:Y:S02]  /*85f0*/  @P5 LEA R12, R4, UR37, 0x1 ;  /* 0x00000025040c5c11 */ /* 0x000fe4000f8e08ff */
[----:B0-----:R-:W-:Y:S02]  /*8600*/  @P2 LEA R2, P0, R20, R14, 0x1 ;  /* 0x0000000e14022211 */ /* 0x001fe400078008ff */
[----:B------:R-:W0:Y:S03]  /*8610*/  SHFL.IDX PT, R14, R0, 0x1, 0x181f ;  /* 0x00381f00000e7f89 */ /* 0x000e2600000e0000 */
[----:B-1----:R-:W-:-:S05]  /*8620*/  @P2 IMAD.X R3, RZ, RZ, R3, P0 ;  /* 0x000000ffff032224 */ /* 0x002fca00000e0603 */
[----:B------:R1:W-:Y:S01]  /*8630*/  @P2 LDGSTS.E.BYPASS.LTC128B.128 [R7+0x1c400], desc[UR48][R2.64], !P1 ;  /* 0x1c40000002072fae */ /* 0x0003e2000c901d70 */
[----:B------:R-:W-:-:S03]  /*8640*/  ISETP.GE.AND P2, PT, R34, 0x41, PT ;  /* 0x000000412200780c */ /* 0x000fc60003f46270 */
[----:B-1----:R-:W-:Y:S01]  /*8650*/  SHFL.IDX PT, R7, R5, 0x3, 0x181f ;  /* 0x00781f0005077f89 */ /* 0x002fe200000e0000 */
[----:B0-----:R-:W-:-:S03]  /*8660*/  @P5 LEA R11, P0, R20, R14, 0x1 ;  /* 0x0000000e140b5211 */ /* 0x001fc600078008ff */
[----:B------:R-:W0:Y:S02]  /*8670*/  SHFL.IDX PT, R14, R0, 0x2, 0x181f ;  /* 0x00581f00000e7f89 */ /* 0x000e2400000e0000 */
[----:B------:R-:W-:Y:S02]  /*8680*/  @P5 IMAD.X R6, RZ, RZ, R6, P0 ;  /* 0x000000ffff065224 */ /* 0x000fe400000e0606 */
[----:B------:R-:W-:Y:S02]  /*8690*/  @P5 IMAD.MOV.U32 R2, RZ, RZ, R11 ;  /* 0x000000ffff025224 */ /* 0x000fe400078e000b */
[----:B------:R-:W-:-:S05]  /*86a0*/  @P5 IMAD.MOV.U32 R3, RZ, RZ, R6 ;  /* 0x000000ffff035224 */ /* 0x000fca00078e0006 */
[----:B------:R1:W-:Y:S01]  /*86b0*/  @P5 LDGSTS.E.BYPASS.LTC128B.128 [R12+0x1cc00], desc[UR48][R2.64], !P1 ;  /* 0x1cc00000020c5fae */ /* 0x0003e2000c901d70 */
[----:B0-----:R-:W-:-:S03]  /*86c0*/  @P4 LEA R10, P0, R20, R14, 0x1 ;  /* 0x0000000e140a4211 */ /* 0x001fc600078008ff */
[----:B-1----:R-:W-:Y:S01]  /*86d0*/  SHFL.IDX PT, R2, R5, 0x4, 0x181f ;  /* 0x00981f0005027f89 */ /* 0x002fe200000e0000 */
[----:B------:R-:W-:-:S03]  /*86e0*/  @P4 LEA R12, R4, UR37, 0x1 ;  /* 0x00000025040c4c11 */ /* 0x000fc6000f8e08ff */
[----:B------:R-:W0:Y:S01]  /*86f0*/  SHFL.IDX PT, R14, R0, 0x3, 0x181f ;  /* 0x00781f00000e7f89 */ /* 0x000e2200000e0000 */
[----:B------:R-:W-:-:S03]  /*8700*/  @P4 IMAD.X R9, RZ, RZ, R9, P0 ;  /* 0x000000ffff094224 */ /* 0x000fc600000e0609 */
[----:B------:R-:W-:Y:S01]  /*8710*/  SHFL.IDX PT, R5, R5, 0x5, 0x181f ;  /* 0x00b81f0005057f89 */ /* 0x000fe200000e0000 */
[----:B------:R-:W-:Y:S01]  /*8720*/  @P4 IMAD.MOV.U32 R3, RZ, RZ, R9 ;  /* 0x000000ffff034224 */ /* 0x000fe200078e0009 */
[----:B------:R-:W-:Y:S02]  /*8730*/  @P3 LEA R9, R4, UR37, 0x1 ;  /* 0x0000002504093c11 */ /* 0x000fe4000f8e08ff */
[C---:B0-----:R-:W-:Y:S02]  /*8740*/  @P3 LEA R8, P0, R20.reuse, R14, 0x1 ;  /* 0x0000000e14083211 */ /* 0x041fe400078008ff */
[----:B------:R-:W0:Y:S03]  /*8750*/  SHFL.IDX PT, R14, R0, 0x4, 0x181f ;  /* 0x00981f00000e7f89 */ /* 0x000e2600000e0000 */
[----:B------:R-:W-:Y:S01]  /*8760*/  @P3 IMAD.X R7, RZ, RZ, R7, P0 ;  /* 0x000000ffff073224 */ /* 0x000fe200000e0607 */
[----:B0-----:R-:W-:-:S02]  /*8770*/  @P2 LEA R6, P0, R20, R14, 0x1 ;  /* 0x0000000e14062211 */ /* 0x001fc400078008ff */
[----:B------:R0:W1:Y:S03]  /*8780*/  SHFL.IDX PT, R14, R0, 0x5, 0x181f ;  /* 0x00b81f00000e7f89 */ /* 0x00006600000e0000 */
[----:B------:R-:W-:Y:S02]  /*8790*/  @P2 IMAD.X R11, RZ, RZ, R2, P0 ;  /* 0x000000ffff0b2224 */ /* 0x000fe400000e0602 */
[----:B------:R-:W-:-:S05]  /*87a0*/  @P4 IMAD.MOV.U32 R2, RZ, RZ, R10 ;  /* 0x000000ffff024224 */ /* 0x000fca00078e000a */
[----:B------:R2:W-:Y:S02]  /*87b0*/  @P4 LDGSTS.E.BYPASS.LTC128B.128 [R12+0x1d400], desc[UR48][R2.64], !P1 ;  /* 0x1d400000020c4fae */ /* 0x0005e4000c901d70 */
[----:B--2---:R-:W-:Y:S02]  /*87c0*/  @P3 IMAD.MOV.U32 R2, RZ, RZ, R8 ;  /* 0x000000ffff023224 */ /* 0x004fe400078e0008 */
[----:B------:R-:W-:Y:S01]  /*87d0*/  @P3 IMAD.MOV.U32 R3, RZ, RZ, R7 ;  /* 0x000000ffff033224 */ /* 0x000fe200078e0007 */
[----:B------:R-:W-:-:S04]  /*87e0*/  @P2 LEA R7, R4, UR37, 0x1 ;  /* 0x0000002504072c11 */ /* 0x000fc8000f8e08ff */
[----:B------:R2:W-:Y:S02]  /*87f0*/  @P3 LDGSTS.E.BYPASS.LTC128B.128 [R9+0x1dc00], desc[UR48][R2.64], !P1 ;  /* 0x1dc0000002093fae */ /* 0x0005e4000c901d70 */
[----:B--2---:R-:W-:Y:S01]  /*8800*/  @P2 IMAD.MOV.U32 R2, RZ, RZ, R6 ;  /* 0x000000ffff022224 */ /* 0x004fe200078e0006 */
[----:B------:R-:W-:-:S05]  /*8810*/  @P2 MOV R3, R11 ;  /* 0x0000000b00032202 */ /* 0x000fca0000000f00 */
[----:B-1----:R0:W-:Y:S02]  /*8820*/  @P2 LDGSTS.E.BYPASS.LTC128B.128 [R7+0x1e400], desc[UR48][R2.64], !P1 ;  /* 0x1e40000002072fae */ /* 0x0021e4000c901d70 */
.L_x_107:
[----:B------:R-:W-:-:S13]  /*8830*/  ISETP.GE.AND P2, PT, R34, 0x51, PT ;  /* 0x000000512200780c */ /* 0x000fda0003f46270 */
[----:B0-----:R-:W-:-:S05]  /*8840*/  @P2 LEA R2, P0, R20, R14, 0x1 ;  /* 0x0000000e14022211 */ /* 0x001fca00078008ff */
[----:B------:R-:W-:Y:S01]  /*8850*/  @P2 IMAD.X R3, RZ, RZ, R5, P0 ;  /* 0x000000ffff032224 */ /* 0x000fe200000e0605 */
[----:B------:R-:W-:Y:S02]  /*8860*/  @P2 LEA R5, R4, UR37, 0x1 ;  /* 0x0000002504052c11 */ /* 0x000fe4000f8e08ff */
[----:B------:R-:W-:-:S03]  /*8870*/  PLOP3.LUT P0, PT, PT, PT, PT, 0x80, 0x0 ;  /* 0x000000000000781c */ /* 0x000fc60003f0f070 */
[----:B------:R-:W-:Y:S01]  /*8880*/  @!PT LDS RZ, [RZ] ;  /* 0x00000000fffff984 */ /* 0x000fe20000000800 */
[----:B------:R-:W-:Y:S01]  /*8890*/  @!PT LDS RZ, [RZ] ;  /* 0x00000000fffff984 */ /* 0x000fe20000000800 */
[----:B------:R-:W-:Y:S01]  /*88a0*/  @!PT LDS RZ, [RZ] ;  /* 0x00000000fffff984 */ /* 0x000fe20000000800 */
[----:B------:R0:W-:Y:S01]  /*88b0*/  @P2 LDGSTS.E.BYPASS.LTC128B.128 [R5+0x1ec00], desc[UR48][R2.64], !P1 ;  /* 0x1ec0000002052fae */ /* 0x0001e2000c901d70 */
[----:B------:R-:W-:-:S09]  /*88c0*/  NOP ;  /* 0x0000000000007918 */ /* 0x000fd20000000000 */
.L_x_49:
[----:B------:R-:W-:Y:S02]  /*88d0*/  PLOP3.LUT P1, PT, P1, P0, PT, 0xa2, 0x0 ;  /* 0x000000000000781c */ /* 0x000fe40000f21472 */
[----:B------:R-:W-:-:S08]  /*88e0*/  @P0 R2UR P1, UR4, R22 ;  /* 0x00000000160402ca */ /* 0x000fd00000020000 */
[----:B------:R-:W-:-:S05]  /*88f0*/  @P0 PLOP3.LUT P0, PT, P1, PT, PT, 0x80, 0x0 ;  /* 0x000000000000081c */ /* 0x000fca0000f0f070 */
[----:B------:R-:W-:Y:S01]  /*8900*/  @!P1 SYNCS.ARRIVE.TRANS64.RED.A0T1 RZ, [UR4+0x22830], RZ ;  /* 0x022830ffffff99a7 */ /* 0x000fe20008200404 */
[----:B------:R-:W-:Y:S07]  /*8910*/  @!P1 ARRIVES.LDGSTSBAR.64.TRANSCNT [UR4+0x22830] ;  /* 0x02283000ff0099b0 */ /* 0x000fee0008000a84 */
[----:B------:R-:W-:Y:S05]  /*8920*/  @P0 BRA.U.ANY `(.L_x_49) ;  /* 0xfffffffd00e80947 */ /* 0x000fea000393ffff */
[----:B------:R-:W-:Y:S01]  /*8930*/  NOP ;  /* 0x0000000000007918 */ /* 0x000fe20000000000 */
[----:B------:R-:W-:-:S05]  /*8940*/  IMAD.U32 R0, RZ, RZ, UR41 ;  /* 0x00000029ff007e24 */ /* 0x000fca000f8e00ff */
[----:B------:R-:W-:-:S13]  /*8950*/  ISETP.NE.AND P2, PT, R0, 0x3, PT ;  /* 0x000000030000780c */ /* 0x000fda0003f45270 */
[----:B------:R-:W-:Y:S05]  /*8960*/  @!P2 BRA `(.L_x_50) ;  /* 0x000000000004a947 */ /* 0x000fea0003800000 */
[----:B------:R-:W-:Y:S01]  /*8970*/  BPT.TRAP 0x1 ;  /* 0x000000040000795c */ /* 0x000fe20000300000 */
.L_x_50:
[----:B------:R1:W-:Y:S02]  /*8980*/  SYNCS.ARRIVE.TRANS64.A1T0 RZ, [R22+URZ+0x22830], RZ ;  /* 0x022830ff16ff79a7 */ /* 0x0003e4000810003f */
[----:B------:R-:W-:Y:S05]  /*8990*/  WARPSYNC.ALL ;  /* 0x0000000000007948 */ /* 0x000fea0003800000 */
[----:B------:R-:W-:-:S04]  /*89a0*/  UIADD3 UR4, UR37, 0x18400, URZ ;  /* 0x0001840025047890 */ /* 0x000fc8000fffe03f */
[----:B------:R-:W-:Y:S01]  /*89b0*/  ULOP3.LUT UP0, URZ, UR4, 0x3ff, URZ, 0xc0, !UPT ;  /* 0x000003ff043f7892 */ /* 0x000fe2000f80c03f */
[----:B------:R-:W-:Y:S05]  /*89c0*/  BAR.SYNC.DEFER_BLOCKING 0x8, 0x180 ;  /* 0x0206000000007b1d */ /* 0x000fea0000010000 */
[----:B------:R-:W-:-:S13]  /*89d0*/  PLOP3.LUT P0, PT, PT, PT, UP0, 0x80, 0x0 ;  /* 0x000000000000781c */ /* 0x000fda0003f0f008 */
[----:B------:R-:W-:Y:S05]  /*89e0*/  @!P0 BRA `(.L_x_51) ;  /* 0x0000000000408947 */ /* 0x000fea0003800000 */
[----:B0-----:R-:W-:Y:S01]  /*89f0*/  MOV R2, 0x0 ;  /* 0x0000000000027802 */ /* 0x001fe20000000f00 */
[----:B------:R-:W-:Y:S01]  /*8a00*/  ULDC.64 UR6, c[0x4][0x98] ;  /* 0x0100260000067ab9 */ /* 0x000fe20000000a00 */
[----:B------:R-:W-:Y:S01]  /*8a10*/  ULDC.64 UR8, c[0x4][0xa0] ;  /* 0x0100280000087ab9 */ /* 0x000fe20000000a00 */
[----:B------:R-:W-:Y:S01]  /*8a20*/  ULDC.64 UR4, c[0x4][0x20] ;  /* 0x0100080000047ab9 */ /* 0x000fe20000000a00 */
[----:B------:R-:W-:Y:S02]  /*8a30*/  IMAD.U32 R4, RZ, RZ, UR6 ;  /* 0x00000006ff047e24 */ /* 0x000fe4000f8e00ff */
[----:B------:R-:W0:Y:S01]  /*8a40*/  LDC.64 R2, c[0x4][R2] ;  /* 0x0100000002027b82 */ /* 0x000e220000000a00 */
[----:B------:R-:W-:Y:S02]  /*8a50*/  IMAD.U32 R5, RZ, RZ, UR7 ;  /* 0x00000007ff057e24 */ /* 0x000fe4000f8e00ff */
        /* <DEDUP_REMOVED lines=8> */
[----:B01----:R-:W-:Y:S05]  /*8ae0*/  CALL.ABS.NOINC R2 ;  /* 0x0000000002007343 */ /* 0x003fea0003c00000 */
.L_x_51:
[----:B0-----:R-:W0:Y:S01]  /*8af0*/  LDC R5, c[0x0][0x448] ;  /* 0x00011200ff057b82 */ /* 0x001e220000000800 */
[----:B------:R-:W-:Y:S01]  /*8b00*/  IMAD.MOV R0, RZ, RZ, -R23 ;  /* 0x000000ffff007224 */ /* 0x000fe200078e0a17 */
[----:B------:R-:W-:Y:S01]  /*8b10*/  ULDC UR4, c[0x0][0xc38] ;  /* 0x00030e0000047ab9 */ /* 0x000fe20000000800 */
[----:B------:R-:W2:Y:S01]  /*8b20*/  S2R R21, SR_TID.X ;  /* 0x0000000000157919 */ /* 0x000ea20000002100 */
[----:B------:R-:W-:Y:S01]  /*8b30*/  LOP3.LUT P5, RZ, R16, 0x2000, RZ, 0xc0, !PT ;  /* 0x0000200010ff7812 */ /* 0x000fe200078ac0ff */
[----:B------:R-:W-:Y:S01]  /*8b40*/  IMAD R0, R0, UR4, R37 ;  /* 0x0000000400007c24 */ /* 0x000fe2000f8e0225 */
[----:B------:R-:W-:Y:S01]  /*8b50*/  ULDC.64 UR4, c[0x0][0x2d8] ;  /* 0x0000b60000047ab9 */ /* 0x000fe20000000a00 */
[----:B------:R-:W-:Y:S02]  /*8b60*/  LEA R20, R31, UR37, 0x1 ;  /* 0x000000251f147c11 */ /* 0x000fe4000f8e08ff */
[----:B------:R-:W-:-:S05]  /*8b70*/  IMAD.SHL.U32 R0, R0, 0x80, RZ ;  /* 0x0000008000007824 */ /* 0x000fca00078e00ff */
[----:B------:R-:W-:-:S05]  /*8b80*/  LOP3.LUT R6, R28, R0, RZ, 0xfc, !PT ;  /* 0x000000001c067212 */ /* 0x000fca00078efcff */
[----:B------:R-:W-:Y:S01]  /*8b90*/  IMAD.MOV.U32 R4, RZ, RZ, R6 ;  /* 0x000000ffff047224 */ /* 0x000fe200078e0006 */
[----:B0-----:R-:W-:Y:S01]  /*8ba0*/  ISETP.NE.AND P0, PT, R5, 0x1, PT ;  /* 0x000000010500780c */ /* 0x001fe20003f05270 */
[----:B--2---:R-:W-:-:S12]  /*8bb0*/  IMAD.SHL.U32 R21, R21, 0x8, RZ ;  /* 0x0000000815157824 */ /* 0x004fd800078e00ff */
[----:B------:R-:W0:Y:S01]  /*8bc0*/  @P0 LDC R3, c[0x0][0x44c] ;  /* 0x00011300ff030b82 */ /* 0x000e220000000800 */
[----:B------:R-:W-:-:S07]  /*8bd0*/  LOP3.LUT R21, R21, 0x38, RZ, 0xc0, !PT ;  /* 0x0000003815157812 */ /* 0x000fce00078ec0ff */
[----:B------:R-:W2:Y:S01]  /*8be0*/  @P0 LDC R7, c[0x0][0x450] ;  /* 0x00011400ff070b82 */ /* 0x000ea20000000800 */
[----:B0-----:R-:W-:-:S05]  /*8bf0*/  @P0 IMAD.HI.U32 R2, R6, R3, RZ ;  /* 0x0000000306020227 */ /* 0x001fca00078e00ff */
[----:B--2---:R-:W-:Y:S01]  /*8c00*/  @P0 SHF.R.U32.HI R4, RZ, R7, R2 ;  /* 0x00000007ff040219 */ /* 0x004fe20000011602 */
[----:B------:R-:W-:Y:S01]  /*8c10*/  IMAD R2, R29, UR4, RZ ;  /* 0x000000041d027c24 */ /* 0x000fe2000f8e02ff */
[----:B------:R-:W-:-:S03]  /*8c20*/  SHF.R.S32.HI R7, RZ, 0x1f, R18 ;  /* 0x0000001fff077819 */ /* 0x000fc60000011412 */
[C---:B------:R-:W-:Y:S02]  /*8c30*/  IMAD R9, R19.reuse, UR5, R2 ;  /* 0x0000000513097c24 */ /* 0x040fe4000f8e0202 */
[----:B------:R-:W-:Y:S01]  /*8c40*/  IMAD.WIDE.U32 R2, R19, UR4, RZ ;  /* 0x0000000413027c25 */ /* 0x000fe2000f8e00ff */
[----:B------:R-:W-:-:S03]  /*8c50*/  ULDC.64 UR4, c[0x0][0x2e0] ;  /* 0x0000b80000047ab9 */ /* 0x000fc60000000a00 */
[----:B------:R-:W-:Y:S02]  /*8c60*/  IMAD.MOV R8, RZ, RZ, -R4 ;  /* 0x000000ffff087224 */ /* 0x000fe400078e0a04 */
[----:B------:R-:W-:Y:S02]  /*8c70*/  IMAD.IADD R3, R3, 0x1, R9 ;  /* 0x0000000103037824 */ /* 0x000fe400078e0209 */
[----:B------:R-:W-:Y:S02]  /*8c80*/  IMAD R7, R7, UR4, RZ ;  /* 0x0000000407077c24 */ /* 0x000fe4000f8e02ff */
[----:B------:R-:W-:Y:S01]  /*8c90*/  IMAD R5, R5, R8, R6 ;  /* 0x0000000805057224 */ /* 0x000fe200078e0206 */
[----:B------:R-:W-:Y:S01]  /*8ca0*/  SHF.R.S32.HI R6, RZ, 0x1f, R4 ;  /* 0x0000001fff067819 */ /* 0x000fe20000011404 */
[C---:B------:R-:W-:Y:S02]  /*8cb0*/  IMAD R7, R18.reuse, UR5, R7 ;  /* 0x0000000512077c24 */ /* 0x040fe4000f8e0207 */
[----:B------:R-:W-:Y:S01]  /*8cc0*/  IMAD.WIDE.U32 R2, R18, UR4, R2 ;  /* 0x0000000412027c25 */ /* 0x000fe2000f8e0002 */
[----:B------:R-:W-:-:S03]  /*8cd0*/  ULDC.64 UR4, c[0x0][0x2d0] ;  /* 0x0000b40000047ab9 */ /* 0x000fc60000000a00 */
[----:B------:R-:W-:Y:S02]  /*8ce0*/  IMAD.IADD R3, R3, 0x1, R7 ;  /* 0x0000000103037824 */ /* 0x000fe400078e0207 */
[----:B------:R-:W-:Y:S02]  /*8cf0*/  IMAD R7, R6, UR4, RZ ;  /* 0x0000000406077c24 */ /* 0x000fe4000f8e02ff */
[----:B------:R-:W-:-:S04]  /*8d00*/  IMAD.WIDE.U32 R2, R4, UR4, R2 ;  /* 0x0000000404027c25 */ /* 0x000fc8000f8e0002 */
[----:B------:R-:W-:Y:S01]  /*8d10*/  IMAD R7, R4, UR5, R7 ;  /* 0x0000000504077c24 */ /* 0x000fe2000f8e0207 */
[----:B------:R-:W-:Y:S01]  /*8d20*/  SHF.R.S32.HI R4, RZ, 0x1f, R5 ;  /* 0x0000001fff047819 */ /* 0x000fe20000011405 */
[----:B------:R-:W-:Y:S02]  /*8d30*/  ULDC.64 UR4, c[0x0][0x2c8] ;  /* 0x0000b20000047ab9 */ /* 0x000fe40000000a00 */
[----:B------:R-:W-:Y:S02]  /*8d40*/  IMAD.IADD R3, R3, 0x1, R7 ;  /* 0x0000000103037824 */ /* 0x000fe400078e0207 */
[----:B------:R-:W-:Y:S02]  /*8d50*/  IMAD R4, R4, UR4, RZ ;  /* 0x0000000404047c24 */ /* 0x000fe4000f8e02ff */
[----:B------:R-:W-:-:S04]  /*8d60*/  IMAD.WIDE.U32 R2, R5, UR4, R2 ;  /* 0x0000000405027c25 */ /* 0x000fc8000f8e0002 */
[----:B------:R-:W-:Y:S01]  /*8d70*/  IMAD R7, R5, UR5, R4 ;  /* 0x0000000505077c24 */ /* 0x000fe2000f8e0204 */
[----:B------:R-:W-:Y:S02]  /*8d80*/  ULDC.64 UR4, c[0x0][0x280] ;  /* 0x0000a00000047ab9 */ /* 0x000fe40000000a00 */
[----:B------:R-:W-:Y:S01]  /*8d90*/  LEA R4, P0, R2, UR4, 0x1 ;  /* 0x0000000402047c11 */ /* 0x000fe2000f8008ff */
[----:B------:R-:W-:Y:S01]  /*8da0*/  UMOV UR4, 0xffffffff ;  /* 0xffffffff00047882 */ /* 0x000fe20000000000 */
[----:B------:R-:W-:-:S04]  /*8db0*/  IADD3 R5, R3, R7, RZ ;  /* 0x0000000703057210 */ /* 0x000fc80007ffe0ff */
[----:B------:R-:W-:Y:S01]  /*8dc0*/  LEA.HI.X R5, R2, UR5, R5, 0x1, P0 ;  /* 0x0000000502057c11 */ /* 0x000fe200080f0c05 */
[----:B------:R-:W-:Y:S06]  /*8dd0*/  BRA.DIV UR4, `(.L_x_52) ;  /* 0x0000002a04b87947 */ /* 0x000fec000b800000 */
[----:B------:R-:W0:Y:S01]  /*8de0*/  SHFL.IDX PT, R14, R4, RZ, 0x181f ;  /* 0x00181fff040e7589 */ /* 0x000e2200000e0000 */
[----:B------:R-:W-:-:S03]  /*8df0*/  IMAD.IADD R0, R36, 0x1, R0 ;  /* 0x0000000124007824 */ /* 0x000fc600078e0200 */
[----:B------:R-:W2:Y:S01]  /*8e00*/  SHFL.IDX PT, R2, R5, RZ, 0x181f ;  /* 0x00181fff05027589 */ /* 0x000ea200000e0000 */
[C---:B------:R-:W-:Y:S01]  /*8e10*/  VIADD R7, R0.reuse, 0x10 ;  /* 0x0000001000077836 */ /* 0x040fe20000000000 */
[----:B------:R-:W-:Y:S02]  /*8e20*/  ISETP.GE.AND P0, PT, R0, UR39, PT ;  /* 0x0000002700007c0c */ /* 0x000fe4000bf06270 */
[----:B------:R-:W-:Y:S11]  /*8e30*/  SHFL.IDX PT, R6, R5, 0x1, 0x181f ;  /* 0x00381f0005067f89 */ /* 0x000ff600000e0000 */
[----:B0-----:R-:W-:-:S05]  /*8e40*/  @!P0 LEA R14, P1, R21, R14, 0x1 ;  /* 0x0000000e150e8211 */ /* 0x001fca00078208ff */
[----:B--2---:R-:W-:Y:S02]  /*8e50*/  @!P0 IMAD.X R3, RZ, RZ, R2, P1 ;  /* 0x000000ffff038224 */ /* 0x004fe400008e0602 */
[----:B------:R-:W-:Y:S02]  /*8e60*/  @!P0 IMAD.MOV.U32 R2, RZ, RZ, R14 ;  /* 0x000000ffff028224 */ /* 0x000fe400078e000e */
[----:B------:R-:W0:Y:S04]  /*8e70*/  SHFL.IDX PT, R14, R4, 0x1, 0x181f ;  /* 0x00381f00040e7f89 */ /* 0x000e2800000e0000 */
[----:B------:R0:W-:Y:S01]  /*8e80*/  @!P0 LDGSTS.E.BYPASS.LTC128B.128 [R20+0x18400], desc[UR48][R2.64], !P5 ;  /* 0x1840000002148fae */ /* 0x0001e2000e901d70 */
[----:B------:R-:W-:Y:S01]  /*8e90*/  ISETP.GE.AND P0, PT, R7, UR39, PT ;  /* 0x0000002707007c0c */ /* 0x000fe2000bf06270 */
[----:B------:R-:W-:-:S12]  /*8ea0*/  VIADD R7, R0, 0x20 ;  /* 0x0000002000077836 */ /* 0x000fd80000000000 */
[----:B0-----:R-:W-:Y:S02]  /*8eb0*/  @!P0 LEA R2, P1, R21, R14, 0x1 ;  /* 0x0000000e15028211 */ /* 0x001fe400078208ff */
[----:B------:R-:W0:Y:S03]  /*8ec0*/  SHFL.IDX PT, R14, R4, 0x2, 0x181f ;  /* 0x00581f00040e7f89 */ /* 0x000e2600000e0000 */
[----:B------:R-:W-:Y:S02]  /*8ed0*/  @!P0 IMAD.X R3, RZ, RZ, R6, P1 ;  /* 0x000000ffff038224 */ /* 0x000fe400008e0606 */
[----:B------:R-:W2:Y:S04]  /*8ee0*/  SHFL.IDX PT, R6, R5, 0x2, 0x181f ;  /* 0x00581f0005067f89 */ /* 0x000ea800000e0000 */
[----:B------:R0:W-:Y:S01]  /*8ef0*/  @!P0 LDGSTS.E.BYPASS.LTC128B.128 [R20+0x18c00], desc[UR48][R2.64], !P5 ;  /* 0x18c0000002148fae */ /* 0x0001e2000e901d70 */
[----:B------:R-:W-:Y:S01]  /*8f00*/  ISETP.GE.AND P0, PT, R7, UR39, PT ;  /* 0x0000002707007c0c */ /* 0x000fe2000bf06270 */
[----:B------:R-:W-:-:S12]  /*8f10*/  VIADD R7, R0, 0x30 ;  /* 0x0000003000077836 */ /* 0x000fd80000000000 */
[----:B0-----:R-:W-:Y:S02]  /*8f20*/  @!P0 LEA R2, P1, R21, R14, 0x1 ;  /* 0x0000000e15028211 */ /* 0x001fe400078208ff */
[----:B------:R-:W0:Y:S03]  /*8f30*/  SHFL.IDX PT, R14, R4, 0x3, 0x181f ;  /* 0x00781f00040e7f89 */ /* 0x000e2600000e0000 */
[----:B--2---:R-:W-:Y:S02]  /*8f40*/  @!P0 IMAD.X R3, RZ, RZ, R6, P1 ;  /* 0x000000ffff038224 */ /* 0x004fe400008e0606 */
        /* <DEDUP_REMOVED lines=23> */
[----:B------:R-:W-:-:S13]  /*90c0*/  ISETP.GE.AND P0, PT, R7, UR39, PT ;  /* 0x0000002707007c0c */ /* 0x000fda000bf06270 */
[----:B0-----:R-:W-:Y:S02]  /*90d0*/  @!P0 LEA R2, P1, R21, R14, 0x1 ;  /* 0x0000000e15028211 */ /* 0x001fe400078208ff */
[----:B------:R0:W3:Y:S03]  /*90e0*/  SHFL.IDX PT, R14, R4, 0x7, 0x181f ;  /* 0x00f81f00040e7f89 */ /* 0x0000e600000e0000 */
[----:B--2---:R-:W-:Y:S02]  /*90f0*/  @!P0 IMAD.X R3, RZ, RZ, R6, P1 ;  /* 0x000000ffff038224 */ /* 0x004fe400008e0606 */
[----:B------:R0:W2:Y:S04]  /*9100*/  SHFL.IDX PT, R6, R5, 0x7, 0x181f ;  /* 0x00f81f0005067f89 */ /* 0x0000a800000e0000 */
[----:B------:R0:W-:Y:S02]  /*9110*/  @!P0 LDGSTS.E.BYPASS.LTC128B.128 [R20+0x1b400], desc[UR48][R2.64], !P5 ;  /* 0x1b40000002148fae */ /* 0x0001e4000e901d70 */
.L_x_124:
[----:B0-----:R-:W4:Y:S01]  /*9120*/  LDL R5, [R1+0x4] ;  /* 0x0000040001057983 */ /* 0x001f220000100800 */
[----:B------:R-:W-:-:S05]  /*9130*/  VIADD R0, R0, 0x70 ;  /* 0x0000007000007836 */ /* 0x000fca0000000000 */
[----:B------:R-:W-:-:S13]  /*9140*/  ISETP.GE.AND P0, PT, R0, UR39, PT ;  /* 0x0000002700007c0c */ /* 0x000fda000bf06270 */
[----:B---3--:R-:W-:-:S05]  /*9150*/  @!P0 LEA R2, P1, R21, R14, 0x1 ;  /* 0x0000000e15028211 */ /* 0x008fca00078208ff */
[----:B--2---:R-:W-:-:S05]  /*9160*/  @!P0 IMAD.X R3, RZ, RZ, R6, P1 ;  /* 0x000000ffff038224 */ /* 0x004fca00008e0606 */
[----:B------:R-:W-:Y:S01]  /*9170*/  @!PT LDS RZ, [RZ] ;  /* 0x00000000fffff984 */ /* 0x000fe20000000800 */
[----:B------:R-:W-:Y:S01]  /*9180*/  @!PT LDS RZ, [RZ] ;  /* 0x00000000fffff984 */ /* 0x000fe20000000800 */
[----:B------:R-:W-:Y:S01]  /*9190*/  @!PT LDS RZ, [RZ] ;  /* 0x00000000fffff984 */ /* 0x000fe20000000800 */
[----:B------:R0:W-:Y:S01]  /*91a0*/  @!P0 LDGSTS.E.BYPASS.LTC128B.128 [R20+0x1bc00], desc[UR48][R2.64], !P5 ;  /* 0x1bc0000002148fae */ /* 0x0001e2000e901d70 */
[----:B------:R-:W-:Y:S01]  /*91b0*/  NOP ;  /* 0x0000000000007918 */ /* 0x000fe20000000000 */
[----:B------:R-:W-:Y:S02]  /*91c0*/  SYNCS.ARRIVE.TRANS64.RED.A0T1 RZ, [UR37+0x22800], RZ ;  /* 0x022800ffffff79a7 */ /* 0x000fe40008200425 */
[----:B------:R-:W-:Y:S01]  /*91d0*/  ARRIVES.LDGSTSBAR.64.TRANSCNT [UR37+0x22800] ;  /* 0x02280000ff0079b0 */ /* 0x000fe20008000aa5 */
[----:B----4-:R-:W-:-:S04]  /*91e0*/  LOP3.LUT R0, R5, 0x1, RZ, 0xc, !PT ;  /* 0x0000000105007812 */ /* 0x010fc800078e0cff */
[----:B------:R-:W-:Y:S01]  /*91f0*/  SHF.L.U32 R0, R0, 0x1f, RZ ;  /* 0x0000001f00007819 */ /* 0x000fe200000006ff */
[----:B------:R-:W-:Y:S01]  /*9200*/  NOP ;  /* 0x0000000000007918 */ /* 0x000fe20000000000 */
[----:B------:R-:W-:Y:S01]  /*9210*/  SYNCS.ARRIVE.TRANS64.A1T0 RZ, [UR37+0x22800], RZ ;  /* 0x022800ffffff79a7 */ /* 0x000fe20008100025 */
[----:B------:R-:W-:Y:S01]  /*9220*/  BSSY B0, `(.L_x_53) ;  /* 0x0000003000007945 */ /* 0x000fe20003800000 */
[----:B------:R-:W2:Y:S03]  /*9230*/  SYNCS.PHASECHK.TRANS64.TRYWAIT P0, [UR37+0x22820], R0 ;  /* 0x02282000ff0075a7 */ /* 0x000ea60008000165 */
[----:B0-2---:R-:W-:Y:S05]  /*9240*/  @!P0 BRA `(.L_x_54) ;  /* 0x0000002c00cc8947 */ /* 0x005fea0003800000 */
.L_x_125:
[----:B------:R-:W-:Y:S05]  /*9250*/  BSYNC B0 ;  /* 0x0000000000007941 */ /* 0x000fea0003800000 */
.L_x_53:
[----:B------:R-:W-:-:S04]  /*9260*/  MOV R2, UR41 ;  /* 0x0000002900027c02 */ /* 0x000fc80008000f00 */
[----:B------:R-:W-:-:S13]  /*9270*/  ISETP.NE.AND P0, PT, R2, 0x3, PT ;  /* 0x000000030200780c */ /* 0x000fda0003f05270 */
[----:B------:R-:W-:Y:S05]  /*9280*/  @!P0 BRA `(.L_x_55) ;  /* 0x0000000000048947 */ /* 0x000fea0003800000 */
[----:B------:R-:W-:Y:S01]  /*9290*/  BPT.TRAP 0x1 ;  /* 0x000000040000795c */ /* 0x000fe20000300000 */
.L_x_55:
[----:B0-----:R-:W-:Y:S01]  /*92a0*/  SHF.L.U32 R3, R27, 0x1f, RZ ;  /* 0x0000001f1b037819 */ /* 0x001fe200000006ff */
[----:B------:R-:W-:Y:S03]  /*92b0*/  BSSY B0, `(.L_x_56) ;  /* 0x0000003000007945 */ /* 0x000fe60003800000 */
[----:B------:R-:W0:Y:S02]  /*92c0*/  SYNCS.PHASECHK.TRANS64.TRYWAIT P0, [R22+URZ+0x22860], R3 ;  /* 0x02286003160075a7 */ /* 0x000e24000800017f */
[----:B0-----:R-:W-:Y:S05]  /*92d0*/  @!P0 BRA `(.L_x_57) ;  /* 0x0000002c00c08947 */ /* 0x001fea0003800000 */
.L_x_126:
[----:B------:R-:W-:Y:S05]  /*92e0*/  BSYNC B0 ;  /* 0x0000000000007941 */ /* 0x000fea0003800000 */
.L_x_56:
[----:B------:R-:W2:Y:S01]  /*92f0*/  LDL.LU R0, [R1] ;  /* 0x0000000001007983 */ /* 0x000ea20000300800 */
[----:B------:R-:W-:Y:S01]  /*9300*/  ULDC.64 UR4, c[0x0][0x328] ;  /* 0x0000ca0000047ab9 */ /* 0x000fe20000000a00 */
[----:B------:R-:W-:Y:S02]  /*9310*/  IMAD R6, R17, 0x6000, R31 ;  /* 0x0000600011067824 */ /* 0x000fe400078e021f */
[----:B------:R-:W-:Y:S02]  /*9320*/  IMAD R26, R26, UR4, RZ ;  /* 0x000000041a1a7c24 */ /* 0x000fe4000f8e02ff */
[----:B0-----:R-:W-:-:S04]  /*9330*/  IMAD.WIDE.U32 R2, R25, UR4, RZ ;  /* 0x0000000419027c25 */ /* 0x001fc8000f8e00ff */
[----:B------:R-:W-:Y:S01]  /*9340*/  IMAD R5, R25, UR5, R26 ;  /* 0x0000000519057c24 */ /* 0x000fe2000f8e021a */
[----:B------:R-:W-:-:S03]  /*9350*/  ULDC.64 UR4, c[0x0][0x338] ;  /* 0x0000ce0000047ab9 */ /* 0x000fc60000000a00 */
[----:B------:R-:W-:Y:S02]  /*9360*/  IMAD.IADD R3, R3, 0x1, R5 ;  /* 0x0000000103037824 */ /* 0x000fe400078e0205 */
[----:B------:R-:W-:-:S04]  /*9370*/  IMAD.WIDE.U32 R2, R24, UR4, R2 ;  /* 0x0000000418027c25 */ /* 0x000fc8000f8e0002 */
[----:B--2---:R-:W-:-:S04]  /*9380*/  IMAD R5, R0, UR4, RZ ;  /* 0x0000000400057c24 */ /* 0x004fc8000f8e02ff */
[----:B------:R-:W-:Y:S01]  /*9390*/  IMAD R5, R24, UR5, R5 ;  /* 0x0000000518057c24 */ /* 0x000fe2000f8e0205 */
[----:B------:R-:W-:Y:S02]  /*93a0*/  ULDC.64 UR4, c[0x0][0x330] ;  /* 0x0000cc0000047ab9 */ /* 0x000fe40000000a00 */
[----:B------:R-:W-:Y:S02]  /*93b0*/  IMAD R0, R29, UR4, RZ ;  /* 0x000000041d007c24 */ /* 0x000fe4000f8e02ff */
[----:B------:R-:W-:Y:S02]  /*93c0*/  IMAD.IADD R3, R3, 0x1, R5 ;  /* 0x0000000103037824 */ /* 0x000fe400078e0205 */
[C---:B------:R-:W-:Y:S02]  /*93d0*/  IMAD R7, R19.reuse, UR5, R0 ;  /* 0x0000000513077c24 */ /* 0x040fe4000f8e0200 */
[----:B------:R-:W-:Y:S01]  /*93e0*/  IMAD.WIDE.U32 R2, R19, UR4, R2 ;  /* 0x0000000413027c25 */ /* 0x000fe2000f8e0002 */
[----:B------:R-:W-:-:S03]  /*93f0*/  ULDC.64 UR4, c[0x0][0x318] ;  /* 0x0000c60000047ab9 */ /* 0x000fc60000000a00 */
[----:B------:R-:W-:Y:S01]  /*9400*/  IMAD.IADD R7, R3, 0x1, R7 ;  /* 0x0000000103077824 */ /* 0x000fe200078e0207 */
[----:B------:R-:W-:Y:S01]  /*9410*/  LEA R8, P0, R2, UR4, 0x1 ;  /* 0x0000000402087c11 */ /* 0x000fe2000f8008ff */
[----:B------:R-:W-:-:S03]  /*9420*/  UMOV UR4, 0xffffffff ;  /* 0xffffffff00047882 */ /* 0x000fc60000000000 */
[----:B------:R-:W-:Y:S01]  /*9430*/  LEA.HI.X R7, R2, UR5, R7, 0x1, P0 ;  /* 0x0000000502077c11 */ /* 0x000fe200080f0c07 */
[----:B------:R-:W-:Y:S08]  /*9440*/  BRA.DIV UR4, `(.L_x_58) ;  /* 0x0000002e04787947 */ /* 0x000ff0000b800000 */
[----:B------:R-:W-:Y:S01]  /*9450*/  LOP3.LUT P6, RZ, R16, 0x800000, RZ, 0xc0, !PT ;  /* 0x0080000010ff7812 */ /* 0x000fe200078cc0ff */
[----:B------:R-:W0:Y:S01]  /*9460*/  S2R R4, SR_TID.X ;  /* 0x0000000000047919 */ /* 0x000e220000002100 */
[----:B------:R-:W-:Y:S02]  /*9470*/  LEA R6, R6, UR37, 0x1 ;  /* 0x0000002506067c11 */ /* 0x000fe4000f8e08ff */
[----:B------:R-:W-:Y:S01]  /*9480*/  P2R R20, PR, RZ, 0x40 ;  /* 0x00000040ff147803 */ /* 0x000fe20000000000 */
[----:B------:R-:W2:Y:S01]  /*9490*/  SHFL.IDX PT, R2, R8, RZ, 0x181f ;  /* 0x00181fff08027589 */ /* 0x000ea200000e0000 */
[C---:B------:R-:W-:Y:S02]  /*94a0*/  LOP3.LUT P6, RZ, R16.reuse, 0x10000000, RZ, 0xc0, !PT ;  /* 0x1000000010ff7812 */ /* 0x040fe400078cc0ff */
[----:B------:R-:W-:Y:S01]  /*94b0*/  LOP3.LUT P5, RZ, R16, 0x40000, RZ, 0xc0, !PT ;  /* 0x0004000010ff7812 */ /* 0x000fe200078ac0ff */
[----:B------:R-:W-:Y:S01]  /*94c0*/  STL [R1+0x18], R27 ;  /* 0x0000181b01007387 */ /* 0x000fe20000100800 */
[----:B------:R-:W-:-:S02]  /*94d0*/  P2R R21, PR, RZ, 0x40 ;  /* 0x00000040ff157803 */ /* 0x000fc40000000000 */
[C---:B------:R-:W-:Y:S01]  /*94e0*/  LOP3.LUT P6, RZ, R16.reuse, 0x80000, RZ, 0xc0, !PT ;  /* 0x0008000010ff7812 */ /* 0x040fe200078cc0ff */
[----:B------:R-:W-:Y:S01]  /*94f0*/  STL [R1+0x14], R22 ;  /* 0x0000141601007387 */ /* 0x000fe20000100800 */
[C---:B------:R-:W-:Y:S02]  /*9500*/  LOP3.LUT P4, RZ, R16.reuse, 0x400000, RZ, 0xc0, !PT ;  /* 0x0040000010ff7812 */ /* 0x040fe4000788c0ff */
[----:B------:R-:W-:Y:S01]  /*9510*/  P2R R18, PR, RZ, 0x40 ;  /* 0x00000040ff127803 */ /* 0x000fe20000000000 */
[----:B------:R-:W-:Y:S01]  /*9520*/  STL [R1+0x10], R19 ;  /* 0x0000101301007387 */ /* 0x000fe20000100800 */
[C---:B------:R-:W-:Y:S02]  /*9530*/  LOP3.LUT P6, RZ, R16.reuse, 0x1000000, RZ, 0xc0, !PT ;  /* 0x0100000010ff7812 */ /* 0x040fe400078cc0ff */
[----:B------:R-:W-:Y:S01]  /*9540*/  LOP3.LUT P3, RZ, R16, 0x20000, RZ, 0xc0, !PT ;  /* 0x0002000010ff7812 */ /* 0x000fe2000786c0ff */
[----:B------:R3:W-:Y:S01]  /*9550*/  STL [R1+0xc], R17 ;  /* 0x00000c1101007387 */ /* 0x0007e20000100800 */
[----:B------:R-:W-:-:S02]  /*9560*/  P2R R9, PR, RZ, 0x40 ;  /* 0x00000040ff097803 */ /* 0x000fc40000000000 */
[C---:B------:R-:W-:Y:S01]  /*9570*/  LOP3.LUT P6, RZ, R16.reuse, 0x20000000, RZ, 0xc0, !PT ;  /* 0x2000000010ff7812 */ /* 0x040fe200078cc0ff */
[----:B------:R-:W4:Y:S01]  /*9580*/  SHFL.IDX PT, R3, R7, RZ, 0x181f ;  /* 0x00181fff07037589 */ /* 0x000f2200000e0000 */
[C---:B------:R-:W-:Y:S02]  /*9590*/  LOP3.LUT P2, RZ, R16.reuse, 0x10000, RZ, 0xc0, !PT ;  /* 0x0001000010ff7812 */ /* 0x040fe4000784c0ff */
[----:B------:R-:W-:Y:S02]  /*95a0*/  P2R R23, PR, RZ, 0x40 ;  /* 0x00000040ff177803 */ /* 0x000fe40000000000 */
[----:B------:R-:W-:Y:S02]  /*95b0*/  LOP3.LUT P6, RZ, R35, 0x1, RZ, 0xc0, !PT ;  /* 0x0000000123ff7812 */ /* 0x000fe400078cc0ff */
[----:B------:R-:W-:Y:S01]  /*95c0*/  LOP3.LUT P1, RZ, R16, 0x8000, RZ, 0xc0, !PT ;  /* 0x0000800010ff7812 */ /* 0x000fe2000782c0ff */
[----:B0-----:R-:W-:Y:S01]  /*95d0*/  IMAD.SHL.U32 R4, R4, 0x8, RZ ;  /* 0x0000000804047824 */ /* 0x001fe200078e00ff */
[----:B------:R-:W-:-:S02]  /*95e0*/  P2R R24, PR, RZ, 0x40 ;  /* 0x00000040ff187803 */ /* 0x000fc40000000000 */
[----:B------:R-:W-:Y:S02]  /*95f0*/  LOP3.LUT P6, RZ, R16, 0x100000, RZ, 0xc0, !PT ;  /* 0x0010000010ff7812 */ /* 0x000fe400078cc0ff */
[----:B------:R-:W-:Y:S02]  /*9600*/  LOP3.LUT R4, R4, 0x38, RZ, 0xc0, !PT ;  /* 0x0000003804047812 */ /* 0x000fe400078ec0ff */
[----:B------:R-:W-:Y:S02]  /*9610*/  P2R R25, PR, RZ, 0x40 ;  /* 0x00000040ff197803 */ /* 0x000fe40000000000 */
[----:B------:R-:W-:-:S04]  /*9620*/  LOP3.LUT P6, RZ, R16, 0x2000000, RZ, 0xc0, !PT ;  /* 0x0200000010ff7812 */ /* 0x000fc800078cc0ff */
[----:B------:R-:W-:Y:S02]  /*9630*/  P2R R26, PR, RZ, 0x40 ;  /* 0x00000040ff1a7803 */ /* 0x000fe40000000000 */
[----:B------:R-:W-:-:S04]  /*9640*/  LOP3.LUT P6, RZ, R16, 0x40000000, RZ, 0xc0, !PT ;  /* 0x4000000010ff7812 */ /* 0x000fc800078cc0ff */
[----:B------:R-:W-:Y:S02]  /*9650*/  P2R R0, PR, RZ, 0x40 ;  /* 0x00000040ff007803 */ /* 0x000fe40000000000 */
[----:B------:R-:W-:-:S03]  /*9660*/  LOP3.LUT P6, RZ, R35, 0x2, RZ, 0xc0, !PT ;  /* 0x0000000223ff7812 */ /* 0x000fc600078cc0ff */
[----:B------:R0:W-:Y:S01]  /*9670*/  STL [R1], R0 ;  /* 0x0000000001007387 */ /* 0x0001e20000100800 */
[----:B---3--:R-:W-:Y:S02]  /*9680*/  P2R R17, PR, RZ, 0x40 ;  /* 0x00000040ff117803 */ /* 0x008fe40000000000 */
[----:B------:R-:W-:-:S04]  /*9690*/  LOP3.LUT P6, RZ, R16, 0x200000, RZ, 0xc0, !PT ;  /* 0x0020000010ff7812 */ /* 0x000fc800078cc0ff */
[----:B------:R-:W-:Y:S02]  /*96a0*/  P2R R19, PR, RZ, 0x40 ;  /* 0x00000040ff137803 */ /* 0x000fe40000000000 */
[----:B------:R-:W-:Y:S01]  /*96b0*/  LOP3.LUT P6, RZ, R16, 0x4000000, RZ, 0xc0, !PT ;  /* 0x0400000010ff7812 */ /* 0x000fe200078cc0ff */
[----:B0-----:R-:W-:-:S03]  /*96c0*/  IMAD.SHL.U32 R0, R4, 0x2, RZ ;  /* 0x0000000204007824 */ /* 0x001fc600078e00ff */
[----:B-1----:R-:W-:Y:S02]  /*96d0*/  P2R R22, PR, RZ, 0x40 ;  /* 0x00000040ff167803 */ /* 0x002fe40000000000 */
[----:B------:R-:W-:Y:S02]  /*96e0*/  LOP3.LUT P6, RZ, R16, 0x80000000, RZ, 0xc0, !PT ;  /* 0x8000000010ff7812 */ /* 0x000fe400078cc0ff */
[----:B--2---:R-:W-:Y:S02]  /*96f0*/  IADD3 R14, P0, R2, R0, RZ ;  /* 0x00000000020e7210 */ /* 0x004fe40007f1e0ff */
[----:B------:R-:W-:Y:S01]  /*9700*/  P2R R27, PR, RZ, 0x40 ;  /* 0x00000040ff1b7803 */ /* 0x000fe20000000000 */
[----:B------:R-:W0:Y:S01]  /*9710*/  SHFL.IDX PT, R2, R8, 0x1, 0x181f ;  /* 0x00381f0008027f89 */ /* 0x000e2200000e0000 */
[----:B------:R-:W-:Y:S01]  /*9720*/  LOP3.LUT P6, RZ, R35, 0x4, RZ, 0xc0, !PT ;  /* 0x0000000423ff7812 */ /* 0x000fe200078cc0ff */
[----:B----4-:R-:W-:Y:S02]  /*9730*/  IMAD.X R15, RZ, RZ, R3, P0 ;  /* 0x000000ffff0f7224 */ /* 0x010fe400000e0603 */
[----:B------:R-:W1:Y:S10]  /*9740*/  SHFL.IDX PT, R3, R7, 0x1, 0x181f ;  /* 0x00381f0007037f89 */ /* 0x000e7400000e0000 */
[----:B------:R-:W-:Y:S01]  /*9750*/  LDGSTS.E.BYPASS.LTC128B.128 [R6+0x400], desc[UR48][R14.64], !P6 ;  /* 0x004000000e067fae */ /* 0x000fe2000f101d70 */
[----:B------:R-:W-:-:S03]  /*9760*/  ISETP.NE.AND P6, PT, R27, RZ, PT ;  /* 0x000000ff1b00720c */ /* 0x000fc60003fc5270 */
[----:B------:R-:W5:Y:S01]  /*9770*/  LDL.LU R27, [R1+0x18] ;  /* 0x00001800011b7983 */ /* 0x000f620000300800 */
[----:B0-----:R-:W-:-:S03]  /*9780*/  IADD3 R12, P0, R2, R0, RZ ;  /* 0x00000000020c7210 */ /* 0x001fc60007f1e0ff */
[----:B------:R-:W0:Y:S02]  /*9790*/  SHFL.IDX PT, R2, R8, 0x2, 0x181f ;  /* 0x00581f0008027f89 */ /* 0x000e2400000e0000 */
[----:B-1----:R-:W-:-:S04]  /*97a0*/  IMAD.X R13, RZ, RZ, R3, P0 ;  /* 0x000000ffff0d7224 */ /* 0x002fc800000e0603 */
[----:B------:R-:W-:Y:S01]  /*97b0*/  LDGSTS.E.BYPASS.LTC128B.128 [R6+0x3400], desc[UR48][R14.64+0x80], !P6 ;  /* 0x034000800e067fae */ /* 0x000fe2000f101d70 */
[----:B------:R-:W-:-:S03]  /*97c0*/  ISETP.NE.AND P6, PT, R22, RZ, PT ;  /* 0x000000ff1600720c */ /* 0x000fc60003fc5270 */
[----:B------:R-:W5:Y:S04]  /*97d0*/  LDL.LU R22, [R1+0x14] ;  /* 0x0000140001167983 */ /* 0x000f680000300800 */
[----:B------:R-:W1:Y:S06]  /*97e0*/  SHFL.IDX PT, R3, R7, 0x2, 0x181f ;  /* 0x00581f0007037f89 */ /* 0x000e6c00000e0000 */
[----:B------:R-:W-:Y:S01]  /*97f0*/  LDGSTS.E.BYPASS.LTC128B.128 [R6+0x6400], desc[UR48][R14.64+0x100], !P6 ;  /* 0x064001000e067fae */ /* 0x000fe2000f101d70 */
[----:B------:R-:W-:-:S03]  /*9800*/  ISETP.NE.AND P6, PT, R19, RZ, PT ;  /* 0x000000ff1300720c */ /* 0x000fc60003fc5270 */
[----:B------:R-:W5:Y:S01]  /*9810*/  LDL.LU R19, [R1+0x10] ;  /* 0x0000100001137983 */ /* 0x000f620000300800 */
[----:B0-----:R-:W-:-:S03]  /*9820*/  IADD3 R10, P0, R2, R0, RZ ;  /* 0x00000000020a7210 */ /* 0x001fc60007f1e0ff */
[----:B------:R-:W0:Y:S06]  /*9830*/  SHFL.IDX PT, R2, R8, 0x3, 0x181f ;  /* 0x00781f0008027f89 */ /* 0x000e2c00000e0000 */
[----:B------:R2:W-:Y:S01]  /*9840*/  LDGSTS.E.BYPASS.LTC128B.128 [R6+0x9400], desc[UR48][R14.64+0x180], !P6 ;  /* 0x094001800e067fae */ /* 0x0005e2000f101d70 */
[----:B-1----:R-:W-:-:S03]  /*9850*/  IMAD.X R11, RZ, RZ, R3, P0 ;  /* 0x000000ffff0b7224 */ /* 0x002fc600000e0603 */
[----:B------:R-:W3:Y:S01]  /*9860*/  LDL.LU R15, [R1] ;  /* 0x00000000010f7983 */ /* 0x000ee20000300800 */
[----:B------:R-:W-:-:S03]  /*9870*/  ISETP.NE.AND P6, PT, R17, RZ, PT ;  /* 0x000000ff1100720c */ /* 0x000fc60003fc5270 */
[----:B------:R1:W5:Y:S01]  /*9880*/  LDL.LU R17, [R1+0xc] ;  /* 0x00000c0001117983 */ /* 0x0003620000300800 */
[----:B0-----:R-:W-:-:S03]  /*9890*/  IADD3 R4, P0, R2, R0, RZ ;  /* 0x0000000002047210 */ /* 0x001fc60007f1e0ff */
[----:B------:R-:W0:Y:S04]  /*98a0*/  SHFL.IDX PT, R3, R7, 0x3, 0x181f ;  /* 0x00781f0007037f89 */ /* 0x000e2800000e0000 */
[----:B------:R-:W4:Y:S04]  /*98b0*/  SHFL.IDX PT, R2, R8, 0x4, 0x181f ;  /* 0x00981f0008027f89 */ /* 0x000f2800000e0000 */
[----:B------:R1:W-:Y:S01]  /*98c0*/  LDGSTS.E.BYPASS.LTC128B.128 [R6+0xc00], desc[UR48][R12.64], !P6 ;  /* 0x00c000000c067fae */ /* 0x0003e2000f101d70 */
[----:B0-----:R-:W-:-:S03]  /*98d0*/  IMAD.X R5, RZ, RZ, R3, P0 ;  /* 0x000000ffff057224 */ /* 0x001fc600000e0603 */
[----:B------:R-:W0:Y:S01]  /*98e0*/  SHFL.IDX PT, R3, R7, 0x4, 0x181f ;  /* 0x00981f0007037f89 */ /* 0x000e2200000e0000 */
[----:B----4-:R-:W-:-:S03]  /*98f0*/  IADD3 R2, P0, R2, R0, RZ ;  /* 0x0000000002027210 */ /* 0x010fc60007f1e0ff */
[----:B--2---:R1:W2:Y:S02]  /*9900*/  SHFL.IDX PT, R14, R8, 0x5, 0x181f ;  /* 0x00b81f00080e7f89 */ /* 0x0042a400000e0000 */
[----:B0-----:R-:W-:Y:S01]  /*9910*/  IMAD.X R3, RZ, RZ, R3, P0 ;  /* 0x000000ffff037224 */ /* 0x001fe200000e0603 */
[----:B------:R-:W-:Y:S01]  /*9920*/  LOP3.LUT P0, RZ, R16, 0x8000000, RZ, 0xc0, !PT ;  /* 0x0800000010ff7812 */ /* 0x000fe2000780c0ff */
[----:B------:R-:W0:Y:S01]  /*9930*/  SHFL.IDX PT, R7, R7, 0x5, 0x181f ;  /* 0x00b81f0007077f89 */ /* 0x000e2200000e0000 */
[----:B---3--:R-:W-:-:S13]  /*9940*/  ISETP.NE.AND P6, PT, R15, RZ, PT ;  /* 0x000000ff0f00720c */ /* 0x008fda0003fc5270 */
[----:B------:R1:W-:Y:S01]  /*9950*/  LDGSTS.E.BYPASS.LTC128B.128 [R6+0x3c00], desc[UR48][R12.64+0x80], !P6 ;  /* 0x03c000800c067fae */ /* 0x0003e2000f101d70 */
[----:B------:R-:W-:-:S13]  /*9960*/  ISETP.NE.AND P6, PT, R26, RZ, PT ;  /* 0x000000ff1a00720c */ /* 0x000fda0003fc5270 */
        /* <DEDUP_REMOVED lines=13> */
[----:B------:R-:W-:-:S03]  /*9a40*/  ISETP.NE.AND P6, PT, R20, RZ, PT ;  /* 0x000000ff1400720c */ /* 0x000fc60003fc5270 */
[----:B------:R1:W-:Y:S10]  /*9a50*/  LDGSTS.E.BYPASS.LTC128B.128 [R6+0x4c00], desc[UR48][R4.64+0x80], !P0 ;  /* 0x04c0008004067fae */ /* 0x0003f4000c101d70 */
[----:B------:R1:W-:Y:S04]  /*9a60*/  LDGSTS.E.BYPASS.LTC128B.128 [R6+0x7c00], desc[UR48][R4.64+0x100], !P6 ;  /* 0x07c0010004067fae */ /* 0x0003e8000f101d70 */
[----:B------:R1:W-:Y:S04]  /*9a70*/  LDGSTS.E.BYPASS.LTC128B.128 [R6+0xac00], desc[UR48][R4.64+0x180], !P5 ;  /* 0x0ac0018004067fae */ /* 0x0003e8000e901d70 */
[----:B------:R1:W-:Y:S04]  /*9a80*/  LDGSTS.E.BYPASS.LTC128B.128 [R6+0x2400], desc[UR48][R2.64], !P4 ;  /* 0x0240000002067fae */ /* 0x0003e8000e101d70 */
[----:B------:R1:W-:Y:S04]  /*9a90*/  LDGSTS.E.BYPASS.LTC128B.128 [R6+0x5400], desc[UR48][R2.64+0x80], !P3 ;  /* 0x0540008002067fae */ /* 0x0003e8000d901d70 */
[----:B------:R1:W-:Y:S04]  /*9aa0*/  LDGSTS.E.BYPASS.LTC128B.128 [R6+0x8400], desc[UR48][R2.64+0x100], !P2 ;  /* 0x0840010002067fae */ /* 0x0003e8000d101d70 */
[----:B0-2---:R1:W-:Y:S02]  /*9ab0*/  LDGSTS.E.BYPASS.LTC128B.128 [R6+0xb400], desc[UR48][R2.64+0x180], !P1 ;  /* 0x0b40018002067fae */ /* 0x0053e4000c901d70 */
.L_x_140:
[C---:B------:R-:W-:Y:S02]  /*9ac0*/  LOP3.LUT P4, RZ, R35.reuse, 0x40, RZ, 0xc0, !PT ;  /* 0x0000004023ff7812 */ /* 0x040fe4000788c0ff */
[C---:B------:R-:W-:Y:S02]  /*9ad0*/  LOP3.LUT P3, RZ, R35.reuse, 0x20, RZ, 0xc0, !PT ;  /* 0x0000002023ff7812 */ /* 0x040fe4000786c0ff */
[C---:B------:R-:W-:Y:S02]  /*9ae0*/  LOP3.LUT P2, RZ, R35.reuse, 0x10, RZ, 0xc0, !PT ;  /* 0x0000001023ff7812 */ /* 0x040fe4000784c0ff */
[----:B------:R-:W-:Y:S02]  /*9af0*/  LOP3.LUT P1, RZ, R35, 0x8, RZ, 0xc0, !PT ;  /* 0x0000000823ff7812 */ /* 0x000fe4000782c0ff */
[----:B-1----:R-:W-:-:S05]  /*9b00*/  IADD3 R2, P0, R14, R0, RZ ;  /* 0x000000000e027210 */ /* 0x002fca0007f1e0ff */
[----:B------:R-:W-:Y:S01]  /*9b10*/  IMAD.X R3, RZ, RZ, R7, P0 ;  /* 0x000000ffff037224 */ /* 0x000fe200000e0607 */
[----:B------:R-:W-:-:S04]  /*9b20*/  PLOP3.LUT P0, PT, PT, PT, PT, 0x80, 0x0 ;  /* 0x000000000000781c */ /* 0x000fc80003f0f070 */
[----:B------:R-:W-:Y:S01]  /*9b30*/  @!PT LDS RZ, [RZ] ;  /* 0x00000000fffff984 */ /* 0x000fe20000000800 */
[----:B------:R-:W-:Y:S01]  /*9b40*/  @!PT LDS RZ, [RZ] ;  /* 0x00000000fffff984 */ /* 0x000fe20000000800 */
[----:B------:R-:W-:Y:S01]  /*9b50*/  @!PT LDS RZ, [RZ] ;  /* 0x00000000fffff984 */ /* 0x000fe20000000800 */
[----:B------:R0:W-:Y:S04]  /*9b60*/  LDGSTS.E.BYPASS.LTC128B.128 [R6+0x2c00], desc[UR48][R2.64], !P4 ;  /* 0x02c0000002067fae */ /* 0x0001e8000e101d70 */
[----:B------:R0:W-:Y:S04]  /*9b70*/  LDGSTS.E.BYPASS.LTC128B.128 [R6+0x5c00], desc[UR48][R2.64+0x80], !P3 ;  /* 0x05c0008002067fae */ /* 0x0001e8000d901d70 */
[----:B------:R0:W-:Y:S04]  /*9b80*/  LDGSTS.E.BYPASS.LTC128B.128 [R6+0x8c00], desc[UR48][R2.64+0x100], !P2 ;  /* 0x08c0010002067fae */ /* 0x0001e8000d101d70 */
[----:B------:R0:W-:Y:S01]  /*9b90*/  LDGSTS.E.BYPASS.LTC128B.128 [R6+0xbc00], desc[UR48][R2.64+0x180], !P1 ;  /* 0x0bc0018002067fae */ /* 0x0001e2000c901d70 */
[----:B------:R-:W-:Y:S01]  /*9ba0*/  NOP ;  /* 0x0000000000007918 */ /* 0x000fe20000000000 */
.L_x_59:
[----:B------:R-:W-:Y:S02]  /*9bb0*/  PLOP3.LUT P1, PT, P1, P0, PT, 0xa2, 0x0 ;  /* 0x000000000000781c */ /* 0x000fe40000f21472 */
[----:B-----5:R-:W-:-:S08]  /*9bc0*/  @P0 R2UR P1, UR4, R22 ;  /* 0x00000000160402ca */ /* 0x020fd00000020000 */
[----:B------:R-:W-:-:S05]  /*9bd0*/  @P0 PLOP3.LUT P0, PT, P1, PT, PT, 0x80, 0x0 ;  /* 0x000000000000081c */ /* 0x000fca0000f0f070 */
[----:B------:R-:W-:Y:S01]  /*9be0*/  @!P1 SYNCS.ARRIVE.TRANS64.RED.A0T1 RZ, [UR4+0x22850], RZ ;  /* 0x022850ffffff99a7 */ /* 0x000fe20008200404 */
[----:B------:R-:W-:Y:S07]  /*9bf0*/  @!P1 ARRIVES.LDGSTSBAR.64.TRANSCNT [UR4+0x22850] ;  /* 0x02285000ff0099b0 */ /* 0x000fee0008000a84 */
[----:B------:R-:W-:Y:S05]  /*9c00*/  @P0 BRA.U.ANY `(.L_x_59) ;  /* 0xfffffffd00e80947 */ /* 0x000fea000393ffff */
[----:B------:R-:W-:Y:S01]  /*9c10*/  NOP ;  /* 0x0000000000007918 */ /* 0x000fe20000000000 */
[----:B0-----:R-:W-:-:S05]  /*9c20*/  IMAD.U32 R2, RZ, RZ, UR41 ;  /* 0x00000029ff027e24 */ /* 0x001fca000f8e00ff */
[----:B------:R-:W-:-:S13]  /*9c30*/  ISETP.NE.AND P2, PT, R2, 0x3, PT ;  /* 0x000000030200780c */ /* 0x000fda0003f45270 */
[----:B------:R-:W-:Y:S05]  /*9c40*/  @!P2 BRA `(.L_x_60) ;  /* 0x000000000004a947 */ /* 0x000fea0003800000 */
[----:B------:R-:W-:Y:S01]  /*9c50*/  BPT.TRAP 0x1 ;  /* 0x000000040000795c */ /* 0x000fe20000300000 */
.L_x_60:
[----:B------:R-:W-:Y:S01]  /*9c60*/  VIADD R17, R17, 0x1 ;  /* 0x0000000111117836 */ /* 0x000fe20000000000 */
[----:B------:R-:W-:Y:S01]  /*9c70*/  UISETP.GE.AND UP0, UPT, UR36, 0x61, UPT ;  /* 0x000000612400788c */ /* 0x000fe2000bf06270 */
[----:B------:R0:W-:Y:S03]  /*9c80*/  SYNCS.ARRIVE.TRANS64.A1T0 RZ, [R22+URZ+0x22850], RZ ;  /* 0x022850ff16ff79a7 */ /* 0x0001e6000810003f */
[----:B------:R-:W-:-:S04]  /*9c90*/  ISETP.NE.AND P0, PT, R17, 0x2, PT ;  /* 0x000000021100780c */ /* 0x000fc80003f05270 */
[----:B------:R-:W-:Y:S02]  /*9ca0*/  SEL R17, R17, RZ, P0 ;  /* 0x000000ff11117207 */ /* 0x000fe40000000000 */
[----:B------:R-:W-:Y:S02]  /*9cb0*/  SEL R2, RZ, 0x1, P0 ;  /* 0x00000001ff027807 */ /* 0x000fe40000000000 */
[----:B------:R-:W-:Y:S02]  /*9cc0*/  PLOP3.LUT P0, PT, PT, PT, UP0, 0x40, 0x0 ;  /* 0x000000000000781c */ /* 0x000fe40003f0e808 */
[----:B------:R-:W-:-:S11]  /*9cd0*/  LOP3.LUT R27, R27, R2, RZ, 0x3c, !PT ;  /* 0x000000021b1b7212 */ /* 0x000fd600078e3cff */
[----:B0-----:R-:W-:Y:S05]  /*9ce0*/  @P0 BRA `(.L_x_61) ;  /* 0x0000000c00600947 */ /* 0x001fea0003800000 */
[----:B------:R-:W-:Y:S01]  /*9cf0*/  BSSY B0, `(.L_x_61) ;  /* 0x00000d7000007945 */ /* 0x000fe20003800000 */
[----:B------:R-:W-:-:S07]  /*9d00*/  IMAD.U32 R20, RZ, RZ, UR40 ;  /* 0x00000028ff147e24 */ /* 0x000fce000f8e00ff */
.L_x_74:
[----:B------:R-:W0:Y:S01]  /*9d10*/  LDC R2, c[0x0][0x430] ;  /* 0x00010c00ff027b82 */ /* 0x000e220000000800 */
[----:B------:R-:W-:Y:S01]  /*9d20*/  ISETP.GT.U32.AND P0, PT, R28, 0x5f, PT ;  /* 0x0000005f1c00780c */ /* 0x000fe20003f04070 */
[----:B------:R-:W-:Y:S01]  /*9d30*/  IMAD R3, R20, 0x60, R32 ;  /* 0x0000006014037824 */ /* 0x000fe200078e0220 */
[----:B------:R-:W-:Y:S01]  /*9d40*/  MOV R10, UR41 ;  /* 0x00000029000a7c02 */ /* 0x000fe20008000f00 */
[----:B------:R-:W-:Y:S02]  /*9d50*/  ULDC UR4, c[0x0][0x430] ;  /* 0x00010c0000047ab9 */ /* 0x000fe40000000800 */
[----:B------:R-:W-:-:S04]  /*9d60*/  IMAD.IADD R8, R28, 0x1, R3 ;  /* 0x000000011c087824 */ /* 0x000fc800078e0203 */
[----:B------:R-:W-:-:S04]  /*9d70*/  IMAD.MOV.U32 R9, RZ, RZ, R8 ;  /* 0x000000ffff097224 */ /* 0x000fc800078e0008 */
[----:B-1----:R-:W1:Y:S01]  /*9d80*/  @!P0 LDC.64 R4, c[0x0][0x428] ;  /* 0x00010a00ff048b82 */ /* 0x002e620000000a00 */
[----:B0-----:R-:W-:-:S13]  /*9d90*/  ISETP.NE.AND P1, PT, R2, 0x1, PT ;  /* 0x000000010200780c */ /* 0x001fda0003f25270 */
[----:B------:R-:W0:Y:S08]  /*9da0*/  @P1 LDC R7, c[0x0][0x434] ;  /* 0x00010d00ff071b82 */ /* 0x000e300000000800 */
[----:B--2---:R-:W2:Y:S01]  /*9db0*/  @P1 LDC R3, c[0x0][0x438] ;  /* 0x00010e00ff031b82 */ /* 0x004ea20000000800 */
[----:B0-----:R-:W-:-:S07]  /*9dc0*/  @P1 IMAD.HI.U32 R2, R8, R7, RZ ;  /* 0x0000000708021227 */ /* 0x001fce00078e00ff */
[----:B------:R-:W0:Y:S01]  /*9dd0*/  @!P0 LDC.64 R6, c[0x0][0x418] ;  /* 0x00010600ff068b82 */ /* 0x000e220000000a00 */
[----:B--2---:R-:W-:Y:S01]  /*9de0*/  @P1 SHF.R.U32.HI R9, RZ, R3, R2 ;  /* 0x00000003ff091219 */ /* 0x004fe20000011602 */
[----:B-1----:R-:W-:-:S03]  /*9df0*/  @!P0 IMAD R2, R33, R4, RZ ;  /* 0x0000000421028224 */ /* 0x002fc600078e02ff */
[--C-:B------:R-:W-:Y:S01]  /*9e00*/  @!P0 SHF.R.S32.HI R3, RZ, 0x1f, R9.reuse ;  /* 0x0000001fff038819 */ /* 0x100fe20000011409 */
[----:B------:R-:W-:Y:S02]  /*9e10*/  @!P0 IMAD R5, R30, R5, R2 ;  /* 0x000000051e058224 */ /* 0x000fe400078e0202 */
[----:B------:R-:W-:-:S04]  /*9e20*/  @!P0 IMAD.MOV.U32 R2, RZ, RZ, R9 ;  /* 0x000000ffff028224 */ /* 0x000fc800078e0009 */
[----:B------:R-:W-:-:S04]  /*9e30*/  @!P0 IMAD.WIDE.U32 R2, R30, R4, R2 ;  /* 0x000000041e028225 */ /* 0x000fc800078e0002 */
[----:B------:R-:W-:Y:S02]  /*9e40*/  @!P0 IMAD.IADD R3, R5, 0x1, R3 ;  /* 0x0000000105038824 */ /* 0x000fe400078e0203 */
[----:B------:R-:W-:Y:S01]  /*9e50*/  IMAD.MOV.U32 R4, RZ, RZ, RZ ;  /* 0x000000ffff047224 */ /* 0x000fe200078e00ff */
[----:B0-----:R-:W-:-:S04]  /*9e60*/  @!P0 LEA R6, P1, R2, R6, 0x2 ;  /* 0x0000000602068211 */ /* 0x001fc800078210ff */
[----:B------:R-:W-:-:S05]  /*9e70*/  @!P0 LEA.HI.X R7, R2, R7, R3, 0x2, P1 ;  /* 0x0000000702078211 */ /* 0x000fca00008f1403 */
[----:B------:R0:W5:Y:S01]  /*9e80*/  @!P0 LDG.E R4, desc[UR48][R6.64] ;  /* 0x0000003006048981 */ /* 0x000162000c1e1900 */
[----:B------:R-:W-:Y:S01]  /*9e90*/  ISETP.NE.AND P2, PT, R10, 0x3, PT ;  /* 0x000000030a00780c */ /* 0x000fe20003f45270 */
[----:B------:R-:W-:-:S04]  /*9ea0*/  IMAD.MOV R5, RZ, RZ, -R9 ;  /* 0x000000ffff057224 */ /* 0x000fc800078e0a09 */
[----:B------:R-:W-:-:S08]  /*9eb0*/  IMAD R5, R5, UR4, R8 ;  /* 0x0000000405057c24 */ /* 0x000fd0000f8e0208 */
[----:B0-----:R-:W-:Y:S05]  /*9ec0*/  @!P2 BRA `(.L_x_62) ;  /* 0x000000000004a947 */ /* 0x001fea0003800000 */
[----:B------:R-:W-:Y:S01]  /*9ed0*/  BPT.TRAP 0x1 ;  /* 0x000000040000795c */ /* 0x000fe20000300000 */
.L_x_62:
[----:B------:R-:W-:Y:S01]  /*9ee0*/  LEA R18, R17, UR37, 0x3 ;  /* 0x0000002511127c11 */ /* 0x000fe2000f8e18ff */
[----:B------:R-:W-:Y:S01]  /*9ef0*/  BSSY B1, `(.L_x_63) ;  /* 0x0000005000017945 */ /* 0x000fe20003800000 */
[----:B------:R-:W-:Y:S02]  /*9f00*/  SHF.L.U32 R26, R27, 0x1f, RZ ;  /* 0x0000001f1b1a7819 */ /* 0x000fe400000006ff */
[----:B------:R-:W-:Y:S02]  /*9f10*/  SHF.R.S32.HI R23, RZ, 0x1f, R5 ;  /* 0x0000001fff177819 */ /* 0x000fe40000011405 */
[----:B------:R-:W0:Y:S02]  /*9f20*/  SYNCS.PHASECHK.TRANS64.TRYWAIT P0, [R18+URZ+0x22840], R26 ;  /* 0x0228401a120075a7 */ /* 0x000e24000800017f */
[----:B0-----:R-:W-:Y:S05]  /*9f30*/  @!P0 BRA `(.L_x_64) ;  /* 0x0000002800f88947 */ /* 0x001fea0003800000 */
.L_x_141:
[----:B------:R-:W-:Y:S05]  /*9f40*/  BSYNC B1 ;  /* 0x0000000000017941 */ /* 0x000fea0003800000 */
.L_x_63:
[----:B------:R-:W-:Y:S01]  /*9f50*/  ULDC.64 UR4, c[0x0][0x300] ;  /* 0x0000c00000047ab9 */ /* 0x000fe20000000a00 */
[----:B-----5:R-:W-:Y:S01]  /*9f60*/  SHF.R.S32.HI R25, RZ, 0x1f, R4 ;  /* 0x0000001fff197819 */ /* 0x020fe20000011404 */
[----:B------:R-:W-:Y:S01]  /*9f70*/  IMAD R2, R23, UR4, RZ ;  /* 0x0000000417027c24 */ /* 0x000fe2000f8e02ff */
[----:B------:R-:W-:Y:S01]  /*9f80*/  LOP3.LUT P1, RZ, R16, 0x1, RZ, 0xc0, !PT ;  /* 0x0000000110ff7812 */ /* 0x000fe2000782c0ff */
[----:B------:R-:W-:Y:S02]  /*9f90*/  IMAD R22, R17, 0x1800, R31 ;  /* 0x0000180011167824 */ /* 0x000fe400078e021f */
[C---:B------:R-:W-:Y:S02]  /*9fa0*/  IMAD R7, R5.reuse, UR5, R2 ;  /* 0x0000000505077c24 */ /* 0x040fe4000f8e0202 */
[----:B------:R-:W-:Y:S01]  /*9fb0*/  IMAD.WIDE.U32 R2, R5, UR4, RZ ;  /* 0x0000000405027c25 */ /* 0x000fe2000f8e00ff */
[----:B------:R-:W-:-:S03]  /*9fc0*/  ULDC.64 UR4, c[0x0][0x310] ;  /* 0x0000c40000047ab9 */ /* 0x000fc60000000a00 */
[----:B------:R-:W-:Y:S02]  /*9fd0*/  IMAD.IADD R3, R3, 0x1, R7 ;  /* 0x0000000103037824 */ /* 0x000fe400078e0207 */
[----:B------:R-:W-:Y:S02]  /*9fe0*/  IMAD R7, R25, UR4, RZ ;  /* 0x0000000419077c24 */ /* 0x000fe4000f8e02ff */
[----:B------:R-:W-:-:S04]  /*9ff0*/  IMAD.WIDE.U32 R2, R4, UR4, R2 ;  /* 0x0000000404027c25 */ /* 0x000fc8000f8e0002 */
        /* <DEDUP_REMOVED lines=12> */
[----:B------:R-:W1:Y:S01]  /*a0c0*/  SHFL.IDX PT, R14, R21, RZ, 0x181f ;  /* 0x00181fff150e7589 */ /* 0x000e6200000e0000 */
[----:B------:R-:W-:-:S03]  /*a0d0*/  LEA R22, R22, UR37, 0x1 ;  /* 0x0000002516167c11 */ /* 0x000fc6000f8e08ff */
[----:B------:R-:W2:Y:S04]  /*a0e0*/  SHFL.IDX PT, R3, R24, RZ, 0x181f ;  /* 0x00181fff18037589 */ /* 0x000ea800000e0000 */
[----:B------:R-:W-:Y:S04]  /*a0f0*/  SHFL.IDX PT, R6, R24, 0x1, 0x181f ;  /* 0x00381f0018067f89 */ /* 0x000fe800000e0000 */
[----:B------:R-:W-:Y:S01]  /*a100*/  SHFL.IDX PT, R10, R21, 0x2, 0x181f ;  /* 0x00581f00150a7f89 */ /* 0x000fe200000e0000 */
[----:B-1----:R-:W-:-:S03]  /*a110*/  IADD3 R2, P0, R14, R0, RZ ;  /* 0x000000000e027210 */ /* 0x002fc60007f1e0ff */
[----:B------:R-:W1:Y:S02]  /*a120*/  SHFL.IDX PT, R14, R21, 0x1, 0x181f ;  /* 0x00381f00150e7f89 */ /* 0x000e6400000e0000 */
[----:B--2---:R-:W-:-:S05]  /*a130*/  IMAD.X R3, RZ, RZ, R3, P0 ;  /* 0x000000ffff037224 */ /* 0x004fca00000e0603 */
[----:B------:R2:W-:Y:S04]  /*a140*/  LDGSTS.E.BYPASS.LTC128B.128 [R22+0x1c400], desc[UR48][R2.64], !P1 ;  /* 0x1c40000002167fae */ /* 0x0005e8000c901d70 */
[----:B--2---:R-:W-:Y:S01]  /*a150*/  SHFL.IDX PT, R2, R21, 0x3, 0x181f ;  /* 0x00781f0015027f89 */ /* 0x004fe200000e0000 */
[----:B-1----:R-:W-:-:S03]  /*a160*/  IADD3 R8, P0, R14, R0, RZ ;  /* 0x000000000e087210 */ /* 0x002fc60007f1e0ff */
[----:B------:R-:W-:Y:S02]  /*a170*/  SHFL.IDX PT, R3, R24, 0x3, 0x181f ;  /* 0x00781f0018037f89 */ /* 0x000fe400000e0000 */
[----:B------:R-:W-:Y:S01]  /*a180*/  IMAD.X R9, RZ, RZ, R6, P0 ;  /* 0x000000ffff097224 */ /* 0x000fe200000e0606 */
[-C--:B------:R-:W-:Y:S01]  /*a190*/  IADD3 R10, P0, R10, R0.reuse, RZ ;  /* 0x000000000a0a7210 */ /* 0x080fe20007f1e0ff */
[----:B------:R-:W1:Y:S04]  /*a1a0*/  SHFL.IDX PT, R6, R24, 0x2, 0x181f ;  /* 0x00581f0018067f89 */ /* 0x000e6800000e0000 */
[----:B------:R2:W-:Y:S04]  /*a1b0*/  LDGSTS.E.BYPASS.LTC128B.128 [R22+0x1cc00], desc[UR48][R8.64], !P1 ;  /* 0x1cc0000008167fae */ /* 0x0005e8000c901d70 */
[----:B------:R-:W-:Y:S01]  /*a1c0*/  SHFL.IDX PT, R14, R21, 0x5, 0x181f ;  /* 0x00b81f00150e7f89 */ /* 0x000fe200000e0000 */
[----:B-1----:R-:W-:Y:S01]  /*a1d0*/  IMAD.X R11, RZ, RZ, R6, P0 ;  /* 0x000000ffff0b7224 */ /* 0x002fe200000e0606 */
[----:B------:R-:W-:-:S02]  /*a1e0*/  IADD3 R6, P0, R2, R0, RZ ;  /* 0x0000000002067210 */ /* 0x000fc40007f1e0ff */
[----:B------:R-:W1:Y:S03]  /*a1f0*/  SHFL.IDX PT, R2, R21, 0x4, 0x181f ;  /* 0x00981f0015027f89 */ /* 0x000e6600000e0000 */
[----:B------:R-:W-:Y:S01]  /*a200*/  IMAD.X R7, RZ, RZ, R3, P0 ;  /* 0x000000ffff077224 */ /* 0x000fe200000e0603 */
[----:B------:R2:W-:Y:S04]  /*a210*/  LDGSTS.E.BYPASS.LTC128B.128 [R22+0x1d400], desc[UR48][R10.64], !P1 ;  /* 0x1d4000000a167fae */ /* 0x0005e8000c901d70 */
[----:B------:R-:W3:Y:S04]  /*a220*/  SHFL.IDX PT, R3, R24, 0x4, 0x181f ;  /* 0x00981f0018037f89 */ /* 0x000ee800000e0000 */
[----:B------:R2:W-:Y:S04]  /*a230*/  LDGSTS.E.BYPASS.LTC128B.128 [R22+0x1dc00], desc[UR48][R6.64], !P1 ;  /* 0x1dc0000006167fae */ /* 0x0005e8000c901d70 */
[----:B------:R-:W4:Y:S01]  /*a240*/  SHFL.IDX PT, R24, R24, 0x5, 0x181f ;  /* 0x00b81f0018187f89 */ /* 0x000f2200000e0000 */
[----:B-1----:R-:W-:-:S05]  /*a250*/  IADD3 R2, P0, R2, R0, RZ ;  /* 0x0000000002027210 */ /* 0x002fca0007f1e0ff */
[----:B---3--:R-:W-:-:S05]  /*a260*/  IMAD.X R3, RZ, RZ, R3, P0 ;  /* 0x000000ffff037224 */ /* 0x008fca00000e0603 */
[----:B------:R2:W-:Y:S03]  /*a270*/  LDGSTS.E.BYPASS.LTC128B.128 [R22+0x1e400], desc[UR48][R2.64], !P1 ;  /* 0x1e40000002167fae */ /* 0x0005e6000c901d70 */
.L_x_155:
[----:B--2---:R-:W-:-:S05]  /*a280*/  IADD3 R2, P0, R14, R0, RZ ;  /* 0x000000000e027210 */ /* 0x004fca0007f1e0ff */
[----:B----4-:R-:W-:Y:S01]  /*a290*/  IMAD.X R3, RZ, RZ, R24, P0 ;  /* 0x000000ffff037224 */ /* 0x010fe200000e0618 */
[----:B------:R-:W-:-:S04]  /*a2a0*/  PLOP3.LUT P0, PT, PT, PT, PT, 0x80, 0x0 ;  /* 0x000000000000781c */ /* 0x000fc80003f0f070 */
[----:B------:R-:W-:Y:S01]  /*a2b0*/  @!PT LDS RZ, [RZ] ;  /* 0x00000000fffff984 */ /* 0x000fe20000000800 */
[----:B------:R-:W-:Y:S01]  /*a2c0*/  @!PT LDS RZ, [RZ] ;  /* 0x00000000fffff984 */ /* 0x000fe20000000800 */
[----:B------:R-:W-:Y:S01]  /*a2d0*/  @!PT LDS RZ, [RZ] ;  /* 0x00000000fffff984 */ /* 0x000fe20000000800 */
[----:B------:R1:W-:Y:S01]  /*a2e0*/  LDGSTS.E.BYPASS.LTC128B.128 [R22+0x1ec00], desc[UR48][R2.64], !P1 ;  /* 0x1ec0000002167fae */ /* 0x0003e2000c901d70 */
[----:B------:R-:W-:-:S08]  /*a2f0*/  NOP ;  /* 0x0000000000007918 */ /* 0x000fd00000000000 */
.L_x_66:
[----:B------:R-:W-:Y:S02]  /*a300*/  PLOP3.LUT P1, PT, P1, P0, PT, 0xa2, 0x0 ;  /* 0x000000000000781c */ /* 0x000fe40000f21472 */
[----:B------:R-:W-:-:S08]  /*a310*/  @P0 R2UR P1, UR4, R18 ;  /* 0x00000000120402ca */ /* 0x000fd00000020000 */
[----:B------:R-:W-:-:S05]  /*a320*/  @P0 PLOP3.LUT P0, PT, P1, PT, PT, 0x80, 0x0 ;  /* 0x000000000000081c */ /* 0x000fca0000f0f070 */
[----:B------:R-:W-:Y:S01]  /*a330*/  @!P1 SYNCS.ARRIVE.TRANS64.RED.A0T1 RZ, [UR4+0x22830], RZ ;  /* 0x022830ffffff99a7 */ /* 0x000fe20008200404 */
[----:B------:R-:W-:Y:S07]  /*a340*/  @!P1 ARRIVES.LDGSTSBAR.64.TRANSCNT [UR4+0x22830] ;  /* 0x02283000ff0099b0 */ /* 0x000fee0008000a84 */
[----:B------:R-:W-:Y:S05]  /*a350*/  @P0 BRA.U.ANY `(.L_x_66) ;  /* 0xfffffffd00e80947 */ /* 0x000fea000393ffff */
[----:B------:R-:W-:Y:S01]  /*a360*/  NOP ;  /* 0x0000000000007918 */ /* 0x000fe20000000000 */
[----:B-1----:R-:W-:-:S05]  /*a370*/  IMAD.U32 R2, RZ, RZ, UR41 ;  /* 0x00000029ff027e24 */ /* 0x002fca000f8e00ff */
[----:B------:R-:W-:-:S13]  /*a380*/  ISETP.NE.AND P2, PT, R2, 0x3, PT ;  /* 0x000000030200780c */ /* 0x000fda0003f45270 */
[----:B------:R-:W-:Y:S05]  /*a390*/  @!P2 BRA `(.L_x_67) ;  /* 0x000000000004a947 */ /* 0x000fea0003800000 */
[----:B------:R-:W-:Y:S01]  /*a3a0*/  BPT.TRAP 0x1 ;  /* 0x000000040000795c */ /* 0x000fe20000300000 */
.L_x_67:
[----:B------:R1:W-:Y:S01]  /*a3b0*/  SYNCS.ARRIVE.TRANS64.A1T0 RZ, [R18+URZ+0x22830], RZ ;  /* 0x022830ff12ff79a7 */ /* 0x0003e2000810003f */
[----:B------:R-:W-:Y:S05]  /*a3c0*/  @!P2 BRA `(.L_x_68) ;  /* 0x000000000004a947 */ /* 0x000fea0003800000 */
[----:B------:R-:W-:Y:S01]  /*a3d0*/  BPT.TRAP 0x1 ;  /* 0x000000040000795c */ /* 0x000fe20000300000 */
.L_x_68:
[----:B------:R-:W2:Y:S01]  /*a3e0*/  SYNCS.PHASECHK.TRANS64.TRYWAIT P0, [R18+URZ+0x22860], R26 ;  /* 0x0228601a120075a7 */ /* 0x000ea2000800017f */
[----:B------:R-:W-:Y:S04]  /*a3f0*/  BSSY B1, `(.L_x_69) ;  /* 0x0000002000017945 */ /* 0x000fe80003800000 */
[----:B--2---:R-:W-:Y:S05]  /*a400*/  @!P0 BRA `(.L_x_70) ;  /* 0x0000002c00708947 */ /* 0x004fea0003800000 */
.L_x_156:
[----:B------:R-:W-:Y:S05]  /*a410*/  BSYNC B1 ;  /* 0x0000000000017941 */ /* 0x000fea0003800000 */
.L_x_69:
[----:B------:R-:W-:Y:S01]  /*a420*/  ULDC.64 UR4, c[0x0][0x328] ;  /* 0x0000ca0000047ab9 */ /* 0x000fe20000000a00 */
[C---:B------:R-:W-:Y:S01]  /*a430*/  LOP3.LUT P4, RZ, R16.reuse, 0x2, RZ, 0xc0, !PT ;  /* 0x0000000210ff7812 */ /* 0x040fe2000788c0ff */
[----:B------:R-:W-:Y:S01]  /*a440*/  IMAD R2, R23, UR4, RZ ;  /* 0x0000000417027c24 */ /* 0x000fe2000f8e02ff */
[C---:B------:R-:W-:Y:S01]  /*a450*/  LOP3.LUT P3, RZ, R16.reuse, 0x10, RZ, 0xc0, !PT ;  /* 0x0000001010ff7812 */ /* 0x040fe2000786c0ff */
[----:B------:R-:W-:Y:S01]  /*a460*/  IMAD R22, R17, 0x6000, R31 ;  /* 0x0000600011167824 */ /* 0x000fe200078e021f */
[C---:B------:R-:W-:Y:S01]  /*a470*/  LOP3.LUT P2, RZ, R16.reuse, 0x8, RZ, 0xc0, !PT ;  /* 0x0000000810ff7812 */ /* 0x040fe2000784c0ff */
[C---:B------:R-:W-:Y:S01]  /*a480*/  IMAD R7, R5.reuse, UR5, R2 ;  /* 0x0000000505077c24 */ /* 0x040fe2000f8e0202 */
[----:B------:R-:W-:Y:S01]  /*a490*/  LOP3.LUT P1, RZ, R16, 0x4, RZ, 0xc0, !PT ;  /* 0x0000000410ff7812 */ /* 0x000fe2000782c0ff */
        /* <DEDUP_REMOVED lines=17> */
[----:B------:R-:W3:Y:S01]  /*a5b0*/  SHFL.IDX PT, R14, R21, RZ, 0x181f ;  /* 0x00181fff150e7589 */ /* 0x000ee200000e0000 */
[----:B------:R-:W-:-:S03]  /*a5c0*/  LEA R22, R22, UR37, 0x1 ;  /* 0x0000002516167c11 */ /* 0x000fc6000f8e08ff */
[----:B------:R-:W4:Y:S04]  /*a5d0*/  SHFL.IDX PT, R3, R23, RZ, 0x181f ;  /* 0x00181fff17037589 */ /* 0x000f2800000e0000 */
[----:B------:R-:W-:Y:S01]  /*a5e0*/  SHFL.IDX PT, R2, R21, 0x4, 0x181f ;  /* 0x00981f0015027f89 */ /* 0x000fe200000e0000 */
[----:B---3--:R-:W-:-:S03]  /*a5f0*/  IADD3 R10, P0, R14, R0, RZ ;  /* 0x000000000e0a7210 */ /* 0x008fc60007f1e0ff */
[----:B------:R-:W3:Y:S02]  /*a600*/  SHFL.IDX PT, R14, R21, 0x1, 0x181f ;  /* 0x00381f00150e7f89 */ /* 0x000ee400000e0000 */
[----:B----4-:R-:W-:Y:S02]  /*a610*/  IMAD.X R11, RZ, RZ, R3, P0 ;  /* 0x000000ffff0b7224 */ /* 0x010fe400000e0603 */
[----:B------:R-:W4:Y:S04]  /*a620*/  SHFL.IDX PT, R3, R23, 0x1, 0x181f ;  /* 0x00381f0017037f89 */ /* 0x000f2800000e0000 */
[----:B------:R0:W-:Y:S04]  /*a630*/  LDGSTS.E.BYPASS.LTC128B.128 [R22+0x400], desc[UR48][R10.64], !P4 ;  /* 0x004000000a167fae */ /* 0x0001e8000e101d70 */
[----:B------:R0:W-:Y:S04]  /*a640*/  LDGSTS.E.BYPASS.LTC128B.128 [R22+0x3400], desc[UR48][R10.64+0x80], !P3 ;  /* 0x034000800a167fae */ /* 0x0001e8000d901d70 */
[----:B------:R0:W-:Y:S04]  /*a650*/  LDGSTS.E.BYPASS.LTC128B.128 [R22+0x6400], desc[UR48][R10.64+0x100], !P2 ;  /* 0x064001000a167fae */ /* 0x0001e8000d101d70 */
[----:B------:R0:W-:Y:S01]  /*a660*/  LDGSTS.E.BYPASS.LTC128B.128 [R22+0x9400], desc[UR48][R10.64+0x180], !P1 ;  /* 0x094001800a167fae */ /* 0x0001e2000c901d70 */
        /* <DEDUP_REMOVED lines=17> */
[----:B------:R-:W-:Y:S01]  /*a780*/  SHFL.IDX PT, R14, R21, 0x5, 0x181f ;  /* 0x00b81f00150e7f89 */ /* 0x000fe200000e0000 */
[----:B----4-:R-:W-:-:S03]  /*a790*/  IADD3.X R5, RZ, R3, RZ, P0, !PT ;  /* 0x00000003ff057210 */ /* 0x010fc600007fe4ff */
[----:B------:R-:W3:Y:S01]  /*a7a0*/  SHFL.IDX PT, R3, R23, 0x4, 0x181f ;  /* 0x00981f0017037f89 */ /* 0x000ee200000e0000 */
[----:B------:R-:W-:-:S03]  /*a7b0*/  IADD3 R2, P0, R2, R0, RZ ;  /* 0x0000000002027210 */ /* 0x000fc60007f1e0ff */
[----:B------:R0:W-:Y:S04]  /*a7c0*/  LDGSTS.E.BYPASS.LTC128B.128 [R22+0x1c00], desc[UR48][R4.64], !P4 ;  /* 0x01c0000004167fae */ /* 0x0001e8000e101d70 */
[----:B------:R0:W-:Y:S04]  /*a7d0*/  LDGSTS.E.BYPASS.LTC128B.128 [R22+0x4c00], desc[UR48][R4.64+0x80], !P3 ;  /* 0x04c0008004167fae */ /* 0x0001e8000d901d70 */
[----:B------:R0:W-:Y:S04]  /*a7e0*/  LDGSTS.E.BYPASS.LTC128B.128 [R22+0x7c00], desc[UR48][R4.64+0x100], !P2 ;  /* 0x07c0010004167fae */ /* 0x0001e8000d101d70 */
[----:B------:R0:W-:Y:S04]  /*a7f0*/  LDGSTS.E.BYPASS.LTC128B.128 [R22+0xac00], desc[UR48][R4.64+0x180], !P1 ;  /* 0x0ac0018004167fae */ /* 0x0001e8000c901d70 */
[----:B------:R-:W4:Y:S01]  /*a800*/  SHFL.IDX PT, R23, R23, 0x5, 0x181f ;  /* 0x00b81f0017177f89 */ /* 0x000f2200000e0000 */
[----:B---3--:R-:W-:-:S05]  /*a810*/  IMAD.X R3, RZ, RZ, R3, P0 ;  /* 0x000000ffff037224 */ /* 0x008fca00000e0603 */
[----:B------:R0:W-:Y:S04]  /*a820*/  LDGSTS.E.BYPASS.LTC128B.128 [R22+0x2400], desc[UR48][R2.64], !P4 ;  /* 0x0240000002167fae */ /* 0x0001e8000e101d70 */
[----:B------:R0:W-:Y:S04]  /*a830*/  LDGSTS.E.BYPASS.LTC128B.128 [R22+0x5400], desc[UR48][R2.64+0x80], !P3 ;  /* 0x0540008002167fae */ /* 0x0001e8000d901d70 */
[----:B------:R0:W-:Y:S04]  /*a840*/  LDGSTS.E.BYPASS.LTC128B.128 [R22+0x8400], desc[UR48][R2.64+0x100], !P2 ;  /* 0x0840010002167fae */ /* 0x0001e8000d101d70 */
[----:B------:R0:W-:Y:S02]  /*a850*/  LDGSTS.E.BYPASS.LTC128B.128 [R22+0xb400], desc[UR48][R2.64+0x180], !P1 ;  /* 0x0b40018002167fae */ /* 0x0001e4000c901d70 */
.L_x_170:
[----:B0-----:R-:W-:-:S05]  /*a860*/  IADD3 R2, P0, R14, R0, RZ ;  /* 0x000000000e027210 */ /* 0x001fca0007f1e0ff */
[----:B----4-:R-:W-:Y:S01]  /*a870*/  IMAD.X R3, RZ, RZ, R23, P0 ;  /* 0x000000ffff037224 */ /* 0x010fe200000e0617 */
        /* <DEDUP_REMOVED lines=9> */
.L_x_72:
[----:B------:R-:W-:Y:S02]  /*a910*/  PLOP3.LUT P1, PT, P1, P0, PT, 0xa2, 0x0 ;  /* 0x000000000000781c */ /* 0x000fe40000f21472 */
[----:B------:R-:W-:-:S08]  /*a920*/  @P0 R2UR P1, UR4, R18 ;  /* 0x00000000120402ca */ /* 0x000fd00000020000 */
        /* <DEDUP_REMOVED lines=9> */
.L_x_73:
[----:B------:R-:W-:Y:S01]  /*a9c0*/  VIADD R17, R17, 0x1 ;  /* 0x0000000111117836 */ /* 0x000fe20000000000 */
[----:B------:R0:W-:Y:S04]  /*a9d0*/  SYNCS.ARRIVE.TRANS64.A1T0 RZ, [R18+URZ+0x22850], RZ ;  /* 0x022850ff12ff79a7 */ /* 0x0001e8000810003f */
[----:B------:R-:W-:-:S04]  /*a9e0*/  ISETP.NE.AND P0, PT, R17, 0x2, PT ;  /* 0x000000021100780c */ /* 0x000fc80003f05270 */
[----:B------:R-:W-:Y:S02]  /*a9f0*/  SEL R17, R17, RZ, P0 ;  /* 0x000000ff11117207 */ /* 0x000fe40000000000 */
[----:B------:R-:W-:Y:S02]  /*aa00*/  SEL R2, RZ, 0x1, P0 ;  /* 0x00000001ff027807 */ /* 0x000fe40000000000 */
[C---:B------:R-:W-:Y:S02]  /*aa10*/  ISETP.GT.AND P0, PT, R20.reuse, RZ, PT ;  /* 0x000000ff1400720c */ /* 0x040fe40003f04270 */
[----:B------:R-:W-:Y:S01]  /*aa20*/  LOP3.LUT R27, R27, R2, RZ, 0x3c, !PT ;  /* 0x000000021b1b7212 */ /* 0x000fe200078e3cff */
[----:B------:R-:W-:-:S04]  /*aa30*/  VIADD R2, R20, 0xffffffff ;  /* 0xffffffff14027836 */ /* 0x000fc80000000000 */
[----:B------:R-:W-:-:S06]  /*aa40*/  IMAD.MOV.U32 R20, RZ, RZ, R2 ;  /* 0x000000ffff147224 */ /* 0x000fcc00078e0002 */
[----:B0-----:R-:W-:Y:S05]  /*aa50*/  @P0 BRA `(.L_x_74) ;  /* 0xfffffff000ac0947 */ /* 0x001fea000383ffff */
[----:B------:R-:W-:Y:S05]  /*aa60*/  BSYNC B0 ;  /* 0x0000000000007941 */ /* 0x000fea0003800000 */
.L_x_61:
[----:B------:R-:W3:Y:S01]  /*aa70*/  LDL.LU R0, [R1+0x4] ;  /* 0x0000040001007983 */ /* 0x000ee20000300800 */
[----:B------:R-:W-:Y:S01]  /*aa80*/  VIADD R37, R37, UR42 ;  /* 0x0000002a25257c36 */ /* 0x000fe20008000000 */
[----:B------:R-:W-:-:S04]  /*aa90*/  ULDC UR4, c[0x0][0xc34] ;  /* 0x00030d0000047ab9 */ /* 0x000fc80000000800 */
[----:B------:R-:W-:Y:S01]  /*aaa0*/  ISETP.GE.AND P0, PT, R37, UR4, PT ;  /* 0x0000000425007c0c */ /* 0x000fe2000bf06270 */
[----:B---3--:R-:W-:-:S05]  /*aab0*/  VIADD R0, R0, 0x1 ;  /* 0x0000000100007836 */ /* 0x008fca0000000000 */
[----:B------:R0:W-:Y:S07]  /*aac0*/  STL [R1+0x4], R0 ;  /* 0x0000040001007387 */ /* 0x0001ee0000100800 */
[----:B------:R-:W-:Y:S05]  /*aad0*/  @!P0 BRA `(.L_x_75) ;  /* 0xffffffd000308947 */ /* 0x000fea000383ffff */
[----:B0-----:R-:W-:-:S07]  /*aae0*/  LOP3.LUT R0, R0, 0x1, RZ, 0xc, !PT ;  /* 0x0000000100007812 */ /* 0x001fce00078e0cff */
.L_x_40:
[----:B------:R-:W0:Y:S01]  /*aaf0*/  S2R R3, SR_CgaCtaId ;  /* 0x0000000000037919 */ /* 0x000e220000008800 */
[----:B------:R-:W-:Y:S01]  /*ab00*/  MOV R2, 0x400 ;  /* 0x0000040000027802 */ /* 0x000fe20000000f00 */
[----:B------:R-:W-:Y:S01]  /*ab10*/  BSSY B0, `(.L_x_76) ;  /* 0x0000005000007945 */ /* 0x000fe20003800000 */
[----:B------:R-:W-:Y:S02]  /*ab20*/  SHF.L.U32 R0, R0, 0x1f, RZ ;  /* 0x0000001f00007819 */ /* 0x000fe400000006ff */
[----:B0-----:R-:W-:-:S04]  /*ab30*/  LEA R4, R3, R2, 0x18 ;  /* 0x0000000203047211 */ /* 0x001fc800078ec0ff */
[----:B------:R-:W0:Y:S02]  /*ab40*/  SYNCS.PHASECHK.TRANS64.TRYWAIT P0, [R4+URZ+0x22820], R0 ;  /* 0x02282000040075a7 */ /* 0x000e24000800017f */
[----:B0-----:R-:W-:Y:S05]  /*ab50*/  @!P0 BRA `(.L_x_77) ;  /* 0x0000002c007c8947 */ /* 0x001fea0003800000 */
.L_x_171:
[----:B------:R-:W-:Y:S05]  /*ab60*/  BSYNC B0 ;  /* 0x0000000000007941 */ /* 0x000fea0003800000 */
.L_x_76:
[----:B------:R-:W-:-:S03]  /*ab70*/  UMOV UR4, 0xffffffff ;  /* 0xffffffff00047882 */ /* 0x000fc60000000000 */
[----:B------:R-:W-:Y:S05]  /*ab80*/  BRA.DIV UR4, `(.L_x_78) ;  /* 0x0000002e04847947 */ /* 0x000fea000b800000 */
[----:B0-----:R-:W0:Y:S02]  /*ab90*/  S2R R0, SR_TID.X ;  /* 0x0000000000007919 */ /* 0x001e240000002100 */
[----:B0-----:R-:W-:-:S04]  /*aba0*/  SHF.R.U32.HI R0, RZ, 0x5, R0 ;  /* 0x00000005ff007819 */ /* 0x001fc80000011600 */
[----:B------:R-:W-:-:S05]  /*abb0*/  LOP3.LUT R0, R0, 0x3, RZ, 0xc0, !PT ;  /* 0x0000000300007812 */ /* 0x000fca00078ec0ff */
[----:B------:R0:W3:Y:S02]  /*abc0*/  SHFL.IDX PT, R14, R0, RZ, 0x1f ;  /* 0x00001fff000e7589 */ /* 0x0000e400000e0000 */
.L_x_174:
[----:B---3--:R-:W-:Y:S01]  /*abd0*/  ISETP.NE.AND P0, PT, R14, RZ, PT ;  /* 0x000000ff0e00720c */ /* 0x008fe20003f05270 */
[----:B------:R-:W-:-:S12]  /*abe0*/  BSSY B0, `(.L_x_79) ;  /* 0x0000024000007945 */ /* 0x000fd80003800000 */
[----:B------:R-:W-:Y:S05]  /*abf0*/  @P0 BRA `(.L_x_80) ;  /* 0x0000000000880947 */ /* 0x000fea0003800000 */
[----:B------:R-:W-:-:S03]  /*ac00*/  UMOV UR4, 0xffffffff ;  /* 0xffffffff00047882 */ /* 0x000fc60000000000 */
[----:B------:R-:W-:Y:S05]  /*ac10*/  BRA.DIV UR4, `(.L_x_81) ;  /* 0x0000002e04947947 */ /* 0x000fea000b800000 */
[----:B------:R-:W-:-:S13]  /*ac20*/  ELECT P6, URZ, PT ;  /* 0x00000000003f782f */ /* 0x000fda00038c0000 */
.L_x_177:
[----:B------:R-:W-:Y:S05]  /*ac30*/  @!P6 BRA `(.L_x_80) ;  /* 0x000000000078e947 */ /* 0x000fea0003800000 */
[----:B------:R-:W-:-:S06]  /*ac40*/  ULOP3.LUT UR4, UR38, 0x2, URZ, 0xfc, !UPT ;  /* 0x0000000226047892 */ /* 0x000fcc000f8efc3f */
[----:B0-----:R-:W-:-:S05]  /*ac50*/  IMAD.U32 R0, RZ, RZ, UR4 ;  /* 0x00000004ff007e24 */ /* 0x001fca000f8e00ff */
[----:B------:R-:W-:-:S13]  /*ac60*/  ISETP.NE.AND P0, PT, R0, 0x3, PT ;  /* 0x000000030000780c */ /* 0x000fda0003f05270 */
[----:B------:R-:W-:Y:S05]  /*ac70*/  @!P0 BRA `(.L_x_82) ;  /* 0x0000000000048947 */ /* 0x000fea0003800000 */
[----:B------:R-:W-:Y:S01]  /*ac80*/  BPT.TRAP 0x1 ;  /* 0x000000040000795c */ /* 0x000fe20000300000 */
.L_x_82:
[----:B------:R-:W-:Y:S01]  /*ac90*/  IMAD R3, R17, 0x8, R4 ;  /* 0x0000000811037824 */ /* 0x000fe200078e0204 */
[----:B------:R-:W-:Y:S01]  /*aca0*/  SHF.L.U32 R2, R27, 0x1f, RZ ;  /* 0x0000001f1b027819 */ /* 0x000fe200000006ff */
[----:B------:R-:W-:-:S03]  /*acb0*/  VIADD R17, R17, 0x1 ;  /* 0x0000000111117836 */ /* 0x000fc60000000000 */
[----:B------:R-:W0:Y:S02]  /*acc0*/  SYNCS.PHASECHK.TRANS64.TRYWAIT P1, [R3+URZ+0x22840], R2 ;  /* 0x02284002030075a7 */ /* 0x000e24000802017f */
[----:B------:R-:W-:-:S04]  /*acd0*/  ISETP.NE.AND P2, PT, R17, 0x2, PT ;  /* 0x000000021100780c */ /* 0x000fc80003f45270 */
[----:B------:R-:W-:Y:S01]  /*ace0*/  SEL R0, RZ, 0x1, P2 ;  /* 0x00000001ff007807 */ /* 0x000fe20001000000 */
[----:B0-----:R-:W-:Y:S08]  /*acf0*/  @!P1 BRA `(.L_x_83) ;  /* 0x0000002c007c9947 */ /* 0x001ff00003800000 */
.L_x_178:
[----:B------:R-:W-:Y:S02]  /*ad00*/  SEL R17, R17, RZ, P2 ;  /* 0x000000ff11117207 */ /* 0x000fe40001000000 */
[----:B------:R-:W-:Y:S01]  /*ad10*/  LOP3.LUT R0, R27, R0, RZ, 0x3c, !PT ;  /* 0x000000001b007212 */ /* 0x000fe200078e3cff */
[----:B------:R-:W-:Y:S06]  /*ad20*/  @!P0 BRA `(.L_x_84) ;  /* 0x0000000000048947 */ /* 0x000fec0003800000 */
[----:B------:R-:W-:Y:S01]  /*ad30*/  BPT.TRAP 0x1 ;  /* 0x000000040000795c */ /* 0x000fe20000300000 */
.L_x_84:
[----:B------:R-:W-:Y:S01]  /*ad40*/  IMAD R17, R17, 0x8, R4 ;  /* 0x0000000811117824 */ /* 0x000fe200078e0204 */
[----:B------:R-:W-:-:S04]  /*ad50*/  SHF.L.U32 R0, R0, 0x1f, RZ ;  /* 0x0000001f00007819 */ /* 0x000fc800000006ff */
[----:B------:R-:W3:Y:S02]  /*ad60*/  SYNCS.PHASECHK.TRANS64.TRYWAIT P1, [R17+URZ+0x22840], R0 ;  /* 0x02284000110075a7 */ /* 0x000ee4000802017f */
[----:B---3--:R-:W-:Y:S05]  /*ad70*/  @!P1 BRA `(.L_x_85) ;  /* 0x0000002c00709947 */ /* 0x008fea0003800000 */
.L_x_179:
[----:B------:R-:W-:Y:S05]  /*ad80*/  @!P0 BRA `(.L_x_86) ;  /* 0x0000000000048947 */ /* 0x000fea0003800000 */
[----:B------:R-:W-:Y:S01]  /*ad90*/  BPT.TRAP 0x1 ;  /* 0x000000040000795c */ /* 0x000fe20000300000 */
.L_x_86:
[----:B------:R-:W4:Y:S02]  /*ada0*/  SYNCS.PHASECHK.TRANS64.TRYWAIT P1, [R3+URZ+0x22860], R2 ;  /* 0x02286002030075a7 */ /* 0x000f24000802017f */
[----:B----4-:R-:W-:Y:S05]  /*adb0*/  @!P1 BRA `(.L_x_87) ;  /* 0x0000002c00749947 */ /* 0x010fea0003800000 */
.L_x_180:
[----:B------:R-:W-:Y:S05]  /*adc0*/  @!P0 BRA `(.L_x_88) ;  /* 0x0000000000048947 */ /* 0x000fea0003800000 */
[----:B------:R-:W-:Y:S01]  /*add0*/  BPT.TRAP 0x1 ;  /* 0x000000040000795c */ /* 0x000fe20000300000 */
.L_x_88:
[----:B------:R0:W0:Y:S02]  /*ade0*/  SYNCS.PHASECHK.TRANS64.TRYWAIT P0, [R17+URZ+0x22860], R0 ;  /* 0x02286000110075a7 */ /* 0x000024000800017f */
[----:B0-----:R-:W-:Y:S05]  /*adf0*/  @!P0 NANOSLEEP.SYNCS 0x989680 ;  /* 0x009896800000895d */ /* 0x001fea0003900000 */
[----:B------:R-:W0:Y:S02]  /*ae00*/  @!P0 SYNCS.PHASECHK.TRANS64 P0, [R17+URZ+0x22860], R0 ;  /* 0x02286000110085a7 */ /* 0x000e24000800007f */
[----:B0-----:R-:W-:Y:S05]  /*ae10*/  @!P0 BRA `(.L_x_88) ;  /* 0xfffffffc00f08947 */ /* 0x001fea000383ffff */
.L_x_80:
[----:B------:R-:W-:Y:S05]  /*ae20*/  BSYNC B0 ;  /* 0x0000000000007941 */ /* 0x000fea0003800000 */
.L_x_79:
[----:B------:R-:W-:Y:S05]  /*ae30*/  EXIT ;  /* 0x000000000000794d */ /* 0x000fea0003800000 */
.L_x_8:
[----:B0-----:R-:W-:-:S04]  /*ae40*/  IMAD.U32 R3, RZ, RZ, UR41 ;  /* 0x00000029ff037e24 */ /* 0x001fc8000f8e00ff */
[----:B------:R0:W1:Y:S03]  /*ae50*/  SYNCS.PHASECHK.TRANS64.TRYWAIT P0, [R3+URZ+0x22800], R0 ;  /* 0x02280000030075a7 */ /* 0x000066000800017f */
[----:B-1----:R-:W-:Y:S05]  /*ae60*/  @!P0 NANOSLEEP.SYNCS 0x989680 ;  /* 0x009896800000895d */ /* 0x002fea0003900000 */
[----:B------:R-:W1:Y:S02]  /*ae70*/  @!P0 SYNCS.PHASECHK.TRANS64 P0, [R3+URZ+0x22800], R0 ;  /* 0x02280000030085a7 */ /* 0x000e64000800007f */
[----:B-1----:R-:W-:Y:S05]  /*ae80*/  @!P0 BRA `(.L_x_8) ;  /* 0xfffffffc00ec8947 */ /* 0x002fea000383ffff */
[----:B------:R-:W-:Y:S05]  /*ae90*/  BRA `(.L_x_89) ;  /* 0xffffff60008c7947 */ /* 0x000fea000383ffff */
.L_x_12:
[----:B-1----:R-:W-:-:S04]  /*aea0*/  IMAD.U32 R3, RZ, RZ, UR22 ;  /* 0x00000016ff037e24 */ /* 0x002fc8000f8e00ff */
[----:B------:R1:W2:Y:S03]  /*aeb0*/  SYNCS.PHASECHK.TRANS64.TRYWAIT P1, [R3+URZ+0x22830], R8 ;  /* 0x02283008030075a7 */ /* 0x0002a6000802017f */
[----:B--2---:R-:W-:Y:S05]  /*aec0*/  @!P1 NANOSLEEP.SYNCS 0x989680 ;  /* 0x009896800000995d */ /* 0x004fea0003900000 */
[----:B------:R-:W2:Y:S02]  /*aed0*/  @!P1 SYNCS.PHASECHK.TRANS64 P1, [R3+URZ+0x22830], R8 ;  /* 0x02283008030095a7 */ /* 0x000ea4000802007f */
[----:B--2---:R-:W-:Y:S05]  /*aee0*/  @!P1 BRA `(.L_x_12) ;  /* 0xfffffffc00ec9947 */ /* 0x004fea000383ffff */
[----:B------:R-:W-:Y:S05]  /*aef0*/  BRA `(.L_x_11) ;  /* 0xffffff6000b07947 */ /* 0x000fea000383ffff */
.L_x_17:
[----:B---3--:R-:W-:-:S04]  /*af00*/  IMAD.U32 R9, RZ, RZ, UR22 ;  /* 0x00000016ff097e24 */ /* 0x008fc8000f8e00ff */
[----:B------:R3:W4:Y:S03]  /*af10*/  SYNCS.PHASECHK.TRANS64.TRYWAIT P1, [R9+URZ+0x22850], R8 ;  /* 0x02285008090075a7 */ /* 0x000726000802017f */
[----:B----4-:R-:W-:Y:S05]  /*af20*/  @!P1 NANOSLEEP.SYNCS 0x989680 ;  /* 0x009896800000995d */ /* 0x010fea0003900000 */
[----:B------:R-:W4:Y:S02]  /*af30*/  @!P1 SYNCS.PHASECHK.TRANS64 P1, [R9+URZ+0x22850], R8 ;  /* 0x02285008090095a7 */ /* 0x000f24000802007f */
[----:B----4-:R-:W-:Y:S05]  /*af40*/  @!P1 BRA `(.L_x_17) ;  /* 0xfffffffc00ec9947 */ /* 0x010fea000383ffff */
[----:B------:R-:W-:Y:S05]  /*af50*/  BRA `(.L_x_16) ;  /* 0xffffff7800207947 */ /* 0x000fea000383ffff */
.L_x_23:
[----:B--2---:R-:W-:Y:S02]  /*af60*/  IMAD.U32 R0, RZ, RZ, UR25 ;  /* 0x00000019ff007e24 */ /* 0x004fe4000f8e00ff */
[----:B------:R-:W-:-:S04]  /*af70*/  IMAD.U32 R3, RZ, RZ, UR26 ;  /* 0x0000001aff037e24 */ /* 0x000fc8000f8e00ff */
[----:B------:R2:W4:Y:S03]  /*af80*/  SYNCS.PHASECHK.TRANS64.TRYWAIT P2, [R0+URZ+0x22830], R3 ;  /* 0x02283003000075a7 */ /* 0x000526000804017f */
[----:B----4-:R-:W-:Y:S05]  /*af90*/  @!P2 NANOSLEEP.SYNCS 0x989680 ;  /* 0x009896800000a95d */ /* 0x010fea0003900000 */
[----:B------:R-:W4:Y:S02]  /*afa0*/  @!P2 SYNCS.PHASECHK.TRANS64 P2, [R0+URZ+0x22830], R3 ;  /* 0x022830030000a5a7 */ /* 0x000f24000804007f */
[----:B----4-:R-:W-:Y:S05]  /*afb0*/  @!P2 BRA `(.L_x_23) ;  /* 0xfffffffc00e8a947 */ /* 0x010fea000383ffff */
[----:B------:R-:W-:Y:S05]  /*afc0*/  BRA `(.L_x_22) ;  /* 0xffffff7c00487947 */ /* 0x000fea000383ffff */
.L_x_28:
[----:B0-----:R-:W-:Y:S01]  /*afd0*/  IMAD.U32 R8, RZ, RZ, UR25 ;  /* 0x00000019ff087e24 */ /* 0x001fe2000f8e00ff */
[----:B------:R-:W-:-:S04]  /*afe0*/  MOV R9, UR26 ;  /* 0x0000001a00097c02 */ /* 0x000fc80008000f00 */
[----:B------:R0:W1:Y:S03]  /*aff0*/  SYNCS.PHASECHK.TRANS64.TRYWAIT P2, [R8+URZ+0x22850], R9 ;  /* 0x02285009080075a7 */ /* 0x000066000804017f */
[----:B-1----:R-:W-:Y:S05]  /*b000*/  @!P2 NANOSLEEP.SYNCS 0x989680 ;  /* 0x009896800000a95d */ /* 0x002fea0003900000 */
[----:B------:R-:W1:Y:S02]  /*b010*/  @!P2 SYNCS.PHASECHK.TRANS64 P2, [R8+URZ+0x22850], R9 ;  /* 0x022850090800a5a7 */ /* 0x000e64000804007f */
[----:B-1----:R-:W-:Y:S05]  /*b020*/  @!P2 BRA `(.L_x_28) ;  /* 0xfffffffc00e8a947 */ /* 0x002fea000383ffff */
[----:B------:R-:W-:Y:S05]  /*b030*/  BRA `(.L_x_27) ;  /* 0xffffff9400707947 */ /* 0x000fea000383ffff */
.L_x_44:
[----:B------:R-:W0:Y:S01]  /*b040*/  S2R R20, SR_TID.X ;  /* 0x0000000000147919 */ /* 0x000e220000002100 */
[----:B------:R-:W-:Y:S01]  /*b050*/  BSSY B0, `(.L_x_90) ;  /* 0x000000a000007945 */ /* 0x000fe20003800000 */
[----:B------:R-:W-:Y:S02]  /*b060*/  IMAD.MOV.U32 R12, RZ, RZ, RZ ;  /* 0x000000ffff0c7224 */ /* 0x000fe400078e00ff */
[----:B------:R-:W-:Y:S02]  /*b070*/  IMAD.MOV.U32 R11, RZ, RZ, 0x1f ;  /* 0x0000001fff0b7424 */ /* 0x000fe400078e00ff */
[----:B------:R-:W-:Y:S01]  /*b080*/  IMAD.MOV.U32 R15, RZ, RZ, -0x1 ;  /* 0xffffffffff0f7424 */ /* 0x000fe200078e00ff */
[----:B0-----:R-:W-:-:S04]  /*b090*/  SHF.R.U32.HI R20, RZ, 0x5, R20 ;  /* 0x00000005ff147819 */ /* 0x001fc80000011614 */
[----:B------:R-:W-:-:S05]  /*b0a0*/  LOP3.LUT R20, R20, 0x3, RZ, 0xc0, !PT ;  /* 0x0000000314147812 */ /* 0x000fca00078ec0ff */
[----:B------:R-:W-:-:S07]  /*b0b0*/  IMAD.MOV.U32 R13, RZ, RZ, R20 ;  /* 0x000000ffff0d7224 */ /* 0x000fce00078e0014 */
[----:B-1---5:R-:W-:Y:S05]  /*b0c0*/  WARPSYNC.COLLECTIVE R15, `(.L_x_91) ;  /* 0x000000000f087348 */ /* 0x022fea0003c00000 */
[----:B------:R0:W2:Y:S02]  /*b0d0*/  SHFL.IDX P6, R14, R13, R12, R11 ;  /* 0x0000000c0d0e7389 */ /* 0x0000a400000c000b */
[----:B012--5:R-:W-:Y:S01]  /*b0e0*/  ENDCOLLECTIVE ;  /* 0x000000000000791b */ /* 0x027fe20003800000 */
.L_x_91:
[----:B------:R-:W-:Y:S05]  /*b0f0*/  BSYNC B0 ;  /* 0x0000000000007941 */ /* 0x000fea0003800000 */
.L_x_90:
[----:B------:R-:W-:Y:S05]  /*b100*/  BRA `(.L_x_92) ;  /* 0xffffffd000087947 */ /* 0x000fea000383ffff */
.L_x_47:
[----:B0-----:R0:W1:Y:S02]  /*b110*/  SYNCS.PHASECHK.TRANS64.TRYWAIT P0, [R22+URZ+0x22840], R3 ;  /* 0x02284003160075a7 */ /* 0x001064000800017f */
[----:B-1----:R-:W-:Y:S05]  /*b120*/  @!P0 NANOSLEEP.SYNCS 0x989680 ;  /* 0x009896800000895d */ /* 0x002fea0003900000 */
[----:B------:R-:W1:Y:S02]  /*b130*/  @!P0 SYNCS.PHASECHK.TRANS64 P0, [R22+URZ+0x22840], R3 ;  /* 0x02284003160085a7 */ /* 0x000e64000800007f */
[----:B-1----:R-:W-:Y:S05]  /*b140*/  @!P0 BRA `(.L_x_47) ;  /* 0xfffffffc00f08947 */ /* 0x002fea000383ffff */
[----:B------:R-:W-:Y:S05]  /*b150*/  BRA `(.L_x_93) ;  /* 0xffffffd0008c7947 */ /* 0x000fea000383ffff */
.L_x_48:
[----:B------:R-:W-:Y:S01]  /*b160*/  BSSY B0, `(.L_x_94) ;  /* 0x0000008000007945 */ /* 0x000fe20003800000 */
[----:B------:R-:W-:Y:S02]  /*b170*/  IMAD.MOV.U32 R13, RZ, RZ, R5 ;  /* 0x000000ffff0d7224 */ /* 0x000fe400078e0005 */
[----:B------:R-:W-:Y:S02]  /*b180*/  IMAD.MOV.U32 R12, RZ, RZ, RZ ;  /* 0x000000ffff0c7224 */ /* 0x000fe400078e00ff */
[----:B------:R-:W-:Y:S02]  /*b190*/  IMAD.MOV.U32 R11, RZ, RZ, 0x181f ;  /* 0x0000181fff0b7424 */ /* 0x000fe400078e00ff */
[----:B------:R-:W-:-:S07]  /*b1a0*/  IMAD.MOV.U32 R15, RZ, RZ, -0x1 ;  /* 0xffffffffff0f7424 */ /* 0x000fce00078e00ff */
[----:B------:R-:W-:Y:S05]  /*b1b0*/  WARPSYNC.COLLECTIVE R15, `(.L_x_95) ;  /* 0x000000000f087348 */ /* 0x000fea0003c00000 */
[----:B------:R0:W1:Y:S02]  /*b1c0*/  SHFL.IDX P6, R14, R13, R12, R11 ;  /* 0x0000000c0d0e7389 */ /* 0x00006400000c000b */
[----:B01----:R-:W-:Y:S01]  /*b1d0*/  ENDCOLLECTIVE ;  /* 0x000000000000791b */ /* 0x003fe20003800000 */
.L_x_95:
[----:B------:R-:W-:Y:S05]  /*b1e0*/  BSYNC B0 ;  /* 0x0000000000007941 */ /* 0x000fea0003800000 */
.L_x_94:
[----:B------:R-:W-:Y:S01]  /*b1f0*/  IMAD.MOV.U32 R13, RZ, RZ, R0 ;  /* 0x000000ffff0d7224 */ /* 0x000fe200078e0000 */
[----:B------:R-:W-:Y:S01]  /*b200*/  ISETP.GE.AND P2, PT, R34, 0x1, PT ;  /* 0x000000012200780c */ /* 0x000fe20003f46270 */
[----:B------:R-:W-:Y:S02]  /*b210*/  IMAD.MOV.U32 R12, RZ, RZ, RZ ;  /* 0x000000ffff0c7224 */ /* 0x000fe400078e00ff */
[----:B------:R-:W-:Y:S02]  /*b220*/  IMAD.MOV.U32 R11, RZ, RZ, 0x181f ;  /* 0x0000181fff0b7424 */ /* 0x000fe400078e00ff */
[----:B------:R-:W-:Y:S02]  /*b230*/  IMAD.MOV.U32 R15, RZ, RZ, -0x1 ;  /* 0xffffffffff0f7424 */ /* 0x000fe400078e00ff */
[----:B------:R-:W-:-:S07]  /*b240*/  IMAD.MOV.U32 R3, RZ, RZ, R14 ;  /* 0x000000ffff037224 */ /* 0x000fce00078e000e */
[----:B------:R-:W-:Y:S05]  /*b250*/  WARPSYNC.COLLECTIVE R15, `(.L_x_96) ;  /* 0x000000000f087348 */ /* 0x000fea0003c00000 */
[----:B------:R0:W1:Y:S02]  /*b260*/  SHFL.IDX P6, R14, R13, R12, R11 ;  /* 0x0000000c0d0e7389 */ /* 0x00006400000c000b */
[----:B01----:R-:W-:Y:S01]  /*b270*/  ENDCOLLECTIVE ;  /* 0x000000000000791b */ /* 0x003fe20003800000 */
.L_x_96:
[----:B------:R-:W-:Y:S01]  /*b280*/  @P2 LEA R7, R4, UR37, 0x1 ;  /* 0x0000002504072c11 */ /* 0x000fe2000f8e08ff */
[----:B------:R-:W-:Y:S02]  /*b290*/  IMAD.MOV.U32 R13, RZ, RZ, R5 ;  /* 0x000000ffff0d7224 */ /* 0x000fe400078e0005 */
[----:B------:R-:W-:Y:S01]  /*b2a0*/  IMAD.MOV.U32 R12, RZ, RZ, 0x1 ;  /* 0x00000001ff0c7424 */ /* 0x000fe200078e00ff */
[----:B------:R-:W-:-:S13]  /*b2b0*/  @P2 LEA R2, P0, R20, R14, 0x1 ;  /* 0x0000000e14022211 */ /* 0x000fda00078008ff */
[----:B------:R-:W-:Y:S05]  /*b2c0*/  WARPSYNC.COLLECTIVE R15, `(.L_x_97) ;  /* 0x000000000f087348 */ /* 0x000fea0003c00000 */
[----:B------:R0:W1:Y:S02]  /*b2d0*/  SHFL.IDX P6, R14, R13, R12, R11 ;  /* 0x0000000c0d0e7389 */ /* 0x00006400000c000b */
[----:B01----:R-:W-:Y:S01]  /*b2e0*/  ENDCOLLECTIVE ;  /* 0x000000000000791b */ /* 0x003fe20003800000 */
.L_x_97:
[----:B------:R-:W-:-:S05]  /*b2f0*/  @P2 IMAD.X R3, RZ, RZ, R3, P0 ;  /* 0x000000ffff032224 */ /* 0x000fca00000e0603 */
[----:B------:R-:W-:Y:S01]  /*b300*/  @!PT LDS RZ, [RZ] ;  /* 0x00000000fffff984 */ /* 0x000fe20000000800 */
[----:B------:R-:W-:Y:S01]  /*b310*/  @!PT LDS RZ, [RZ] ;  /* 0x00000000fffff984 */ /* 0x000fe20000000800 */
[----:B------:R-:W-:Y:S01]  /*b320*/  @!PT LDS RZ, [RZ] ;  /* 0x00000000fffff984 */ /* 0x000fe20000000800 */
[----:B------:R0:W-:Y:S01]  /*b330*/  @P2 LDGSTS.E.BYPASS.LTC128B.128 [R7+0x1c400], desc[UR48][R2.64], !P1 ;  /* 0x1c40000002072fae */ /* 0x0001e2000c901d70 */
[----:B------:R-:W-:Y:S01]  /*b340*/  ISETP.GE.AND P2, PT, R34, 0x11, PT ;  /* 0x000000112200780c */ /* 0x000fe20003f46270 */
[----:B------:R-:W-:Y:S02]  /*b350*/  IMAD.MOV.U32 R13, RZ, RZ, R0 ;  /* 0x000000ffff0d7224 */ /* 0x000fe400078e0000 */
[----:B------:R-:W-:-:S10]  /*b360*/  IMAD.MOV.U32 R6, RZ, RZ, R14 ;  /* 0x000000ffff067224 */ /* 0x000fd400078e000e */
[----:B0-----:R-:W-:Y:S05]  /*b370*/  WARPSYNC.COLLECTIVE R15, `(.L_x_98) ;  /* 0x000000000f087348 */ /* 0x001fea0003c00000 */
[----:B------:R1:W2:Y:S02]  /*b380*/  SHFL.IDX P6, R14, R13, R12, R11 ;  /* 0x0000000c0d0e7389 */ /* 0x0002a400000c000b */
[----:B012---:R-:W-:Y:S01]  /*b390*/  ENDCOLLECTIVE ;  /* 0x000000000000791b */ /* 0x007fe20003800000 */
.L_x_98:
[----:B------:R-:W-:Y:S01]  /*b3a0*/  @P2 LEA R12, R4, UR37, 0x1 ;  /* 0x00000025040c2c11 */ /* 0x000fe2000f8e08ff */
[----:B------:R-:W-:Y:S01]  /*b3b0*/  IMAD.MOV.U32 R13, RZ, RZ, R5 ;  /* 0x000000ffff0d7224 */ /* 0x000fe200078e0005 */
[----:B------:R-:W-:-:S04]  /*b3c0*/  @P2 LEA R11, P0, R20, R14, 0x1 ;  /* 0x0000000e140b2211 */ /* 0x000fc800078008ff */
[----:B------:R-:W-:Y:S01]  /*b3d0*/  @P2 IADD3.X R6, RZ, R6, RZ, P0, !PT ;  /* 0x00000006ff062210 */ /* 0x000fe200007fe4ff */
[----:B------:R-:W-:Y:S02]  /*b3e0*/  @P2 IMAD.MOV.U32 R2, RZ, RZ, R11 ;  /* 0x000000ffff022224 */ /* 0x000fe400078e000b */
[----:B------:R-:W-:Y:S02]  /*b3f0*/  IMAD.MOV.U32 R11, RZ, RZ, 0x181f ;  /* 0x0000181fff0b7424 */ /* 0x000fe400078e00ff */
[----:B------:R-:W-:-:S05]  /*b400*/  @P2 IMAD.MOV.U32 R3, RZ, RZ, R6 ;  /* 0x000000ffff032224 */ /* 0x000fca00078e0006 */
[----:B------:R-:W-:Y:S01]  /*b410*/  @!PT LDS RZ, [RZ] ;  /* 0x00000000fffff984 */ /* 0x000fe20000000800 */
[----:B------:R-:W-:Y:S01]  /*b420*/  @!PT LDS RZ, [RZ] ;  /* 0x00000000fffff984 */ /* 0x000fe20000000800 */
[----:B------:R-:W-:Y:S01]  /*b430*/  @!PT LDS RZ, [RZ] ;  /* 0x00000000fffff984 */ /* 0x000fe20000000800 */
[----:B------:R0:W-:Y:S01]  /*b440*/  @P2 LDGSTS.E.BYPASS.LTC128B.128 [R12+0x1cc00], desc[UR48][R2.64], !P1 ;  /* 0x1cc00000020c2fae */ /* 0x0001e2000c901d70 */
[----:B------:R-:W-:Y:S01]  /*b450*/  ISETP.GE.AND P2, PT, R34, 0x21, PT ;  /* 0x000000212200780c */ /* 0x000fe20003f46270 */
[----:B0-----:R-:W-:-:S12]  /*b460*/  IMAD.MOV.U32 R12, RZ, RZ, 0x2 ;  /* 0x00000002ff0c7424 */ /* 0x001fd800078e00ff */
[----:B------:R-:W-:Y:S05]  /*b470*/  WARPSYNC.COLLECTIVE R15, `(.L_x_99) ;  /* 0x000000000f087348 */ /* 0x000fea0003c00000 */
[----:B------:R0:W1:Y:S02]  /*b480*/  SHFL.IDX P6, R14, R13, R12, R11 ;  /* 0x0000000c0d0e7389 */ /* 0x00006400000c000b */
[----:B01----:R-:W-:Y:S01]  /*b490*/  ENDCOLLECTIVE ;  /* 0x000000000000791b */ /* 0x003fe20003800000 */
.L_x_99:
[----:B------:R-:W-:Y:S02]  /*b4a0*/  IMAD.MOV.U32 R13, RZ, RZ, R0 ;  /* 0x000000ffff0d7224 */ /* 0x000fe400078e0000 */
[----:B------:R-:W-:-:S07]  /*b4b0*/  IMAD.MOV.U32 R9, RZ, RZ, R14 ;  /* 0x000000ffff097224 */ /* 0x000fce00078e000e */
[----:B------:R-:W-:Y:S05]  /*b4c0*/  WARPSYNC.COLLECTIVE R15, `(.L_x_100) ;  /* 0x000000000f087348 */ /* 0x000fea0003c00000 */
[----:B------:R0:W1:Y:S02]  /*b4d0*/  SHFL.IDX P6, R14, R13, R12, R11 ;  /* 0x0000000c0d0e7389 */ /* 0x00006400000c000b */
[----:B01----:R-:W-:Y:S01]  /*b4e0*/  ENDCOLLECTIVE ;  /* 0x000000000000791b */ /* 0x003fe20003800000 */
.L_x_100:
[----:B------:R-:W-:Y:S01]  /*b4f0*/  @P2 LEA R12, R4, UR37, 0x1 ;  /* 0x00000025040c2c11 */ /* 0x000fe2000f8e08ff */
[----:B------:R-:W-:Y:S01]  /*b500*/  IMAD.MOV.U32 R13, RZ, RZ, R5 ;  /* 0x000000ffff0d7224 */ /* 0x000fe200078e0005 */
[----:B------:R-:W-:-:S05]  /*b510*/  @P2 LEA R10, P0, R20, R14, 0x1 ;  /* 0x0000000e140a2211 */ /* 0x000fca00078008ff */
[----:B------:R-:W-:Y:S02]  /*b520*/  @P2 IMAD.X R9, RZ, RZ, R9, P0 ;  /* 0x000000ffff092224 */ /* 0x000fe400000e0609 */
[----:B------:R-:W-:Y:S02]  /*b530*/  @P2 IMAD.MOV.U32 R2, RZ, RZ, R10 ;  /* 0x000000ffff022224 */ /* 0x000fe400078e000a */
[----:B------:R-:W-:-:S05]  /*b540*/  @P2 IMAD.MOV.U32 R3, RZ, RZ, R9 ;  /* 0x000000ffff032224 */ /* 0x000fca00078e0009 */
[----:B------:R-:W-:Y:S01]  /*b550*/  @!PT LDS RZ, [RZ] ;  /* 0x00000000fffff984 */ /* 0x000fe20000000800 */
[----:B------:R-:W-:Y:S01]  /*b560*/  @!PT LDS RZ, [RZ] ;  /* 0x00000000fffff984 */ /* 0x000fe20000000800 */
[----:B------:R-:W-:Y:S01]  /*b570*/  @!PT LDS RZ, [RZ] ;  /* 0x00000000fffff984 */ /* 0x000fe20000000800 */
[----:B------:R0:W-:Y:S01]  /*b580*/  @P2 LDGSTS.E.BYPASS.LTC128B.128 [R12+0x1d400], desc[UR48][R2.64], !P1 ;  /* 0x1d400000020c2fae */ /* 0x0001e2000c901d70 */
[----:B------:R-:W-:Y:S01]  /*b590*/  ISETP.GE.AND P2, PT, R34, 0x31, PT ;  /* 0x000000312200780c */ /* 0x000fe20003f46270 */
[----:B0-----:R-:W-:-:S12]  /*b5a0*/  IMAD.MOV.U32 R12, RZ, RZ, 0x3 ;  /* 0x00000003ff0c7424 */ /* 0x001fd800078e00ff */
[----:B------:R-:W-:-:S07]  /*b5b0*/  @P2 LEA R9, R4, UR37, 0x1 ;  /* 0x0000002504092c11 */ /* 0x000fce000f8e08ff */
[----:B------:R-:W-:Y:S05]  /*b5c0*/  WARPSYNC.COLLECTIVE R15, `(.L_x_101) ;  /* 0x000000000f087348 */ /* 0x000fea0003c00000 */
[----:B------:R0:W1:Y:S02]  /*b5d0*/  SHFL.IDX P6, R14, R13, R12, R11 ;  /* 0x0000000c0d0e7389 */ /* 0x00006400000c000b */
[----:B01----:R-:W-:Y:S01]  /*b5e0*/  ENDCOLLECTIVE ;  /* 0x000000000000791b */ /* 0x003fe20003800000 */
.L_x_101:
[----:B------:R-:W-:Y:S02]  /*b5f0*/  IMAD.MOV.U32 R13, RZ, RZ, R0 ;  /* 0x000000ffff0d7224 */ /* 0x000fe400078e0000 */
[----:B------:R-:W-:-:S07]  /*b600*/  IMAD.MOV.U32 R7, RZ, RZ, R14 ;  /* 0x000000ffff077224 */ /* 0x000fce00078e000e */
[----:B------:R-:W-:Y:S05]  /*b610*/  WARPSYNC.COLLECTIVE R15, `(.L_x_102) ;  /* 0x000000000f087348 */ /* 0x000fea0003c00000 */
[----:B------:R0:W1:Y:S02]  /*b620*/  SHFL.IDX P6, R14, R13, R12, R11 ;  /* 0x0000000c0d0e7389 */ /* 0x00006400000c000b */
[----:B01----:R-:W-:Y:S01]  /*b630*/  ENDCOLLECTIVE ;  /* 0x000000000000791b */ /* 0x003fe20003800000 */
.L_x_102:
[----:B------:R-:W-:Y:S01]  /*b640*/  IMAD.MOV.U32 R13, RZ, RZ, R5 ;  /* 0x000000ffff0d7224 */ /* 0x000fe200078e0005 */
[----:B------:R-:W-:Y:S02]  /*b650*/  MOV R12, 0x4 ;  /* 0x00000004000c7802 */ /* 0x000fe40000000f00 */
[----:B------:R-:W-:-:S13]  /*b660*/  @P2 LEA R8, P0, R20, R14, 0x1 ;  /* 0x0000000e14082211 */ /* 0x000fda00078008ff */
[----:B------:R-:W-:Y:S05]  /*b670*/  WARPSYNC.COLLECTIVE R15, `(.L_x_103) ;  /* 0x000000000f087348 */ /* 0x000fea0003c00000 */
[----:B------:R0:W1:Y:S02]  /*b680*/  SHFL.IDX P6, R14, R13, R12, R11 ;  /* 0x0000000c0d0e7389 */ /* 0x00006400000c000b */
[----:B01----:R-:W-:Y:S01]  /*b690*/  ENDCOLLECTIVE ;  /* 0x000000000000791b */ /* 0x003fe20003800000 */
.L_x_103:
        /* <DEDUP_REMOVED lines=8> */
[----:B------:R-:W-:Y:S02]  /*b720*/  IMAD.MOV.U32 R13, RZ, RZ, R0 ;  /* 0x000000ffff0d7224 */ /* 0x000fe400078e0000 */
[----:B0-----:R-:W-:-:S10]  /*b730*/  IMAD.MOV.U32 R2, RZ, RZ, R14 ;  /* 0x000000ffff027224 */ /* 0x001fd400078e000e */
[----:B------:R-:W-:Y:S05]  /*b740*/  WARPSYNC.COLLECTIVE R15, `(.L_x_104) ;  /* 0x000000000f087348 */ /* 0x000fea0003c00000 */
[----:B------:R0:W1:Y:S02]  /*b750*/  SHFL.IDX P6, R14, R13, R12, R11 ;  /* 0x0000000c0d0e7389 */ /* 0x00006400000c000b */
[----:B01----:R-:W-:Y:S01]  /*b760*/  ENDCOLLECTIVE ;  /* 0x000000000000791b */ /* 0x003fe20003800000 */
.L_x_104:
[----:B------:R-:W-:Y:S01]  /*b770*/  @P2 LEA R7, R4, UR37, 0x1 ;  /* 0x0000002504072c11 */ /* 0x000fe2000f8e08ff */
[----:B------:R-:W-:Y:S02]  /*b780*/  IMAD.MOV.U32 R13, RZ, RZ, R5 ;  /* 0x000000ffff0d7224 */ /* 0x000fe400078e0005 */
[----:B------:R-:W-:Y:S01]  /*b790*/  IMAD.MOV.U32 R12, RZ, RZ, 0x5 ;  /* 0x00000005ff0c7424 */ /* 0x000fe200078e00ff */
[----:B------:R-:W-:-:S05]  /*b7a0*/  @P2 LEA R6, P0, R20, R14, 0x1 ;  /* 0x0000000e14062211 */ /* 0x000fca00078008ff */
[----:B------:R-:W-:Y:S02]  /*b7b0*/  @P2 IMAD.X R11, RZ, RZ, R2, P0 ;  /* 0x000000ffff0b2224 */ /* 0x000fe400000e0602 */
[----:B------:R-:W-:Y:S02]  /*b7c0*/  @P2 IMAD.MOV.U32 R2, RZ, RZ, R6 ;  /* 0x000000ffff022224 */ /* 0x000fe400078e0006 */
[----:B------:R-:W-:Y:S02]  /*b7d0*/  @P2 IMAD.MOV.U32 R3, RZ, RZ, R11 ;  /* 0x000000ffff032224 */ /* 0x000fe400078e000b */
[----:B------:R-:W-:-:S03]  /*b7e0*/  IMAD.MOV.U32 R11, RZ, RZ, 0x181f ;  /* 0x0000181fff0b7424 */ /* 0x000fc600078e00ff */
[----:B------:R-:W-:Y:S01]  /*b7f0*/  @!PT LDS RZ, [RZ] ;  /* 0x00000000fffff984 */ /* 0x000fe20000000800 */
[----:B------:R-:W-:Y:S01]  /*b800*/  @!PT LDS RZ, [RZ] ;  /* 0x00000000fffff984 */ /* 0x000fe20000000800 */
[----:B------:R-:W-:Y:S01]  /*b810*/  @!PT LDS RZ, [RZ] ;  /* 0x00000000fffff984 */ /* 0x000fe20000000800 */
[----:B------:R0:W-:Y:S04]  /*b820*/  @P2 LDGSTS.E.BYPASS.LTC128B.128 [R7+0x1e400], desc[UR48][R2.64], !P1 ;  /* 0x1e40000002072fae */ /* 0x0001e8000c901d70 */
[----:B0-----:R-:W-:Y:S05]  /*b830*/  WARPSYNC.COLLECTIVE R15, `(.L_x_105) ;  /* 0x000000000f087348 */ /* 0x001fea0003c00000 */
[----:B------:R1:W2:Y:S02]  /*b840*/  SHFL.IDX P6, R14, R13, R12, R11 ;  /* 0x0000000c0d0e7389 */ /* 0x0002a400000c000b */
[----:B012---:R-:W-:Y:S01]  /*b850*/  ENDCOLLECTIVE ;  /* 0x000000000000791b */ /* 0x007fe20003800000 */
.L_x_105:
[----:B------:R-:W-:Y:S02]  /*b860*/  IMAD.MOV.U32 R13, RZ, RZ, R0 ;  /* 0x000000ffff0d7224 */ /* 0x000fe400078e0000 */
[----:B------:R-:W-:-:S07]  /*b870*/  IMAD.MOV.U32 R5, RZ, RZ, R14 ;  /* 0x000000ffff057224 */ /* 0x000fce00078e000e */
[----:B------:R-:W-:Y:S05]  /*b880*/  WARPSYNC.COLLECTIVE R15, `(.L_x_106) ;  /* 0x000000000f087348 */ /* 0x000fea0003c00000 */
[----:B------:R0:W1:Y:S02]  /*b890*/  SHFL.IDX P6, R14, R13, R12, R11 ;  /* 0x0000000c0d0e7389 */ /* 0x00006400000c000b */
[----:B01----:R-:W-:Y:S01]  /*b8a0*/  ENDCOLLECTIVE ;  /* 0x000000000000791b */ /* 0x003fe20003800000 */
.L_x_106:
[----:B------:R-:W-:Y:S05]  /*b8b0*/  BRA `(.L_x_107) ;  /* 0xffffffcc00dc7947 */ /* 0x000fea000383ffff */
.L_x_52:
[----:B------:R-:W-:Y:S02]  /*b8c0*/  IMAD.MOV.U32 R13, RZ, RZ, R5 ;  /* 0x000000ffff0d7224 */ /* 0x000fe400078e0005 */
[----:B------:R-:W-:Y:S02]  /*b8d0*/  IMAD.MOV.U32 R12, RZ, RZ, RZ ;  /* 0x000000ffff0c7224 */ /* 0x000fe400078e00ff */
[----:B------:R-:W-:Y:S02]  /*b8e0*/  IMAD.MOV.U32 R11, RZ, RZ, 0x181f ;  /* 0x0000181fff0b7424 */ /* 0x000fe400078e00ff */
[----:B------:R-:W-:Y:S02]  /*b8f0*/  IMAD.MOV.U32 R15, RZ, RZ, -0x1 ;  /* 0xffffffffff0f7424 */ /* 0x000fe400078e00ff */
[----:B------:R-:W-:-:S07]  /*b900*/  IMAD.IADD R0, R36, 0x1, R0 ;  /* 0x0000000124007824 */ /* 0x000fce00078e0200 */
[----:B-1----:R-:W-:Y:S05]  /*b910*/  WARPSYNC.COLLECTIVE R15, `(.L_x_108) ;  /* 0x000000000f087348 */ /* 0x002fea0003c00000 */
[----:B------:R0:W2:Y:S02]  /*b920*/  SHFL.IDX P6, R14, R13, R12, R11 ;  /* 0x0000000c0d0e7389 */ /* 0x0000a400000c000b */
[----:B012---:R-:W-:Y:S01]  /*b930*/  ENDCOLLECTIVE ;  /* 0x000000000000791b */ /* 0x007fe20003800000 */
.L_x_108:
[C---:B------:R-:W-:Y:S01]  /*b940*/  VIADD R6, R0.reuse, 0x10 ;  /* 0x0000001000067836 */ /* 0x040fe20000000000 */
[----:B------:R-:W-:Y:S01]  /*b950*/  ISETP.GE.AND P0, PT, R0, UR39, PT ;  /* 0x0000002700007c0c */ /* 0x000fe2000bf06270 */
[----:B------:R-:W-:Y:S02]  /*b960*/  IMAD.MOV.U32 R13, RZ, RZ, R4 ;  /* 0x000000ffff0d7224 */ /* 0x000fe400078e0004 */
[----:B------:R-:W-:-:S10]  /*b970*/  IMAD.MOV.U32 R2, RZ, RZ, R14 ;  /* 0x000000ffff027224 */ /* 0x000fd400078e000e */
[----:B------:R-:W-:Y:S05]  /*b980*/  WARPSYNC.COLLECTIVE R15, `(.L_x_109) ;  /* 0x000000000f087348 */ /* 0x000fea0003c00000 */
[----:B------:R0:W1:Y:S02]  /*b990*/  SHFL.IDX P6, R14, R13, R12, R11 ;  /* 0x0000000c0d0e7389 */ /* 0x00006400000c000b */
[----:B01----:R-:W-:Y:S01]  /*b9a0*/  ENDCOLLECTIVE ;  /* 0x000000000000791b */ /* 0x003fe20003800000 */
.L_x_109:
[----:B------:R-:W-:Y:S02]  /*b9b0*/  IMAD.MOV.U32 R13, RZ, RZ, R5 ;  /* 0x000000ffff0d7224 */ /* 0x000fe400078e0005 */
[----:B------:R-:W-:Y:S01]  /*b9c0*/  IMAD.MOV.U32 R12, RZ, RZ, 0x1 ;  /* 0x00000001ff0c7424 */ /* 0x000fe200078e00ff */
[----:B------:R-:W-:-:S04]  /*b9d0*/  @!P0 LEA R14, P1, R21, R14, 0x1 ;  /* 0x0000000e150e8211 */ /* 0x000fc800078208ff */
[----:B------:R-:W-:Y:S01]  /*b9e0*/  @!P0 IADD3.X R3, RZ, R2, RZ, P1, !PT ;  /* 0x00000002ff038210 */ /* 0x000fe20000ffe4ff */
[----:B------:R-:W-:-:S08]  /*b9f0*/  @!P0 IMAD.MOV.U32 R2, RZ, RZ, R14 ;  /* 0x000000ffff028224 */ /* 0x000fd000078e000e */
[----:B------:R-:W-:Y:S05]  /*ba00*/  WARPSYNC.COLLECTIVE R15, `(.L_x_110) ;  /* 0x000000000f087348 */ /* 0x000fea0003c00000 */
[----:B------:R0:W1:Y:S02]  /*ba10*/  SHFL.IDX P6, R14, R13, R12, R11 ;  /* 0x0000000c0d0e7389 */ /* 0x00006400000c000b */
[----:B01----:R-:W-:Y:S01]  /*ba20*/  ENDCOLLECTIVE ;  /* 0x000000000000791b */ /* 0x003fe20003800000 */
.L_x_110:
[----:B------:R-:W-:Y:S01]  /*ba30*/  @!PT LDS RZ, [RZ] ;  /* 0x00000000fffff984 */ /* 0x000fe20000000800 */
[----:B------:R-:W-:Y:S01]  /*ba40*/  @!PT LDS RZ, [RZ] ;  /* 0x00000000fffff984 */ /* 0x000fe20000000800 */
[----:B------:R-:W-:Y:S01]  /*ba50*/  @!PT LDS RZ, [RZ] ;  /* 0x00000000fffff984 */ /* 0x000fe20000000800 */
[----:B------:R0:W-:Y:S01]  /*ba60*/  @!P0 LDGSTS.E.BYPASS.LTC128B.128 [R20+0x18400], desc[UR48][R2.64], !P5 ;  /* 0x1840000002148fae */ /* 0x0001e2000e901d70 */
[----:B------:R-:W-:Y:S01]  /*ba70*/  ISETP.GE.AND P0, PT, R6, UR39, PT ;  /* 0x0000002706007c0c */ /* 0x000fe2000bf06270 */
[----:B------:R-:W-:Y:S02]  /*ba80*/  IMAD.MOV.U32 R13, RZ, RZ, R4 ;  /* 0x000000ffff0d7224 */ /* 0x000fe400078e0004 */
[----:B------:R-:W-:-:S10]  /*ba90*/  IMAD.MOV.U32 R6, RZ, RZ, R14 ;  /* 0x000000ffff067224 */ /* 0x000fd400078e000e */
[----:B0-----:R-:W-:Y:S05]  /*baa0*/  WARPSYNC.COLLECTIVE R15, `(.L_x_111) ;  /* 0x000000000f087348 */ /* 0x001fea0003c00000 */
[----:B------:R1:W2:Y:S02]  /*bab0*/  SHFL.IDX P6, R14, R13, R12, R11 ;  /* 0x0000000c0d0e7389 */ /* 0x0002a400000c000b */
[----:B012---:R-:W-:Y:S01]  /*bac0*/  ENDCOLLECTIVE ;  /* 0x000000000000791b */ /* 0x007fe20003800000 */
.L_x_111:
[----:B------:R-:W-:Y:S02]  /*bad0*/  IMAD.MOV.U32 R13, RZ, RZ, R5 ;  /* 0x000000ffff0d7224 */ /* 0x000fe400078e0005 */
[----:B------:R-:W-:Y:S01]  /*bae0*/  IMAD.MOV.U32 R12, RZ, RZ, 0x2 ;  /* 0x00000002ff0c7424 */ /* 0x000fe200078e00ff */
[----:B------:R-:W-:-:S13]  /*baf0*/  @!P0 LEA R2, P1, R21, R14, 0x1 ;  /* 0x0000000e15028211 */ /* 0x000fda00078208ff */
[----:B------:R-:W-:Y:S05]  /*bb00*/  WARPSYNC.COLLECTIVE R15, `(.L_x_112) ;  /* 0x000000000f087348 */ /* 0x000fea0003c00000 */
[----:B------:R0:W1:Y:S02]  /*bb10*/  SHFL.IDX P6, R14, R13, R12, R11 ;  /* 0x0000000c0d0e7389 */ /* 0x00006400000c000b */
[----:B01----:R-:W-:Y:S01]  /*bb20*/  ENDCOLLECTIVE ;  /* 0x000000000000791b */ /* 0x003fe20003800000 */
.L_x_112:
[----:B------:R-:W-:Y:S02]  /*bb30*/  @!P0 IMAD.X R3, RZ, RZ, R6, P1 ;  /* 0x000000ffff038224 */ /* 0x000fe400008e0606 */
[----:B------:R-:W-:-:S03]  /*bb40*/  VIADD R6, R0, 0x20 ;  /* 0x0000002000067836 */ /* 0x000fc60000000000 */
[----:B------:R-:W-:Y:S01]  /*bb50*/  @!PT LDS RZ, [RZ] ;  /* 0x00000000fffff984 */ /* 0x000fe20000000800 */
[----:B------:R-:W-:Y:S01]  /*bb60*/  @!PT LDS RZ, [RZ] ;  /* 0x00000000fffff984 */ /* 0x000fe20000000800 */
[----:B------:R-:W-:Y:S01]  /*bb70*/  @!PT LDS RZ, [RZ] ;  /* 0x00000000fffff984 */ /* 0x000fe20000000800 */
[----:B------:R0:W-:Y:S02]  /*bb80*/  @!P0 LDGSTS.E.BYPASS.LTC128B.128 [R20+0x18c00], desc[UR48][R2.64], !P5 ;  /* 0x18c0000002148fae */ /* 0x0001e4000e901d70 */
[----:B------:R-:W-:Y:S01]  /*bb90*/  ISETP.GE.AND P0, PT, R6, UR39, PT ;  /* 0x0000002706007c0c */ /* 0x000fe2000bf06270 */
[----:B------:R-:W-:Y:S02]  /*bba0*/  IMAD.MOV.U32 R13, RZ, RZ, R4 ;  /* 0x000000ffff0d7224 */ /* 0x000fe400078e0004 */
[----:B------:R-:W-:-:S10]  /*bbb0*/  IMAD.MOV.U32 R6, RZ, RZ, R14 ;  /* 0x000000ffff067224 */ /* 0x000fd400078e000e */
[----:B0-----:R-:W-:Y:S05]  /*bbc0*/  WARPSYNC.COLLECTIVE R15, `(.L_x_113) ;  /* 0x000000000f087348 */ /* 0x001fea0003c00000 */
[----:B------:R1:W2:Y:S02]  /*bbd0*/  SHFL.IDX P6, R14, R13, R12, R11 ;  /* 0x0000000c0d0e7389 */ /* 0x0002a400000c000b */
[----:B012---:R-:W-:Y:S01]  /*bbe0*/  ENDCOLLECTIVE ;  /* 0x000000000000791b */ /* 0x007fe20003800000 */
.L_x_113:
[----:B------:R-:W-:Y:S02]  /*bbf0*/  IMAD.MOV.U32 R13, RZ, RZ, R5 ;  /* 0x000000ffff0d7224 */ /* 0x000fe400078e0005 */
[----:B------:R-:W-:Y:S01]  /*bc00*/  IMAD.MOV.U32 R12, RZ, RZ, 0x3 ;  /* 0x00000003ff0c7424 */ /* 0x000fe200078e00ff */
[----:B------:R-:W-:-:S13]  /*bc10*/  @!P0 LEA R2, P1, R21, R14, 0x1 ;  /* 0x0000000e15028211 */ /* 0x000fda00078208ff */
[----:B------:R-:W-:Y:S05]  /*bc20*/  WARPSYNC.COLLECTIVE R15, `(.L_x_114) ;  /* 0x000000000f087348 */ /* 0x000fea0003c00000 */
[----:B------:R0:W1:Y:S02]  /*bc30*/  SHFL.IDX P6, R14, R13, R12, R11 ;  /* 0x0000000c0d0e7389 */ /* 0x00006400000c000b */
[----:B01----:R-:W-:Y:S01]  /*bc40*/  ENDCOLLECTIVE ;  /* 0x000000000000791b */ /* 0x003fe20003800000 */
.L_x_114:
[----:B------:R-:W-:Y:S02]  /*bc50*/  @!P0 IMAD.X R3, RZ, RZ, R6, P1 ;  /* 0x000000ffff038224 */ /* 0x000fe400008e0606 */
[----:B------:R-:W-:-:S03]  /*bc60*/  VIADD R6, R0, 0x30 ;  /* 0x0000003000067836 */ /* 0x000fc60000000000 */
[----:B------:R-:W-:Y:S01]  /*bc70*/  @!PT LDS RZ, [RZ] ;  /* 0x00000000fffff984 */ /* 0x000fe20000000800 */
[----:B------:R-:W-:Y:S01]  /*bc80*/  @!PT LDS RZ, [RZ] ;  /* 0x00000000fffff984 */ /* 0x000fe20000000800 */
[----:B------:R-:W-:Y:S01]  /*bc90*/  @!PT LDS RZ, [RZ] ;  /* 0x00000000fffff984 */ /* 0x000fe20000000800 */
[----:B------:R0:W-:Y:S02]  /*bca0*/  @!P0 LDGSTS.E.BYPASS.LTC128B.128 [R20+0x19400], desc[UR48][R2.64], !P5 ;  /* 0x1940000002148fae */ /* 0x0001e4000e901d70 */
[----:B------:R-:W-:Y:S02]  /*bcb0*/  ISETP.GE.AND P0, PT, R6, UR39, PT ;  /* 0x0000002706007c0c */ /* 0x000fe4000bf06270 */
[----:B------:R-:W-:Y:S01]  /*bcc0*/  MOV R13, R4 ;  /* 0x00000004000d7202 */ /* 0x000fe20000000f00 */
[----:B------:R-:W-:-:S10]  /*bcd0*/  IMAD.MOV.U32 R6, RZ, RZ, R14 ;  /* 0x000000ffff067224 */ /* 0x000fd400078e000e */
[----:B0-----:R-:W-:Y:S05]  /*bce0*/  WARPSYNC.COLLECTIVE R15, `(.L_x_115) ;  /* 0x000000000f087348 */ /* 0x001fea0003c00000 */
[----:B------:R1:W2:Y:S02]  /*bcf0*/  SHFL.IDX P6, R14, R13, R12, R11 ;  /* 0x0000000c0d0e7389 */ /* 0x0002a400000c000b */
[----:B012---:R-:W-:Y:S01]  /*bd00*/  ENDCOLLECTIVE ;  /* 0x000000000000791b */ /* 0x007fe20003800000 */
.L_x_115:
[----:B------:R-:W-:Y:S02]  /*bd10*/  IMAD.MOV.U32 R13, RZ, RZ, R5 ;  /* 0x000000ffff0d7224 */ /* 0x000fe400078e0005 */
[----:B------:R-:W-:Y:S01]  /*bd20*/  IMAD.MOV.U32 R12, RZ, RZ, 0x4 ;  /* 0x00000004ff0c7424 */ /* 0x000fe200078e00ff */
[----:B------:R-:W-:-:S13]  /*bd30*/  @!P0 LEA R2, P1, R21, R14, 0x1 ;  /* 0x0000000e15028211 */ /* 0x000fda00078208ff */
[----:B------:R-:W-:Y:S05]  /*bd40*/  WARPSYNC.COLLECTIVE R15, `(.L_x_116) ;  /* 0x000000000f087348 */ /* 0x000fea0003c00000 */
[----:B------:R0:W1:Y:S02]  /*bd50*/  SHFL.IDX P6, R14, R13, R12, R11 ;  /* 0x0000000c0d0e7389 */ /* 0x00006400000c000b */
[----:B01----:R-:W-:Y:S01]  /*bd60*/  ENDCOLLECTIVE ;  /* 0x000000000000791b */ /* 0x003fe20003800000 */
.L_x_116:
        /* <DEDUP_REMOVED lines=12> */
.L_x_117:
[----:B------:R-:W-:Y:S02]  /*be30*/  IMAD.MOV.U32 R13, RZ, RZ, R5 ;  /* 0x000000ffff0d7224 */ /* 0x000fe400078e0005 */
[----:B------:R-:W-:Y:S01]  /*be40*/  IMAD.MOV.U32 R12, RZ, RZ, 0x5 ;  /* 0x00000005ff0c7424 */ /* 0x000fe200078e00ff */
[----:B------:R-:W-:-:S13]  /*be50*/  @!P0 LEA R2, P1, R21, R14, 0x1 ;  /* 0x0000000e15028211 */ /* 0x000fda00078208ff */
[----:B------:R-:W-:Y:S05]  /*be60*/  WARPSYNC.COLLECTIVE R15, `(.L_x_118) ;  /* 0x000000000f087348 */ /* 0x000fea0003c00000 */
[----:B------:R0:W1:Y:S02]  /*be70*/  SHFL.IDX P6, R14, R13, R12, R11 ;  /* 0x0000000c0d0e7389 */ /* 0x00006400000c000b */
[----:B01----:R-:W-:Y:S01]  /*be80*/  ENDCOLLECTIVE ;  /* 0x000000000000791b */ /* 0x003fe20003800000 */
.L_x_118:
        /* <DEDUP_REMOVED lines=12> */
.L_x_119:
[----:B------:R-:W-:Y:S02]  /*bf50*/  IMAD.MOV.U32 R13, RZ, RZ, R5 ;  /* 0x000000ffff0d7224 */ /* 0x000fe400078e0005 */
[----:B------:R-:W-:Y:S01]  /*bf60*/  IMAD.MOV.U32 R12, RZ, RZ, 0x6 ;  /* 0x00000006ff0c7424 */ /* 0x000fe200078e00ff */
[----:B------:R-:W-:-:S13]  /*bf70*/  @!P0 LEA R2, P1, R21, R14, 0x1 ;  /* 0x0000000e15028211 */ /* 0x000fda00078208ff */
[----:B------:R-:W-:Y:S05]  /*bf80*/  WARPSYNC.COLLECTIVE R15, `(.L_x_120) ;  /* 0x000000000f087348 */ /* 0x000fea0003c00000 */
[----:B------:R0:W1:Y:S02]  /*bf90*/  SHFL.IDX P6, R14, R13, R12, R11 ;  /* 0x0000000c0d0e7389 */ /* 0x00006400000c000b */
[----:B01----:R-:W-:Y:S01]  /*bfa0*/  ENDCOLLECTIVE ;  /* 0x000000000000791b */ /* 0x003fe20003800000 */
.L_x_120:
        /* <DEDUP_REMOVED lines=12> */
.L_x_121:
[----:B------:R-:W-:Y:S02]  /*c070*/  IMAD.MOV.U32 R13, RZ, RZ, R5 ;  /* 0x000000ffff0d7224 */ /* 0x000fe400078e0005 */
[----:B------:R-:W-:Y:S01]  /*c080*/  IMAD.MOV.U32 R12, RZ, RZ, 0x7 ;  /* 0x00000007ff0c7424 */ /* 0x000fe200078e00ff */
[----:B------:R-:W-:-:S13]  /*c090*/  @!P0 LEA R2, P1, R21, R14, 0x1 ;  /* 0x0000000e15028211 */ /* 0x000fda00078208ff */
[----:B------:R-:W-:Y:S05]  /*c0a0*/  WARPSYNC.COLLECTIVE R15, `(.L_x_122) ;  /* 0x000000000f087348 */ /* 0x000fea0003c00000 */
[----:B------:R0:W1:Y:S02]  /*c0b0*/  SHFL.IDX P6, R14, R13, R12, R11 ;  /* 0x0000000c0d0e7389 */ /* 0x00006400000c000b */
[----:B01----:R-:W-:Y:S01]  /*c0c0*/  ENDCOLLECTIVE ;  /* 0x000000000000791b */ /* 0x003fe20003800000 */
.L_x_122:
[----:B------:R-:W-:-:S05]  /*c0d0*/  @!P0 IMAD.X R3, RZ, RZ, R6, P1 ;  /* 0x000000ffff038224 */ /* 0x000fca00008e0606 */
[----:B------:R-:W-:Y:S01]  /*c0e0*/  @!PT LDS RZ, [RZ] ;  /* 0x00000000fffff984 */ /* 0x000fe20000000800 */
[----:B------:R-:W-:Y:S01]  /*c0f0*/  @!PT LDS RZ, [RZ] ;  /* 0x00000000fffff984 */ /* 0x000fe20000000800 */
[----:B------:R-:W-:Y:S01]  /*c100*/  @!PT LDS RZ, [RZ] ;  /* 0x00000000fffff984 */ /* 0x000fe20000000800 */
[----:B------:R0:W-:Y:S01]  /*c110*/  @!P0 LDGSTS.E.BYPASS.LTC128B.128 [R20+0x1b400], desc[UR48][R2.64], !P5 ;  /* 0x1b40000002148fae */ /* 0x0001e2000e901d70 */
[----:B------:R-:W-:Y:S02]  /*c120*/  IMAD.MOV.U32 R13, RZ, RZ, R4 ;  /* 0x000000ffff0d7224 */ /* 0x000fe400078e0004 */
[----:B------:R-:W-:-:S07]  /*c130*/  IMAD.MOV.U32 R6, RZ, RZ, R14 ;  /* 0x000000ffff067224 */ /* 0x000fce00078e000e */
[----:B0-----:R-:W-:Y:S05]  /*c140*/  WARPSYNC.COLLECTIVE R15, `(.L_x_123) ;  /* 0x000000000f087348 */ /* 0x001fea0003c00000 */
[----:B------:R1:W2:Y:S02]  /*c150*/  SHFL.IDX P6, R14, R13, R12, R11 ;  /* 0x0000000c0d0e7389 */ /* 0x0002a400000c000b */
[----:B012---:R-:W-:Y:S01]  /*c160*/  ENDCOLLECTIVE ;  /* 0x000000000000791b */ /* 0x007fe20003800000 */
.L_x_123:
[----:B------:R-:W-:Y:S05]  /*c170*/  BRA `(.L_x_124) ;  /* 0xffffffcc00e87947 */ /* 0x000fea000383ffff */
.L_x_54:
[----:B0-----:R-:W-:-:S04]  /*c180*/  IMAD.U32 R3, RZ, RZ, UR37 ;  /* 0x00000025ff037e24 */ /* 0x001fc8000f8e00ff */
[----:B------:R0:W2:Y:S03]  /*c190*/  SYNCS.PHASECHK.TRANS64.TRYWAIT P0, [R3+URZ+0x22820], R0 ;  /* 0x02282000030075a7 */ /* 0x0000a6000800017f */
[----:B--2---:R-:W-:Y:S05]  /*c1a0*/  @!P0 NANOSLEEP.SYNCS 0x989680 ;  /* 0x009896800000895d */ /* 0x004fea0003900000 */
[----:B------:R-:W2:Y:S02]  /*c1b0*/  @!P0 SYNCS.PHASECHK.TRANS64 P0, [R3+URZ+0x22820], R0 ;  /* 0x02282000030085a7 */ /* 0x000ea4000800007f */
[----:B--2---:R-:W-:Y:S05]  /*c1c0*/  @!P0 BRA `(.L_x_54) ;  /* 0xfffffffc00ec8947 */ /* 0x004fea000383ffff */
[----:B------:R-:W-:Y:S05]  /*c1d0*/  BRA `(.L_x_125) ;  /* 0xffffffd0001c7947 */ /* 0x000fea000383ffff */
.L_x_57:
[----:B0-----:R0:W2:Y:S02]  /*c1e0*/  SYNCS.PHASECHK.TRANS64.TRYWAIT P0, [R22+URZ+0x22860], R3 ;  /* 0x02286003160075a7 */ /* 0x0010a4000800017f */
[----:B--2---:R-:W-:Y:S05]  /*c1f0*/  @!P0 NANOSLEEP.SYNCS 0x989680 ;  /* 0x009896800000895d */ /* 0x004fea0003900000 */
[----:B------:R-:W2:Y:S02]  /*c200*/  @!P0 SYNCS.PHASECHK.TRANS64 P0, [R22+URZ+0x22860], R3 ;  /* 0x02286003160085a7 */ /* 0x000ea4000800007f */
[----:B--2---:R-:W-:Y:S05]  /*c210*/  @!P0 BRA `(.L_x_57) ;  /* 0xfffffffc00f08947 */ /* 0x004fea000383ffff */
[----:B------:R-:W-:Y:S05]  /*c220*/  BRA `(.L_x_126) ;  /* 0xffffffd0002c7947 */ /* 0x000fea000383ffff */
.L_x_58:
[----:B------:R-:W-:Y:S01]  /*c230*/  BSSY B0, `(.L_x_127) ;  /* 0x0000008000007945 */ /* 0x000fe20003800000 */
[----:B------:R-:W-:Y:S02]  /*c240*/  IMAD.MOV.U32 R13, RZ, RZ, R7 ;  /* 0x000000ffff0d7224 */ /* 0x000fe400078e0007 */
[----:B------:R-:W-:Y:S02]  /*c250*/  IMAD.MOV.U32 R12, RZ, RZ, RZ ;  /* 0x000000ffff0c7224 */ /* 0x000fe400078e00ff */
[----:B------:R-:W-:Y:S02]  /*c260*/  IMAD.MOV.U32 R11, RZ, RZ, 0x181f ;  /* 0x0000181fff0b7424 */ /* 0x000fe400078e00ff */
[----:B------:R-:W-:-:S07]  /*c270*/  IMAD.MOV.U32 R15, RZ, RZ, -0x1 ;  /* 0xffffffffff0f7424 */ /* 0x000fce00078e00ff */
[----:B-1----:R-:W-:Y:S05]  /*c280*/  WARPSYNC.COLLECTIVE R15, `(.L_x_128) ;  /* 0x000000000f087348 */ /* 0x002fea0003c00000 */
[----:B------:R0:W2:Y:S02]  /*c290*/  SHFL.IDX P6, R14, R13, R12, R11 ;  /* 0x0000000c0d0e7389 */ /* 0x0000a400000c000b */
[----:B012---:R-:W-:Y:S01]  /*c2a0*/  ENDCOLLECTIVE ;  /* 0x000000000000791b */ /* 0x007fe20003800000 */
.L_x_128:
[----:B------:R-:W-:Y:S05]  /*c2b0*/  BSYNC B0 ;  /* 0x0000000000007941 */ /* 0x000fea0003800000 */
.L_x_127:
[----:B------:R-:W0:Y:S01]  /*c2c0*/  S2R R4, SR_TID.X ;  /* 0x0000000000047919 */ /* 0x000e220000002100 */
[----:B------:R-:W-:Y:S01]  /*c2d0*/  IMAD.MOV.U32 R13, RZ, RZ, R8 ;  /* 0x000000ffff0d7224 */ /* 0x000fe200078e0008 */
[----:B------:R-:W-:Y:S01]  /*c2e0*/  LOP3.LUT P3, RZ, R35, 0x4, RZ, 0xc0, !PT ;  /* 0x0000000423ff7812 */ /* 0x000fe2000786c0ff */
[----:B------:R-:W-:Y:S01]  /*c2f0*/  IMAD.MOV.U32 R12, RZ, RZ, RZ ;  /* 0x000000ffff0c7224 */ /* 0x000fe200078e00ff */
[C---:B------:R-:W-:Y:S01]  /*c300*/  LOP3.LUT P2, RZ, R16.reuse, 0x80000000, RZ, 0xc0, !PT ;  /* 0x8000000010ff7812 */ /* 0x040fe2000784c0ff */
[----:B------:R-:W-:Y:S01]  /*c310*/  IMAD.MOV.U32 R11, RZ, RZ, 0x181f ;  /* 0x0000181fff0b7424 */ /* 0x000fe200078e00ff */
[C---:B------:R-:W-:Y:S01]  /*c320*/  LOP3.LUT P1, RZ, R16.reuse, 0x4000000, RZ, 0xc0, !PT ;  /* 0x0400000010ff7812 */ /* 0x040fe2000782c0ff */
[----:B------:R-:W-:Y:S01]  /*c330*/  IMAD.MOV.U32 R15, RZ, RZ, -0x1 ;  /* 0xffffffffff0f7424 */ /* 0x000fe200078e00ff */
[----:B------:R-:W-:Y:S01]  /*c340*/  LOP3.LUT P4, RZ, R16, 0x200000, RZ, 0xc0, !PT ;  /* 0x0020000010ff7812 */ /* 0x000fe2000788c0ff */
[----:B------:R-:W-:Y:S01]  /*c350*/  IMAD.MOV.U32 R3, RZ, RZ, R14 ;  /* 0x000000ffff037224 */ /* 0x000fe200078e000e */
[----:B------:R-:W-:-:S11]  /*c360*/  LEA R6, R6, UR37, 0x1 ;  /* 0x0000002506067c11 */ /* 0x000fd6000f8e08ff */
[----:B0-----:R-:W-:Y:S05]  /*c370*/  WARPSYNC.COLLECTIVE R15, `(.L_x_129) ;  /* 0x000000000f087348 */ /* 0x001fea0003c00000 */
[----:B------:R1:W2:Y:S02]  /*c380*/  SHFL.IDX P6, R14, R13, R12, R11 ;  /* 0x0000000c0d0e7389 */ /* 0x0002a400000c000b */
[----:B012---:R-:W-:Y:S01]  /*c390*/  ENDCOLLECTIVE ;  /* 0x000000000000791b */ /* 0x007fe20003800000 */
.L_x_129:
[----:B------:R-:W-:Y:S01]  /*c3a0*/  LOP3.LUT P5, RZ, R16, 0x40000, RZ, 0xc0, !PT ;  /* 0x0004000010ff7812 */ /* 0x000fe200078ac0ff */
[----:B------:R-:W-:Y:S02]  /*c3b0*/  IMAD.MOV.U32 R13, RZ, RZ, R7 ;  /* 0x000000ffff0d7224 */ /* 0x000fe400078e0007 */
[----:B------:R-:W-:Y:S02]  /*c3c0*/  IMAD.MOV.U32 R12, RZ, RZ, 0x1 ;  /* 0x00000001ff0c7424 */ /* 0x000fe400078e00ff */
[----:B------:R-:W-:Y:S02]  /*c3d0*/  IMAD.SHL.U32 R4, R4, 0x8, RZ ;  /* 0x0000000804047824 */ /* 0x000fe400078e00ff */
[----:B------:R-:W-:-:S03]  /*c3e0*/  IMAD.MOV.U32 R2, RZ, RZ, R14 ;  /* 0x000000ffff027224 */ /* 0x000fc600078e000e */
[----:B------:R-:W-:-:S07]  /*c3f0*/  LOP3.LUT R4, R4, 0x38, RZ, 0xc0, !PT ;  /* 0x0000003804047812 */ /* 0x000fce00078ec0ff */
[----:B------:R-:W-:Y:S05]  /*c400*/  WARPSYNC.COLLECTIVE R15, `(.L_x_130) ;  /* 0x000000000f087348 */ /* 0x000fea0003c00000 */
[----:B------:R0:W1:Y:S02]  /*c410*/  SHFL.IDX P6, R14, R13, R12, R11 ;  /* 0x0000000c0d0e7389 */ /* 0x00006400000c000b */
[----:B01----:R-:W-:Y:S01]  /*c420*/  ENDCOLLECTIVE ;  /* 0x000000000000791b */ /* 0x003fe20003800000 */
.L_x_130:
[----:B------:R-:W-:-:S04]  /*c430*/  SHF.L.U32 R0, R4, 0x1, RZ ;  /* 0x0000000104007819 */ /* 0x000fc800000006ff */
[----:B------:R-:W-:-:S05]  /*c440*/  IADD3 R2, P0, R2, R0, RZ ;  /* 0x0000000002027210 */ /* 0x000fca0007f1e0ff */
[----:B------:R-:W-:Y:S02]  /*c450*/  IMAD.X R3, RZ, RZ, R3, P0 ;  /* 0x000000ffff037224 */ /* 0x000fe400000e0603 */
[----:B------:R-:W-:-:S03]  /*c460*/  IMAD.MOV.U32 R13, RZ, RZ, R8 ;  /* 0x000000ffff0d7224 */ /* 0x000fc600078e0008 */
[----:B------:R-:W-:Y:S01]  /*c470*/  @!PT LDS RZ, [RZ] ;  /* 0x00000000fffff984 */ /* 0x000fe20000000800 */
[----:B------:R-:W-:Y:S01]  /*c480*/  @!PT LDS RZ, [RZ] ;  /* 0x00000000fffff984 */ /* 0x000fe20000000800 */
[----:B------:R-:W-:Y:S01]  /*c490*/  @!PT LDS RZ, [RZ] ;  /* 0x00000000fffff984 */ /* 0x000fe20000000800 */
[----:B------:R-:W-:Y:S01]  /*c4a0*/  LDGSTS.E.BYPASS.LTC128B.128 [R6+0x400], desc[UR48][R2.64], !P3 ;  /* 0x0040000002067fae */ /* 0x000fe2000d901d70 */
[----:B------:R-:W-:-:S03]  /*c4b0*/  LOP3.LUT P3, RZ, R35, 0x2, RZ, 0xc0, !PT ;  /* 0x0000000223ff7812 */ /* 0x000fc6000786c0ff */
[----:B------:R-:W-:Y:S01]  /*c4c0*/  LDGSTS.E.BYPASS.LTC128B.128 [R6+0x3400], desc[UR48][R2.64+0x80], !P2 ;  /* 0x0340008002067fae */ /* 0x000fe2000d101d70 */
[----:B------:R-:W-:-:S03]  /*c4d0*/  LOP3.LUT P2, RZ, R16, 0x40000000, RZ, 0xc0, !PT ;  /* 0x4000000010ff7812 */ /* 0x000fc6000784c0ff */
[----:B------:R-:W-:Y:S01]  /*c4e0*/  LDGSTS.E.BYPASS.LTC128B.128 [R6+0x6400], desc[UR48][R2.64+0x100], !P1 ;  /* 0x0640010002067fae */ /* 0x000fe2000c901d70 */
[----:B------:R-:W-:-:S03]  /*c4f0*/  LOP3.LUT P1, RZ, R16, 0x2000000, RZ, 0xc0, !PT ;  /* 0x0200000010ff7812 */ /* 0x000fc6000782c0ff */
[----:B------:R0:W-:Y:S01]  /*c500*/  LDGSTS.E.BYPASS.LTC128B.128 [R6+0x9400], desc[UR48][R2.64+0x180], !P4 ;  /* 0x0940018002067fae */ /* 0x0001e2000e101d70 */
[----:B------:R-:W-:Y:S01]  /*c510*/  LOP3.LUT P4, RZ, R16, 0x100000, RZ, 0xc0, !PT ;  /* 0x0010000010ff7812 */ /* 0x000fe2000788c0ff */
[----:B0-----:R-:W-:-:S12]  /*c520*/  IMAD.MOV.U32 R3, RZ, RZ, R14 ;  /* 0x000000ffff037224 */ /* 0x001fd800078e000e */
[----:B------:R-:W-:Y:S05]  /*c530*/  WARPSYNC.COLLECTIVE R15, `(.L_x_131) ;  /* 0x000000000f087348 */ /* 0x000fea0003c00000 */
[----:B------:R0:W1:Y:S02]  /*c540*/  SHFL.IDX P6, R14, R13, R12, R11 ;  /* 0x0000000c0d0e7389 */ /* 0x00006400000c000b */
[----:B01----:R-:W-:Y:S01]  /*c550*/  ENDCOLLECTIVE ;  /* 0x000000000000791b */ /* 0x003fe20003800000 */
.L_x_131:
[----:B------:R-:W-:Y:S02]  /*c560*/  IMAD.MOV.U32 R13, RZ, RZ, R7 ;  /* 0x000000ffff0d7224 */ /* 0x000fe400078e0007 */
[----:B------:R-:W-:Y:S02]  /*c570*/  IMAD.MOV.U32 R12, RZ, RZ, 0x2 ;  /* 0x00000002ff0c7424 */ /* 0x000fe400078e00ff */
[----:B------:R-:W-:-:S07]  /*c580*/  IMAD.MOV.U32 R2, RZ, RZ, R14 ;  /* 0x000000ffff027224 */ /* 0x000fce00078e000e */
[----:B------:R-:W-:Y:S05]  /*c590*/  WARPSYNC.COLLECTIVE R15, `(.L_x_132) ;  /* 0x000000000f087348 */ /* 0x000fea0003c00000 */
[----:B------:R0:W1:Y:S02]  /*c5a0*/  SHFL.IDX P6, R14, R13, R12, R11 ;  /* 0x0000000c0d0e7389 */ /* 0x00006400000c000b */
[----:B01----:R-:W-:Y:S01]  /*c5b0*/  ENDCOLLECTIVE ;  /* 0x000000000000791b */ /* 0x003fe20003800000 */
.L_x_132:
[----:B------:R-:W-:-:S05]  /*c5c0*/  IADD3 R2, P0, R2, R0, RZ ;  /* 0x0000000002027210 */ /* 0x000fca0007f1e0ff */
[----:B------:R-:W-:-:S05]  /*c5d0*/  IMAD.X R3, RZ, RZ, R3, P0 ;  /* 0x000000ffff037224 */ /* 0x000fca00000e0603 */
[----:B------:R-:W-:Y:S01]  /*c5e0*/  @!PT LDS RZ, [RZ] ;  /* 0x00000000fffff984 */ /* 0x000fe20000000800 */
[----:B------:R-:W-:Y:S01]  /*c5f0*/  @!PT LDS RZ, [RZ] ;  /* 0x00000000fffff984 */ /* 0x000fe20000000800 */
[----:B------:R-:W-:Y:S01]  /*c600*/  @!PT LDS RZ, [RZ] ;  /* 0x00000000fffff984 */ /* 0x000fe20000000800 */
[----:B------:R-:W-:Y:S01]  /*c610*/  LDGSTS.E.BYPASS.LTC128B.128 [R6+0xc00], desc[UR48][R2.64], !P3 ;  /* 0x00c0000002067fae */ /* 0x000fe2000d901d70 */
[----:B------:R-:W-:Y:S01]  /*c620*/  IMAD.MOV.U32 R13, RZ, RZ, R8 ;  /* 0x000000ffff0d7224 */ /* 0x000fe200078e0008 */
[----:B------:R-:W-:Y:S02]  /*c630*/  LOP3.LUT P3, RZ, R35, 0x1, RZ, 0xc0, !PT ;  /* 0x0000000123ff7812 */ /* 0x000fe4000786c0ff */
        /* <DEDUP_REMOVED lines=10> */
.L_x_133:
[----:B------:R-:W-:Y:S02]  /*c6e0*/  IMAD.MOV.U32 R13, RZ, RZ, R7 ;  /* 0x000000ffff0d7224 */ /* 0x000fe400078e0007 */
[----:B------:R-:W-:Y:S02]  /*c6f0*/  IMAD.MOV.U32 R12, RZ, RZ, 0x3 ;  /* 0x00000003ff0c7424 */ /* 0x000fe400078e00ff */
[----:B------:R-:W-:-:S07]  /*c700*/  IMAD.MOV.U32 R2, RZ, RZ, R14 ;  /* 0x000000ffff027224 */ /* 0x000fce00078e000e */
[----:B------:R-:W-:Y:S05]  /*c710*/  WARPSYNC.COLLECTIVE R15, `(.L_x_134) ;  /* 0x000000000f087348 */ /* 0x000fea0003c00000 */
[----:B------:R0:W1:Y:S02]  /*c720*/  SHFL.IDX P6, R14, R13, R12, R11 ;  /* 0x0000000c0d0e7389 */ /* 0x00006400000c000b */
[----:B01----:R-:W-:Y:S01]  /*c730*/  ENDCOLLECTIVE ;  /* 0x000000000000791b */ /* 0x003fe20003800000 */
.L_x_134:
[----:B------:R-:W-:-:S05]  /*c740*/  IADD3 R2, P0, R2, R0, RZ ;  /* 0x0000000002027210 */ /* 0x000fca0007f1e0ff */
[----:B------:R-:W-:-:S05]  /*c750*/  IMAD.X R3, RZ, RZ, R3, P0 ;  /* 0x000000ffff037224 */ /* 0x000fca00000e0603 */
[----:B------:R-:W-:Y:S01]  /*c760*/  @!PT LDS RZ, [RZ] ;  /* 0x00000000fffff984 */ /* 0x000fe20000000800 */
[----:B------:R-:W-:Y:S01]  /*c770*/  @!PT LDS RZ, [RZ] ;  /* 0x00000000fffff984 */ /* 0x000fe20000000800 */
[----:B------:R-:W-:Y:S01]  /*c780*/  @!PT LDS RZ, [RZ] ;  /* 0x00000000fffff984 */ /* 0x000fe20000000800 */
[----:B------:R-:W-:Y:S01]  /*c790*/  LDGSTS.E.BYPASS.LTC128B.128 [R6+0x1400], desc[UR48][R2.64], !P3 ;  /* 0x0140000002067fae */ /* 0x000fe2000d901d70 */
[----:B------:R-:W-:Y:S01]  /*c7a0*/  IMAD.MOV.U32 R13, RZ, RZ, R8 ;  /* 0x000000ffff0d7224 */ /* 0x000fe200078e0008 */
[C---:B------:R-:W-:Y:S02]  /*c7b0*/  LOP3.LUT P3, RZ, R16.reuse, 0x10000000, RZ, 0xc0, !PT ;  /* 0x1000000010ff7812 */ /* 0x040fe4000786c0ff */
        /* <DEDUP_REMOVED lines=10> */
.L_x_135:
[----:B------:R-:W-:Y:S02]  /*c860*/  IMAD.MOV.U32 R13, RZ, RZ, R7 ;  /* 0x000000ffff0d7224 */ /* 0x000fe400078e0007 */
[----:B------:R-:W-:Y:S01]  /*c870*/  IMAD.MOV.U32 R12, RZ, RZ, 0x4 ;  /* 0x00000004ff0c7424 */ /* 0x000fe200078e00ff */
[----:B------:R-:W-:-:S07]  /*c880*/  MOV R2, R14 ;  /* 0x0000000e00027202 */ /* 0x000fce0000000f00 */
[----:B------:R-:W-:Y:S05]  /*c890*/  WARPSYNC.COLLECTIVE R15, `(.L_x_136) ;  /* 0x000000000f087348 */ /* 0x000fea0003c00000 */
[----:B------:R0:W1:Y:S02]  /*c8a0*/  SHFL.IDX P6, R14, R13, R12, R11 ;  /* 0x0000000c0d0e7389 */ /* 0x00006400000c000b */
[----:B01----:R-:W-:Y:S01]  /*c8b0*/  ENDCOLLECTIVE ;  /* 0x000000000000791b */ /* 0x003fe20003800000 */
.L_x_136:
[----:B------:R-:W-:-:S05]  /*c8c0*/  IADD3 R2, P0, R2, R0, RZ ;  /* 0x0000000002027210 */ /* 0x000fca0007f1e0ff */
[----:B------:R-:W-:-:S05]  /*c8d0*/  IMAD.X R3, RZ, RZ, R3, P0 ;  /* 0x000000ffff037224 */ /* 0x000fca00000e0603 */
[----:B------:R-:W-:Y:S01]  /*c8e0*/  @!PT LDS RZ, [RZ] ;  /* 0x00000000fffff984 */ /* 0x000fe20000000800 */
[----:B------:R-:W-:Y:S01]  /*c8f0*/  @!PT LDS RZ, [RZ] ;  /* 0x00000000fffff984 */ /* 0x000fe20000000800 */
[----:B------:R-:W-:Y:S01]  /*c900*/  @!PT LDS RZ, [RZ] ;  /* 0x00000000fffff984 */ /* 0x000fe20000000800 */
[----:B------:R-:W-:Y:S01]  /*c910*/  LDGSTS.E.BYPASS.LTC128B.128 [R6+0x1c00], desc[UR48][R2.64], !P3 ;  /* 0x01c0000002067fae */ /* 0x000fe2000d901d70 */
[C---:B------:R-:W-:Y:S01]  /*c920*/  LOP3.LUT P3, RZ, R16.reuse, 0x20000, RZ, 0xc0, !PT ;  /* 0x0002000010ff7812 */ /* 0x040fe2000786c0ff */
[----:B------:R-:W-:Y:S02]  /*c930*/  IMAD.MOV.U32 R13, RZ, RZ, R8 ;  /* 0x000000ffff0d7224 */ /* 0x000fe400078e0008 */
[----:B------:R-:W-:Y:S01]  /*c940*/  LDGSTS.E.BYPASS.LTC128B.128 [R6+0x4c00], desc[UR48][R2.64+0x80], !P2 ;  /* 0x04c0008002067fae */ /* 0x000fe2000d101d70 */
[----:B------:R-:W-:-:S03]  /*c950*/  LOP3.LUT P2, RZ, R16, 0x10000, RZ, 0xc0, !PT ;  /* 0x0001000010ff7812 */ /* 0x000fc6000784c0ff */
[----:B------:R-:W-:Y:S01]  /*c960*/  LDGSTS.E.BYPASS.LTC128B.128 [R6+0x7c00], desc[UR48][R2.64+0x100], !P1 ;  /* 0x07c0010002067fae */ /* 0x000fe2000c901d70 */
[----:B------:R-:W-:-:S03]  /*c970*/  LOP3.LUT P1, RZ, R16, 0x8000, RZ, 0xc0, !PT ;  /* 0x0000800010ff7812 */ /* 0x000fc6000782c0ff */
[----:B------:R0:W-:Y:S02]  /*c980*/  LDGSTS.E.BYPASS.LTC128B.128 [R6+0xac00], desc[UR48][R2.64+0x180], !P5 ;  /* 0x0ac0018002067fae */ /* 0x0001e4000e901d70 */
[----:B0-----:R-:W-:-:S08]  /*c990*/  IMAD.MOV.U32 R3, RZ, RZ, R14 ;  /* 0x000000ffff037224 */ /* 0x001fd000078e000e */
[----:B------:R-:W-:Y:S05]  /*c9a0*/  WARPSYNC.COLLECTIVE R15, `(.L_x_137) ;  /* 0x000000000f087348 */ /* 0x000fea0003c00000 */
[----:B------:R0:W1:Y:S02]  /*c9b0*/  SHFL.IDX P6, R14, R13, R12, R11 ;  /* 0x0000000c0d0e7389 */ /* 0x00006400000c000b */
[----:B01----:R-:W-:Y:S01]  /*c9c0*/  ENDCOLLECTIVE ;  /* 0x000000000000791b */ /* 0x003fe20003800000 */
.L_x_137:
[----:B------:R-:W-:Y:S02]  /*c9d0*/  IMAD.MOV.U32 R13, RZ, RZ, R7 ;  /* 0x000000ffff0d7224 */ /* 0x000fe400078e0007 */
[----:B------:R-:W-:Y:S02]  /*c9e0*/  IMAD.MOV.U32 R12, RZ, RZ, 0x5 ;  /* 0x00000005ff0c7424 */ /* 0x000fe400078e00ff */
[----:B------:R-:W-:-:S07]  /*c9f0*/  IMAD.MOV.U32 R2, RZ, RZ, R14 ;  /* 0x000000ffff027224 */ /* 0x000fce00078e000e */
[----:B------:R-:W-:Y:S05]  /*ca00*/  WARPSYNC.COLLECTIVE R15, `(.L_x_138) ;  /* 0x000000000f087348 */ /* 0x000fea0003c00000 */
[----:B------:R0:W1:Y:S02]  /*ca10*/  SHFL.IDX P6, R14, R13, R12, R11 ;  /* 0x0000000c0d0e7389 */ /* 0x00006400000c000b */
[----:B01----:R-:W-:Y:S01]  /*ca20*/  ENDCOLLECTIVE ;  /* 0x000000000000791b */ /* 0x003fe20003800000 */
.L_x_138:
[----:B------:R-:W-:-:S05]  /*ca30*/  IADD3 R2, P0, R2, R0, RZ ;  /* 0x0000000002027210 */ /* 0x000fca0007f1e0ff */
[----:B------:R-:W-:-:S05]  /*ca40*/  IMAD.X R3, RZ, RZ, R3, P0 ;  /* 0x000000ffff037224 */ /* 0x000fca00000e0603 */
[----:B------:R-:W-:Y:S01]  /*ca50*/  @!PT LDS RZ, [RZ] ;  /* 0x00000000fffff984 */ /* 0x000fe20000000800 */
[----:B------:R-:W-:Y:S01]  /*ca60*/  @!PT LDS RZ, [RZ] ;  /* 0x00000000fffff984 */ /* 0x000fe20000000800 */
[----:B------:R-:W-:Y:S01]  /*ca70*/  @!PT LDS RZ, [RZ] ;  /* 0x00000000fffff984 */ /* 0x000fe20000000800 */
[----:B------:R0:W-:Y:S01]  /*ca80*/  LDGSTS.E.BYPASS.LTC128B.128 [R6+0x2400], desc[UR48][R2.64], !P4 ;  /* 0x0240000002067fae */ /* 0x0001e2000e101d70 */
[----:B------:R-:W-:-:S03]  /*ca90*/  IMAD.MOV.U32 R13, RZ, RZ, R8 ;  /* 0x000000ffff0d7224 */ /* 0x000fc600078e0008 */
[----:B------:R0:W-:Y:S04]  /*caa0*/  LDGSTS.E.BYPASS.LTC128B.128 [R6+0x5400], desc[UR48][R2.64+0x80], !P3 ;  /* 0x0540008002067fae */ /* 0x0001e8000d901d70 */
[----:B------:R0:W-:Y:S01]  /*cab0*/  LDGSTS.E.BYPASS.LTC128B.128 [R6+0x8400], desc[UR48][R2.64+0x100], !P2 ;  /* 0x0840010002067fae */ /* 0x0001e2000d101d70 */
[----:B------:R-:W-:-:S03]  /*cac0*/  IMAD.MOV.U32 R7, RZ, RZ, R14 ;  /* 0x000000ffff077224 */ /* 0x000fc600078e000e */
[----:B------:R0:W-:Y:S04]  /*cad0*/  LDGSTS.E.BYPASS.LTC128B.128 [R6+0xb400], desc[UR48][R2.64+0x180], !P1 ;  /* 0x0b40018002067fae */ /* 0x0001e8000c901d70 */
[----:B0-----:R-:W-:Y:S05]  /*cae0*/  WARPSYNC.COLLECTIVE R15, `(.L_x_139) ;  /* 0x000000000f087348 */ /* 0x001fea0003c00000 */
[----:B------:R1:W2:Y:S02]  /*caf0*/  SHFL.IDX P6, R14, R13, R12, R11 ;  /* 0x0000000c0d0e7389 */ /* 0x0002a400000c000b */
[----:B012---:R-:W-:Y:S01]  /*cb00*/  ENDCOLLECTIVE ;  /* 0x000000000000791b */ /* 0x007fe20003800000 */
.L_x_139:
[----:B------:R-:W-:Y:S05]  /*cb10*/  BRA `(.L_x_140) ;  /* 0xffffffcc00e87947 */ /* 0x000fea000383ffff */
.L_x_64:
[----:B0-----:R0:W1:Y:S02]  /*cb20*/  SYNCS.PHASECHK.TRANS64.TRYWAIT P0, [R18+URZ+0x22840], R26 ;  /* 0x0228401a120075a7 */ /* 0x001064000800017f */
[----:B-1----:R-:W-:Y:S05]  /*cb30*/  @!P0 NANOSLEEP.SYNCS 0x989680 ;  /* 0x009896800000895d */ /* 0x002fea0003900000 */
[----:B------:R-:W1:Y:S02]  /*cb40*/  @!P0 SYNCS.PHASECHK.TRANS64 P0, [R18+URZ+0x22840], R26 ;  /* 0x0228401a120085a7 */ /* 0x000e64000800007f */
[----:B-1----:R-:W-:Y:S05]  /*cb50*/  @!P0 BRA `(.L_x_64) ;  /* 0xfffffffc00f08947 */ /* 0x002fea000383ffff */
[----:B------:R-:W-:Y:S05]  /*cb60*/  BRA `(.L_x_141) ;  /* 0xffffffd000f47947 */ /* 0x000fea000383ffff */
.L_x_65:
[----:B------:R-:W-:Y:S01]  /*cb70*/  BSSY B1, `(.L_x_142) ;  /* 0x0000008000017945 */ /* 0x000fe20003800000 */
[----:B------:R-:W-:Y:S02]  /*cb80*/  IMAD.MOV.U32 R13, RZ, RZ, R24 ;  /* 0x000000ffff0d7224 */ /* 0x000fe400078e0018 */
[----:B------:R-:W-:Y:S02]  /*cb90*/  IMAD.MOV.U32 R12, RZ, RZ, RZ ;  /* 0x000000ffff0c7224 */ /* 0x000fe400078e00ff */
[----:B------:R-:W-:Y:S02]  /*cba0*/  IMAD.MOV.U32 R11, RZ, RZ, 0x181f ;  /* 0x0000181fff0b7424 */ /* 0x000fe400078e00ff */
[----:B------:R-:W-:-:S07]  /*cbb0*/  IMAD.MOV.U32 R15, RZ, RZ, -0x1 ;  /* 0xffffffffff0f7424 */ /* 0x000fce00078e00ff */
[----:B0-----:R-:W-:Y:S05]  /*cbc0*/  WARPSYNC.COLLECTIVE R15, `(.L_x_143) ;  /* 0x000000000f087348 */ /* 0x001fea0003c00000 */
[----:B------:R1:W2:Y:S02]  /*cbd0*/  SHFL.IDX P6, R14, R13, R12, R11 ;  /* 0x0000000c0d0e7389 */ /* 0x0002a400000c000b */
[----:B012---:R-:W-:Y:S01]  /*cbe0*/  ENDCOLLECTIVE ;  /* 0x000000000000791b */ /* 0x007fe20003800000 */
.L_x_143:
[----:B------:R-:W-:Y:S05]  /*cbf0*/  BSYNC B1 ;  /* 0x0000000000017941 */ /* 0x000fea0003800000 */
.L_x_142:
[----:B------:R-:W-:Y:S01]  /*cc00*/  IMAD.MOV.U32 R13, RZ, RZ, R21 ;  /* 0x000000ffff0d7224 */ /* 0x000fe200078e0015 */
[----:B------:R-:W-:Y:S01]  /*cc10*/  MOV R12, RZ ;  /* 0x000000ff000c7202 */ /* 0x000fe20000000f00 */
[----:B------:R-:W-:Y:S01]  /*cc20*/  IMAD.MOV.U32 R11, RZ, RZ, 0x181f ;  /* 0x0000181fff0b7424 */ /* 0x000fe200078e00ff */
[----:B------:R-:W-:Y:S01]  /*cc30*/  LEA R22, R22, UR37, 0x1 ;  /* 0x0000002516167c11 */ /* 0x000fe2000f8e08ff */
[----:B------:R-:W-:Y:S02]  /*cc40*/  IMAD.MOV.U32 R15, RZ, RZ, -0x1 ;  /* 0xffffffffff0f7424 */ /* 0x000fe400078e00ff */
[----:B------:R-:W-:-:S07]  /*cc50*/  IMAD.MOV.U32 R3, RZ, RZ, R14 ;  /* 0x000000ffff037224 */ /* 0x000fce00078e000e */
[----:B------:R-:W-:Y:S05]  /*cc60*/  WARPSYNC.COLLECTIVE R15, `(.L_x_144) ;  /* 0x000000000f087348 */ /* 0x000fea0003c00000 */
[----:B------:R0:W1:Y:S02]  /*cc70*/  SHFL.IDX P6, R14, R13, R12, R11 ;  /* 0x0000000c0d0e7389 */ /* 0x00006400000c000b */
[----:B01----:R-:W-:Y:S01]  /*cc80*/  ENDCOLLECTIVE ;  /* 0x000000000000791b */ /* 0x003fe20003800000 */
.L_x_144:
[----:B------:R-:W-:Y:S02]  /*cc90*/  IMAD.MOV.U32 R13, RZ, RZ, R24 ;  /* 0x000000ffff0d7224 */ /* 0x000fe400078e0018 */
[----:B------:R-:W-:Y:S01]  /*cca0*/  IMAD.MOV.U32 R12, RZ, RZ, 0x1 ;  /* 0x00000001ff0c7424 */ /* 0x000fe200078e00ff */
[----:B------:R-:W-:-:S13]  /*ccb0*/  IADD3 R2, P0, R14, R0, RZ ;  /* 0x000000000e027210 */ /* 0x000fda0007f1e0ff */
[----:B------:R-:W-:Y:S05]  /*ccc0*/  WARPSYNC.COLLECTIVE R15, `(.L_x_145) ;  /* 0x000000000f087348 */ /* 0x000fea0003c00000 */
[----:B------:R0:W1:Y:S02]  /*ccd0*/  SHFL.IDX P6, R14, R13, R12, R11 ;  /* 0x0000000c0d0e7389 */ /* 0x00006400000c000b */
[----:B01----:R-:W-:Y:S01]  /*cce0*/  ENDCOLLECTIVE ;  /* 0x000000000000791b */ /* 0x003fe20003800000 */
.L_x_145:
[----:B------:R-:W-:-:S05]  /*ccf0*/  IMAD.X R3, RZ, RZ, R3, P0 ;  /* 0x000000ffff037224 */ /* 0x000fca00000e0603 */
[----:B------:R-:W-:Y:S01]  /*cd00*/  @!PT LDS RZ, [RZ] ;  /* 0x00000000fffff984 */ /* 0x000fe20000000800 */
[----:B------:R-:W-:Y:S01]  /*cd10*/  @!PT LDS RZ, [RZ] ;  /* 0x00000000fffff984 */ /* 0x000fe20000000800 */
[----:B------:R-:W-:Y:S01]  /*cd20*/  @!PT LDS RZ, [RZ] ;  /* 0x00000000fffff984 */ /* 0x000fe20000000800 */
[----:B------:R0:W-:Y:S01]  /*cd30*/  LDGSTS.E.BYPASS.LTC128B.128 [R22+0x1c400], desc[UR48][R2.64], !P1 ;  /* 0x1c40000002167fae */ /* 0x0001e2000c901d70 */
[----:B------:R-:W-:Y:S02]  /*cd40*/  IMAD.MOV.U32 R13, RZ, RZ, R21 ;  /* 0x000000ffff0d7224 */ /* 0x000fe400078e0015 */
[----:B------:R-:W-:-:S07]  /*cd50*/  IMAD.MOV.U32 R6, RZ, RZ, R14 ;  /* 0x000000ffff067224 */ /* 0x000fce00078e000e */
[----:B0-----:R-:W-:Y:S05]  /*cd60*/  WARPSYNC.COLLECTIVE R15, `(.L_x_146) ;  /* 0x000000000f087348 */ /* 0x001fea0003c00000 */
[----:B------:R1:W2:Y:S02]  /*cd70*/  SHFL.IDX P6, R14, R13, R12, R11 ;  /* 0x0000000c0d0e7389 */ /* 0x0002a400000c000b */
[----:B012---:R-:W-:Y:S01]  /*cd80*/  ENDCOLLECTIVE ;  /* 0x000000000000791b */ /* 0x007fe20003800000 */
.L_x_146:
[----:B------:R-:W-:Y:S02]  /*cd90*/  IMAD.MOV.U32 R13, RZ, RZ, R24 ;  /* 0x000000ffff0d7224 */ /* 0x000fe400078e0018 */
[----:B------:R-:W-:Y:S01]  /*cda0*/  IMAD.MOV.U32 R12, RZ, RZ, 0x2 ;  /* 0x00000002ff0c7424 */ /* 0x000fe200078e00ff */
[----:B------:R-:W-:-:S13]  /*cdb0*/  IADD3 R2, P0, R14, R0, RZ ;  /* 0x000000000e027210 */ /* 0x000fda0007f1e0ff */
[----:B------:R-:W-:Y:S05]  /*cdc0*/  WARPSYNC.COLLECTIVE R15, `(.L_x_147) ;  /* 0x000000000f087348 */ /* 0x000fea0003c00000 */
[----:B------:R0:W1:Y:S02]  /*cdd0*/  SHFL.IDX P6, R14, R13, R12, R11 ;  /* 0x0000000c0d0e7389 */ /* 0x00006400000c000b */
[----:B01----:R-:W-:Y:S01]  /*cde0*/  ENDCOLLECTIVE ;  /* 0x000000000000791b */ /* 0x003fe20003800000 */
.L_x_147:
        /* <DEDUP_REMOVED lines=10> */
.L_x_148:
[----:B------:R-:W-:Y:S02]  /*ce90*/  IMAD.MOV.U32 R13, RZ, RZ, R24 ;  /* 0x000000ffff0d7224 */ /* 0x000fe400078e0018 */
[----:B------:R-:W-:Y:S02]  /*cea0*/  IMAD.MOV.U32 R12, RZ, RZ, 0x3 ;  /* 0x00000003ff0c7424 */ /* 0x000fe400078e00ff */
[----:B------:R-:W-:-:S07]  /*ceb0*/  IMAD.MOV.U32 R10, RZ, RZ, R14 ;  /* 0x000000ffff0a7224 */ /* 0x000fce00078e000e */
[----:B------:R-:W-:Y:S05]  /*cec0*/  WARPSYNC.COLLECTIVE R15, `(.L_x_149) ;  /* 0x000000000f087348 */ /* 0x000fea0003c00000 */
[----:B------:R0:W1:Y:S02]  /*ced0*/  SHFL.IDX P6, R14, R13, R12, R11 ;  /* 0x0000000c0d0e7389 */ /* 0x00006400000c000b */
[----:B01----:R-:W-:Y:S01]  /*cee0*/  ENDCOLLECTIVE ;  /* 0x000000000000791b */ /* 0x003fe20003800000 */
.L_x_149:
[----:B------:R-:W-:-:S05]  /*cef0*/  IADD3 R2, P0, R10, R0, RZ ;  /* 0x000000000a027210 */ /* 0x000fca0007f1e0ff */
[----:B------:R-:W-:-:S05]  /*cf00*/  IMAD.X R3, RZ, RZ, R6, P0 ;  /* 0x000000ffff037224 */ /* 0x000fca00000e0606 */
[----:B------:R-:W-:Y:S01]  /*cf10*/  @!PT LDS RZ, [RZ] ;  /* 0x00000000fffff984 */ /* 0x000fe20000000800 */
[----:B------:R-:W-:Y:S01]  /*cf20*/  @!PT LDS RZ, [RZ] ;  /* 0x00000000fffff984 */ /* 0x000fe20000000800 */
[----:B------:R-:W-:Y:S01]  /*cf30*/  @!PT LDS RZ, [RZ] ;  /* 0x00000000fffff984 */ /* 0x000fe20000000800 */
[----:B------:R0:W-:Y:S01]  /*cf40*/  LDGSTS.E.BYPASS.LTC128B.128 [R22+0x1d400], desc[UR48][R2.64], !P1 ;  /* 0x1d40000002167fae */ /* 0x0001e2000c901d70 */
[----:B------:R-:W-:Y:S01]  /*cf50*/  MOV R13, R21 ;  /* 0x00000015000d7202 */ /* 0x000fe20000000f00 */
[----:B0-----:R-:W-:-:S07]  /*cf60*/  IMAD.MOV.U32 R3, RZ, RZ, R14 ;  /* 0x000000ffff037224 */ /* 0x001fce00078e000e */
[----:B------:R-:W-:Y:S05]  /*cf70*/  WARPSYNC.COLLECTIVE R15, `(.L_x_150) ;  /* 0x000000000f087348 */ /* 0x000fea0003c00000 */
[----:B------:R0:W1:Y:S02]  /*cf80*/  SHFL.IDX P6, R14, R13, R12, R11 ;  /* 0x0000000c0d0e7389 */ /* 0x00006400000c000b */
[----:B01----:R-:W-:Y:S01]  /*cf90*/  ENDCOLLECTIVE ;  /* 0x000000000000791b */ /* 0x003fe20003800000 */
.L_x_150:
[----:B------:R-:W-:Y:S02]  /*cfa0*/  IMAD.MOV.U32 R13, RZ, RZ, R24 ;  /* 0x000000ffff0d7224 */ /* 0x000fe400078e0018 */
[----:B------:R-:W-:Y:S02]  /*cfb0*/  IMAD.MOV.U32 R12, RZ, RZ, 0x4 ;  /* 0x00000004ff0c7424 */ /* 0x000fe400078e00ff */
[----:B------:R-:W-:-:S07]  /*cfc0*/  IMAD.MOV.U32 R2, RZ, RZ, R14 ;  /* 0x000000ffff027224 */ /* 0x000fce00078e000e */
[----:B------:R-:W-:Y:S05]  /*cfd0*/  WARPSYNC.COLLECTIVE R15, `(.L_x_151) ;  /* 0x000000000f087348 */ /* 0x000fea0003c00000 */
[----:B------:R0:W1:Y:S02]  /*cfe0*/  SHFL.IDX P6, R14, R13, R12, R11 ;  /* 0x0000000c0d0e7389 */ /* 0x00006400000c000b */
[----:B01----:R-:W-:Y:S01]  /*cff0*/  ENDCOLLECTIVE ;  /* 0x000000000000791b */ /* 0x003fe20003800000 */
.L_x_151:
[----:B------:R-:W-:-:S05]  /*d000*/  IADD3 R2, P0, R2, R0, RZ ;  /* 0x0000000002027210 */ /* 0x000fca0007f1e0ff */
[----:B------:R-:W-:-:S05]  /*d010*/  IMAD.X R3, RZ, RZ, R3, P0 ;  /* 0x000000ffff037224 */ /* 0x000fca00000e0603 */
[----:B------:R-:W-:Y:S01]  /*d020*/  @!PT LDS RZ, [RZ] ;  /* 0x00000000fffff984 */ /* 0x000fe20000000800 */
[----:B------:R-:W-:Y:S01]  /*d030*/  @!PT LDS RZ, [RZ] ;  /* 0x00000000fffff984 */ /* 0x000fe20000000800 */
[----:B------:R-:W-:Y:S01]  /*d040*/  @!PT LDS RZ, [RZ] ;  /* 0x00000000fffff984 */ /* 0x000fe20000000800 */
[----:B------:R0:W-:Y:S01]  /*d050*/  LDGSTS.E.BYPASS.LTC128B.128 [R22+0x1dc00], desc[UR48][R2.64], !P1 ;  /* 0x1dc0000002167fae */ /* 0x0001e2000c901d70 */
[----:B------:R-:W-:Y:S02]  /*d060*/  IMAD.MOV.U32 R13, RZ, RZ, R21 ;  /* 0x000000ffff0d7224 */ /* 0x000fe400078e0015 */
[----:B0-----:R-:W-:-:S07]  /*d070*/  IMAD.MOV.U32 R3, RZ, RZ, R14 ;  /* 0x000000ffff037224 */ /* 0x001fce00078e000e */
[----:B------:R-:W-:Y:S05]  /*d080*/  WARPSYNC.COLLECTIVE R15, `(.L_x_152) ;  /* 0x000000000f087348 */ /* 0x000fea0003c00000 */
[----:B------:R0:W1:Y:S02]  /*d090*/  SHFL.IDX P6, R14, R13, R12, R11 ;  /* 0x0000000c0d0e7389 */ /* 0x00006400000c000b */
[----:B01----:R-:W-:Y:S01]  /*d0a0*/  ENDCOLLECTIVE ;  /* 0x000000000000791b */ /* 0x003fe20003800000 */
.L_x_152:
[----:B------:R-:W-:Y:S02]  /*d0b0*/  IMAD.MOV.U32 R13, RZ, RZ, R24 ;  /* 0x000000ffff0d7224 */ /* 0x000fe400078e0018 */
[----:B------:R-:W-:Y:S02]  /*d0c0*/  IMAD.MOV.U32 R12, RZ, RZ, 0x5 ;  /* 0x00000005ff0c7424 */ /* 0x000fe400078e00ff */
[----:B------:R-:W-:-:S07]  /*d0d0*/  IMAD.MOV.U32 R2, RZ, RZ, R14 ;  /* 0x000000ffff027224 */ /* 0x000fce00078e000e */
[----:B------:R-:W-:Y:S05]  /*d0e0*/  WARPSYNC.COLLECTIVE R15, `(.L_x_153) ;  /* 0x000000000f087348 */ /* 0x000fea0003c00000 */
[----:B------:R0:W1:Y:S02]  /*d0f0*/  SHFL.IDX P6, R14, R13, R12, R11 ;  /* 0x0000000c0d0e7389 */ /* 0x00006400000c000b */
[----:B01----:R-:W-:Y:S01]  /*d100*/  ENDCOLLECTIVE ;  /* 0x000000000000791b */ /* 0x003fe20003800000 */
.L_x_153:
[----:B------:R-:W-:-:S05]  /*d110*/  IADD3 R2, P0, R2, R0, RZ ;  /* 0x0000000002027210 */ /* 0x000fca0007f1e0ff */
        /* <DEDUP_REMOVED lines=10> */
.L_x_154:
[----:B------:R-:W-:Y:S05]  /*d1c0*/  BRA `(.L_x_155) ;  /* 0xffffffd0002c7947 */ /* 0x000fea000383ffff */
.L_x_70:
[----:B--2---:R2:W3:Y:S02]  /*d1d0*/  SYNCS.PHASECHK.TRANS64.TRYWAIT P0, [R18+URZ+0x22860], R26 ;  /* 0x0228601a120075a7 */ /* 0x0044e4000800017f */
[----:B---3--:R-:W-:Y:S05]  /*d1e0*/  @!P0 NANOSLEEP.SYNCS 0x989680 ;  /* 0x009896800000895d */ /* 0x008fea0003900000 */
[----:B------:R-:W3:Y:S02]  /*d1f0*/  @!P0 SYNCS.PHASECHK.TRANS64 P0, [R18+URZ+0x22860], R26 ;  /* 0x0228601a120085a7 */ /* 0x000ee4000800007f */
[----:B---3--:R-:W-:Y:S05]  /*d200*/  @!P0 BRA `(.L_x_70) ;  /* 0xfffffffc00f08947 */ /* 0x008fea000383ffff */
[----:B------:R-:W-:Y:S05]  /*d210*/  BRA `(.L_x_156) ;  /* 0xffffffd0007c7947 */ /* 0x000fea000383ffff */
.L_x_71:
[----:B------:R-:W-:Y:S01]  /*d220*/  BSSY B1, `(.L_x_157) ;  /* 0x0000008000017945 */ /* 0x000fe20003800000 */
[----:B------:R-:W-:Y:S02]  /*d230*/  IMAD.MOV.U32 R13, RZ, RZ, R23 ;  /* 0x000000ffff0d7224 */ /* 0x000fe400078e0017 */
[----:B------:R-:W-:Y:S02]  /*d240*/  IMAD.MOV.U32 R12, RZ, RZ, RZ ;  /* 0x000000ffff0c7224 */ /* 0x000fe400078e00ff */
[----:B------:R-:W-:Y:S02]  /*d250*/  IMAD.MOV.U32 R11, RZ, RZ, 0x181f ;  /* 0x0000181fff0b7424 */ /* 0x000fe400078e00ff */
[----:B------:R-:W-:-:S07]  /*d260*/  IMAD.MOV.U32 R15, RZ, RZ, -0x1 ;  /* 0xffffffffff0f7424 */ /* 0x000fce00078e00ff */
[----:B012---:R-:W-:Y:S05]  /*d270*/  WARPSYNC.COLLECTIVE R15, `(.L_x_158) ;  /* 0x000000000f087348 */ /* 0x007fea0003c00000 */
[----:B------:R3:W4:Y:S02]  /*d280*/  SHFL.IDX P6, R14, R13, R12, R11 ;  /* 0x0000000c0d0e7389 */ /* 0x00072400000c000b */
[----:B01234-:R-:W-:Y:S01]  /*d290*/  ENDCOLLECTIVE ;  /* 0x000000000000791b */ /* 0x01ffe20003800000 */
.L_x_158:
[----:B------:R-:W-:Y:S05]  /*d2a0*/  BSYNC B1 ;  /* 0x0000000000017941 */ /* 0x000fea0003800000 */
.L_x_157:
[----:B------:R-:W-:Y:S01]  /*d2b0*/  MOV R13, R21 ;  /* 0x00000015000d7202 */ /* 0x000fe20000000f00 */
[----:B------:R-:W-:Y:S01]  /*d2c0*/  IMAD.MOV.U32 R12, RZ, RZ, RZ ;  /* 0x000000ffff0c7224 */ /* 0x000fe200078e00ff */
[----:B------:R-:W-:Y:S01]  /*d2d0*/  LEA R22, R22, UR37, 0x1 ;  /* 0x0000002516167c11 */ /* 0x000fe2000f8e08ff */
[----:B------:R-:W-:Y:S02]  /*d2e0*/  IMAD.MOV.U32 R11, RZ, RZ, 0x181f ;  /* 0x0000181fff0b7424 */ /* 0x000fe400078e00ff */
[----:B------:R-:W-:Y:S02]  /*d2f0*/  IMAD.MOV.U32 R15, RZ, RZ, -0x1 ;  /* 0xffffffffff0f7424 */ /* 0x000fe400078e00ff */
[----:B------:R-:W-:-:S07]  /*d300*/  IMAD.MOV.U32 R3, RZ, RZ, R14 ;  /* 0x000000ffff037224 */ /* 0x000fce00078e000e */
[----:B------:R-:W-:Y:S05]  /*d310*/  WARPSYNC.COLLECTIVE R15, `(.L_x_159) ;  /* 0x000000000f087348 */ /* 0x000fea0003c00000 */
[----:B------:R0:W1:Y:S02]  /*d320*/  SHFL.IDX P6, R14, R13, R12, R11 ;  /* 0x0000000c0d0e7389 */ /* 0x00006400000c000b */
[----:B01----:R-:W-:Y:S01]  /*d330*/  ENDCOLLECTIVE ;  /* 0x000000000000791b */ /* 0x003fe20003800000 */
.L_x_159:
[----:B------:R-:W-:Y:S02]  /*d340*/  IMAD.MOV.U32 R13, RZ, RZ, R23 ;  /* 0x000000ffff0d7224 */ /* 0x000fe400078e0017 */
[----:B------:R-:W-:Y:S01]  /*d350*/  IMAD.MOV.U32 R12, RZ, RZ, 0x1 ;  /* 0x00000001ff0c7424 */ /* 0x000fe200078e00ff */
[----:B------:R-:W-:-:S13]  /*d360*/  IADD3 R2, P0, R14, R0, RZ ;  /* 0x000000000e027210 */ /* 0x000fda0007f1e0ff */
[----:B------:R-:W-:Y:S05]  /*d370*/  WARPSYNC.COLLECTIVE R15, `(.L_x_160) ;  /* 0x000000000f087348 */ /* 0x000fea0003c00000 */
[----:B------:R0:W1:Y:S02]  /*d380*/  SHFL.IDX P6, R14, R13, R12, R11 ;  /* 0x0000000c0d0e7389 */ /* 0x00006400000c000b */
[----:B01----:R-:W-:Y:S01]  /*d390*/  ENDCOLLECTIVE ;  /* 0x000000000000791b */ /* 0x003fe20003800000 */
.L_x_160:
[----:B------:R-:W-:-:S05]  /*d3a0*/  IMAD.X R3, RZ, RZ, R3, P0 ;  /* 0x000000ffff037224 */ /* 0x000fca00000e0603 */
[----:B------:R-:W-:Y:S01]  /*d3b0*/  @!PT LDS RZ, [RZ] ;  /* 0x00000000fffff984 */ /* 0x000fe20000000800 */
[----:B------:R-:W-:Y:S01]  /*d3c0*/  @!PT LDS RZ, [RZ] ;  /* 0x00000000fffff984 */ /* 0x000fe20000000800 */
[----:B------:R-:W-:Y:S01]  /*d3d0*/  @!PT LDS RZ, [RZ] ;  /* 0x00000000fffff984 */ /* 0x000fe20000000800 */
[----:B------:R-:W-:Y:S04]  /*d3e0*/  LDGSTS.E.BYPASS.LTC128B.128 [R22+0x400], desc[UR48][R2.64], !P4 ;  /* 0x0040000002167fae */ /* 0x000fe8000e101d70 */
[----:B------:R-:W-:Y:S01]  /*d3f0*/  LDGSTS.E.BYPASS.LTC128B.128 [R22+0x3400], desc[UR48][R2.64+0x80], !P3 ;  /* 0x0340008002167fae */ /* 0x000fe2000d901d70 */
[----:B------:R-:W-:-:S03]  /*d400*/  IMAD.MOV.U32 R13, RZ, RZ, R21 ;  /* 0x000000ffff0d7224 */ /* 0x000fc600078e0015 */
[----:B------:R-:W-:Y:S04]  /*d410*/  LDGSTS.E.BYPASS.LTC128B.128 [R22+0x6400], desc[UR48][R2.64+0x100], !P2 ;  /* 0x0640010002167fae */ /* 0x000fe8000d101d70 */
[----:B------:R0:W-:Y:S02]  /*d420*/  LDGSTS.E.BYPASS.LTC128B.128 [R22+0x9400], desc[UR48][R2.64+0x180], !P1 ;  /* 0x0940018002167fae */ /* 0x0001e4000c901d70 */
[----:B0-----:R-:W-:-:S07]  /*d430*/  IMAD.MOV.U32 R3, RZ, RZ, R14 ;  /* 0x000000ffff037224 */ /* 0x001fce00078e000e */
[----:B------:R-:W-:Y:S05]  /*d440*/  WARPSYNC.COLLECTIVE R15, `(.L_x_161) ;  /* 0x000000000f087348 */ /* 0x000fea0003c00000 */
[----:B------:R0:W1:Y:S02]  /*d450*/  SHFL.IDX P6, R14, R13, R12, R11 ;  /* 0x0000000c0d0e7389 */ /* 0x00006400000c000b */
[----:B01----:R-:W-:Y:S01]  /*d460*/  ENDCOLLECTIVE ;  /* 0x000000000000791b */ /* 0x003fe20003800000 */
.L_x_161:
[----:B------:R-:W-:Y:S02]  /*d470*/  IMAD.MOV.U32 R13, RZ, RZ, R23 ;  /* 0x000000ffff0d7224 */ /* 0x000fe400078e0017 */
[----:B------:R-:W-:Y:S01]  /*d480*/  IMAD.MOV.U32 R12, RZ, RZ, 0x2 ;  /* 0x00000002ff0c7424 */ /* 0x000fe200078e00ff */
[----:B------:R-:W-:-:S13]  /*d490*/  IADD3 R2, P0, R14, R0, RZ ;  /* 0x000000000e027210 */ /* 0x000fda0007f1e0ff */
[----:B------:R-:W-:Y:S05]  /*d4a0*/  WARPSYNC.COLLECTIVE R15, `(.L_x_162) ;  /* 0x000000000f087348 */ /* 0x000fea0003c00000 */
[----:B------:R0:W1:Y:S02]  /*d4b0*/  SHFL.IDX P6, R14, R13, R12, R11 ;  /* 0x0000000c0d0e7389 */ /* 0x00006400000c000b */
[----:B01----:R-:W-:Y:S01]  /*d4c0*/  ENDCOLLECTIVE ;  /* 0x000000000000791b */ /* 0x003fe20003800000 */
.L_x_162:
        /* <DEDUP_REMOVED lines=13> */
.L_x_163:
[----:B------:R-:W-:Y:S02]  /*d5a0*/  IMAD.MOV.U32 R13, RZ, RZ, R23 ;  /* 0x000000ffff0d7224 */ /* 0x000fe400078e0017 */
[----:B------:R-:W-:Y:S01]  /*d5b0*/  IMAD.MOV.U32 R12, RZ, RZ, 0x3 ;  /* 0x00000003ff0c7424 */ /* 0x000fe200078e00ff */
[----:B------:R-:W-:-:S13]  /*d5c0*/  IADD3 R2, P0, R14, R0, RZ ;  /* 0x000000000e027210 */ /* 0x000fda0007f1e0ff */
[----:B------:R-:W-:Y:S05]  /*d5d0*/  WARPSYNC.COLLECTIVE R15, `(.L_x_164) ;  /* 0x000000000f087348 */ /* 0x000fea0003c00000 */
[----:B------:R0:W1:Y:S02]  /*d5e0*/  SHFL.IDX P6, R14, R13, R12, R11 ;  /* 0x0000000c0d0e7389 */ /* 0x00006400000c000b */
[----:B01----:R-:W-:Y:S01]  /*d5f0*/  ENDCOLLECTIVE ;  /* 0x000000000000791b */ /* 0x003fe20003800000 */
.L_x_164:
[----:B------:R-:W-:-:S05]  /*d600*/  IMAD.X R3, RZ, RZ, R3, P0 ;  /* 0x000000ffff037224 */ /* 0x000fca00000e0603 */
[----:B------:R-:W-:Y:S01]  /*d610*/  @!PT LDS RZ, [RZ] ;  /* 0x00000000fffff984 */ /* 0x000fe20000000800 */
[----:B------:R-:W-:Y:S01]  /*d620*/  @!PT LDS RZ, [RZ] ;  /* 0x00000000fffff984 */ /* 0x000fe20000000800 */
[----:B------:R-:W-:Y:S01]  /*d630*/  @!PT LDS RZ, [RZ] ;  /* 0x00000000fffff984 */ /* 0x000fe20000000800 */
[----:B------:R-:W-:Y:S04]  /*d640*/  LDGSTS.E.BYPASS.LTC128B.128 [R22+0x1400], desc[UR48][R2.64], !P4 ;  /* 0x0140000002167fae */ /* 0x000fe8000e101d70 */
[----:B------:R-:W-:Y:S01]  /*d650*/  LDGSTS.E.BYPASS.LTC128B.128 [R22+0x4400], desc[UR48][R2.64+0x80], !P3 ;  /* 0x0440008002167fae */ /* 0x000fe2000d901d70 */
[----:B------:R-:W-:-:S03]  /*d660*/  MOV R13, R21 ;  /* 0x00000015000d7202 */ /* 0x000fc60000000f00 */
[----:B------:R-:W-:Y:S04]  /*d670*/  LDGSTS.E.BYPASS.LTC128B.128 [R22+0x7400], desc[UR48][R2.64+0x100], !P2 ;  /* 0x0740010002167fae */ /* 0x000fe8000d101d70 */
[----:B------:R0:W-:Y:S02]  /*d680*/  LDGSTS.E.BYPASS.LTC128B.128 [R22+0xa400], desc[UR48][R2.64+0x180], !P1 ;  /* 0x0a40018002167fae */ /* 0x0001e4000c901d70 */
[----:B0-----:R-:W-:-:S07]  /*d690*/  IMAD.MOV.U32 R3, RZ, RZ, R14 ;  /* 0x000000ffff037224 */ /* 0x001fce00078e000e */
[----:B------:R-:W-:Y:S05]  /*d6a0*/  WARPSYNC.COLLECTIVE R15, `(.L_x_165) ;  /* 0x000000000f087348 */ /* 0x000fea0003c00000 */
[----:B------:R0:W1:Y:S02]  /*d6b0*/  SHFL.IDX P6, R14, R13, R12, R11 ;  /* 0x0000000c0d0e7389 */ /* 0x00006400000c000b */
[----:B01----:R-:W-:Y:S01]  /*d6c0*/  ENDCOLLECTIVE ;  /* 0x000000000000791b */ /* 0x003fe20003800000 */
.L_x_165:
[----:B------:R-:W-:Y:S02]  /*d6d0*/  IMAD.MOV.U32 R13, RZ, RZ, R23 ;  /* 0x000000ffff0d7224 */ /* 0x000fe400078e0017 */
[----:B------:R-:W-:Y:S01]  /*d6e0*/  IMAD.MOV.U32 R12, RZ, RZ, 0x4 ;  /* 0x00000004ff0c7424 */ /* 0x000fe200078e00ff */
[----:B------:R-:W-:-:S13]  /*d6f0*/  IADD3 R2, P0, R14, R0, RZ ;  /* 0x000000000e027210 */ /* 0x000fda0007f1e0ff */
[----:B------:R-:W-:Y:S05]  /*d700*/  WARPSYNC.COLLECTIVE R15, `(.L_x_166) ;  /* 0x000000000f087348 */ /* 0x000fea0003c00000 */
[----:B------:R0:W1:Y:S02]  /*d710*/  SHFL.IDX P6, R14, R13, R12, R11 ;  /* 0x0000000c0d0e7389 */ /* 0x00006400000c000b */
[----:B01----:R-:W-:Y:S01]  /*d720*/  ENDCOLLECTIVE ;  /* 0x000000000000791b */ /* 0x003fe20003800000 */
.L_x_166:
        /* <DEDUP_REMOVED lines=13> */
.L_x_167:
[----:B------:R-:W-:Y:S02]  /*d800*/  IMAD.MOV.U32 R13, RZ, RZ, R23 ;  /* 0x000000ffff0d7224 */ /* 0x000fe400078e0017 */
[----:B------:R-:W-:Y:S02]  /*d810*/  IMAD.MOV.U32 R12, RZ, RZ, 0x5 ;  /* 0x00000005ff0c7424 */ /* 0x000fe400078e00ff */
[----:B------:R-:W-:-:S07]  /*d820*/  IMAD.MOV.U32 R2, RZ, RZ, R14 ;  /* 0x000000ffff027224 */ /* 0x000fce00078e000e */
[----:B------:R-:W-:Y:S05]  /*d830*/  WARPSYNC.COLLECTIVE R15, `(.L_x_168) ;  /* 0x000000000f087348 */ /* 0x000fea0003c00000 */
[----:B------:R0:W1:Y:S02]  /*d840*/  SHFL.IDX P6, R14, R13, R12, R11 ;  /* 0x0000000c0d0e7389 */ /* 0x00006400000c000b */
[----:B01----:R-:W-:Y:S01]  /*d850*/  ENDCOLLECTIVE ;  /* 0x000000000000791b */ /* 0x003fe20003800000 */
.L_x_168:
        /* <DEDUP_REMOVED lines=14> */
.L_x_169:
[----:B------:R-:W-:Y:S05]  /*d940*/  BRA `(.L_x_170) ;  /* 0xffffffcc00c47947 */ /* 0x000fea000383ffff */
.L_x_77:
[----:B0-----:R0:W3:Y:S02]  /*d950*/  SYNCS.PHASECHK.TRANS64.TRYWAIT P0, [R4+URZ+0x22820], R0 ;  /* 0x02282000040075a7 */ /* 0x0010e4000800017f */
[----:B---3--:R-:W-:Y:S05]  /*d960*/  @!P0 NANOSLEEP.SYNCS 0x989680 ;  /* 0x009896800000895d */ /* 0x008fea0003900000 */
[----:B------:R-:W3:Y:S02]  /*d970*/  @!P0 SYNCS.PHASECHK.TRANS64 P0, [R4+URZ+0x22820], R0 ;  /* 0x02282000040085a7 */ /* 0x000ee4000800007f */
[----:B---3--:R-:W-:Y:S05]  /*d980*/  @!P0 BRA `(.L_x_77) ;  /* 0xfffffffc00f08947 */ /* 0x008fea000383ffff */
[----:B------:R-:W-:Y:S05]  /*d990*/  BRA `(.L_x_171) ;  /* 0xffffffd000707947 */ /* 0x000fea000383ffff */
.L_x_78:
[----:B------:R-:W3:Y:S01]  /*d9a0*/  S2R R2, SR_TID.X ;  /* 0x0000000000027919 */ /* 0x000ee20000002100 */
[----:B------:R-:W-:Y:S01]  /*d9b0*/  BSSY B0, `(.L_x_172) ;  /* 0x000000a000007945 */ /* 0x000fe20003800000 */
[----:B------:R-:W-:Y:S02]  /*d9c0*/  IMAD.MOV.U32 R12, RZ, RZ, RZ ;  /* 0x000000ffff0c7224 */ /* 0x000fe400078e00ff */
[----:B------:R-:W-:Y:S02]  /*d9d0*/  IMAD.MOV.U32 R11, RZ, RZ, 0x1f ;  /* 0x0000001fff0b7424 */ /* 0x000fe400078e00ff */
[----:B------:R-:W-:Y:S01]  /*d9e0*/  IMAD.MOV.U32 R15, RZ, RZ, -0x1 ;  /* 0xffffffffff0f7424 */ /* 0x000fe200078e00ff */
[----:B---3--:R-:W-:-:S04]  /*d9f0*/  SHF.R.U32.HI R2, RZ, 0x5, R2 ;  /* 0x00000005ff027819 */ /* 0x008fc80000011602 */
[----:B------:R-:W-:-:S05]  /*da00*/  LOP3.LUT R2, R2, 0x3, RZ, 0xc0, !PT ;  /* 0x0000000302027812 */ /* 0x000fca00078ec0ff */
[----:B------:R-:W-:-:S07]  /*da10*/  IMAD.MOV.U32 R13, RZ, RZ, R2 ;  /* 0x000000ffff0d7224 */ /* 0x000fce00078e0002 */
[----:B012---:R-:W-:Y:S05]  /*da20*/  WARPSYNC.COLLECTIVE R15, `(.L_x_173) ;  /* 0x000000000f087348 */ /* 0x007fea0003c00000 */
[----:B------:R3:W4:Y:S02]  /*da30*/  SHFL.IDX P6, R14, R13, R12, R11 ;  /* 0x0000000c0d0e7389 */ /* 0x00072400000c000b */
[----:B01234-:R-:W-:Y:S01]  /*da40*/  ENDCOLLECTIVE ;  /* 0x000000000000791b */ /* 0x01ffe20003800000 */
.L_x_173:
[----:B------:R-:W-:Y:S05]  /*da50*/  BSYNC B0 ;  /* 0x0000000000007941 */ /* 0x000fea0003800000 */
.L_x_172:
[----:B------:R-:W-:Y:S05]  /*da60*/  BRA `(.L_x_174) ;  /* 0xffffffd000587947 */ /* 0x000fea000383ffff */
.L_x_81:
[----:B------:R-:W-:Y:S01]  /*da70*/  BSSY B1, `(.L_x_175) ;  /* 0x0000006000017945 */ /* 0x000fe20003800000 */
[----:B------:R-:W-:-:S07]  /*da80*/  IMAD.MOV.U32 R15, RZ, RZ, -0x1 ;  /* 0xffffffffff0f7424 */ /* 0x000fce00078e00ff */
[----:B012---:R-:W-:Y:S05]  /*da90*/  WARPSYNC.COLLECTIVE R15, `(.L_x_176) ;  /* 0x000000000f0c7348 */ /* 0x007fea0003c00000 */
[----:B------:R-:W-:Y:S02]  /*daa0*/  ELECT P6, UR62, PT ;  /* 0x00000000003e782f */ /* 0x000fe400038c0000 */
[----:B------:R-:W-:Y:S01]  /*dab0*/  MOV R14, UR62 ;  /* 0x0000003e000e7c02 */ /* 0x000fe20008000f00 */
[----:B012---:R-:W-:Y:S10]  /*dac0*/  ENDCOLLECTIVE ;  /* 0x000000000000791b */ /* 0x007ff40003800000 */
.L_x_176:
[----:B------:R-:W-:Y:S05]  /*dad0*/  BSYNC B1 ;  /* 0x0000000000017941 */ /* 0x000fea0003800000 */
.L_x_175:
[----:B------:R-:W-:Y:S05]  /*dae0*/  BRA `(.L_x_177) ;  /* 0xffffffd000507947 */ /* 0x000fea000383ffff */
.L_x_83:
[----:B0-----:R0:W3:Y:S02]  /*daf0*/  SYNCS.PHASECHK.TRANS64.TRYWAIT P1, [R3+URZ+0x22840], R2 ;  /* 0x02284002030075a7 */ /* 0x0010e4000802017f */
[----:B---3--:R-:W-:Y:S05]  /*db00*/  @!P1 NANOSLEEP.SYNCS 0x989680 ;  /* 0x009896800000995d */ /* 0x008fea0003900000 */
[----:B------:R-:W3:Y:S02]  /*db10*/  @!P1 SYNCS.PHASECHK.TRANS64 P1, [R3+URZ+0x22840], R2 ;  /* 0x02284002030095a7 */ /* 0x000ee4000802007f */
[----:B---3--:R-:W-:Y:S05]  /*db20*/  @!P1 BRA `(.L_x_83) ;  /* 0xfffffffc00f09947 */ /* 0x008fea000383ffff */
[----:B------:R-:W-:Y:S05]  /*db30*/  BRA `(.L_x_178) ;  /* 0xffffffd000707947 */ /* 0x000fea000383ffff */
.L_x_85:
[----:B---3--:R3:W4:Y:S02]  /*db40*/  SYNCS.PHASECHK.TRANS64.TRYWAIT P1, [R17+URZ+0x22840], R0 ;  /* 0x02284000110075a7 */ /* 0x008724000802017f */
[----:B----4-:R-:W-:Y:S05]  /*db50*/  @!P1 NANOSLEEP.SYNCS 0x989680 ;  /* 0x009896800000995d */ /* 0x010fea0003900000 */
[----:B------:R-:W4:Y:S02]  /*db60*/  @!P1 SYNCS.PHASECHK.TRANS64 P1, [R17+URZ+0x22840], R0 ;  /* 0x02284000110095a7 */ /* 0x000f24000802007f */
[----:B----4-:R-:W-:Y:S05]  /*db70*/  @!P1 BRA `(.L_x_85) ;  /* 0xfffffffc00f09947 */ /* 0x010fea000383ffff */
[----:B------:R-:W-:Y:S05]  /*db80*/  BRA `(.L_x_179) ;  /* 0xffffffd0007c7947 */ /* 0x000fea000383ffff */
.L_x_87:
[----:B----4-:R4:W0:Y:S02]  /*db90*/  SYNCS.PHASECHK.TRANS64.TRYWAIT P1, [R3+URZ+0x22860], R2 ;  /* 0x02286002030075a7 */ /* 0x010824000802017f */
[----:B0-----:R-:W-:Y:S05]  /*dba0*/  @!P1 NANOSLEEP.SYNCS 0x989680 ;  /* 0x009896800000995d */ /* 0x001fea0003900000 */
[----:B------:R-:W0:Y:S02]  /*dbb0*/  @!P1 SYNCS.PHASECHK.TRANS64 P1, [R3+URZ+0x22860], R2 ;  /* 0x02286002030095a7 */ /* 0x000e24000802007f */
[----:B0-----:R-:W-:Y:S05]  /*dbc0*/  @!P1 BRA `(.L_x_87) ;  /* 0xfffffffc00f09947 */ /* 0x001fea000383ffff */
[----:B------:R-:W-:Y:S05]  /*dbd0*/  BRA `(.L_x_180) ;  /* 0xffffffd000787947 */ /* 0x000fea000383ffff */
.L_x_181:
[----:B------:R-:W-:-:S00]  /*dbe0*/  BRA `(.L_x_181) ;  /* 0xfffffffc00fc7947 */ /* 0x000fc0000383ffff */
[----:B------:R-:W-:-:S00]  /*dbf0*/  NOP ;  /* 0x0000000000007918 */ /* 0x000fc00000000000 */
        /* <DEDUP_REMOVED lines=8> */
.L_x_6448:


//--------------------- .text._ZN7cutlass13device_kernelIN5flash11enable_sm90INS1_16FlashAttnFwdSm90INS1_25CollectiveMainloopFwdSm90ILi2EN4cute5tupleIJNS5_1CILi1EEES8_S8_EEENS6_IJNS7_ILi128EEENS7_ILi96EEENS7_ILi64EEEEEELi256ENS_10bfloat16_tEfNS_4arch4Sm90ELb0ELb0ELb0ELb0ELb1ELb0ELb1ELb1ELb0ELb1ELb0ELb0EEENS1_21CollectiveEpilogueFwdINS6_IJSA_NS7_ILi256EEESB_EEES9_SE_SG_Li256ELb0ELb1ELb0ELb0EEENS1_29StaticPersistentTileSchedulerILb0EEEEEEEEEvNT_6ParamsE --------------------------
	.section	.text._ZN7cutlass13device_kernelIN5flash11enable_sm90INS1_16FlashAttnFwdSm90INS1_25CollectiveMainloopFwdSm90ILi2EN4cute5tupleIJNS5_1CILi1EEES8_S8_EEENS6_IJNS7_ILi128EEENS7_ILi96EEENS7_ILi64EEEEEELi256ENS_10bfloat16_tEfNS_4arch4Sm90ELb0ELb0ELb0ELb0ELb1ELb0ELb1ELb1ELb0ELb1ELb0ELb0EEENS1_21CollectiveEpilogueFwdINS6_IJSA_NS7_ILi256EEESB_EEES9_SE_SG_Li256ELb0ELb1ELb0ELb0EEENS1_29StaticPersistentTileSchedulerILb0EEEEEEEEEvNT_6ParamsE,"ax",@progbits
	.align	128
.text._ZN7cutlass13device_kernelIN5flash11enable_sm90INS1_16FlashAttnFwdSm90INS1_25CollectiveMainloopFwdSm90ILi2EN4cute5tupleIJNS5_1CILi1EEES8_S8_EEENS6_IJNS7_ILi128EEENS7_ILi96EEENS7_ILi64EEEEEELi256ENS_10bfloat16_tEfNS_4arch4Sm90ELb0ELb0ELb0ELb0ELb1ELb0ELb1ELb1ELb0ELb1ELb0ELb0EEENS1_21CollectiveEpilogueFwdINS6_IJSA_NS7_ILi256EEESB_EEES9_SE_SG_Li256ELb0ELb1ELb0ELb0EEENS1_29StaticPersistentTileSchedulerILb0EEEEEEEEEvNT_6ParamsE:
        .type           _ZN7cutlass13device_kernelIN5flash11enable_sm90INS1_16FlashAttnFwdSm90INS1_25CollectiveMainloopFwdSm90ILi2EN4cute5tupleIJNS5_1CILi1EEES8_S8_EEENS6_IJNS7_ILi128EEENS7_ILi96EEENS7_ILi64EEEEEELi256ENS_10bfloat16_tEfNS_4arch4Sm90ELb0ELb0ELb0ELb0ELb1ELb0ELb1ELb1ELb0ELb1ELb0ELb0EEENS1_21CollectiveEpilogueFwdINS6_IJSA_NS7_ILi256EEESB_EEES9_SE_SG_Li256ELb0ELb1ELb0ELb0EEENS1_29StaticPersistentTileSchedulerILb0EEEEEEEEEvNT_6ParamsE,@function
        .size           _ZN7cutlass13device_kernelIN5flash11enable_sm90INS1_16FlashAttnFwdSm90INS1_25CollectiveMainloopFwdSm90ILi2EN4cute5tupleIJNS5_1CILi1EEES8_S8_EEENS6_IJNS7_ILi128EEENS7_ILi96EEENS7_ILi64EEEEEELi256ENS_10bfloat16_tEfNS_4arch4Sm90ELb0ELb0ELb0ELb0ELb1ELb0ELb1ELb1ELb0ELb1ELb0ELb0EEENS1_21CollectiveEpilogueFwdINS6_IJSA_NS7_ILi256EEESB_EEES9_SE_SG_Li256ELb0ELb1ELb0ELb0EEENS1_29StaticPersistentTileSchedulerILb0EEEEEEEEEvNT_6ParamsE,(.L_x_6449 - _ZN7cutlass13device_kernelIN5flash11enable_sm90INS1_16FlashAttnFwdSm90INS1_25CollectiveMainloopFwdSm90ILi2EN4cute5tupleIJNS5_1CILi1EEES8_S8_EEENS6_IJNS7_ILi128EEENS7_ILi96EEENS7_ILi64EEEEEELi256ENS_10bfloat16_tEfNS_4arch4Sm90ELb0ELb0ELb0ELb0ELb1ELb0ELb1ELb1ELb0ELb1ELb0ELb0EEENS1_21CollectiveEpilogueFwdINS6_IJSA_NS7_ILi256EEESB_EEES9_SE_SG_Li256ELb0ELb1ELb0ELb0EEENS1_29StaticPersistentTileSchedulerILb0EEEEEEEEEvNT_6ParamsE)
        .other          _ZN7cutlass13device_kernelIN5flash11enable_sm90INS1_16FlashAttnFwdSm90INS1_25CollectiveMainloopFwdSm90ILi2EN4cute5tupleIJNS5_1CILi1EEES8_S8_EEENS6_IJNS7_ILi128EEENS7_ILi96EEENS7_ILi64EEEEEELi256ENS_10bfloat16_tEfNS_4arch4Sm90ELb0ELb0ELb0ELb0ELb1ELb0ELb1ELb1ELb0ELb1ELb0ELb0EEENS1_21CollectiveEpilogueFwdINS6_IJSA_NS7_ILi256EEESB_EEES9_SE_SG_Li256ELb0ELb1ELb0ELb0EEENS1_29StaticPersistentTileSchedulerILb0EEEEEEEEEvNT_6ParamsE,@"STO_CUDA_ENTRY STV_DEFAULT"
_ZN7cutlass13device_kernelIN5flash11enable_sm90INS1_16FlashAttnFwdSm90INS1_25CollectiveMainloopFwdSm90ILi2EN4cute5tupleIJNS5_1CILi1EEES8_S8_EEENS6_IJNS7_ILi128EEENS7_ILi96EEENS7_ILi64EEEEEELi256ENS_10bfloat16_tEfNS_4arch4Sm90ELb0ELb0ELb0ELb0ELb1ELb0ELb1ELb1ELb0ELb1ELb0ELb0EEENS1_21CollectiveEpilogueFwdINS6_IJSA_NS7_ILi256EEESB_EEES9_SE_SG_Li256ELb0ELb1ELb0ELb0EEENS1_29StaticPersistentTileSchedulerILb0EEEEEEEEEvNT_6ParamsE:
        /* <DEDUP_REMOVED lines=13> */
[----:B------:R-:W-:Y:S01]  /*00d0*/  VOTEU.ALL UP1, P0 ;  /* 0x00000000003f7886 */ /* 0x000fe20000020000 */
[----:B------:R-:W-:-:S03]  /*00e0*/  VOTEU.ALL UP2, P0 ;  /* 0x00000000003f7886 */ /* 0x000fc60000040000 */
        /* <DEDUP_REMOVED lines=10> */
[----:B------:R0:W2:Y:S01]  /*0190*/  @!UP0 SYNCS.EXCH.64 URZ, [UR8+0x32400], UR4 ;  /* 0x03240004083f85b2 */ /* 0x0000a20008000100 */
[----:B------:R0:W3:Y:S05]  /*01a0*/  @!UP1 SYNCS.EXCH.64 URZ, [UR8+0x32410], UR4 ;  /* 0x03241004083f95b2 */ /* 0x0000ea0008000100 */
[----:B------:R0:W4:Y:S02]  /*01b0*/  @!UP2 SYNCS.EXCH.64 URZ, [UR8+0x32420], UR6 ;  /* 0x03242006083fa5b2 */ /* 0x0001240008000100 */
        /* <DEDUP_REMOVED lines=15> */
[----:B------:R0:W0:Y:S01]  /*02b0*/  SYNCS.EXCH.64 URZ, [UR8+0x32440], UR6 ;  /* 0x03244006083f75b2 */ /* 0x0000220008000100 */
[----:B------:R0:W0:Y:S01]  /*02c0*/  SYNCS.EXCH.64 URZ, [UR8+0x32438], UR4 ;  /* 0x03243804083f75b2 */ /* 0x0000220008000100 */
[----:B------:R0:W0:Y:S01]  /*02d0*/  SYNCS.EXCH.64 URZ, [UR8+0x32448], UR6 ;  /* 0x03244806083f75b2 */ /* 0x0000220008000100 */
[----:B------:R-:W-:Y:S01]  /*02e0*/  NOP ;  /* 0x0000000000007918 */ /* 0x000fe20000000000 */
.L_x_182:
        /* <DEDUP_REMOVED lines=22> */
.L_x_183:
        /* <DEDUP_REMOVED lines=18> */
.L_x_184:
        /* <DEDUP_REMOVED lines=22> */
.L_x_185:
        /* <DEDUP_REMOVED lines=23> */
.L_x_186:
        /* <DEDUP_REMOVED lines=8> */
.L_x_188:
        /* <DEDUP_REMOVED lines=23> */
[----:B------:R-:W-:Y:S01]  /*0a30*/  LEA.HI R200, R0, R19, RZ, 0x3 ;  /* 0x0000001300c87211 */ /* 0x000fe200078f18ff */
[----:B------:R-:W-:Y:S01]  /*0a40*/  IMAD.IADD R206, R19, 0x1, -R206 ;  /* 0x0000000113ce7824 */ /* 0x000fe200078e0ace */
[----:B------:R-:W-:-:S02]  /*0a50*/  LOP3.LUT R4, R2, 0x3fffff0, RZ, 0xc0, !PT ;  /* 0x03fffff002047812 */ /* 0x000fc400078ec0ff */
[----:B------:R-:W-:Y:S02]  /*0a60*/  SHF.R.S32.HI R5, RZ, 0x4, R2 ;  /* 0x00000004ff057819 */ /* 0x000fe40000011402 */
[----:B------:R-:W-:Y:S01]  /*0a70*/  SHF.R.S32.HI R9, RZ, 0x1f, R206 ;  /* 0x0000001fff097819 */ /* 0x000fe200000114ce */
[----:B------:R-:W-:Y:S01]  /*0a80*/  IMAD.IADD R4, R19, 0x1, -R4 ;  /* 0x0000000113047824 */ /* 0x000fe200078e0a04 */
[----:B------:R-:W-:Y:S02]  /*0a90*/  LOP3.LUT R7, R6, 0xfffffc00, RZ, 0xc0, !PT ;  /* 0xfffffc0006077812 */ /* 0x000fe400078ec0ff */
[----:B------:R-:W-:Y:S02]  /*0aa0*/  LEA.HI R8, R9, R206, RZ, 0x2 ;  /* 0x000000ce09087211 */ /* 0x000fe400078f10ff */
[----:B------:R-:W-:Y:S01]  /*0ab0*/  LEA.HI R6, R0, R19, RZ, 0x2 ;  /* 0x0000001300067211 */ /* 0x000fe200078f10ff */
[----:B------:R-:W-:Y:S01]  /*0ac0*/  IMAD R7, R4, 0x40, R7 ;  /* 0x0000004004077824 */ /* 0x000fe200078e0207 */
[----:B------:R-:W-:-:S02]  /*0ad0*/  SHF.R.S32.HI R10, RZ, 0x2, R8 ;  /* 0x00000002ff0a7819 */ /* 0x000fc40000011408 */
[----:B------:R-:W-:Y:S02]  /*0ae0*/  SHF.R.S32.HI R11, RZ, 0x1f, R8 ;  /* 0x0000001fff0b7819 */ /* 0x000fe40000011408 */
[----:B------:R-:W-:Y:S02]  /*0af0*/  LEA.HI R2, R2, R5, RZ, 0x1 ;  /* 0x0000000502027211 */ /* 0x000fe400078f08ff */
[----:B------:R-:W-:Y:S02]  /*0b00*/  LEA.HI R11, R11, R10, RZ, 0x3 ;  /* 0x0000000a0b0b7211 */ /* 0x000fe400078f18ff */
[----:B------:R-:W-:Y:S02]  /*0b10*/  LOP3.LUT R6, R6, 0xfffffffc, RZ, 0xc0, !PT ;  /* 0xfffffffc06067812 */ /* 0x000fe400078ec0ff */
[----:B------:R-:W-:Y:S02]  /*0b20*/  SHF.R.S32.HI R208, RZ, 0x7, R3 ;  /* 0x00000007ffd07819 */ /* 0x000fe40000011403 */
        /* <DEDUP_REMOVED lines=11> */
[----:B------:R-:W-:Y:S02]  /*0be0*/  LOP3.LUT R3, R3, 0x3fffffe, RZ, 0xc0, !PT ;  /* 0x03fffffe03037812 */ /* 0x000fe400078ec0ff */
[----:B------:R-:W-:Y:S01]  /*0bf0*/  LEA.HI R0, R6, R6, RZ, 0x1 ;  /* 0x0000000606007211 */ /* 0x000fe200078f08ff */
[----:B------:R-:W-:Y:S01]  /*0c00*/  IMAD R10, R9, 0x10, R10 ;  /* 0x00000010090a7824 */ /* 0x000fe200078e020a */
[----:B------:R-:W-:Y:S01]  /*0c10*/  SHF.L.U32 R2, R19, 0x3, RZ ;  /* 0x0000000313027819 */ /* 0x000fe200000006ff */
[----:B------:R-:W-:Y:S01]  /*0c20*/  IMAD.IADD R3, R208, 0x1, -R3 ;  /* 0x00000001d0037824 */ /* 0x000fe200078e0a03 */
[----:B------:R-:W-:-:S02]  /*0c30*/  LOP3.LUT R5, R0, 0x1ffffffe, RZ, 0xc0, !PT ;  /* 0x1ffffffe00057812 */ /* 0x000fc400078ec0ff */
[----:B------:R-:W-:Y:S01]  /*0c40*/  SHF.R.S32.HI R200, RZ, 0x3, R200 ;  /* 0x00000003ffc87819 */ /* 0x000fe200000114c8 */
[----:B------:R-:W-:Y:S01]  /*0c50*/  IMAD R209, R3, 0x40, R10 ;  /* 0x0000004003d17824 */ /* 0x000fe200078e020a */
[----:B------:R-:W-:Y:S01]  /*0c60*/  LOP3.LUT R3, R8, 0x7ffffffc, RZ, 0xc0, !PT ;  /* 0x7ffffffc08037812 */ /* 0x000fe200078ec0ff */
[C---:B------:R-:W-:Y:S02]  /*0c70*/  VIADD R18, R2.reuse, 0x40 ;  /* 0x0000004002127836 */ /* 0x040fe40000000000 */
[C---:B------:R-:W-:Y:S02]  /*0c80*/  VIADD R17, R2.reuse, 0x80 ;  /* 0x0000008002117836 */ /* 0x040fe40000000000 */
[----:B------:R-:W-:Y:S01]  /*0c90*/  VIADD R16, R2, 0xc0 ;  /* 0x000000c002107836 */ /* 0x000fe20000000000 */
[----:B------:R-:W-:Y:S01]  /*0ca0*/  SHF.R.S32.HI R216, RZ, 0x1f, R18 ;  /* 0x0000001fffd87819 */ /* 0x000fe20000011412 */
[----:B------:R-:W-:Y:S01]  /*0cb0*/  IMAD.IADD R6, R6, 0x1, -R5 ;  /* 0x0000000106067824 */ /* 0x000fe200078e0a05 */
[----:B------:R-:W-:Y:S01]  /*0cc0*/  SHF.R.S32.HI R215, RZ, 0x1f, R17 ;  /* 0x0000001fffd77819 */ /* 0x000fe20000011411 */
[----:B------:R-:W-:Y:S01]  /*0cd0*/  IMAD.IADD R210, R206, 0x1, -R3 ;  /* 0x00000001ced27824 */ /* 0x000fe200078e0a03 */
[----:B------:R-:W-:Y:S01]  /*0ce0*/  SHF.R.S32.HI R214, RZ, 0x1f, R16 ;  /* 0x0000001fffd67819 */ /* 0x000fe20000011410 */
[----:B------:R-:W-:-:S07]  /*0cf0*/  IMAD R211, R6, 0x8, R209 ;  /* 0x0000000806d37824 */ /* 0x000fce00078e02d1 */
.L_x_222:
[----:B------:R-:W0:Y:S01]  /*0d00*/  SHFL.IDX PT, R0, R208, RZ, 0x1f ;  /* 0x00001fffd0007589 */ /* 0x000e2200000e0000 */
[----:B------:R-:W1:Y:S01]  /*0d10*/  S2UR UR45, SR_CgaCtaId ;  /* 0x00000000002d79c3 */ /* 0x000e620000008800 */
[----:B------:R-:W-:Y:S01]  /*0d20*/  ULDC UR4, c[0x0][0xd38] ;  /* 0x00034e0000047ab9 */ /* 0x000fe20000000800 */
[----:B------:R-:W-:Y:S01]  /*0d30*/  ULDC.64 UR6, c[0x0][0x418] ;  /* 0x0001060000067ab9 */ /* 0x000fe20000000a00 */
[----:B------:R-:W-:Y:S02]  /*0d40*/  UISETP.NE.AND UP1, UPT, UR4, 0x1, UPT ;  /* 0x000000010400788c */ /* 0x000fe4000bf25270 */
[----:B------:R-:W-:Y:S01]  /*0d50*/  UISETP.NE.U32.AND UP0, UPT, UR6, URZ, UPT ;  /* 0x0000003f0600728c */ /* 0x000fe2000bf05070 */
[----:B------:R-:W-:Y:S01]  /*0d60*/  UMOV UR51, 0x400 ;  /* 0x0000040000337882 */ /* 0x000fe20000000000 */
[----:B------:R-:W-:Y:S02]  /*0d70*/  ULDC UR4, c[0x0][0xd44] ;  /* 0x0003510000047ab9 */ /* 0x000fe40000000800 */
[----:B------:R-:W-:Y:S01]  /*0d80*/  UISETP.NE.AND.EX UP0, UPT, UR7, URZ, UPT, UP0 ;  /* 0x0000003f0700728c */ /* 0x000fe2000bf05300 */
[----:B------:R-:W-:Y:S01]  /*0d90*/  ULDC UR47, c[0x0][0x424] ;  /* 0x00010900002f7ab9 */ /* 0x000fe20000000800 */
[----:B------:R-:W-:-:S02]  /*0da0*/  UISETP.NE.AND UP2, UPT, UR4, 0x1, UPT ;  /* 0x000000010400788c */ /* 0x000fc4000bf45270 */
[----:B------:R-:W-:Y:S01]  /*0db0*/  USEL UR47, UR47, 0x1, UP0 ;  /* 0x000000012f2f7887 */ /* 0x000fe20008000000 */
[----:B------:R-:W-:Y:S01]  /*0dc0*/  @UP1 ULDC UR4, c[0x0][0xd3c] ;  /* 0x00034f0000041ab9 */ /* 0x000fe20000000800 */
[----:B------:R-:W-:Y:S01]  /*0dd0*/  ULDC UR7, c[0x0][0x2f0] ;  /* 0x0000bc0000077ab9 */ /* 0x000fe20000000800 */
[----:B------:R-:W-:Y:S02]  /*0de0*/  UIMAD.WIDE.U32 UR4, UR44, UR4, URZ ;  /* 0x000000042c0472a5 */ /* 0x000fe4000f8e003f */
[----:B------:R-:W-:Y:S01]  /*0df0*/  UIMAD UR47, UR47, UR7, URZ ;  /* 0x000000072f2f72a4 */ /* 0x000fe2000f8e023f */
[----:B------:R-:W-:Y:S01]  /*0e00*/  @UP1 ULDC UR8, c[0x0][0xd40] ;  /* 0x0003500000081ab9 */ /* 0x000fe20000000800 */
        /* <DEDUP_REMOVED lines=17> */
[----:B------:R-:W-:Y:S02]  /*0f20*/  UIADD3 UR8, UR8, 0x22400, URZ ;  /* 0x0002240008087890 */ /* 0x000fe4000fffe03f */
[----:B------:R-:W-:-:S02]  /*0f30*/  USHF.R.U32.HI UR46, URZ, 0x1f, UR7 ;  /* 0x0000001f3f2e7899 */ /* 0x000fc40008011607 */
[----:B------:R-:W-:Y:S02]  /*0f40*/  USHF.R.U32.HI UR8, URZ, 0x4, UR8 ;  /* 0x000000043f087899 */ /* 0x000fe40008011608 */
[----:B------:R-:W-:Y:S02]  /*0f50*/  ULEA.HI.SX32 UR46, UR7, UR46, 0x1c ;  /* 0x0000002e072e7291 */ /* 0x000fe4000f8fe23f */
[----:B------:R-:W-:Y:S01]  /*0f60*/  ULOP3.LUT UR50, UR8, 0x3fff, URZ, 0xc0, !UPT ;  /* 0x00003fff08327892 */ /* 0x000fe2000f8ec03f */
[----:B---3-5:R-:W-:Y:S11]  /*0f70*/  @!P0 BRA `(.L_x_189) ;  /* 0x0000000000408947 */ /* 0x028ff60003800000 */
        /* <DEDUP_REMOVED lines=16> */
.L_x_189:
[----:B------:R-:W-:Y:S01]  /*1080*/  ULOP3.LUT UR4, UR38, 0x1, URZ, 0xc0, !UPT ;  /* 0x0000000126047892 */ /* 0x000fe2000f8ec03f */
[----:B------:R-:W0:Y:S05]  /*1090*/  S2R R20, SR_TID.X ;  /* 0x0000000000147919 */ /* 0x000e2a0000002100 */
[----:B------:R-:W-:-:S04]  /*10a0*/  MOV R0, UR4 ;  /* 0x0000000400007c02 */ /* 0x000fc80008000f00 */
[----:B------:R-:W-:-:S04]  /*10b0*/  SHF.L.U32 R0, R0, 0x1f, RZ ;  /* 0x0000001f00007819 */ /* 0x000fc800000006ff */
[----:B------:R-:W1:Y:S01]  /*10c0*/  SYNCS.PHASECHK.TRANS64.TRYWAIT P0, [UR51+0x32400], R0 ;  /* 0x03240000ff0075a7 */ /* 0x000e620008000173 */
[----:B0-----:R-:W-:-:S05]  /*10d0*/  SHF.R.U32.HI R20, RZ, 0x7, R20 ;  /* 0x00000007ff147819 */ /* 0x001fca0000011614 */
[----:B------:R-:W-:Y:S01]  /*10e0*/  VIADD R192, R20, 0x8 ;  /* 0x0000000814c07836 */ /* 0x000fe20000000000 */
[----:B-1----:R-:W-:Y:S06]  /*10f0*/  @!P0 BRA `(.L_x_190) ;  /* 0x000000b8003c8947 */ /* 0x002fec0003800000 */
.L_x_274:
[----:B0-----:R-:W-:Y:S01]  /*1100*/  IMAD.U32 R3, RZ, RZ, UR40 ;  /* 0x00000028ff037e24 */ /* 0x001fe2000f8e00ff */
[----:B------:R-:W-:Y:S05]  /*1110*/  WARPSYNC.ALL ;  /* 0x0000000000007948 */ /* 0x000fea0003800000 */
[----:B------:R0:W-:Y:S01]  /*1120*/  BAR.SYNC.DEFER_BLOCKING R192, 0x100 ;  /* 0x000400c00000751d */ /* 0x0001e20000010000 */
[----:B------:R-:W-:-:S13]  /*1130*/  ISETP.NE.AND P0, PT, R3, 0x3, PT ;  /* 0x000000030300780c */ /* 0x000fda0003f05270 */
[----:B0-----:R-:W-:Y:S05]  /*1140*/  @!P0 BRA `(.L_x_191) ;  /* 0x0000000000048947 */ /* 0x001fea0003800000 */
[----:B------:R-:W-:Y:S01]  /*1150*/  BPT.TRAP 0x1 ;  /* 0x000000040000795c */ /* 0x000fe20000300000 */
.L_x_191:
[----:B------:R-:W-:Y:S01]  /*1160*/  ULEA UR27, UR37, UR51, 0x3 ;  /* 0x00000033251b7291 */ /* 0x000fe2000f8e183f */
[----:B------:R-:W-:-:S05]  /*1170*/  IMAD.U32 R3, RZ, RZ, UR36 ;  /* 0x00000024ff037e24 */ /* 0x000fca000f8e00ff */
[----:B------:R-:W-:-:S04]  /*1180*/  SHF.L.U32 R3, R3, 0x1f, RZ ;  /* 0x0000001f03037819 */ /* 0x000fc800000006ff */
[----:B------:R0:W1:Y:S01]  /*1190*/  SYNCS.PHASECHK.TRANS64.TRYWAIT P1, [UR27+0x32430], R3 ;  /* 0x03243003ff0075a7 */ /* 0x000062000802015b */
[----:B------:R-:W-:Y:S05]  /*11a0*/  @!P0 BRA `(.L_x_192) ;  /* 0x0000000000048947 */ /* 0x000fea0003800000 */
[----:B------:R-:W-:Y:S01]  /*11b0*/  BPT.TRAP 0x1 ;  /* 0x000000040000795c */ /* 0x000fe20000300000 */
.L_x_192:
[----:B-1----:R-:W-:Y:S05]  /*11c0*/  @P1 BRA `(.L_x_193) ;  /* 0x0000000000081947 */ /* 0x002fea0003800000 */
[----:B------:R-:W1:Y:S02]  /*11d0*/  SYNCS.PHASECHK.TRANS64.TRYWAIT P1, [UR27+0x32430], R3 ;  /* 0x03243003ff0075a7 */ /* 0x000e64000802015b */
[----:B-1----:R-:W-:Y:S05]  /*11e0*/  @!P1 BRA `(.L_x_194) ;  /* 0x000000b800189947 */ /* 0x002fea0003800000 */
.L_x_193:
[----:B------:R-:W-:Y:S01]  /*11f0*/  ULEA UR4, UR42, UR51, 0xd ;  /* 0x000000332a047291 */ /* 0x000fe2000f8e683f */
[----:B------:R-:W-:Y:S01]  /*1200*/  WARPGROUP.ARRIVE ;  /* 0x00000000000079c5 */ /* 0x000fe20000000000 */
[----:B------:R-:W-:Y:S02]  /*1210*/  UIADD3 UR5, UR51, 0x1c400, URZ ;  /* 0x0001c40033057890 */ /* 0x000fe4000fffe03f */
[----:B------:R-:W-:Y:S02]  /*1220*/  UIADD3 UR4, UR4, 0x18400, URZ ;  /* 0x0001840004047890 */ /* 0x000fe4000fffe03f */
[----:B------:R-:W-:Y:S02]  /*1230*/  USHF.R.U32.HI UR5, URZ, 0x4, UR5 ;  /* 0x000000043f057899 */ /* 0x000fe40008011605 */
[----:B------:R-:W-:Y:S02]  /*1240*/  USHF.R.U32.HI UR4, URZ, 0x4, UR4 ;  /* 0x000000043f047899 */ /* 0x000fe40008011604 */
[----:B------:R-:W-:-:S02]  /*1250*/  ULOP3.LUT UR5, UR5, 0x3fff, URZ, 0xc0, !UPT ;  /* 0x00003fff05057892 */ /* 0x000fc4000f8ec03f */
[----:B------:R-:W-:Y:S02]  /*1260*/  ULOP3.LUT UR4, UR4, 0x3fff, URZ, 0xc0, !UPT ;  /* 0x00003fff04047892 */ /* 0x000fe4000f8ec03f */
[----:B------:R-:W-:Y:S02]  /*1270*/  ULOP3.LUT UR24, UR5, 0x10000, URZ, 0xfc, !UPT ;  /* 0x0001000005187892 */ /* 0x000fe4000f8efc3f */
[----:B------:R-:W-:Y:S02]  /*1280*/  ULOP3.LUT UR4, UR4, 0x10000, URZ, 0xfc, !UPT ;  /* 0x0001000004047892 */ /* 0x000fe4000f8efc3f */
[----:B------:R-:W-:Y:S01]  /*1290*/  UIMAD UR6, UR37, 0x300, UR24 ;  /* 0x00000300250678a4 */ /* 0x000fe2000f8e0218 */
[----:B------:R-:W-:Y:S01]  /*12a0*/  UMOV UR5, 0x40000040 ;  /* 0x4000004000057882 */ /* 0x000fe20000000000 */
[----:B------:R-:W-:Y:S01]  /*12b0*/  UMOV UR7, 0x40000040 ;  /* 0x4000004000077882 */ /* 0x000fe20000000000 */
[----:B------:R-:W-:Y:S02]  /*12c0*/  UIADD3 UR8, UR4, 0x2, URZ ;  /* 0x0000000204087890 */ /* 0x000fe4000fffe03f */
[----:B------:R-:W-:Y:S01]  /*12d0*/  UIADD3 UR10, UR6, 0x2, URZ ;  /* 0x00000002060a7890 */ /* 0x000fe2000fffe03f */
[----:B------:R-:W-:-:S03]  /*12e0*/  UMOV UR9, 0x40000040 ;  /* 0x4000004000097882 */ /* 0x000fc60000000000 */
[----:B------:R-:W-:Y:S01]  /*12f0*/  HGMMA.64x96x16.F32.BF16 R24, gdesc[UR4], RZ, !UPT, gsb0 ;  /* 0x01600000041879f0 */ /* 0x000fe2000c0018ff */
[----:B------:R-:W-:Y:S01]  /*1300*/  UMOV UR11, 0x40000040 ;  /* 0x40000040000b7882 */ /* 0x000fe20000000000 */
[----:B------:R-:W-:Y:S02]  /*1310*/  UIADD3 UR12, UR4, 0x4, URZ ;  /* 0x00000004040c7890 */ /* 0x000fe4000fffe03f */
[----:B------:R-:W-:Y:S01]  /*1320*/  UIADD3 UR14, UR6, 0x4, URZ ;  /* 0x00000004060e7890 */ /* 0x000fe2000fffe03f */
[----:B------:R-:W-:Y:S01]  /*1330*/  UMOV UR13, 0x40000040 ;  /* 0x40000040000d7882 */ /* 0x000fe20000000000 */
[----:B------:R-:W-:Y:S01]  /*1340*/  UMOV UR15, 0x40000040 ;  /* 0x40000040000f7882 */ /* 0x000fe20000000000 */
[----:B------:R-:W-:Y:S02]  /*1350*/  UIADD3 UR16, UR4, 0x6, URZ ;  /* 0x0000000604107890 */ /* 0x000fe4000fffe03f */
[----:B------:R-:W-:Y:S01]  /*1360*/  UIADD3 UR18, UR6, 0x6, URZ ;  /* 0x0000000606127890 */ /* 0x000fe2000fffe03f */
[----:B------:R-:W-:Y:S01]  /*1370*/  UMOV UR17, 0x40000040 ;  /* 0x4000004000117882 */ /* 0x000fe20000000000 */
[----:B------:R-:W-:Y:S01]  /*1380*/  UMOV UR19, 0x40000040 ;  /* 0x4000004000137882 */ /* 0x000fe20000000000 */
[----:B------:R-:W-:-:S02]  /*1390*/  WARPGROUP.DEPBAR.LE gsb0, 0x0 ;  /* 0x00008000000079c5 */ /* 0x000fc40000010000 */
        /* <DEDUP_REMOVED lines=9> */
[----:B------:R-:W2:Y:S02]  /*1430*/  SYNCS.PHASECHK.TRANS64.TRYWAIT P1, [UR51+0x32410], R0 ;  /* 0x03241000ff0075a7 */ /* 0x000ea40008020173 */
[----:B--2---:R-:W-:Y:S05]  /*1440*/  @!P1 BRA `(.L_x_195) ;  /* 0x000000b400989947 */ /* 0x004fea0003800000 */
.L_x_275:
[----:B------:R-:W-:Y:S05]  /*1450*/  @!P0 BRA `(.L_x_196) ;  /* 0x0000000000048947 */ /* 0x000fea0003800000 */
[----:B------:R-:W-:Y:S01]  /*1460*/  BPT.TRAP 0x1 ;  /* 0x000000040000795c */ /* 0x000fe20000300000 */
.L_x_196:
[----:B------:R3:W4:Y:S01]  /*1470*/  SYNCS.PHASECHK.TRANS64.TRYWAIT P1, [UR27+0x32450], R3 ;  /* 0x03245003ff0075a7 */ /* 0x000722000802015b */
[----:B------:R-:W-:Y:S05]  /*1480*/  @!P0 BRA `(.L_x_197) ;  /* 0x0000000000048947 */ /* 0x000fea0003800000 */
[----:B------:R-:W-:Y:S01]  /*1490*/  BPT.TRAP 0x1 ;  /* 0x000000040000795c */ /* 0x000fe20000300000 */
.L_x_197:
[----:B----4-:R-:W-:Y:S05]  /*14a0*/  @P1 BRA `(.L_x_198) ;  /* 0x0000000000081947 */ /* 0x010fea0003800000 */
[----:B------:R-:W4:Y:S02]  /*14b0*/  SYNCS.PHASECHK.TRANS64.TRYWAIT P1, [UR27+0x32450], R3 ;  /* 0x03245003ff0075a7 */ /* 0x000f24000802015b */
[----:B----4-:R-:W-:Y:S05]  /*14c0*/  @!P1 BRA `(.L_x_199) ;  /* 0x000000b400909947 */ /* 0x010fea0003800000 */
.L_x_198:
[----:B------:R-:W-:Y:S01]  /*14d0*/  UIADD3 UR51, UR51, 0x400, URZ ;  /* 0x0000040033337890 */ /* 0x000fe2000fffe03f */
[----:B------:R-:W-:Y:S01]  /*14e0*/  WARPGROUP.ARRIVE ;  /* 0x00000000000079c5 */ /* 0x000fe20000000000 */
[----:B------:R-:W-:-:S05]  /*14f0*/  ULOP3.LUT UR6, UR50, 0x10000, URZ, 0xfc, !UPT ;  /* 0x0001000032067892 */ /* 0x000fca000f8efc3f */
[----:B--2---:R-:W2:Y:S01]  /*1500*/  S2R R0, SR_TID.X ;  /* 0x0000000000007919 */ /* 0x004ea20000002100 */
[----:B------:R-:W-:Y:S01]  /*1510*/  USHF.R.U32.HI UR26, URZ, 0x4, UR51 ;  /* 0x000000043f1a7899 */ /* 0x000fe20008011633 */
[----:B------:R-:W-:Y:S01]  /*1520*/  UMOV UR21, 0x40000040 ;  /* 0x4000004000157882 */ /* 0x000fe20000000000 */
[----:B------:R-:W-:Y:S02]  /*1530*/  UMOV UR23, 0x40000040 ;  /* 0x4000004000177882 */ /* 0x000fe40000000000 */
[----:B------:R-:W-:Y:S01]  /*1540*/  ULOP3.LUT UR26, UR26, 0x3fff, URZ, 0xc0, !UPT ;  /* 0x00003fff1a1a7892 */ /* 0x000fe2000f8ec03f */
[----:B------:R-:W-:-:S03]  /*1550*/  UMOV UR20, UR6 ;  /* 0x0000000600147c82 */ /* 0x000fc60008000000 */
[----:B------:R-:W-:-:S04]  /*1560*/  ULOP3.LUT UR25, UR26, 0x10000, URZ, 0xfc, !UPT ;  /* 0x000100001a197892 */ /* 0x000fc8000f8efc3f */
[----:B------:R-:W-:-:S07]  /*1570*/  UIMAD UR7, UR37, 0xc00, UR25 ;  /* 0x00000c00250778a4 */ /* 0x000fce000f8e0219 */
[----:B------:R-:W-:Y:S02]  /*1580*/  UMOV UR22, UR7 ;  /* 0x0000000700167c82 */ /* 0x000fe40008000000 */
[----:B------:R-:W-:Y:S01]  /*1590*/  HGMMA.64x96x16.F32.BF16 R24, gdesc[UR20], R24, gsb0 ;  /* 0x01600000141879f0 */ /* 0x000fe20008001818 */
        /* <DEDUP_REMOVED lines=8> */
[----:B------:R-:W-:Y:S01]  /*1620*/  HGMMA.64x96x16.F32.BF16 R24, gdesc[UR20], R24, gsb0 ;  /* 0x01600000141879f0 */ /* 0x000fe20008001818 */
[----:B------:R-:W-:Y:S02]  /*1630*/  UIADD3 UR20, UR6, 0x4, URZ ;  /* 0x0000000406147890 */ /* 0x000fe4000fffe03f */
[----:B------:R-:W-:Y:S01]  /*1640*/  UIADD3 UR22, UR7, 0x4, URZ ;  /* 0x0000000407167890 */ /* 0x000fe2000fffe03f */
[----:B------:R-:W-:Y:S01]  /*1650*/  UMOV UR21, 0x40000040 ;  /* 0x4000004000157882 */ /* 0x000fe20000000000 */
[----:B------:R-:W-:Y:S01]  /*1660*/  UMOV UR23, 0x40000040 ;  /* 0x4000004000177882 */ /* 0x000fe20000000000 */
        /* <DEDUP_REMOVED lines=93> */
[----:B------:R-:W-:Y:S03]  /*1c40*/  HGMMA.64x96x16.F32.BF16 R24, gdesc[UR20], R24, gsb0 ;  /* 0x01600000141879f0 */ /* 0x000fe60008001818 */
[----:B------:R-:W-:Y:S02]  /*1c50*/  WARPGROUP.DEPBAR.LE gsb0, 0x0 ;  /* 0x00008000000079c5 */ /* 0x000fe40000010000 */
[----:B------:R2:W-:Y:S06]  /*1c60*/  BAR.ARV R0, 0x100 ;  /* 0x000400000000751d */ /* 0x0005ec0000002000 */
[----:B------:R-:W-:Y:S05]  /*1c70*/  @!P0 BRA `(.L_x_200) ;  /* 0x0000000000048947 */ /* 0x000fea0003800000 */
[----:B------:R-:W-:Y:S01]  /*1c80*/  BPT.TRAP 0x1 ;  /* 0x000000040000795c */ /* 0x000fe20000300000 */
.L_x_200:
[----:B------:R-:W-:Y:S01]  /*1c90*/  UIMAD UR6, UR46, -0x60, UR47 ;  /* 0xffffffa02e0678a4 */ /* 0x000fe2000f8e022f */
[----:B------:R-:W-:Y:S01]  /*1ca0*/  ULDC UR10, c[0x0][0xa80] ;  /* 0x0002a000000a7ab9 */ /* 0x000fe20000000800 */
[----:B------:R-:W-:Y:S02]  /*1cb0*/  ULOP3.LUT UR26, UR26, 0x3000000, URZ, 0xfc, !UPT ;  /* 0x030000001a1a7892 */ /* 0x000fe4000f8efc3f */
[----:B------:R-:W-:Y:S02]  /*1cc0*/  UIADD3 UR6, UR6, 0x60, URZ ;  /* 0x0000006006067890 */ /* 0x000fe4000fffe03f */
[----:B------:R-:W-:Y:S01]  /*1cd0*/  UIMAD UR11, UR37, 0xc00, UR26 ;  /* 0x00000c00250b78a4 */ /* 0x000fe2000f8e021a */
[----:B------:R-:W-:-:S03]  /*1ce0*/  UMOV UR7, 0x40000040 ;  /* 0x4000004000077882 */ /* 0x000fc60000000000 */
[----:B01-3--:R-:W-:Y:S01]  /*1cf0*/  IMAD.U32 R3, RZ, RZ, UR6 ;  /* 0x00000006ff037e24 */ /* 0x00bfe2000f8e00ff */
[----:B------:R-:W-:-:S03]  /*1d00*/  UIADD3 UR6, UR27, 0x32440, URZ ;  /* 0x000324401b067890 */ /* 0x000fc6000fffe03f */
[----:B------:R-:W-:Y:S01]  /*1d10*/  IMAD R3, R210, -0x2, R3 ;  /* 0xfffffffed2037824 */ /* 0x000fe200078e0203 */
[----:B------:R-:W-:-:S04]  /*1d20*/  UPRMT UR6, UR45, 0x654, UR6 ;  /* 0x000006542d067896 */ /* 0x000fc80008000006 */
[C---:B------:R-:W-:Y:S02]  /*1d30*/  ISETP.GT.AND P2, PT, R3.reuse, RZ, PT ;  /* 0x000000ff0300720c */ /* 0x040fe40003f44270 */
[C---:B------:R-:W-:Y:S02]  /*1d40*/  ISETP.GT.AND P1, PT, R3.reuse, 0x1, PT ;  /* 0x000000010300780c */ /* 0x040fe40003f24270 */
[----:B------:R-:W-:Y:S01]  /*1d50*/  ISETP.GT.AND P6, PT, R3, 0x8, PT ;  /* 0x000000080300780c */ /* 0x000fe20003fc4270 */
[----:B------:R-:W-:Y:S01]  /*1d60*/  SYNCS.ARRIVE.TRANS64.RED.A1T0 RZ, [UR6], RZ ;  /* 0x000000ffffff79a7 */ /* 0x000fe20008100406 */
[----:B------:R-:W-:Y:S01]  /*1d70*/  FSEL R75, R24, -INF , P2 ;  /* 0xff800000184b7808 */ /* 0x000fe20001000000 */
[----:B------:R-:W-:Y:S01]  /*1d80*/  UMOV UR6, UR11 ;  /* 0x0000000b00067c82 */ /* 0x000fe20008000000 */
        /* <DEDUP_REMOVED lines=19> */
[----:B------:R-:W-:-:S02]  /*1ec0*/  FMNMX.FTZ R4, R73, R27, !PT ;  /* 0x0000001b49047209 */ /* 0x000fc40007810000 */
[----:B------:R-:W-:Y:S02]  /*1ed0*/  ISETP.GT.AND P6, PT, R3, 0x20, PT ;  /* 0x000000200300780c */ /* 0x000fe40003fc4270 */
[----:B------:R-:W-:Y:S02]  /*1ee0*/  FSEL R15, R37, -INF , P1 ;  /* 0xff800000250f7808 */ /* 0x000fe40000800000 */
[----:B------:R-:W-:Y:S02]  /*1ef0*/  FMNMX.FTZ R22, R11, R22, !PT ;  /* 0x000000160b167209 */ /* 0x000fe40007810000 */
[----:B------:R-:W-:Y:S02]  /*1f00*/  FSEL R31, R31, -INF , P5 ;  /* 0xff8000001f1f7808 */ /* 0x000fe40002800000 */
[----:B------:R-:W-:Y:S02]  /*1f10*/  FMNMX.FTZ R4, R77, R4, !PT ;  /* 0x000000044d047209 */ /* 0x000fe40007810000 */
[----:B------:R-:W-:-:S02]  /*1f20*/  ISETP.GT.AND P5, PT, R3, 0x21, PT ;  /* 0x000000210300780c */ /* 0x000fc40003fa4270 */
[----:B------:R-:W-:Y:S02]  /*1f30*/  FSEL R12, R40, -INF , P6 ;  /* 0xff800000280c7808 */ /* 0x000fe40003000000 */
[----:B------:R-:W-:Y:S02]  /*1f40*/  FMNMX.FTZ R33, R15, R22, !PT ;  /* 0x000000160f217209 */ /* 0x000fe40007810000 */
[----:B------:R-:W-:Y:S02]  /*1f50*/  FSEL R5, R34, -INF , P4 ;  /* 0xff80000022057808 */ /* 0x000fe40002000000 */
[----:B------:R-:W-:Y:S02]  /*1f60*/  FMNMX.FTZ R4, R31, R4, !PT ;  /* 0x000000041f047209 */ /* 0x000fe40007810000 */
[----:B------:R-:W-:Y:S02]  /*1f70*/  ISETP.GT.AND P4, PT, R3, 0x28, PT ;  /* 0x000000280300780c */ /* 0x000fe40003f84270 */
[----:B------:R-:W-:-:S02]  /*1f80*/  FSEL R20, R41, -INF , P5 ;  /* 0xff80000029147808 */ /* 0x000fc40002800000 */
[----:B------:R-:W-:Y:S02]  /*1f90*/  FMNMX.FTZ R33, R12, R33, !PT ;  /* 0x000000210c217209 */ /* 0x000fe40007810000 */
[----:B------:R-:W-:Y:S02]  /*1fa0*/  FSEL R7, R35, -INF , P3 ;  /* 0xff80000023077808 */ /* 0x000fe40001800000 */
[----:B------:R-:W-:Y:S02]  /*1fb0*/  FMNMX.FTZ R4, R5, R4, !PT ;  /* 0x0000000405047209 */ /* 0x000fe40007810000 */
[----:B------:R-:W-:Y:S02]  /*1fc0*/  ISETP.GT.AND P3, PT, R3, 0x29, PT ;  /* 0x000000290300780c */ /* 0x000fe40003f64270 */
[----:B------:R-:W-:Y:S02]  /*1fd0*/  FSEL R23, R44, -INF , P4 ;  /* 0xff8000002c177808 */ /* 0x000fe40002000000 */
[----:B------:R-:W-:-:S02]  /*1fe0*/  FMNMX.FTZ R24, R20, R33, !PT ;  /* 0x0000002114187209 */ /* 0x000fc40007810000 */
[----:B------:R-:W-:Y:S02]  /*1ff0*/  FSEL R9, R38, -INF , P2 ;  /* 0xff80000026097808 */ /* 0x000fe40001000000 */
[----:B------:R-:W-:Y:S02]  /*2000*/  FMNMX.FTZ R4, R7, R4, !PT ;  /* 0x0000000407047209 */ /* 0x000fe40007810000 */
[----:B------:R-:W-:Y:S02]  /*2010*/  ISETP.GT.AND P2, PT, R3, 0x30, PT ;  /* 0x000000300300780c */ /* 0x000fe40003f44270 */
[----:B------:R-:W-:Y:S02]  /*2020*/  FSEL R159, R45, -INF , P3 ;  /* 0xff8000002d9f7808 */ /* 0x000fe40001800000 */
[----:B------:R-:W-:Y:S02]  /*2030*/  FMNMX.FTZ R24, R23, R24, !PT ;  /* 0x0000001817187209 */ /* 0x000fe40007810000 */
[----:B------:R-:W-:-:S02]  /*2040*/  FSEL R13, R39, -INF , P1 ;  /* 0xff800000270d7808 */ /* 0x000fc40000800000 */
[----:B------:R-:W-:Y:S02]  /*2050*/  FMNMX.FTZ R4, R9, R4, !PT ;  /* 0x0000000409047209 */ /* 0x000fe40007810000 */
        /* <DEDUP_REMOVED lines=30> */
[----:B------:R-:W-:Y:S02]  /*2240*/  FSEL R162, R54, -INF , P6 ;  /* 0xff80000036a27808 */ /* 0x000fe40003000000 */
[----:B------:R-:W-:Y:S02]  /*2250*/  ISETP.GT.AND P6, PT, R3, 0x49, PT ;  /* 0x000000490300780c */ /* 0x000fe40003fc4270 */
[----:B------:R-:W-:Y:S02]  /*2260*/  FSEL R167, R60, -INF , P2 ;  /* 0xff8000003ca77808 */ /* 0x000fe40001000000 */
[----:B------:R-:W-:Y:S02]  /*2270*/  FMNMX.FTZ R4, R164, R35, !PT ;  /* 0x00000023a4047209 */ /* 0x000fe40007810000 */
[----:B------:R-:W-:-:S02]  /*2280*/  FMNMX.FTZ R33, R158, R33, !PT ;  /* 0x000000219e217209 */ /* 0x000fc40007810000 */
[----:B------:R-:W-:Y:S02]  /*2290*/  ISETP.GT.AND P1, PT, R3, 0x50, PT ;  /* 0x000000500300780c */ /* 0x000fe40003f24270 */
[----:B------:R-:W-:Y:S02]  /*22a0*/  FSEL R171, R61, -INF , P6 ;  /* 0xff8000003dab7808 */ /* 0x000fe40003000000 */
[----:B------:R-:W-:Y:S02]  /*22b0*/  FMNMX.FTZ R4, R167, R4, !PT ;  /* 0x00000004a7047209 */ /* 0x000fe40007810000 */
[----:B------:R-:W-:Y:S02]  /*22c0*/  FSEL R170, R55, -INF , P5 ;  /* 0xff80000037aa7808 */ /* 0x000fe40002800000 */
[----:B------:R-:W-:Y:S02]  /*22d0*/  FMNMX.FTZ R33, R162, R33, !PT ;  /* 0x00000021a2217209 */ /* 0x000fe40007810000 */
[----:B------:R-:W-:-:S02]  /*22e0*/  FSEL R165, R64, -INF , P1 ;  /* 0xff80000040a57808 */ /* 0x000fc40000800000 */
[----:B------:R-:W-:Y:S02]  /*22f0*/  FMNMX.FTZ R4, R171, R4, !PT ;  /* 0x00000004ab047209 */ /* 0x000fe40007810000 */
[----:B------:R-:W-:Y:S02]  /*2300*/  FSEL R168, R58, -INF , P4 ;  /* 0xff8000003aa87808 */ /* 0x000fe40002000000 */
[----:B------:R-:W-:Y:S02]  /*2310*/  FMNMX.FTZ R33, R170, R33, !PT ;  /* 0x00000021aa217209 */ /* 0x000fe40007810000 */
[----:B------:R-:W-:Y:S02]  /*2320*/  FMNMX.FTZ R24, R165, R4, !PT ;  /* 0x00000004a5187209 */ /* 0x000fe40007810000 */
[----:B------:R-:W-:Y:S02]  /*2330*/  FSEL R173, R59, -INF , P3 ;  /* 0xff8000003bad7808 */ /* 0x000fe40001800000 */
[----:B------:R-:W-:Y:S01]  /*2340*/  FMNMX.FTZ R4, R168, R33, !PT ;  /* 0x00000021a8047209 */ /* 0x000fe20007810000 */
[----:B------:R0:W-:Y:S01]  /*2350*/  BAR.SYNC.DEFER_BLOCKING R192, 0x100 ;  /* 0x000400c00000751d */ /* 0x0001e20000010000 */
[----:B------:R-:W-:-:S02]  /*2360*/  ISETP.GT.AND P5, PT, R3, 0x51, PT ;  /* 0x000000510300780c */ /* 0x000fc40003fa4270 */
[C---:B------:R-:W-:Y:S02]  /*2370*/  ISETP.GT.AND P4, PT, R3.reuse, 0x58, PT ;  /* 0x000000580300780c */ /* 0x040fe40003f84270 */
[----:B------:R-:W-:Y:S02]  /*2380*/  ISETP.GT.AND P3, PT, R3, 0x59, PT ;  /* 0x000000590300780c */ /* 0x000fe40003f64270 */
[----:B------:R-:W-:Y:S02]  /*2390*/  FSEL R184, R62, -INF , P2 ;  /* 0xff8000003eb87808 */ /* 0x000fe40001000000 */
[----:B------:R-:W-:Y:S02]  /*23a0*/  FMNMX.FTZ R3, R173, R4, !PT ;  /* 0x00000004ad037209 */ /* 0x000fe40007810000 */
[----:B------:R-:W-:Y:S02]  /*23b0*/  FSEL R187, R63, -INF , P6 ;  /* 0xff8000003fbb7808 */ /* 0x000fe40003000000 */
[----:B------:R-:W-:-:S02]  /*23c0*/  FMNMX.FTZ R4, R184, R3, !PT ;  /* 0x00000003b8047209 */ /* 0x000fc40007810000 */
[----:B------:R-:W-:Y:S02]  /*23d0*/  FSEL R169, R65, -INF , P5 ;  /* 0xff80000041a97808 */ /* 0x000fe40002800000 */
        /* <DEDUP_REMOVED lines=8> */
[----:B------:R-:W-:Y:S02]  /*2460*/  FSEL R186, R70, -INF , P4 ;  /* 0xff80000046ba7808 */ /* 0x000fe40002000000 */
[----:B------:R-:W-:Y:S02]  /*2470*/  FMNMX.FTZ R3, R185, R4, !PT ;  /* 0x00000004b9037209 */ /* 0x000fe40007810000 */
[----:B------:R-:W-:-:S02]  /*2480*/  FMNMX.FTZ R33, R174, R33, !PT ;  /* 0x00000021ae217209 */ /* 0x000fc40007810000 */
[----:B------:R-:W-:Y:S02]  /*2490*/  FSEL R189, R71, -INF , P3 ;  /* 0xff80000047bd7808 */ /* 0x000fe40001800000 */
[----:B------:R-:W-:Y:S01]  /*24a0*/  FMNMX.FTZ R4, R186, R3, !PT ;  /* 0x00000003ba047209 */ /* 0x000fe20007810000 */
[----:B------:R-:W1:Y:S03]  /*24b0*/  SHFL.BFLY PT, R24, R33, 0x2, 0x1f ;  /* 0x0c401f0021187f89 */ /* 0x000e6600000e0000 */
[----:B------:R-:W-:-:S05]  /*24c0*/  FMNMX.FTZ R4, R189, R4, !PT ;  /* 0x00000004bd047209 */ /* 0x000fca0007810000 */
[----:B------:R-:W3:Y:S01]  /*24d0*/  SHFL.BFLY PT, R35, R4, 0x2, 0x1f ;  /* 0x0c401f0004237f89 */ /* 0x000ee200000e0000 */
[----:B-1----:R-:W-:-:S05]  /*24e0*/  FMNMX.FTZ R24, R33, R24, !PT ;  /* 0x0000001821187209 */ /* 0x002fca0007810000 */
[----:B------:R-:W1:Y:S01]  /*24f0*/  SHFL.BFLY PT, R3, R24, 0x1, 0x1f ;  /* 0x0c201f0018037f89 */ /* 0x000e6200000e0000 */
[----:B---3--:R-:W-:-:S05]  /*2500*/  FMNMX.FTZ R35, R4, R35, !PT ;  /* 0x0000002304237209 */ /* 0x008fca0007810000 */
[----:B------:R-:W3:Y:S01]  /*2510*/  SHFL.BFLY PT, R26, R35, 0x1, 0x1f ;  /* 0x0c201f00231a7f89 */ /* 0x000ee200000e0000 */
[----:B-1----:R-:W-:-:S04]  /*2520*/  FMNMX.FTZ R3, R24, R3, !PT ;  /* 0x0000000318037209 */ /* 0x002fc80007810000 */
[C---:B------:R-:W-:Y:S01]  /*2530*/  FSETP.NEU.FTZ.AND P1, PT, R3.reuse, -INF , PT ;  /* 0xff8000000300780b */ /* 0x040fe20003f3d000 */
[----:B------:R-:W-:Y:S01]  /*2540*/  FMUL.FTZ R188, R3, UR10 ;  /* 0x0000000a03bc7c20 */ /* 0x000fe20008410000 */
[----:B---3--:R-:W-:-:S04]  /*2550*/  FMNMX.FTZ R4, R35, R26, !PT ;  /* 0x0000001a23047209 */ /* 0x008fc80007810000 */
[----:B------:R-:W-:Y:S02]  /*2560*/  FSEL R188, R188, RZ, P1 ;  /* 0x000000ffbcbc7208 */ /* 0x000fe40000800000 */
[C---:B------:R-:W-:Y:S01]  /*2570*/  FSETP.NEU.FTZ.AND P1, PT, R4.reuse, -INF , PT ;  /* 0xff8000000400780b */ /* 0x040fe20003f3d000 */
[----:B------:R-:W-:Y:S02]  /*2580*/  FMUL.FTZ R190, R4, UR10 ;  /* 0x0000000a04be7c20 */ /* 0x000fe40008410000 */
[--C-:B------:R-:W-:Y:S01]  /*2590*/  FFMA.FTZ R176, R75, UR10, -R188.reuse ;  /* 0x0000000a4bb07c23 */ /* 0x100fe200080108bc */
[--C-:B------:R-:W-:Y:S01]  /*25a0*/  FFMA.FTZ R175, R25, UR10, -R188.reuse ;  /* 0x0000000a19af7c23 */ /* 0x100fe200080108bc */
[--C-:B------:R-:W-:Y:S01]  /*25b0*/  FFMA.FTZ R178, R79, UR10, -R188.reuse ;  /* 0x0000000a4fb27c23 */ /* 0x100fe200080108bc */
[----:B------:R-:W-:Y:S01]  /*25c0*/  FSEL R190, R190, RZ, P1 ;  /* 0x000000ffbebe7208 */ /* 0x000fe20000800000 */
[--C-:B------:R-:W-:Y:S01]  /*25d0*/  FFMA.FTZ R181, R29, UR10, -R188.reuse ;  /* 0x0000000a1db57c23 */ /* 0x100fe200080108bc */
[--C-:B------:R-:W-:Y:S01]  /*25e0*/  FFMA.FTZ R191, R8, UR10, -R188.reuse ;  /* 0x0000000a08bf7c23 */ /* 0x100fe200080108bc */
[----:B------:R-:W-:Y:S01]  /*25f0*/  MUFU.EX2 R176, R176 ;  /* 0x000000b000b07308 */ /* 0x000fe20000000800 */
[----:B------:R-:W-:Y:S01]  /*2600*/  FFMA.FTZ R8, R11, UR10, -R188 ;  /* 0x0000000a0b087c23 */ /* 0x000fe200080108bc */
[--C-:B------:R-:W-:Y:S01]  /*2610*/  FFMA.FTZ R177, R73, UR10, -R190.reuse ;  /* 0x0000000a49b17c23 */ /* 0x100fe200080108be */
[--C-:B------:R-:W-:Y:S01]  /*2620*/  FFMA.FTZ R182, R27, UR10, -R190.reuse ;  /* 0x0000000a1bb67c23 */ /* 0x100fe200080108be */
[--C-:B------:R-:W-:Y:S01]  /*2630*/  FFMA.FTZ R179, R77, UR10, -R190.reuse ;  /* 0x0000000a4db37c23 */ /* 0x100fe200080108be */
[--C-:B------:R-:W-:Y:S01]  /*2640*/  FFMA.FTZ R180, R31, UR10, -R190.reuse ;  /* 0x0000000a1fb47c23 */ /* 0x100fe200080108be */
[----:B0-----:R-:W-:Y:S01]  /*2650*/  FFMA.FTZ R192, R7, UR10, -R190 ;  /* 0x0000000a07c07c23 */ /* 0x001fe200080108be */
[--C-:B------:R-:W-:Y:S01]  /*2660*/  FFMA.FTZ R6, R6, UR10, -R188.reuse ;  /* 0x0000000a06067c23 */ /* 0x100fe200080108bc */
[----:B------:R-:W0:Y:S01]  /*2670*/  MUFU.EX2 R175, R175 ;  /* 0x000000af00af7308 */ /* 0x000e220000000800 */
[----:B------:R-:W-:Y:S01]  /*2680*/  FFMA.FTZ R11, R15, UR10, -R188 ;  /* 0x0000000a0f0b7c23 */ /* 0x000fe200080108bc */
[--C-:B------:R-:W-:Y:S01]  /*2690*/  FFMA.FTZ R5, R5, UR10, -R190.reuse ;  /* 0x0000000a05057c23 */ /* 0x100fe200080108be */
[--C-:B------:R-:W-:Y:S01]  /*26a0*/  FFMA.FTZ R7, R9, UR10, -R190.reuse ;  /* 0x0000000a09077c23 */ /* 0x100fe200080108be */
[----:B------:R-:W-:Y:S01]  /*26b0*/  FFMA.FTZ R194, R13, UR10, -R190 ;  /* 0x0000000a0dc27c23 */ /* 0x000fe200080108be */
[----:B------:R-:W-:Y:S01]  /*26c0*/  FFMA.FTZ R9, R12, UR10, -R188 ;  /* 0x0000000a0c097c23 */ /* 0x000fe200080108bc */
[----:B------:R-:W-:Y:S01]  /*26d0*/  FFMA.FTZ R15, R14, UR10, -R190 ;  /* 0x0000000a0e0f7c23 */ /* 0x000fe200080108be */
[----:B------:R-:W-:Y:S01]  /*26e0*/  FFMA.FTZ R12, R20, UR10, -R188 ;  /* 0x0000000a140c7c23 */ /* 0x000fe200080108bc */
[----:B------:R-:W-:Y:S01]  /*26f0*/  MUFU.EX2 R178, R178 ;  /* 0x000000b200b27308 */ /* 0x000fe20000000800 */
[----:B------:R-:W-:Y:S01]  /*2700*/  FFMA.FTZ R14, R21, UR10, -R190 ;  /* 0x0000000a150e7c23 */ /* 0x000fe200080108be */
[--C-:B------:R-:W-:Y:S01]  /*2710*/  FFMA.FTZ R13, R23, UR10, -R188.reuse ;  /* 0x0000000a170d7c23 */ /* 0x100fe200080108bc */
[----:B------:R-:W-:Y:S01]  /*2720*/  FFMA.FTZ R20, R159, UR10, -R188 ;  /* 0x0000000a9f147c23 */ /* 0x000fe200080108bc */
[--C-:B------:R-:W-:Y:S01]  /*2730*/  FFMA.FTZ R10, R10, UR10, -R190.reuse ;  /* 0x0000000a0a0a7c23 */ /* 0x100fe200080108be */
[----:B------:R-:W-:Y:S01]  /*2740*/  FFMA.FTZ R21, R157, UR10, -R190 ;  /* 0x0000000a9d157c23 */ /* 0x000fe200080108be */
[--C-:B------:R-:W-:Y:S01]  /*2750*/  FFMA.FTZ R23, R156, UR10, -R188.reuse ;  /* 0x0000000a9c177c23 */ /* 0x100fe200080108bc */
[--C-:B------:R-:W-:Y:S01]  /*2760*/  FFMA.FTZ R156, R160, UR10, -R188.reuse ;  /* 0x0000000aa09c7c23 */ /* 0x100fe200080108bc */
[----:B------:R-:W1:Y:S01]  /*2770*/  MUFU.EX2 R181, R181 ;  /* 0x000000b500b57308 */ /* 0x000e620000000800 */
[----:B0-----:R-:W-:Y:S01]  /*2780*/  F2FP.BF16.F32.PACK_AB R152, R175, R176 ;  /* 0x000000b0af98723e */ /* 0x001fe200000010ff */
[----:B------:R-:W-:Y:S01]  /*2790*/  FFMA.FTZ R157, R163, UR10, -R188 ;  /* 0x0000000aa39d7c23 */ /* 0x000fe200080108bc */
[----:B------:R-:W-:Y:S01]  /*27a0*/  FFMA.FTZ R159, R158, UR10, -R190 ;  /* 0x0000000a9e9f7c23 */ /* 0x000fe200080108be */
[----:B------:R-:W-:Y:S01]  /*27b0*/  FFMA.FTZ R160, R166, UR10, -R188 ;  /* 0x0000000aa6a07c23 */ /* 0x000fe200080108bc */
[--C-:B------:R-:W-:Y:S01]  /*27c0*/  FFMA.FTZ R22, R22, UR10, -R190.reuse ;  /* 0x0000000a16167c23 */ /* 0x100fe200080108be */
[--C-:B------:R-:W-:Y:S01]  /*27d0*/  FFMA.FTZ R158, R162, UR10, -R190.reuse ;  /* 0x0000000aa29e7c23 */ /* 0x100fe200080108be */
[----:B------:R-:W-:Y:S01]  /*27e0*/  FFMA.FTZ R163, R170, UR10, -R190 ;  /* 0x0000000aaaa37c23 */ /* 0x000fe200080108be */
[----:B------:R-:W-:Y:S01]  /*27f0*/  MUFU.EX2 R177, R177 ;  /* 0x000000b100b17308 */ /* 0x000fe20000000800 */
[--C-:B------:R-:W-:Y:S01]  /*2800*/  FFMA.FTZ R162, R164, UR10, -R188.reuse ;  /* 0x0000000aa4a27c23 */ /* 0x100fe200080108bc */
[--C-:B------:R-:W-:Y:S01]  /*2810*/  FFMA.FTZ R164, R167, UR10, -R188.reuse ;  /* 0x0000000aa7a47c23 */ /* 0x100fe200080108bc */
[----:B------:R-:W-:Y:S01]  /*2820*/  FFMA.FTZ R167, R171, UR10, -R188 ;  /* 0x0000000aaba77c23 */ /* 0x000fe200080108bc */
[--C-:B------:R-:W-:Y:S01]  /*2830*/  FFMA.FTZ R166, R168, UR10, -R190.reuse ;  /* 0x0000000aa8a67c23 */ /* 0x100fe200080108be */
[----:B------:R-:W-:Y:S01]  /*2840*/  FFMA.FTZ R171, R173, UR10, -R190 ;  /* 0x0000000aadab7c23 */ /* 0x000fe200080108be */
[----:B------:R-:W-:Y:S01]  /*2850*/  FFMA.FTZ R161, R161, UR10, -R188 ;  /* 0x0000000aa1a17c23 */ /* 0x000fe200080108bc */
[--C-:B------:R-:W-:Y:S01]  /*2860*/  FFMA.FTZ R168, R184, UR10, -R190.reuse ;  /* 0x0000000ab8a87c23 */ /* 0x100fe200080108be */
[----:B------:R-:W0:Y:S01]  /*2870*/  MUFU.EX2 R182, R182 ;  /* 0x000000b600b67308 */ /* 0x000e220000000800 */
[----:B-1----:R-:W-:Y:S01]  /*2880*/  F2FP.BF16.F32.PACK_AB R154, R181, R178 ;  /* 0x000000b2b59a723e */ /* 0x002fe200000010ff */
[----:B------:R-:W-:Y:S01]  /*2890*/  FFMA.FTZ R173, R187, UR10, -R190 ;  /* 0x0000000abbad7c23 */ /* 0x000fe200080108be */
[--C-:B------:R-:W-:Y:S01]  /*28a0*/  FFMA.FTZ R170, R169, UR10, -R188.reuse ;  /* 0x0000000aa9aa7c23 */ /* 0x100fe200080108bc */
[--C-:B------:R-:W-:Y:S01]  /*28b0*/  FFMA.FTZ R169, R172, UR10, -R188.reuse ;  /* 0x0000000aaca97c23 */ /* 0x100fe200080108bc */
[----:B------:R-:W-:Y:S01]  /*28c0*/  FFMA.FTZ R172, R174, UR10, -R188 ;  /* 0x0000000aaeac7c23 */ /* 0x000fe200080108bc */
[--C-:B------:R-:W-:Y:S01]  /*28d0*/  FFMA.FTZ R174, R183, UR10, -R190.reuse ;  /* 0x0000000ab7ae7c23 */ /* 0x100fe200080108be */
[----:B------:R-:W-:Y:S01]  /*28e0*/  FFMA.FTZ R183, R185, UR10, -R190 ;  /* 0x0000000ab9b77c23 */ /* 0x000fe200080108be */
[----:B------:R-:W-:Y:S01]  /*28f0*/  MUFU.EX2 R179, R179 ;  /* 0x000000b300b37308 */ /* 0x000fe20000000800 */
[----:B------:R-:W-:Y:S01]  /*2900*/  FFMA.FTZ R165, R165, UR10, -R188 ;  /* 0x0000000aa5a57c23 */ /* 0x000fe200080108bc */
[--C-:B------:R-:W-:Y:S01]  /*2910*/  FFMA.FTZ R184, R186, UR10, -R190.reuse ;  /* 0x0000000abab87c23 */ /* 0x100fe200080108be */
[----:B------:R-:W-:Y:S01]  /*2920*/  FFMA.FTZ R185, R189, UR10, -R190 ;  /* 0x0000000abdb97c23 */ /* 0x000fe200080108be */
[----:B------:R-:W-:-:S04]  /*2930*/  FADD.FTZ R175, R176, R175 ;  /* 0x000000afb0af7221 */ /* 0x000fc80000010000 */
[----:B------:R-:W1:Y:S01]  /*2940*/  MUFU.EX2 R180, R180 ;  /* 0x000000b400b47308 */ /* 0x000e620000000800 */
[----:B0-----:R-:W-:Y:S01]  /*2950*/  F2FP.BF16.F32.PACK_AB R153, R182, R177 ;  /* 0x000000b1b699723e */ /* 0x001fe200000010ff */
[----:B------:R-:W-:Y:S01]  /*2960*/  FADD.FTZ R182, R177, R182 ;  /* 0x000000b6b1b67221 */ /* 0x000fe20000010000 */
[----:B------:R-:W-:-:S04]  /*2970*/  FADD.FTZ R178, R178, R175 ;  /* 0x000000afb2b27221 */ /* 0x000fc80000010000 */
[----:B------:R-:W-:Y:S01]  /*2980*/  FADD.FTZ R181, R181, R178 ;  /* 0x000000b2b5b57221 */ /* 0x000fe20000010000 */
[----:B------:R-:W-:Y:S08]  /*2990*/  MUFU.EX2 R6, R6 ;  /* 0x0000000600067308 */ /* 0x000ff00000000800 */
[----:B------:R-:W0:Y:S01]  /*29a0*/  MUFU.EX2 R191, R191 ;  /* 0x000000bf00bf7308 */ /* 0x000e220000000800 */
[----:B-1----:R-:W-:Y:S01]  /*29b0*/  F2FP.BF16.F32.PACK_AB R155, R180, R179 ;  /* 0x000000b3b49b723e */ /* 0x002fe200000010ff */
[----:B------:R-:W-:-:S03]  /*29c0*/  FADD.FTZ R179, R179, R182 ;  /* 0x000000b6b3b37221 */ /* 0x000fc60000010000 */
[----:B------:R-:W-:Y:S01]  /*29d0*/  WARPGROUP.ARRIVE ;  /* 0x00000000000079c5 */ /* 0x000fe20000000000 */
[----:B------:R-:W-:Y:S02]  /*29e0*/  FADD.FTZ R180, R180, R179 ;  /* 0x000000b3b4b47221 */ /* 0x000fe40000010000 */
[----:B------:R-:W-:Y:S03]  /*29f0*/  MUFU.EX2 R8, R8 ;  /* 0x0000000800087308 */ /* 0x000fe60000000800 */
[----:B------:R-:W-:Y:S01]  /*2a00*/  HGMMA.64x256x16.F32.BF16 R24, R152, gdesc[UR4].tnspB, RZ, !UPT, gsb0 ;  /* 0x43e0000498187df0 */ /* 0x000fe2000c0018ff */
[----:B------:R-:W-:Y:S01]  /*2a10*/  UIADD3 UR6, UR11, 0x80, URZ ;  /* 0x000000800b067890 */ /* 0x000fe2000fffe03f */
[----:B------:R-:W-:-:S03]  /*2a20*/  UMOV UR7, 0x40000040 ;  /* 0x4000004000077882 */ /* 0x000fc60000000000 */
[----:B------:R-:W-:Y:S08]  /*2a30*/  MUFU.EX2 R11, R11 ;  /* 0x0000000b000b7308 */ /* 0x000ff00000000800 */
[----:B------:R-:W-:Y:S08]  /*2a40*/  MUFU.EX2 R5, R5 ;  /* 0x0000000500057308 */ /* 0x000ff00000000800 */
[----:B------:R-:W1:Y:S08]  /*2a50*/  MUFU.EX2 R192, R192 ;  /* 0x000000c000c07308 */ /* 0x000e700000000800 */
[----:B------:R-:W-:Y:S08]  /*2a60*/  MUFU.EX2 R7, R7 ;  /* 0x0000000700077308 */ /* 0x000ff00000000800 */
[----:B------:R-:W3:Y:S08]  /*2a70*/  MUFU.EX2 R194, R194 ;  /* 0x000000c200c27308 */ /* 0x000ef00000000800 */
[----:B------:R-:W-:Y:S08]  /*2a80*/  MUFU.EX2 R9, R9 ;  /* 0x0000000900097308 */ /* 0x000ff00000000800 */
[----:B------:R-:W4:Y:S08]  /*2a90*/  MUFU.EX2 R12, R12 ;  /* 0x0000000c000c7308 */ /* 0x000f300000000800 */
[----:B------:R-:W-:Y:S08]  /*2aa0*/  MUFU.EX2 R13, R13 ;  /* 0x0000000d000d7308 */ /* 0x000ff00000000800 */
[----:B------:R-:W-:Y:S08]  /*2ab0*/  MUFU.EX2 R20, R20 ;  /* 0x0000001400147308 */ /* 0x000ff00000000800 */
[----:B------:R-:W-:Y:S08]  /*2ac0*/  MUFU.EX2 R10, R10 ;  /* 0x0000000a000a7308 */ /* 0x000ff00000000800 */
[----:B------:R-:W5:Y:S08]  /*2ad0*/  MUFU.EX2 R15, R15 ;  /* 0x0000000f000f7308 */ /* 0x000f700000000800 */
[----:B------:R-:W-:Y:S08]  /*2ae0*/  MUFU.EX2 R14, R14 ;  /* 0x0000000e000e7308 */ /* 0x000ff00000000800 */
[----:B------:R-:W2:Y:S08]  /*2af0*/  MUFU.EX2 R21, R21 ;  /* 0x0000001500157308 */ /* 0x000eb00000000800 */
[----:B------:R-:W-:Y:S08]  /*2b00*/  MUFU.EX2 R23, R23 ;  /* 0x0000001700177308 */ /* 0x000ff00000000800 */
[----:B------:R-:W2:Y:S08]  /*2b10*/  MUFU.EX2 R156, R156 ;  /* 0x0000009c009c7308 */ /* 0x000eb00000000800 */
[----:B------:R-:W-:Y:S08]  /*2b20*/  MUFU.EX2 R157, R157 ;  /* 0x0000009d009d7308 */ /* 0x000ff00000000800 */
[----:B------:R-:W-:Y:S08]  /*2b30*/  MUFU.EX2 R160, R160 ;  /* 0x000000a000a07308 */ /* 0x000ff00000000800 */
[----:B------:R-:W-:Y:S08]  /*2b40*/  MUFU.EX2 R22, R22 ;  /* 0x0000001600167308 */ /* 0x000ff00000000800 */
[----:B------:R-:W2:Y:S08]  /*2b50*/  MUFU.EX2 R159, R159 ;  /* 0x0000009f009f7308 */ /* 0x000eb00000000800 */
        /* <DEDUP_REMOVED lines=14> */
[----:B------:R-:W-:Y:S01]  /*2c40*/  MUFU.EX2 R174, R174 ;  /* 0x000000ae00ae7308 */ /* 0x000fe20000000800 */
[----:B------:R-:W-:-:S02]  /*2c50*/  WARPGROUP.DEPBAR.LE gsb0, 0x0 ;  /* 0x00008000000079c5 */ /* 0x000fc40000010000 */
[----:B0-----:R-:W-:Y:S01]  /*2c60*/  F2FP.BF16.F32.PACK_AB R152, R191, R6 ;  /* 0x00000006bf98723e */ /* 0x001fe200000010ff */
[----:B------:R-:W-:Y:S01]  /*2c70*/  FADD.FTZ R6, R6, R181 ;  /* 0x000000b506067221 */ /* 0x000fe20000010000 */
[----:B-1----:R-:W-:Y:S01]  /*2c80*/  F2FP.BF16.F32.PACK_AB R153, R192, R5 ;  /* 0x00000005c099723e */ /* 0x002fe200000010ff */
[----:B------:R-:W-:Y:S01]  /*2c90*/  FADD.FTZ R5, R5, R180 ;  /* 0x000000b405057221 */ /* 0x000fe20000010000 */
[----:B------:R-:W-:Y:S01]  /*2ca0*/  F2FP.BF16.F32.PACK_AB R154, R11, R8 ;  /* 0x000000080b9a723e */ /* 0x000fe200000010ff */
[----:B------:R-:W0:Y:S01]  /*2cb0*/  MUFU.EX2 R183, R183 ;  /* 0x000000b700b77308 */ /* 0x000e220000000800 */
[----:B---3--:R-:W-:Y:S01]  /*2cc0*/  F2FP.BF16.F32.PACK_AB R155, R194, R7 ;  /* 0x00000007c29b723e */ /* 0x008fe200000010ff */
[----:B------:R-:W-:Y:S01]  /*2cd0*/  FADD.FTZ R191, R191, R6 ;  /* 0x00000006bfbf7221 */ /* 0x000fe20000010000 */
[----:B------:R-:W-:Y:S02]  /*2ce0*/  FADD.FTZ R192, R192, R5 ;  /* 0x00000005c0c07221 */ /* 0x000fe40000010000 */
[----:B------:R-:W-:Y:S01]  /*2cf0*/  WARPGROUP.ARRIVE ;  /* 0x00000000000079c5 */ /* 0x000fe20000000000 */
[----:B------:R-:W-:Y:S01]  /*2d00*/  FADD.FTZ R8, R8, R191 ;  /* 0x000000bf08087221 */ /* 0x000fe20000010000 */
[----:B------:R-:W-:Y:S01]  /*2d10*/  FADD.FTZ R7, R7, R192 ;  /* 0x000000c007077221 */ /* 0x000fe20000010000 */
[----:B------:R-:W-:Y:S02]  /*2d20*/  MUFU.EX2 R184, R184 ;  /* 0x000000b800b87308 */ /* 0x000fe40000000800 */
[----:B------:R-:W-:Y:S01]  /*2d30*/  FADD.FTZ R8, R11, R8 ;  /* 0x000000080b087221 */ /* 0x000fe20000010000 */
[----:B------:R-:W-:Y:S01]  /*2d40*/  HGMMA.64x256x16.F32.BF16 R24, R152, gdesc[UR4].tnspB, R24, gsb0 ;  /* 0x43e0000498187df0 */ /* 0x000fe20008001818 */
[----:B------:R-:W-:Y:S01]  /*2d50*/  UIADD3 UR6, UR11, 0x100, URZ ;  /* 0x000001000b067890 */ /* 0x000fe2000fffe03f */
[----:B------:R-:W-:Y:S01]  /*2d60*/  FADD.FTZ R7, R194, R7 ;  /* 0x00000007c2077221 */ /* 0x000fe20000010000 */
[----:B------:R-:W-:-:S02]  /*2d70*/  UMOV UR7, 0x40000040 ;  /* 0x4000004000077882 */ /* 0x000fc40000000000 */
[----:B------:R-:W1:Y:S01]  /*2d80*/  MUFU.EX2 R185, R185 ;  /* 0x000000b900b97308 */ /* 0x000e620000000800 */
[----:B------:R-:W-:Y:S02]  /*2d90*/  WARPGROUP.DEPBAR.LE gsb0, 0x0 ;  /* 0x00008000000079c5 */ /* 0x000fe40000010000 */
[----:B----4-:R-:W-:Y:S01]  /*2da0*/  F2FP.BF16.F32.PACK_AB R152, R12, R9 ;  /* 0x000000090c98723e */ /* 0x010fe200000010ff */
[----:B------:R-:W-:Y:S01]  /*2db0*/  FADD.FTZ R9, R9, R8 ;  /* 0x0000000809097221 */ /* 0x000fe20000010000 */
[----:B-----5:R-:W-:Y:S01]  /*2dc0*/  F2FP.BF16.F32.PACK_AB R153, R15, R10 ;  /* 0x0000000a0f99723e */ /* 0x020fe200000010ff */
[----:B------:R-:W-:Y:S01]  /*2dd0*/  FADD.FTZ R10, R10, R7 ;  /* 0x000000070a0a7221 */ /* 0x000fe20000010000 */
[----:B------:R-:W-:Y:S01]  /*2de0*/  F2FP.BF16.F32.PACK_AB R154, R20, R13 ;  /* 0x0000000d149a723e */ /* 0x000fe200000010ff */
[----:B------:R-:W-:Y:S01]  /*2df0*/  FADD.FTZ R12, R12, R9 ;  /* 0x000000090c0c7221 */ /* 0x000fe20000010000 */
[----:B--2---:R-:W-:Y:S01]  /*2e00*/  F2FP.BF16.F32.PACK_AB R155, R21, R14 ;  /* 0x0000000e159b723e */ /* 0x004fe200000010ff */
[----:B------:R-:W-:-:S02]  /*2e10*/  FADD.FTZ R15, R15, R10 ;  /* 0x0000000a0f0f7221 */ /* 0x000fc40000010000 */
[----:B------:R-:W-:Y:S01]  /*2e20*/  FADD.FTZ R13, R13, R12 ;  /* 0x0000000c0d0d7221 */ /* 0x000fe20000010000 */
[----:B------:R-:W-:Y:S01]  /*2e30*/  WARPGROUP.ARRIVE ;  /* 0x00000000000079c5 */ /* 0x000fe20000000000 */
[----:B------:R-:W-:Y:S02]  /*2e40*/  FADD.FTZ R14, R14, R15 ;  /* 0x0000000f0e0e7221 */ /* 0x000fe40000010000 */
[----:B------:R-:W-:Y:S02]  /*2e50*/  FADD.FTZ R20, R20, R13 ;  /* 0x0000000d14147221 */ /* 0x000fe40000010000 */
[----:B------:R-:W-:-:S05]  /*2e60*/  FADD.FTZ R21, R21, R14 ;  /* 0x0000000e15157221 */ /* 0x000fca0000010000 */
[----:B------:R-:W-:Y:S01]  /*2e70*/  HGMMA.64x256x16.F32.BF16 R24, R152, gdesc[UR4].tnspB, R24, gsb0 ;  /* 0x43e0000498187df0 */ /* 0x000fe20008001818 */
[----:B------:R-:W-:Y:S01]  /*2e80*/  UIADD3 UR6, UR11, 0x180, URZ ;  /* 0x000001800b067890 */ /* 0x000fe2000fffe03f */
[----:B------:R-:W-:Y:S01]  /*2e90*/  UMOV UR7, 0x40000040 ;  /* 0x4000004000077882 */ /* 0x000fe20000000000 */
[----:B------:R-:W-:Y:S02]  /*2ea0*/  WARPGROUP.DEPBAR.LE gsb0, 0x0 ;  /* 0x00008000000079c5 */ /* 0x000fe40000010000 */
[----:B------:R-:W-:Y:S01]  /*2eb0*/  F2FP.BF16.F32.PACK_AB R152, R156, R23 ;  /* 0x000000179c98723e */ /* 0x000fe200000010ff */
[----:B------:R-:W-:Y:S01]  /*2ec0*/  FADD.FTZ R23, R23, R20 ;  /* 0x0000001417177221 */ /* 0x000fe20000010000 */
[----:B------:R-:W-:Y:S01]  /*2ed0*/  F2FP.BF16.F32.PACK_AB R153, R159, R22 ;  /* 0x000000169f99723e */ /* 0x000fe200000010ff */
[----:B------:R-:W-:Y:S01]  /*2ee0*/  FADD.FTZ R22, R22, R21 ;  /* 0x0000001516167221 */ /* 0x000fe20000010000 */
[----:B------:R-:W-:Y:S01]  /*2ef0*/  F2FP.BF16.F32.PACK_AB R154, R160, R157 ;  /* 0x0000009da09a723e */ /* 0x000fe200000010ff */
[----:B------:R-:W-:Y:S01]  /*2f00*/  FADD.FTZ R156, R156, R23 ;  /* 0x000000179c9c7221 */ /* 0x000fe20000010000 */
[----:B------:R-:W-:Y:S01]  /*2f10*/  F2FP.BF16.F32.PACK_AB R155, R163, R158 ;  /* 0x0000009ea39b723e */ /* 0x000fe200000010ff */
[----:B------:R-:W-:-:S02]  /*2f20*/  FADD.FTZ R159, R159, R22 ;  /* 0x000000169f9f7221 */ /* 0x000fc40000010000 */
[----:B------:R-:W-:Y:S01]  /*2f30*/  FADD.FTZ R157, R157, R156 ;  /* 0x0000009c9d9d7221 */ /* 0x000fe20000010000 */
[----:B------:R-:W-:Y:S01]  /*2f40*/  WARPGROUP.ARRIVE ;  /* 0x00000000000079c5 */ /* 0x000fe20000000000 */
[----:B------:R-:W-:Y:S02]  /*2f50*/  FADD.FTZ R158, R158, R159 ;  /* 0x0000009f9e9e7221 */ /* 0x000fe40000010000 */
[----:B------:R-:W-:Y:S02]  /*2f60*/  FADD.FTZ R160, R160, R157 ;  /* 0x0000009da0a07221 */ /* 0x000fe40000010000 */
[----:B------:R-:W-:-:S08]  /*2f70*/  FADD.FTZ R163, R163, R158 ;  /* 0x0000009ea3a37221 */ /* 0x000fd00000010000 */
        /* <DEDUP_REMOVED lines=23> */
[----:B0-----:R-:W-:Y:S01]  /*30f0*/  F2FP.BF16.F32.PACK_AB R153, R183, R174 ;  /* 0x000000aeb799723e */ /* 0x001fe200000010ff */
[----:B------:R-:W-:Y:S01]  /*3100*/  FADD.FTZ R174, R174, R173 ;  /* 0x000000adaeae7221 */ /* 0x000fe20000010000 */
[----:B------:R-:W-:Y:S01]  /*3110*/  F2FP.BF16.F32.PACK_AB R154, R172, R169 ;  /* 0x000000a9ac9a723e */ /* 0x000fe200000010ff */
[----:B------:R-:W-:Y:S01]  /*3120*/  FADD.FTZ R170, R170, R165 ;  /* 0x000000a5aaaa7221 */ /* 0x000fe20000010000 */
[----:B-1----:R-:W-:Y:S01]  /*3130*/  F2FP.BF16.F32.PACK_AB R155, R185, R184 ;  /* 0x000000b8b99b723e */ /* 0x002fe200000010ff */
[----:B------:R-:W-:-:S02]  /*3140*/  FADD.FTZ R183, R183, R174 ;  /* 0x000000aeb7b77221 */ /* 0x000fc40000010000 */
[----:B------:R-:W-:Y:S01]  /*3150*/  FADD.FTZ R5, R169, R170 ;  /* 0x000000aaa9057221 */ /* 0x000fe20000010000 */
[----:B------:R-:W-:Y:S01]  /*3160*/  WARPGROUP.ARRIVE ;  /* 0x00000000000079c5 */ /* 0x000fe20000000000 */
[----:B------:R-:W-:Y:S02]  /*3170*/  FADD.FTZ R184, R184, R183 ;  /* 0x000000b7b8b87221 */ /* 0x000fe40000010000 */
[----:B------:R-:W-:Y:S02]  /*3180*/  FADD.FTZ R5, R172, R5 ;  /* 0x00000005ac057221 */ /* 0x000fe40000010000 */
[----:B------:R-:W-:-:S08]  /*3190*/  FADD.FTZ R7, R185, R184 ;  /* 0x000000b8b9077221 */ /* 0x000fd00000010000 */
[----:B------:R-:W-:Y:S03]  /*31a0*/  HGMMA.64x256x16.F32.BF16 R24, R152, gdesc[UR4].tnspB, R24, gsb0 ;  /* 0x43e0000498187df0 */ /* 0x000fe60008001818 */
[----:B------:R-:W-:Y:S02]  /*31b0*/  WARPGROUP.DEPBAR.LE gsb0, 0x0 ;  /* 0x00008000000079c5 */ /* 0x000fe40000010000 */
[----:B------:R-:W-:Y:S05]  /*31c0*/  @!P0 BRA `(.L_x_201) ;  /* 0x0000000000048947 */ /* 0x000fea0003800000 */
[----:B------:R-:W-:Y:S01]  /*31d0*/  BPT.TRAP 0x1 ;  /* 0x000000040000795c */ /* 0x000fe20000300000 */
.L_x_201:
[----:B------:R-:W-:Y:S02]  /*31e0*/  UISETP.GE.AND UP0, UPT, UR47, 0x61, UPT ;  /* 0x000000612f00788c */ /* 0x000fe4000bf06270 */
[----:B------:R-:W-:-:S04]  /*31f0*/  UIADD3 UR27, UR27, 0x32460, URZ ;  /* 0x000324601b1b7890 */ /* 0x000fc8000fffe03f */
[----:B------:R-:W-:Y:S01]  /*3200*/  PLOP3.LUT P1, PT, PT, PT, UP0, 0x80, 0x0 ;  /* 0x000000000000781c */ /* 0x000fe20003f2f008 */
[----:B------:R-:W-:-:S09]  /*3210*/  UPRMT UR27, UR45, 0x654, UR27 ;  /* 0x000006542d1b7896 */ /* 0x000fd2000800001b */
[----:B------:R-:W-:Y:S03]  /*3220*/  SYNCS.ARRIVE.TRANS64.RED.A1T0 RZ, [UR27], RZ ;  /* 0x000000ffffff79a7 */ /* 0x000fe6000810041b */
[----:B------:R-:W-:Y:S05]  /*3230*/  @!P1 BRA `(.L_x_202) ;  /* 0x00000024001c9947 */ /* 0x000fea0003800000 */
[----:B------:R-:W-:Y:S01]  /*3240*/  IMAD.MOV.U32 R11, RZ, RZ, R4 ;  /* 0x000000ffff0b7224 */ /* 0x000fe200078e0004 */
[----:B------:R-:W-:Y:S01]  /*3250*/  UIADD3 UR46, UR46, -0x2, URZ ;  /* 0xfffffffe2e2e7890 */ /* 0x000fe2000fffe03f */
[----:B------:R-:W-:Y:S01]  /*3260*/  IMAD.MOV.U32 R6, RZ, RZ, R3 ;  /* 0x000000ffff067224 */ /* 0x000fe200078e0003 */
[----:B------:R-:W-:-:S10]  /*3270*/  ULDC UR27, c[0x0][0xa80] ;  /* 0x0002a000001b7ab9 */ /* 0x000fd40000000800 */
.L_x_213:
[----:B------:R-:W-:Y:S01]  /*3280*/  UIADD3 UR37, UR37, 0x1, URZ ;  /* 0x0000000125257890 */ /* 0x000fe2000fffe03f */
[----:B------:R-:W-:Y:S01]  /*3290*/  IMAD.U32 R0, RZ, RZ, UR46 ;  /* 0x0000002eff007e24 */ /* 0x000fe2000f8e00ff */
[----:B------:R-:W-:Y:S02]  /*32a0*/  UIADD3 UR46, UR46, -0x1, URZ ;  /* 0xffffffff2e2e7890 */ /* 0x000fe4000fffe03f */
[----:B------:R-:W-:Y:S02]  /*32b0*/  UISETP.NE.AND UP0, UPT, UR37, 0x2, UPT ;  /* 0x000000022500788c */ /* 0x000fe4000bf05270 */
[----:B------:R-:W-:Y:S02]  /*32c0*/  ISETP.GT.AND P1, PT, R0, RZ, PT ;  /* 0x000000ff0000720c */ /* 0x000fe40003f24270 */
[----:B------:R-:W-:Y:S02]  /*32d0*/  USEL UR6, URZ, 0x1, UP0 ;  /* 0x000000013f067887 */ /* 0x000fe40008000000 */
[----:B------:R-:W-:-:S02]  /*32e0*/  USEL UR37, UR37, URZ, UP0 ;  /* 0x0000003f25257287 */ /* 0x000fc40008000000 */
[----:B------:R-:W-:Y:S01]  /*32f0*/  ULOP3.LUT UR36, UR36, UR6, URZ, 0x3c, !UPT ;  /* 0x0000000624247292 */ /* 0x000fe2000f8e3c3f */
[----:B------:R-:W-:Y:S11]  /*3300*/  @!P0 BRA `(.L_x_203) ;  /* 0x0000000000048947 */ /* 0x000ff60003800000 */
[----:B------:R-:W-:Y:S01]  /*3310*/  BPT.TRAP 0x1 ;  /* 0x000000040000795c */ /* 0x000fe20000300000 */
.L_x_203:
[----:B------:R-:W0:Y:S01]  /*3320*/  S2UR UR29, SR_CgaCtaId ;  /* 0x00000000001d79c3 */ /* 0x000e220000008800 */
[----:B------:R-:W-:Y:S01]  /*3330*/  UMOV UR6, 0x400 ;  /* 0x0000040000067882 */ /* 0x000fe20000000000 */
[----:B------:R-:W-:-:S05]  /*3340*/  IMAD.U32 R0, RZ, RZ, UR36 ;  /* 0x00000024ff007e24 */ /* 0x000fca000f8e00ff */
[----:B------:R-:W-:Y:S01]  /*3350*/  SHF.L.U32 R0, R0, 0x1f, RZ ;  /* 0x0000001f00007819 */ /* 0x000fe200000006ff */
[----:B0-----:R-:W-:-:S04]  /*3360*/  ULEA UR20, UR29, UR6, 0x18 ;  /* 0x000000061d147291 */ /* 0x001fc8000f8ec03f */
[----:B------:R-:W-:-:S09]  /*3370*/  ULEA UR28, UR37, UR20, 0x3 ;  /* 0x00000014251c7291 */ /* 0x000fd2000f8e183f */
[----:B------:R0:W1:Y:S01]  /*3380*/  SYNCS.PHASECHK.TRANS64.TRYWAIT P2, [UR28+0x32430], R0 ;  /* 0x03243000ff0075a7 */ /* 0x000062000804015c */
[----:B------:R-:W-:Y:S05]  /*3390*/  @!P0 BRA `(.L_x_204) ;  /* 0x0000000000048947 */ /* 0x000fea0003800000 */
[----:B------:R-:W-:Y:S01]  /*33a0*/  BPT.TRAP 0x1 ;  /* 0x000000040000795c */ /* 0x000fe20000300000 */
.L_x_204:
[----:B-1----:R-:W-:Y:S05]  /*33b0*/  @P2 BRA `(.L_x_205) ;  /* 0x0000000000082947 */ /* 0x002fea0003800000 */
[----:B------:R-:W1:Y:S02]  /*33c0*/  SYNCS.PHASECHK.TRANS64.TRYWAIT P2, [UR28+0x32430], R0 ;  /* 0x03243000ff0075a7 */ /* 0x000e64000804015c */
[----:B-1----:R-:W-:Y:S05]  /*33d0*/  @!P2 BRA `(.L_x_206) ;  /* 0x0000009400e4a947 */ /* 0x002fea0003800000 */
.L_x_205:
[----:B------:R-:W-:Y:S01]  /*33e0*/  UIMAD UR6, UR37, 0x300, UR24 ;  /* 0x00000300250678a4 */ /* 0x000fe2000f8e0218 */
[----:B------:R-:W-:Y:S01]  /*33f0*/  WARPGROUP.ARRIVE ;  /* 0x00000000000079c5 */ /* 0x000fe20000000000 */
[----:B------:R-:W-:Y:S01]  /*3400*/  UMOV UR7, 0x40000040 ;  /* 0x4000004000077882 */ /* 0x000fe20000000000 */
[----:B------:R-:W-:Y:S01]  /*3410*/  UMOV UR11, 0x40000040 ;  /* 0x40000040000b7882 */ /* 0x000fe20000000000 */
[----:B------:R-:W-:Y:S02]  /*3420*/  UIADD3 UR10, UR6, 0x2, URZ ;  /* 0x00000002060a7890 */ /* 0x000fe4000fffe03f */
[----:B------:R-:W-:Y:S01]  /*3430*/  UIADD3 UR14, UR6, 0x4, URZ ;  /* 0x00000004060e7890 */ /* 0x000fe2000fffe03f */
[----:B------:R-:W-:Y:S02]  /*3440*/  UMOV UR15, 0x40000040 ;  /* 0x40000040000f7882 */ /* 0x000fe40000000000 */
[----:B------:R-:W-:Y:S01]  /*3450*/  HGMMA.64x96x16.F32.BF16 R152, gdesc[UR4], RZ, !UPT, gsb0 ;  /* 0x01600000049879f0 */ /* 0x000fe2000c0018ff */
[----:B------:R-:W-:Y:S01]  /*3460*/  UIADD3 UR18, UR6, 0x6, URZ ;  /* 0x0000000606127890 */ /* 0x000fe2000fffe03f */
        /* <DEDUP_REMOVED lines=11> */
[----:B------:R-:W-:Y:S05]  /*3520*/  @!P0 BRA `(.L_x_207) ;  /* 0x0000000000048947 */ /* 0x000fea0003800000 */
[----:B------:R-:W-:Y:S01]  /*3530*/  BPT.TRAP 0x1 ;  /* 0x000000040000795c */ /* 0x000fe20000300000 */
.L_x_207:
[----:B------:R2:W3:Y:S01]  /*3540*/  SYNCS.PHASECHK.TRANS64.TRYWAIT P2, [UR28+0x32450], R0 ;  /* 0x03245000ff0075a7 */ /* 0x0004e2000804015c */
[----:B------:R-:W-:Y:S05]  /*3550*/  @!P0 BRA `(.L_x_208) ;  /* 0x0000000000048947 */ /* 0x000fea0003800000 */
[----:B------:R-:W-:Y:S01]  /*3560*/  BPT.TRAP 0x1 ;  /* 0x000000040000795c */ /* 0x000fe20000300000 */
.L_x_208:
[----:B---3--:R-:W-:Y:S05]  /*3570*/  @P2 BRA `(.L_x_209) ;  /* 0x0000000000082947 */ /* 0x008fea0003800000 */
[----:B------:R-:W3:Y:S02]  /*3580*/  SYNCS.PHASECHK.TRANS64.TRYWAIT P2, [UR28+0x32450], R0 ;  /* 0x03245000ff0075a7 */ /* 0x000ee4000804015c */
[----:B---3--:R-:W-:Y:S05]  /*3590*/  @!P2 BRA `(.L_x_210) ;  /* 0x00000094008ca947 */ /* 0x008fea0003800000 */
.L_x_209:
[----:B------:R-:W-:Y:S01]  /*35a0*/  ULEA UR20, UR42, UR20, 0xd ;  /* 0x000000142a147291 */ /* 0x000fe2000f8e683f */
[----:B------:R-:W-:Y:S01]  /*35b0*/  WARPGROUP.ARRIVE ;  /* 0x00000000000079c5 */ /* 0x000fe20000000000 */
[----:B------:R-:W-:-:S05]  /*35c0*/  UIMAD UR7, UR37, 0xc00, UR25 ;  /* 0x00000c00250778a4 */ /* 0x000fca000f8e0219 */
[----:B------:R-:W3:Y:S01]  /*35d0*/  S2R R21, SR_TID.X ;  /* 0x0000000000157919 */ /* 0x000ee20000002100 */
[----:B------:R-:W-:Y:S01]  /*35e0*/  UIADD3 UR20, UR20, 0x22400, URZ ;  /* 0x0002240014147890 */ /* 0x000fe2000fffe03f */
[----:B------:R-:W-:Y:S01]  /*35f0*/  UMOV UR23, 0x40000040 ;  /* 0x4000004000177882 */ /* 0x000fe20000000000 */
[----:B------:R-:W-:Y:S02]  /*3600*/  UMOV UR21, 0x40000040 ;  /* 0x4000004000157882 */ /* 0x000fe40000000000 */
[----:B------:R-:W-:Y:S01]  /*3610*/  USHF.R.U32.HI UR20, URZ, 0x4, UR20 ;  /* 0x000000043f147899 */ /* 0x000fe20008011614 */
[----:B------:R-:W-:-:S03]  /*3620*/  UMOV UR22, UR7 ;  /* 0x0000000700167c82 */ /* 0x000fc60008000000 */
[----:B------:R-:W-:-:S04]  /*3630*/  ULOP3.LUT UR6, UR20, 0x3fff, URZ, 0xc0, !UPT ;  /* 0x00003fff14067892 */ /* 0x000fc8000f8ec03f */
[----:B------:R-:W-:-:S07]  /*3640*/  ULOP3.LUT UR6, UR6, 0x10000, URZ, 0xfc, !UPT ;  /* 0x0001000006067892 */ /* 0x000fce000f8efc3f */
[----:B------:R-:W-:Y:S02]  /*3650*/  UMOV UR20, UR6 ;  /* 0x0000000600147c82 */ /* 0x000fe40008000000 */
[----:B------:R-:W-:Y:S01]  /*3660*/  HGMMA.64x96x16.F32.BF16 R152, gdesc[UR20], R152, gsb0 ;  /* 0x01600000149879f0 */ /* 0x000fe20008001898 */
[----:B------:R-:W-:Y:S02]  /*3670*/  UIADD3 UR22, UR7, 0x2, URZ ;  /* 0x0000000207167890 */ /* 0x000fe4000fffe03f */
[----:B------:R-:W-:Y:S01]  /*3680*/  UIADD3 UR20, UR6, 0x2, URZ ;  /* 0x0000000206147890 */ /* 0x000fe2000fffe03f */
[----:B------:R-:W-:Y:S01]  /*3690*/  UMOV UR23, 0x40000040 ;  /* 0x4000004000177882 */ /* 0x000fe20000000000 */
[----:B------:R-:W-:Y:S01]  /*36a0*/  UMOV UR21, 0x40000040 ;  /* 0x4000004000157882 */ /* 0x000fe20000000000 */
[----:B---3--:R-:W-:-:S04]  /*36b0*/  SHF.R.U32.HI R21, RZ, 0x7, R21 ;  /* 0x00000007ff157819 */ /* 0x008fc80000011615 */
[----:B012---:R-:W-:Y:S01]  /*36c0*/  IADD3 R0, -R21, 0xb, RZ ;  /* 0x0000000b15007810 */ /* 0x007fe20007ffe1ff */
        /* <DEDUP_REMOVED lines=105> */
.L_x_211:
[----:B------:R-:W-:Y:S01]  /*3d60*/  FMNMX.FTZ R4, R152, R6, !PT ;  /* 0x0000000698047209 */ /* 0x000fe20007810000 */
[----:B------:R-:W-:Y:S01]  /*3d70*/  UIADD3 UR6, UR28, 0x32440, URZ ;  /* 0x000324401c067890 */ /* 0x000fe2000fffe03f */
[----:B------:R-:W-:Y:S01]  /*3d80*/  VIADD R23, R21, 0x8 ;  /* 0x0000000815177836 */ /* 0x000fe20000000000 */
[----:B------:R-:W-:Y:S01]  /*3d90*/  UMOV UR10, UR27 ;  /* 0x0000001b000a7c82 */ /* 0x000fe20008000000 */
[----:B------:R-:W-:Y:S01]  /*3da0*/  FMNMX.FTZ R3, R153, R4, !PT ;  /* 0x0000000499037209 */ /* 0x000fe20007810000 */
[----:B------:R-:W-:Y:S02]  /*3db0*/  UPRMT UR6, UR29, 0x654, UR6 ;  /* 0x000006541d067896 */ /* 0x000fe40008000006 */
[----:B------:R-:W-:Y:S01]  /*3dc0*/  UIMAD UR11, UR37, 0xc00, UR26 ;  /* 0x00000c00250b78a4 */ /* 0x000fe2000f8e021a */
[----:B------:R-:W-:Y:S01]  /*3dd0*/  FMNMX.FTZ R4, R156, R3, !PT ;  /* 0x000000039c047209 */ /* 0x000fe20007810000 */
[----:B------:R-:W-:-:S03]  /*3de0*/  UMOV UR7, 0x40000040 ;  /* 0x4000004000077882 */ /* 0x000fc60000000000 */
[----:B------:R-:W-:Y:S02]  /*3df0*/  FMNMX.FTZ R3, R157, R4, !PT ;  /* 0x000000049d037209 */ /* 0x000fe40007810000 */
[----:B------:R-:W-:Y:S01]  /*3e00*/  SYNCS.ARRIVE.TRANS64.RED.A1T0 RZ, [UR6], RZ ;  /* 0x000000ffffff79a7 */ /* 0x000fe20008100406 */
[----:B------:R-:W-:Y:S01]  /*3e10*/  UMOV UR6, UR11 ;  /* 0x0000000b00067c82 */ /* 0x000fe20008000000 */
[----:B------:R-:W-:-:S04]  /*3e20*/  FMNMX.FTZ R4, R160, R3, !PT ;  /* 0x00000003a0047209 */ /* 0x000fc80007810000 */
[----:B------:R-:W-:Y:S02]  /*3e30*/  FMNMX.FTZ R3, R161, R4, !PT ;  /* 0x00000004a1037209 */ /* 0x000fe40007810000 */
[----:B------:R-:W-:Y:S02]  /*3e40*/  FMNMX.FTZ R4, R154, R11, !PT ;  /* 0x0000000b9a047209 */ /* 0x000fe40007810000 */
[----:B------:R-:W-:Y:S02]  /*3e50*/  FMNMX.FTZ R8, R164, R3, !PT ;  /* 0x00000003a4087209 */ /* 0x000fe40007810000 */
[----:B------:R-:W-:Y:S02]  /*3e60*/  FMNMX.FTZ R3, R155, R4, !PT ;  /* 0x000000049b037209 */ /* 0x000fe40007810000 */
[----:B------:R-:W-:Y:S02]  /*3e70*/  FMNMX.FTZ R9, R165, R8, !PT ;  /* 0x00000008a5097209 */ /* 0x000fe40007810000 */
[----:B------:R-:W-:-:S02]  /*3e80*/  FMNMX.FTZ R4, R158, R3, !PT ;  /* 0x000000039e047209 */ /* 0x000fc40007810000 */
        /* <DEDUP_REMOVED lines=31> */
[----:B------:R-:W-:-:S03]  /*4080*/  FMNMX.FTZ R4, R190, R3, !PT ;  /* 0x00000003be047209 */ /* 0x000fc60007810000 */
[----:B------:R-:W1:Y:S01]  /*4090*/  SHFL.BFLY PT, R9, R8, 0x2, 0x1f ;  /* 0x0c401f0008097f89 */ /* 0x000e6200000e0000 */
[----:B------:R-:W-:-:S04]  /*40a0*/  FMNMX.FTZ R3, R191, R4, !PT ;  /* 0x00000004bf037209 */ /* 0x000fc80007810000 */
[----:B------:R-:W-:-:S04]  /*40b0*/  FMNMX.FTZ R4, R194, R3, !PT ;  /* 0x00000003c2047209 */ /* 0x000fc80007810000 */
[----:B------:R-:W-:-:S04]  /*40c0*/  FMNMX.FTZ R3, R195, R4, !PT ;  /* 0x00000004c3037209 */ /* 0x000fc80007810000 */
[----:B------:R-:W-:-:S04]  /*40d0*/  FMNMX.FTZ R4, R198, R3, !PT ;  /* 0x00000003c6047209 */ /* 0x000fc80007810000 */
[----:B------:R-:W-:Y:S02]  /*40e0*/  FMNMX.FTZ R4, R199, R4, !PT ;  /* 0x00000004c7047209 */ /* 0x000fe40007810000 */
[----:B-1----:R-:W-:-:S03]  /*40f0*/  FMNMX.FTZ R10, R8, R9, !PT ;  /* 0x00000009080a7209 */ /* 0x002fc60007810000 */
[----:B------:R-:W1:Y:S04]  /*4100*/  SHFL.BFLY PT, R9, R4, 0x2, 0x1f ;  /* 0x0c401f0004097f89 */ /* 0x000e6800000e0000 */
[----:B------:R-:W2:Y:S01]  /*4110*/  SHFL.BFLY PT, R3, R10, 0x1, 0x1f ;  /* 0x0c201f000a037f89 */ /* 0x000ea200000e0000 */
[----:B-1----:R-:W-:Y:S02]  /*4120*/  FMNMX.FTZ R12, R4, R9, !PT ;  /* 0x00000009040c7209 */ /* 0x002fe40007810000 */
[----:B--2---:R-:W-:-:S03]  /*4130*/  FMNMX.FTZ R3, R10, R3, !PT ;  /* 0x000000030a037209 */ /* 0x004fc60007810000 */
[----:B------:R-:W1:Y:S02]  /*4140*/  SHFL.BFLY PT, R15, R12, 0x1, 0x1f ;  /* 0x0c201f000c0f7f89 */ /* 0x000e6400000e0000 */
[C---:B------:R-:W-:Y:S01]  /*4150*/  FADD.FTZ R6, -R3.reuse, R6 ;  /* 0x0000000603067221 */ /* 0x040fe20000010100 */
[----:B------:R-:W-:Y:S01]  /*4160*/  FMUL.FTZ R13, R3, UR10 ;  /* 0x0000000a030d7c20 */ /* 0x000fe20008410000 */
[----:B------:R2:W-:Y:S02]  /*4170*/  BAR.SYNC.DEFER_BLOCKING R23, 0x100 ;  /* 0x000400170000751d */ /* 0x0005e40000010000 */
[----:B------:R-:W-:Y:S01]  /*4180*/  FMUL.FTZ R6, R6, UR10 ;  /* 0x0000000a06067c20 */ /* 0x000fe20008410000 */
[--C-:B------:R-:W-:Y:S01]  /*4190*/  FFMA.FTZ R9, R152, UR10, -R13.reuse ;  /* 0x0000000a98097c23 */ /* 0x100fe2000801080d */
[--C-:B------:R-:W-:Y:S01]  /*41a0*/  FFMA.FTZ R8, R153, UR10, -R13.reuse ;  /* 0x0000000a99087c23 */ /* 0x100fe2000801080d */
[--C-:B------:R-:W-:Y:S01]  /*41b0*/  FFMA.FTZ R10, R156, UR10, -R13.reuse ;  /* 0x0000000a9c0a7c23 */ /* 0x100fe2000801080d */
[--C-:B------:R-:W-:Y:S01]  /*41c0*/  FFMA.FTZ R157, R157, UR10, -R13.reuse ;  /* 0x0000000a9d9d7c23 */ /* 0x100fe2000801080d */
[--C-:B------:R-:W-:Y:S01]  /*41d0*/  FFMA.FTZ R156, R161, UR10, -R13.reuse ;  /* 0x0000000aa19c7c23 */ /* 0x100fe2000801080d */
[----:B------:R-:W3:Y:S01]  /*41e0*/  MUFU.EX2 R6, R6 ;  /* 0x0000000600067308 */ /* 0x000ee20000000800 */
[----:B--2---:R-:W-:-:S07]  /*41f0*/  FFMA.FTZ R23, R160, UR10, -R13 ;  /* 0x0000000aa0177c23 */ /* 0x004fce000801080d */
[----:B------:R-:W-:Y:S01]  /*4200*/  MUFU.EX2 R9, R9 ;  /* 0x0000000900097308 */ /* 0x000fe20000000800 */
[----:B-1----:R-:W-:-:S05]  /*4210*/  FMNMX.FTZ R4, R12, R15, !PT ;  /* 0x0000000f0c047209 */ /* 0x002fca0007810000 */
[C---:B------:R-:W-:Y:S01]  /*4220*/  FADD.FTZ R12, -R4.reuse, R11 ;  /* 0x0000000b040c7221 */ /* 0x040fe20000010100 */
[----:B------:R-:W-:Y:S01]  /*4230*/  FMUL.FTZ R22, R4, UR10 ;  /* 0x0000000a04167c20 */ /* 0x000fe20008410000 */
[----:B------:R-:W-:Y:S01]  /*4240*/  MUFU.EX2 R8, R8 ;  /* 0x0000000800087308 */ /* 0x000fe20000000800 */
[-C--:B---3--:R-:W-:Y:S01]  /*4250*/  FMUL.FTZ R24, R24, R6.reuse ;  /* 0x0000000618187220 */ /* 0x088fe20000410000 */
[----:B------:R-:W-:Y:S01]  /*4260*/  FMUL.FTZ R12, R12, UR10 ;  /* 0x0000000a0c0c7c20 */ /* 0x000fe20008410000 */
[--C-:B------:R-:W-:Y:S01]  /*4270*/  FFMA.FTZ R15, R154, UR10, -R22.reuse ;  /* 0x0000000a9a0f7c23 */ /* 0x100fe20008010816 */
[--C-:B------:R-:W-:Y:S01]  /*4280*/  FFMA.FTZ R14, R155, UR10, -R22.reuse ;  /* 0x0000000a9b0e7c23 */ /* 0x100fe20008010816 */
[--C-:B------:R-:W-:Y:S01]  /*4290*/  FFMA.FTZ R20, R158, UR10, -R22.reuse ;  /* 0x0000000a9e147c23 */ /* 0x100fe20008010816 */
[--C-:B------:R-:W-:Y:S01]  /*42a0*/  FFMA.FTZ R21, R159, UR10, -R22.reuse ;  /* 0x0000000a9f157c23 */ /* 0x100fe20008010816 */
[-C--:B------:R-:W-:Y:S01]  /*42b0*/  FMUL.FTZ R25, R25, R6.reuse ;  /* 0x0000000619197220 */ /* 0x080fe20000410000 */
[----:B------:R-:W1:Y:S01]  /*42c0*/  MUFU.EX2 R12, R12 ;  /* 0x0000000c000c7308 */ /* 0x000e620000000800 */
        /* <DEDUP_REMOVED lines=15> */
[----:B------:R-:W2:Y:S01]  /*43c0*/  MUFU.EX2 R11, R157 ;  /* 0x0000009d000b7308 */ /* 0x000ea20000000800 */
        /* <DEDUP_REMOVED lines=15> */
[----:B------:R-:W3:Y:S01]  /*44c0*/  MUFU.EX2 R14, R14 ;  /* 0x0000000e000e7308 */ /* 0x000ee20000000800 */
        /* <DEDUP_REMOVED lines=15> */
[----:B------:R-:W4:Y:S01]  /*45c0*/  MUFU.EX2 R21, R21 ;  /* 0x0000001500157308 */ /* 0x000f220000000800 */
        /* <DEDUP_REMOVED lines=20> */
[-C--:B-1----:R-:W-:Y:S01]  /*4710*/  FMUL.FTZ R26, R26, R12.reuse ;  /* 0x0000000c1a1a7220 */ /* 0x082fe20000410000 */
        /* <DEDUP_REMOVED lines=63> */
[----:B------:R-:W-:Y:S01]  /*4b10*/  F2FP.BF16.F32.PACK_AB R152, R8, R9 ;  /* 0x000000090898723e */ /* 0x000fe200000010ff */
[--C-:B------:R-:W-:Y:S01]  /*4b20*/  FFMA.FTZ R159, R162, UR10, -R22.reuse ;  /* 0x0000000aa29f7c23 */ /* 0x100fe20008010816 */
[----:B--2---:R-:W-:Y:S01]  /*4b30*/  F2FP.BF16.F32.PACK_AB R154, R11, R10 ;  /* 0x0000000a0b9a723e */ /* 0x004fe200000010ff */
[--C-:B------:R-:W-:Y:S01]  /*4b40*/  FFMA.FTZ R157, R164, UR10, -R13.reuse ;  /* 0x0000000aa49d7c23 */ /* 0x100fe2000801080d */
[----:B---3--:R-:W-:Y:S01]  /*4b50*/  F2FP.BF16.F32.PACK_AB R153, R14, R15 ;  /* 0x0000000f0e99723e */ /* 0x008fe200000010ff */
[--C-:B------:R-:W-:Y:S01]  /*4b60*/  FFMA.FTZ R158, R165, UR10, -R13.reuse ;  /* 0x0000000aa59e7c23 */ /* 0x100fe2000801080d */
[----:B----4-:R-:W-:Y:S01]  /*4b70*/  F2FP.BF16.F32.PACK_AB R155, R21, R20 ;  /* 0x00000014159b723e */ /* 0x010fe200000010ff */
[--C-:B------:R-:W-:Y:S01]  /*4b80*/  FFMA.FTZ R160, R163, UR10, -R22.reuse ;  /* 0x0000000aa3a07c23 */ /* 0x100fe20008010816 */
[--C-:B------:R-:W-:Y:S01]  /*4b90*/  FFMA.FTZ R161, R166, UR10, -R22.reuse ;  /* 0x0000000aa6a17c23 */ /* 0x100fe20008010816 */
[--C-:B------:R-:W-:Y:S01]  /*4ba0*/  FFMA.FTZ R162, R167, UR10, -R22.reuse ;  /* 0x0000000aa7a27c23 */ /* 0x100fe20008010816 */
[----:B------:R-:W-:Y:S01]  /*4bb0*/  WARPGROUP.ARRIVE ;  /* 0x00000000000079c5 */ /* 0x000fe20000000000 */
[----:B------:R-:W-:Y:S01]  /*4bc0*/  MUFU.EX2 R23, R23 ;  /* 0x0000001700177308 */ /* 0x000fe20000000800 */
[--C-:B------:R-:W-:Y:S01]  /*4bd0*/  FFMA.FTZ R163, R168, UR10, -R13.reuse ;  /* 0x0000000aa8a37c23 */ /* 0x100fe2000801080d */
[--C-:B------:R-:W-:Y:S01]  /*4be0*/  FFMA.FTZ R164, R169, UR10, -R13.reuse ;  /* 0x0000000aa9a47c23 */ /* 0x100fe2000801080d */
[--C-:B------:R-:W-:Y:S01]  /*4bf0*/  FFMA.FTZ R167, R170, UR10, -R22.reuse ;  /* 0x0000000aaaa77c23 */ /* 0x100fe20008010816 */
[--C-:B------:R-:W-:Y:S01]  /*4c00*/  FFMA.FTZ R165, R172, UR10, -R13.reuse ;  /* 0x0000000aaca57c23 */ /* 0x100fe2000801080d */
[----:B------:R-:W-:Y:S01]  /*4c10*/  HGMMA.64x256x16.F32.BF16 R24, R152, gdesc[UR4].tnspB, R24, gsb0 ;  /* 0x43e0000498187df0 */ /* 0x000fe20008001818 */
[----:B------:R-:W-:Y:S01]  /*4c20*/  UIADD3 UR6, UR11, 0x80, URZ ;  /* 0x000000800b067890 */ /* 0x000fe2000fffe03f */
[--C-:B------:R-:W-:Y:S01]  /*4c30*/  FFMA.FTZ R166, R173, UR10, -R13.reuse ;  /* 0x0000000aada67c23 */ /* 0x100fe2000801080d */
[----:B------:R-:W1:Y:S01]  /*4c40*/  MUFU.EX2 R156, R156 ;  /* 0x0000009c009c7308 */ /* 0x000e620000000800 */
[----:B------:R-:W-:Y:S01]  /*4c50*/  UMOV UR7, 0x40000040 ;  /* 0x4000004000077882 */ /* 0x000fe20000000000 */
[--C-:B------:R-:W-:Y:S01]  /*4c60*/  FFMA.FTZ R168, R171, UR10, -R22.reuse ;  /* 0x0000000aaba87c23 */ /* 0x100fe20008010816 */
[--C-:B------:R-:W-:Y:S01]  /*4c70*/  FFMA.FTZ R169, R174, UR10, -R22.reuse ;  /* 0x0000000aaea97c23 */ /* 0x100fe20008010816 */
[--C-:B------:R-:W-:Y:S01]  /*4c80*/  FFMA.FTZ R170, R175, UR10, -R22.reuse ;  /* 0x0000000aafaa7c23 */ /* 0x100fe20008010816 */
[--C-:B------:R-:W-:Y:S01]  /*4c90*/  FFMA.FTZ R171, R176, UR10, -R13.reuse ;  /* 0x0000000ab0ab7c23 */ /* 0x100fe2000801080d */
[--C-:B------:R-:W-:Y:S01]  /*4ca0*/  FFMA.FTZ R172, R177, UR10, -R13.reuse ;  /* 0x0000000ab1ac7c23 */ /* 0x100fe2000801080d */
[--C-:B------:R-:W-:Y:S01]  /*4cb0*/  FFMA.FTZ R175, R178, UR10, -R22.reuse ;  /* 0x0000000ab2af7c23 */ /* 0x100fe20008010816 */
[----:B------:R-:W-:Y:S01]  /*4cc0*/  MUFU.EX2 R157, R157 ;  /* 0x0000009d009d7308 */ /* 0x000fe20000000800 */
        /* <DEDUP_REMOVED lines=18> */
[----:B------:R-:W-:Y:S01]  /*4df0*/  FFMA.FTZ R190, R197, UR10, -R13 ;  /* 0x0000000ac5be7c23 */ /* 0x000fe2000801080d */
[--C-:B------:R-:W-:Y:S01]  /*4e00*/  FFMA.FTZ R13, R194, UR10, -R22.reuse ;  /* 0x0000000ac20d7c23 */ /* 0x100fe20008010816 */
[--C-:B------:R-:W-:Y:S01]  /*4e10*/  FFMA.FTZ R192, R195, UR10, -R22.reuse ;  /* 0x0000000ac3c07c23 */ /* 0x100fe20008010816 */
[--C-:B------:R-:W-:Y:S01]  /*4e20*/  FFMA.FTZ R191, R198, UR10, -R22.reuse ;  /* 0x0000000ac6bf7c23 */ /* 0x100fe20008010816 */
[----:B------:R-:W-:Y:S01]  /*4e30*/  FFMA.FTZ R22, R199, UR10, -R22 ;  /* 0x0000000ac7167c23 */ /* 0x000fe20008010816 */
[----:B------:R-:W2:Y:S01]  /*4e40*/  MUFU.EX2 R160, R160 ;  /* 0x000000a000a07308 */ /* 0x000ea20000000800 */
[----:B------:R-:W-:Y:S01]  /*4e50*/  FFMA.FTZ R5, R6, R5, R9 ;  /* 0x0000000506057223 */ /* 0x000fe20000010009 */
[----:B------:R-:W-:-:S03]  /*4e60*/  FFMA.FTZ R7, R12, R7, R15 ;  /* 0x000000070c077223 */ /* 0x000fc6000001000f */
[----:B------:R-:W-:Y:S01]  /*4e70*/  FADD.FTZ R5, R8, R5 ;  /* 0x0000000508057221 */ /* 0x000fe20000010000 */
[----:B------:R-:W-:Y:S02]  /*4e80*/  FADD.FTZ R7, R14, R7 ;  /* 0x000000070e077221 */ /* 0x000fe40000010000 */
[----:B------:R-:W-:Y:S01]  /*4e90*/  MUFU.EX2 R161, R161 ;  /* 0x000000a100a17308 */ /* 0x000fe20000000800 */
[----:B------:R-:W-:Y:S01]  /*4ea0*/  FADD.FTZ R10, R10, R5 ;  /* 0x000000050a0a7221 */ /* 0x000fe20000010000 */
[----:B------:R-:W-:-:S03]  /*4eb0*/  FADD.FTZ R20, R20, R7 ;  /* 0x0000000714147221 */ /* 0x000fc60000010000 */
[----:B------:R-:W-:Y:S01]  /*4ec0*/  FADD.FTZ R10, R11, R10 ;  /* 0x0000000a0b0a7221 */ /* 0x000fe20000010000 */
[----:B------:R-:W-:Y:S02]  /*4ed0*/  FADD.FTZ R20, R21, R20 ;  /* 0x0000001415147221 */ /* 0x000fe40000010000 */
        /* <DEDUP_REMOVED lines=8> */
[----:B------:R-:W0:Y:S08]  /*4f60*/  MUFU.EX2 R170, R170 ;  /* 0x000000aa00aa7308 */ /* 0x000e300000000800 */
[----:B------:R-:W-:Y:S08]  /*4f70*/  MUFU.EX2 R171, R171 ;  /* 0x000000ab00ab7308 */ /* 0x000ff00000000800 */
[----:B------:R-:W0:Y:S08]  /*4f80*/  MUFU.EX2 R172, R172 ;  /* 0x000000ac00ac7308 */ /* 0x000e300000000800 */
[----:B------:R-:W-:Y:S08]  /*4f90*/  MUFU.EX2 R173, R173 ;  /* 0x000000ad00ad7308 */ /* 0x000ff00000000800 */
[----:B------:R-:W-:Y:S08]  /*4fa0*/  MUFU.EX2 R174, R174 ;  /* 0x000000ae00ae7308 */ /* 0x000ff00000000800 */
[----:B------:R-:W-:Y:S08]  /*4fb0*/  MUFU.EX2 R175, R175 ;  /* 0x000000af00af7308 */ /* 0x000ff00000000800 */
[----:B------:R-:W0:Y:S08]  /*4fc0*/  MUFU.EX2 R176, R176 ;  /* 0x000000b000b07308 */ /* 0x000e300000000800 */
        /* <DEDUP_REMOVED lines=12> */
[----:B------:R-:W-:Y:S01]  /*5090*/  MUFU.EX2 R189, R189 ;  /* 0x000000bd00bd7308 */ /* 0x000fe20000000800 */
[----:B------:R-:W-:-:S02]  /*50a0*/  WARPGROUP.DEPBAR.LE gsb0, 0x0 ;  /* 0x00008000000079c5 */ /* 0x000fc40000010000 */
[----:B-1----:R-:W-:Y:S01]  /*50b0*/  F2FP.BF16.F32.PACK_AB R152, R156, R23 ;  /* 0x000000179c98723e */ /* 0x002fe200000010ff */
[----:B------:R-:W-:Y:S01]  /*50c0*/  FADD.FTZ R23, R23, R10 ;  /* 0x0000000a17177221 */ /* 0x000fe20000010000 */
[----:B--2---:R-:W-:-:S03]  /*50d0*/  F2FP.BF16.F32.PACK_AB R153, R160, R159 ;  /* 0x0000009fa099723e */ /* 0x004fc600000010ff */
[----:B------:R-:W-:Y:S01]  /*50e0*/  MUFU.EX2 R190, R190 ;  /* 0x000000be00be7308 */ /* 0x000fe20000000800 */
[----:B------:R-:W-:Y:S01]  /*50f0*/  F2FP.BF16.F32.PACK_AB R154, R158, R157 ;  /* 0x0000009d9e9a723e */ /* 0x000fe200000010ff */
[----:B------:R-:W-:Y:S01]  /*5100*/  FADD.FTZ R159, R159, R20 ;  /* 0x000000149f9f7221 */ /* 0x000fe20000010000 */
[----:B---3--:R-:W-:Y:S01]  /*5110*/  F2FP.BF16.F32.PACK_AB R155, R162, R161 ;  /* 0x000000a1a29b723e */ /* 0x008fe200000010ff */
[----:B------:R-:W-:Y:S02]  /*5120*/  FADD.FTZ R156, R156, R23 ;  /* 0x000000179c9c7221 */ /* 0x000fe40000010000 */
[----:B------:R-:W-:Y:S01]  /*5130*/  FADD.FTZ R160, R160, R159 ;  /* 0x0000009fa0a07221 */ /* 0x000fe20000010000 */
[----:B------:R-:W-:Y:S01]  /*5140*/  WARPGROUP.ARRIVE ;  /* 0x00000000000079c5 */ /* 0x000fe20000000000 */
[----:B------:R-:W-:Y:S01]  /*5150*/  MUFU.EX2 R13, R13 ;  /* 0x0000000d000d7308 */ /* 0x000fe20000000800 */
[----:B------:R-:W-:Y:S01]  /*5160*/  FADD.FTZ R157, R157, R156 ;  /* 0x0000009c9d9d7221 */ /* 0x000fe20000010000 */
[----:B------:R-:W-:-:S03]  /*5170*/  FADD.FTZ R161, R161, R160 ;  /* 0x000000a0a1a17221 */ /* 0x000fc60000010000 */
[----:B------:R-:W-:Y:S01]  /*5180*/  HGMMA.64x256x16.F32.BF16 R24, R152, gdesc[UR4].tnspB, R24, gsb0 ;  /* 0x43e0000498187df0 */ /* 0x000fe20008001818 */
[----:B------:R-:W-:Y:S01]  /*5190*/  UIADD3 UR6, UR11, 0x100, URZ ;  /* 0x000001000b067890 */ /* 0x000fe2000fffe03f */
[----:B------:R-:W-:Y:S01]  /*51a0*/  FADD.FTZ R158, R158, R157 ;  /* 0x0000009d9e9e7221 */ /* 0x000fe20000010000 */
[----:B------:R-:W-:Y:S01]  /*51b0*/  UMOV UR7, 0x40000040 ;  /* 0x4000004000077882 */ /* 0x000fe20000000000 */
[----:B------:R-:W1:Y:S01]  /*51c0*/  MUFU.EX2 R192, R192 ;  /* 0x000000c000c07308 */ /* 0x000e620000000800 */
[----:B------:R-:W-:-:S07]  /*51d0*/  FADD.FTZ R162, R162, R161 ;  /* 0x000000a1a2a27221 */ /* 0x000fce0000010000 */
[----:B------:R-:W-:Y:S08]  /*51e0*/  MUFU.EX2 R191, R191 ;  /* 0x000000bf00bf7308 */ /* 0x000ff00000000800 */
[----:B------:R-:W2:Y:S01]  /*51f0*/  MUFU.EX2 R22, R22 ;  /* 0x0000001600167308 */ /* 0x000ea20000000800 */
[----:B------:R-:W-:Y:S02]  /*5200*/  WARPGROUP.DEPBAR.LE gsb0, 0x0 ;  /* 0x00008000000079c5 */ /* 0x000fe40000010000 */
[----:B----4-:R-:W-:Y:S01]  /*5210*/  F2FP.BF16.F32.PACK_AB R152, R164, R163 ;  /* 0x000000a3a498723e */ /* 0x010fe200000010ff */
[----:B------:R-:W-:Y:S01]  /*5220*/  FADD.FTZ R163, R163, R158 ;  /* 0x0000009ea3a37221 */ /* 0x000fe20000010000 */
[----:B-----5:R-:W-:Y:S01]  /*5230*/  F2FP.BF16.F32.PACK_AB R153, R168, R167 ;  /* 0x000000a7a899723e */ /* 0x020fe200000010ff */
[----:B------:R-:W-:Y:S01]  /*5240*/  FADD.FTZ R167, R167, R162 ;  /* 0x000000a2a7a77221 */ /* 0x000fe20000010000 */
[----:B------:R-:W-:Y:S01]  /*5250*/  F2FP.BF16.F32.PACK_AB R154, R166, R165 ;  /* 0x000000a5a69a723e */ /* 0x000fe200000010ff */
[----:B------:R-:W-:Y:S01]  /*5260*/  FADD.FTZ R164, R164, R163 ;  /* 0x000000a3a4a47221 */ /* 0x000fe20000010000 */
[----:B0-----:R-:W-:Y:S01]  /*5270*/  F2FP.BF16.F32.PACK_AB R155, R170, R169 ;  /* 0x000000a9aa9b723e */ /* 0x001fe200000010ff */
[----:B------:R-:W-:-:S02]  /*5280*/  FADD.FTZ R168, R168, R167 ;  /* 0x000000a7a8a87221 */ /* 0x000fc40000010000 */
[----:B------:R-:W-:Y:S01]  /*5290*/  FADD.FTZ R165, R165, R164 ;  /* 0x000000a4a5a57221 */ /* 0x000fe20000010000 */
[----:B------:R-:W-:Y:S01]  /*52a0*/  WARPGROUP.ARRIVE ;  /* 0x00000000000079c5 */ /* 0x000fe20000000000 */
[----:B------:R-:W-:Y:S02]  /*52b0*/  FADD.FTZ R169, R169, R168 ;  /* 0x000000a8a9a97221 */ /* 0x000fe40000010000 */
[----:B------:R-:W-:Y:S02]  /*52c0*/  FADD.FTZ R166, R166, R165 ;  /* 0x000000a5a6a67221 */ /* 0x000fe40000010000 */
[----:B------:R-:W-:Y:S01]  /*52d0*/  FADD.FTZ R170, R170, R169 ;  /* 0x000000a9aaaa7221 */ /* 0x000fe20000010000 */
[----:B------:R-:W-:Y:S01]  /*52e0*/  HGMMA.64x256x16.F32.BF16 R24, R152, gdesc[UR4].tnspB, R24, gsb0 ;  /* 0x43e0000498187df0 */ /* 0x000fe20008001818 */
[----:B------:R-:W-:Y:S01]  /*52f0*/  UIADD3 UR6, UR11, 0x180, URZ ;  /* 0x000001800b067890 */ /* 0x000fe2000fffe03f */
[----:B------:R-:W-:Y:S01]  /*5300*/  UMOV UR7, 0x40000040 ;  /* 0x4000004000077882 */ /* 0x000fe20000000000 */
[----:B------:R-:W-:-:S02]  /*5310*/  WARPGROUP.DEPBAR.LE gsb0, 0x0 ;  /* 0x00008000000079c5 */ /* 0x000fc40000010000 */
[----:B------:R-:W-:Y:S01]  /*5320*/  F2FP.BF16.F32.PACK_AB R152, R172, R171 ;  /* 0x000000abac98723e */ /* 0x000fe200000010ff */
[----:B------:R-:W-:Y:S01]  /*5330*/  FADD.FTZ R171, R171, R166 ;  /* 0x000000a6abab7221 */ /* 0x000fe20000010000 */
[----:B------:R-:W-:Y:S01]  /*5340*/  F2FP.BF16.F32.PACK_AB R153, R176, R175 ;  /* 0x000000afb099723e */ /* 0x000fe200000010ff */
[----:B------:R-:W-:Y:S01]  /*5350*/  FADD.FTZ R175, R175, R170 ;  /* 0x000000aaafaf7221 */ /* 0x000fe20000010000 */
[----:B------:R-:W-:Y:S01]  /*5360*/  F2FP.BF16.F32.PACK_AB R154, R174, R173 ;  /* 0x000000adae9a723e */ /* 0x000fe200000010ff */
[----:B------:R-:W-:Y:S01]  /*5370*/  FADD.FTZ R172, R172, R171 ;  /* 0x000000abacac7221 */ /* 0x000fe20000010000 */
[----:B------:R-:W-:Y:S01]  /*5380*/  F2FP.BF16.F32.PACK_AB R155, R178, R177 ;  /* 0x000000b1b29b723e */ /* 0x000fe200000010ff */
[----:B------:R-:W-:Y:S02]  /*5390*/  FADD.FTZ R176, R176, R175 ;  /* 0x000000afb0b07221 */ /* 0x000fe40000010000 */
[----:B------:R-:W-:Y:S01]  /*53a0*/  FADD.FTZ R173, R173, R172 ;  /* 0x000000acadad7221 */ /* 0x000fe20000010000 */
[----:B------:R-:W-:Y:S01]  /*53b0*/  WARPGROUP.ARRIVE ;  /* 0x00000000000079c5 */ /* 0x000fe20000000000 */
[----:B------:R-:W-:-:S02]  /*53c0*/  FADD.FTZ R177, R177, R176 ;  /* 0x000000b0b1b17221 */ /* 0x000fc40000010000 */
        /* <DEDUP_REMOVED lines=25> */
[----:B-1----:R-:W-:Y:S01]  /*5560*/  F2FP.BF16.F32.PACK_AB R153, R192, R13 ;  /* 0x0000000dc099723e */ /* 0x002fe200000010ff */
        /* <DEDUP_REMOVED lines=14> */
.L_x_212:
[----:B------:R-:W-:Y:S01]  /*5650*/  UIADD3 UR28, UR28, 0x32460, URZ ;  /* 0x000324601c1c7890 */ /* 0x000fe2000fffe03f */
[----:B------:R-:W-:Y:S02]  /*5660*/  IMAD.MOV.U32 R11, RZ, RZ, R4 ;  /* 0x000000ffff0b7224 */ /* 0x000fe400078e0004 */
[----:B------:R-:W-:Y:S01]  /*5670*/  IMAD.MOV.U32 R6, RZ, RZ, R3 ;  /* 0x000000ffff067224 */ /* 0x000fe200078e0003 */
[----:B------:R-:W-:-:S09]  /*5680*/  UPRMT UR28, UR29, 0x654, UR28 ;  /* 0x000006541d1c7896 */ /* 0x000fd2000800001c */
[----:B------:R-:W-:Y:S01]  /*5690*/  SYNCS.ARRIVE.TRANS64.RED.A1T0 RZ, [UR28], RZ ;  /* 0x000000ffffff79a7 */ /* 0x000fe2000810041c */
[----:B------:R-:W-:Y:S05]  /*56a0*/  @P1 BRA `(.L_x_213) ;  /* 0xffffffd800f41947 */ /* 0x000fea000383ffff */
.L_x_202:
[----:B------:R-:W0:Y:S01]  /*56b0*/  SHFL.BFLY PT, R6, R5, 0x2, 0x1f ;  /* 0x0c401f0005067f89 */ /* 0x000e2200000e0000 */
[----:B------:R-:W-:Y:S01]  /*56c0*/  MOV R207, 0x400 ;  /* 0x0000040000cf7802 */ /* 0x000fe20000000f00 */
[----:B------:R-:W-:Y:S01]  /*56d0*/  IMAD.U32 R22, RZ, RZ, UR10 ;  /* 0x0000000aff167e24 */ /* 0x000fe2000f8e00ff */
[----:B------:R-:W1:Y:S01]  /*56e0*/  LDC R213, c[0x0][0xce8] ;  /* 0x00033a00ffd57b82 */ /* 0x000e620000000800 */
[----:B------:R-:W2:Y:S01]  /*56f0*/  SHFL.BFLY PT, R8, R7, 0x2, 0x1f ;  /* 0x0c401f0007087f89 */ /* 0x000ea200000e0000 */
[----:B------:R-:W-:Y:S01]  /*5700*/  UIADD3 UR4, -UR43, URZ, URZ ;  /* 0x0000003f2b047290 */ /* 0x000fe2000fffe13f */
[----:B------:R-:W-:Y:S01]  /*5710*/  ULDC.64 UR6, c[0x0][0xc90] ;  /* 0x0003240000067ab9 */ /* 0x000fe20000000a00 */
[----:B------:R-:W3:Y:S01]  /*5720*/  S2R R10, SR_CgaCtaId ;  /* 0x00000000000a7919 */ /* 0x000ee20000008800 */
[----:B------:R-:W-:Y:S01]  /*5730*/  ULDC.64 UR8, c[0x0][0xbe8] ;  /* 0x0002fa0000087ab9 */ /* 0x000fe20000000a00 */
[----:B------:R-:W4:Y:S02]  /*5740*/  S2R R14, SR_SWINHI ;  /* 0x00000000000e7919 */ /* 0x000f240000002f00 */
[----:B------:R2:W-:Y:S06]  /*5750*/  BAR.ARV R0, 0x100 ;  /* 0x000400000000751d */ /* 0x0005ec0000002000 */
[----:B0-----:R-:W-:Y:S01]  /*5760*/  FADD.FTZ R6, R6, R5 ;  /* 0x0000000506067221 */ /* 0x001fe20000010000 */
[----:B------:R-:W-:Y:S01]  /*5770*/  IMAD.MOV.U32 R5, RZ, RZ, RZ ;  /* 0x000000ffff057224 */ /* 0x000fe200078e00ff */
[----:B------:R-:W-:Y:S06]  /*5780*/  BAR.ARV 0x8, 0x180 ;  /* 0x0206000000007b1d */ /* 0x000fec0000002000 */
[----:B--2---:R-:W-:Y:S01]  /*5790*/  FADD.FTZ R8, R8, R7 ;  /* 0x0000000708087221 */ /* 0x004fe20000010000 */
[----:B------:R-:W-:Y:S01]  /*57a0*/  IMAD R7, R200, 0x40, R2 ;  /* 0x00000040c8077824 */ /* 0x000fe200078e0202 */
[----:B------:R-:W0:Y:S01]  /*57b0*/  SHFL.BFLY PT, R9, R6, 0x1, 0x1f ;  /* 0x0c201f0006097f89 */ /* 0x000e2200000e0000 */
[----:B------:R-:W-:-:S03]  /*57c0*/  IMAD.MOV.U32 R0, RZ, RZ, -0x800000 ;  /* 0xff800000ff007424 */ /* 0x000fc600078e00ff */
[----:B------:R-:W2:Y:S01]  /*57d0*/  SHFL.BFLY PT, R11, R8, 0x1, 0x1f ;  /* 0x0c201f00080b7f89 */ /* 0x000ea200000e0000 */
[----:B---3--:R-:W-:Y:S01]  /*57e0*/  LEA R207, R10, R207, 0x18 ;  /* 0x000000cf0acf7211 */ /* 0x008fe200078ec0ff */
[----:B------:R-:W-:Y:S01]  /*57f0*/  BAR.SYNC.DEFER_BLOCKING 0x1, 0x100 ;  /* 0x0044000000007b1d */ /* 0x000fe20000010000 */
[----:B0-----:R-:W-:Y:S01]  /*5800*/  FADD.FTZ R15, R6, R9 ;  /* 0x00000009060f7221 */ /* 0x001fe20000010000 */
[----:B------:R-:W-:Y:S02]  /*5810*/  IMAD.MOV.U32 R9, RZ, RZ, RZ ;  /* 0x000000ffff097224 */ /* 0x000fe400078e00ff */
[----:B------:R-:W-:Y:S02]  /*5820*/  IMAD.MOV.U32 R6, RZ, RZ, -0x800000 ;  /* 0xff800000ff067424 */ /* 0x000fe400078e00ff */
[----:B--2---:R-:W-:Y:S01]  /*5830*/  FADD.FTZ R12, R8, R11 ;  /* 0x0000000b080c7221 */ /* 0x004fe20000010000 */
[----:B------:R-:W-:Y:S02]  /*5840*/  FSETP.NE.FTZ.AND P0, PT, R15, RZ, PT ;  /* 0x000000ff0f00720b */ /* 0x000fe40003f15000 */
[----:B------:R-:W-:-:S02]  /*5850*/  MOV R10, R207 ;  /* 0x000000cf000a7202 */ /* 0x000fc40000000f00 */
[----:B----4-:R-:W-:Y:S02]  /*5860*/  MOV R11, R14 ;  /* 0x0000000e000b7202 */ /* 0x010fe40000000f00 */
[----:B------:R-:W-:Y:S02]  /*5870*/  FSETP.NE.FTZ.AND P1, PT, R12, RZ, PT ;  /* 0x000000ff0c00720b */ /* 0x000fe40003f35000 */
[----:B------:R-:W-:Y:S01]  /*5880*/  MOV R14, UR10 ;  /* 0x0000000a000e7c02 */ /* 0x000fe20008000f00 */
[----:B------:R-:W-:Y:S02]  /*5890*/  ULDC UR10, c[0x0][0xd44] ;  /* 0x00035100000a7ab9 */ /* 0x000fe40000000800 */
[----:B------:R-:W-:Y:S02]  /*58a0*/  UIMAD UR10, UR10, UR4, UR41 ;  /* 0x000000040a0a72a4 */ /* 0x000fe4000f8e0229 */
[----:B------:R-:W0:Y:S01]  /*58b0*/  @P0 MUFU.RCP R9, R15 ;  /* 0x0000000f00090308 */ /* 0x000e220000001000 */
[----:B------:R-:W-:Y:S01]  /*58c0*/  @P0 FMUL.FTZ R14, R14, 0.69314718246459960938 ;  /* 0x3f3172180e0e0820 */ /* 0x000fe20000410000 */
[----:B------:R-:W-:-:S04]  /*58d0*/  USHF.R.S32.HI UR11, URZ, 0x1f, UR10 ;  /* 0x0000001f3f0b7899 */ /* 0x000fc8000801140a */
[----:B------:R-:W-:Y:S01]  /*58e0*/  @P1 FMUL.FTZ R22, R22, 0.69314718246459960938 ;  /* 0x3f31721816161820 */ /* 0x000fe20000410000 */
[----:B------:R-:W-:Y:S02]  /*58f0*/  UIMAD.WIDE.U32 UR4, UR10, UR6, URZ ;  /* 0x000000060a0472a5 */ /* 0x000fe4000f8e003f */
[----:B------:R-:W-:Y:S01]  /*5900*/  UIMAD UR6, UR11, UR6, URZ ;  /* 0x000000060b0672a4 */ /* 0x000fe2000f8e023f */
[----:B------:R-:W2:Y:S03]  /*5910*/  @P1 MUFU.RCP R5, R12 ;  /* 0x0000000c00051308 */ /* 0x000ea60000001000 */
[----:B------:R-:W-:Y:S02]  /*5920*/  UIMAD UR6, UR10, UR7, UR6 ;  /* 0x000000070a0672a4 */ /* 0x000fe4000f8e0206 */
[----:B------:R-:W-:-:S03]  /*5930*/  USHF.R.S32.HI UR7, URZ, 0x1f, UR43 ;  /* 0x0000001f3f077899 */ /* 0x000fc6000801142b */
[----:B------:R-:W3:Y:S01]  /*5940*/  @P0 MUFU.LG2 R15, R15 ;  /* 0x0000000f000f0308 */ /* 0x000ee20000000c00 */
        /* <DEDUP_REMOVED lines=66> */
[----:B--2---:R-:W-:Y:S01]  /*5d70*/  FMUL.FTZ R169, R126, R5 ;  /* 0x000000057ea97220 */ /* 0x004fe20000410000 */
[----:B---3--:R-:W-:Y:S01]  /*5d80*/  @P0 FMUL.FTZ R15, R15, 0.69314718246459960938 ;  /* 0x3f3172180f0f0820 */ /* 0x008fe20000410000 */
[----:B0-----:R-:W-:Y:S01]  /*5d90*/  @P1 FMUL.FTZ R21, R12, 0.69314718246459960938 ;  /* 0x3f3172180c151820 */ /* 0x001fe20000410000 */
[----:B------:R-:W-:-:S04]  /*5da0*/  IMAD.WIDE R10, R212, 0x2, R10 ;  /* 0x00000002d40a7825 */ /* 0x000fc800078e020a */
[-C--:B------:R-:W-:Y:S01]  /*5db0*/  FMUL.FTZ R27, R27, R5.reuse ;  /* 0x000000051b1b7220 */ /* 0x080fe20000410000 */
[-C--:B------:R-:W-:Y:S01]  /*5dc0*/  FMUL.FTZ R26, R26, R5.reuse ;  /* 0x000000051a1a7220 */ /* 0x080fe20000410000 */
[-C--:B------:R-:W-:Y:S01]  /*5dd0*/  FMUL.FTZ R31, R31, R5.reuse ;  /* 0x000000051f1f7220 */ /* 0x080fe20000410000 */
[-C--:B------:R-:W-:Y:S01]  /*5de0*/  FMUL.FTZ R30, R30, R5.reuse ;  /* 0x000000051e1e7220 */ /* 0x080fe20000410000 */
[----:B------:R-:W-:Y:S01]  /*5df0*/  IADD3 R13, P3, R10, 0xc060, RZ ;  /* 0x0000c0600a0d7810 */ /* 0x000fe20007f7e0ff */
[-C--:B------:R-:W-:Y:S01]  /*5e00*/  FMUL.FTZ R35, R35, R5.reuse ;  /* 0x0000000523237220 */ /* 0x080fe20000410000 */
[-C--:B------:R-:W-:Y:S01]  /*5e10*/  FMUL.FTZ R34, R34, R5.reuse ;  /* 0x0000000522227220 */ /* 0x080fe20000410000 */
[-C--:B------:R-:W-:Y:S01]  /*5e20*/  FMUL.FTZ R39, R39, R5.reuse ;  /* 0x0000000527277220 */ /* 0x080fe20000410000 */
[----:B------:R-:W-:Y:S01]  /*5e30*/  LOP3.LUT R20, R13, 0x380, RZ, 0xc0, !PT ;  /* 0x000003800d147812 */ /* 0x000fe200078ec0ff */
[-C--:B------:R-:W-:Y:S01]  /*5e40*/  FMUL.FTZ R38, R38, R5.reuse ;  /* 0x0000000526267220 */ /* 0x080fe20000410000 */
[-C--:B------:R-:W-:Y:S01]  /*5e50*/  FMUL.FTZ R43, R43, R5.reuse ;  /* 0x000000052b2b7220 */ /* 0x080fe20000410000 */
[-C--:B------:R-:W-:Y:S01]  /*5e60*/  FMUL.FTZ R42, R42, R5.reuse ;  /* 0x000000052a2a7220 */ /* 0x080fe20000410000 */
[----:B------:R-:W-:Y:S01]  /*5e70*/  SHF.R.U64 R126, R20, 0x3, RZ ;  /* 0x00000003147e7819 */ /* 0x000fe200000012ff */
        /* <DEDUP_REMOVED lines=53> */
[----:B------:R-:W-:Y:S01]  /*61d0*/  @P0 FFMA.FTZ R6, R14, R3, R15 ;  /* 0x000000030e060223 */ /* 0x000fe2000001000f */
[----:B------:R-:W-:Y:S01]  /*61e0*/  @P1 FFMA.FTZ R0, R22, R4, R21 ;  /* 0x0000000416001223 */ /* 0x000fe20000010015 */
[----:B------:R-:W-:Y:S01]  /*61f0*/  LOP3.LUT R126, R126, R13, RZ, 0x3c, !PT ;  /* 0x0000000d7e7e7212 */ /* 0x000fe200078e3cff */
[----:B------:R-:W-:Y:S01]  /*6200*/  IMAD.X R127, RZ, RZ, R11, P3 ;  /* 0x000000ffff7f7224 */ /* 0x000fe200018e060b */
[----:B------:R-:W-:-:S02]  /*6210*/  LOP3.LUT R5, R10, 0x380, RZ, 0xc0, !PT ;  /* 0x000003800a057812 */ /* 0x000fc400078ec0ff */
[C---:B------:R-:W-:Y:S02]  /*6220*/  IADD3 R61, P6, R10.reuse, 0xc000, RZ ;  /* 0x0000c0000a3d7810 */ /* 0x040fe40007fde0ff */
[C---:B------:R-:W-:Y:S02]  /*6230*/  IADD3 R69, P4, R10.reuse, 0xc040, RZ ;  /* 0x0000c0400a457810 */ /* 0x040fe40007f9e0ff */
        /* <DEDUP_REMOVED lines=10> */
[----:B------:R-:W-:Y:S01]  /*62e0*/  SHF.R.U64 R5, R5, 0x3, RZ ;  /* 0x0000000305057819 */ /* 0x000fe200000012ff */
[--C-:B------:R-:W-:Y:S01]  /*62f0*/  IMAD.X R151, RZ, RZ, R11.reuse, P2 ;  /* 0x000000ffff977224 */ /* 0x100fe200010e060b */
[----:B------:R-:W-:Y:S01]  /*6300*/  LOP3.LUT R4, R61, 0x380, RZ, 0xc0, !PT ;  /* 0x000003803d047812 */ /* 0x000fe200078ec0ff */
[----:B------:R-:W-:Y:S01]  /*6310*/  IMAD.X R153, RZ, RZ, R11, P3 ;  /* 0x000000ffff997224 */ /* 0x000fe200018e060b */
[----:B------:R-:W-:-:S02]  /*6320*/  IADD3 R23, P4, R10, 0x8000, RZ ;  /* 0x000080000a177810 */ /* 0x000fc40007f9e0ff */
[C---:B------:R-:W-:Y:S02]  /*6330*/  IADD3 R20, P5, R10.reuse, 0x4060, RZ ;  /* 0x000040600a147810 */ /* 0x040fe40007fbe0ff */
[C---:B------:R-:W-:Y:S01]  /*6340*/  IADD3 R15, P6, R10.reuse, 0x40, RZ ;  /* 0x000000400a0f7810 */ /* 0x040fe20007fde0ff */
[--C-:B------:R-:W-:Y:S01]  /*6350*/  IMAD.X R155, RZ, RZ, R11.reuse, P4 ;  /* 0x000000ffff9b7224 */ /* 0x100fe200020e060b */
[C---:B------:R-:W-:Y:S01]  /*6360*/  IADD3 R14, P0, R10.reuse, 0x4040, RZ ;  /* 0x000040400a0e7810 */ /* 0x040fe20007f1e0ff */
[--C-:B------:R-:W-:Y:S01]  /*6370*/  IMAD.X R157, RZ, RZ, R11.reuse, P5 ;  /* 0x000000ffff9d7224 */ /* 0x100fe200028e060b */
[C---:B------:R-:W-:Y:S01]  /*6380*/  IADD3 R12, P1, R10.reuse, 0x4020, RZ ;  /* 0x000040200a0c7810 */ /* 0x040fe20007f3e0ff */
[--C-:B------:R-:W-:Y:S01]  /*6390*/  IMAD.X R159, RZ, RZ, R11.reuse, P6 ;  /* 0x000000ffff9f7224 */ /* 0x100fe200030e060b */
[C---:B------:R-:W-:Y:S02]  /*63a0*/  IADD3 R21, P2, R10.reuse, 0x4000, RZ ;  /* 0x000040000a157810 */ /* 0x040fe40007f5e0ff */
[----:B------:R-:W-:Y:S01]  /*63b0*/  IADD3 R3, P3, R10, 0x60, RZ ;  /* 0x000000600a037810 */ /* 0x000fe20007f7e0ff */
[--C-:B------:R-:W-:Y:S01]  /*63c0*/  IMAD.X R163, RZ, RZ, R11.reuse, P1 ;  /* 0x000000ffffa37224 */ /* 0x100fe200008e060b */
[----:B------:R-:W-:Y:S01]  /*63d0*/  LOP3.LUT R10, R5, R10, RZ, 0x3c, !PT ;  /* 0x0000000a050a7212 */ /* 0x000fe200078e3cff */
[--C-:B------:R-:W-:Y:S01]  /*63e0*/  IMAD.X R165, RZ, RZ, R11.reuse, P2 ;  /* 0x000000ffffa57224 */ /* 0x100fe200010e060b */
[----:B------:R-:W-:Y:S01]  /*63f0*/  SHF.R.U64 R4, R4, 0x3, RZ ;  /* 0x0000000304047819 */ /* 0x000fe200000012ff */
[----:B------:R-:W-:Y:S01]  /*6400*/  IMAD.X R167, RZ, RZ, R11, P3 ;  /* 0x000000ffffa77224 */ /* 0x000fe200018e060b */
[----:B------:R-:W-:-:S02]  /*6410*/  LOP3.LUT R5, R22, 0x380, RZ, 0xc0, !PT ;  /* 0x0000038016057812 */ /* 0x000fc400078ec0ff */
[----:B------:R-:W-:Y:S02]  /*6420*/  LOP3.LUT R138, R4, R61, RZ, 0x3c, !PT ;  /* 0x0000003d048a7212 */ /* 0x000fe400078e3cff */
[----:B------:R-:W-:Y:S02]  /*6430*/  SHF.R.U64 R5, R5, 0x3, RZ ;  /* 0x0000000305057819 */ /* 0x000fe400000012ff */
[----:B------:R-:W-:Y:S02]  /*6440*/  LOP3.LUT R4, R13, 0x380, RZ, 0xc0, !PT ;  /* 0x000003800d047812 */ /* 0x000fe400078ec0ff */
[----:B------:R-:W-:Y:S02]  /*6450*/  LOP3.LUT R142, R5, R22, RZ, 0x3c, !PT ;  /* 0x00000016058e7212 */ /* 0x000fe400078e3cff */
[----:B------:R-:W-:Y:S02]  /*6460*/  SHF.R.U64 R4, R4, 0x3, RZ ;  /* 0x0000000304047819 */ /* 0x000fe400000012ff */
[----:B------:R-:W-:-:S02]  /*6470*/  LOP3.LUT R5, R23, 0x380, RZ, 0xc0, !PT ;  /* 0x0000038017057812 */ /* 0x000fc400078ec0ff */
[----:B------:R-:W-:Y:S02]  /*6480*/  LOP3.LUT R146, R4, R13, RZ, 0x3c, !PT ;  /* 0x0000000d04927212 */ /* 0x000fe400078e3cff */
[----:B------:R-:W-:Y:S02]  /*6490*/  SHF.R.U64 R4, R5, 0x3, RZ ;  /* 0x0000000305047819 */ /* 0x000fe400000012ff */
[----:B------:R-:W-:Y:S02]  /*64a0*/  LOP3.LUT R5, R20, 0x380, RZ, 0xc0, !PT ;  /* 0x0000038014057812 */ /* 0x000fe400078ec0ff */
[----:B------:R-:W-:Y:S02]  /*64b0*/  LOP3.LUT R13, R14, 0x380, RZ, 0xc0, !PT ;  /* 0x000003800e0d7812 */ /* 0x000fe400078ec0ff */
[----:B------:R-:W-:Y:S02]  /*64c0*/  SHF.R.U64 R5, R5, 0x3, RZ ;  /* 0x0000000305057819 */ /* 0x000fe400000012ff */
[----:B------:R-:W-:-:S02]  /*64d0*/  LOP3.LUT R154, R4, R23, RZ, 0x3c, !PT ;  /* 0x00000017049a7212 */ /* 0x000fc400078e3cff */
[----:B------:R-:W-:Y:S02]  /*64e0*/  LOP3.LUT R156, R5, R20, RZ, 0x3c, !PT ;  /* 0x00000014059c7212 */ /* 0x000fe400078e3cff */
[----:B------:R-:W-:Y:S02]  /*64f0*/  LOP3.LUT R5, R12, 0x380, RZ, 0xc0, !PT ;  /* 0x000003800c057812 */ /* 0x000fe400078ec0ff */
[----:B------:R-:W-:Y:S02]  /*6500*/  SHF.R.U64 R13, R13, 0x3, RZ ;  /* 0x000000030d0d7819 */ /* 0x000fe400000012ff */
[----:B------:R-:W-:Y:S02]  /*6510*/  LOP3.LUT R52, R65, 0x380, RZ, 0xc0, !PT ;  /* 0x0000038041347812 */ /* 0x000fe400078ec0ff */
[----:B------:R-:W-:Y:S02]  /*6520*/  LOP3.LUT R4, R15, 0x380, RZ, 0xc0, !PT ;  /* 0x000003800f047812 */ /* 0x000fe400078ec0ff */
[----:B------:R-:W-:-:S02]  /*6530*/  IADD3 R61, P2, R8, 0x7000, RZ ;  /* 0x00007000083d7810 */ /* 0x000fc40007f5e0ff */
[----:B------:R-:W-:Y:S02]  /*6540*/  SHF.R.U64 R5, R5, 0x3, RZ ;  /* 0x0000000305057819 */ /* 0x000fe400000012ff */
[----:B------:R-:W-:Y:S02]  /*6550*/  LOP3.LUT R160, R13, R14, RZ, 0x3c, !PT ;  /* 0x0000000e0da07212 */ /* 0x000fe400078e3cff */
[----:B------:R-:W-:Y:S02]  /*6560*/  SHF.R.U64 R52, R52, 0x3, RZ ;  /* 0x0000000334347819 */ /* 0x000fe400000012ff */
[----:B------:R-:W-:Y:S02]  /*6570*/  LOP3.LUT R22, R53, 0x380, RZ, 0xc0, !PT ;  /* 0x0000038035167812 */ /* 0x000fe400078ec0ff */
[----:B------:R-:W-:Y:S02]  /*6580*/  SHF.R.U64 R4, R4, 0x3, RZ ;  /* 0x0000000304047819 */ /* 0x000fe400000012ff */
[----:B------:R-:W-:-:S02]  /*6590*/  IADD3 R13, P3, R8, 0x1000, RZ ;  /* 0x00001000080d7810 */ /* 0x000fc40007f7e0ff */
[----:B------:R-:W-:Y:S02]  /*65a0*/  LOP3.LUT R60, R61, 0x380, RZ, 0xc0, !PT ;  /* 0x000003803d3c7812 */ /* 0x000fe400078ec0ff */
[----:B------:R-:W-:Y:S01]  /*65b0*/  LOP3.LUT R162, R5, R12, RZ, 0x3c, !PT ;  /* 0x0000000c05a27212 */ /* 0x000fe200078e3cff */
[----:B------:R-:W-:Y:S01]  /*65c0*/  IMAD.U32 R5, RZ, RZ, UR5 ;  /* 0x00000005ff057e24 */ /* 0x000fe2000f8e00ff */
[----:B------:R-:W-:Y:S02]  /*65d0*/  LOP3.LUT R134, R52, R65, RZ, 0x3c, !PT ;  /* 0x0000004134867212 */ /* 0x000fe400078e3cff */
[----:B------:R-:W-:Y:S02]  /*65e0*/  SHF.R.U64 R22, R22, 0x3, RZ ;  /* 0x0000000316167819 */ /* 0x000fe400000012ff */
[----:B------:R-:W-:Y:S02]  /*65f0*/  LOP3.LUT R158, R4, R15, RZ, 0x3c, !PT ;  /* 0x0000000f049e7212 */ /* 0x000fe400078e3cff */
[----:B------:R-:W-:-:S02]  /*6600*/  LOP3.LUT R12, R13, 0x380, RZ, 0xc0, !PT ;  /* 0x000003800d0c7812 */ /* 0x000fc400078ec0ff */
[----:B------:R-:W-:Y:S02]  /*6610*/  SHF.R.U64 R60, R60, 0x3, RZ ;  /* 0x000000033c3c7819 */ /* 0x000fe400000012ff */
[----:B------:R-:W-:Y:S02]  /*6620*/  LOP3.LUT R52, R57, 0x380, RZ, 0xc0, !PT ;  /* 0x0000038039347812 */ /* 0x000fe400078ec0ff */
[----:B------:R-:W-:Y:S02]  /*6630*/  LOP3.LUT R4, R21, 0x380, RZ, 0xc0, !PT ;  /* 0x0000038015047812 */ /* 0x000fe400078ec0ff */
[----:B------:R-:W-:Y:S02]  /*6640*/  LOP3.LUT R152, R22, R53, RZ, 0x3c, !PT ;  /* 0x0000003516987212 */ /* 0x000fe400078e3cff */
[----:B------:R-:W-:Y:S02]  /*6650*/  SHF.R.U64 R12, R12, 0x3, RZ ;  /* 0x000000030c0c7819 */ /* 0x000fe400000012ff */
[----:B------:R-:W-:Y:S01]  /*6660*/  LOP3.LUT R60, R60, R61, RZ, 0x3c, !PT ;  /* 0x0000003d3c3c7212 */ /* 0x000fe200078e3cff */
[----:B------:R-:W-:Y:S01]  /*6670*/  IMAD.X R61, RZ, RZ, R9, P2 ;  /* 0x000000ffff3d7224 */ /* 0x000fe200010e0609 */
[----:B------:R-:W-:-:S02]  /*6680*/  LOP3.LUT R56, R69, 0x380, RZ, 0xc0, !PT ;  /* 0x0000038045387812 */ /* 0x000fc400078ec0ff */
[----:B------:R-:W-:Y:S02]  /*6690*/  SHF.R.U64 R52, R52, 0x3, RZ ;  /* 0x0000000334347819 */ /* 0x000fe400000012ff */
[----:B------:R-:W-:Y:S02]  /*66a0*/  SHF.R.U64 R4, R4, 0x3, RZ ;  /* 0x0000000304047819 */ /* 0x000fe400000012ff */
[----:B------:R-:W-:Y:S02]  /*66b0*/  LOP3.LUT R22, R3, 0x380, RZ, 0xc0, !PT ;  /* 0x0000038003167812 */ /* 0x000fe400078ec0ff */
[----:B------:R-:W-:Y:S02]  /*66c0*/  IADD3 R115, P2, R8, 0xe000, RZ ;  /* 0x0000e00008737810 */ /* 0x000fe40007f5e0ff */
[----:B------:R-:W-:Y:S01]  /*66d0*/  LOP3.LUT R12, R12, R13, RZ, 0x3c, !PT ;  /* 0x0000000d0c0c7212 */ /* 0x000fe200078e3cff */
[----:B------:R-:W-:Y:S01]  /*66e0*/  IMAD.X R13, RZ, RZ, R9, P3 ;  /* 0x000000ffff0d7224 */ /* 0x000fe200018e0609 */
[----:B------:R-:W-:-:S02]  /*66f0*/  IADD3.X R161, RZ, R11, RZ, P0, !PT ;  /* 0x0000000bffa17210 */ /* 0x000fc400007fe4ff */
[----:B------:R-:W-:Y:S02]  /*6700*/  SHF.R.U64 R56, R56, 0x3, RZ ;  /* 0x0000000338387819 */ /* 0x000fe400000012ff */
[----:B------:R-:W-:Y:S02]  /*6710*/  LOP3.LUT R150, R52, R57, RZ, 0x3c, !PT ;  /* 0x0000003934967212 */ /* 0x000fe400078e3cff */
[----:B------:R-:W-:Y:S01]  /*6720*/  LOP3.LUT R164, R4, R21, RZ, 0x3c, !PT ;  /* 0x0000001504a47212 */ /* 0x000fe200078e3cff */
[----:B------:R-:W-:Y:S01]  /*6730*/  IMAD.U32 R4, RZ, RZ, UR4 ;  /* 0x00000004ff047e24 */ /* 0x000fe2000f8e00ff */
[----:B------:R-:W-:Y:S01]  /*6740*/  SHF.R.U64 R22, R22, 0x3, RZ ;  /* 0x0000000316167819 */ /* 0x000fe200000012ff */
[----:B------:R-:W-:Y:S01]  /*6750*/  UIADD3 UR4, UR5, UR6, URZ ;  /* 0x0000000605047290 */ /* 0x000fe2000fffe03f */
[C---:B------:R-:W-:Y:S02]  /*6760*/  IADD3 R15, P4, R8.reuse, 0x2000, RZ ;  /* 0x00002000080f7810 */ /* 0x040fe40007f9e0ff */
[C---:B------:R-:W-:Y:S01]  /*6770*/  IADD3 R21, P5, R8.reuse, 0x3000, RZ ;  /* 0x0000300008157810 */ /* 0x040fe20007fbe0ff */
[----:B------:R-:W-:Y:S01]  /*6780*/  ULDC UR6, c[0x0][0xb88] ;  /* 0x0002e20000067ab9 */ /* 0x000fe20000000800 */
[C---:B------:R-:W-:Y:S01]  /*6790*/  IADD3 R23, P6, R8.reuse, 0x4000, RZ ;  /* 0x0000400008177810 */ /* 0x040fe20007fde0ff */
[----:B------:R-:W-:Y:S01]  /*67a0*/  IMAD.U32 R5, RZ, RZ, UR4 ;  /* 0x00000004ff057e24 */ /* 0x000fe2000f8e00ff */
[C---:B------:R-:W-:Y:S01]  /*67b0*/  IADD3 R53, P0, R8.reuse, 0x5000, RZ ;  /* 0x0000500008357810 */ /* 0x040fe20007f1e0ff */
[----:B------:R-:W-:Y:S01]  /*67c0*/  ULDC.64 UR4, c[0x0][0xc88] ;  /* 0x0003220000047ab9 */ /* 0x000fe20000000a00 */
[----:B------:R-:W-:-:S02]  /*67d0*/  IADD3 R57, P1, R8, 0x6000, RZ ;  /* 0x0000600008397810 */ /* 0x000fc40007f3e0ff */
[----:B------:R-:W-:Y:S02]  /*67e0*/  IADD3 R65, P3, R8, 0x8000, RZ ;  /* 0x0000800008417810 */ /* 0x000fe40007f7e0ff */
[----:B------:R-:W-:Y:S02]  /*67f0*/  LOP3.LUT R114, R115, 0x380, RZ, 0xc0, !PT ;  /* 0x0000038073727812 */ /* 0x000fe400078ec0ff */
[----:B------:R-:W-:Y:S02]  /*6800*/  LOP3.LUT R130, R56, R69, RZ, 0x3c, !PT ;  /* 0x0000004538827212 */ /* 0x000fe400078e3cff */
[----:B------:R-:W-:Y:S01]  /*6810*/  LOP3.LUT R166, R22, R3, RZ, 0x3c, !PT ;  /* 0x0000000316a67212 */ /* 0x000fe200078e3cff */
[----:B------:R-:W-:Y:S01]  /*6820*/  IMAD R3, RZ, RZ, -UR41 ;  /* 0x80000029ff037e24 */ /* 0x000fe2000f8e02ff */
[----:B------:R-:W-:Y:S02]  /*6830*/  LOP3.LUT R14, R15, 0x380, RZ, 0xc0, !PT ;  /* 0x000003800f0e7812 */ /* 0x000fe400078ec0ff */
[----:B------:R-:W-:-:S02]  /*6840*/  LOP3.LUT R20, R21, 0x380, RZ, 0xc0, !PT ;  /* 0x0000038015147812 */ /* 0x000fc400078ec0ff */
[----:B------:R-:W-:Y:S02]  /*6850*/  LOP3.LUT R22, R23, 0x380, RZ, 0xc0, !PT ;  /* 0x0000038017167812 */ /* 0x000fe400078ec0ff */
[----:B------:R-:W-:Y:S02]  /*6860*/  LOP3.LUT R52, R53, 0x380, RZ, 0xc0, !PT ;  /* 0x0000038035347812 */ /* 0x000fe400078ec0ff */
[----:B------:R-:W-:Y:S02]  /*6870*/  LOP3.LUT R56, R57, 0x380, RZ, 0xc0, !PT ;  /* 0x0000038039387812 */ /* 0x000fe400078ec0ff */
[----:B------:R-:W-:Y:S02]  /*6880*/  LOP3.LUT R64, R65, 0x380, RZ, 0xc0, !PT ;  /* 0x0000038041407812 */ /* 0x000fe400078ec0ff */
[----:B------:R-:W-:Y:S02]  /*6890*/  SHF.R.U64 R114, R114, 0x3, RZ ;  /* 0x0000000372727819 */ /* 0x000fe400000012ff */
[----:B------:R-:W-:-:S02]  /*68a0*/  SHF.R.U64 R14, R14, 0x3, RZ ;  /* 0x000000030e0e7819 */ /* 0x000fc400000012ff */
[----:B------:R-:W-:Y:S02]  /*68b0*/  SHF.R.U64 R20, R20, 0x3, RZ ;  /* 0x0000000314147819 */ /* 0x000fe400000012ff */
[----:B------:R-:W-:Y:S02]  /*68c0*/  SHF.R.U64 R22, R22, 0x3, RZ ;  /* 0x0000000316167819 */ /* 0x000fe400000012ff */
[----:B------:R-:W-:Y:S02]  /*68d0*/  SHF.R.U64 R52, R52, 0x3, RZ ;  /* 0x0000000334347819 */ /* 0x000fe400000012ff */
[----:B------:R-:W-:Y:S02]  /*68e0*/  SHF.R.U64 R56, R56, 0x3, RZ ;  /* 0x0000000338387819 */ /* 0x000fe400000012ff */
[----:B------:R-:W-:Y:S02]  /*68f0*/  SHF.R.U64 R64, R64, 0x3, RZ ;  /* 0x0000000340407819 */ /* 0x000fe400000012ff */
[----:B------:R-:W-:Y:S01]  /*6900*/  LOP3.LUT R114, R114, R115, RZ, 0x3c, !PT ;  /* 0x0000007372727212 */ /* 0x000fe200078e3cff */
[----:B------:R-:W-:Y:S01]  /*6910*/  IMAD.X R115, RZ, RZ, R9, P2 ;  /* 0x000000ffff737224 */ /* 0x000fe200010e0609 */
[----:B-1----:R-:W-:-:S02]  /*6920*/  ISETP.NE.AND P2, PT, R213, 0x1, PT ;  /* 0x00000001d500780c */ /* 0x002fc40003f45270 */
[----:B------:R-:W-:Y:S01]  /*6930*/  LOP3.LUT R14, R14, R15, RZ, 0x3c, !PT ;  /* 0x0000000f0e0e7212 */ /* 0x000fe200078e3cff */
[--C-:B------:R-:W-:Y:S01]  /*6940*/  IMAD.X R15, RZ, RZ, R9.reuse, P4 ;  /* 0x000000ffff0f7224 */ /* 0x100fe200020e0609 */
        /* <DEDUP_REMOVED lines=10> */
[----:B------:R-:W-:-:S02]  /*69f0*/  F2FP.BF16.F32.PACK_AB R24, R25, R24 ;  /* 0x000000181918723e */ /* 0x000fc400000010ff */
[----:B------:R-:W-:Y:S02]  /*6a00*/  F2FP.BF16.F32.PACK_AB R25, R27, R26 ;  /* 0x0000001a1b19723e */ /* 0x000fe400000010ff */
[C---:B------:R-:W-:Y:S02]  /*6a10*/  IADD3 R69, P4, R8.reuse, 0x9000, RZ ;  /* 0x0000900008457810 */ /* 0x040fe40007f9e0ff */
[C---:B------:R-:W-:Y:S02]  /*6a20*/  IADD3 R99, P5, R8.reuse, 0xa000, RZ ;  /* 0x0000a00008637810 */ /* 0x040fe40007fbe0ff */
[C---:B------:R-:W-:Y:S02]  /*6a30*/  IADD3 R103, P6, R8.reuse, 0xb000, RZ ;  /* 0x0000b00008677810 */ /* 0x040fe40007fde0ff */
[C---:B------:R-:W-:Y:S02]  /*6a40*/  IADD3 R107, P0, R8.reuse, 0xc000, RZ ;  /* 0x0000c000086b7810 */ /* 0x040fe40007f1e0ff */
[----:B------:R-:W-:-:S02]  /*6a50*/  IADD3 R111, P1, R8, 0xd000, RZ ;  /* 0x0000d000086f7810 */ /* 0x000fc40007f3e0ff */
[C---:B------:R-:W-:Y:S02]  /*6a60*/  IADD3 R119, P3, R8.reuse, 0xf000, RZ ;  /* 0x0000f00008777810 */ /* 0x040fe40007f7e0ff */
[----:B------:R-:W-:Y:S02]  /*6a70*/  LOP3.LUT R123, R8, 0x380, RZ, 0xc0, !PT ;  /* 0x00000380087b7812 */ /* 0x000fe400078ec0ff */
[----:B------:R-:W-:Y:S02]  /*6a80*/  F2FP.BF16.F32.PACK_AB R26, R184, R28 ;  /* 0x0000001cb81a723e */ /* 0x000fe400000010ff */
[----:B------:R-:W0:Y:S01]  /*6a90*/  LDC R28, c[0x0][0xd38] ;  /* 0x00034e00ff1c7b82 */ /* 0x000e220000000800 */
[----:B------:R-:W-:Y:S02]  /*6aa0*/  LOP3.LUT R68, R69, 0x380, RZ, 0xc0, !PT ;  /* 0x0000038045447812 */ /* 0x000fe400078ec0ff */
[----:B------:R-:W-:Y:S02]  /*6ab0*/  LOP3.LUT R98, R99, 0x380, RZ, 0xc0, !PT ;  /* 0x0000038063627812 */ /* 0x000fe400078ec0ff */
[----:B------:R-:W-:-:S02]  /*6ac0*/  LOP3.LUT R102, R103, 0x380, RZ, 0xc0, !PT ;  /* 0x0000038067667812 */ /* 0x000fc400078ec0ff */
[----:B------:R-:W-:Y:S02]  /*6ad0*/  LOP3.LUT R106, R107, 0x380, RZ, 0xc0, !PT ;  /* 0x000003806b6a7812 */ /* 0x000fe400078ec0ff */
[----:B------:R-:W-:Y:S02]  /*6ae0*/  LOP3.LUT R110, R111, 0x380, RZ, 0xc0, !PT ;  /* 0x000003806f6e7812 */ /* 0x000fe400078ec0ff */
[----:B------:R-:W-:Y:S02]  /*6af0*/  LOP3.LUT R118, R119, 0x380, RZ, 0xc0, !PT ;  /* 0x0000038077767812 */ /* 0x000fe400078ec0ff */
[----:B------:R-:W-:Y:S02]  /*6b00*/  SHF.R.U64 R123, R123, 0x3, RZ ;  /* 0x000000037b7b7819 */ /* 0x000fe400000012ff */
[----:B------:R-:W-:Y:S02]  /*6b10*/  SHF.R.U64 R68, R68, 0x3, RZ ;  /* 0x0000000344447819 */ /* 0x000fe400000012ff */
[----:B------:R-:W-:-:S02]  /*6b20*/  SHF.R.U64 R98, R98, 0x3, RZ ;  /* 0x0000000362627819 */ /* 0x000fc400000012ff */
[----:B------:R-:W-:Y:S02]  /*6b30*/  SHF.R.U64 R102, R102, 0x3, RZ ;  /* 0x0000000366667819 */ /* 0x000fe400000012ff */
[----:B------:R-:W-:Y:S02]  /*6b40*/  SHF.R.U64 R106, R106, 0x3, RZ ;  /* 0x000000036a6a7819 */ /* 0x000fe400000012ff */
[----:B------:R-:W-:Y:S01]  /*6b50*/  SHF.R.U64 R110, R110, 0x3, RZ ;  /* 0x000000036e6e7819 */ /* 0x000fe200000012ff */
[----:B0-----:R-:W-:Y:S01]  /*6b60*/  IMAD R3, R28, R3, UR44 ;  /* 0x0000002c1c037e24 */ /* 0x001fe2000f8e0203 */
[----:B------:R-:W-:Y:S02]  /*6b70*/  SHF.R.U64 R118, R118, 0x3, RZ ;  /* 0x0000000376767819 */ /* 0x000fe400000012ff */
[----:B------:R-:W-:Y:S01]  /*6b80*/  LOP3.LUT R122, R123, R8, RZ, 0x3c, !PT ;  /* 0x000000087b7a7212 */ /* 0x000fe200078e3cff */
[----:B------:R-:W-:Y:S01]  /*6b90*/  IMAD.MOV.U32 R123, RZ, RZ, R9 ;  /* 0x000000ffff7b7224 */ /* 0x000fe200078e0009 */
[----:B------:R-:W0:Y:S01]  /*6ba0*/  @P2 LDC R8, c[0x0][0xcec] ;  /* 0x00033b00ff082b82 */ /* 0x000e220000000800 */
        /* <DEDUP_REMOVED lines=11> */
[----:B------:R-:W-:-:S02]  /*6c60*/  IADD3.X R69, RZ, R9, RZ, P4, !PT ;  /* 0x00000009ff457210 */ /* 0x000fc400027fe4ff */
[----:B------:R-:W1:Y:S01]  /*6c70*/  @P2 LDC R9, c[0x0][0xcf0] ;  /* 0x00033c00ff092b82 */ /* 0x000e620000000800 */
[----:B------:R-:W-:Y:S02]  /*6c80*/  F2FP.BF16.F32.PACK_AB R27, R31, R30 ;  /* 0x0000001e1f1b723e */ /* 0x000fe400000010ff */
[----:B------:R-:W-:Y:S02]  /*6c90*/  F2FP.BF16.F32.PACK_AB R40, R41, R40 ;  /* 0x000000282928723e */ /* 0x000fe400000010ff */
[----:B------:R-:W-:Y:S02]  /*6ca0*/  F2FP.BF16.F32.PACK_AB R41, R43, R42 ;  /* 0x0000002a2b29723e */ /* 0x000fe400000010ff */
[----:B------:R-:W-:Y:S01]  /*6cb0*/  F2FP.BF16.F32.PACK_AB R43, R47, R46 ;  /* 0x0000002e2f2b723e */ /* 0x000fe200000010ff */
[----:B------:R-:W2:Y:S01]  /*6cc0*/  LDC.64 R30, c[0x0][0xc98] ;  /* 0x00032600ff1e7b82 */ /* 0x000ea20000000a00 */
[----:B------:R-:W-:Y:S01]  /*6cd0*/  IMAD R47, R3, 0x80, R211 ;  /* 0x00000080032f7824 */ /* 0x000fe200078e02d3 */
[----:B------:R-:W-:-:S02]  /*6ce0*/  F2FP.BF16.F32.PACK_AB R32, R33, R32 ;  /* 0x000000202120723e */ /* 0x000fc400000010ff */
[----:B------:R-:W-:Y:S01]  /*6cf0*/  F2FP.BF16.F32.PACK_AB R33, R35, R34 ;  /* 0x000000222321723e */ /* 0x000fe200000010ff */
[----:B0-----:R-:W-:Y:S01]  /*6d00*/  @P2 IMAD.HI.U32 R8, R47, R8, RZ ;  /* 0x000000082f082227 */ /* 0x001fe200078e00ff */
[----:B------:R-:W-:Y:S02]  /*6d10*/  MOV R10, R10 ;  /* 0x0000000a000a7202 */ /* 0x000fe40000000f00 */
[----:B------:R-:W-:Y:S01]  /*6d20*/  F2FP.BF16.F32.PACK_AB R35, R39, R38 ;  /* 0x000000262723723e */ /* 0x000fe200000010ff */
[----:B------:R-:W-:Y:S01]  /*6d30*/  IMAD.MOV.U32 R39, RZ, RZ, R47 ;  /* 0x000000ffff277224 */ /* 0x000fe200078e002f */
[----:B------:R-:W-:Y:S01]  /*6d40*/  MOV R146, R146 ;  /* 0x0000009200927202 */ /* 0x000fe20000000f00 */
[----:B------:R-:W-:Y:S01]  /*6d50*/  STSM.16.M88.4 [R10], R24 ;  /* 0x000000180a007844 */ /* 0x000fe20000000200 */
[----:B------:R-:W-:Y:S02]  /*6d60*/  F2FP.BF16.F32.PACK_AB R34, R183, R36 ;  /* 0x00000024b722723e */ /* 0x000fe400000010ff */
[----:B------:R-:W-:-:S02]  /*6d70*/  F2FP.BF16.F32.PACK_AB R48, R49, R48 ;  /* 0x000000303130723e */ /* 0x000fc400000010ff */
[----:B-1----:R-:W-:Y:S01]  /*6d80*/  @P2 SHF.R.U32.HI R39, RZ, R9, R8 ;  /* 0x00000009ff272219 */ /* 0x002fe20000011608 */
[----:B------:R0:W-:Y:S01]  /*6d90*/  STSM.16.M88.4 [R146], R32 ;  /* 0x0000002092007844 */ /* 0x0001e20000000200 */
[----:B------:R-:W-:Y:S02]  /*6da0*/  MOV R158, R158 ;  /* 0x0000009e009e7202 */ /* 0x000fe40000000f00 */
[----:B------:R-:W-:Y:S02]  /*6db0*/  F2FP.BF16.F32.PACK_AB R42, R182, R44 ;  /* 0x0000002cb62a723e */ /* 0x000fe400000010ff */
[----:B------:R-:W-:Y:S02]  /*6dc0*/  F2FP.BF16.F32.PACK_AB R49, R51, R50 ;  /* 0x000000323331723e */ /* 0x000fe400000010ff */
[----:B------:R-:W-:Y:S01]  /*6dd0*/  MOV R166, R166 ;  /* 0x000000a600a67202 */ /* 0x000fe20000000f00 */
[C---:B--2---:R-:W-:Y:S01]  /*6de0*/  IMAD R28, R30.reuse, UR7, RZ ;  /* 0x000000071e1c7c24 */ /* 0x044fe2000f8e02ff */
[----:B------:R-:W-:Y:S01]  /*6df0*/  F2FP.BF16.F32.PACK_AB R50, R205, R189 ;  /* 0x000000bdcd32723e */ /* 0x000fe200000010ff */
[----:B------:R-:W-:Y:S01]  /*6e00*/  IMAD.WIDE.U32 R4, R30, UR43, R4 ;  /* 0x0000002b1e047c25 */ /* 0x000fe2000f8e0004 */
[----:B------:R-:W-:Y:S01]  /*6e10*/  F2FP.BF16.F32.PACK_AB R51, R55, R54 ;  /* 0x000000363733723e */ /* 0x000fe200000010ff */
[----:B------:R-:W-:Y:S01]  /*6e20*/  STSM.16.M88.4 [R158], R40 ;  /* 0x000000289e007844 */ /* 0x000fe20000000200 */
[----:B------:R-:W-:-:S02]  /*6e30*/  MOV R164, R164 ;  /* 0x000000a400a47202 */ /* 0x000fc40000000f00 */
[----:B------:R-:W-:Y:S01]  /*6e40*/  F2FP.BF16.F32.PACK_AB R8, R204, R188 ;  /* 0x000000bccc08723e */ /* 0x000fe200000010ff */
[----:B0-----:R-:W-:Y:S01]  /*6e50*/  IMAD.MOV R32, RZ, RZ, -R39 ;  /* 0x000000ffff207224 */ /* 0x001fe200078e0a27 */
[----:B------:R-:W-:Y:S01]  /*6e60*/  F2FP.BF16.F32.PACK_AB R9, R59, R58 ;  /* 0x0000003a3b09723e */ /* 0x000fe200000010ff */
[----:B------:R-:W-:Y:S01]  /*6e70*/  STSM.16.M88.4 [R166], R48 ;  /* 0x00000030a6007844 */ /* 0x000fe20000000200 */
[----:B------:R-:W-:Y:S01]  /*6e80*/  F2FP.BF16.F32.PACK_AB R10, R203, R187 ;  /* 0x000000bbcb0a723e */ /* 0x000fe200000010ff */
[----:B------:R-:W-:Y:S01]  /*6e90*/  IMAD R33, R213, R32, R47 ;  /* 0x00000020d5217224 */ /* 0x000fe200078e022f */
[----:B------:R-:W-:Y:S01]  /*6ea0*/  F2FP.BF16.F32.PACK_AB R11, R63, R62 ;  /* 0x0000003e3f0b723e */ /* 0x000fe200000010ff */
[----:B------:R-:W-:Y:S01]  /*6eb0*/  IMAD R32, R31, UR43, R28 ;  /* 0x0000002b1f207c24 */ /* 0x000fe2000f8e021c */
[----:B------:R-:W-:Y:S02]  /*6ec0*/  F2FP.BF16.F32.PACK_AB R29, R7, R29 ;  /* 0x0000001d071d723e */ /* 0x000fe400000010ff */
[----:B------:R-:W-:Y:S01]  /*6ed0*/  SHF.R.S32.HI R7, RZ, 0x1f, R33 ;  /* 0x0000001fff077819 */ /* 0x000fe20000011421 */
[----:B------:R0:W-:Y:S01]  /*6ee0*/  STSM.16.M88.4 [R164], R8 ;  /* 0x00000008a4007844 */ /* 0x0001e20000000200 */
[----:B------:R-:W-:-:S02]  /*6ef0*/  F2FP.BF16.F32.PACK_AB R72, R73, R72 ;  /* 0x000000484948723e */ /* 0x000fc400000010ff */
[----:B------:R-:W-:Y:S02]  /*6f00*/  MOV R162, R162 ;  /* 0x000000a200a27202 */ /* 0x000fe40000000f00 */
[----:B------:R-:W-:Y:S02]  /*6f10*/  F2FP.BF16.F32.PACK_AB R24, R202, R186 ;  /* 0x000000baca18723e */ /* 0x000fe400000010ff */
[----:B------:R-:W-:Y:S02]  /*6f20*/  F2FP.BF16.F32.PACK_AB R25, R67, R66 ;  /* 0x000000424319723e */ /* 0x000fe400000010ff */
[----:B------:R-:W-:Y:S02]  /*6f30*/  F2FP.BF16.F32.PACK_AB R26, R201, R185 ;  /* 0x000000b9c91a723e */ /* 0x000fe400000010ff */
[----:B------:R-:W-:Y:S02]  /*6f40*/  F2FP.BF16.F32.PACK_AB R27, R71, R70 ;  /* 0x00000046471b723e */ /* 0x000fe400000010ff */
[----:B------:R-:W-:-:S02]  /*6f50*/  F2FP.BF16.F32.PACK_AB R73, R75, R74 ;  /* 0x0000004a4b49723e */ /* 0x000fc400000010ff */
[----:B------:R-:W-:Y:S01]  /*6f60*/  F2FP.BF16.F32.PACK_AB R80, R81, R80 ;  /* 0x000000505150723e */ /* 0x000fe200000010ff */
[----:B0-----:R-:W-:Y:S01]  /*6f70*/  IMAD R11, R3, 0x80, R209 ;  /* 0x00000080030b7824 */ /* 0x001fe200078e02d1 */
[----:B------:R-:W-:Y:S01]  /*6f80*/  SHF.R.S32.HI R9, RZ, 0x1f, R39 ;  /* 0x0000001fff097819 */ /* 0x000fe20000011427 */
[----:B------:R0:W-:Y:S01]  /*6f90*/  STSM.16.M88.4 [R162], R24 ;  /* 0x00000018a2007844 */ /* 0x0001e20000000200 */
[----:B------:R-:W-:Y:S01]  /*6fa0*/  IADD3 R8, P0, R39, R4, RZ ;  /* 0x0000000427087210 */ /* 0x000fe20007f1e0ff */
[----:B------:R-:W-:Y:S01]  /*6fb0*/  IMAD R4, R7, UR4, RZ ;  /* 0x0000000407047c24 */ /* 0x000fe2000f8e02ff */
[----:B------:R-:W-:Y:S02]  /*6fc0*/  MOV R160, R160 ;  /* 0x000000a000a07202 */ /* 0x000fe40000000f00 */
[----:B------:R-:W-:Y:S01]  /*6fd0*/  IADD3.X R9, R9, R5, R32, P0, !PT ;  /* 0x0000000509097210 */ /* 0x000fe200007fe420 */
[----:B------:R-:W-:Y:S01]  /*6fe0*/  IMAD R7, R33, UR5, R4 ;  /* 0x0000000521077c24 */ /* 0x000fe2000f8e0204 */
[----:B------:R-:W-:Y:S01]  /*6ff0*/  F2FP.BF16.F32.PACK_AB R74, R199, R76 ;  /* 0x0000004cc74a723e */ /* 0x000fe200000010ff */
[----:B------:R-:W-:Y:S01]  /*7000*/  IMAD R4, R213, UR6, RZ ;  /* 0x00000006d5047c24 */ /* 0x000fe2000f8e02ff */
[----:B------:R-:W-:Y:S01]  /*7010*/  F2FP.BF16.F32.PACK_AB R75, R79, R78 ;  /* 0x0000004e4f4b723e */ /* 0x000fe200000010ff */
[----:B------:R-:W-:Y:S01]  /*7020*/  IMAD.WIDE.U32 R8, R33, UR4, R8 ;  /* 0x0000000421087c25 */ /* 0x000fe2000f8e0008 */
[----:B------:R-:W-:Y:S01]  /*7030*/  F2FP.BF16.F32.PACK_AB R81, R83, R82 ;  /* 0x000000525351723e */ /* 0x000fe200000010ff */
[----:B------:R-:W-:Y:S01]  /*7040*/  ULDC.64 UR4, c[0x0][0xc50] ;  /* 0x0003140000047ab9 */ /* 0x000fe20000000a00 */
[----:B------:R-:W-:Y:S01]  /*7050*/  F2FP.BF16.F32.PACK_AB R88, R89, R88 ;  /* 0x000000585958723e */ /* 0x000fe200000010ff */
[----:B------:R-:W-:Y:S01]  /*7060*/  IMAD.IADD R7, R9, 0x1, R7 ;  /* 0x0000000109077824 */ /* 0x000fe200078e0207 */
[----:B------:R-:W-:Y:S01]  /*7070*/  MOV R156, R156 ;  /* 0x0000009c009c7202 */ /* 0x000fe20000000f00 */
[----:B------:R-:W-:Y:S01]  /*7080*/  STSM.16.M88.4 [R160], R72 ;  /* 0x00000048a0007844 */ /* 0x000fe20000000200 */
[----:B------:R-:W-:Y:S01]  /*7090*/  F2FP.BF16.F32.PACK_AB R82, R198, R84 ;  /* 0x00000054c652723e */ /* 0x000fe200000010ff */
[----:B------:R-:W-:Y:S01]  /*70a0*/  VIADD R5, R11, 0x8 ;  /* 0x000000080b057836 */ /* 0x000fe20000000000 */
[----:B------:R-:W-:-:S02]  /*70b0*/  F2FP.BF16.F32.PACK_AB R83, R87, R86 ;  /* 0x000000565753723e */ /* 0x000fc400000010ff */
[----:B------:R-:W-:Y:S02]  /*70c0*/  F2FP.BF16.F32.PACK_AB R89, R91, R90 ;  /* 0x0000005a5b59723e */ /* 0x000fe400000010ff */
[----:B------:R-:W-:Y:S01]  /*70d0*/  MOV R154, R154 ;  /* 0x0000009a009a7202 */ /* 0x000fe20000000f00 */
[----:B------:R-:W-:Y:S01]  /*70e0*/  STSM.16.M88.4 [R156], R80 ;  /* 0x000000509c007844 */ /* 0x000fe20000000200 */
[----:B------:R-:W-:Y:S02]  /*70f0*/  F2FP.BF16.F32.PACK_AB R90, R197, R92 ;  /* 0x0000005cc55a723e */ /* 0x000fe400000010ff */
[----:B------:R-:W-:Y:S02]  /*7100*/  F2FP.BF16.F32.PACK_AB R91, R95, R94 ;  /* 0x0000005e5f5b723e */ /* 0x000fe400000010ff */
[----:B------:R-:W-:Y:S02]  /*7110*/  LOP3.LUT P0, RZ, R206, 0x3, RZ, 0xc0, !PT ;  /* 0x00000003ceff7812 */ /* 0x000fe4000780c0ff */
[----:B------:R-:W-:Y:S01]  /*7120*/  LEA R34, P3, R8, UR4, 0x2 ;  /* 0x0000000408227c11 */ /* 0x000fe2000f8610ff */
[----:B------:R-:W-:Y:S01]  /*7130*/  STSM.16.M88.4 [R154], R88 ;  /* 0x000000589a007844 */ /* 0x000fe20000000200 */
[----:B------:R-:W-:-:S02]  /*7140*/  MOV R152, R152 ;  /* 0x0000009800987202 */ /* 0x000fc40000000f00 */
[----:B------:R-:W-:Y:S01]  /*7150*/  F2FP.BF16.F32.PACK_AB R28, R196, R96 ;  /* 0x00000060c41c723e */ /* 0x000fe200000010ff */
[----:B------:R-:W-:Y:S01]  /*7160*/  SHFL.IDX PT, R44, R34, RZ, 0x1c1f ;  /* 0x001c1fff222c7589 */ /* 0x000fe200000e0000 */
[----:B------:R-:W-:Y:S02]  /*7170*/  F2FP.BF16.F32.PACK_AB R30, R195, R100 ;  /* 0x00000064c31e723e */ /* 0x000fe400000010ff */
[----:B------:R-:W-:Y:S01]  /*7180*/  F2FP.BF16.F32.PACK_AB R31, R37, R45 ;  /* 0x0000002d251f723e */ /* 0x000fe200000010ff */
[----:B------:R-:W-:Y:S01]  /*7190*/  SHFL.IDX PT, R46, R34, 0x1, 0x1c1f ;  /* 0x003c1f00222e7f89 */ /* 0x000fe200000e0000 */
[----:B------:R-:W-:Y:S02]  /*71a0*/  MOV R150, R150 ;  /* 0x0000009600967202 */ /* 0x000fe40000000f00 */
[----:B------:R-:W-:Y:S01]  /*71b0*/  F2FP.BF16.F32.PACK_AB R76, R194, R104 ;  /* 0x00000068c24c723e */ /* 0x000fe200000010ff */
[----:B------:R1:W-:Y:S01]  /*71c0*/  STSM.16.M88.4 [R152], R28 ;  /* 0x0000001c98007844 */ /* 0x0003e20000000200 */
[----:B------:R-:W-:-:S02]  /*71d0*/  F2FP.BF16.F32.PACK_AB R77, R77, R85 ;  /* 0x000000554d4d723e */ /* 0x000fc400000010ff */
[----:B------:R-:W-:Y:S02]  /*71e0*/  F2FP.BF16.F32.PACK_AB R78, R193, R108 ;  /* 0x0000006cc14e723e */ /* 0x000fe400000010ff */
[----:B------:R-:W-:Y:S02]  /*71f0*/  F2FP.BF16.F32.PACK_AB R79, R93, R97 ;  /* 0x000000615d4f723e */ /* 0x000fe400000010ff */
[----:B------:R-:W-:Y:S02]  /*7200*/  ISETP.GE.OR P1, PT, R11, R4, P0 ;  /* 0x000000040b00720c */ /* 0x000fe40000726670 */
[----:B------:R-:W-:Y:S01]  /*7210*/  LEA.HI.X R7, R8, UR5, R7, 0x2, P3 ;  /* 0x0000000508077c11 */ /* 0x000fe200098f1407 */
[----:B------:R-:W-:Y:S01]  /*7220*/  STSM.16.M88.4 [R150], R76 ;  /* 0x0000004c96007844 */ /* 0x000fe20000000200 */
[----:B------:R-:W-:Y:S02]  /*7230*/  MOV R142, R142 ;  /* 0x0000008e008e7202 */ /* 0x000fe40000000f00 */
[----:B------:R-:W-:Y:S01]  /*7240*/  F2FP.BF16.F32.PACK_AB R8, R192, R112 ;  /* 0x00000070c008723e */ /* 0x000fe200000010ff */
[----:B------:R-:W2:Y:S01]  /*7250*/  SHFL.IDX PT, R45, R7, RZ, 0x1c1f ;  /* 0x001c1fff072d7589 */ /* 0x000ea200000e0000 */
[----:B------:R-:W-:-:S02]  /*7260*/  F2FP.BF16.F32.PACK_AB R9, R101, R105 ;  /* 0x000000696509723e */ /* 0x000fc400000010ff */
[----:B------:R-:W-:Y:S01]  /*7270*/  F2FP.BF16.F32.PACK_AB R10, R191, R116 ;  /* 0x00000074bf0a723e */ /* 0x000fe200000010ff */
[----:B------:R-:W3:Y:S01]  /*7280*/  SHFL.IDX PT, R47, R7, 0x1, 0x1c1f ;  /* 0x003c1f00072f7f89 */ /* 0x000ee200000e0000 */
[----:B------:R-:W-:Y:S02]  /*7290*/  F2FP.BF16.F32.PACK_AB R11, R109, R113 ;  /* 0x000000716d0b723e */ /* 0x000fe400000010ff */
[----:B------:R-:W-:Y:S02]  /*72a0*/  MOV R138, R138 ;  /* 0x0000008a008a7202 */ /* 0x000fe40000000f00 */
[----:B0-----:R-:W-:Y:S01]  /*72b0*/  F2FP.BF16.F32.PACK_AB R24, R190, R120 ;  /* 0x00000078be18723e */ /* 0x001fe200000010ff */
[----:B------:R-:W-:Y:S01]  /*72c0*/  STSM.16.M88.4 [R142], R8 ;  /* 0x000000088e007844 */ /* 0x000fe20000000200 */
[----:B------:R-:W-:Y:S02]  /*72d0*/  F2FP.BF16.F32.PACK_AB R25, R117, R121 ;  /* 0x000000797519723e */ /* 0x000fe400000010ff */
[----:B------:R-:W-:-:S02]  /*72e0*/  F2FP.BF16.F32.PACK_AB R26, R125, R124 ;  /* 0x0000007c7d1a723e */ /* 0x000fc400000010ff */
[----:B------:R-:W-:Y:S02]  /*72f0*/  F2FP.BF16.F32.PACK_AB R27, R168, R169 ;  /* 0x000000a9a81b723e */ /* 0x000fe400000010ff */
[----:B------:R-:W-:Y:S02]  /*7300*/  MOV R134, R134 ;  /* 0x0000008600867202 */ /* 0x000fe40000000f00 */
[----:B-1----:R-:W-:Y:S01]  /*7310*/  F2FP.BF16.F32.PACK_AB R28, R129, R128 ;  /* 0x00000080811c723e */ /* 0x002fe200000010ff */
[----:B------:R-:W-:Y:S01]  /*7320*/  STSM.16.M88.4 [R138], R24 ;  /* 0x000000188a007844 */ /* 0x000fe20000000200 */
[----:B------:R-:W-:Y:S02]  /*7330*/  F2FP.BF16.F32.PACK_AB R29, R170, R171 ;  /* 0x000000abaa1d723e */ /* 0x000fe400000010ff */
[----:B------:R-:W-:Y:S02]  /*7340*/  F2FP.BF16.F32.PACK_AB R30, R133, R132 ;  /* 0x00000084851e723e */ /* 0x000fe400000010ff */
[----:B------:R-:W-:-:S02]  /*7350*/  F2FP.BF16.F32.PACK_AB R31, R172, R173 ;  /* 0x000000adac1f723e */ /* 0x000fc400000010ff */
[----:B------:R-:W-:Y:S02]  /*7360*/  MOV R130, R130 ;  /* 0x0000008200827202 */ /* 0x000fe40000000f00 */
[----:B------:R-:W-:Y:S01]  /*7370*/  F2FP.BF16.F32.PACK_AB R32, R137, R136 ;  /* 0x000000888920723e */ /* 0x000fe200000010ff */
[----:B------:R-:W-:Y:S01]  /*7380*/  STSM.16.M88.4 [R134], R28 ;  /* 0x0000001c86007844 */ /* 0x000fe20000000200 */
[----:B------:R-:W-:Y:S02]  /*7390*/  F2FP.BF16.F32.PACK_AB R33, R174, R175 ;  /* 0x000000afae21723e */ /* 0x000fe400000010ff */
[----:B------:R-:W-:Y:S02]  /*73a0*/  F2FP.BF16.F32.PACK_AB R34, R141, R140 ;  /* 0x0000008c8d22723e */ /* 0x000fe400000010ff */
[----:B------:R-:W-:Y:S02]  /*73b0*/  F2FP.BF16.F32.PACK_AB R35, R176, R177 ;  /* 0x000000b1b023723e */ /* 0x000fe400000010ff */
[----:B------:R-:W-:-:S02]  /*73c0*/  F2FP.BF16.F32.PACK_AB R144, R145, R144 ;  /* 0x000000909190723e */ /* 0x000fc400000010ff */
[----:B------:R-:W-:Y:S01]  /*73d0*/  MOV R126, R126 ;  /* 0x0000007e007e7202 */ /* 0x000fe20000000f00 */
[----:B------:R-:W-:Y:S01]  /*73e0*/  STSM.16.M88.4 [R130], R32 ;  /* 0x0000002082007844 */ /* 0x000fe20000000200 */
[----:B------:R-:W-:Y:S02]  /*73f0*/  F2FP.BF16.F32.PACK_AB R145, R178, R179 ;  /* 0x000000b3b291723e */ /* 0x000fe400000010ff */
[----:B------:R-:W-:Y:S02]  /*7400*/  F2FP.BF16.F32.PACK_AB R146, R149, R148 ;  /* 0x000000949592723e */ /* 0x000fe400000010ff */
[----:B------:R-:W-:Y:S02]  /*7410*/  F2FP.BF16.F32.PACK_AB R147, R180, R181 ;  /* 0x000000b5b493723e */ /* 0x000fe400000010ff */
[----:B------:R-:W-:-:S03]  /*7420*/  ISETP.GE.OR P0, PT, R5, R4, P0 ;  /* 0x000000040500720c */ /* 0x000fc60000706670 */
[----:B------:R-:W-:Y:S01]  /*7430*/  STSM.16.M88.4 [R126], R144 ;  /* 0x000000907e007844 */ /* 0x000fe20000000200 */
[----:B------:R-:W-:Y:S06]  /*7440*/  BAR.SYNC.DEFER_BLOCKING 0x1, 0x100 ;  /* 0x0044000000007b1d */ /* 0x000fec0000010000 */
[----:B--2---:R0:W-:Y:S04]  /*7450*/  @!P1 ST.E desc[UR48][R44.64], R6 ;  /* 0x000000062c009985 */ /* 0x0041e8000c101930 */
[----:B---3--:R1:W-:Y:S04]  /*7460*/  @!P0 ST.E desc[UR48][R46.64], R0 ;  /* 0x000000002e008985 */ /* 0x0083e8000c101930 */
[----:B------:R2:W5:Y:S04]  /*7470*/  LD.E.128 R36, desc[UR48][R12.64] ;  /* 0x000000300c247980 */ /* 0x000568000c101d00 */
[----:B------:R3:W5:Y:S01]  /*7480*/  LD.E.128 R40, desc[UR48][R14.64] ;  /* 0x000000300e287980 */ /* 0x000762000c101d00 */
[----:B0-----:R-:W0:Y:S01]  /*7490*/  LDC.64 R6, c[0x0][0xbe0] ;  /* 0x0002f800ff067b82 */ /* 0x001e220000000a00 */
[----:B-1----:R-:W-:Y:S01]  /*74a0*/  LEA R0, R19, R200, 0x5 ;  /* 0x000000c813007211 */ /* 0x002fe200078e28ff */
[----:B------:R-:W-:-:S02]  /*74b0*/  UIMAD UR6, UR11, UR8, URZ ;  /* 0x000000080b0672a4 */ /* 0x000fc4000f8e023f */
[----:B------:R-:W-:Y:S01]  /*74c0*/  UIMAD.WIDE.U32 UR4, UR10, UR8, URZ ;  /* 0x000000080a0472a5 */ /* 0x000fe2000f8e003f */
[----:B------:R-:W-:-:S03]  /*74d0*/  IMAD R29, R3, 0x80, R200 ;  /* 0x00000080031d7824 */ /* 0x000fc600078e02c8 */
[----:B--2---:R-:W1:Y:S01]  /*74e0*/  @P2 LDC R12, c[0x0][0xcec] ;  /* 0x00033b00ff0c2b82 */ /* 0x004e620000000800 */
[----:B------:R-:W5:Y:S04]  /*74f0*/  LD.E.128 R120, desc[UR48][R122.64] ;  /* 0x000000307a787980 */ /* 0x000f68000c101d00 */
[----:B------:R2:W5:Y:S03]  /*7500*/  LD.E.128 R8, desc[UR48][R20.64] ;  /* 0x0000003014087980 */ /* 0x000566000c101d00 */
[----:B---3--:R-:W3:Y:S01]  /*7510*/  @P2 LDC R14, c[0x0][0xcf0] ;  /* 0x00033c00ff0e2b82 */ /* 0x008ee20000000800 */
[----:B------:R-:W-:Y:S01]  /*7520*/  IMAD R13, R3, 0x80, R0 ;  /* 0x00000080030d7824 */ /* 0x000fe200078e0200 */
[----:B------:R-:W-:Y:S01]  /*7530*/  UIMAD UR6, UR10, UR9, UR6 ;  /* 0x000000090a0672a4 */ /* 0x000fe2000f8e0206 */
[----:B------:R2:W5:Y:S02]  /*7540*/  LD.E.128 R24, desc[UR48][R22.64] ;  /* 0x0000003016187980 */ /* 0x000564000c101d00 */
[----:B------:R-:W-:Y:S01]  /*7550*/  ULDC.64 UR8, c[0x0][0xbf0] ;  /* 0x0002fc0000087ab9 */ /* 0x000fe20000000a00 */
[----:B------:R-:W-:Y:S01]  /*7560*/  IMAD.MOV.U32 R0, RZ, RZ, R13 ;  /* 0x000000ffff007224 */ /* 0x000fe200078e000d */
[----:B------:R-:W-:Y:S01]  /*7570*/  UIMAD UR7, UR7, UR8, URZ ;  /* 0x00000008070772a4 */ /* 0x000fe2000f8e023f */
[----:B------:R-:W5:Y:S01]  /*7580*/  LD.E.128 R52, desc[UR48][R52.64] ;  /* 0x0000003034347980 */ /* 0x000f62000c101d00 */
[----:B------:R-:W-:-:S03]  /*7590*/  UIADD3 UR5, UR5, UR6, URZ ;  /* 0x0000000605057290 */ /* 0x000fc6000fffe03f */
[----:B------:R-:W5:Y:S01]  /*75a0*/  LD.E.128 R56, desc[UR48][R56.64] ;  /* 0x0000003038387980 */ /* 0x000f62000c101d00 */
[----:B-1----:R-:W-:Y:S01]  /*75b0*/  @P2 IMAD.HI.U32 R5, R13, R12, RZ ;  /* 0x0000000c0d052227 */ /* 0x002fe200078e00ff */
[----:B------:R-:W-:Y:S02]  /*75c0*/  UIMAD UR7, UR43, UR9, UR7 ;  /* 0x000000092b0772a4 */ /* 0x000fe4000f8e0207 */
[----:B------:R-:W5:Y:S01]  /*75d0*/  LD.E.128 R60, desc[UR48][R60.64] ;  /* 0x000000303c3c7980 */ /* 0x000f62000c101d00 */
[----:B------:R-:W-:-:S03]  /*75e0*/  UIMAD.WIDE.U32 UR4, UR43, UR8, UR4 ;  /* 0x000000082b0472a5 */ /* 0x000fc6000f8e0004 */
[----:B------:R-:W5:Y:S01]  /*75f0*/  LD.E.128 R64, desc[UR48][R64.64] ;  /* 0x0000003040407980 */ /* 0x000f62000c101d00 */
[----:B---3--:R-:W-:-:S03]  /*7600*/  @P2 SHF.R.U32.HI R0, RZ, R14, R5 ;  /* 0x0000000eff002219 */ /* 0x008fc60000011605 */
[----:B------:R-:W5:Y:S01]  /*7610*/  LD.E.128 R68, desc[UR48][R68.64] ;  /* 0x0000003044447980 */ /* 0x000f62000c101d00 */
[----:B------:R-:W-:Y:S01]  /*7620*/  VIADD R3, R29, 0x20 ;  /* 0x000000201d037836 */ /* 0x000fe20000000000 */
[--C-:B------:R-:W-:Y:S01]  /*7630*/  SHF.R.S32.HI R5, RZ, 0x1f, R0.reuse ;  /* 0x0000001fff057819 */ /* 0x100fe20000011400 */
[----:B------:R-:W-:Y:S01]  /*7640*/  IMAD.MOV R12, RZ, RZ, -R0 ;  /* 0x000000ffff0c7224 */ /* 0x000fe200078e0a00 */
[----:B------:R-:W-:Y:S01]  /*7650*/  UIADD3 UR5, UR5, UR7, URZ ;  /* 0x0000000705057290 */ /* 0x000fe2000fffe03f */
[----:B------:R-:W5:Y:S01]  /*7660*/  LD.E.128 R96, desc[UR48][R98.64] ;  /* 0x0000003062607980 */ /* 0x000f62000c101d00 */
[----:B------:R-:W-:Y:S01]  /*7670*/  UIADD3 UR37, UR37, 0x1, URZ ;  /* 0x0000000125257890 */ /* 0x000fe2000fffe03f */
[----:B0-----:R-:W-:Y:S01]  /*7680*/  IMAD R5, R5, R6, RZ ;  /* 0x0000000605057224 */ /* 0x001fe200078e02ff */
[----:B------:R-:W-:Y:S01]  /*7690*/  ULDC.64 UR6, c[0x0][0xbd8] ;  /* 0x0002f60000067ab9 */ /* 0x000fe20000000a00 */
[----:B------:R-:W-:Y:S01]  /*76a0*/  IMAD R213, R213, R12, R13 ;  /* 0x0000000cd5d57224 */ /* 0x000fe200078e020d */
[----:B------:R-:W5:Y:S01]  /*76b0*/  LD.E.128 R100, desc[UR48][R102.64] ;  /* 0x0000003066647980 */ /* 0x000f62000c101d00 */
[C---:B------:R-:W-:Y:S01]  /*76c0*/  IMAD R5, R0.reuse, R7, R5 ;  /* 0x0000000700057224 */ /* 0x040fe200078e0205 */
[----:B------:R-:W-:Y:S01]  /*76d0*/  ULDC.64 UR8, c[0x0][0xb80] ;  /* 0x0002e00000087ab9 */ /* 0x000fe20000000a00 */
[----:B------:R-:W-:Y:S01]  /*76e0*/  IMAD.WIDE.U32 R6, R0, R6, UR4 ;  /* 0x0000000400067e25 */ /* 0x000fe2000f8e0006 */
[----:B------:R-:W5:Y:S01]  /*76f0*/  LD.E.128 R104, desc[UR48][R106.64] ;  /* 0x000000306a687980 */ /* 0x000f62000c101d00 */
[----:B------:R-:W-:-:S03]  /*7700*/  SHF.R.S32.HI R0, RZ, 0x1f, R213 ;  /* 0x0000001fff007819 */ /* 0x000fc600000114d5 */
        /* <DEDUP_REMOVED lines=8> */
[----:B0-----:R-:W0:Y:S01]  /*7790*/  FENCE.VIEW.ASYNC.S ;  /* 0x00000000000073c6 */ /* 0x001e220000000000 */
[----:B------:R-:W-:Y:S01]  /*77a0*/  IMAD.IADD R7, R7, 0x1, R5 ;  /* 0x0000000107077824 */ /* 0x000fe200078e0205 */
[----:B------:R-:W-:Y:S01]  /*77b0*/  ISETP.GE.AND P1, PT, R3, R4, PT ;  /* 0x000000040300720c */ /* 0x000fe20003f26270 */
[----:B------:R-:W-:-:S02]  /*77c0*/  IMAD R0, R0, UR6, RZ ;  /* 0x0000000600007c24 */ /* 0x000fc4000f8e02ff */
[----:B------:R-:W-:Y:S02]  /*77d0*/  VIADD R3, R29, 0x40 ;  /* 0x000000401d037836 */ /* 0x000fe40000000000 */
[C---:B------:R-:W-:Y:S02]  /*77e0*/  IMAD R5, R213.reuse, UR7, R0 ;  /* 0x00000007d5057c24 */ /* 0x040fe4000f8e0200 */
[----:B------:R-:W-:Y:S01]  /*77f0*/  IMAD.WIDE.U32 R6, R213, UR6, R6 ;  /* 0x00000006d5067c25 */ /* 0x000fe2000f8e0006 */
[-C--:B------:R-:W-:Y:S02]  /*7800*/  ISETP.GE.AND P2, PT, R29, R4.reuse, PT ;  /* 0x000000041d00720c */ /* 0x080fe40003f46270 */
[----:B------:R-:W-:Y:S01]  /*7810*/  ISETP.GE.AND P0, PT, R3, R4, PT ;  /* 0x000000040300720c */ /* 0x000fe20003f06270 */
[----:B------:R-:W-:Y:S01]  /*7820*/  IMAD.IADD R3, R7, 0x1, R5 ;  /* 0x0000000107037824 */ /* 0x000fe200078e0205 */
[C---:B------:R-:W-:Y:S01]  /*7830*/  LEA R0, P3, R6.reuse, UR8, 0x1 ;  /* 0x0000000806007c11 */ /* 0x040fe2000f8608ff */
[----:B------:R-:W-:Y:S01]  /*7840*/  VIADD R207, R207, 0x32420 ;  /* 0x00032420cfcf7836 */ /* 0x000fe20000000000 */
[----:B------:R-:W-:Y:S01]  /*7850*/  UISETP.NE.AND UP0, UPT, UR37, 0x2, UPT ;  /* 0x000000022500788c */ /* 0x000fe2000bf05270 */
[----:B------:R-:W-:Y:S01]  /*7860*/  ULDC UR4, c[0x0][0xc] ;  /* 0x0000030000047ab9 */ /* 0x000fe20000000800 */
[----:B------:R-:W-:Y:S01]  /*7870*/  LEA.HI.X R5, R6, UR9, R3, 0x1, P3 ;  /* 0x0000000906057c11 */ /* 0x000fe200098f0c03 */
[----:B------:R-:W-:Y:S01]  /*7880*/  UIADD3 UR44, UR4, UR44, URZ ;  /* 0x0000002c042c7290 */ /* 0x000fe2000fffe03f */
[----:B------:R-:W-:Y:S01]  /*7890*/  PRMT R207, RZ, 0x654, R207 ;  /* 0x00000654ffcf7816 */ /* 0x000fe200000000cf */
[----:B------:R-:W-:Y:S01]  /*78a0*/  USEL UR4, URZ, 0x1, UP0 ;  /* 0x000000013f047887 */ /* 0x000fe20008000000 */
[----:B0-----:R2:W0:Y:S01]  /*78b0*/  SHFL.IDX PT, R12, R0, RZ, 0x181f ;  /* 0x00181fff000c7589 */ /* 0x00142200000e0000 */
[----:B------:R-:W-:Y:S01]  /*78c0*/  USEL UR37, UR37, URZ, UP0 ;  /* 0x0000003f25257287 */ /* 0x000fe20008000000 */
[----:B------:R2:W-:Y:S01]  /*78d0*/  SYNCS.ARRIVE.TRANS64.RED.A1T0 RZ, [R207+URZ], RZ ;  /* 0x000000ffcfff79a7 */ /* 0x0005e2000810043f */
[----:B------:R-:W-:Y:S01]  /*78e0*/  ULOP3.LUT UR36, UR36, UR4, URZ, 0x3c, !UPT ;  /* 0x0000000424247292 */ /* 0x000fe2000f8e3c3f */
[----:B------:R2:W1:Y:S01]  /*78f0*/  SHFL.IDX PT, R13, R5, RZ, 0x181f ;  /* 0x00181fff050d7589 */ /* 0x00046200000e0000 */
[----:B------:R-:W-:Y:S04]  /*7900*/  BSSY B0, `(.L_x_214) ;  /* 0x0000012000007945 */ /* 0x000fe80003800000 */
[----:B------:R-:W-:Y:S06]  /*7910*/  @P2 BRA `(.L_x_215) ;  /* 0x0000000000402947 */ /* 0x000fec0003800000 */
[----:B------:R-:W-:Y:S02]  /*7920*/  ULDC UR4, c[0x0][0xbc8] ;  /* 0x0002f20000047ab9 */ /* 0x000fe40000000800 */
[----:B------:R-:W-:Y:S02]  /*7930*/  ISETP.GE.AND P4, PT, R18, UR4, PT ;  /* 0x0000000412007c0c */ /* 0x000fe4000bf86270 */
[----:B------:R-:W-:Y:S02]  /*7940*/  ISETP.GE.AND P3, PT, R17, UR4, PT ;  /* 0x0000000411007c0c */ /* 0x000fe4000bf66270 */
[----:B------:R-:W-:Y:S02]  /*7950*/  ISETP.GE.AND P2, PT, R16, UR4, PT ;  /* 0x0000000410007c0c */ /* 0x000fe4000bf46270 */
[----:B------:R-:W-:-:S07]  /*7960*/  ISETP.GE.AND P5, PT, R2, UR4, PT ;  /* 0x0000000402007c0c */ /* 0x000fce000bfa6270 */
[----:B0-----:R-:W-:-:S04]  /*7970*/  @!P4 LEA R14, P6, R18, R12, 0x1 ;  /* 0x0000000c120ec211 */ /* 0x001fc800078c08ff */
[----:B-1----:R-:W-:Y:S02]  /*7980*/  @!P4 LEA.HI.X R15, R18, R13, R216, 0x1, P6 ;  /* 0x0000000d120fc211 */ /* 0x002fe400030f0cd8 */
[----:B--2---:R-:W-:Y:S01]  /*7990*/  @!P3 LEA R20, P6, R17, R12, 0x1 ;  /* 0x0000000c1114b211 */ /* 0x004fe200078c08ff */
        /* <DEDUP_REMOVED lines=8> */
.L_x_215:
[----:B------:R-:W-:Y:S05]  /*7a20*/  BSYNC B0 ;  /* 0x0000000000007941 */ /* 0x000fea0003800000 */
.L_x_214:
[----:B-1----:R1:W4:Y:S01]  /*7a30*/  SHFL.IDX PT, R13, R5, 0x1, 0x181f ;  /* 0x00381f00050d7f89 */ /* 0x00232200000e0000 */
        /* <DEDUP_REMOVED lines=8> */
[CC--:B0--3--:R-:W-:Y:S02]  /*7ac0*/  @!P3 LEA R14, P6, R18.reuse, R12.reuse, 0x1 ;  /* 0x0000000c120eb211 */ /* 0x0c9fe400078c08ff */
[CC--:B--2---:R-:W-:Y:S02]  /*7ad0*/  @!P2 LEA R20, P5, R17.reuse, R12.reuse, 0x1 ;  /* 0x0000000c1114a211 */ /* 0x0c4fe400078a08ff */
[-C--:B----4-:R-:W-:Y:S02]  /*7ae0*/  @!P3 LEA.HI.X R15, R18, R13.reuse, R216, 0x1, P6 ;  /* 0x0000000d120fb211 */ /* 0x090fe400030f0cd8 */
[----:B------:R-:W-:Y:S01]  /*7af0*/  @!P1 LEA R22, P6, R16, R12, 0x1 ;  /* 0x0000000c10169211 */ /* 0x000fe200078c08ff */
[----:B------:R-:W-:Y:S01]  /*7b00*/  @!P4 IMAD.WIDE R6, R2, 0x2, R12 ;  /* 0x000000020206c825 */ /* 0x000fe200078e020c */
[-C--:B------:R-:W-:Y:S02]  /*7b10*/  @!P2 LEA.HI.X R21, R17, R13.reuse, R215, 0x1, P5 ;  /* 0x0000000d1115a211 */ /* 0x080fe400028f0cd7 */
[----:B------:R-:W-:-:S02]  /*7b20*/  @!P1 LEA.HI.X R23, R16, R13, R214, 0x1, P6 ;  /* 0x0000000d10179211 */ /* 0x000fc400030f0cd6 */
[----:B-----5:R0:W-:Y:S04]  /*7b30*/  @!P4 ST.E.128 desc[UR48][R6.64], R36 ;  /* 0x000000240600c985 */ /* 0x0201e8000c101d30 */
[----:B------:R0:W-:Y:S04]  /*7b40*/  @!P3 ST.E.128 desc[UR48][R14.64], R52 ;  /* 0x000000340e00b985 */ /* 0x0001e8000c101d30 */
[----:B------:R0:W-:Y:S04]  /*7b50*/  @!P2 ST.E.128 desc[UR48][R20.64], R68 ;  /* 0x000000441400a985 */ /* 0x0001e8000c101d30 */
[----:B------:R0:W-:Y:S02]  /*7b60*/  @!P1 ST.E.128 desc[UR48][R22.64], R108 ;  /* 0x0000006c16009985 */ /* 0x0001e4000c101d30 */
.L_x_217:
[----:B------:R-:W-:Y:S05]  /*7b70*/  BSYNC B0 ;  /* 0x0000000000007941 */ /* 0x000fea0003800000 */
.L_x_216:
        /* <DEDUP_REMOVED lines=9> */
[-C--:B0--3--:R-:W-:Y:S02]  /*7c10*/  @!P4 LEA R14, P0, R18, R12.reuse, 0x1 ;  /* 0x0000000c120ec211 */ /* 0x089fe400078008ff */
[CC--:B--2---:R-:W-:Y:S02]  /*7c20*/  @!P5 LEA R20, P1, R17.reuse, R12.reuse, 0x1 ;  /* 0x0000000c1114d211 */ /* 0x0c4fe400078208ff */
[----:B------:R-:W-:Y:S02]  /*7c30*/  @!P6 LEA R22, P2, R16, R12, 0x1 ;  /* 0x0000000c1016e211 */ /* 0x000fe400078408ff */
[----:B-1----:R-:W-:Y:S01]  /*7c40*/  @!P3 IMAD.WIDE R6, R2, 0x2, R12 ;  /* 0x000000020206b825 */ /* 0x002fe200078e020c */
[-C--:B------:R-:W-:Y:S02]  /*7c50*/  @!P4 LEA.HI.X R15, R18, R13.reuse, R216, 0x1, P0 ;  /* 0x0000000d120fc211 */ /* 0x080fe400000f0cd8 */
[-C--:B------:R-:W-:Y:S02]  /*7c60*/  @!P5 LEA.HI.X R21, R17, R13.reuse, R215, 0x1, P1 ;  /* 0x0000000d1115d211 */ /* 0x080fe400008f0cd7 */
[----:B------:R-:W-:Y:S01]  /*7c70*/  @!P6 LEA.HI.X R23, R16, R13, R214, 0x1, P2 ;  /* 0x0000000d1017e211 */ /* 0x000fe200010f0cd6 */
[----:B-----5:R0:W-:Y:S04]  /*7c80*/  @!P3 ST.E.128 desc[UR48][R6.64], R40 ;  /* 0x000000280600b985 */ /* 0x0201e8000c101d30 */
[----:B------:R0:W-:Y:S04]  /*7c90*/  @!P4 ST.E.128 desc[UR48][R14.64], R56 ;  /* 0x000000380e00c985 */ /* 0x0001e8000c101d30 */
[----:B------:R0:W-:Y:S04]  /*7ca0*/  @!P5 ST.E.128 desc[UR48][R20.64], R96 ;  /* 0x000000601400d985 */ /* 0x0001e8000c101d30 */
[----:B------:R0:W-:Y:S02]  /*7cb0*/  @!P6 ST.E.128 desc[UR48][R22.64], R112 ;  /* 0x000000701600e985 */ /* 0x0001e4000c101d30 */
.L_x_219:
[----:B------:R-:W-:Y:S05]  /*7cc0*/  BSYNC B0 ;  /* 0x0000000000007941 */ /* 0x000fea0003800000 */
.L_x_218:
[----:B------:R-:W-:Y:S01]  /*7cd0*/  VIADD R3, R29, 0x60 ;  /* 0x000000601d037836 */ /* 0x000fe20000000000 */
[----:B0--3--:R0:W3:Y:S01]  /*7ce0*/  SHFL.IDX PT, R7, R5, 0x3, 0x181f ;  /* 0x00781f0005077f89 */ /* 0x0090e200000e0000 */
[----:B------:R-:W-:Y:S01]  /*7cf0*/  UIADD3 UR38, UR38, 0x1, URZ ;  /* 0x0000000126267890 */ /* 0x000fe2000fffe03f */
[----:B------:R-:W-:Y:S02]  /*7d00*/  BSSY B0, `(.L_x_220) ;  /* 0x0000014000007945 */ /* 0x000fe40003800000 */
[----:B------:R-:W-:Y:S01]  /*7d10*/  ISETP.GE.AND P0, PT, R3, R4, PT ;  /* 0x000000040300720c */ /* 0x000fe20003f06270 */
[----:B------:R0:W0:-:S12]  /*7d20*/  SHFL.IDX PT, R6, R0, 0x3, 0x181f ;  /* 0x00781f0000067f89 */ /* 0x00001800000e0000 */
[----:B------:R-:W-:Y:S05]  /*7d30*/  @P0 BRA `(.L_x_221) ;  /* 0x0000000000400947 */ /* 0x000fea0003800000 */
[----:B------:R-:W-:Y:S02]  /*7d40*/  ULDC UR4, c[0x0][0xbc8] ;  /* 0x0002f20000047ab9 */ /* 0x000fe40000000800 */
[----:B------:R-:W-:Y:S02]  /*7d50*/  ISETP.GE.AND P4, PT, R18, UR4, PT ;  /* 0x0000000412007c0c */ /* 0x000fe4000bf86270 */
[----:B------:R-:W-:Y:S02]  /*7d60*/  ISETP.GE.AND P5, PT, R17, UR4, PT ;  /* 0x0000000411007c0c */ /* 0x000fe4000bfa6270 */
[----:B------:R-:W-:Y:S02]  /*7d70*/  ISETP.GE.AND P6, PT, R16, UR4, PT ;  /* 0x0000000410007c0c */ /* 0x000fe4000bfc6270 */
[----:B------:R-:W-:-:S07]  /*7d80*/  ISETP.GE.AND P3, PT, R2, UR4, PT ;  /* 0x0000000402007c0c */ /* 0x000fce000bf66270 */
[-C--:B0-----:R-:W-:Y:S02]  /*7d90*/  @!P4 LEA R12, P0, R18, R6.reuse, 0x1 ;  /* 0x00000006120cc211 */ /* 0x081fe400078008ff */
[CC--:B------:R-:W-:Y:S02]  /*7da0*/  @!P5 LEA R14, P1, R17.reuse, R6.reuse, 0x1 ;  /* 0x00000006110ed211 */ /* 0x0c0fe400078208ff */
[----:B--2---:R-:W-:Y:S02]  /*7db0*/  @!P6 LEA R20, P2, R16, R6, 0x1 ;  /* 0x000000061014e211 */ /* 0x004fe400078408ff */
[----:B-1-34-:R-:W-:Y:S01]  /*7dc0*/  @!P3 IMAD.WIDE R4, R2, 0x2, R6 ;  /* 0x000000020204b825 */ /* 0x01afe200078e0206 */
[-C--:B------:R-:W-:Y:S02]  /*7dd0*/  @!P4 LEA.HI.X R13, R18, R7.reuse, R216, 0x1, P0 ;  /* 0x00000007120dc211 */ /* 0x080fe400000f0cd8 */
[-C--:B------:R-:W-:Y:S02]  /*7de0*/  @!P5 LEA.HI.X R15, R17, R7.reuse, R215, 0x1, P1 ;  /* 0x00000007110fd211 */ /* 0x080fe400008f0cd7 */
[----:B------:R-:W-:Y:S01]  /*7df0*/  @!P6 LEA.HI.X R21, R16, R7, R214, 0x1, P2 ;  /* 0x000000071015e211 */ /* 0x000fe200010f0cd6 */
[----:B-----5:R0:W-:Y:S04]  /*7e00*/  @!P3 ST.E.128 desc[UR48][R4.64], R8 ;  /* 0x000000080400b985 */ /* 0x0201e8000c101d30 */
[----:B------:R0:W-:Y:S04]  /*7e10*/  @!P4 ST.E.128 desc[UR48][R12.64], R60 ;  /* 0x0000003c0c00c985 */ /* 0x0001e8000c101d30 */
[----:B------:R0:W-:Y:S04]  /*7e20*/  @!P5 ST.E.128 desc[UR48][R14.64], R100 ;  /* 0x000000640e00d985 */ /* 0x0001e8000c101d30 */
[----:B------:R0:W-:Y:S02]  /*7e30*/  @!P6 ST.E.128 desc[UR48][R20.64], R116 ;  /* 0x000000741400e985 */ /* 0x0001e4000c101d30 */
.L_x_221:
[----:B------:R-:W-:Y:S05]  /*7e40*/  BSYNC B0 ;  /* 0x0000000000007941 */ /* 0x000fea0003800000 */
.L_x_220:
[----:B012-4-:R-:W0:Y:S02]  /*7e50*/  LDC R0, c[0x0][0xd34] ;  /* 0x00034d00ff007b82 */ /* 0x017e240000000800 */
[----:B0-----:R-:W-:-:S13]  /*7e60*/  ISETP.LE.AND P0, PT, R0, UR44, PT ;  /* 0x0000002c00007c0c */ /* 0x001fda000bf03270 */
[----:B------:R-:W-:Y:S05]  /*7e70*/  @!P0 BRA `(.L_x_222) ;  /* 0xffffff8c00a08947 */ /* 0x000fea000383ffff */
[----:B------:R-:W-:Y:S05]  /*7e80*/  EXIT ;  /* 0x000000000000794d */ /* 0x000fea0003800000 */
.L_x_187:
        /* <DEDUP_REMOVED lines=10> */
[----:B------:R-:W-:Y:S01]  /*7f30*/  ULDC UR9, c[0x0][0x320] ;  /* 0x0000c80000097ab9 */ /* 0x000fe20000000800 */
[----:B------:R-:W-:Y:S01]  /*7f40*/  ULDC.64 UR4, c[0x0][0x418] ;  /* 0x0001060000047ab9 */ /* 0x000fe20000000a00 */
[----:B------:R-:W-:Y:S01]  /*7f50*/  LOP3.LUT R16, R16, 0xfffffffd, RZ, 0xc0, !PT ;  /* 0xfffffffd10107812 */ /* 0x000fe200078ec0ff */
[----:B------:R-:W-:Y:S01]  /*7f60*/  UISETP.NE.U32.AND UP0, UPT, UR4, URZ, UPT ;  /* 0x0000003f0400728c */ /* 0x000fe2000bf05070 */
[----:B------:R-:W-:Y:S01]  /*7f70*/  LOP3.LUT R7, R27, 0x38, RZ, 0xc0, !PT ;  /* 0x000000381b077812 */ /* 0x000fe200078ec0ff */
[----:B------:R-:W-:Y:S01]  /*7f80*/  ULDC.64 UR6, c[0x0][0x2f0] ;  /* 0x0000bc0000067ab9 */ /* 0x000fe20000000a00 */
[----:B------:R-:W-:Y:S01]  /*7f90*/  ULDC UR4, c[0x0][0x424] ;  /* 0x0001090000047ab9 */ /* 0x000fe20000000800 */
[----:B------:R-:W-:Y:S01]  /*7fa0*/  UISETP.NE.AND.EX UP0, UPT, UR5, URZ, UPT, UP0 ;  /* 0x0000003f0500728c */ /* 0x000fe2000bf05300 */
[C---:B------:R-:W-:Y:S01]  /*7fb0*/  ISETP.GE.AND P2, PT, R7.reuse, UR9, PT ;  /* 0x0000000907007c0c */ /* 0x040fe2000bf46270 */
[----:B------:R-:W0:Y:S01]  /*7fc0*/  S2UR UR8, SR_CgaCtaId ;  /* 0x00000000000879c3 */ /* 0x000e220000008800 */
[C---:B------:R-:W-:Y:S01]  /*7fd0*/  LOP3.LUT R4, R7.reuse, 0x40, RZ, 0xfc, !PT ;  /* 0x0000004007047812 */ /* 0x040fe200078efcff */
[----:B------:R-:W-:Y:S01]  /*7fe0*/  USEL UR4, UR4, 0x1, UP0 ;  /* 0x0000000104047887 */ /* 0x000fe20008000000 */
[----:B------:R-:W-:Y:S01]  /*7ff0*/  LOP3.LUT R5, R7, 0x80, RZ, 0xfc, !PT ;  /* 0x0000008007057812 */ /* 0x000fe200078efcff */
[----:B------:R-:W-:Y:S01]  /*8000*/  UMOV UR37, 0x400 ;  /* 0x0000040000257882 */ /* 0x000fe20000000000 */
[----:B------:R-:W-:Y:S01]  /*8010*/  ISETP.GE.AND P1, PT, R4, UR9, PT ;  /* 0x0000000904007c0c */ /* 0x000fe2000bf26270 */
[----:B------:R-:W-:Y:S01]  /*8020*/  UIMAD UR36, UR4, UR6, URZ ;  /* 0x00000006042472a4 */ /* 0x000fe2000f8e023f */
[----:B------:R-:W-:Y:S01]  /*8030*/  ISETP.GE.AND P0, PT, R5, UR9, PT ;  /* 0x0000000905007c0c */ /* 0x000fe2000bf06270 */
[----:B------:R-:W-:Y:S01]  /*8040*/  ULDC UR11, c[0x0][0x3b8] ;  /* 0x0000ee00000b7ab9 */ /* 0x000fe20000000800 */
[----:B------:R-:W-:Y:S01]  /*8050*/  LOP3.LUT R6, R7, 0xc0, RZ, 0xfc, !PT ;  /* 0x000000c007067812 */ /* 0x000fe200078efcff */
[----:B------:R-:W-:Y:S01]  /*8060*/  UIADD3 UR4, UR36, 0x5f, URZ ;  /* 0x0000005f24047890 */ /* 0x000fe2000fffe03f */
[----:B------:R-:W-:Y:S01]  /*8070*/  SEL R3, RZ, 0x4, P0 ;  /* 0x00000004ff037807 */ /* 0x000fe20000000000 */
[----:B------:R1:W-:Y:S01]  /*8080*/  STL [R1+0x8], RZ ;  /* 0x000008ff01007387 */ /* 0x0003e20000100800 */
[----:B------:R-:W-:Y:S01]  /*8090*/  @P2 LOP3.LUT R16, R16, 0x2, RZ, 0xfc, !PT ;  /* 0x0000000210102812 */ /* 0x000fe200078efcff */
[----:B------:R-:W-:Y:S01]  /*80a0*/  UIMAD.WIDE UR4, UR4, 0x2aaaaaab, URZ ;  /* 0x2aaaaaab040478a5 */ /* 0x000fe2000f8e023f */
[----:B------:R-:W-:Y:S01]  /*80b0*/  SHF.R.U32.HI R36, RZ, 0x3, R19 ;  /* 0x00000003ff247819 */ /* 0x000fe20000011613 */
[----:B------:R-:W-:Y:S01]  /*80c0*/  ULDC UR10, c[0x0][0x2b8] ;  /* 0x0000ae00000a7ab9 */ /* 0x000fe20000000800 */
[----:B------:R-:W-:Y:S01]  /*80d0*/  LOP3.LUT R16, R16, 0xffffffef, RZ, 0xc0, !PT ;  /* 0xffffffef10107812 */ /* 0x000fe200078ec0ff */
[----:B------:R-:W-:Y:S01]  /*80e0*/  USHF.R.U32.HI UR4, URZ, 0x1f, UR5 ;  /* 0x0000001f3f047899 */ /* 0x000fe20008011605 */
[----:B------:R-:W-:Y:S01]  /*80f0*/  SEL R2, RZ, 0x1, P2 ;  /* 0x00000001ff027807 */ /* 0x000fe20001000000 */
[----:B------:R-:W-:Y:S01]  /*8100*/  IMAD.U32 R37, RZ, RZ, UR12 ;  /* 0x0000000cff257e24 */ /* 0x000fe2000f8e00ff */
[----:B------:R-:W-:Y:S01]  /*8110*/  @P1 LOP3.LUT R16, R16, 0x10, RZ, 0xfc, !PT ;  /* 0x0000001010101812 */ /* 0x000fe200078efcff */
[----:B------:R-:W-:Y:S01]  /*8120*/  ULEA.HI.SX32 UR4, UR5, UR4, 0x1c ;  /* 0x0000000405047291 */ /* 0x000fe2000f8fe23f */
[----:B------:R-:W-:Y:S01]  /*8130*/  SEL R0, RZ, 0x2, P1 ;  /* 0x00000002ff007807 */ /* 0x000fe20000800000 */
[----:B0-----:R-:W-:Y:S01]  /*8140*/  ULEA UR37, UR8, UR37, 0x18 ;  /* 0x0000002508257291 */ /* 0x001fe2000f8ec03f */
[----:B------:R-:W-:Y:S01]  /*8150*/  LOP3.LUT R16, R16, 0xfffffff7, RZ, 0xc0, !PT ;  /* 0xfffffff710107812 */ /* 0x000fe200078ec0ff */
[----:B------:R-:W-:Y:S01]  /*8160*/  UIADD3 UR5, UR4, -0x1, URZ ;  /* 0xffffffff04057890 */ /* 0x000fe2000fffe03f */
[----:B------:R-:W-:Y:S01]  /*8170*/  LOP3.LUT R36, R36, 0xf, RZ, 0xc0, !PT ;  /* 0x0000000f24247812 */ /* 0x000fe200078ec0ff */
[----:B------:R-:W-:Y:S01]  /*8180*/  IMAD.MOV.U32 R28, RZ, RZ, 0x1 ;  /* 0x00000001ff1c7424 */ /* 0x000fe200078e00ff */
[----:B------:R-:W-:Y:S01]  /*8190*/  @P0 LOP3.LUT R16, R16, 0x8, RZ, 0xfc, !PT ;  /* 0x0000000810100812 */ /* 0x000fe200078efcff */
[----:B------:R-:W-:Y:S01]  /*81a0*/  UIMAD UR8, UR5, -0x60, UR36 ;  /* 0xffffffa0050878a4 */ /* 0x000fe2000f8e0224 */
[----:B------:R-:W-:Y:S01]  /*81b0*/  ISETP.GE.AND P0, PT, R6, UR9, PT ;  /* 0x0000000906007c0c */ /* 0x000fe2000bf06270 */
[----:B------:R-:W-:Y:S01]  /*81c0*/  IMAD.MOV.U32 R18, RZ, RZ, RZ ;  /* 0x000000ffff127224 */ /* 0x000fe200078e00ff */
[----:B------:R-:W-:Y:S01]  /*81d0*/  LOP3.LUT R16, R16, 0xfffffffb, RZ, 0xc0, !PT ;  /* 0xfffffffb10107812 */ /* 0x000fe200078ec0ff */
[----:B------:R-:W-:Y:S01]  /*81e0*/  ULDC UR38, c[0x0][0x448] ;  /* 0x0001120000267ab9 */ /* 0x000fe20000000800 */
[----:B------:R-:W-:Y:S01]  /*81f0*/  IADD3 R3, R3, R0, R2 ;  /* 0x0000000003037210 */ /* 0x000fe20007ffe002 */
[----:B------:R-:W-:Y:S01]  /*8200*/  ULDC UR6, c[0x0][0x288] ;  /* 0x0000a20000067ab9 */ /* 0x000fe20000000800 */
[----:B------:R-:W-:Y:S01]  /*8210*/  SEL R2, RZ, 0x8, P0 ;  /* 0x00000008ff027807 */ /* 0x000fe20000000000 */
[----:B------:R-:W-:Y:S01]  /*8220*/  ULOP3.LUT UR41, UR39, 0x2, URZ, 0xfc, !UPT ;  /* 0x0000000227297892 */ /* 0x000fe2000f8efc3f */
[----:B------:R-:W-:Y:S01]  /*8230*/  IADD3 R35, -R36, UR8, RZ ;  /* 0x0000000824237c10 */ /* 0x000fe2000fffe1ff */
[----:B------:R-:W-:Y:S01]  /*8240*/  ULDC UR42, c[0x0][0xc] ;  /* 0x00000300002a7ab9 */ /* 0x000fe20000000800 */
[----:B------:R-:W-:Y:S01]  /*8250*/  LOP3.LUT R29, R29, 0xffff7fff, RZ, 0xc0, !PT ;  /* 0xffff7fff1d1d7812 */ /* 0x000fe200078ec0ff */
[----:B------:R-:W-:Y:S01]  /*8260*/  UIMAD UR38, UR38, UR6, URZ ;  /* 0x00000006262672a4 */ /* 0x000fe2000f8e023f */
[----:B------:R-:W-:Y:S01]  /*8270*/  IADD3 R2, R2, R3, RZ ;  /* 0x0000000302027210 */ /* 0x000fe20007ffe0ff */
[----:B------:R-:W-:Y:S01]  /*8280*/  IMAD.SHL.U32 R3, R19, 0x10, RZ ;  /* 0x0000001013037824 */ /* 0x000fe200078e00ff */
[----:B------:R-:W-:Y:S01]  /*8290*/  @P0 LOP3.LUT R16, R16, 0x4, RZ, 0xfc, !PT ;  /* 0x0000000410100812 */ /* 0x000fe200078efcff */
[----:B------:R-:W-:Y:S01]  /*82a0*/  UIADD3 UR40, UR4, -0x2, URZ ;  /* 0xfffffffe04287890 */ /* 0x000fe2000fffe03f */
[----:B------:R-:W-:-:S02]  /*82b0*/  ISETP.GE.AND P0, PT, R7, UR9, PT ;  /* 0x0000000907007c0c */ /* 0x000fc4000bf06270 */
[----:B------:R-:W-:Y:S02]  /*82c0*/  LOP3.LUT R16, R16, 0xbfffffff, RZ, 0xc0, !PT ;  /* 0xbfffffff10107812 */ /* 0x000fe400078ec0ff */
[C---:B------:R-:W-:Y:S02]  /*82d0*/  ISETP.LT.OR P3, PT, R35.reuse, 0x1, P0 ;  /* 0x000000012300780c */ /* 0x040fe40000761670 */
[C---:B------:R-:W-:Y:S02]  /*82e0*/  ISETP.LT.OR P2, PT, R35.reuse, 0x11, P0 ;  /* 0x000000112300780c */ /* 0x040fe40000741670 */
[----:B------:R-:W-:Y:S02]  /*82f0*/  ISETP.LT.OR P1, PT, R35, 0x21, P0 ;  /* 0x000000212300780c */ /* 0x000fe40000721670 */
[----:B------:R-:W-:Y:S02]  /*8300*/  LOP3.LUT R0, R27, 0x1f8, RZ, 0xc0, !PT ;  /* 0x000001f81b007812 */ /* 0x000fe400078ec0ff */
[----:B------:R-:W-:Y:S01]  /*8310*/  LOP3.LUT R30, R36, 0x70, R3, 0xf8, !PT ;  /* 0x00000070241e7812 */ /* 0x000fe200078ef803 */
[----:B------:R-:W-:Y:S01]  /*8320*/  IMAD.U32 R3, RZ, RZ, UR5 ;  /* 0x00000005ff037e24 */ /* 0x000fe2000f8e00ff */
[----:B------:R-:W-:-:S03]  /*8330*/  LOP3.LUT R0, R0, 0x38, R19, 0x78, !PT ;  /* 0x0000003800007812 */ /* 0x000fc600078e7813 */
[----:B------:R-:W-:Y:S02]  /*8340*/  @P3 LOP3.LUT R29, R29, 0x8000, RZ, 0xfc, !PT ;  /* 0x000080001d1d3812 */ /* 0x000fe400078efcff */
[----:B------:R-:W-:Y:S02]  /*8350*/  ISETP.LT.OR P3, PT, R35, 0x31, P0 ;  /* 0x000000312300780c */ /* 0x000fe40000761670 */
[----:B------:R-:W-:Y:S02]  /*8360*/  LOP3.LUT R29, R29, 0xffffbfff, RZ, 0xc0, !PT ;  /* 0xffffbfff1d1d7812 */ /* 0x000fe400078ec0ff */
[----:B------:R-:W-:Y:S01]  /*8370*/  LOP3.LUT R27, R0, 0x200, R27, 0xf8, !PT ;  /* 0x00000200001b7812 */ /* 0x000fe200078ef81b */
[----:B------:R-:W-:Y:S01]  /*8380*/  IMAD R0, R3, 0x60, R30 ;  /* 0x0000006003007824 */ /* 0x000fe200078e021e */
[----:B------:R-:W-:Y:S02]  /*8390*/  @P2 LOP3.LUT R29, R29, 0x4000, RZ, 0xfc, !PT ;  /* 0x000040001d1d2812 */ /* 0x000fe400078efcff */
[----:B------:R-:W-:-:S02]  /*83a0*/  ISETP.LT.OR P2, PT, R35, 0x41, P0 ;  /* 0x000000412300780c */ /* 0x000fc40000741670 */
[----:B------:R-:W-:Y:S01]  /*83b0*/  LOP3.LUT R29, R29, 0xffffdfff, RZ, 0xc0, !PT ;  /* 0xffffdfff1d1d7812 */ /* 0x000fe200078ec0ff */
[----:B------:R1:W-:Y:S01]  /*83c0*/  STL [R1+0xc], R0 ;  /* 0x00000c0001007387 */ /* 0x0003e20000100800 */
[----:B------:R-:W-:Y:S02]  /*83d0*/  LEA R8, R27, UR37, 0x1 ;  /* 0x000000251b087c11 */ /* 0x000fe4000f8e08ff */
[----:B------:R-:W-:Y:S02]  /*83e0*/  @P1 LOP3.LUT R29, R29, 0x2000, RZ, 0xfc, !PT ;  /* 0x000020001d1d1812 */ /* 0x000fe400078efcff */
[----:B------:R-:W-:Y:S02]  /*83f0*/  ISETP.LT.OR P1, PT, R35, 0x51, P0 ;  /* 0x000000512300780c */ /* 0x000fe40000721670 */
[----:B------:R-:W-:Y:S02]  /*8400*/  LOP3.LUT R29, R29, 0xfffffdff, RZ, 0xc0, !PT ;  /* 0xfffffdff1d1d7812 */ /* 0x000fe400078ec0ff */
[----:B------:R-:W-:-:S02]  /*8410*/  LOP3.LUT P0, RZ, R2, 0x2, RZ, 0xc0, !PT ;  /* 0x0000000202ff7812 */ /* 0x000fc4000780c0ff */
[----:B------:R-:W-:Y:S02]  /*8420*/  @P3 LOP3.LUT R29, R29, 0x200, RZ, 0xfc, !PT ;  /* 0x000002001d1d3812 */ /* 0x000fe400078efcff */
[----:B------:R-:W-:Y:S02]  /*8430*/  ISETP.LT.OR P3, PT, R35, 0x1, !P0 ;  /* 0x000000012300780c */ /* 0x000fe40004761670 */
[----:B------:R-:W-:-:S04]  /*8440*/  LOP3.LUT R29, R29, 0xfffffff7, RZ, 0xc0, !PT ;  /* 0xfffffff71d1d7812 */ /* 0x000fc800078ec0ff */
        /* <DEDUP_REMOVED lines=14> */
[----:B------:R-:W-:Y:S02]  /*8530*/  LOP3.LUT R29, R29, 0xfffffeff, RZ, 0xc0, !PT ;  /* 0xfffffeff1d1d7812 */ /* 0x000fe400078ec0ff */
[----:B------:R-:W-:Y:S02]  /*8540*/  LOP3.LUT P0, RZ, R2, 0x4, RZ, 0xc0, !PT ;  /* 0x0000000402ff7812 */ /* 0x000fe4000780c0ff */
        /* <DEDUP_REMOVED lines=33> */
[----:B------:R-:W-:-:S03]  /*8760*/  LOP3.LUT R29, R29, 0xfffffffe, RZ, 0xc0, !PT ;  /* 0xfffffffe1d1d7812 */ /* 0x000fc600078ec0ff */
[----:B------:R-:W-:Y:S02]  /*8770*/  @P3 LOP3.LUT R16, R16, 0x80000000, RZ, 0xfc, !PT ;  /* 0x8000000010103812 */ /* 0x000fe400078efcff */
[----:B------:R-:W-:Y:S02]  /*8780*/  @P1 LOP3.LUT R29, R29, 0x1, RZ, 0xfc, !PT ;  /* 0x000000011d1d1812 */ /* 0x000fe400078efcff */
[----:B------:R-:W-:Y:S02]  /*8790*/  ISETP.LT.OR P1, PT, R35, 0x51, !P0 ;  /* 0x000000512300780c */ /* 0x000fe40004721670 */
[----:B------:R-:W-:Y:S02]  /*87a0*/  ISETP.GE.AND P0, PT, R0, UR36, PT ;  /* 0x0000002400007c0c */ /* 0x000fe4000bf06270 */
[----:B------:R-:W-:Y:S02]  /*87b0*/  LOP3.LUT R16, R16, 0xefffffff, RZ, 0xc0, !PT ;  /* 0xefffffff10107812 */ /* 0x000fe400078ec0ff */
[----:B------:R-:W-:-:S02]  /*87c0*/  ISETP.LT.U32.AND P0, PT, R30, 0x60, !P0 ;  /* 0x000000601e00780c */ /* 0x000fc40004701070 */
[----:B------:R-:W-:Y:S02]  /*87d0*/  @P2 LOP3.LUT R16, R16, 0x10000000, RZ, 0xfc, !PT ;  /* 0x1000000010102812 */ /* 0x000fe400078efcff */
[----:B------:R-:W-:Y:S02]  /*87e0*/  ISETP.GE.AND P2, PT, R4, UR11, PT ;  /* 0x0000000b04007c0c */ /* 0x000fe4000bf46270 */
[----:B------:R-:W-:Y:S02]  /*87f0*/  LOP3.LUT R16, R16, 0xffefffff, RZ, 0xc0, !PT ;  /* 0xffefffff10107812 */ /* 0x000fe400078ec0ff */
[----:B------:R-:W-:-:S04]  /*8800*/  LOP3.LUT R29, R29, 0xfffeffff, RZ, 0xc0, !PT ;  /* 0xfffeffff1d1d7812 */ /* 0x000fc800078ec0ff */
[----:B------:R-:W-:Y:S02]  /*8810*/  @P1 LOP3.LUT R29, R29, 0x10000, RZ, 0xfc, !PT ;  /* 0x000100001d1d1812 */ /* 0x000fe400078efcff */
[----:B------:R-:W-:Y:S02]  /*8820*/  @P0 LOP3.LUT R16, R16, 0x100000, RZ, 0xfc, !PT ;  /* 0x0010000010100812 */ /* 0x000fe400078efcff */
[----:B------:R-:W-:Y:S02]  /*8830*/  ISETP.GE.AND P1, PT, R5, UR11, PT ;  /* 0x0000000b05007c0c */ /* 0x000fe4000bf26270 */
[----:B------:R-:W-:Y:S02]  /*8840*/  LOP3.LUT R16, R16, 0xfffdffff, RZ, 0xc0, !PT ;  /* 0xfffdffff10107812 */ /* 0x000fe400078ec0ff */
[----:B------:R-:W-:Y:S02]  /*8850*/  ISETP.GE.AND P0, PT, R6, UR11, PT ;  /* 0x0000000b06007c0c */ /* 0x000fe4000bf06270 */
[----:B------:R-:W-:-:S02]  /*8860*/  @P2 LOP3.LUT R16, R16, 0x20000, RZ, 0xfc, !PT ;  /* 0x0002000010102812 */ /* 0x000fc400078efcff */
        /* <DEDUP_REMOVED lines=31> */
.L_x_260:
        /* <DEDUP_REMOVED lines=11> */
[----:B------:R-:W-:Y:S01]  /*8b10*/  IMAD.MOV.U32 R22, RZ, RZ, R24 ;  /* 0x000000ffff167224 */ /* 0x000fe200078e0018 */
        /* <DEDUP_REMOVED lines=12> */
[----:B0-2---:R-:W-:Y:S05]  /*8be0*/  @!P0 BRA `(.L_x_224) ;  /* 0x0000000000408947 */ /* 0x005fea0003800000 */
[----:B------:R-:W-:Y:S01]  /*8bf0*/  MOV R2, 0x0 ;  /* 0x0000000000027802 */ /* 0x000fe20000000f00 */
[----:B------:R-:W-:Y:S01]  /*8c00*/  ULDC.64 UR4, c[0x4][0x98] ;  /* 0x0100260000047ab9 */ /* 0x000fe20000000a00 */
[----:B------:R-:W-:Y:S01]  /*8c10*/  ULDC.64 UR6, c[0x4][0xa0] ;  /* 0x0100280000067ab9 */ /* 0x000fe20000000a00 */
[----:B------:R-:W-:Y:S01]  /*8c20*/  IMAD.U32 R4, RZ, RZ, UR4 ;  /* 0x00000004ff047e24 */ /* 0x000fe2000f8e00ff */
[----:B------:R-:W-:Y:S01]  /*8c30*/  MOV R8, 0x70 ;  /* 0x0000007000087802 */ /* 0x000fe20000000f00 */
        /* <DEDUP_REMOVED lines=8> */
[----:B------:R-:W-:-:S07]  /*8cc0*/  IMAD.MOV.U32 R13, RZ, RZ, RZ ;  /* 0x000000ffff0d7224 */ /* 0x000fce00078e00ff */
[----:B------:R-:W-:-:S07]  /*8cd0*/  LEPC R20, `(.L_x_224) ;  /* 0x000000001014794e */ /* 0x000fce0000000000 */
[----:B0----5:R-:W-:Y:S05]  /*8ce0*/  CALL.ABS.NOINC R2 ;  /* 0x0000000002007343 */ /* 0x021fea0003c00000 */
.L_x_224:
        /* <DEDUP_REMOVED lines=19> */
[----:B-1---5:R-:W-:Y:S05]  /*8e20*/  CALL.ABS.NOINC R2 ;  /* 0x0000000002007343 */ /* 0x022fea0003c00000 */
.L_x_226:
[----:B------:R0:W1:Y:S01]  /*8e30*/  LDC.64 R2, c[0x4][R17] ;  /* 0x0100000011027b82 */ /* 0x0000620000000a00 */
[----:B------:R-:W-:Y:S01]  /*8e40*/  ULDC.64 UR4, c[0x4][0x98] ;  /* 0x0100260000047ab9 */ /* 0x000fe20000000a00 */
[----:B------:R-:W-:Y:S01]  /*8e50*/  ULDC.64 UR6, c[0x4][0xa0] ;  /* 0x0100280000067ab9 */ /* 0x000fe20000000a00 */
[----:B------:R-:W-:Y:S01]  /*8e60*/  IMAD.U32 R4, RZ, RZ, UR4 ;  /* 0x00000004ff047e24 */ /* 0x000fe2000f8e00ff */
[----:B------:R-:W-:Y:S01]  /*8e70*/  MOV R7, UR7 ;  /* 0x0000000700077c02 */ /* 0x000fe20008000f00 */
[----:B------:R-:W-:Y:S01]  /*8e80*/  IMAD.U32 R5, RZ, RZ, UR5 ;  /* 0x00000005ff057e24 */ /* 0x000fe2000f8e00ff */
[----:B------:R-:W-:Y:S01]  /*8e90*/  ULDC.64 UR4, c[0x4][0x18] ;  /* 0x0100060000047ab9 */ /* 0x000fe20000000a00 */
[----:B------:R-:W-:Y:S02]  /*8ea0*/  IMAD.U32 R6, RZ, RZ, UR6 ;  /* 0x00000006ff067e24 */ /* 0x000fe4000f8e00ff */
[----:B------:R-:W-:Y:S02]  /*8eb0*/  IMAD.U32 R10, RZ, RZ, UR4 ;  /* 0x00000004ff0a7e24 */ /* 0x000fe4000f8e00ff */
[----:B------:R-:W-:-:S02]  /*8ec0*/  IMAD.U32 R11, RZ, RZ, UR5 ;  /* 0x00000005ff0b7e24 */ /* 0x000fc4000f8e00ff */
[----:B------:R-:W-:Y:S02]  /*8ed0*/  IMAD.MOV.U32 R8, RZ, RZ, 0x70 ;  /* 0x00000070ff087424 */ /* 0x000fe400078e00ff */
[----:B------:R-:W-:Y:S02]  /*8ee0*/  IMAD.MOV.U32 R12, RZ, RZ, 0x1 ;  /* 0x00000001ff0c7424 */ /* 0x000fe400078e00ff */
[----:B0-----:R-:W-:-:S07]  /*8ef0*/  IMAD.MOV.U32 R13, RZ, RZ, RZ ;  /* 0x000000ffff0d7224 */ /* 0x001fce00078e00ff */
[----:B------:R-:W-:-:S07]  /*8f00*/  LEPC R20, `(.L_x_225) ;  /* 0x000000001014794e */ /* 0x000fce0000000000 */
[----:B-1----:R-:W-:Y:S05]  /*8f10*/  CALL.ABS.NOINC R2 ;  /* 0x0000000002007343 */ /* 0x002fea0003c00000 */
.L_x_225:
        /* <DEDUP_REMOVED lines=13> */
.L_x_278:
[----:B------:R-:W2:Y:S01]  /*8ff0*/  LDL R4, [R1+0xc] ;  /* 0x00000c0001047983 */ /* 0x000ea20000100800 */
[----:B------:R-:W-:Y:S01]  /*9000*/  ISETP.NE.AND P0, PT, R8, 0x1, PT ;  /* 0x000000010800780c */ /* 0x000fe20003f05270 */
[----:B------:R-:W-:Y:S01]  /*9010*/  IMAD.MOV.U32 R23, RZ, RZ, RZ ;  /* 0x000000ffff177224 */ /* 0x000fe200078e00ff */
[C---:B------:R-:W-:Y:S02]  /*9020*/  LOP3.LUT P1, RZ, R16.reuse, 0x100000, RZ, 0xc0, !PT ;  /* 0x0010000010ff7812 */ /* 0x040fe4000782c0ff */
[----:B-----5:R-:W-:Y:S02]  /*9030*/  SHF.R.S32.HI R34, RZ, 0x1f, R32 ;  /* 0x0000001fff227819 */ /* 0x020fe40000011420 */
[----:B------:R-:W-:-:S07]  /*9040*/  LOP3.LUT R16, R16, 0xffffbfff, RZ, 0xc0, !PT ;  /* 0xffffbfff10107812 */ /* 0x000fce00078ec0ff */
        /* <DEDUP_REMOVED lines=27> */
.L_x_228:
[----:B------:R-:W-:Y:S01]  /*9200*/  LEA R17, R18, UR37, 0x3 ;  /* 0x0000002512117c11 */ /* 0x000fe2000f8e18ff */
[----:B------:R-:W-:Y:S01]  /*9210*/  BSSY B0, `(.L_x_229) ;  /* 0x0000004000007945 */ /* 0x000fe20003800000 */
[----:B------:R-:W-:-:S04]  /*9220*/  SHF.L.U32 R0, R28, 0x1f, RZ ;  /* 0x0000001f1c007819 */ /* 0x000fc800000006ff */
[----:B------:R-:W0:Y:S02]  /*9230*/  SYNCS.PHASECHK.TRANS64.TRYWAIT P0, [R17+URZ+0x32440], R0 ;  /* 0x03244000110075a7 */ /* 0x000e24000800017f */
[----:B0-----:R-:W-:Y:S05]  /*9240*/  @!P0 BRA `(.L_x_230) ;  /* 0x0000003800ac8947 */ /* 0x001fea0003800000 */
.L_x_279:
[----:B------:R-:W-:Y:S05]  /*9250*/  BSYNC B0 ;  /* 0x0000000000007941 */ /* 0x000fea0003800000 */
.L_x_229:
[----:B0-----:R-:W-:Y:S01]  /*9260*/  SHF.R.S32.HI R0, RZ, 0x1f, R25 ;  /* 0x0000001fff007819 */ /* 0x001fe20000011419 */
[----:B------:R-:W0:Y:S01]  /*9270*/  S2R R20, SR_TID.X ;  /* 0x0000000000147919 */ /* 0x000e220000002100 */
[----:B------:R-:W-:Y:S01]  /*9280*/  ULDC.64 UR4, c[0x0][0x300] ;  /* 0x0000c00000047ab9 */ /* 0x000fe20000000a00 */
[----:B-----5:R-:W-:Y:S01]  /*9290*/  SHF.R.S32.HI R4, RZ, 0x1f, R23 ;  /* 0x0000001fff047819 */ /* 0x020fe20000011417 */
[----:B------:R-:W-:Y:S01]  /*92a0*/  IMAD.WIDE.U32 R2, R25, UR4, RZ ;  /* 0x0000000419027c25 */ /* 0x000fe2000f8e00ff */
[----:B------:R1:W-:Y:S01]  /*92b0*/  STL [R1], R0 ;  /* 0x0000000001007387 */ /* 0x0003e20000100800 */
[----:B------:R-:W-:-:S03]  /*92c0*/  LOP3.LUT P1, RZ, R16, 0x1, RZ, 0xc0, !PT ;  /* 0x0000000110ff7812 */ /* 0x000fc6000782c0ff */
[----:B------:R2:W-:Y:S01]  /*92d0*/  STL [R1+0x4], R4 ;  /* 0x0000040401007387 */ /* 0x0005e20000100800 */
[----:B-1----:R-:W-:-:S04]  /*92e0*/  IMAD R0, R0, UR4, RZ ;  /* 0x0000000400007c24 */ /* 0x002fc8000f8e02ff */
[----:B------:R-:W-:Y:S01]  /*92f0*/  IMAD R5, R25, UR5, R0 ;  /* 0x0000000519057c24 */ /* 0x000fe2000f8e0200 */
[----:B------:R-:W-:Y:S02]  /*9300*/  ULDC.64 UR4, c[0x0][0x310] ;  /* 0x0000c40000047ab9 */ /* 0x000fe40000000a00 */
[----:B------:R-:W-:Y:S02]  /*9310*/  IMAD R0, R4, UR4, RZ ;  /* 0x0000000404007c24 */ /* 0x000fe4000f8e02ff */
[----:B------:R-:W-:Y:S01]  /*9320*/  IADD3 R3, R3, R5, RZ ;  /* 0x0000000503037210 */ /* 0x000fe20007ffe0ff */
[----:B--2---:R-:W-:Y:S02]  /*9330*/  IMAD R4, R18, 0x1800, R27 ;  /* 0x0000180012047824 */ /* 0x004fe400078e021b */
[C---:B------:R-:W-:Y:S02]  /*9340*/  IMAD R5, R23.reuse, UR5, R0 ;  /* 0x0000000517057c24 */ /* 0x040fe4000f8e0200 */
[----:B------:R-:W-:Y:S01]  /*9350*/  IMAD.WIDE.U32 R2, R23, UR4, R2 ;  /* 0x0000000417027c25 */ /* 0x000fe2000f8e0002 */
[----:B------:R-:W-:-:S03]  /*9360*/  ULDC.64 UR4, c[0x0][0x308] ;  /* 0x0000c20000047ab9 */ /* 0x000fc60000000a00 */
[----:B------:R-:W-:Y:S02]  /*9370*/  IMAD.IADD R3, R3, 0x1, R5 ;  /* 0x0000000103037824 */ /* 0x000fe400078e0205 */
[----:B------:R-:W-:Y:S02]  /*9380*/  IMAD R0, R31, UR4, RZ ;  /* 0x000000041f007c24 */ /* 0x000fe4000f8e02ff */
[----:B------:R-:W-:-:S04]  /*9390*/  IMAD.WIDE.U32 R2, R19, UR4, R2 ;  /* 0x0000000413027c25 */ /* 0x000fc8000f8e0002 */
[----:B------:R-:W-:Y:S01]  /*93a0*/  IMAD R5, R19, UR5, R0 ;  /* 0x0000000513057c24 */ /* 0x000fe2000f8e0200 */
[----:B------:R-:W-:Y:S01]  /*93b0*/  ULDC.64 UR4, c[0x0][0x2e8] ;  /* 0x0000ba0000047ab9 */ /* 0x000fe20000000a00 */
[----:B0-----:R-:W-:Y:S01]  /*93c0*/  IMAD.SHL.U32 R20, R20, 0x8, RZ ;  /* 0x0000000814147824 */ /* 0x001fe200078e00ff */
        /* <DEDUP_REMOVED lines=48> */
[----:B--2---:R-:W-:Y:S01]  /*96d0*/  @P2 MOV R2, R6 ;  /* 0x0000000600022202 */ /* 0x004fe20000000f00 */
[----:B------:R-:W-:-:S05]  /*96e0*/  @P2 IMAD.MOV.U32 R3, RZ, RZ, R11 ;  /* 0x000000ffff032224 */ /* 0x000fca00078e000b */
[----:B-1----:R0:W-:Y:S02]  /*96f0*/  @P2 LDGSTS.E.BYPASS.LTC128B.128 [R7+0x1e400], desc[UR48][R2.64], !P1 ;  /* 0x1e40000002072fae */ /* 0x0021e4000c901d70 */
.L_x_293:
        /* <DEDUP_REMOVED lines=10> */
.L_x_232:
        /* <DEDUP_REMOVED lines=11> */
.L_x_233:
[----:B------:R1:W-:Y:S02]  /*9850*/  SYNCS.ARRIVE.TRANS64.A1T0 RZ, [R17+URZ+0x32430], RZ ;  /* 0x032430ff11ff79a7 */ /* 0x0003e4000810003f */
[----:B------:R-:W-:Y:S05]  /*9860*/  WARPSYNC.ALL ;  /* 0x0000000000007948 */ /* 0x000fea0003800000 */
[----:B------:R-:W-:Y:S01]  /*9870*/  UIADD3 UR4, UR37, 0x18400, URZ ;  /* 0x0001840025047890 */ /* 0x000fe2000fffe03f */
[----:B------:R-:W-:-:S03]  /*9880*/  SHF.R.S32.HI R26, RZ, 0x1f, R22 ;  /* 0x0000001fff1a7819 */ /* 0x000fc60000011416 */
        /* <DEDUP_REMOVED lines=20> */
.L_x_234:
[----:B------:R-:W2:Y:S01]  /*99d0*/  LDC R6, c[0x0][0x448] ;  /* 0x00011200ff067b82 */ /* 0x000ea20000000800 */
[----:B------:R-:W-:Y:S01]  /*99e0*/  IMAD.MOV R0, RZ, RZ, -R24 ;  /* 0x000000ffff007224 */ /* 0x000fe200078e0a18 */
[----:B------:R-:W-:Y:S01]  /*99f0*/  ULDC UR4, c[0x0][0xd38] ;  /* 0x00034e0000047ab9 */ /* 0x000fe20000000800 */
[----:B------:R-:W-:Y:S02]  /*9a00*/  LOP3.LUT R16, R16, 0xfff7ffff, RZ, 0xc0, !PT ;  /* 0xfff7ffff10107812 */ /* 0x000fe400078ec0ff */
[----:B------:R-:W-:Y:S01]  /*9a10*/  IMAD R0, R0, UR4, R37 ;  /* 0x0000000400007c24 */ /* 0x000fe2000f8e0225 */
[----:B------:R-:W-:-:S03]  /*9a20*/  ULDC.64 UR4, c[0x0][0x2d8] ;  /* 0x0000b60000047ab9 */ /* 0x000fc60000000a00 */
[----:B------:R-:W-:-:S05]  /*9a30*/  IMAD.SHL.U32 R0, R0, 0x80, RZ ;  /* 0x0000008000007824 */ /* 0x000fca00078e00ff */
[----:B------:R-:W-:-:S04]  /*9a40*/  LOP3.LUT R24, R30, R0, RZ, 0xfc, !PT ;  /* 0x000000001e187212 */ /* 0x000fc800078efcff */
[----:B------:R-:W-:Y:S02]  /*9a50*/  MOV R4, R24 ;  /* 0x0000001800047202 */ /* 0x000fe40000000f00 */
[----:B--2---:R-:W-:-:S13]  /*9a60*/  ISETP.NE.AND P0, PT, R6, 0x1, PT ;  /* 0x000000010600780c */ /* 0x004fda0003f05270 */
[----:B0-----:R-:W0:Y:S01]  /*9a70*/  @P0 LDC R3, c[0x0][0x44c] ;  /* 0x00011300ff030b82 */ /* 0x001e220000000800 */
[----:B------:R-:W-:-:S04]  /*9a80*/  @P0 LOP3.LUT R16, R16, 0x80000, RZ, 0xfc, !PT ;  /* 0x0008000010100812 */ /* 0x000fc800078efcff */
[----:B------:R-:W-:-:S03]  /*9a90*/  LOP3.LUT P1, RZ, R16, 0x4000000, RZ, 0xc0, !PT ;  /* 0x0400000010ff7812 */ /* 0x000fc6000782c0ff */
[----:B------:R-:W2:Y:S01]  /*9aa0*/  @P0 LDC R5, c[0x0][0x450] ;  /* 0x00011400ff050b82 */ /* 0x000ea20000000800 */
[----:B0-----:R-:W-:-:S05]  /*9ab0*/  @P0 IMAD.HI.U32 R2, R24, R3, RZ ;  /* 0x0000000318020227 */ /* 0x001fca00078e00ff */
[----:B--2---:R-:W-:Y:S01]  /*9ac0*/  @P0 SHF.R.U32.HI R4, RZ, R5, R2 ;  /* 0x00000005ff040219 */ /* 0x004fe20000011602 */
[----:B------:R-:W-:-:S04]  /*9ad0*/  IMAD R2, R31, UR4, RZ ;  /* 0x000000041f027c24 */ /* 0x000fc8000f8e02ff */
[C---:B------:R-:W-:Y:S02]  /*9ae0*/  IMAD R5, R19.reuse, UR5, R2 ;  /* 0x0000000513057c24 */ /* 0x040fe4000f8e0202 */
[----:B------:R-:W-:Y:S01]  /*9af0*/  IMAD.WIDE.U32 R2, R19, UR4, RZ ;  /* 0x0000000413027c25 */ /* 0x000fe2000f8e00ff */
[----:B------:R-:W-:-:S03]  /*9b00*/  ULDC.64 UR4, c[0x0][0x2e0] ;  /* 0x0000b80000047ab9 */ /* 0x000fc60000000a00 */
[----:B------:R-:W-:Y:S02]  /*9b10*/  IMAD.IADD R3, R3, 0x1, R5 ;  /* 0x0000000103037824 */ /* 0x000fe400078e0205 */
[----:B------:R-:W-:Y:S02]  /*9b20*/  IMAD R5, R26, UR4, RZ ;  /* 0x000000041a057c24 */ /* 0x000fe4000f8e02ff */
[----:B------:R-:W-:-:S04]  /*9b30*/  IMAD.WIDE.U32 R2, R22, UR4, R2 ;  /* 0x0000000416027c25 */ /* 0x000fc8000f8e0002 */
[----:B------:R-:W-:Y:S01]  /*9b40*/  IMAD R5, R22, UR5, R5 ;  /* 0x0000000516057c24 */ /* 0x000fe2000f8e0205 */
[----:B------:R-:W-:-:S03]  /*9b50*/  ULDC.64 UR4, c[0x0][0x2d0] ;  /* 0x0000b40000047ab9 */ /* 0x000fc60000000a00 */
[----:B------:R-:W-:Y:S02]  /*9b60*/  IMAD.IADD R3, R3, 0x1, R5 ;  /* 0x0000000103037824 */ /* 0x000fe400078e0205 */
[----:B------:R-:W-:Y:S02]  /*9b70*/  IMAD.MOV R5, RZ, RZ, -R4 ;  /* 0x000000ffff057224 */ /* 0x000fe400078e0a04 */
[----:B------:R-:W-:-:S04]  /*9b80*/  IMAD.WIDE.U32 R2, R4, UR4, R2 ;  /* 0x0000000404027c25 */ /* 0x000fc8000f8e0002 */
[----:B------:R-:W-:Y:S01]  /*9b90*/  IMAD R5, R6, R5, R24 ;  /* 0x0000000506057224 */ /* 0x000fe200078e0218 */
[----:B------:R-:W-:-:S05]  /*9ba0*/  SHF.R.S32.HI R6, RZ, 0x1f, R4 ;  /* 0x0000001fff067819 */ /* 0x000fca0000011404 */
[----:B------:R-:W-:-:S04]  /*9bb0*/  IMAD R6, R6, UR4, RZ ;  /* 0x0000000406067c24 */ /* 0x000fc8000f8e02ff */
        /* <DEDUP_REMOVED lines=9> */
[----:B------:R-:W-:Y:S01]  /*9c50*/  IMAD.IADD R5, R3, 0x1, R7 ;  /* 0x0000000103057824 */ /* 0x000fe200078e0207 */
[----:B------:R-:W-:-:S04]  /*9c60*/  UMOV UR4, 0xffffffff ;  /* 0xffffffff00047882 */ /* 0x000fc80000000000 */
[----:B------:R-:W-:Y:S01]  /*9c70*/  LEA.HI.X R5, R2, UR5, R5, 0x1, P0 ;  /* 0x0000000502057c11 */ /* 0x000fe200080f0c05 */
[----:B------:R-:W-:Y:S06]  /*9c80*/  BRA.DIV UR4, `(.L_x_235) ;  /* 0x0000003a04087947 */ /* 0x000fec000b800000 */
[----:B------:R1:W-:Y:S01]  /*9c90*/  STL [R1+0x10], R17 ;  /* 0x0000101101007387 */ /* 0x0003e20000100800 */
[----:B------:R-:W-:Y:S01]  /*9ca0*/  IMAD.IADD R0, R36, 0x1, R0 ;  /* 0x0000000124007824 */ /* 0x000fe200078e0200 */
[----:B------:R-:W-:Y:S02]  /*9cb0*/  LOP3.LUT R16, R16, 0xfffff7ff, RZ, 0xc0, !PT ;  /* 0xfffff7ff10107812 */ /* 0x000fe400078ec0ff */
[----:B------:R-:W0:Y:S01]  /*9cc0*/  SHFL.IDX PT, R14, R4, RZ, 0x181f ;  /* 0x00181fff040e7589 */ /* 0x000e2200000e0000 */
[C---:B------:R-:W-:Y:S01]  /*9cd0*/  VIADD R6, R0.reuse, 0x10 ;  /* 0x0000001000067836 */ /* 0x040fe20000000000 */
[C---:B------:R-:W-:Y:S02]  /*9ce0*/  ISETP.GE.AND P2, PT, R0.reuse, UR38, PT ;  /* 0x0000002600007c0c */ /* 0x040fe4000bf46270 */
[----:B------:R-:W2:Y:S01]  /*9cf0*/  SHFL.IDX PT, R3, R5, RZ, 0x181f ;  /* 0x00181fff05037589 */ /* 0x000ea200000e0000 */
[----:B------:R-:W-:Y:S02]  /*9d00*/  IADD3 R13, R0, 0x40, RZ ;  /* 0x00000040000d7810 */ /* 0x000fe40007ffe0ff */
[----:B------:R-:W-:Y:S01]  /*9d10*/  LOP3.LUT R29, R29, 0xffefffff, RZ, 0xc0, !PT ;  /* 0xffefffff1d1d7812 */ /* 0x000fe200078ec0ff */
[----:B-1----:R-:W1:Y:S01]  /*9d20*/  S2R R17, SR_TID.X ;  /* 0x0000000000117919 */ /* 0x002e620000002100 */
[----:B------:R-:W-:Y:S01]  /*9d30*/  ISETP.GE.AND P4, PT, R13, UR38, PT ;  /* 0x000000260d007c0c */ /* 0x000fe2000bf86270 */
[----:B------:R-:W3:Y:S05]  /*9d40*/  SHFL.IDX PT, R10, R4, 0x1, 0x181f ;  /* 0x00381f00040a7f89 */ /* 0x000eea00000e0000 */
[----:B------:R-:W-:Y:S01]  /*9d50*/  @P2 LOP3.LUT R16, R16, 0x800, RZ, 0xfc, !PT ;  /* 0x0000080010102812 */ /* 0x000fe200078efcff */
[----:B------:R-:W4:Y:S03]  /*9d60*/  SHFL.IDX PT, R2, R5, 0x1, 0x181f ;  /* 0x00381f0005027f89 */ /* 0x000f2600000e0000 */
[----:B------:R-:W-:Y:S01]  /*9d70*/  LOP3.LUT R16, R16, 0xfffffbff, RZ, 0xc0, !PT ;  /* 0xfffffbff10107812 */ /* 0x000fe200078ec0ff */
[----:B------:R-:W4:Y:S04]  /*9d80*/  SHFL.IDX PT, R9, R4, 0x2, 0x181f ;  /* 0x00581f0004097f89 */ /* 0x000f2800000e0000 */
[----:B------:R-:W4:Y:S04]  /*9d90*/  SHFL.IDX PT, R8, R5, 0x2, 0x181f ;  /* 0x00581f0005087f89 */ /* 0x000f2800000e0000 */
[----:B------:R-:W4:Y:S04]  /*9da0*/  SHFL.IDX PT, R7, R4, 0x3, 0x181f ;  /* 0x00781f0004077f89 */ /* 0x000f2800000e0000 */
[----:B------:R-:W-:Y:S04]  /*9db0*/  SHFL.IDX PT, R21, R4, 0x5, 0x181f ;  /* 0x00b81f0004157f89 */ /* 0x000fe800000e0000 */
[----:B------:R-:W-:Y:S01]  /*9dc0*/  SHFL.IDX PT, R15, R4, 0x6, 0x181f ;  /* 0x00d81f00040f7f89 */ /* 0x000fe200000e0000 */
[----:B-1----:R-:W-:-:S05]  /*9dd0*/  IMAD.SHL.U32 R17, R17, 0x8, RZ ;  /* 0x0000000811117824 */ /* 0x002fca00078e00ff */
[----:B------:R-:W-:-:S04]  /*9de0*/  LOP3.LUT R17, R17, 0x38, RZ, 0xc0, !PT ;  /* 0x0000003811117812 */ /* 0x000fc800078ec0ff */
[C---:B0-----:R-:W-:Y:S02]  /*9df0*/  @!P2 LEA R12, P0, R17.reuse, R14, 0x1 ;  /* 0x0000000e110ca211 */ /* 0x041fe400078008ff */
[----:B------:R-:W-:Y:S03]  /*9e00*/  SHFL.IDX PT, R14, R4, 0x4, 0x181f ;  /* 0x00981f00040e7f89 */ /* 0x000fe600000e0000 */
[----:B--2---:R-:W-:Y:S01]  /*9e10*/  @!P2 IMAD.X R3, RZ, RZ, R3, P0 ;  /* 0x000000ffff03a224 */ /* 0x004fe200000e0603 */
[----:B------:R-:W-:Y:S02]  /*9e20*/  ISETP.GE.AND P2, PT, R6, UR38, PT ;  /* 0x0000002606007c0c */ /* 0x000fe4000bf46270 */
[----:B------:R-:W0:Y:S11]  /*9e30*/  SHFL.IDX PT, R6, R5, 0x3, 0x181f ;  /* 0x00781f0005067f89 */ /* 0x000e3600000e0000 */
[----:B---3--:R-:W-:-:S02]  /*9e40*/  @!P2 LEA R10, P0, R17, R10, 0x1 ;  /* 0x0000000a110aa211 */ /* 0x008fc400078008ff */
[----:B------:R-:W-:-:S03]  /*9e50*/  @P2 LOP3.LUT R16, R16, 0x400, RZ, 0xfc, !PT ;  /* 0x0000040010102812 */ /* 0x000fc600078efcff */
[----:B----4-:R-:W-:Y:S01]  /*9e60*/  @!P2 IMAD.X R11, RZ, RZ, R2, P0 ;  /* 0x000000ffff0ba224 */ /* 0x010fe200000e0602 */
[----:B------:R-:W-:Y:S01]  /*9e70*/  LOP3.LUT R16, R16, 0xfffffdff, RZ, 0xc0, !PT ;  /* 0xfffffdff10107812 */ /* 0x000fe200078ec0ff */
[----:B------:R-:W-:-:S05]  /*9e80*/  VIADD R2, R0, 0x20 ;  /* 0x0000002000027836 */ /* 0x000fca0000000000 */
[----:B------:R-:W-:Y:S01]  /*9e90*/  ISETP.GE.AND P6, PT, R2, UR38, PT ;  /* 0x0000002602007c0c */ /* 0x000fe2000bfc6270 */
[----:B------:R-:W-:-:S05]  /*9ea0*/  VIADD R2, R0, 0x30 ;  /* 0x0000003000027836 */ /* 0x000fca0000000000 */
[----:B------:R-:W-:Y:S02]  /*9eb0*/  ISETP.GE.AND P5, PT, R2, UR38, PT ;  /* 0x0000002602007c0c */ /* 0x000fe4000bfa6270 */
[----:B------:R-:W1:Y:S05]  /*9ec0*/  SHFL.IDX PT, R2, R5, 0x4, 0x181f ;  /* 0x00981f0005027f89 */ /* 0x000e6a00000e0000 */
[----:B------:R-:W-:Y:S02]  /*9ed0*/  @!P6 LEA R9, P0, R17, R9, 0x1 ;  /* 0x000000091109e211 */ /* 0x000fe400078008ff */
[----:B------:R-:W-:Y:S02]  /*9ee0*/  @P6 LOP3.LUT R16, R16, 0x200, RZ, 0xfc, !PT ;  /* 0x0000020010106812 */ /* 0x000fe400078efcff */
[----:B------:R-:W-:Y:S01]  /*9ef0*/  @P6 LOP3.LUT R29, R29, 0x100000, RZ, 0xfc, !PT ;  /* 0x001000001d1d6812 */ /* 0x000fe200078efcff */
[----:B------:R-:W-:Y:S01]  /*9f00*/  @!P6 IMAD.X R8, RZ, RZ, R8, P0 ;  /* 0x000000ffff08e224 */ /* 0x000fe200000e0608 */
[----:B------:R-:W-:-:S02]  /*9f10*/  @!P5 LEA R7, P0, R17, R7, 0x1 ;  /* 0x000000071107d211 */ /* 0x000fc400078008ff */
[C---:B------:R-:W-:Y:S02]  /*9f20*/  LOP3.LUT P6, RZ, R16.reuse, 0x800, RZ, 0xc0, !PT ;  /* 0x0000080010ff7812 */ /* 0x040fe400078cc0ff */
[----:B------:R-:W-:Y:S01]  /*9f30*/  LOP3.LUT R16, R16, 0xfffffeff, RZ, 0xc0, !PT ;  /* 0xfffffeff10107812 */ /* 0x000fe200078ec0ff */
[----:B0-----:R-:W-:Y:S01]  /*9f40*/  @!P5 IMAD.X R6, RZ, RZ, R6, P0 ;  /* 0x000000ffff06d224 */ /* 0x001fe200000e0606 */
[----:B------:R-:W-:Y:S02]  /*9f50*/  @!P4 LEA R14, P0, R17, R14, 0x1 ;  /* 0x0000000e110ec211 */ /* 0x000fe400078008ff */
[----:B------:R-:W-:-:S04]  /*9f60*/  @P5 LOP3.LUT R16, R16, 0x100, RZ, 0xfc, !PT ;  /* 0x0000010010105812 */ /* 0x000fc800078efcff */
[----:B------:R-:W-:Y:S01]  /*9f70*/  LOP3.LUT R16, R16, 0xffffff7f, RZ, 0xc0, !PT ;  /* 0xffffff7f10107812 */ /* 0x000fe200078ec0ff */
[----:B-1----:R-:W-:Y:S02]  /*9f80*/  @!P4 IMAD.X R13, RZ, RZ, R2, P0 ;  /* 0x000000ffff0dc224 */ /* 0x002fe400000e0602 */
[----:B------:R-:W-:Y:S01]  /*9f90*/  VIADD R2, R0, 0x50 ;  /* 0x0000005000027836 */ /* 0x000fe20000000000 */
[----:B------:R-:W-:-:S04]  /*9fa0*/  @P4 LOP3.LUT R16, R16, 0x80, RZ, 0xfc, !PT ;  /* 0x0000008010104812 */ /* 0x000fc800078efcff */
[----:B------:R-:W-:Y:S01]  /*9fb0*/  ISETP.GE.AND P3, PT, R2, UR38, PT ;  /* 0x0000002602007c0c */ /* 0x000fe2000bf66270 */
[----:B------:R-:W-:Y:S01]  /*9fc0*/  VIADD R2, R0, 0x60 ;  /* 0x0000006000027836 */ /* 0x000fe20000000000 */
[----:B------:R-:W-:-:S04]  /*9fd0*/  LOP3.LUT R16, R16, 0xffffffbf, RZ, 0xc0, !PT ;  /* 0xffffffbf10107812 */ /* 0x000fc800078ec0ff */
[----:B------:R-:W-:Y:S02]  /*9fe0*/  ISETP.GE.AND P2, PT, R2, UR38, PT ;  /* 0x0000002602007c0c */ /* 0x000fe4000bf46270 */
[----:B------:R-:W0:Y:S05]  /*9ff0*/  SHFL.IDX PT, R2, R5, 0x5, 0x181f ;  /* 0x00b81f0005027f89 */ /* 0x000e2a00000e0000 */
[----:B------:R-:W-:Y:S02]  /*a000*/  @!P3 LEA R21, P0, R17, R21, 0x1 ;  /* 0x000000151115b211 */ /* 0x000fe400078008ff */
[----:B------:R-:W-:-:S04]  /*a010*/  @P3 LOP3.LUT R16, R16, 0x40, RZ, 0xfc, !PT ;  /* 0x0000004010103812 */ /* 0x000fc800078efcff */
[----:B------:R-:W-:-:S04]  /*a020*/  LOP3.LUT R16, R16, 0xffffffdf, RZ, 0xc0, !PT ;  /* 0xffffffdf10107812 */ /* 0x000fc800078ec0ff */
[----:B------:R-:W-:Y:S01]  /*a030*/  @P2 LOP3.LUT R16, R16, 0x20, RZ, 0xfc, !PT ;  /* 0x0000002010102812 */ /* 0x000fe200078efcff */
[----:B0-----:R-:W-:Y:S01]  /*a040*/  @!P3 IMAD.X R20, RZ, RZ, R2, P0 ;  /* 0x000000ffff14b224 */ /* 0x001fe200000e0602 */
[----:B------:R-:W-:Y:S01]  /*a050*/  @!P2 LEA R17, P0, R17, R15, 0x1 ;  /* 0x0000000f1111a211 */ /* 0x000fe200078008ff */
[----:B------:R-:W0:Y:S04]  /*a060*/  SHFL.IDX PT, R2, R5, 0x6, 0x181f ;  /* 0x00d81f0005027f89 */ /* 0x000e2800000e0000 */
[----:B0-----:R-:W-:Y:S01]  /*a070*/  @!P2 IMAD.X R15, RZ, RZ, R2, P0 ;  /* 0x000000ffff0fa224 */ /* 0x001fe200000e0602 */
[----:B------:R-:W-:Y:S01]  /*a080*/  LOP3.LUT P0, RZ, R16, 0x400, RZ, 0xc0, !PT ;  /* 0x0000040010ff7812 */ /* 0x000fe2000780c0ff */
[----:B------:R-:W-:Y:S01]  /*a090*/  @!P6 IMAD.MOV.U32 R2, RZ, RZ, R12 ;  /* 0x000000ffff02e224 */ /* 0x000fe200078e000c */
[----:B------:R-:W-:-:S05]  /*a0a0*/  LEA R12, R27, UR37, 0x1 ;  /* 0x000000251b0c7c11 */ /* 0x000fca000f8e08ff */
[----:B------:R0:W-:Y:S01]  /*a0b0*/  @!P6 LDGSTS.E.BYPASS.LTC128B.128 [R12+0x18400], desc[UR48][R2.64], !P1 ;  /* 0x18400000020cefae */ /* 0x0001e2000c901d70 */
[----:B------:R-:W-:-:S05]  /*a0c0*/  LOP3.LUT P6, RZ, R29, 0x100000, RZ, 0xc0, !PT ;  /* 0x001000001dff7812 */ /* 0x000fca00078cc0ff */
[----:B0-----:R-:W-:Y:S02]  /*a0d0*/  @!P0 IMAD.MOV.U32 R2, RZ, RZ, R10 ;  /* 0x000000ffff028224 */ /* 0x001fe400078e000a */
[----:B------:R-:W-:-:S05]  /*a0e0*/  @!P0 IMAD.MOV.U32 R3, RZ, RZ, R11 ;  /* 0x000000ffff038224 */ /* 0x000fca00078e000b */
[----:B------:R0:W-:Y:S02]  /*a0f0*/  @!P0 LDGSTS.E.BYPASS.LTC128B.128 [R12+0x18c00], desc[UR48][R2.64], !P1 ;  /* 0x18c00000020c8fae */ /* 0x0001e4000c901d70 */
        /* <DEDUP_REMOVED lines=9> */
[----:B0-----:R-:W-:Y:S01]  /*a190*/  @!P3 MOV R2, R21 ;  /* 0x000000150002b202 */ /* 0x001fe20000000f00 */
[----:B------:R-:W-:-:S05]  /*a1a0*/  @!P3 IMAD.MOV.U32 R3, RZ, RZ, R20 ;  /* 0x000000ffff03b224 */ /* 0x000fca00078e0014 */
[----:B------:R0:W-:Y:S02]  /*a1b0*/  @!P3 LDGSTS.E.BYPASS.LTC128B.128 [R12+0x1ac00], desc[UR48][R2.64], !P1 ;  /* 0x1ac00000020cbfae */ /* 0x0001e4000c901d70 */
[----:B0-----:R-:W-:Y:S02]  /*a1c0*/  @!P2 IMAD.MOV.U32 R2, RZ, RZ, R17 ;  /* 0x000000ffff02a224 */ /* 0x001fe400078e0011 */
[----:B------:R0:W5:Y:S01]  /*a1d0*/  LDL.LU R17, [R1+0x10] ;  /* 0x0000100001117983 */ /* 0x0001620000300800 */
[----:B------:R-:W-:-:S03]  /*a1e0*/  @!P2 IMAD.MOV.U32 R3, RZ, RZ, R15 ;  /* 0x000000ffff03a224 */ /* 0x000fc600078e000f */
[----:B------:R0:W1:Y:S04]  /*a1f0*/  SHFL.IDX PT, R14, R4, 0x7, 0x181f ;  /* 0x00f81f00040e7f89 */ /* 0x00006800000e0000 */
[----:B------:R0:W-:Y:S04]  /*a200*/  @!P2 LDGSTS.E.BYPASS.LTC128B.128 [R12+0x1b400], desc[UR48][R2.64], !P1 ;  /* 0x1b400000020cafae */ /* 0x0001e8000c901d70 */
[----:B------:R-:W2:Y:S02]  /*a210*/  SHFL.IDX PT, R5, R5, 0x7, 0x181f ;  /* 0x00f81f0005057f89 */ /* 0x000ea400000e0000 */
.L_x_310:
[----:B0-----:R-:W0:Y:S01]  /*a220*/  S2R R2, SR_TID.X ;  /* 0x0000000000027919 */ /* 0x001e220000002100 */
[----:B------:R-:W-:Y:S01]  /*a230*/  VIADD R0, R0, 0x70 ;  /* 0x0000007000007836 */ /* 0x000fe20000000000 */
[----:B------:R-:W-:Y:S02]  /*a240*/  LEA R4, R27, UR37, 0x1 ;  /* 0x000000251b047c11 */ /* 0x000fe4000f8e08ff */
[----:B------:R-:W-:Y:S02]  /*a250*/  LOP3.LUT R16, R16, 0xffffdfff, RZ, 0xc0, !PT ;  /* 0xffffdfff10107812 */ /* 0x000fe400078ec0ff */
[----:B------:R-:W-:-:S13]  /*a260*/  ISETP.GE.AND P2, PT, R0, UR38, PT ;  /* 0x0000002600007c0c */ /* 0x000fda000bf46270 */
[----:B------:R-:W-:Y:S01]  /*a270*/  @P2 LOP3.LUT R16, R16, 0x2000, RZ, 0xfc, !PT ;  /* 0x0000200010102812 */ /* 0x000fe200078efcff */
[----:B0-----:R-:W-:-:S05]  /*a280*/  IMAD.SHL.U32 R2, R2, 0x8, RZ ;  /* 0x0000000802027824 */ /* 0x001fca00078e00ff */
[----:B------:R-:W-:-:S04]  /*a290*/  LOP3.LUT R2, R2, 0x38, RZ, 0xc0, !PT ;  /* 0x0000003802027812 */ /* 0x000fc800078ec0ff */
[----:B-1----:R-:W-:-:S05]  /*a2a0*/  @!P2 LEA R2, P0, R2, R14, 0x1 ;  /* 0x0000000e0202a211 */ /* 0x002fca00078008ff */
        /* <DEDUP_REMOVED lines=8> */
[----:B------:R-:W-:Y:S01]  /*a330*/  NOP ;  /* 0x0000000000007918 */ /* 0x000fe20000000000 */
[----:B------:R-:W-:Y:S02]  /*a340*/  UIADD3 UR4, UR37, 0x22400, URZ ;  /* 0x0002240025047890 */ /* 0x000fe4000fffe03f */
[----:B------:R-:W-:Y:S02]  /*a350*/  SYNCS.ARRIVE.TRANS64.A1T0 RZ, [UR37+0x32400], RZ ;  /* 0x032400ffffff79a7 */ /* 0x000fe40008100025 */
[----:B------:R-:W-:-:S06]  /*a360*/  ULOP3.LUT UP0, URZ, UR4, 0x3ff, URZ, 0xc0, !UPT ;  /* 0x000003ff043f7892 */ /* 0x000fcc000f80c03f */
[----:B------:R-:W-:-:S13]  /*a370*/  PLOP3.LUT P0, PT, PT, PT, UP0, 0x80, 0x0 ;  /* 0x000000000000781c */ /* 0x000fda0003f0f008 */
[----:B0-----:R-:W-:Y:S05]  /*a380*/  @!P0 BRA `(.L_x_236) ;  /* 0x0000000000408947 */ /* 0x001fea0003800000 */
[----:B------:R-:W-:Y:S01]  /*a390*/  MOV R2, 0x0 ;  /* 0x0000000000027802 */ /* 0x000fe20000000f00 */
[----:B------:R-:W-:Y:S01]  /*a3a0*/  ULDC.64 UR6, c[0x4][0x98] ;  /* 0x0100260000067ab9 */ /* 0x000fe20000000a00 */
[----:B------:R-:W-:Y:S01]  /*a3b0*/  ULDC.64 UR8, c[0x4][0xa0] ;  /* 0x0100280000087ab9 */ /* 0x000fe20000000a00 */
[----:B------:R-:W-:Y:S01]  /*a3c0*/  ULDC.64 UR4, c[0x4][0x28] ;  /* 0x01000a0000047ab9 */ /* 0x000fe20000000a00 */
[----:B------:R-:W-:Y:S01]  /*a3d0*/  IMAD.U32 R4, RZ, RZ, UR6 ;  /* 0x00000006ff047e24 */ /* 0x000fe2000f8e00ff */
[----:B------:R-:W-:Y:S01]  /*a3e0*/  MOV R13, RZ ;  /* 0x000000ff000d7202 */ /* 0x000fe20000000f00 */
[----:B------:R-:W0:Y:S01]  /*a3f0*/  LDC.64 R2, c[0x4][R2] ;  /* 0x0100000002027b82 */ /* 0x000e220000000a00 */
[----:B------:R-:W-:Y:S02]  /*a400*/  IMAD.U32 R5, RZ, RZ, UR7 ;  /* 0x00000007ff057e24 */ /* 0x000fe4000f8e00ff */
[----:B------:R-:W-:Y:S02]  /*a410*/  IMAD.U32 R6, RZ, RZ, UR8 ;  /* 0x00000008ff067e24 */ /* 0x000fe4000f8e00ff */
[----:B------:R-:W-:-:S02]  /*a420*/  IMAD.U32 R7, RZ, RZ, UR9 ;  /* 0x00000009ff077e24 */ /* 0x000fc4000f8e00ff */
[----:B------:R-:W-:Y:S02]  /*a430*/  IMAD.U32 R10, RZ, RZ, UR4 ;  /* 0x00000004ff0a7e24 */ /* 0x000fe4000f8e00ff */
[----:B------:R-:W-:Y:S02]  /*a440*/  IMAD.U32 R11, RZ, RZ, UR5 ;  /* 0x00000005ff0b7e24 */ /* 0x000fe4000f8e00ff */
[----:B------:R-:W-:Y:S02]  /*a450*/  IMAD.MOV.U32 R8, RZ, RZ, 0x70 ;  /* 0x00000070ff087424 */ /* 0x000fe400078e00ff */
[----:B------:R-:W-:-:S07]  /*a460*/  IMAD.MOV.U32 R12, RZ, RZ, 0x1 ;  /* 0x00000001ff0c7424 */ /* 0x000fce00078e00ff */
[----:B------:R-:W-:-:S07]  /*a470*/  LEPC R20, `(.L_x_236) ;  /* 0x000000001014794e */ /* 0x000fce0000000000 */
[----:B0----5:R-:W-:Y:S05]  /*a480*/  CALL.ABS.NOINC R2 ;  /* 0x0000000002007343 */ /* 0x021fea0003c00000 */
.L_x_236:
[----:B------:R-:W0:Y:S01]  /*a490*/  LDC R2, c[0x0][0x448] ;  /* 0x00011200ff027b82 */ /* 0x000e220000000800 */
[----:B------:R-:W-:Y:S01]  /*a4a0*/  IMAD.MOV.U32 R0, RZ, RZ, R24 ;  /* 0x000000ffff007224 */ /* 0x000fe200078e0018 */
[----:B------:R-:W-:Y:S01]  /*a4b0*/  ULDC.64 UR4, c[0x0][0x3d8] ;  /* 0x0000f60000047ab9 */ /* 0x000fe20000000a00 */
[----:B------:R-:W1:Y:S01]  /*a4c0*/  S2R R21, SR_TID.X ;  /* 0x0000000000157919 */ /* 0x000e620000002100 */
[----:B------:R-:W-:Y:S01]  /*a4d0*/  ULDC UR6, c[0x0][0x448] ;  /* 0x0001120000067ab9 */ /* 0x000fe20000000800 */
[C---:B------:R-:W-:Y:S02]  /*a4e0*/  LOP3.LUT P5, RZ, R16.reuse, 0x40000, RZ, 0xc0, !PT ;  /* 0x0004000010ff7812 */ /* 0x040fe400078ac0ff */
[C---:B------:R-:W-:Y:S02]  /*a4f0*/  LOP3.LUT P4, RZ, R16.reuse, 0x20000, RZ, 0xc0, !PT ;  /* 0x0002000010ff7812 */ /* 0x040fe4000788c0ff */
[C---:B------:R-:W-:Y:S02]  /*a500*/  LOP3.LUT P3, RZ, R16.reuse, 0x10000, RZ, 0xc0, !PT ;  /* 0x0001000010ff7812 */ /* 0x040fe4000786c0ff */
[----:B------:R-:W-:-:S02]  /*a510*/  LOP3.LUT P1, RZ, R16, 0x8000, RZ, 0xc0, !PT ;  /* 0x0000800010ff7812 */ /* 0x000fc4000782c0ff */
[----:B------:R-:W-:Y:S02]  /*a520*/  LEA R20, R27, UR37, 0x1 ;  /* 0x000000251b147c11 */ /* 0x000fe4000f8e08ff */
[----:B0-----:R-:W-:Y:S01]  /*a530*/  ISETP.NE.AND P6, PT, R2, 0x1, PT ;  /* 0x000000010200780c */ /* 0x001fe20003fc5270 */
[----:B-1----:R-:W-:-:S12]  /*a540*/  IMAD.SHL.U32 R21, R21, 0x8, RZ ;  /* 0x0000000815157824 */ /* 0x002fd800078e00ff */
[----:B------:R-:W0:Y:S01]  /*a550*/  @P6 LDC R3, c[0x0][0x44c] ;  /* 0x00011300ff036b82 */ /* 0x000e220000000800 */
[----:B------:R-:W-:-:S07]  /*a560*/  LOP3.LUT R21, R21, 0x38, RZ, 0xc0, !PT ;  /* 0x0000003815157812 */ /* 0x000fce00078ec0ff */
[----:B------:R-:W1:Y:S01]  /*a570*/  @P6 LDC R2, c[0x0][0x450] ;  /* 0x00011400ff026b82 */ /* 0x000e620000000800 */
[----:B0-----:R-:W-:-:S05]  /*a580*/  @P6 IMAD.HI.U32 R3, R24, R3, RZ ;  /* 0x0000000318036227 */ /* 0x001fca00078e00ff */
[----:B-1----:R-:W-:Y:S01]  /*a590*/  @P6 SHF.R.U32.HI R0, RZ, R2, R3 ;  /* 0x00000002ff006219 */ /* 0x002fe20000011603 */
[----:B------:R-:W-:-:S03]  /*a5a0*/  IMAD R2, R31, UR4, RZ ;  /* 0x000000041f027c24 */ /* 0x000fc6000f8e02ff */
[----:B------:R-:W-:Y:S01]  /*a5b0*/  SHF.R.S32.HI R4, RZ, 0x1f, R0 ;  /* 0x0000001fff047819 */ /* 0x000fe20000011400 */
        /* <DEDUP_REMOVED lines=10> */
[----:B------:R-:W-:Y:S02]  /*a660*/  IMAD.MOV R5, RZ, RZ, -R0 ;  /* 0x000000ffff057224 */ /* 0x000fe400078e0a00 */
[----:B------:R-:W-:Y:S02]  /*a670*/  IMAD R7, R0, UR5, R7 ;  /* 0x0000000500077c24 */ /* 0x000fe4000f8e0207 */
[----:B------:R-:W-:-:S02]  /*a680*/  IMAD R5, R5, UR6, R24 ;  /* 0x0000000605057c24 */ /* 0x000fc4000f8e0218 */
[----:B------:R-:W-:Y:S01]  /*a690*/  IMAD.WIDE.U32 R2, R0, UR4, R2 ;  /* 0x0000000400027c25 */ /* 0x000fe2000f8e0002 */
[----:B------:R-:W-:Y:S02]  /*a6a0*/  ULDC.64 UR4, c[0x0][0x3c8] ;  /* 0x0000f20000047ab9 */ /* 0x000fe40000000a00 */
[----:B------:R-:W-:Y:S01]  /*a6b0*/  SHF.R.S32.HI R0, RZ, 0x1f, R5 ;  /* 0x0000001fff007819 */ /* 0x000fe20000011405 */
[----:B------:R-:W-:-:S04]  /*a6c0*/  IMAD.IADD R3, R3, 0x1, R7 ;  /* 0x0000000103037824 */ /* 0x000fc800078e0207 */
        /* <DEDUP_REMOVED lines=9> */
[----:B------:R-:W0:Y:S01]  /*a760*/  SHFL.IDX PT, R14, R0, RZ, 0x181f ;  /* 0x00181fff000e7589 */ /* 0x000e2200000e0000 */
[C---:B------:R-:W-:Y:S02]  /*a770*/  LOP3.LUT P6, RZ, R16.reuse, 0x800, RZ, 0xc0, !PT ;  /* 0x0000080010ff7812 */ /* 0x040fe400078cc0ff */
[----:B------:R-:W-:Y:S01]  /*a780*/  LOP3.LUT P2, RZ, R16, 0x400, RZ, 0xc0, !PT ;  /* 0x0000040010ff7812 */ /* 0x000fe2000784c0ff */
[----:B------:R-:W1:Y:S04]  /*a790*/  SHFL.IDX PT, R2, R4, RZ, 0x181f ;  /* 0x00181fff04027589 */ /* 0x000e6800000e0000 */
[----:B------:R-:W-:Y:S06]  /*a7a0*/  SHFL.IDX PT, R5, R4, 0x1, 0x181f ;  /* 0x00381f0004057f89 */ /* 0x000fec00000e0000 */
[----:B0-----:R-:W-:-:S05]  /*a7b0*/  @!P6 LEA R14, P0, R21, R14, 0x1 ;  /* 0x0000000e150ee211 */ /* 0x001fca00078008ff */
[----:B-1----:R-:W-:Y:S02]  /*a7c0*/  @!P6 IMAD.X R3, RZ, RZ, R2, P0 ;  /* 0x000000ffff03e224 */ /* 0x002fe400000e0602 */
[----:B------:R-:W-:Y:S02]  /*a7d0*/  @!P6 IMAD.MOV.U32 R2, RZ, RZ, R14 ;  /* 0x000000ffff02e224 */ /* 0x000fe400078e000e */
[----:B------:R-:W0:Y:S04]  /*a7e0*/  SHFL.IDX PT, R14, R0, 0x1, 0x181f ;  /* 0x00381f00000e7f89 */ /* 0x000e2800000e0000 */
[----:B------:R-:W-:Y:S04]  /*a7f0*/  @!P6 LDGSTS.E.BYPASS.LTC128B.128 [R20+0x22400], desc[UR48][R2.64], !P5 ;  /* 0x224000000214efae */ /* 0x000fe8000e901d70 */
[----:B------:R-:W-:Y:S04]  /*a800*/  @!P6 LDGSTS.E.BYPASS.LTC128B.128 [R20+0x26400], desc[UR48][R2.64+0x80], !P4 ;  /* 0x264000800214efae */ /* 0x000fe8000e101d70 */
[----:B------:R-:W-:Y:S04]  /*a810*/  @!P6 LDGSTS.E.BYPASS.LTC128B.128 [R20+0x2a400], desc[UR48][R2.64+0x100], !P3 ;  /* 0x2a4001000214efae */ /* 0x000fe8000d901d70 */
[----:B------:R1:W-:Y:S01]  /*a820*/  @!P6 LDGSTS.E.BYPASS.LTC128B.128 [R20+0x2e400], desc[UR48][R2.64+0x180], !P1 ;  /* 0x2e4001800214efae */ /* 0x0003e2000c901d70 */
[----:B------:R-:W-:-:S04]  /*a830*/  LOP3.LUT P6, RZ, R16, 0x40, RZ, 0xc0, !PT ;  /* 0x0000004010ff7812 */ /* 0x000fc800078cc0ff */
[----:B------:R-:W-:Y:S02]  /*a840*/  P2R R7, PR, RZ, 0x40 ;  /* 0x00000040ff077803 */ /* 0x000fe40000000000 */
[----:B------:R-:W-:Y:S02]  /*a850*/  LOP3.LUT P6, RZ, R16, 0x100, RZ, 0xc0, !PT ;  /* 0x0000010010ff7812 */ /* 0x000fe400078cc0ff */
[----:B0-----:R-:W-:-:S05]  /*a860*/  @!P2 LEA R14, P0, R21, R14, 0x1 ;  /* 0x0000000e150ea211 */ /* 0x001fca00078008ff */
[----:B------:R-:W-:Y:S02]  /*a870*/  @!P2 IMAD.X R5, RZ, RZ, R5, P0 ;  /* 0x000000ffff05a224 */ /* 0x000fe400000e0605 */
[----:B-1----:R-:W-:Y:S02]  /*a880*/  @!P2 IMAD.MOV.U32 R2, RZ, RZ, R14 ;  /* 0x000000ffff02a224 */ /* 0x002fe400078e000e */
[----:B------:R-:W-:Y:S01]  /*a890*/  @!P2 IMAD.MOV.U32 R3, RZ, RZ, R5 ;  /* 0x000000ffff03a224 */ /* 0x000fe200078e0005 */
[----:B------:R-:W0:Y:S04]  /*a8a0*/  SHFL.IDX PT, R14, R0, 0x2, 0x181f ;  /* 0x00581f00000e7f89 */ /* 0x000e2800000e0000 */
[----:B------:R-:W-:Y:S04]  /*a8b0*/  @!P2 LDGSTS.E.BYPASS.LTC128B.128 [R20+0x22c00], desc[UR48][R2.64], !P5 ;  /* 0x22c000000214afae */ /* 0x000fe8000e901d70 */
[----:B------:R-:W-:Y:S04]  /*a8c0*/  @!P2 LDGSTS.E.BYPASS.LTC128B.128 [R20+0x26c00], desc[UR48][R2.64+0x80], !P4 ;  /* 0x26c000800214afae */ /* 0x000fe8000e101d70 */
[----:B------:R-:W-:Y:S04]  /*a8d0*/  @!P2 LDGSTS.E.BYPASS.LTC128B.128 [R20+0x2ac00], desc[UR48][R2.64+0x100], !P3 ;  /* 0x2ac001000214afae */ /* 0x000fe8000d901d70 */
[----:B------:R1:W-:Y:S01]  /*a8e0*/  @!P2 LDGSTS.E.BYPASS.LTC128B.128 [R20+0x2ec00], desc[UR48][R2.64+0x180], !P1 ;  /* 0x2ec001800214afae */ /* 0x0003e2000c901d70 */
[----:B------:R-:W-:-:S03]  /*a8f0*/  LOP3.LUT P2, RZ, R16, 0x20, RZ, 0xc0, !PT ;  /* 0x0000002010ff7812 */ /* 0x000fc6000784c0ff */
[----:B------:R-:W2:Y:S01]  /*a900*/  SHFL.IDX PT, R5, R4, 0x2, 0x181f ;  /* 0x00581f0004057f89 */ /* 0x000ea200000e0000 */
[----:B------:R-:W-:Y:S02]  /*a910*/  P2R R6, PR, RZ, 0x4 ;  /* 0x00000004ff067803 */ /* 0x000fe40000000000 */
[----:B------:R-:W-:-:S04]  /*a920*/  LOP3.LUT P2, RZ, R16, 0x80, RZ, 0xc0, !PT ;  /* 0x0000008010ff7812 */ /* 0x000fc8000784c0ff */
[----:B------:R-:W-:Y:S02]  /*a930*/  P2R R8, PR, RZ, 0x4 ;  /* 0x00000004ff087803 */ /* 0x000fe40000000000 */
[----:B------:R-:W-:-:S13]  /*a940*/  LOP3.LUT P2, RZ, R16, 0x200, RZ, 0xc0, !PT ;  /* 0x0000020010ff7812 */ /* 0x000fda000784c0ff */
[----:B0-----:R-:W-:-:S05]  /*a950*/  @!P2 LEA R14, P0, R21, R14, 0x1 ;  /* 0x0000000e150ea211 */ /* 0x001fca00078008ff */
[----:B--2---:R-:W-:Y:S02]  /*a960*/  @!P2 IMAD.X R5, RZ, RZ, R5, P0 ;  /* 0x000000ffff05a224 */ /* 0x004fe400000e0605 */
[----:B-1----:R-:W-:Y:S02]  /*a970*/  @!P2 IMAD.MOV.U32 R2, RZ, RZ, R14 ;  /* 0x000000ffff02a224 */ /* 0x002fe400078e000e */
[----:B------:R-:W0:Y:S01]  /*a980*/  SHFL.IDX PT, R14, R0, 0x3, 0x181f ;  /* 0x00781f00000e7f89 */ /* 0x000e2200000e0000 */
[----:B------:R-:W-:-:S03]  /*a990*/  @!P2 MOV R3, R5 ;  /* 0x000000050003a202 */ /* 0x000fc60000000f00 */
[----:B------:R-:W1:Y:S04]  /*a9a0*/  SHFL.IDX PT, R5, R4, 0x3, 0x181f ;  /* 0x00781f0004057f89 */ /* 0x000e6800000e0000 */
[----:B------:R-:W-:Y:S04]  /*a9b0*/  @!P2 LDGSTS.E.BYPASS.LTC128B.128 [R20+0x23400], desc[UR48][R2.64], !P5 ;  /* 0x234000000214afae */ /* 0x000fe8000e901d70 */
[----:B------:R-:W-:Y:S04]  /*a9c0*/  @!P2 LDGSTS.E.BYPASS.LTC128B.128 [R20+0x27400], desc[UR48][R2.64+0x80], !P4 ;  /* 0x274000800214afae */ /* 0x000fe8000e101d70 */
[----:B------:R-:W-:Y:S04]  /*a9d0*/  @!P2 LDGSTS.E.BYPASS.LTC128B.128 [R20+0x2b400], desc[UR48][R2.64+0x100], !P3 ;  /* 0x2b4001000214afae */ /* 0x000fe8000d901d70 */
[----:B------:R2:W-:Y:S01]  /*a9e0*/  @!P2 LDGSTS.E.BYPASS.LTC128B.128 [R20+0x2f400], desc[UR48][R2.64+0x180], !P1 ;  /* 0x2f4001800214afae */ /* 0x0005e2000c901d70 */
[----:B------:R-:W-:-:S02]  /*a9f0*/  ISETP.NE.AND P2, PT, R8, RZ, PT ;  /* 0x000000ff0800720c */ /* 0x000fc40003f45270 */
[----:B0-----:R-:W-:-:S05]  /*aa00*/  @!P6 LEA R14, P0, R21, R14, 0x1 ;  /* 0x0000000e150ee211 */ /* 0x001fca00078008ff */
[----:B-1----:R-:W-:Y:S02]  /*aa10*/  @!P6 IMAD.X R5, RZ, RZ, R5, P0 ;  /* 0x000000ffff05e224 */ /* 0x002fe400000e0605 */
[----:B--2---:R-:W-:Y:S02]  /*aa20*/  @!P6 IMAD.MOV.U32 R2, RZ, RZ, R14 ;  /* 0x000000ffff02e224 */ /* 0x004fe400078e000e */
[----:B------:R-:W0:Y:S01]  /*aa30*/  SHFL.IDX PT, R14, R0, 0x4, 0x181f ;  /* 0x00981f00000e7f89 */ /* 0x000e2200000e0000 */
[----:B------:R-:W-:-:S03]  /*aa40*/  @!P6 IMAD.MOV.U32 R3, RZ, RZ, R5 ;  /* 0x000000ffff03e224 */ /* 0x000fc600078e0005 */
        /* <DEDUP_REMOVED lines=27> */
[----:B0-----:R-:W-:-:S05]  /*ac00*/  @!P2 LEA R14, P0, R21, R14, 0x1 ;  /* 0x0000000e150ea211 */ /* 0x001fca00078008ff */
[----:B-1----:R-:W-:Y:S02]  /*ac10*/  @!P2 IMAD.X R5, RZ, RZ, R5, P0 ;  /* 0x000000ffff05a224 */ /* 0x002fe400000e0605 */
[----:B--2---:R-:W-:Y:S02]  /*ac20*/  @!P2 IMAD.MOV.U32 R2, RZ, RZ, R14 ;  /* 0x000000ffff02a224 */ /* 0x004fe400078e000e */
[----:B------:R-:W-:Y:S01]  /*ac30*/  @!P2 IMAD.MOV.U32 R3, RZ, RZ, R5 ;  /* 0x000000ffff03a224 */ /* 0x000fe200078e0005 */
[----:B------:R0:W1:Y:S04]  /*ac40*/  SHFL.IDX PT, R14, R0, 0x7, 0x181f ;  /* 0x00f81f00000e7f89 */ /* 0x00006800000e0000 */
[----:B------:R0:W-:Y:S04]  /*ac50*/  @!P2 LDGSTS.E.BYPASS.LTC128B.128 [R20+0x25400], desc[UR48][R2.64], !P5 ;  /* 0x254000000214afae */ /* 0x0001e8000e901d70 */
[----:B------:R0:W-:Y:S04]  /*ac60*/  @!P2 LDGSTS.E.BYPASS.LTC128B.128 [R20+0x29400], desc[UR48][R2.64+0x80], !P4 ;  /* 0x294000800214afae */ /* 0x0001e8000e101d70 */
[----:B------:R0:W-:Y:S04]  /*ac70*/  @!P2 LDGSTS.E.BYPASS.LTC128B.128 [R20+0x2d400], desc[UR48][R2.64+0x100], !P3 ;  /* 0x2d4001000214afae */ /* 0x0001e8000d901d70 */
[----:B------:R0:W-:Y:S04]  /*ac80*/  @!P2 LDGSTS.E.BYPASS.LTC128B.128 [R20+0x31400], desc[UR48][R2.64+0x180], !P1 ;  /* 0x314001800214afae */ /* 0x0001e8000c901d70 */
[----:B------:R0:W2:Y:S02]  /*ac90*/  SHFL.IDX PT, R5, R4, 0x7, 0x181f ;  /* 0x00f81f0004057f89 */ /* 0x0000a400000e0000 */
.L_x_328:
[----:B0-----:R-:W3:Y:S01]  /*aca0*/  LDL R0, [R1+0x8] ;  /* 0x0000080001007983 */ /* 0x001ee20000100800 */
[----:B------:R-:W-:-:S13]  /*acb0*/  LOP3.LUT P2, RZ, R16, 0x2000, RZ, 0xc0, !PT ;  /* 0x0000200010ff7812 */ /* 0x000fda000784c0ff */
[----:B-1----:R-:W-:-:S05]  /*acc0*/  @!P2 LEA R2, P0, R21, R14, 0x1 ;  /* 0x0000000e1502a211 */ /* 0x002fca00078008ff */
[----:B--2---:R-:W-:-:S05]  /*acd0*/  @!P2 IMAD.X R3, RZ, RZ, R5, P0 ;  /* 0x000000ffff03a224 */ /* 0x004fca00000e0605 */
[----:B------:R-:W-:Y:S01]  /*ace0*/  @!PT LDS RZ, [RZ] ;  /* 0x00000000fffff984 */ /* 0x000fe20000000800 */
[----:B------:R-:W-:Y:S01]  /*acf0*/  @!PT LDS RZ, [RZ] ;  /* 0x00000000fffff984 */ /* 0x000fe20000000800 */
[----:B------:R-:W-:Y:S01]  /*ad00*/  @!PT LDS RZ, [RZ] ;  /* 0x00000000fffff984 */ /* 0x000fe20000000800 */
[----:B------:R0:W-:Y:S04]  /*ad10*/  @!P2 LDGSTS.E.BYPASS.LTC128B.128 [R20+0x25c00], desc[UR48][R2.64], !P5 ;  /* 0x25c000000214afae */ /* 0x0001e8000e901d70 */
[----:B------:R0:W-:Y:S04]  /*ad20*/  @!P2 LDGSTS.E.BYPASS.LTC128B.128 [R20+0x29c00], desc[UR48][R2.64+0x80], !P4 ;  /* 0x29c000800214afae */ /* 0x0001e8000e101d70 */
[----:B------:R0:W-:Y:S04]  /*ad30*/  @!P2 LDGSTS.E.BYPASS.LTC128B.128 [R20+0x2dc00], desc[UR48][R2.64+0x100], !P3 ;  /* 0x2dc001000214afae */ /* 0x0001e8000d901d70 */
[----:B------:R0:W-:Y:S01]  /*ad40*/  @!P2 LDGSTS.E.BYPASS.LTC128B.128 [R20+0x31c00], desc[UR48][R2.64+0x180], !P1 ;  /* 0x31c001800214afae */ /* 0x0001e2000c901d70 */
[----:B------:R-:W-:Y:S01]  /*ad50*/  NOP ;  /* 0x0000000000007918 */ /* 0x000fe20000000000 */
[----:B------:R-:W-:Y:S02]  /*ad60*/  SYNCS.ARRIVE.TRANS64.RED.A0T1 RZ, [UR37+0x32410], RZ ;  /* 0x032410ffffff79a7 */ /* 0x000fe40008200425 */
[----:B------:R-:W-:Y:S01]  /*ad70*/  ARRIVES.LDGSTSBAR.64.TRANSCNT [UR37+0x32410] ;  /* 0x03241000ff0079b0 */ /* 0x000fe20008000aa5 */
[----:B---3--:R-:W-:-:S04]  /*ad80*/  LOP3.LUT R0, R0, 0x1, RZ, 0xc, !PT ;  /* 0x0000000100007812 */ /* 0x008fc800078e0cff */
[----:B------:R-:W-:Y:S01]  /*ad90*/  SHF.L.U32 R0, R0, 0x1f, RZ ;  /* 0x0000001f00007819 */ /* 0x000fe200000006ff */
[----:B------:R-:W-:Y:S01]  /*ada0*/  NOP ;  /* 0x0000000000007918 */ /* 0x000fe20000000000 */
[----:B------:R-:W-:Y:S01]  /*adb0*/  SYNCS.ARRIVE.TRANS64.A1T0 RZ, [UR37+0x32410], RZ ;  /* 0x032410ffffff79a7 */ /* 0x000fe20008100025 */
[----:B------:R-:W-:Y:S01]  /*adc0*/  BSSY B0, `(.L_x_238) ;  /* 0x0000003000007945 */ /* 0x000fe20003800000 */
[----:B------:R-:W1:Y:S03]  /*add0*/  SYNCS.PHASECHK.TRANS64.TRYWAIT P0, [UR37+0x32420], R0 ;  /* 0x03242000ff0075a7 */ /* 0x000e660008000165 */
[----:B01----:R-:W-:Y:S05]  /*ade0*/  @!P0 BRA `(.L_x_239) ;  /* 0x0000003c00308947 */ /* 0x003fea0003800000 */
.L_x_329:
[----:B------:R-:W-:Y:S05]  /*adf0*/  BSYNC B0 ;  /* 0x0000000000007941 */ /* 0x000fea0003800000 */
.L_x_238:
[----:B------:R-:W-:-:S05]  /*ae00*/  IMAD.U32 R2, RZ, RZ, UR41 ;  /* 0x00000029ff027e24 */ /* 0x000fca000f8e00ff */
[----:B------:R-:W-:-:S13]  /*ae10*/  ISETP.NE.AND P0, PT, R2, 0x3, PT ;  /* 0x000000030200780c */ /* 0x000fda0003f05270 */
[----:B------:R-:W-:Y:S05]  /*ae20*/  @!P0 BRA `(.L_x_240) ;  /* 0x0000000000048947 */ /* 0x000fea0003800000 */
[----:B------:R-:W-:Y:S01]  /*ae30*/  BPT.TRAP 0x1 ;  /* 0x000000040000795c */ /* 0x000fe20000300000 */
.L_x_240:
[----:B0-----:R-:W-:Y:S01]  /*ae40*/  SHF.L.U32 R0, R28, 0x1f, RZ ;  /* 0x0000001f1c007819 */ /* 0x001fe200000006ff */
[----:B------:R-:W-:Y:S03]  /*ae50*/  BSSY B0, `(.L_x_241) ;  /* 0x0000003000007945 */ /* 0x000fe60003800000 */
[----:B-----5:R-:W0:Y:S02]  /*ae60*/  SYNCS.PHASECHK.TRANS64.TRYWAIT P0, [R17+URZ+0x32460], R0 ;  /* 0x03246000110075a7 */ /* 0x020e24000800017f */
[----:B0-----:R-:W-:Y:S05]  /*ae70*/  @!P0 BRA `(.L_x_242) ;  /* 0x0000003c00248947 */ /* 0x001fea0003800000 */
.L_x_330:
[----:B------:R-:W-:Y:S05]  /*ae80*/  BSYNC B0 ;  /* 0x0000000000007941 */ /* 0x000fea0003800000 */
.L_x_241:
[----:B------:R-:W0:Y:S01]  /*ae90*/  LDL.LU R2, [R1] ;  /* 0x0000000001027983 */ /* 0x000e220000300800 */
[----:B------:R-:W-:-:S03]  /*aea0*/  ULDC.64 UR4, c[0x0][0x328] ;  /* 0x0000ca0000047ab9 */ /* 0x000fc60000000a00 */
[----:B------:R-:W2:Y:S01]  /*aeb0*/  LDL.LU R4, [R1+0x4] ;  /* 0x0000040001047983 */ /* 0x000ea20000300800 */
[----:B------:R-:W-:Y:S02]  /*aec0*/  IMAD R6, R18, 0x6000, R27 ;  /* 0x0000600012067824 */ /* 0x000fe400078e021b */
[----:B0-----:R-:W-:Y:S02]  /*aed0*/  IMAD R0, R2, UR4, RZ ;  /* 0x0000000402007c24 */ /* 0x001fe4000f8e02ff */
[----:B------:R-:W-:-:S04]  /*aee0*/  IMAD.WIDE.U32 R2, R25, UR4, RZ ;  /* 0x0000000419027c25 */ /* 0x000fc8000f8e00ff */
[----:B------:R-:W-:Y:S01]  /*aef0*/  IMAD R5, R25, UR5, R0 ;  /* 0x0000000519057c24 */ /* 0x000fe2000f8e0200 */
[----:B------:R-:W-:Y:S02]  /*af00*/  ULDC.64 UR4, c[0x0][0x338] ;  /* 0x0000ce0000047ab9 */ /* 0x000fe40000000a00 */
[----:B--2---:R-:W-:Y:S02]  /*af10*/  IMAD R0, R4, UR4, RZ ;  /* 0x0000000404007c24 */ /* 0x004fe4000f8e02ff */
[----:B------:R-:W-:Y:S02]  /*af20*/  IADD3 R3, R3, R5, RZ ;  /* 0x0000000503037210 */ /* 0x000fe40007ffe0ff */
[C---:B------:R-:W-:Y:S02]  /*af30*/  IMAD R5, R23.reuse, UR5, R0 ;  /* 0x0000000517057c24 */ /* 0x040fe4000f8e0200 */
[----:B------:R-:W-:Y:S01]  /*af40*/  IMAD.WIDE.U32 R2, R23, UR4, R2 ;  /* 0x0000000417027c25 */ /* 0x000fe2000f8e0002 */
[----:B------:R-:W-:-:S03]  /*af50*/  ULDC.64 UR4, c[0x0][0x330] ;  /* 0x0000cc0000047ab9 */ /* 0x000fc60000000a00 */
        /* <DEDUP_REMOVED lines=10> */
[C---:B------:R-:W-:Y:S01]  /*b000*/  LOP3.LUT P6, RZ, R29.reuse, 0x10, RZ, 0xc0, !PT ;  /* 0x000000101dff7812 */ /* 0x040fe200078cc0ff */
[----:B------:R-:W0:Y:S01]  /*b010*/  S2R R4, SR_TID.X ;  /* 0x0000000000047919 */ /* 0x000e220000002100 */
[----:B------:R-:W-:Y:S02]  /*b020*/  LEA R6, R6, UR37, 0x1 ;  /* 0x0000002506067c11 */ /* 0x000fe4000f8e08ff */
[----:B------:R-:W-:Y:S01]  /*b030*/  P2R R21, PR, RZ, 0x40 ;  /* 0x00000040ff157803 */ /* 0x000fe20000000000 */
[----:B------:R-:W1:Y:S01]  /*b040*/  SHFL.IDX PT, R2, R8, RZ, 0x181f ;  /* 0x00181fff08027589 */ /* 0x000e6200000e0000 */
[----:B------:R-:W-:Y:S02]  /*b050*/  LOP3.LUT P6, RZ, R29, 0x200, RZ, 0xc0, !PT ;  /* 0x000002001dff7812 */ /* 0x000fe400078cc0ff */
        /* <DEDUP_REMOVED lines=8> */
[----:B------:R-:W-:Y:S02]  /*b0e0*/  LOP3.LUT P6, RZ, R29, 0x20, RZ, 0xc0, !PT ;  /* 0x000000201dff7812 */ /* 0x000fe400078cc0ff */
[----:B------:R-:W-:Y:S01]  /*b0f0*/  LOP3.LUT P3, RZ, R16, 0x40000000, RZ, 0xc0, !PT ;  /* 0x4000000010ff7812 */ /* 0x000fe2000786c0ff */
[----:B------:R2:W-:Y:S01]  /*b100*/  STL [R1+0x10], R17 ;  /* 0x0000101101007387 */ /* 0x0005e20000100800 */
[----:B------:R-:W-:-:S02]  /*b110*/  P2R R9, PR, RZ, 0x40 ;  /* 0x00000040ff097803 */ /* 0x000fc40000000000 */
[C---:B------:R-:W-:Y:S01]  /*b120*/  LOP3.LUT P6, RZ, R29.reuse, 0x400, RZ, 0xc0, !PT ;  /* 0x000004001dff7812 */ /* 0x040fe200078cc0ff */
[----:B------:R-:W3:Y:S01]  /*b130*/  SHFL.IDX PT, R3, R7, RZ, 0x181f ;  /* 0x00181fff07037589 */ /* 0x000ee200000e0000 */
[C---:B------:R-:W-:Y:S02]  /*b140*/  LOP3.LUT P2, RZ, R16.reuse, 0x20000000, RZ, 0xc0, !PT ;  /* 0x2000000010ff7812 */ /* 0x040fe4000784c0ff */
[----:B------:R-:W-:Y:S02]  /*b150*/  P2R R23, PR, RZ, 0x40 ;  /* 0x00000040ff177803 */ /* 0x000fe40000000000 */
[----:B------:R-:W-:Y:S02]  /*b160*/  LOP3.LUT P6, RZ, R29, 0x2000, RZ, 0xc0, !PT ;  /* 0x000020001dff7812 */ /* 0x000fe400078cc0ff */
[----:B------:R-:W-:Y:S01]  /*b170*/  LOP3.LUT P1, RZ, R16, 0x10000000, RZ, 0xc0, !PT ;  /* 0x1000000010ff7812 */ /* 0x000fe2000782c0ff */
[----:B0-----:R-:W-:Y:S01]  /*b180*/  IMAD.SHL.U32 R4, R4, 0x8, RZ ;  /* 0x0000000804047824 */ /* 0x001fe200078e00ff */
[----:B------:R-:W-:-:S02]  /*b190*/  P2R R24, PR, RZ, 0x40 ;  /* 0x00000040ff187803 */ /* 0x000fc40000000000 */
[C---:B------:R-:W-:Y:S02]  /*b1a0*/  LOP3.LUT P6, RZ, R29.reuse, 0x2, RZ, 0xc0, !PT ;  /* 0x000000021dff7812 */ /* 0x040fe400078cc0ff */
        /* <DEDUP_REMOVED lines=8> */
[----:B--2---:R-:W-:Y:S02]  /*b230*/  P2R R17, PR, RZ, 0x40 ;  /* 0x00000040ff117803 */ /* 0x004fe40000000000 */
[----:B------:R-:W-:-:S04]  /*b240*/  LOP3.LUT P6, RZ, R29, 0x4, RZ, 0xc0, !PT ;  /* 0x000000041dff7812 */ /* 0x000fc800078cc0ff */
[----:B------:R-:W-:Y:S02]  /*b250*/  P2R R18, PR, RZ, 0x40 ;  /* 0x00000040ff127803 */ /* 0x000fe40000000000 */
[----:B------:R-:W-:Y:S01]  /*b260*/  LOP3.LUT P6, RZ, R29, 0x80, RZ, 0xc0, !PT ;  /* 0x000000801dff7812 */ /* 0x000fe200078cc0ff */
[----:B0-----:R-:W-:-:S03]  /*b270*/  IMAD.SHL.U32 R0, R4, 0x2, RZ ;  /* 0x0000000204007824 */ /* 0x001fc600078e00ff */
[----:B------:R-:W-:Y:S02]  /*b280*/  P2R R19, PR, RZ, 0x40 ;  /* 0x00000040ff137803 */ /* 0x000fe40000000000 */
[C---:B------:R-:W-:Y:S02]  /*b290*/  LOP3.LUT P6, RZ, R29.reuse, 0x1000, RZ, 0xc0, !PT ;  /* 0x000010001dff7812 */ /* 0x040fe400078cc0ff */
[----:B-1----:R-:W-:Y:S02]  /*b2a0*/  IADD3 R14, P0, R2, R0, RZ ;  /* 0x00000000020e7210 */ /* 0x002fe40007f1e0ff */
[----:B------:R-:W-:Y:S01]  /*b2b0*/  P2R R27, PR, RZ, 0x40 ;  /* 0x00000040ff1b7803 */ /* 0x000fe20000000000 */
[----:B------:R-:W0:Y:S01]  /*b2c0*/  SHFL.IDX PT, R2, R8, 0x1, 0x181f ;  /* 0x00381f0008027f89 */ /* 0x000e2200000e0000 */
[----:B------:R-:W-:Y:S01]  /*b2d0*/  LOP3.LUT P6, RZ, R29, 0x8000, RZ, 0xc0, !PT ;  /* 0x000080001dff7812 */ /* 0x000fe200078cc0ff */
[----:B---3--:R-:W-:Y:S02]  /*b2e0*/  IMAD.X R15, RZ, RZ, R3, P0 ;  /* 0x000000ffff0f7224 */ /* 0x008fe400000e0603 */
        /* <DEDUP_REMOVED lines=56> */
.L_x_344:
        /* <DEDUP_REMOVED lines=15> */
.L_x_244:
        /* <DEDUP_REMOVED lines=11> */
.L_x_245:
        /* <DEDUP_REMOVED lines=11> */
.L_x_259:
[----:B------:R-:W0:Y:S01]  /*b8c0*/  LDC R2, c[0x0][0x430] ;  /* 0x00010c00ff027b82 */ /* 0x000e220000000800 */
[----:B------:R-:W-:Y:S01]  /*b8d0*/  ISETP.GT.U32.AND P0, PT, R30, 0x5f, PT ;  /* 0x0000005f1e00780c */ /* 0x000fe20003f04070 */
[----:B------:R-:W-:Y:S01]  /*b8e0*/  IMAD R3, R20, 0x60, R33 ;  /* 0x0000006014037824 */ /* 0x000fe200078e0221 */
[----:B------:R-:W-:Y:S01]  /*b8f0*/  ULDC UR4, c[0x0][0x430] ;  /* 0x00010c0000047ab9 */ /* 0x000fe20000000800 */
[----:B------:R-:W-:Y:S02]  /*b900*/  IMAD.U32 R10, RZ, RZ, UR41 ;  /* 0x00000029ff0a7e24 */ /* 0x000fe4000f8e00ff */
[----:B------:R-:W-:-:S05]  /*b910*/  IMAD.IADD R8, R30, 0x1, R3 ;  /* 0x000000011e087824 */ /* 0x000fca00078e0203 */
[----:B------:R-:W-:-:S03]  /*b920*/  MOV R9, R8 ;  /* 0x0000000800097202 */ /* 0x000fc60000000f00 */
        /* <DEDUP_REMOVED lines=22> */
.L_x_247:
[----:B------:R-:W-:Y:S01]  /*ba90*/  LEA R17, R18, UR37, 0x3 ;  /* 0x0000002512117c11 */ /* 0x000fe2000f8e18ff */
[----:B------:R-:W-:Y:S01]  /*baa0*/  BSSY B1, `(.L_x_248) ;  /* 0x0000005000017945 */ /* 0x000fe20003800000 */
[----:B------:R-:W-:Y:S02]  /*bab0*/  SHF.L.U32 R26, R28, 0x1f, RZ ;  /* 0x0000001f1c1a7819 */ /* 0x000fe400000006ff */
[----:B------:R-:W-:Y:S02]  /*bac0*/  SHF.R.S32.HI R23, RZ, 0x1f, R5 ;  /* 0x0000001fff177819 */ /* 0x000fe40000011405 */
[----:B------:R-:W0:Y:S02]  /*bad0*/  SYNCS.PHASECHK.TRANS64.TRYWAIT P0, [R17+URZ+0x32440], R26 ;  /* 0x0324401a110075a7 */ /* 0x000e24000800017f */
[----:B0-----:R-:W-:Y:S05]  /*bae0*/  @!P0 BRA `(.L_x_249) ;  /* 0x0000003800588947 */ /* 0x001fea0003800000 */
.L_x_345:
[----:B------:R-:W-:Y:S05]  /*baf0*/  BSYNC B1 ;  /* 0x0000000000017941 */ /* 0x000fea0003800000 */
.L_x_248:
        /* <DEDUP_REMOVED lines=51> */
.L_x_359:
        /* <DEDUP_REMOVED lines=8> */
.L_x_251:
[----:B------:R-:W-:Y:S02]  /*beb0*/  PLOP3.LUT P1, PT, P1, P0, PT, 0xa2, 0x0 ;  /* 0x000000000000781c */ /* 0x000fe40000f21472 */
[----:B------:R-:W-:-:S08]  /*bec0*/  @P0 R2UR P1, UR4, R17 ;  /* 0x00000000110402ca */ /* 0x000fd00000020000 */
[----:B------:R-:W-:-:S05]  /*bed0*/  @P0 PLOP3.LUT P0, PT, P1, PT, PT, 0x80, 0x0 ;  /* 0x000000000000081c */ /* 0x000fca0000f0f070 */
[----:B------:R-:W-:Y:S01]  /*bee0*/  @!P1 SYNCS.ARRIVE.TRANS64.RED.A0T1 RZ, [UR4+0x32430], RZ ;  /* 0x032430ffffff99a7 */ /* 0x000fe20008200404 */
[----:B------:R-:W-:Y:S07]  /*bef0*/  @!P1 ARRIVES.LDGSTSBAR.64.TRANSCNT [UR4+0x32430] ;  /* 0x03243000ff0099b0 */ /* 0x000fee0008000a84 */
[----:B------:R-:W-:Y:S05]  /*bf00*/  @P0 BRA.U.ANY `(.L_x_251) ;  /* 0xfffffffd00e80947 */ /* 0x000fea000393ffff */
[----:B------:R-:W-:Y:S01]  /*bf10*/  NOP ;  /* 0x0000000000007918 */ /* 0x000fe20000000000 */
[----:B-1----:R-:W-:-:S04]  /*bf20*/  MOV R2, UR41 ;  /* 0x0000002900027c02 */ /* 0x002fc80008000f00 */
[----:B------:R-:W-:-:S13]  /*bf30*/  ISETP.NE.AND P2, PT, R2, 0x3, PT ;  /* 0x000000030200780c */ /* 0x000fda0003f45270 */
[----:B------:R-:W-:Y:S05]  /*bf40*/  @!P2 BRA `(.L_x_252) ;  /* 0x000000000004a947 */ /* 0x000fea0003800000 */
[----:B------:R-:W-:Y:S01]  /*bf50*/  BPT.TRAP 0x1 ;  /* 0x000000040000795c */ /* 0x000fe20000300000 */
.L_x_252:
[----:B------:R1:W-:Y:S01]  /*bf60*/  SYNCS.ARRIVE.TRANS64.A1T0 RZ, [R17+URZ+0x32430], RZ ;  /* 0x032430ff11ff79a7 */ /* 0x0003e2000810003f */
[----:B------:R-:W-:Y:S05]  /*bf70*/  @!P2 BRA `(.L_x_253) ;  /* 0x000000000004a947 */ /* 0x000fea0003800000 */
[----:B------:R-:W-:Y:S01]  /*bf80*/  BPT.TRAP 0x1 ;  /* 0x000000040000795c */ /* 0x000fe20000300000 */
.L_x_253:
[----:B------:R-:W2:Y:S01]  /*bf90*/  SYNCS.PHASECHK.TRANS64.TRYWAIT P0, [R17+URZ+0x32460], R26 ;  /* 0x0324601a110075a7 */ /* 0x000ea2000800017f */
[----:B------:R-:W-:Y:S04]  /*bfa0*/  BSSY B1, `(.L_x_254) ;  /* 0x0000002000017945 */ /* 0x000fe80003800000 */
[----:B--2---:R-:W-:Y:S05]  /*bfb0*/  @!P0 BRA `(.L_x_255) ;  /* 0x0000003800d08947 */ /* 0x004fea0003800000 */
.L_x_360:
[----:B------:R-:W-:Y:S05]  /*bfc0*/  BSYNC B1 ;  /* 0x0000000000017941 */ /* 0x000fea0003800000 */
.L_x_254:
[----:B------:R-:W-:Y:S01]  /*bfd0*/  ULDC.64 UR4, c[0x0][0x328] ;  /* 0x0000ca0000047ab9 */ /* 0x000fe20000000a00 */
[C---:B------:R-:W-:Y:S01]  /*bfe0*/  LOP3.LUT P4, RZ, R16.reuse, 0x2, RZ, 0xc0, !PT ;  /* 0x0000000210ff7812 */ /* 0x040fe2000788c0ff */
[----:B------:R-:W-:Y:S01]  /*bff0*/  IMAD R2, R23, UR4, RZ ;  /* 0x0000000417027c24 */ /* 0x000fe2000f8e02ff */
[----:B------:R-:W-:Y:S01]  /*c000*/  LOP3.LUT P3, RZ, R16, 0x10, RZ, 0xc0, !PT ;  /* 0x0000001010ff7812 */ /* 0x000fe2000786c0ff */
        /* <DEDUP_REMOVED lines=50> */
[----:B------:R-:W-:Y:S02]  /*c330*/  SHFL.IDX PT, R14, R21, 0x5, 0x181f ;  /* 0x00b81f00150e7f89 */ /* 0x000fe400000e0000 */
[----:B----4-:R-:W-:Y:S01]  /*c340*/  IMAD.X R5, RZ, RZ, R3, P0 ;  /* 0x000000ffff057224 */ /* 0x010fe200000e0603 */
[----:B------:R-:W-:Y:S01]  /*c350*/  IADD3 R2, P0, R2, R0, RZ ;  /* 0x0000000002027210 */ /* 0x000fe20007f1e0ff */
[----:B------:R-:W3:Y:S04]  /*c360*/  SHFL.IDX PT, R3, R23, 0x4, 0x181f ;  /* 0x00981f0017037f89 */ /* 0x000ee800000e0000 */
        /* <DEDUP_REMOVED lines=10> */
.L_x_374:
        /* <DEDUP_REMOVED lines=11> */
.L_x_257:
        /* <DEDUP_REMOVED lines=11> */
.L_x_258:
[----:B------:R-:W-:Y:S01]  /*c570*/  VIADD R18, R18, 0x1 ;  /* 0x0000000112127836 */ /* 0x000fe20000000000 */
[----:B------:R0:W-:Y:S01]  /*c580*/  SYNCS.ARRIVE.TRANS64.A1T0 RZ, [R17+URZ+0x32450], RZ ;  /* 0x032450ff11ff79a7 */ /* 0x0001e2000810003f */
[----:B------:R-:W-:-:S03]  /*c590*/  VIADD R2, R20, 0xffffffff ;  /* 0xffffffff14027836 */ /* 0x000fc60000000000 */
[----:B------:R-:W-:-:S04]  /*c5a0*/  ISETP.NE.AND P0, PT, R18, 0x2, PT ;  /* 0x000000021200780c */ /* 0x000fc80003f05270 */
[----:B------:R-:W-:Y:S02]  /*c5b0*/  SEL R18, R18, RZ, P0 ;  /* 0x000000ff12127207 */ /* 0x000fe40000000000 */
[----:B------:R-:W-:Y:S02]  /*c5c0*/  SEL R3, RZ, 0x1, P0 ;  /* 0x00000001ff037807 */ /* 0x000fe40000000000 */
[----:B------:R-:W-:Y:S01]  /*c5d0*/  ISETP.GT.AND P0, PT, R20, RZ, PT ;  /* 0x000000ff1400720c */ /* 0x000fe20003f04270 */
[----:B------:R-:W-:Y:S01]  /*c5e0*/  IMAD.MOV.U32 R20, RZ, RZ, R2 ;  /* 0x000000ffff147224 */ /* 0x000fe200078e0002 */
[----:B------:R-:W-:-:S11]  /*c5f0*/  LOP3.LUT R28, R28, R3, RZ, 0x3c, !PT ;  /* 0x000000031c1c7212 */ /* 0x000fd600078e3cff */
[----:B0-----:R-:W-:Y:S05]  /*c600*/  @P0 BRA `(.L_x_259) ;  /* 0xfffffff000ac0947 */ /* 0x001fea000383ffff */
[----:B------:R-:W-:Y:S05]  /*c610*/  BSYNC B0 ;  /* 0x0000000000007941 */ /* 0x000fea0003800000 */
.L_x_246:
[----:B------:R-:W3:Y:S01]  /*c620*/  LDL.LU R0, [R1+0x8] ;  /* 0x0000080001007983 */ /* 0x000ee20000300800 */
[----:B------:R-:W-:Y:S01]  /*c630*/  VIADD R37, R37, UR42 ;  /* 0x0000002a25257c36 */ /* 0x000fe20008000000 */
[----:B------:R-:W-:-:S04]  /*c640*/  ULDC UR4, c[0x0][0xd34] ;  /* 0x00034d0000047ab9 */ /* 0x000fc80000000800 */
[----:B------:R-:W-:Y:S02]  /*c650*/  ISETP.GE.AND P0, PT, R37, UR4, PT ;  /* 0x0000000425007c0c */ /* 0x000fe4000bf06270 */
[----:B---3--:R-:W-:-:S05]  /*c660*/  IADD3 R0, R0, 0x1, RZ ;  /* 0x0000000100007810 */ /* 0x008fca0007ffe0ff */
[----:B------:R0:W-:Y:S06]  /*c670*/  STL [R1+0x8], R0 ;  /* 0x0000080001007387 */ /* 0x0001ec0000100800 */
[----:B------:R-:W-:Y:S05]  /*c680*/  @!P0 BRA `(.L_x_260) ;  /* 0xffffffc000f48947 */ /* 0x000fea000383ffff */
[----:B0-----:R-:W-:-:S07]  /*c690*/  LOP3.LUT R0, R0, 0x1, RZ, 0xc, !PT ;  /* 0x0000000100007812 */ /* 0x001fce00078e0cff */
.L_x_223:
[----:B------:R-:W0:Y:S01]  /*c6a0*/  S2R R3, SR_CgaCtaId ;  /* 0x0000000000037919 */ /* 0x000e220000008800 */
[----:B------:R-:W-:Y:S01]  /*c6b0*/  MOV R2, 0x400 ;  /* 0x0000040000027802 */ /* 0x000fe20000000f00 */
[----:B------:R-:W-:Y:S01]  /*c6c0*/  BSSY B0, `(.L_x_261) ;  /* 0x0000005000007945 */ /* 0x000fe20003800000 */
[----:B------:R-:W-:Y:S02]  /*c6d0*/  SHF.L.U32 R0, R0, 0x1f, RZ ;  /* 0x0000001f00007819 */ /* 0x000fe400000006ff */
[----:B0-----:R-:W-:-:S04]  /*c6e0*/  LEA R7, R3, R2, 0x18 ;  /* 0x0000000203077211 */ /* 0x001fc800078ec0ff */
[----:B------:R-:W0:Y:S02]  /*c6f0*/  SYNCS.PHASECHK.TRANS64.TRYWAIT P0, [R7+URZ+0x32420], R0 ;  /* 0x03242000070075a7 */ /* 0x000e24000800017f */
[----:B0-----:R-:W-:Y:S05]  /*c700*/  @!P0 BRA `(.L_x_262) ;  /* 0x0000003800dc8947 */ /* 0x001fea0003800000 */
.L_x_375:
[----:B------:R-:W-:Y:S05]  /*c710*/  BSYNC B0 ;  /* 0x0000000000007941 */ /* 0x000fea0003800000 */
.L_x_261:
[----:B------:R-:W-:-:S03]  /*c720*/  UMOV UR4, 0xffffffff ;  /* 0xffffffff00047882 */ /* 0x000fc60000000000 */
[----:B------:R-:W-:Y:S05]  /*c730*/  BRA.DIV UR4, `(.L_x_263) ;  /* 0x0000003a04e47947 */ /* 0x000fea000b800000 */
[----:B0-----:R-:W0:Y:S02]  /*c740*/  S2R R0, SR_TID.X ;  /* 0x0000000000007919 */ /* 0x001e240000002100 */
[----:B0-----:R-:W-:-:S04]  /*c750*/  SHF.R.U32.HI R0, RZ, 0x5, R0 ;  /* 0x00000005ff007819 */ /* 0x001fc80000011600 */
[----:B------:R-:W-:-:S05]  /*c760*/  LOP3.LUT R0, R0, 0x3, RZ, 0xc0, !PT ;  /* 0x0000000300007812 */ /* 0x000fca00078ec0ff */
[----:B------:R0:W3:Y:S02]  /*c770*/  SHFL.IDX PT, R14, R0, RZ, 0x1f ;  /* 0x00001fff000e7589 */ /* 0x0000e400000e0000 */
.L_x_378:
[----:B---3--:R-:W-:Y:S01]  /*c780*/  ISETP.NE.AND P0, PT, R14, RZ, PT ;  /* 0x000000ff0e00720c */ /* 0x008fe20003f05270 */
[----:B------:R-:W-:-:S12]  /*c790*/  BSSY B0, `(.L_x_264) ;  /* 0x0000024000007945 */ /* 0x000fd80003800000 */
[----:B------:R-:W-:Y:S05]  /*c7a0*/  @P0 BRA `(.L_x_265) ;  /* 0x0000000000880947 */ /* 0x000fea0003800000 */
[----:B------:R-:W-:-:S03]  /*c7b0*/  UMOV UR4, 0xffffffff ;  /* 0xffffffff00047882 */ /* 0x000fc60000000000 */
[----:B------:R-:W-:Y:S05]  /*c7c0*/  BRA.DIV UR4, `(.L_x_266) ;  /* 0x0000003a04f47947 */ /* 0x000fea000b800000 */
[----:B------:R-:W-:-:S13]  /*c7d0*/  ELECT P6, URZ, PT ;  /* 0x00000000003f782f */ /* 0x000fda00038c0000 */
.L_x_381:
[----:B------:R-:W-:Y:S05]  /*c7e0*/  @!P6 BRA `(.L_x_265) ;  /* 0x000000000078e947 */ /* 0x000fea0003800000 */
[----:B------:R-:W-:-:S06]  /*c7f0*/  ULOP3.LUT UR4, UR39, 0x2, URZ, 0xfc, !UPT ;  /* 0x0000000227047892 */ /* 0x000fcc000f8efc3f */
[----:B0-----:R-:W-:-:S05]  /*c800*/  IMAD.U32 R0, RZ, RZ, UR4 ;  /* 0x00000004ff007e24 */ /* 0x001fca000f8e00ff */
[----:B------:R-:W-:-:S13]  /*c810*/  ISETP.NE.AND P0, PT, R0, 0x3, PT ;  /* 0x000000030000780c */ /* 0x000fda0003f05270 */
[----:B------:R-:W-:Y:S05]  /*c820*/  @!P0 BRA `(.L_x_267) ;  /* 0x0000000000048947 */ /* 0x000fea0003800000 */
[----:B------:R-:W-:Y:S01]  /*c830*/  BPT.TRAP 0x1 ;  /* 0x000000040000795c */ /* 0x000fe20000300000 */
.L_x_267:
[----:B------:R-:W-:Y:S01]  /*c840*/  IMAD R5, R18, 0x8, R7 ;  /* 0x0000000812057824 */ /* 0x000fe200078e0207 */
[----:B------:R-:W-:Y:S01]  /*c850*/  SHF.L.U32 R0, R28, 0x1f, RZ ;  /* 0x0000001f1c007819 */ /* 0x000fe200000006ff */
[----:B------:R-:W-:-:S03]  /*c860*/  VIADD R18, R18, 0x1 ;  /* 0x0000000112127836 */ /* 0x000fc60000000000 */
[----:B------:R-:W0:Y:S02]  /*c870*/  SYNCS.PHASECHK.TRANS64.TRYWAIT P1, [R5+URZ+0x32440], R0 ;  /* 0x03244000050075a7 */ /* 0x000e24000802017f */
[----:B------:R-:W-:-:S04]  /*c880*/  ISETP.NE.AND P2, PT, R18, 0x2, PT ;  /* 0x000000021200780c */ /* 0x000fc80003f45270 */
[----:B------:R-:W-:Y:S01]  /*c890*/  SEL R3, RZ, 0x1, P2 ;  /* 0x00000001ff037807 */ /* 0x000fe20001000000 */
[----:B0-----:R-:W-:Y:S08]  /*c8a0*/  @!P1 BRA `(.L_x_268) ;  /* 0x0000003800dc9947 */ /* 0x001ff00003800000 */
.L_x_382:
[----:B------:R-:W-:Y:S02]  /*c8b0*/  SEL R18, R18, RZ, P2 ;  /* 0x000000ff12127207 */ /* 0x000fe40001000000 */
[----:B------:R-:W-:Y:S01]  /*c8c0*/  LOP3.LUT R2, R28, R3, RZ, 0x3c, !PT ;  /* 0x000000031c027212 */ /* 0x000fe200078e3cff */
[----:B------:R-:W-:Y:S06]  /*c8d0*/  @!P0 BRA `(.L_x_269) ;  /* 0x0000000000048947 */ /* 0x000fec0003800000 */
[----:B------:R-:W-:Y:S01]  /*c8e0*/  BPT.TRAP 0x1 ;  /* 0x000000040000795c */ /* 0x000fe20000300000 */
.L_x_269:
[----:B------:R-:W-:Y:S01]  /*c8f0*/  IMAD R3, R18, 0x8, R7 ;  /* 0x0000000812037824 */ /* 0x000fe200078e0207 */
[----:B------:R-:W-:-:S04]  /*c900*/  SHF.L.U32 R2, R2, 0x1f, RZ ;  /* 0x0000001f02027819 */ /* 0x000fc800000006ff */
[----:B------:R-:W3:Y:S02]  /*c910*/  SYNCS.PHASECHK.TRANS64.TRYWAIT P1, [R3+URZ+0x32440], R2 ;  /* 0x03244002030075a7 */ /* 0x000ee4000802017f */
[----:B---3--:R-:W-:Y:S05]  /*c920*/  @!P1 BRA `(.L_x_270) ;  /* 0x0000003800d09947 */ /* 0x008fea0003800000 */
.L_x_383:
[----:B------:R-:W-:Y:S05]  /*c930*/  @!P0 BRA `(.L_x_271) ;  /* 0x0000000000048947 */ /* 0x000fea0003800000 */
[----:B------:R-:W-:Y:S01]  /*c940*/  BPT.TRAP 0x1 ;  /* 0x000000040000795c */ /* 0x000fe20000300000 */
.L_x_271:
[----:B------:R-:W4:Y:S02]  /*c950*/  SYNCS.PHASECHK.TRANS64.TRYWAIT P1, [R5+URZ+0x32460], R0 ;  /* 0x03246000050075a7 */ /* 0x000f24000802017f */
[----:B----4-:R-:W-:Y:S05]  /*c960*/  @!P1 BRA `(.L_x_272) ;  /* 0x0000003800d49947 */ /* 0x010fea0003800000 */
.L_x_384:
[----:B------:R-:W-:Y:S05]  /*c970*/  @!P0 BRA `(.L_x_273) ;  /* 0x0000000000048947 */ /* 0x000fea0003800000 */
[----:B------:R-:W-:Y:S01]  /*c980*/  BPT.TRAP 0x1 ;  /* 0x000000040000795c */ /* 0x000fe20000300000 */
.L_x_273:
[----:B------:R0:W0:Y:S02]  /*c990*/  SYNCS.PHASECHK.TRANS64.TRYWAIT P0, [R3+URZ+0x32460], R2 ;  /* 0x03246002030075a7 */ /* 0x000024000800017f */
[----:B0-----:R-:W-:Y:S05]  /*c9a0*/  @!P0 NANOSLEEP.SYNCS 0x989680 ;  /* 0x009896800000895d */ /* 0x001fea0003900000 */
[----:B------:R-:W0:Y:S02]  /*c9b0*/  @!P0 SYNCS.PHASECHK.TRANS64 P0, [R3+URZ+0x32460], R2 ;  /* 0x03246002030085a7 */ /* 0x000e24000800007f */
[----:B0-----:R-:W-:Y:S05]  /*c9c0*/  @!P0 BRA `(.L_x_273) ;  /* 0xfffffffc00f08947 */ /* 0x001fea000383ffff */
.L_x_265:
[----:B------:R-:W-:Y:S05]  /*c9d0*/  BSYNC B0 ;  /* 0x0000000000007941 */ /* 0x000fea0003800000 */
.L_x_264:
[----:B------:R-:W-:Y:S05]  /*c9e0*/  EXIT ;  /* 0x000000000000794d */ /* 0x000fea0003800000 */
.L_x_190:
[----:B0-----:R-:W-:-:S04]  /*c9f0*/  IMAD.U32 R3, RZ, RZ, UR51 ;  /* 0x00000033ff037e24 */ /* 0x001fc8000f8e00ff */
[----:B------:R0:W1:Y:S03]  /*ca00*/  SYNCS.PHASECHK.TRANS64.TRYWAIT P0, [R3+URZ+0x32400], R0 ;  /* 0x03240000030075a7 */ /* 0x000066000800017f */
[----:B-1----:R-:W-:Y:S05]  /*ca10*/  @!P0 NANOSLEEP.SYNCS 0x989680 ;  /* 0x009896800000895d */ /* 0x002fea0003900000 */
[----:B------:R-:W1:Y:S02]  /*ca20*/  @!P0 SYNCS.PHASECHK.TRANS64 P0, [R3+URZ+0x32400], R0 ;  /* 0x03240000030085a7 */ /* 0x000e64000800007f */
[----:B-1----:R-:W-:Y:S05]  /*ca30*/  @!P0 BRA `(.L_x_190) ;  /* 0xfffffffc00ec8947 */ /* 0x002fea000383ffff */
[----:B------:R-:W-:Y:S05]  /*ca40*/  BRA `(.L_x_274) ;  /* 0xffffff4400ac7947 */ /* 0x000fea000383ffff */
.L_x_194:
[----:B-1----:R-:W-:-:S04]  /*ca50*/  IMAD.U32 R4, RZ, RZ, UR27 ;  /* 0x0000001bff047e24 */ /* 0x002fc8000f8e00ff */
[----:B------:R1:W2:Y:S03]  /*ca60*/  SYNCS.PHASECHK.TRANS64.TRYWAIT P1, [R4+URZ+0x32430], R3 ;  /* 0x03243003040075a7 */ /* 0x0002a6000802017f */
[----:B--2---:R-:W-:Y:S05]  /*ca70*/  @!P1 NANOSLEEP.SYNCS 0x989680 ;  /* 0x009896800000995d */ /* 0x004fea0003900000 */
[----:B------:R-:W2:Y:S02]  /*ca80*/  @!P1 SYNCS.PHASECHK.TRANS64 P1, [R4+URZ+0x32430], R3 ;  /* 0x03243003040095a7 */ /* 0x000ea4000802007f */
[----:B--2---:R-:W-:Y:S05]  /*ca90*/  @!P1 BRA `(.L_x_194) ;  /* 0xfffffffc00ec9947 */ /* 0x004fea000383ffff */
[----:B------:R-:W-:Y:S05]  /*caa0*/  BRA `(.L_x_193) ;  /* 0xffffff4400d07947 */ /* 0x000fea000383ffff */
.L_x_195:
[----:B--2---:R-:W-:-:S04]  /*cab0*/  IMAD.U32 R5, RZ, RZ, UR51 ;  /* 0x00000033ff057e24 */ /* 0x004fc8000f8e00ff */
[----:B------:R2:W3:Y:S03]  /*cac0*/  SYNCS.PHASECHK.TRANS64.TRYWAIT P1, [R5+URZ+0x32410], R0 ;  /* 0x03241000050075a7 */ /* 0x0004e6000802017f */
[----:B---3--:R-:W-:Y:S05]  /*cad0*/  @!P1 NANOSLEEP.SYNCS 0x989680 ;  /* 0x009896800000995d */ /* 0x008fea0003900000 */
[----:B------:R-:W3:Y:S02]  /*cae0*/  @!P1 SYNCS.PHASECHK.TRANS64 P1, [R5+URZ+0x32410], R0 ;  /* 0x03241000050095a7 */ /* 0x000ee4000802007f */
[----:B---3--:R-:W-:Y:S05]  /*caf0*/  @!P1 BRA `(.L_x_195) ;  /* 0xfffffffc00ec9947 */ /* 0x008fea000383ffff */
[----:B------:R-:W-:Y:S05]  /*cb00*/  BRA `(.L_x_275) ;  /* 0xffffff4800507947 */ /* 0x000fea000383ffff */
.L_x_199:
[----:B--2---:R-:W-:-:S04]  /*cb10*/  IMAD.U32 R0, RZ, RZ, UR27 ;  /* 0x0000001bff007e24 */ /* 0x004fc8000f8e00ff */
[----:B------:R2:W4:Y:S03]  /*cb20*/  SYNCS.PHASECHK.TRANS64.TRYWAIT P1, [R0+URZ+0x32450], R3 ;  /* 0x03245003000075a7 */ /* 0x000526000802017f */
[----:B----4-:R-:W-:Y:S05]  /*cb30*/  @!P1 NANOSLEEP.SYNCS 0x989680 ;  /* 0x009896800000995d */ /* 0x010fea0003900000 */
[----:B------:R-:W4:Y:S02]  /*cb40*/  @!P1 SYNCS.PHASECHK.TRANS64 P1, [R0+URZ+0x32450], R3 ;  /* 0x03245003000095a7 */ /* 0x000f24000802007f */
[----:B----4-:R-:W-:Y:S05]  /*cb50*/  @!P1 BRA `(.L_x_199) ;  /* 0xfffffffc00ec9947 */ /* 0x010fea000383ffff */
[----:B------:R-:W-:Y:S05]  /*cb60*/  BRA `(.L_x_198) ;  /* 0xffffff4800587947 */ /* 0x000fea000383ffff */
.L_x_206:
[----:B-1----:R-:W-:-:S04]  /*cb70*/  IMAD.U32 R3, RZ, RZ, UR28 ;  /* 0x0000001cff037e24 */ /* 0x002fc8000f8e00ff */
[----:B------:R1:W2:Y:S03]  /*cb80*/  SYNCS.PHASECHK.TRANS64.TRYWAIT P2, [R3+URZ+0x32430], R0 ;  /* 0x03243000030075a7 */ /* 0x0002a6000804017f */
[----:B--2---:R-:W-:Y:S05]  /*cb90*/  @!P2 NANOSLEEP.SYNCS 0x989680 ;  /* 0x009896800000a95d */ /* 0x004fea0003900000 */
[----:B------:R-:W2:Y:S02]  /*cba0*/  @!P2 SYNCS.PHASECHK.TRANS64 P2, [R3+URZ+0x32430], R0 ;  /* 0x032430000300a5a7 */ /* 0x000ea4000804007f */
[----:B--2---:R-:W-:Y:S05]  /*cbb0*/  @!P2 BRA `(.L_x_206) ;  /* 0xfffffffc00eca947 */ /* 0x004fea000383ffff */
[----:B------:R-:W-:Y:S05]  /*cbc0*/  BRA `(.L_x_205) ;  /* 0xffffff6800047947 */ /* 0x000fea000383ffff */
.L_x_210:
[----:B-1----:R-:W-:-:S04]  /*cbd0*/  IMAD.U32 R3, RZ, RZ, UR28 ;  /* 0x0000001cff037e24 */ /* 0x002fc8000f8e00ff */
[----:B------:R1:W3:Y:S03]  /*cbe0*/  SYNCS.PHASECHK.TRANS64.TRYWAIT P2, [R3+URZ+0x32450], R0 ;  /* 0x03245000030075a7 */ /* 0x0002e6000804017f */
[----:B---3--:R-:W-:Y:S05]  /*cbf0*/  @!P2 NANOSLEEP.SYNCS 0x989680 ;  /* 0x009896800000a95d */ /* 0x008fea0003900000 */
[----:B------:R-:W3:Y:S02]  /*cc00*/  @!P2 SYNCS.PHASECHK.TRANS64 P2, [R3+URZ+0x32450], R0 ;  /* 0x032450000300a5a7 */ /* 0x000ee4000804007f */
[----:B---3--:R-:W-:Y:S05]  /*cc10*/  @!P2 BRA `(.L_x_210) ;  /* 0xfffffffc00eca947 */ /* 0x008fea000383ffff */
[----:B------:R-:W-:Y:S05]  /*cc20*/  BRA `(.L_x_209) ;  /* 0xffffff68005c7947 */ /* 0x000fea000383ffff */
.L_x_227:
        /* <DEDUP_REMOVED lines=11> */
.L_x_277:
[----:B------:R-:W-:Y:S05]  /*cce0*/  BSYNC B0 ;  /* 0x0000000000007941 */ /* 0x000fea0003800000 */
.L_x_276:
[----:B------:R-:W-:Y:S05]  /*ccf0*/  BRA `(.L_x_278) ;  /* 0xffffffc000bc7947 */ /* 0x000fea000383ffff */
.L_x_230:
[----:B0-----:R0:W1:Y:S02]  /*cd00*/  SYNCS.PHASECHK.TRANS64.TRYWAIT P0, [R17+URZ+0x32440], R0 ;  /* 0x03244000110075a7 */ /* 0x001064000800017f */
[----:B-1----:R-:W-:Y:S05]  /*cd10*/  @!P0 NANOSLEEP.SYNCS 0x989680 ;  /* 0x009896800000895d */ /* 0x002fea0003900000 */
[----:B------:R-:W1:Y:S02]  /*cd20*/  @!P0 SYNCS.PHASECHK.TRANS64 P0, [R17+URZ+0x32440], R0 ;  /* 0x03244000110085a7 */ /* 0x000e64000800007f */
[----:B-1----:R-:W-:Y:S05]  /*cd30*/  @!P0 BRA `(.L_x_230) ;  /* 0xfffffffc00f08947 */ /* 0x002fea000383ffff */
[----:B------:R-:W-:Y:S05]  /*cd40*/  BRA `(.L_x_279) ;  /* 0xffffffc400407947 */ /* 0x000fea000383ffff */
.L_x_231:
[----:B------:R-:W-:Y:S01]  /*cd50*/  BSSY B0, `(.L_x_280) ;  /* 0x0000008000007945 */ /* 0x000fe20003800000 */
[----:B------:R-:W-:Y:S01]  /*cd60*/  MOV R13, R5 ;  /* 0x00000005000d7202 */ /* 0x000fe20000000f00 */
[----:B------:R-:W-:Y:S02]  /*cd70*/  IMAD.MOV.U32 R12, RZ, RZ, RZ ;  /* 0x000000ffff0c7224 */ /* 0x000fe400078e00ff */
[----:B------:R-:W-:Y:S02]  /*cd80*/  IMAD.MOV.U32 R11, RZ, RZ, 0x181f ;  /* 0x0000181fff0b7424 */ /* 0x000fe400078e00ff */
[----:B------:R-:W-:-:S07]  /*cd90*/  IMAD.MOV.U32 R15, RZ, RZ, -0x1 ;  /* 0xffffffffff0f7424 */ /* 0x000fce00078e00ff */
[----:B------:R-:W-:Y:S05]  /*cda0*/  WARPSYNC.COLLECTIVE R15, `(.L_x_281) ;  /* 0x000000000f087348 */ /* 0x000fea0003c00000 */
[----:B------:R0:W1:Y:S02]  /*cdb0*/  SHFL.IDX P6, R14, R13, R12, R11 ;  /* 0x0000000c0d0e7389 */ /* 0x00006400000c000b */
[----:B01----:R-:W-:Y:S01]  /*cdc0*/  ENDCOLLECTIVE ;  /* 0x000000000000791b */ /* 0x003fe20003800000 */
.L_x_281:
[----:B------:R-:W-:Y:S05]  /*cdd0*/  BSYNC B0 ;  /* 0x0000000000007941 */ /* 0x000fea0003800000 */
.L_x_280:
        /* <DEDUP_REMOVED lines=9> */
.L_x_282:
[----:B------:R-:W-:Y:S01]  /*ce70*/  @P2 LEA R7, R4, UR37, 0x1 ;  /* 0x0000002504072c11 */ /* 0x000fe2000f8e08ff */
[----:B------:R-:W-:Y:S02]  /*ce80*/  IMAD.MOV.U32 R13, RZ, RZ, R5 ;  /* 0x000000ffff0d7224 */ /* 0x000fe400078e0005 */
[----:B------:R-:W-:Y:S01]  /*ce90*/  IMAD.MOV.U32 R12, RZ, RZ, 0x1 ;  /* 0x00000001ff0c7424 */ /* 0x000fe200078e00ff */
[----:B------:R-:W-:-:S13]  /*cea0*/  @P2 LEA R2, P0, R20, R14, 0x1 ;  /* 0x0000000e14022211 */ /* 0x000fda00078008ff */
[----:B------:R-:W-:Y:S05]  /*ceb0*/  WARPSYNC.COLLECTIVE R15, `(.L_x_283) ;  /* 0x000000000f087348 */ /* 0x000fea0003c00000 */
[----:B------:R0:W1:Y:S02]  /*cec0*/  SHFL.IDX P6, R14, R13, R12, R11 ;  /* 0x0000000c0d0e7389 */ /* 0x00006400000c000b */
[----:B01----:R-:W-:Y:S01]  /*ced0*/  ENDCOLLECTIVE ;  /* 0x000000000000791b */ /* 0x003fe20003800000 */
.L_x_283:
        /* <DEDUP_REMOVED lines=11> */
.L_x_284:
[----:B------:R-:W-:Y:S01]  /*cf90*/  @P2 LEA R12, R4, UR37, 0x1 ;  /* 0x00000025040c2c11 */ /* 0x000fe2000f8e08ff */
[----:B------:R-:W-:Y:S01]  /*cfa0*/  IMAD.MOV.U32 R13, RZ, RZ, R5 ;  /* 0x000000ffff0d7224 */ /* 0x000fe200078e0005 */
[----:B------:R-:W-:-:S04]  /*cfb0*/  @P2 LEA R11, P0, R20, R14, 0x1 ;  /* 0x0000000e140b2211 */ /* 0x000fc800078008ff */
[----:B------:R-:W-:Y:S01]  /*cfc0*/  @P2 MOV R2, R11 ;  /* 0x0000000b00022202 */ /* 0x000fe20000000f00 */
[----:B------:R-:W-:Y:S02]  /*cfd0*/  @P2 IMAD.X R6, RZ, RZ, R6, P0 ;  /* 0x000000ffff062224 */ /* 0x000fe400000e0606 */
        /* <DEDUP_REMOVED lines=11> */
.L_x_285:
[----:B------:R-:W-:Y:S02]  /*d090*/  IMAD.MOV.U32 R13, RZ, RZ, R0 ;  /* 0x000000ffff0d7224 */ /* 0x000fe400078e0000 */
[----:B------:R-:W-:-:S07]  /*d0a0*/  IMAD.MOV.U32 R9, RZ, RZ, R14 ;  /* 0x000000ffff097224 */ /* 0x000fce00078e000e */
[----:B------:R-:W-:Y:S05]  /*d0b0*/  WARPSYNC.COLLECTIVE R15, `(.L_x_286) ;  /* 0x000000000f087348 */ /* 0x000fea0003c00000 */
[----:B------:R0:W1:Y:S02]  /*d0c0*/  SHFL.IDX P6, R14, R13, R12, R11 ;  /* 0x0000000c0d0e7389 */ /* 0x00006400000c000b */
[----:B01----:R-:W-:Y:S01]  /*d0d0*/  ENDCOLLECTIVE ;  /* 0x000000000000791b */ /* 0x003fe20003800000 */
.L_x_286:
        /* <DEDUP_REMOVED lines=16> */
.L_x_287:
[----:B------:R-:W-:Y:S02]  /*d1e0*/  IMAD.MOV.U32 R13, RZ, RZ, R0 ;  /* 0x000000ffff0d7224 */ /* 0x000fe400078e0000 */
[----:B------:R-:W-:-:S07]  /*d1f0*/  IMAD.MOV.U32 R7, RZ, RZ, R14 ;  /* 0x000000ffff077224 */ /* 0x000fce00078e000e */
[----:B------:R-:W-:Y:S05]  /*d200*/  WARPSYNC.COLLECTIVE R15, `(.L_x_288) ;  /* 0x000000000f087348 */ /* 0x000fea0003c00000 */
[----:B------:R0:W1:Y:S02]  /*d210*/  SHFL.IDX P6, R14, R13, R12, R11 ;  /* 0x0000000c0d0e7389 */ /* 0x00006400000c000b */
[----:B01----:R-:W-:Y:S01]  /*d220*/  ENDCOLLECTIVE ;  /* 0x000000000000791b */ /* 0x003fe20003800000 */
.L_x_288:
[----:B------:R-:W-:Y:S02]  /*d230*/  IMAD.MOV.U32 R13, RZ, RZ, R5 ;  /* 0x000000ffff0d7224 */ /* 0x000fe400078e0005 */
[----:B------:R-:W-:Y:S01]  /*d240*/  IMAD.MOV.U32 R12, RZ, RZ, 0x4 ;  /* 0x00000004ff0c7424 */ /* 0x000fe200078e00ff */
[----:B------:R-:W-:-:S13]  /*d250*/  @P2 LEA R8, P0, R20, R14, 0x1 ;  /* 0x0000000e14082211 */ /* 0x000fda00078008ff */
[----:B------:R-:W-:Y:S05]  /*d260*/  WARPSYNC.COLLECTIVE R15, `(.L_x_289) ;  /* 0x000000000f087348 */ /* 0x000fea0003c00000 */
[----:B------:R0:W1:Y:S02]  /*d270*/  SHFL.IDX P6, R14, R13, R12, R11 ;  /* 0x0000000c0d0e7389 */ /* 0x00006400000c000b */
[----:B01----:R-:W-:Y:S01]  /*d280*/  ENDCOLLECTIVE ;  /* 0x000000000000791b */ /* 0x003fe20003800000 */
.L_x_289:
[----:B------:R-:W-:Y:S01]  /*d290*/  @P2 MOV R2, R8 ;  /* 0x0000000800022202 */ /* 0x000fe20000000f00 */
[----:B------:R-:W-:-:S04]  /*d2a0*/  @P2 IMAD.X R7, RZ, RZ, R7, P0 ;  /* 0x000000ffff072224 */ /* 0x000fc800000e0607 */
        /* <DEDUP_REMOVED lines=11> */
.L_x_290:
        /* <DEDUP_REMOVED lines=15> */
.L_x_291:
[----:B------:R-:W-:Y:S02]  /*d450*/  IMAD.MOV.U32 R13, RZ, RZ, R0 ;  /* 0x000000ffff0d7224 */ /* 0x000fe400078e0000 */
[----:B------:R-:W-:-:S07]  /*d460*/  IMAD.MOV.U32 R5, RZ, RZ, R14 ;  /* 0x000000ffff057224 */ /* 0x000fce00078e000e */
[----:B------:R-:W-:Y:S05]  /*d470*/  WARPSYNC.COLLECTIVE R15, `(.L_x_292) ;  /* 0x000000000f087348 */ /* 0x000fea0003c00000 */
[----:B------:R0:W1:Y:S02]  /*d480*/  SHFL.IDX P6, R14, R13, R12, R11 ;  /* 0x0000000c0d0e7389 */ /* 0x00006400000c000b */
[----:B01----:R-:W-:Y:S01]  /*d490*/  ENDCOLLECTIVE ;  /* 0x000000000000791b */ /* 0x003fe20003800000 */
.L_x_292:
[----:B------:R-:W-:Y:S05]  /*d4a0*/  BRA `(.L_x_293) ;  /* 0xffffffc000947947 */ /* 0x000fea000383ffff */
.L_x_235:
[----:B------:R-:W-:Y:S01]  /*d4b0*/  IMAD.MOV.U32 R13, RZ, RZ, R5 ;  /* 0x000000ffff0d7224 */ /* 0x000fe200078e0005 */
[----:B------:R-:W-:Y:S01]  /*d4c0*/  MOV R12, RZ ;  /* 0x000000ff000c7202 */ /* 0x000fe20000000f00 */
[----:B------:R-:W-:Y:S01]  /*d4d0*/  IMAD.MOV.U32 R11, RZ, RZ, 0x181f ;  /* 0x0000181fff0b7424 */ /* 0x000fe200078e00ff */
[----:B------:R-:W0:Y:S01]  /*d4e0*/  S2R R20, SR_TID.X ;  /* 0x0000000000147919 */ /* 0x000e220000002100 */
[----:B------:R-:W-:Y:S01]  /*d4f0*/  IMAD.MOV.U32 R15, RZ, RZ, -0x1 ;  /* 0xffffffffff0f7424 */ /* 0x000fe200078e00ff */
[----:B------:R-:W-:Y:S01]  /*d500*/  LEA R8, R27, UR37, 0x1 ;  /* 0x000000251b087c11 */ /* 0x000fe2000f8e08ff */
[----:B------:R-:W-:Y:S01]  /*d510*/  IMAD.IADD R0, R36, 0x1, R0 ;  /* 0x0000000124007824 */ /* 0x000fe200078e0200 */
[----:B------:R-:W-:-:S07]  /*d520*/  LOP3.LUT R16, R16, 0xfffff7ff, RZ, 0xc0, !PT ;  /* 0xfffff7ff10107812 */ /* 0x000fce00078ec0ff */
[----:B01----:R-:W-:Y:S05]  /*d530*/  WARPSYNC.COLLECTIVE R15, `(.L_x_294) ;  /* 0x000000000f087348 */ /* 0x003fea0003c00000 */
[----:B------:R2:W3:Y:S02]  /*d540*/  SHFL.IDX P6, R14, R13, R12, R11 ;  /* 0x0000000c0d0e7389 */ /* 0x0004e400000c000b */
[----:B0123--:R-:W-:Y:S01]  /*d550*/  ENDCOLLECTIVE ;  /* 0x000000000000791b */ /* 0x00ffe20003800000 */
.L_x_294:
[C---:B------:R-:W-:Y:S01]  /*d560*/  VIADD R6, R0.reuse, 0x10 ;  /* 0x0000001000067836 */ /* 0x040fe20000000000 */
[----:B------:R-:W-:Y:S01]  /*d570*/  ISETP.GE.AND P2, PT, R0, UR38, PT ;  /* 0x0000002600007c0c */ /* 0x000fe2000bf46270 */
[----:B------:R-:W-:-:S12]  /*d580*/  IMAD.MOV.U32 R13, RZ, RZ, R4 ;  /* 0x000000ffff0d7224 */ /* 0x000fd800078e0004 */
[----:B------:R-:W-:-:S04]  /*d590*/  @P2 LOP3.LUT R16, R16, 0x800, RZ, 0xfc, !PT ;  /* 0x0000080010102812 */ /* 0x000fc800078efcff */
[----:B------:R-:W-:Y:S01]  /*d5a0*/  LOP3.LUT R16, R16, 0xfffffbff, RZ, 0xc0, !PT ;  /* 0xfffffbff10107812 */ /* 0x000fe200078ec0ff */
[----:B------:R-:W-:-:S07]  /*d5b0*/  IMAD.MOV.U32 R3, RZ, RZ, R14 ;  /* 0x000000ffff037224 */ /* 0x000fce00078e000e */
[----:B------:R-:W-:Y:S05]  /*d5c0*/  WARPSYNC.COLLECTIVE R15, `(.L_x_295) ;  /* 0x000000000f087348 */ /* 0x000fea0003c00000 */
[----:B------:R0:W1:Y:S02]  /*d5d0*/  SHFL.IDX P6, R14, R13, R12, R11 ;  /* 0x0000000c0d0e7389 */ /* 0x00006400000c000b */
[----:B01----:R-:W-:Y:S01]  /*d5e0*/  ENDCOLLECTIVE ;  /* 0x000000000000791b */ /* 0x003fe20003800000 */
.L_x_295:
[----:B------:R-:W-:-:S05]  /*d5f0*/  IMAD.SHL.U32 R20, R20, 0x8, RZ ;  /* 0x0000000814147824 */ /* 0x000fca00078e00ff */
[----:B------:R-:W-:Y:S01]  /*d600*/  LOP3.LUT R20, R20, 0x38, RZ, 0xc0, !PT ;  /* 0x0000003814147812 */ /* 0x000fe200078ec0ff */
[----:B------:R-:W-:-:S03]  /*d610*/  IMAD.MOV.U32 R13, RZ, RZ, R5 ;  /* 0x000000ffff0d7224 */ /* 0x000fc600078e0005 */
[----:B------:R-:W-:-:S05]  /*d620*/  @!P2 LEA R12, P0, R20, R14, 0x1 ;  /* 0x0000000e140ca211 */ /* 0x000fca00078008ff */
[----:B------:R-:W-:Y:S02]  /*d630*/  @!P2 IMAD.MOV.U32 R2, RZ, RZ, R12 ;  /* 0x000000ffff02a224 */ /* 0x000fe400078e000c */
[----:B------:R-:W-:Y:S02]  /*d640*/  IMAD.MOV.U32 R12, RZ, RZ, 0x1 ;  /* 0x00000001ff0c7424 */ /* 0x000fe400078e00ff */
[----:B------:R-:W-:-:S07]  /*d650*/  @!P2 IMAD.X R3, RZ, RZ, R3, P0 ;  /* 0x000000ffff03a224 */ /* 0x000fce00000e0603 */
[----:B------:R-:W-:Y:S05]  /*d660*/  WARPSYNC.COLLECTIVE R15, `(.L_x_296) ;  /* 0x000000000f087348 */ /* 0x000fea0003c00000 */
[----:B------:R0:W1:Y:S02]  /*d670*/  SHFL.IDX P6, R14, R13, R12, R11 ;  /* 0x0000000c0d0e7389 */ /* 0x00006400000c000b */
[----:B01----:R-:W-:Y:S01]  /*d680*/  ENDCOLLECTIVE ;  /* 0x000000000000791b */ /* 0x003fe20003800000 */
.L_x_296:
[----:B------:R-:W-:Y:S01]  /*d690*/  @!PT LDS RZ, [RZ] ;  /* 0x00000000fffff984 */ /* 0x000fe20000000800 */
[----:B------:R-:W-:Y:S01]  /*d6a0*/  @!PT LDS RZ, [RZ] ;  /* 0x00000000fffff984 */ /* 0x000fe20000000800 */
[----:B------:R-:W-:Y:S01]  /*d6b0*/  @!PT LDS RZ, [RZ] ;  /* 0x00000000fffff984 */ /* 0x000fe20000000800 */
[----:B------:R0:W-:Y:S01]  /*d6c0*/  @!P2 LDGSTS.E.BYPASS.LTC128B.128 [R8+0x18400], desc[UR48][R2.64], !P1 ;  /* 0x184000000208afae */ /* 0x0001e2000c901d70 */
[----:B------:R-:W-:Y:S01]  /*d6d0*/  ISETP.GE.AND P2, PT, R6, UR38, PT ;  /* 0x0000002606007c0c */ /* 0x000fe2000bf46270 */
[----:B------:R-:W-:Y:S02]  /*d6e0*/  VIADD R6, R0, 0x20 ;  /* 0x0000002000067836 */ /* 0x000fe40000000000 */
[----:B------:R-:W-:-:S10]  /*d6f0*/  IMAD.MOV.U32 R13, RZ, RZ, R4 ;  /* 0x000000ffff0d7224 */ /* 0x000fd400078e0004 */
[----:B------:R-:W-:-:S04]  /*d700*/  @P2 LOP3.LUT R16, R16, 0x400, RZ, 0xfc, !PT ;  /* 0x0000040010102812 */ /* 0x000fc800078efcff */
[----:B------:R-:W-:Y:S01]  /*d710*/  LOP3.LUT R16, R16, 0xfffffdff, RZ, 0xc0, !PT ;  /* 0xfffffdff10107812 */ /* 0x000fe200078ec0ff */
[----:B0-----:R-:W-:-:S07]  /*d720*/  IMAD.MOV.U32 R2, RZ, RZ, R14 ;  /* 0x000000ffff027224 */ /* 0x001fce00078e000e */
[----:B------:R-:W-:Y:S05]  /*d730*/  WARPSYNC.COLLECTIVE R15, `(.L_x_297) ;  /* 0x000000000f087348 */ /* 0x000fea0003c00000 */
[----:B------:R0:W1:Y:S02]  /*d740*/  SHFL.IDX P6, R14, R13, R12, R11 ;  /* 0x0000000c0d0e7389 */ /* 0x00006400000c000b */
[----:B01----:R-:W-:Y:S01]  /*d750*/  ENDCOLLECTIVE ;  /* 0x000000000000791b */ /* 0x003fe20003800000 */
.L_x_297:
[----:B------:R-:W-:Y:S02]  /*d760*/  IMAD.MOV.U32 R13, RZ, RZ, R5 ;  /* 0x000000ffff0d7224 */ /* 0x000fe400078e0005 */
[----:B------:R-:W-:Y:S02]  /*d770*/  IMAD.MOV.U32 R12, RZ, RZ, 0x2 ;  /* 0x00000002ff0c7424 */ /* 0x000fe400078e00ff */
[----:B------:R-:W-:-:S05]  /*d780*/  IMAD.MOV.U32 R10, RZ, RZ, R14 ;  /* 0x000000ffff0a7224 */ /* 0x000fca00078e000e */
[----:B------:R-:W-:-:S04]  /*d790*/  @!P2 LEA R10, P0, R20, R10, 0x1 ;  /* 0x0000000a140aa211 */ /* 0x000fc800078008ff */
[----:B------:R-:W-:Y:S01]  /*d7a0*/  @!P2 IADD3.X R11, RZ, R2, RZ, P0, !PT ;  /* 0x00000002ff0ba210 */ /* 0x000fe200007fe4ff */
[----:B------:R-:W-:Y:S01]  /*d7b0*/  @!P2 IMAD.MOV.U32 R2, RZ, RZ, R10 ;  /* 0x000000ffff02a224 */ /* 0x000fe200078e000a */
[----:B------:R-:W-:-:S03]  /*d7c0*/  LEA R10, R27, UR37, 0x1 ;  /* 0x000000251b0a7c11 */ /* 0x000fc6000f8e08ff */
[----:B------:R-:W-:Y:S02]  /*d7d0*/  @!P2 IMAD.MOV.U32 R3, RZ, RZ, R11 ;  /* 0x000000ffff03a224 */ /* 0x000fe400078e000b */
[----:B------:R-:W-:-:S03]  /*d7e0*/  IMAD.MOV.U32 R11, RZ, RZ, 0x181f ;  /* 0x0000181fff0b7424 */ /* 0x000fc600078e00ff */
[----:B------:R-:W-:Y:S01]  /*d7f0*/  @!PT LDS RZ, [RZ] ;  /* 0x00000000fffff984 */ /* 0x000fe20000000800 */
[----:B------:R-:W-:Y:S01]  /*d800*/  @!PT LDS RZ, [RZ] ;  /* 0x00000000fffff984 */ /* 0x000fe20000000800 */
[----:B------:R-:W-:Y:S01]  /*d810*/  @!PT LDS RZ, [RZ] ;  /* 0x00000000fffff984 */ /* 0x000fe20000000800 */
[----:B------:R0:W-:Y:S01]  /*d820*/  @!P2 LDGSTS.E.BYPASS.LTC128B.128 [R10+0x18c00], desc[UR48][R2.64], !P1 ;  /* 0x18c00000020aafae */ /* 0x0001e2000c901d70 */
[----:B------:R-:W-:Y:S01]  /*d830*/  ISETP.GE.AND P2, PT, R6, UR38, PT ;  /* 0x0000002606007c0c */ /* 0x000fe2000bf46270 */
[----:B------:R-:W-:-:S12]  /*d840*/  VIADD R6, R0, 0x30 ;  /* 0x0000003000067836 */ /* 0x000fd80000000000 */
[----:B0-----:R-:W-:Y:S05]  /*d850*/  WARPSYNC.COLLECTIVE R15, `(.L_x_298) ;  /* 0x000000000f087348 */ /* 0x001fea0003c00000 */
[----:B------:R1:W2:Y:S02]  /*d860*/  SHFL.IDX P6, R14, R13, R12, R11 ;  /* 0x0000000c0d0e7389 */ /* 0x0002a400000c000b */
[----:B012---:R-:W-:Y:S01]  /*d870*/  ENDCOLLECTIVE ;  /* 0x000000000000791b */ /* 0x007fe20003800000 */
.L_x_298:
[----:B------:R-:W-:Y:S01]  /*d880*/  @P2 LOP3.LUT R16, R16, 0x200, RZ, 0xfc, !PT ;  /* 0x0000020010102812 */ /* 0x000fe200078efcff */
[----:B------:R-:W-:-:S03]  /*d890*/  IMAD.MOV.U32 R13, RZ, RZ, R4 ;  /* 0x000000ffff0d7224 */ /* 0x000fc600078e0004 */
[----:B------:R-:W-:Y:S01]  /*d8a0*/  LOP3.LUT R16, R16, 0xfffffeff, RZ, 0xc0, !PT ;  /* 0xfffffeff10107812 */ /* 0x000fe200078ec0ff */
[----:B------:R-:W-:-:S07]  /*d8b0*/  IMAD.MOV.U32 R8, RZ, RZ, R14 ;  /* 0x000000ffff087224 */ /* 0x000fce00078e000e */
[----:B------:R-:W-:Y:S05]  /*d8c0*/  WARPSYNC.COLLECTIVE R15, `(.L_x_299) ;  /* 0x000000000f087348 */ /* 0x000fea0003c00000 */
[----:B------:R0:W1:Y:S02]  /*d8d0*/  SHFL.IDX P6, R14, R13, R12, R11 ;  /* 0x0000000c0d0e7389 */ /* 0x00006400000c000b */
[----:B01----:R-:W-:Y:S01]  /*d8e0*/  ENDCOLLECTIVE ;  /* 0x000000000000791b */ /* 0x003fe20003800000 */
.L_x_299:
[----:B------:R-:W-:Y:S01]  /*d8f0*/  IMAD.MOV.U32 R13, RZ, RZ, R5 ;  /* 0x000000ffff0d7224 */ /* 0x000fe200078e0005 */
[----:B------:R-:W-:Y:S01]  /*d900*/  MOV R12, 0x3 ;  /* 0x00000003000c7802 */ /* 0x000fe20000000f00 */
[----:B------:R-:W-:-:S07]  /*d910*/  IMAD.MOV.U32 R9, RZ, RZ, R14 ;  /* 0x000000ffff097224 */ /* 0x000fce00078e000e */
[----:B------:R-:W-:Y:S05]  /*d920*/  WARPSYNC.COLLECTIVE R15, `(.L_x_300) ;  /* 0x000000000f087348 */ /* 0x000fea0003c00000 */
[----:B------:R0:W1:Y:S02]  /*d930*/  SHFL.IDX P6, R14, R13, R12, R11 ;  /* 0x0000000c0d0e7389 */ /* 0x00006400000c000b */
[----:B01----:R-:W-:Y:S01]  /*d940*/  ENDCOLLECTIVE ;  /* 0x000000000000791b */ /* 0x003fe20003800000 */
.L_x_300:
[----:B------:R-:W-:-:S05]  /*d950*/  @!P2 LEA R9, P0, R20, R9, 0x1 ;  /* 0x000000091409a211 */ /* 0x000fca00078008ff */
[----:B------:R-:W-:Y:S02]  /*d960*/  @!P2 IMAD.X R8, RZ, RZ, R8, P0 ;  /* 0x000000ffff08a224 */ /* 0x000fe400000e0608 */
[----:B------:R-:W-:Y:S02]  /*d970*/  @!P2 IMAD.MOV.U32 R2, RZ, RZ, R9 ;  /* 0x000000ffff02a224 */ /* 0x000fe400078e0009 */
[----:B------:R-:W-:Y:S02]  /*d980*/  @!P2 IMAD.MOV.U32 R3, RZ, RZ, R8 ;  /* 0x000000ffff03a224 */ /* 0x000fe400078e0008 */
[----:B------:R-:W0:Y:S01]  /*d990*/  S2R R8, SR_TID.X ;  /* 0x0000000000087919 */ /* 0x000e220000002100 */
[----:B------:R-:W-:Y:S02]  /*d9a0*/  IMAD.MOV.U32 R13, RZ, RZ, R4 ;  /* 0x000000ffff0d7224 */ /* 0x000fe400078e0004 */
[----:B------:R-:W-:Y:S01]  /*d9b0*/  @!PT LDS RZ, [RZ] ;  /* 0x00000000fffff984 */ /* 0x000fe20000000800 */
[----:B------:R-:W-:Y:S01]  /*d9c0*/  @!PT LDS RZ, [RZ] ;  /* 0x00000000fffff984 */ /* 0x000fe20000000800 */
[----:B------:R-:W-:Y:S01]  /*d9d0*/  @!PT LDS RZ, [RZ] ;  /* 0x00000000fffff984 */ /* 0x000fe20000000800 */
[----:B------:R1:W-:Y:S01]  /*d9e0*/  @!P2 LDGSTS.E.BYPASS.LTC128B.128 [R10+0x19400], desc[UR48][R2.64], !P1 ;  /* 0x19400000020aafae */ /* 0x0003e2000c901d70 */
[----:B------:R-:W-:Y:S01]  /*d9f0*/  ISETP.GE.AND P2, PT, R6, UR38, PT ;  /* 0x0000002606007c0c */ /* 0x000fe2000bf46270 */
[----:B------:R-:W-:-:S12]  /*da00*/  IMAD.MOV.U32 R6, RZ, RZ, R14 ;  /* 0x000000ffff067224 */ /* 0x000fd800078e000e */
[----:B01----:R-:W-:Y:S05]  /*da10*/  WARPSYNC.COLLECTIVE R15, `(.L_x_301) ;  /* 0x000000000f087348 */ /* 0x003fea0003c00000 */
[----:B------:R2:W3:Y:S02]  /*da20*/  SHFL.IDX P6, R14, R13, R12, R11 ;  /* 0x0000000c0d0e7389 */ /* 0x0004e400000c000b */
[----:B0123--:R-:W-:Y:S01]  /*da30*/  ENDCOLLECTIVE ;  /* 0x000000000000791b */ /* 0x00ffe20003800000 */
.L_x_301:
[----:B------:R-:W-:-:S04]  /*da40*/  @P2 LOP3.LUT R16, R16, 0x100, RZ, 0xfc, !PT ;  /* 0x0000010010102812 */ /* 0x000fc800078efcff */
[----:B------:R-:W-:Y:S01]  /*da50*/  LOP3.LUT R16, R16, 0xffffff7f, RZ, 0xc0, !PT ;  /* 0xffffff7f10107812 */ /* 0x000fe200078ec0ff */
        /* <DEDUP_REMOVED lines=8> */
.L_x_302:
[----:B------:R-:W-:-:S05]  /*dae0*/  @!P2 LEA R7, P0, R8, R7, 0x1 ;  /* 0x000000070807a211 */ /* 0x000fca00078008ff */
[----:B------:R-:W-:Y:S02]  /*daf0*/  @!P2 IMAD.X R6, RZ, RZ, R6, P0 ;  /* 0x000000ffff06a224 */ /* 0x000fe400000e0606 */
[----:B------:R-:W-:Y:S02]  /*db00*/  @!P2 IMAD.MOV.U32 R2, RZ, RZ, R7 ;  /* 0x000000ffff02a224 */ /* 0x000fe400078e0007 */
[----:B------:R-:W-:Y:S02]  /*db10*/  @!P2 IMAD.MOV.U32 R3, RZ, RZ, R6 ;  /* 0x000000ffff03a224 */ /* 0x000fe400078e0006 */
[----:B------:R-:W-:Y:S02]  /*db20*/  IMAD.MOV.U32 R13, RZ, RZ, R4 ;  /* 0x000000ffff0d7224 */ /* 0x000fe400078e0004 */
[----:B------:R-:W-:Y:S01]  /*db30*/  VIADD R6, R0, 0x40 ;  /* 0x0000004000067836 */ /* 0x000fe20000000000 */
[----:B------:R-:W-:Y:S01]  /*db40*/  @!PT LDS RZ, [RZ] ;  /* 0x00000000fffff984 */ /* 0x000fe20000000800 */
[----:B------:R-:W-:Y:S01]  /*db50*/  @!PT LDS RZ, [RZ] ;  /* 0x00000000fffff984 */ /* 0x000fe20000000800 */
[----:B------:R-:W-:Y:S01]  /*db60*/  @!PT LDS RZ, [RZ] ;  /* 0x00000000fffff984 */ /* 0x000fe20000000800 */
[----:B------:R0:W-:Y:S04]  /*db70*/  @!P2 LDGSTS.E.BYPASS.LTC128B.128 [R10+0x19c00], desc[UR48][R2.64], !P1 ;  /* 0x19c00000020aafae */ /* 0x0001e8000c901d70 */
[----:B------:R-:W-:Y:S01]  /*db80*/  ISETP.GE.AND P2, PT, R6, UR38, PT ;  /* 0x0000002606007c0c */ /* 0x000fe2000bf46270 */
[----:B------:R-:W-:-:S02]  /*db90*/  VIADD R6, R0, 0x50 ;  /* 0x0000005000067836 */ /* 0x000fc40000000000 */
[----:B0-----:R-:W-:-:S10]  /*dba0*/  IMAD.MOV.U32 R2, RZ, RZ, R14 ;  /* 0x000000ffff027224 */ /* 0x001fd400078e000e */
[----:B------:R-:W-:Y:S05]  /*dbb0*/  WARPSYNC.COLLECTIVE R15, `(.L_x_303) ;  /* 0x000000000f087348 */ /* 0x000fea0003c00000 */
[----:B------:R0:W1:Y:S02]  /*dbc0*/  SHFL.IDX P6, R14, R13, R12, R11 ;  /* 0x0000000c0d0e7389 */ /* 0x00006400000c000b */
[----:B01----:R-:W-:Y:S01]  /*dbd0*/  ENDCOLLECTIVE ;  /* 0x000000000000791b */ /* 0x003fe20003800000 */
.L_x_303:
[----:B------:R-:W-:-:S04]  /*dbe0*/  @P2 LOP3.LUT R16, R16, 0x80, RZ, 0xfc, !PT ;  /* 0x0000008010102812 */ /* 0x000fc800078efcff */
[----:B------:R-:W-:Y:S01]  /*dbf0*/  LOP3.LUT R16, R16, 0xffffffbf, RZ, 0xc0, !PT ;  /* 0xffffffbf10107812 */ /* 0x000fe200078ec0ff */
[----:B------:R-:W-:Y:S01]  /*dc00*/  IMAD.MOV.U32 R12, RZ, RZ, 0x5 ;  /* 0x00000005ff0c7424 */ /* 0x000fe200078e00ff */
[----:B------:R-:W-:-:S05]  /*dc10*/  @!P2 LEA R14, P0, R8, R14, 0x1 ;  /* 0x0000000e080ea211 */ /* 0x000fca00078008ff */
[----:B------:R-:W-:Y:S02]  /*dc20*/  @!P2 IMAD.X R13, RZ, RZ, R2, P0 ;  /* 0x000000ffff0da224 */ /* 0x000fe400000e0602 */
[----:B------:R-:W-:-:S03]  /*dc30*/  @!P2 IMAD.MOV.U32 R2, RZ, RZ, R14 ;  /* 0x000000ffff02a224 */ /* 0x000fc600078e000e */
[----:B------:R-:W-:Y:S01]  /*dc40*/  @!P2 MOV R3, R13 ;  /* 0x0000000d0003a202 */ /* 0x000fe20000000f00 */
[----:B------:R-:W-:-:S04]  /*dc50*/  IMAD.MOV.U32 R13, RZ, RZ, R5 ;  /* 0x000000ffff0d7224 */ /* 0x000fc800078e0005 */
[----:B------:R-:W-:Y:S01]  /*dc60*/  @!PT LDS RZ, [RZ] ;  /* 0x00000000fffff984 */ /* 0x000fe20000000800 */
[----:B------:R-:W-:Y:S01]  /*dc70*/  @!PT LDS RZ, [RZ] ;  /* 0x00000000fffff984 */ /* 0x000fe20000000800 */
[----:B------:R-:W-:Y:S01]  /*dc80*/  @!PT LDS RZ, [RZ] ;  /* 0x00000000fffff984 */ /* 0x000fe20000000800 */
[----:B------:R0:W-:Y:S01]  /*dc90*/  @!P2 LDGSTS.E.BYPASS.LTC128B.128 [R10+0x1a400], desc[UR48][R2.64], !P1 ;  /* 0x1a400000020aafae */ /* 0x0001e2000c901d70 */
[----:B------:R-:W-:-:S13]  /*dca0*/  ISETP.GE.AND P2, PT, R6, UR38, PT ;  /* 0x0000002606007c0c */ /* 0x000fda000bf46270 */
[----:B0-----:R-:W-:Y:S05]  /*dcb0*/  WARPSYNC.COLLECTIVE R15, `(.L_x_304) ;  /* 0x000000000f087348 */ /* 0x001fea0003c00000 */
[----:B------:R1:W2:Y:S02]  /*dcc0*/  SHFL.IDX P6, R14, R13, R12, R11 ;  /* 0x0000000c0d0e7389 */ /* 0x0002a400000c000b */
[----:B012---:R-:W-:Y:S01]  /*dcd0*/  ENDCOLLECTIVE ;  /* 0x000000000000791b */ /* 0x007fe20003800000 */
.L_x_304:
[----:B------:R-:W-:Y:S01]  /*dce0*/  @P2 LOP3.LUT R16, R16, 0x40, RZ, 0xfc, !PT ;  /* 0x0000004010102812 */ /* 0x000fe200078efcff */
[----:B------:R-:W-:-:S03]  /*dcf0*/  IMAD.MOV.U32 R13, RZ, RZ, R4 ;  /* 0x000000ffff0d7224 */ /* 0x000fc600078e0004 */
[----:B------:R-:W-:Y:S01]  /*dd00*/  LOP3.LUT R16, R16, 0xffffffdf, RZ, 0xc0, !PT ;  /* 0xffffffdf10107812 */ /* 0x000fe200078ec0ff */
[----:B------:R-:W-:-:S07]  /*dd10*/  IMAD.MOV.U32 R2, RZ, RZ, R14 ;  /* 0x000000ffff027224 */ /* 0x000fce00078e000e */
[----:B------:R-:W-:Y:S05]  /*dd20*/  WARPSYNC.COLLECTIVE R15, `(.L_x_305) ;  /* 0x000000000f087348 */ /* 0x000fea0003c00000 */
[----:B------:R0:W1:Y:S02]  /*dd30*/  SHFL.IDX P6, R14, R13, R12, R11 ;  /* 0x0000000c0d0e7389 */ /* 0x00006400000c000b */
[----:B01----:R-:W-:Y:S01]  /*dd40*/  ENDCOLLECTIVE ;  /* 0x000000000000791b */ /* 0x003fe20003800000 */
.L_x_305:
[----:B------:R-:W-:Y:S02]  /*dd50*/  IMAD.MOV.U32 R13, RZ, RZ, R5 ;  /* 0x000000ffff0d7224 */ /* 0x000fe400078e0005 */
[----:B------:R-:W-:Y:S02]  /*dd60*/  IMAD.MOV.U32 R12, RZ, RZ, 0x6 ;  /* 0x00000006ff0c7424 */ /* 0x000fe400078e00ff */
[----:B------:R-:W-:-:S07]  /*dd70*/  IMAD.MOV.U32 R21, RZ, RZ, R14 ;  /* 0x000000ffff157224 */ /* 0x000fce00078e000e */
[----:B------:R-:W-:Y:S05]  /*dd80*/  WARPSYNC.COLLECTIVE R15, `(.L_x_306) ;  /* 0x000000000f087348 */ /* 0x000fea0003c00000 */
[----:B------:R0:W1:Y:S02]  /*dd90*/  SHFL.IDX P6, R14, R13, R12, R11 ;  /* 0x0000000c0d0e7389 */ /* 0x00006400000c000b */
[----:B01----:R-:W-:Y:S01]  /*dda0*/  ENDCOLLECTIVE ;  /* 0x000000000000791b */ /* 0x003fe20003800000 */
.L_x_306:
[----:B------:R-:W-:-:S05]  /*ddb0*/  @!P2 LEA R21, P0, R8, R21, 0x1 ;  /* 0x000000150815a211 */ /* 0x000fca00078008ff */
[----:B------:R-:W-:Y:S02]  /*ddc0*/  @!P2 IMAD.X R20, RZ, RZ, R2, P0 ;  /* 0x000000ffff14a224 */ /* 0x000fe400000e0602 */
[----:B------:R-:W-:Y:S02]  /*ddd0*/  @!P2 IMAD.MOV.U32 R2, RZ, RZ, R21 ;  /* 0x000000ffff02a224 */ /* 0x000fe400078e0015 */
[----:B------:R-:W-:Y:S02]  /*dde0*/  @!P2 IMAD.MOV.U32 R3, RZ, RZ, R20 ;  /* 0x000000ffff03a224 */ /* 0x000fe400078e0014 */
[----:B------:R-:W-:-:S03]  /*ddf0*/  IMAD.MOV.U32 R13, RZ, RZ, R4 ;  /* 0x000000ffff0d7224 */ /* 0x000fc600078e0004 */
[----:B------:R-:W-:Y:S01]  /*de00*/  @!PT LDS RZ, [RZ] ;  /* 0x00000000fffff984 */ /* 0x000fe20000000800 */
[----:B------:R-:W-:Y:S01]  /*de10*/  @!PT LDS RZ, [RZ] ;  /* 0x00000000fffff984 */ /* 0x000fe20000000800 */
[----:B------:R-:W-:Y:S01]  /*de20*/  @!PT LDS RZ, [RZ] ;  /* 0x00000000fffff984 */ /* 0x000fe20000000800 */
[----:B------:R0:W-:Y:S02]  /*de30*/  @!P2 LDGSTS.E.BYPASS.LTC128B.128 [R10+0x1ac00], desc[UR48][R2.64], !P1 ;  /* 0x1ac00000020aafae */ /* 0x0001e4000c901d70 */
[----:B0-----:R-:W-:Y:S01]  /*de40*/  IMAD.MOV.U32 R2, RZ, RZ, R14 ;  /* 0x000000ffff027224 */ /* 0x001fe200078e000e */
[----:B------:R-:W-:-:S07]  /*de50*/  IADD3 R3, R0, 0x60, RZ ;  /* 0x0000006000037810 */ /* 0x000fce0007ffe0ff */
[----:B------:R-:W-:Y:S05]  /*de60*/  WARPSYNC.COLLECTIVE R15, `(.L_x_307) ;  /* 0x000000000f087348 */ /* 0x000fea0003c00000 */
[----:B------:R0:W1:Y:S02]  /*de70*/  SHFL.IDX P6, R14, R13, R12, R11 ;  /* 0x0000000c0d0e7389 */ /* 0x00006400000c000b */
[----:B01----:R-:W-:Y:S01]  /*de80*/  ENDCOLLECTIVE ;  /* 0x000000000000791b */ /* 0x003fe20003800000 */
.L_x_307:
[----:B------:R-:W-:Y:S01]  /*de90*/  ISETP.GE.AND P2, PT, R3, UR38, PT ;  /* 0x0000002603007c0c */ /* 0x000fe2000bf46270 */
[----:B------:R-:W-:Y:S02]  /*dea0*/  IMAD.MOV.U32 R13, RZ, RZ, R5 ;  /* 0x000000ffff0d7224 */ /* 0x000fe400078e0005 */
[----:B------:R-:W-:-:S10]  /*deb0*/  IMAD.MOV.U32 R12, RZ, RZ, 0x7 ;  /* 0x00000007ff0c7424 */ /* 0x000fd400078e00ff */
[----:B------:R-:W-:Y:S01]  /*dec0*/  @P2 LOP3.LUT R16, R16, 0x20, RZ, 0xfc, !PT ;  /* 0x0000002010102812 */ /* 0x000fe200078efcff */
[----:B------:R-:W-:-:S05]  /*ded0*/  IMAD.MOV.U32 R15, RZ, RZ, R14 ;  /* 0x000000ffff0f7224 */ /* 0x000fca00078e000e */
[----:B------:R-:W-:-:S05]  /*dee0*/  @!P2 LEA R6, P0, R8, R15, 0x1 ;  /* 0x0000000f0806a211 */ /* 0x000fca00078008ff */
[----:B------:R-:W-:Y:S02]  /*def0*/  @!P2 IMAD.X R15, RZ, RZ, R2, P0 ;  /* 0x000000ffff0fa224 */ /* 0x000fe400000e0602 */
[----:B------:R-:W-:Y:S02]  /*df00*/  @!P2 IMAD.MOV.U32 R2, RZ, RZ, R6 ;  /* 0x000000ffff02a224 */ /* 0x000fe400078e0006 */
[----:B------:R-:W-:Y:S02]  /*df10*/  @!P2 IMAD.MOV.U32 R3, RZ, RZ, R15 ;  /* 0x000000ffff03a224 */ /* 0x000fe400078e000f */
[----:B------:R-:W-:-:S03]  /*df20*/  IMAD.MOV.U32 R15, RZ, RZ, -0x1 ;  /* 0xffffffffff0f7424 */ /* 0x000fc600078e00ff */
[----:B------:R-:W-:Y:S01]  /*df30*/  @!PT LDS RZ, [RZ] ;  /* 0x00000000fffff984 */ /* 0x000fe20000000800 */
[----:B------:R-:W-:Y:S01]  /*df40*/  @!PT LDS RZ, [RZ] ;  /* 0x00000000fffff984 */ /* 0x000fe20000000800 */
[----:B------:R-:W-:Y:S01]  /*df50*/  @!PT LDS RZ, [RZ] ;  /* 0x00000000fffff984 */ /* 0x000fe20000000800 */
[----:B------:R0:W-:Y:S04]  /*df60*/  @!P2 LDGSTS.E.BYPASS.LTC128B.128 [R10+0x1b400], desc[UR48][R2.64], !P1 ;  /* 0x1b400000020aafae */ /* 0x0001e8000c901d70 */
[----:B0-----:R-:W-:Y:S05]  /*df70*/  WARPSYNC.COLLECTIVE R15, `(.L_x_308) ;  /* 0x000000000f087348 */ /* 0x001fea0003c00000 */
[----:B------:R1:W2:Y:S02]  /*df80*/  SHFL.IDX P6, R14, R13, R12, R11 ;  /* 0x0000000c0d0e7389 */ /* 0x0002a400000c000b */
[----:B012---:R-:W-:Y:S01]  /*df90*/  ENDCOLLECTIVE ;  /* 0x000000000000791b */ /* 0x007fe20003800000 */
.L_x_308:
[----:B------:R-:W-:Y:S02]  /*dfa0*/  IMAD.MOV.U32 R13, RZ, RZ, R4 ;  /* 0x000000ffff0d7224 */ /* 0x000fe400078e0004 */
[----:B------:R-:W-:-:S07]  /*dfb0*/  IMAD.MOV.U32 R5, RZ, RZ, R14 ;  /* 0x000000ffff057224 */ /* 0x000fce00078e000e */
[----:B------:R-:W-:Y:S05]  /*dfc0*/  WARPSYNC.COLLECTIVE R15, `(.L_x_309) ;  /* 0x000000000f087348 */ /* 0x000fea0003c00000 */
[----:B------:R0:W1:Y:S02]  /*dfd0*/  SHFL.IDX P6, R14, R13, R12, R11 ;  /* 0x0000000c0d0e7389 */ /* 0x00006400000c000b */
[----:B01----:R-:W-:Y:S01]  /*dfe0*/  ENDCOLLECTIVE ;  /* 0x000000000000791b */ /* 0x003fe20003800000 */
.L_x_309:
[----:B------:R-:W-:Y:S05]  /*dff0*/  BRA `(.L_x_310) ;  /* 0xffffffc000887947 */ /* 0x000fea000383ffff */
.L_x_237:
[----:B------:R-:W-:Y:S01]  /*e000*/  BSSY B0, `(.L_x_311) ;  /* 0x0000008000007945 */ /* 0x000fe20003800000 */
[----:B------:R-:W-:Y:S02]  /*e010*/  IMAD.MOV.U32 R13, RZ, RZ, R4 ;  /* 0x000000ffff0d7224 */ /* 0x000fe400078e0004 */
[----:B------:R-:W-:Y:S02]  /*e020*/  IMAD.MOV.U32 R12, RZ, RZ, RZ ;  /* 0x000000ffff0c7224 */ /* 0x000fe400078e00ff */
[----:B------:R-:W-:Y:S02]  /*e030*/  IMAD.MOV.U32 R11, RZ, RZ, 0x181f ;  /* 0x0000181fff0b7424 */ /* 0x000fe400078e00ff */
[----:B------:R-:W-:-:S07]  /*e040*/  IMAD.MOV.U32 R15, RZ, RZ, -0x1 ;  /* 0xffffffffff0f7424 */ /* 0x000fce00078e00ff */
[----:B-----5:R-:W-:Y:S05]  /*e050*/  WARPSYNC.COLLECTIVE R15, `(.L_x_312) ;  /* 0x000000000f087348 */ /* 0x020fea0003c00000 */
[----:B------:R0:W1:Y:S02]  /*e060*/  SHFL.IDX P6, R14, R13, R12, R11 ;  /* 0x0000000c0d0e7389 */ /* 0x00006400000c000b */
[----:B01---5:R-:W-:Y:S01]  /*e070*/  ENDCOLLECTIVE ;  /* 0x000000000000791b */ /* 0x023fe20003800000 */
.L_x_312:
[----:B------:R-:W-:Y:S05]  /*e080*/  BSYNC B0 ;  /* 0x0000000000007941 */ /* 0x000fea0003800000 */
.L_x_311:
[----:B------:R-:W-:Y:S01]  /*e090*/  IMAD.MOV.U32 R13, RZ, RZ, R0 ;  /* 0x000000ffff0d7224 */ /* 0x000fe200078e0000 */
[----:B------:R-:W-:Y:S01]  /*e0a0*/  MOV R12, RZ ;  /* 0x000000ff000c7202 */ /* 0x000fe20000000f00 */
[----:B------:R-:W-:Y:S01]  /*e0b0*/  IMAD.MOV.U32 R11, RZ, RZ, 0x181f ;  /* 0x0000181fff0b7424 */ /* 0x000fe200078e00ff */
[----:B------:R-:W-:Y:S01]  /*e0c0*/  LOP3.LUT P2, RZ, R16, 0x800, RZ, 0xc0, !PT ;  /* 0x0000080010ff7812 */ /* 0x000fe2000784c0ff */
[----:B------:R-:W-:Y:S02]  /*e0d0*/  IMAD.MOV.U32 R15, RZ, RZ, -0x1 ;  /* 0xffffffffff0f7424 */ /* 0x000fe400078e00ff */
[----:B------:R-:W-:-:S10]  /*e0e0*/  IMAD.MOV.U32 R2, RZ, RZ, R14 ;  /* 0x000000ffff027224 */ /* 0x000fd400078e000e */
[----:B------:R-:W-:Y:S05]  /*e0f0*/  WARPSYNC.COLLECTIVE R15, `(.L_x_313) ;  /* 0x000000000f087348 */ /* 0x000fea0003c00000 */
[----:B------:R0:W1:Y:S02]  /*e100*/  SHFL.IDX P6, R14, R13, R12, R11 ;  /* 0x0000000c0d0e7389 */ /* 0x00006400000c000b */
[----:B01----:R-:W-:Y:S01]  /*e110*/  ENDCOLLECTIVE ;  /* 0x000000000000791b */ /* 0x003fe20003800000 */
.L_x_313:
[----:B------:R-:W-:Y:S02]  /*e120*/  IMAD.MOV.U32 R13, RZ, RZ, R4 ;  /* 0x000000ffff0d7224 */ /* 0x000fe400078e0004 */
[----:B------:R-:W-:Y:S01]  /*e130*/  IMAD.MOV.U32 R12, RZ, RZ, 0x1 ;  /* 0x00000001ff0c7424 */ /* 0x000fe200078e00ff */
[----:B------:R-:W-:-:S05]  /*e140*/  @!P2 LEA R14, P0, R21, R14, 0x1 ;  /* 0x0000000e150ea211 */ /* 0x000fca00078008ff */
[----:B------:R-:W-:Y:S02]  /*e150*/  @!P2 IMAD.X R3, RZ, RZ, R2, P0 ;  /* 0x000000ffff03a224 */ /* 0x000fe400000e0602 */
[----:B------:R-:W-:-:S07]  /*e160*/  @!P2 IMAD.MOV.U32 R2, RZ, RZ, R14 ;  /* 0x000000ffff02a224 */ /* 0x000fce00078e000e */
[----:B------:R-:W-:Y:S05]  /*e170*/  WARPSYNC.COLLECTIVE R15, `(.L_x_314) ;  /* 0x000000000f087348 */ /* 0x000fea0003c00000 */
[----:B------:R0:W1:Y:S02]  /*e180*/  SHFL.IDX P6, R14, R13, R12, R11 ;  /* 0x0000000c0d0e7389 */ /* 0x00006400000c000b */
[----:B01----:R-:W-:Y:S01]  /*e190*/  ENDCOLLECTIVE ;  /* 0x000000000000791b */ /* 0x003fe20003800000 */
.L_x_314:
[----:B------:R-:W-:Y:S01]  /*e1a0*/  @!PT LDS RZ, [RZ] ;  /* 0x00000000fffff984 */ /* 0x000fe20000000800 */
[----:B------:R-:W-:Y:S01]  /*e1b0*/  @!PT LDS RZ, [RZ] ;  /* 0x00000000fffff984 */ /* 0x000fe20000000800 */
[----:B------:R-:W-:Y:S01]  /*e1c0*/  @!PT LDS RZ, [RZ] ;  /* 0x00000000fffff984 */ /* 0x000fe20000000800 */
[----:B------:R0:W-:Y:S04]  /*e1d0*/  @!P2 LDGSTS.E.BYPASS.LTC128B.128 [R20+0x22400], desc[UR48][R2.64], !P5 ;  /* 0x224000000214afae */ /* 0x0001e8000e901d70 */
[----:B------:R0:W-:Y:S04]  /*e1e0*/  @!P2 LDGSTS.E.BYPASS.LTC128B.128 [R20+0x26400], desc[UR48][R2.64+0x80], !P4 ;  /* 0x264000800214afae */ /* 0x0001e8000e101d70 */
[----:B------:R0:W-:Y:S01]  /*e1f0*/  @!P2 LDGSTS.E.BYPASS.LTC128B.128 [R20+0x2a400], desc[UR48][R2.64+0x100], !P3 ;  /* 0x2a4001000214afae */ /* 0x0001e2000d901d70 */
[----:B------:R-:W-:-:S03]  /*e200*/  IMAD.MOV.U32 R13, RZ, RZ, R0 ;  /* 0x000000ffff0d7224 */ /* 0x000fc600078e0000 */
[----:B------:R0:W-:Y:S01]  /*e210*/  @!P2 LDGSTS.E.BYPASS.LTC128B.128 [R20+0x2e400], desc[UR48][R2.64+0x180], !P1 ;  /* 0x2e4001800214afae */ /* 0x0001e2000c901d70 */
[----:B------:R-:W-:Y:S01]  /*e220*/  LOP3.LUT P2, RZ, R16, 0x200, RZ, 0xc0, !PT ;  /* 0x0000020010ff7812 */ /* 0x000fe2000784c0ff */
[----:B------:R-:W-:-:S12]  /*e230*/  IMAD.MOV.U32 R5, RZ, RZ, R14 ;  /* 0x000000ffff057224 */ /* 0x000fd800078e000e */
[----:B0-----:R-:W-:Y:S05]  /*e240*/  WARPSYNC.COLLECTIVE R15, `(.L_x_315) ;  /* 0x000000000f087348 */ /* 0x001fea0003c00000 */
[----:B------:R1:W2:Y:S02]  /*e250*/  SHFL.IDX P6, R14, R13, R12, R11 ;  /* 0x0000000c0d0e7389 */ /* 0x0002a400000c000b */
[----:B012---:R-:W-:Y:S01]  /*e260*/  ENDCOLLECTIVE ;  /* 0x000000000000791b */ /* 0x007fe20003800000 */
.L_x_315:
[----:B------:R-:W-:Y:S02]  /*e270*/  IMAD.MOV.U32 R13, RZ, RZ, R4 ;  /* 0x000000ffff0d7224 */ /* 0x000fe400078e0004 */
[----:B------:R-:W-:Y:S01]  /*e280*/  IMAD.MOV.U32 R12, RZ, RZ, 0x2 ;  /* 0x00000002ff0c7424 */ /* 0x000fe200078e00ff */
[----:B------:R-:W-:-:S13]  /*e290*/  LOP3.LUT P6, RZ, R16, 0x400, RZ, 0xc0, !PT ;  /* 0x0000040010ff7812 */ /* 0x000fda00078cc0ff */
[----:B------:R-:W-:-:S05]  /*e2a0*/  @!P6 LEA R14, P0, R21, R14, 0x1 ;  /* 0x0000000e150ee211 */ /* 0x000fca00078008ff */
[----:B------:R-:W-:Y:S02]  /*e2b0*/  @!P6 IMAD.X R5, RZ, RZ, R5, P0 ;  /* 0x000000ffff05e224 */ /* 0x000fe400000e0605 */
[----:B------:R-:W-:Y:S02]  /*e2c0*/  @!P6 IMAD.MOV.U32 R2, RZ, RZ, R14 ;  /* 0x000000ffff02e224 */ /* 0x000fe400078e000e */
[----:B------:R-:W-:-:S05]  /*e2d0*/  @!P6 IMAD.MOV.U32 R3, RZ, RZ, R5 ;  /* 0x000000ffff03e224 */ /* 0x000fca00078e0005 */
[----:B------:R-:W-:Y:S01]  /*e2e0*/  @!PT LDS RZ, [RZ] ;  /* 0x00000000fffff984 */ /* 0x000fe20000000800 */
[----:B------:R-:W-:Y:S01]  /*e2f0*/  @!PT LDS RZ, [RZ] ;  /* 0x00000000fffff984 */ /* 0x000fe20000000800 */
[----:B------:R-:W-:Y:S01]  /*e300*/  @!PT LDS RZ, [RZ] ;  /* 0x00000000fffff984 */ /* 0x000fe20000000800 */
[----:B------:R0:W-:Y:S04]  /*e310*/  @!P6 LDGSTS.E.BYPASS.LTC128B.128 [R20+0x22c00], desc[UR48][R2.64], !P5 ;  /* 0x22c000000214efae */ /* 0x0001e8000e901d70 */
[----:B------:R0:W-:Y:S04]  /*e320*/  @!P6 LDGSTS.E.BYPASS.LTC128B.128 [R20+0x26c00], desc[UR48][R2.64+0x80], !P4 ;  /* 0x26c000800214efae */ /* 0x0001e8000e101d70 */
[----:B------:R0:W-:Y:S04]  /*e330*/  @!P6 LDGSTS.E.BYPASS.LTC128B.128 [R20+0x2ac00], desc[UR48][R2.64+0x100], !P3 ;  /* 0x2ac001000214efae */ /* 0x0001e8000d901d70 */
[----:B------:R0:W-:Y:S02]  /*e340*/  @!P6 LDGSTS.E.BYPASS.LTC128B.128 [R20+0x2ec00], desc[UR48][R2.64+0x180], !P1 ;  /* 0x2ec001800214efae */ /* 0x0001e4000c901d70 */
[----:B0-----:R-:W-:Y:S05]  /*e350*/  WARPSYNC.COLLECTIVE R15, `(.L_x_316) ;  /* 0x000000000f087348 */ /* 0x001fea0003c00000 */
[----:B------:R1:W2:Y:S02]  /*e360*/  SHFL.IDX P6, R14, R13, R12, R11 ;  /* 0x0000000c0d0e7389 */ /* 0x0002a400000c000b */
[----:B012---:R-:W-:Y:S01]  /*e370*/  ENDCOLLECTIVE ;  /* 0x000000000000791b */ /* 0x007fe20003800000 */
.L_x_316:
[----:B------:R-:W-:Y:S01]  /*e380*/  MOV R13, R0 ;  /* 0x00000000000d7202 */ /* 0x000fe20000000f00 */
[----:B------:R-:W-:-:S07]  /*e390*/  IMAD.MOV.U32 R5, RZ, RZ, R14 ;  /* 0x000000ffff057224 */ /* 0x000fce00078e000e */
[----:B------:R-:W-:Y:S05]  /*e3a0*/  WARPSYNC.COLLECTIVE R15, `(.L_x_317) ;  /* 0x000000000f087348 */ /* 0x000fea0003c00000 */
[----:B------:R0:W1:Y:S02]  /*e3b0*/  SHFL.IDX P6, R14, R13, R12, R11 ;  /* 0x0000000c0d0e7389 */ /* 0x00006400000c000b */
[----:B01----:R-:W-:Y:S01]  /*e3c0*/  ENDCOLLECTIVE ;  /* 0x000000000000791b */ /* 0x003fe20003800000 */
.L_x_317:
[----:B------:R-:W-:Y:S02]  /*e3d0*/  IMAD.MOV.U32 R13, RZ, RZ, R4 ;  /* 0x000000ffff0d7224 */ /* 0x000fe400078e0004 */
[----:B------:R-:W-:Y:S01]  /*e3e0*/  IMAD.MOV.U32 R12, RZ, RZ, 0x3 ;  /* 0x00000003ff0c7424 */ /* 0x000fe200078e00ff */
[----:B------:R-:W-:-:S05]  /*e3f0*/  @!P2 LEA R14, P0, R21, R14, 0x1 ;  /* 0x0000000e150ea211 */ /* 0x000fca00078008ff */
[----:B------:R-:W-:-:S08]  /*e400*/  @!P2 IMAD.MOV.U32 R2, RZ, RZ, R14 ;  /* 0x000000ffff02a224 */ /* 0x000fd000078e000e */
[----:B------:R-:W-:Y:S05]  /*e410*/  WARPSYNC.COLLECTIVE R15, `(.L_x_318) ;  /* 0x000000000f087348 */ /* 0x000fea0003c00000 */
[----:B------:R0:W1:Y:S02]  /*e420*/  SHFL.IDX P6, R14, R13, R12, R11 ;  /* 0x0000000c0d0e7389 */ /* 0x00006400000c000b */
[----:B01----:R-:W-:Y:S01]  /*e430*/  ENDCOLLECTIVE ;  /* 0x000000000000791b */ /* 0x003fe20003800000 */
.L_x_318:
[----:B------:R-:W-:-:S04]  /*e440*/  @!P2 IMAD.X R5, RZ, RZ, R5, P0 ;  /* 0x000000ffff05a224 */ /* 0x000fc800000e0605 */
[----:B------:R-:W-:-:S05]  /*e450*/  @!P2 IMAD.MOV.U32 R3, RZ, RZ, R5 ;  /* 0x000000ffff03a224 */ /* 0x000fca00078e0005 */
[----:B------:R-:W-:Y:S01]  /*e460*/  @!PT LDS RZ, [RZ] ;  /* 0x00000000fffff984 */ /* 0x000fe20000000800 */
[----:B------:R-:W-:Y:S01]  /*e470*/  @!PT LDS RZ, [RZ] ;  /* 0x00000000fffff984 */ /* 0x000fe20000000800 */
[----:B------:R-:W-:Y:S01]  /*e480*/  @!PT LDS RZ, [RZ] ;  /* 0x00000000fffff984 */ /* 0x000fe20000000800 */
[----:B------:R0:W-:Y:S01]  /*e490*/  @!P2 LDGSTS.E.BYPASS.LTC128B.128 [R20+0x23400], desc[UR48][R2.64], !P5 ;  /* 0x234000000214afae */ /* 0x0001e2000e901d70 */
[----:B------:R-:W-:-:S03]  /*e4a0*/  IMAD.MOV.U32 R13, RZ, RZ, R0 ;  /* 0x000000ffff0d7224 */ /* 0x000fc600078e0000 */
[----:B------:R0:W-:Y:S04]  /*e4b0*/  @!P2 LDGSTS.E.BYPASS.LTC128B.128 [R20+0x27400], desc[UR48][R2.64+0x80], !P4 ;  /* 0x274000800214afae */ /* 0x0001e8000e101d70 */
[----:B------:R0:W-:Y:S04]  /*e4c0*/  @!P2 LDGSTS.E.BYPASS.LTC128B.128 [R20+0x2b400], desc[UR48][R2.64+0x100], !P3 ;  /* 0x2b4001000214afae */ /* 0x0001e8000d901d70 */
[----:B------:R0:W-:Y:S01]  /*e4d0*/  @!P2 LDGSTS.E.BYPASS.LTC128B.128 [R20+0x2f400], desc[UR48][R2.64+0x180], !P1 ;  /* 0x2f4001800214afae */ /* 0x0001e2000c901d70 */
[----:B------:R-:W-:Y:S01]  /*e4e0*/  IMAD.MOV.U32 R5, RZ, RZ, R14 ;  /* 0x000000ffff057224 */ /* 0x000fe200078e000e */
[----:B------:R-:W-:-:S13]  /*e4f0*/  LOP3.LUT P2, RZ, R16, 0x80, RZ, 0xc0, !PT ;  /* 0x0000008010ff7812 */ /* 0x000fda000784c0ff */
[----:B0-----:R-:W-:Y:S05]  /*e500*/  WARPSYNC.COLLECTIVE R15, `(.L_x_319) ;  /* 0x000000000f087348 */ /* 0x001fea0003c00000 */
[----:B------:R1:W2:Y:S02]  /*e510*/  SHFL.IDX P6, R14, R13, R12, R11 ;  /* 0x0000000c0d0e7389 */ /* 0x0002a400000c000b */
[----:B012---:R-:W-:Y:S01]  /*e520*/  ENDCOLLECTIVE ;  /* 0x000000000000791b */ /* 0x007fe20003800000 */
.L_x_319:
        /* <DEDUP_REMOVED lines=17> */
.L_x_320:
[----:B------:R-:W-:Y:S02]  /*e640*/  IMAD.MOV.U32 R13, RZ, RZ, R0 ;  /* 0x000000ffff0d7224 */ /* 0x000fe400078e0000 */
[----:B------:R-:W-:-:S07]  /*e650*/  IMAD.MOV.U32 R5, RZ, RZ, R14 ;  /* 0x000000ffff057224 */ /* 0x000fce00078e000e */
[----:B------:R-:W-:Y:S05]  /*e660*/  WARPSYNC.COLLECTIVE R15, `(.L_x_321) ;  /* 0x000000000f087348 */ /* 0x000fea0003c00000 */
[----:B------:R0:W1:Y:S02]  /*e670*/  SHFL.IDX P6, R14, R13, R12, R11 ;  /* 0x0000000c0d0e7389 */ /* 0x00006400000c000b */
[----:B01----:R-:W-:Y:S01]  /*e680*/  ENDCOLLECTIVE ;  /* 0x000000000000791b */ /* 0x003fe20003800000 */
.L_x_321:
        /* <DEDUP_REMOVED lines=8> */
.L_x_322:
[----:B------:R-:W-:-:S05]  /*e710*/  @!P2 IMAD.MOV.U32 R3, RZ, RZ, R5 ;  /* 0x000000ffff03a224 */ /* 0x000fca00078e0005 */
[----:B------:R-:W-:Y:S01]  /*e720*/  @!PT LDS RZ, [RZ] ;  /* 0x00000000fffff984 */ /* 0x000fe20000000800 */
[----:B------:R-:W-:Y:S01]  /*e730*/  @!PT LDS RZ, [RZ] ;  /* 0x00000000fffff984 */ /* 0x000fe20000000800 */
[----:B------:R-:W-:Y:S01]  /*e740*/  @!PT LDS RZ, [RZ] ;  /* 0x00000000fffff984 */ /* 0x000fe20000000800 */
[----:B------:R0:W-:Y:S04]  /*e750*/  @!P2 LDGSTS.E.BYPASS.LTC128B.128 [R20+0x24400], desc[UR48][R2.64], !P5 ;  /* 0x244000000214afae */ /* 0x0001e8000e901d70 */
[----:B------:R0:W-:Y:S01]  /*e760*/  @!P2 LDGSTS.E.BYPASS.LTC128B.128 [R20+0x28400], desc[UR48][R2.64+0x80], !P4 ;  /* 0x284000800214afae */ /* 0x0001e2000e101d70 */
[----:B------:R-:W-:-:S03]  /*e770*/  IMAD.MOV.U32 R13, RZ, RZ, R0 ;  /* 0x000000ffff0d7224 */ /* 0x000fc600078e0000 */
[----:B------:R0:W-:Y:S04]  /*e780*/  @!P2 LDGSTS.E.BYPASS.LTC128B.128 [R20+0x2c400], desc[UR48][R2.64+0x100], !P3 ;  /* 0x2c4001000214afae */ /* 0x0001e8000d901d70 */
[----:B------:R0:W-:Y:S01]  /*e790*/  @!P2 LDGSTS.E.BYPASS.LTC128B.128 [R20+0x30400], desc[UR48][R2.64+0x180], !P1 ;  /* 0x304001800214afae */ /* 0x0001e2000c901d70 */
[----:B------:R-:W-:Y:S01]  /*e7a0*/  LOP3.LUT P2, RZ, R16, 0x20, RZ, 0xc0, !PT ;  /* 0x0000002010ff7812 */ /* 0x000fe2000784c0ff */
[----:B------:R-:W-:-:S12]  /*e7b0*/  IMAD.MOV.U32 R5, RZ, RZ, R14 ;  /* 0x000000ffff057224 */ /* 0x000fd800078e000e */
[----:B0-----:R-:W-:Y:S05]  /*e7c0*/  WARPSYNC.COLLECTIVE R15, `(.L_x_323) ;  /* 0x000000000f087348 */ /* 0x001fea0003c00000 */
[----:B------:R1:W2:Y:S02]  /*e7d0*/  SHFL.IDX P6, R14, R13, R12, R11 ;  /* 0x0000000c0d0e7389 */ /* 0x0002a400000c000b */
[----:B012---:R-:W-:Y:S01]  /*e7e0*/  ENDCOLLECTIVE ;  /* 0x000000000000791b */ /* 0x007fe20003800000 */
.L_x_323:
        /* <DEDUP_REMOVED lines=17> */
.L_x_324:
[----:B------:R-:W-:Y:S02]  /*e900*/  IMAD.MOV.U32 R13, RZ, RZ, R0 ;  /* 0x000000ffff0d7224 */ /* 0x000fe400078e0000 */
[----:B------:R-:W-:-:S07]  /*e910*/  IMAD.MOV.U32 R5, RZ, RZ, R14 ;  /* 0x000000ffff057224 */ /* 0x000fce00078e000e */
[----:B------:R-:W-:Y:S05]  /*e920*/  WARPSYNC.COLLECTIVE R15, `(.L_x_325) ;  /* 0x000000000f087348 */ /* 0x000fea0003c00000 */
[----:B------:R0:W1:Y:S02]  /*e930*/  SHFL.IDX P6, R14, R13, R12, R11 ;  /* 0x0000000c0d0e7389 */ /* 0x00006400000c000b */
[----:B01----:R-:W-:Y:S01]  /*e940*/  ENDCOLLECTIVE ;  /* 0x000000000000791b */ /* 0x003fe20003800000 */
.L_x_325:
[----:B------:R-:W-:Y:S02]  /*e950*/  IMAD.MOV.U32 R13, RZ, RZ, R4 ;  /* 0x000000ffff0d7224 */ /* 0x000fe400078e0004 */
[----:B------:R-:W-:Y:S01]  /*e960*/  IMAD.MOV.U32 R12, RZ, RZ, 0x7 ;  /* 0x00000007ff0c7424 */ /* 0x000fe200078e00ff */
[----:B------:R-:W-:-:S04]  /*e970*/  @!P2 LEA R14, P0, R21, R14, 0x1 ;  /* 0x0000000e150ea211 */ /* 0x000fc800078008ff */
[----:B------:R-:W-:Y:S01]  /*e980*/  @!P2 MOV R2, R14 ;  /* 0x0000000e0002a202 */ /* 0x000fe20000000f00 */
[----:B------:R-:W-:-:S08]  /*e990*/  @!P2 IMAD.X R5, RZ, RZ, R5, P0 ;  /* 0x000000ffff05a224 */ /* 0x000fd000000e0605 */
[----:B------:R-:W-:Y:S05]  /*e9a0*/  WARPSYNC.COLLECTIVE R15, `(.L_x_326) ;  /* 0x000000000f087348 */ /* 0x000fea0003c00000 */
[----:B------:R0:W1:Y:S02]  /*e9b0*/  SHFL.IDX P6, R14, R13, R12, R11 ;  /* 0x0000000c0d0e7389 */ /* 0x00006400000c000b */
[----:B01----:R-:W-:Y:S01]  /*e9c0*/  ENDCOLLECTIVE ;  /* 0x000000000000791b */ /* 0x003fe20003800000 */
.L_x_326:
        /* <DEDUP_REMOVED lines=9> */
[----:B------:R-:W-:-:S07]  /*ea60*/  IMAD.MOV.U32 R5, RZ, RZ, R14 ;  /* 0x000000ffff057224 */ /* 0x000fce00078e000e */
[----:B0-----:R-:W-:Y:S05]  /*ea70*/  WARPSYNC.COLLECTIVE R15, `(.L_x_327) ;  /* 0x000000000f087348 */ /* 0x001fea0003c00000 */
[----:B------:R1:W2:Y:S02]  /*ea80*/  SHFL.IDX P6, R14, R13, R12, R11 ;  /* 0x0000000c0d0e7389 */ /* 0x0002a400000c000b */
[----:B012---:R-:W-:Y:S01]  /*ea90*/  ENDCOLLECTIVE ;  /* 0x000000000000791b */ /* 0x007fe20003800000 */
.L_x_327:
[----:B------:R-:W-:Y:S05]  /*eaa0*/  BRA `(.L_x_328) ;  /* 0xffffffc0007c7947 */ /* 0x000fea000383ffff */
.L_x_239:
[----:B0-----:R-:W-:-:S04]  /*eab0*/  IMAD.U32 R3, RZ, RZ, UR37 ;  /* 0x00000025ff037e24 */ /* 0x001fc8000f8e00ff */
[----:B------:R0:W1:Y:S03]  /*eac0*/  SYNCS.PHASECHK.TRANS64.TRYWAIT P0, [R3+URZ+0x32420], R0 ;  /* 0x03242000030075a7 */ /* 0x000066000800017f */
[----:B-1----:R-:W-:Y:S05]  /*ead0*/  @!P0 NANOSLEEP.SYNCS 0x989680 ;  /* 0x009896800000895d */ /* 0x002fea0003900000 */
[----:B------:R-:W1:Y:S02]  /*eae0*/  @!P0 SYNCS.PHASECHK.TRANS64 P0, [R3+URZ+0x32420], R0 ;  /* 0x03242000030085a7 */ /* 0x000e64000800007f */
[----:B-1----:R-:W-:Y:S05]  /*eaf0*/  @!P0 BRA `(.L_x_239) ;  /* 0xfffffffc00ec8947 */ /* 0x002fea000383ffff */
[----:B------:R-:W-:Y:S05]  /*eb00*/  BRA `(.L_x_329) ;  /* 0xffffffc000b87947 */ /* 0x000fea000383ffff */
.L_x_242:
[----:B0-----:R0:W1:Y:S02]  /*eb10*/  SYNCS.PHASECHK.TRANS64.TRYWAIT P0, [R17+URZ+0x32460], R0 ;  /* 0x03246000110075a7 */ /* 0x001064000800017f */
[----:B-1----:R-:W-:Y:S05]  /*eb20*/  @!P0 NANOSLEEP.SYNCS 0x989680 ;  /* 0x009896800000895d */ /* 0x002fea0003900000 */
[----:B------:R-:W1:Y:S02]  /*eb30*/  @!P0 SYNCS.PHASECHK.TRANS64 P0, [R17+URZ+0x32460], R0 ;  /* 0x03246000110085a7 */ /* 0x000e64000800007f */
[----:B-1----:R-:W-:Y:S05]  /*eb40*/  @!P0 BRA `(.L_x_242) ;  /* 0xfffffffc00f08947 */ /* 0x002fea000383ffff */
[----:B------:R-:W-:Y:S05]  /*eb50*/  BRA `(.L_x_330) ;  /* 0xffffffc000c87947 */ /* 0x000fea000383ffff */
.L_x_243:
        /* <DEDUP_REMOVED lines=8> */
.L_x_332:
[----:B------:R-:W-:Y:S05]  /*ebe0*/  BSYNC B0 ;  /* 0x0000000000007941 */ /* 0x000fea0003800000 */
.L_x_331:
[----:B------:R-:W0:Y:S01]  /*ebf0*/  S2R R4, SR_TID.X ;  /* 0x0000000000047919 */ /* 0x000e220000002100 */
[----:B------:R-:W-:Y:S01]  /*ec00*/  IMAD.MOV.U32 R13, RZ, RZ, R8 ;  /* 0x000000ffff0d7224 */ /* 0x000fe200078e0008 */
[----:B------:R-:W-:Y:S01]  /*ec10*/  MOV R11, 0x181f ;  /* 0x0000181f000b7802 */ /* 0x000fe20000000f00 */
[----:B------:R-:W-:Y:S01]  /*ec20*/  IMAD.MOV.U32 R12, RZ, RZ, RZ ;  /* 0x000000ffff0c7224 */ /* 0x000fe200078e00ff */
[C---:B------:R-:W-:Y:S01]  /*ec30*/  LOP3.LUT P3, RZ, R29.reuse, 0x8000, RZ, 0xc0, !PT ;  /* 0x000080001dff7812 */ /* 0x040fe2000786c0ff */
[----:B------:R-:W-:Y:S01]  /*ec40*/  IMAD.MOV.U32 R15, RZ, RZ, -0x1 ;  /* 0xffffffffff0f7424 */ /* 0x000fe200078e00ff */
[C---:B------:R-:W-:Y:S01]  /*ec50*/  LOP3.LUT P2, RZ, R29.reuse, 0x1000, RZ, 0xc0, !PT ;  /* 0x000010001dff7812 */ /* 0x040fe2000784c0ff */
[----:B------:R-:W-:Y:S01]  /*ec60*/  IMAD.MOV.U32 R3, RZ, RZ, R14 ;  /* 0x000000ffff037224 */ /* 0x000fe200078e000e */
[----:B------:R-:W-:-:S13]  /*ec70*/  LOP3.LUT P1, RZ, R29, 0x80, RZ, 0xc0, !PT ;  /* 0x000000801dff7812 */ /* 0x000fda000782c0ff */
[----:B0-----:R-:W-:Y:S05]  /*ec80*/  WARPSYNC.COLLECTIVE R15, `(.L_x_333) ;  /* 0x000000000f087348 */ /* 0x001fea0003c00000 */
[----:B------:R1:W2:Y:S02]  /*ec90*/  SHFL.IDX P6, R14, R13, R12, R11 ;  /* 0x0000000c0d0e7389 */ /* 0x0002a400000c000b */
[----:B012---:R-:W-:Y:S01]  /*eca0*/  ENDCOLLECTIVE ;  /* 0x000000000000791b */ /* 0x007fe20003800000 */
.L_x_333:
[----:B------:R-:W-:Y:S02]  /*ecb0*/  LOP3.LUT P4, RZ, R29, 0x4, RZ, 0xc0, !PT ;  /* 0x000000041dff7812 */ /* 0x000fe4000788c0ff */
[----:B------:R-:W-:Y:S02]  /*ecc0*/  LEA R6, R6, UR37, 0x1 ;  /* 0x0000002506067c11 */ /* 0x000fe4000f8e08ff */
[----:B------:R-:W-:Y:S01]  /*ecd0*/  LOP3.LUT P5, RZ, R16, 0x80000000, RZ, 0xc0, !PT ;  /* 0x8000000010ff7812 */ /* 0x000fe200078ac0ff */
[----:B------:R-:W-:Y:S02]  /*ece0*/  IMAD.MOV.U32 R13, RZ, RZ, R7 ;  /* 0x000000ffff0d7224 */ /* 0x000fe400078e0007 */
[----:B------:R-:W-:Y:S02]  /*ecf0*/  IMAD.MOV.U32 R12, RZ, RZ, 0x1 ;  /* 0x00000001ff0c7424 */ /* 0x000fe400078e00ff */
[----:B------:R-:W-:Y:S02]  /*ed00*/  IMAD.SHL.U32 R4, R4, 0x8, RZ ;  /* 0x0000000804047824 */ /* 0x000fe400078e00ff */
[----:B------:R-:W-:-:S07]  /*ed10*/  IMAD.MOV.U32 R2, RZ, RZ, R14 ;  /* 0x000000ffff027224 */ /* 0x000fce00078e000e */
[----:B------:R-:W-:Y:S05]  /*ed20*/  WARPSYNC.COLLECTIVE R15, `(.L_x_334) ;  /* 0x000000000f087348 */ /* 0x000fea0003c00000 */
[----:B------:R0:W1:Y:S02]  /*ed30*/  SHFL.IDX P6, R14, R13, R12, R11 ;  /* 0x0000000c0d0e7389 */ /* 0x00006400000c000b */
[----:B01----:R-:W-:Y:S01]  /*ed40*/  ENDCOLLECTIVE ;  /* 0x000000000000791b */ /* 0x003fe20003800000 */
.L_x_334:
[----:B------:R-:W-:-:S05]  /*ed50*/  LOP3.LUT R4, R4, 0x38, RZ, 0xc0, !PT ;  /* 0x0000003804047812 */ /* 0x000fca00078ec0ff */
[----:B------:R-:W-:-:S05]  /*ed60*/  IMAD.SHL.U32 R0, R4, 0x2, RZ ;  /* 0x0000000204007824 */ /* 0x000fca00078e00ff */
[----:B------:R-:W-:Y:S01]  /*ed70*/  IADD3 R2, P0, R2, R0, RZ ;  /* 0x0000000002027210 */ /* 0x000fe20007f1e0ff */
[----:B------:R-:W-:-:S04]  /*ed80*/  IMAD.MOV.U32 R13, RZ, RZ, R8 ;  /* 0x000000ffff0d7224 */ /* 0x000fc800078e0008 */
[----:B------:R-:W-:-:S05]  /*ed90*/  IMAD.X R3, RZ, RZ, R3, P0 ;  /* 0x000000ffff037224 */ /* 0x000fca00000e0603 */
        /* <DEDUP_REMOVED lines=15> */
.L_x_335:
[----:B------:R-:W-:Y:S02]  /*ee90*/  IMAD.MOV.U32 R13, RZ, RZ, R7 ;  /* 0x000000ffff0d7224 */ /* 0x000fe400078e0007 */
[----:B------:R-:W-:Y:S02]  /*eea0*/  IMAD.MOV.U32 R12, RZ, RZ, 0x2 ;  /* 0x00000002ff0c7424 */ /* 0x000fe400078e00ff */
[----:B------:R-:W-:-:S07]  /*eeb0*/  IMAD.MOV.U32 R2, RZ, RZ, R14 ;  /* 0x000000ffff027224 */ /* 0x000fce00078e000e */
[----:B------:R-:W-:Y:S05]  /*eec0*/  WARPSYNC.COLLECTIVE R15, `(.L_x_336) ;  /* 0x000000000f087348 */ /* 0x000fea0003c00000 */
[----:B------:R0:W1:Y:S02]  /*eed0*/  SHFL.IDX P6, R14, R13, R12, R11 ;  /* 0x0000000c0d0e7389 */ /* 0x00006400000c000b */
[----:B01----:R-:W-:Y:S01]  /*eee0*/  ENDCOLLECTIVE ;  /* 0x000000000000791b */ /* 0x003fe20003800000 */
.L_x_336:
        /* <DEDUP_REMOVED lines=13> */
[----:B------:R-:W-:Y:S02]  /*efc0*/  LOP3.LUT P4, RZ, R29, 0x1, RZ, 0xc0, !PT ;  /* 0x000000011dff7812 */ /* 0x000fe4000788c0ff */
[----:B0-----:R-:W-:-:S11]  /*efd0*/  MOV R3, R14 ;  /* 0x0000000e00037202 */ /* 0x001fd60000000f00 */
[----:B------:R-:W-:Y:S05]  /*efe0*/  WARPSYNC.COLLECTIVE R15, `(.L_x_337) ;  /* 0x000000000f087348 */ /* 0x000fea0003c00000 */
[----:B------:R0:W1:Y:S02]  /*eff0*/  SHFL.IDX P6, R14, R13, R12, R11 ;  /* 0x0000000c0d0e7389 */ /* 0x00006400000c000b */
[----:B01----:R-:W-:Y:S01]  /*f000*/  ENDCOLLECTIVE ;  /* 0x000000000000791b */ /* 0x003fe20003800000 */
.L_x_337:
[----:B------:R-:W-:Y:S02]  /*f010*/  IMAD.MOV.U32 R13, RZ, RZ, R7 ;  /* 0x000000ffff0d7224 */ /* 0x000fe400078e0007 */
[----:B------:R-:W-:Y:S02]  /*f020*/  IMAD.MOV.U32 R12, RZ, RZ, 0x3 ;  /* 0x00000003ff0c7424 */ /* 0x000fe400078e00ff */
[----:B------:R-:W-:-:S07]  /*f030*/  IMAD.MOV.U32 R2, RZ, RZ, R14 ;  /* 0x000000ffff027224 */ /* 0x000fce00078e000e */
[----:B------:R-:W-:Y:S05]  /*f040*/  WARPSYNC.COLLECTIVE R15, `(.L_x_338) ;  /* 0x000000000f087348 */ /* 0x000fea0003c00000 */
[----:B------:R0:W1:Y:S02]  /*f050*/  SHFL.IDX P6, R14, R13, R12, R11 ;  /* 0x0000000c0d0e7389 */ /* 0x00006400000c000b */
[----:B01----:R-:W-:Y:S01]  /*f060*/  ENDCOLLECTIVE ;  /* 0x000000000000791b */ /* 0x003fe20003800000 */
.L_x_338:
        /* <DEDUP_REMOVED lines=18> */
.L_x_339:
[----:B------:R-:W-:Y:S02]  /*f190*/  IMAD.MOV.U32 R13, RZ, RZ, R7 ;  /* 0x000000ffff0d7224 */ /* 0x000fe400078e0007 */
[----:B------:R-:W-:Y:S02]  /*f1a0*/  IMAD.MOV.U32 R12, RZ, RZ, 0x4 ;  /* 0x00000004ff0c7424 */ /* 0x000fe400078e00ff */
[----:B------:R-:W-:-:S07]  /*f1b0*/  IMAD.MOV.U32 R2, RZ, RZ, R14 ;  /* 0x000000ffff027224 */ /* 0x000fce00078e000e */
[----:B------:R-:W-:Y:S05]  /*f1c0*/  WARPSYNC.COLLECTIVE R15, `(.L_x_340) ;  /* 0x000000000f087348 */ /* 0x000fea0003c00000 */
[----:B------:R0:W1:Y:S02]  /*f1d0*/  SHFL.IDX P6, R14, R13, R12, R11 ;  /* 0x0000000c0d0e7389 */ /* 0x00006400000c000b */
[----:B01----:R-:W-:Y:S01]  /*f1e0*/  ENDCOLLECTIVE ;  /* 0x000000000000791b */ /* 0x003fe20003800000 */
.L_x_340:
        /* <DEDUP_REMOVED lines=17> */
.L_x_341:
[----:B------:R-:W-:Y:S02]  /*f300*/  IMAD.MOV.U32 R13, RZ, RZ, R7 ;  /* 0x000000ffff0d7224 */ /* 0x000fe400078e0007 */
[----:B------:R-:W-:Y:S01]  /*f310*/  IMAD.MOV.U32 R12, RZ, RZ, 0x5 ;  /* 0x00000005ff0c7424 */ /* 0x000fe200078e00ff */
[----:B------:R-:W-:-:S07]  /*f320*/  MOV R2, R14 ;  /* 0x0000000e00027202 */ /* 0x000fce0000000f00 */
[----:B------:R-:W-:Y:S05]  /*f330*/  WARPSYNC.COLLECTIVE R15, `(.L_x_342) ;  /* 0x000000000f087348 */ /* 0x000fea0003c00000 */
[----:B------:R0:W1:Y:S02]  /*f340*/  SHFL.IDX P6, R14, R13, R12, R11 ;  /* 0x0000000c0d0e7389 */ /* 0x00006400000c000b */
[----:B01----:R-:W-:Y:S01]  /*f350*/  ENDCOLLECTIVE ;  /* 0x000000000000791b */ /* 0x003fe20003800000 */
.L_x_342:
        /* <DEDUP_REMOVED lines=14> */
.L_x_343:
[----:B------:R-:W-:Y:S05]  /*f440*/  BRA `(.L_x_344) ;  /* 0xffffffc000887947 */ /* 0x000fea000383ffff */
.L_x_249:
[----:B0-----:R0:W1:Y:S02]  /*f450*/  SYNCS.PHASECHK.TRANS64.TRYWAIT P0, [R17+URZ+0x32440], R26 ;  /* 0x0324401a110075a7 */ /* 0x001064000800017f */
[----:B-1----:R-:W-:Y:S05]  /*f460*/  @!P0 NANOSLEEP.SYNCS 0x989680 ;  /* 0x009896800000895d */ /* 0x002fea0003900000 */
[----:B------:R-:W1:Y:S02]  /*f470*/  @!P0 SYNCS.PHASECHK.TRANS64 P0, [R17+URZ+0x32440], R26 ;  /* 0x0324401a110085a7 */ /* 0x000e64000800007f */
[----:B-1----:R-:W-:Y:S05]  /*f480*/  @!P0 BRA `(.L_x_249) ;  /* 0xfffffffc00f08947 */ /* 0x002fea000383ffff */
[----:B------:R-:W-:Y:S05]  /*f490*/  BRA `(.L_x_345) ;  /* 0xffffffc400947947 */ /* 0x000fea000383ffff */
.L_x_250:
        /* <DEDUP_REMOVED lines=8> */
.L_x_347:
[----:B------:R-:W-:Y:S05]  /*f520*/  BSYNC B1 ;  /* 0x0000000000017941 */ /* 0x000fea0003800000 */
.L_x_346:
[----:B------:R-:W-:Y:S01]  /*f530*/  IMAD.MOV.U32 R13, RZ, RZ, R21 ;  /* 0x000000ffff0d7224 */ /* 0x000fe200078e0015 */
[----:B------:R-:W-:Y:S01]  /*f540*/  MOV R15, 0xffffffff ;  /* 0xffffffff000f7802 */ /* 0x000fe20000000f00 */
[----:B------:R-:W-:Y:S01]  /*f550*/  IMAD.MOV.U32 R12, RZ, RZ, RZ ;  /* 0x000000ffff0c7224 */ /* 0x000fe200078e00ff */
[----:B------:R-:W-:Y:S01]  /*f560*/  LEA R22, R22, UR37, 0x1 ;  /* 0x0000002516167c11 */ /* 0x000fe2000f8e08ff */
[----:B------:R-:W-:Y:S02]  /*f570*/  IMAD.MOV.U32 R11, RZ, RZ, 0x181f ;  /* 0x0000181fff0b7424 */ /* 0x000fe400078e00ff */
[----:B------:R-:W-:-:S07]  /*f580*/  IMAD.MOV.U32 R3, RZ, RZ, R14 ;  /* 0x000000ffff037224 */ /* 0x000fce00078e000e */
[----:B------:R-:W-:Y:S05]  /*f590*/  WARPSYNC.COLLECTIVE R15, `(.L_x_348) ;  /* 0x000000000f087348 */ /* 0x000fea0003c00000 */
[----:B------:R0:W1:Y:S02]  /*f5a0*/  SHFL.IDX P6, R14, R13, R12, R11 ;  /* 0x0000000c0d0e7389 */ /* 0x00006400000c000b */
[----:B01----:R-:W-:Y:S01]  /*f5b0*/  ENDCOLLECTIVE ;  /* 0x000000000000791b */ /* 0x003fe20003800000 */
.L_x_348:
[----:B------:R-:W-:Y:S02]  /*f5c0*/  IMAD.MOV.U32 R13, RZ, RZ, R24 ;  /* 0x000000ffff0d7224 */ /* 0x000fe400078e0018 */
[----:B------:R-:W-:Y:S01]  /*f5d0*/  IMAD.MOV.U32 R12, RZ, RZ, 0x1 ;  /* 0x00000001ff0c7424 */ /* 0x000fe200078e00ff */
[----:B------:R-:W-:-:S13]  /*f5e0*/  IADD3 R2, P0, R14, R0, RZ ;  /* 0x000000000e027210 */ /* 0x000fda0007f1e0ff */
[----:B------:R-:W-:Y:S05]  /*f5f0*/  WARPSYNC.COLLECTIVE R15, `(.L_x_349) ;  /* 0x000000000f087348 */ /* 0x000fea0003c00000 */
[----:B------:R0:W1:Y:S02]  /*f600*/  SHFL.IDX P6, R14, R13, R12, R11 ;  /* 0x0000000c0d0e7389 */ /* 0x00006400000c000b */
[----:B01----:R-:W-:Y:S01]  /*f610*/  ENDCOLLECTIVE ;  /* 0x000000000000791b */ /* 0x003fe20003800000 */
.L_x_349:
        /* <DEDUP_REMOVED lines=10> */
.L_x_350:
[----:B------:R-:W-:Y:S02]  /*f6c0*/  IMAD.MOV.U32 R13, RZ, RZ, R24 ;  /* 0x000000ffff0d7224 */ /* 0x000fe400078e0018 */
[----:B------:R-:W-:Y:S01]  /*f6d0*/  IMAD.MOV.U32 R12, RZ, RZ, 0x2 ;  /* 0x00000002ff0c7424 */ /* 0x000fe200078e00ff */
[----:B------:R-:W-:-:S13]  /*f6e0*/  IADD3 R2, P0, R14, R0, RZ ;  /* 0x000000000e027210 */ /* 0x000fda0007f1e0ff */
[----:B------:R-:W-:Y:S05]  /*f6f0*/  WARPSYNC.COLLECTIVE R15, `(.L_x_351) ;  /* 0x000000000f087348 */ /* 0x000fea0003c00000 */
[----:B------:R0:W1:Y:S02]  /*f700*/  SHFL.IDX P6, R14, R13, R12, R11 ;  /* 0x0000000c0d0e7389 */ /* 0x00006400000c000b */
[----:B01----:R-:W-:Y:S01]  /*f710*/  ENDCOLLECTIVE ;  /* 0x000000000000791b */ /* 0x003fe20003800000 */
.L_x_351:
        /* <DEDUP_REMOVED lines=10> */
.L_x_352:
[----:B------:R-:W-:Y:S01]  /*f7c0*/  IMAD.MOV.U32 R13, RZ, RZ, R24 ;  /* 0x000000ffff0d7224 */ /* 0x000fe200078e0018 */
[----:B------:R-:W-:Y:S01]  /*f7d0*/  MOV R12, 0x3 ;  /* 0x00000003000c7802 */ /* 0x000fe20000000f00 */
[----:B------:R-:W-:-:S07]  /*f7e0*/  IMAD.MOV.U32 R10, RZ, RZ, R14 ;  /* 0x000000ffff0a7224 */ /* 0x000fce00078e000e */
[----:B------:R-:W-:Y:S05]  /*f7f0*/  WARPSYNC.COLLECTIVE R15, `(.L_x_353) ;  /* 0x000000000f087348 */ /* 0x000fea0003c00000 */
[----:B------:R0:W1:Y:S02]  /*f800*/  SHFL.IDX P6, R14, R13, R12, R11 ;  /* 0x0000000c0d0e7389 */ /* 0x00006400000c000b */
[----:B01----:R-:W-:Y:S01]  /*f810*/  ENDCOLLECTIVE ;  /* 0x000000000000791b */ /* 0x003fe20003800000 */
.L_x_353:
        /* <DEDUP_REMOVED lines=11> */
.L_x_354:
[----:B------:R-:W-:Y:S02]  /*f8d0*/  IMAD.MOV.U32 R13, RZ, RZ, R24 ;  /* 0x000000ffff0d7224 */ /* 0x000fe400078e0018 */
[----:B------:R-:W-:Y:S02]  /*f8e0*/  IMAD.MOV.U32 R12, RZ, RZ, 0x4 ;  /* 0x00000004ff0c7424 */ /* 0x000fe400078e00ff */
[----:B------:R-:W-:-:S07]  /*f8f0*/  IMAD.MOV.U32 R2, RZ, RZ, R14 ;  /* 0x000000ffff027224 */ /* 0x000fce00078e000e */
[----:B------:R-:W-:Y:S05]  /*f900*/  WARPSYNC.COLLECTIVE R15, `(.L_x_355) ;  /* 0x000000000f087348 */ /* 0x000fea0003c00000 */
[----:B------:R0:W1:Y:S02]  /*f910*/  SHFL.IDX P6, R14, R13, R12, R11 ;  /* 0x0000000c0d0e7389 */ /* 0x00006400000c000b */
[----:B01----:R-:W-:Y:S01]  /*f920*/  ENDCOLLECTIVE ;  /* 0x000000000000791b */ /* 0x003fe20003800000 */
.L_x_355:
        /* <DEDUP_REMOVED lines=11> */
.L_x_356:
[----:B------:R-:W-:Y:S02]  /*f9e0*/  IMAD.MOV.U32 R13, RZ, RZ, R24 ;  /* 0x000000ffff0d7224 */ /* 0x000fe400078e0018 */
[----:B------:R-:W-:Y:S02]  /*f9f0*/  IMAD.MOV.U32 R12, RZ, RZ, 0x5 ;  /* 0x00000005ff0c7424 */ /* 0x000fe400078e00ff */
[----:B------:R-:W-:-:S07]  /*fa00*/  IMAD.MOV.U32 R2, RZ, RZ, R14 ;  /* 0x000000ffff027224 */ /* 0x000fce00078e000e */
[----:B------:R-:W-:Y:S05]  /*fa10*/  WARPSYNC.COLLECTIVE R15, `(.L_x_357) ;  /* 0x000000000f087348 */ /* 0x000fea0003c00000 */
[----:B------:R0:W1:Y:S02]  /*fa20*/  SHFL.IDX P6, R14, R13, R12, R11 ;  /* 0x0000000c0d0e7389 */ /* 0x00006400000c000b */
[----:B01----:R-:W-:Y:S01]  /*fa30*/  ENDCOLLECTIVE ;  /* 0x000000000000791b */ /* 0x003fe20003800000 */
.L_x_357:
[----:B------:R-:W-:-:S05]  /*fa40*/  IADD3 R2, P0, R2, R0, RZ ;  /* 0x0000000002027210 */ /* 0x000fca0007f1e0ff */
[----:B------:R-:W-:-:S05]  /*fa50*/  IMAD.X R3, RZ, RZ, R3, P0 ;  /* 0x000000ffff037224 */ /* 0x000fca00000e0603 */
[----:B------:R-:W-:Y:S01]  /*fa60*/  @!PT LDS RZ, [RZ] ;  /* 0x00000000fffff984 */ /* 0x000fe20000000800 */
[----:B------:R-:W-:Y:S01]  /*fa70*/  @!PT LDS RZ, [RZ] ;  /* 0x00000000fffff984 */ /* 0x000fe20000000800 */
[----:B------:R-:W-:Y:S01]  /*fa80*/  @!PT LDS RZ, [RZ] ;  /* 0x00000000fffff984 */ /* 0x000fe20000000800 */
[----:B------:R0:W-:Y:S01]  /*fa90*/  LDGSTS.E.BYPASS.LTC128B.128 [R22+0x1e400], desc[UR48][R2.64], !P1 ;  /* 0x1e40000002167fae */ /* 0x0001e2000c901d70 */
[----:B------:R-:W-:Y:S01]  /*faa0*/  MOV R13, R21 ;  /* 0x00000015000d7202 */ /* 0x000fe20000000f00 */
[----:B------:R-:W-:-:S07]  /*fab0*/  IMAD.MOV.U32 R24, RZ, RZ, R14 ;  /* 0x000000ffff187224 */ /* 0x000fce00078e000e */
[----:B0-----:R-:W-:Y:S05]  /*fac0*/  WARPSYNC.COLLECTIVE R15, `(.L_x_358) ;  /* 0x000000000f087348 */ /* 0x001fea0003c00000 */
[----:B------:R1:W2:Y:S02]  /*fad0*/  SHFL.IDX P6, R14, R13, R12, R11 ;  /* 0x0000000c0d0e7389 */ /* 0x0002a400000c000b */
[----:B012---:R-:W-:Y:S01]  /*fae0*/  ENDCOLLECTIVE ;  /* 0x000000000000791b */ /* 0x007fe20003800000 */
.L_x_358:
[----:B------:R-:W-:Y:S05]  /*faf0*/  BRA `(.L_x_359) ;  /* 0xffffffc000cc7947 */ /* 0x000fea000383ffff */
.L_x_255:
[----:B--2---:R2:W3:Y:S02]  /*fb00*/  SYNCS.PHASECHK.TRANS64.TRYWAIT P0, [R17+URZ+0x32460], R26 ;  /* 0x0324601a110075a7 */ /* 0x0044e4000800017f */
[----:B---3--:R-:W-:Y:S05]  /*fb10*/  @!P0 NANOSLEEP.SYNCS 0x989680 ;  /* 0x009896800000895d */ /* 0x008fea0003900000 */
[----:B------:R-:W3:Y:S02]  /*fb20*/  @!P0 SYNCS.PHASECHK.TRANS64 P0, [R17+URZ+0x32460], R26 ;  /* 0x0324601a110085a7 */ /* 0x000ee4000800007f */
[----:B---3--:R-:W-:Y:S05]  /*fb30*/  @!P0 BRA `(.L_x_255) ;  /* 0xfffffffc00f08947 */ /* 0x008fea000383ffff */
[----:B------:R-:W-:Y:S05]  /*fb40*/  BRA `(.L_x_360) ;  /* 0xffffffc4001c7947 */ /* 0x000fea000383ffff */
.L_x_256:
        /* <DEDUP_REMOVED lines=8> */
.L_x_362:
[----:B------:R-:W-:Y:S05]  /*fbd0*/  BSYNC B1 ;  /* 0x0000000000017941 */ /* 0x000fea0003800000 */
.L_x_361:
[----:B------:R-:W-:Y:S01]  /*fbe0*/  IMAD.MOV.U32 R13, RZ, RZ, R21 ;  /* 0x000000ffff0d7224 */ /* 0x000fe200078e0015 */
[----:B------:R-:W-:Y:S01]  /*fbf0*/  LEA R22, R22, UR37, 0x1 ;  /* 0x0000002516167c11 */ /* 0x000fe2000f8e08ff */
[----:B------:R-:W-:Y:S02]  /*fc00*/  IMAD.MOV.U32 R12, RZ, RZ, RZ ;  /* 0x000000ffff0c7224 */ /* 0x000fe400078e00ff */
[----:B------:R-:W-:Y:S02]  /*fc10*/  IMAD.MOV.U32 R11, RZ, RZ, 0x181f ;  /* 0x0000181fff0b7424 */ /* 0x000fe400078e00ff */
[----:B------:R-:W-:Y:S02]  /*fc20*/  IMAD.MOV.U32 R15, RZ, RZ, -0x1 ;  /* 0xffffffffff0f7424 */ /* 0x000fe400078e00ff */
[----:B------:R-:W-:-:S07]  /*fc30*/  IMAD.MOV.U32 R3, RZ, RZ, R14 ;  /* 0x000000ffff037224 */ /* 0x000fce00078e000e */
[----:B------:R-:W-:Y:S05]  /*fc40*/  WARPSYNC.COLLECTIVE R15, `(.L_x_363) ;  /* 0x000000000f087348 */ /* 0x000fea0003c00000 */
[----:B------:R0:W1:Y:S02]  /*fc50*/  SHFL.IDX P6, R14, R13, R12, R11 ;  /* 0x0000000c0d0e7389 */ /* 0x00006400000c000b */
[----:B01----:R-:W-:Y:S01]  /*fc60*/  ENDCOLLECTIVE ;  /* 0x000000000000791b */ /* 0x003fe20003800000 */
.L_x_363:
[----:B------:R-:W-:Y:S02]  /*fc70*/  IMAD.MOV.U32 R13, RZ, RZ, R23 ;  /* 0x000000ffff0d7224 */ /* 0x000fe400078e0017 */
[----:B------:R-:W-:Y:S01]  /*fc80*/  IMAD.MOV.U32 R12, RZ, RZ, 0x1 ;  /* 0x00000001ff0c7424 */ /* 0x000fe200078e00ff */
[----:B------:R-:W-:-:S13]  /*fc90*/  IADD3 R2, P0, R14, R0, RZ ;  /* 0x000000000e027210 */ /* 0x000fda0007f1e0ff */
[----:B------:R-:W-:Y:S05]  /*fca0*/  WARPSYNC.COLLECTIVE R15, `(.L_x_364) ;  /* 0x000000000f087348 */ /* 0x000fea0003c00000 */
[----:B------:R0:W1:Y:S02]  /*fcb0*/  SHFL.IDX P6, R14, R13, R12, R11 ;  /* 0x0000000c0d0e7389 */ /* 0x00006400000c000b */
[----:B01----:R-:W-:Y:S01]  /*fcc0*/  ENDCOLLECTIVE ;  /* 0x000000000000791b */ /* 0x003fe20003800000 */
.L_x_364:
        /* <DEDUP_REMOVED lines=13> */
.L_x_365:
[----:B------:R-:W-:Y:S02]  /*fda0*/  IMAD.MOV.U32 R13, RZ, RZ, R23 ;  /* 0x000000ffff0d7224 */ /* 0x000fe400078e0017 */
[----:B------:R-:W-:Y:S01]  /*fdb0*/  IMAD.MOV.U32 R12, RZ, RZ, 0x2 ;  /* 0x00000002ff0c7424 */ /* 0x000fe200078e00ff */
[----:B------:R-:W-:-:S13]  /*fdc0*/  IADD3 R2, P0, R14, R0, RZ ;  /* 0x000000000e027210 */ /* 0x000fda0007f1e0ff */
[----:B------:R-:W-:Y:S05]  /*fdd0*/  WARPSYNC.COLLECTIVE R15, `(.L_x_366) ;  /* 0x000000000f087348 */ /* 0x000fea0003c00000 */
[----:B------:R0:W1:Y:S02]  /*fde0*/  SHFL.IDX P6, R14, R13, R12, R11 ;  /* 0x0000000c0d0e7389 */ /* 0x00006400000c000b */
[----:B01----:R-:W-:Y:S01]  /*fdf0*/  ENDCOLLECTIVE ;  /* 0x000000000000791b */ /* 0x003fe20003800000 */
.L_x_366:
        /* <DEDUP_REMOVED lines=13> */
.L_x_367:
[----:B------:R-:W-:Y:S02]  /*fed0*/  IMAD.MOV.U32 R13, RZ, RZ, R23 ;  /* 0x000000ffff0d7224 */ /* 0x000fe400078e0017 */
[----:B------:R-:W-:Y:S01]  /*fee0*/  IMAD.MOV.U32 R12, RZ, RZ, 0x3 ;  /* 0x00000003ff0c7424 */ /* 0x000fe200078e00ff */
[----:B------:R-:W-:-:S13]  /*fef0*/  IADD3 R2, P0, R14, R0, RZ ;  /* 0x000000000e027210 */ /* 0x000fda0007f1e0ff */
[----:B------:R-:W-:Y:S05]  /*ff00*/  WARPSYNC.COLLECTIVE R15, `(.L_x_368) ;  /* 0x000000000f087348 */ /* 0x000fea0003c00000 */
[----:B------:R0:W1:Y:S02]  /*ff10*/  SHFL.IDX P6, R14, R13, R12, R11 ;  /* 0x0000000c0d0e7389 */ /* 0x00006400000c000b */
[----:B01----:R-:W-:Y:S01]  /*ff20*/  ENDCOLLECTIVE ;  /* 0x000000000000791b */ /* 0x003fe20003800000 */
.L_x_368:
        /* <DEDUP_REMOVED lines=13> */
.L_x_369:
[----:B------:R-:W-:Y:S02]  /*10000*/  IMAD.MOV.U32 R13, RZ, RZ, R23 ;  /* 0x000000ffff0d7224 */ /* 0x000fe400078e0017 */
[----:B------:R-:W-:Y:S01]  /*10010*/  IMAD.MOV.U32 R12, RZ, RZ, 0x4 ;  /* 0x00000004ff0c7424 */ /* 0x000fe200078e00ff */
[----:B------:R-:W-:-:S13]  /*10020*/  IADD3 R2, P0, R14, R0, RZ ;  /* 0x000000000e027210 */ /* 0x000fda0007f1e0ff */
[----:B------:R-:W-:Y:S05]  /*10030*/  WARPSYNC.COLLECTIVE R15, `(.L_x_370) ;  /* 0x000000000f087348 */ /* 0x000fea0003c00000 */
[----:B------:R0:W1:Y:S02]  /*10040*/  SHFL.IDX P6, R14, R13, R12, R11 ;  /* 0x0000000c0d0e7389 */ /* 0x00006400000c000b */
[----:B01----:R-:W-:Y:S01]  /*10050*/  ENDCOLLECTIVE ;  /* 0x000000000000791b */ /* 0x003fe20003800000 */
.L_x_370:
        /* <DEDUP_REMOVED lines=9> */
[----:B0-----:R-:W-:-:S07]  /*100f0*/  MOV R3, R14 ;  /* 0x0000000e00037202 */ /* 0x001fce0000000f00 */
[----:B------:R-:W-:Y:S05]  /*10100*/  WARPSYNC.COLLECTIVE R15, `(.L_x_371) ;  /* 0x000000000f087348 */ /* 0x000fea0003c00000 */
[----:B------:R0:W1:Y:S02]  /*10110*/  SHFL.IDX P6, R14, R13, R12, R11 ;  /* 0x0000000c0d0e7389 */ /* 0x00006400000c000b */
[----:B01----:R-:W-:Y:S01]  /*10120*/  ENDCOLLECTIVE ;  /* 0x000000000000791b */ /* 0x003fe20003800000 */
.L_x_371:
[----:B------:R-:W-:Y:S02]  /*10130*/  IMAD.MOV.U32 R13, RZ, RZ, R23 ;  /* 0x000000ffff0d7224 */ /* 0x000fe400078e0017 */
[----:B------:R-:W-:Y:S02]  /*10140*/  IMAD.MOV.U32 R12, RZ, RZ, 0x5 ;  /* 0x00000005ff0c7424 */ /* 0x000fe400078e00ff */
[----:B------:R-:W-:-:S07]  /*10150*/  IMAD.MOV.U32 R2, RZ, RZ, R14 ;  /* 0x000000ffff027224 */ /* 0x000fce00078e000e */
[----:B------:R-:W-:Y:S05]  /*10160*/  WARPSYNC.COLLECTIVE R15, `(.L_x_372) ;  /* 0x000000000f087348 */ /* 0x000fea0003c00000 */
[----:B------:R0:W1:Y:S02]  /*10170*/  SHFL.IDX P6, R14, R13, R12, R11 ;  /* 0x0000000c0d0e7389 */ /* 0x00006400000c000b */
[----:B01----:R-:W-:Y:S01]  /*10180*/  ENDCOLLECTIVE ;  /* 0x000000000000791b */ /* 0x003fe20003800000 */
.L_x_372:
        /* <DEDUP_REMOVED lines=14> */
.L_x_373:
[----:B------:R-:W-:Y:S05]  /*10270*/  BRA `(.L_x_374) ;  /* 0xffffffc000647947 */ /* 0x000fea000383ffff */
.L_x_262:
[----:B0-----:R0:W3:Y:S02]  /*10280*/  SYNCS.PHASECHK.TRANS64.TRYWAIT P0, [R7+URZ+0x32420], R0 ;  /* 0x03242000070075a7 */ /* 0x0010e4000800017f */
[----:B---3--:R-:W-:Y:S05]  /*10290*/  @!P0 NANOSLEEP.SYNCS 0x989680 ;  /* 0x009896800000895d */ /* 0x008fea0003900000 */
[----:B------:R-:W3:Y:S02]  /*102a0*/  @!P0 SYNCS.PHASECHK.TRANS64 P0, [R7+URZ+0x32420], R0 ;  /* 0x03242000070085a7 */ /* 0x000ee4000800007f */
[----:B---3--:R-:W-:Y:S05]  /*102b0*/  @!P0 BRA `(.L_x_262) ;  /* 0xfffffffc00f08947 */ /* 0x008fea000383ffff */
[----:B------:R-:W-:Y:S05]  /*102c0*/  BRA `(.L_x_375) ;  /* 0xffffffc400107947 */ /* 0x000fea000383ffff */
.L_x_263:
        /* <DEDUP_REMOVED lines=11> */
.L_x_377:
[----:B------:R-:W-:Y:S05]  /*10380*/  BSYNC B0 ;  /* 0x0000000000007941 */ /* 0x000fea0003800000 */
.L_x_376:
[----:B------:R-:W-:Y:S05]  /*10390*/  BRA `(.L_x_378) ;  /* 0xffffffc000f87947 */ /* 0x000fea000383ffff */
.L_x_266:
[----:B------:R-:W-:Y:S01]  /*103a0*/  BSSY B1, `(.L_x_379) ;  /* 0x0000006000017945 */ /* 0x000fe20003800000 */
[----:B------:R-:W-:-:S07]  /*103b0*/  IMAD.MOV.U32 R15, RZ, RZ, -0x1 ;  /* 0xffffffffff0f7424 */ /* 0x000fce00078e00ff */
[----:B012---:R-:W-:Y:S05]  /*103c0*/  WARPSYNC.COLLECTIVE R15, `(.L_x_380) ;  /* 0x000000000f0c7348 */ /* 0x007fea0003c00000 */
[----:B------:R-:W-:Y:S02]  /*103d0*/  ELECT P6, UR62, PT ;  /* 0x00000000003e782f */ /* 0x000fe400038c0000 */
[----:B------:R-:W-:Y:S01]  /*103e0*/  MOV R14, UR62 ;  /* 0x0000003e000e7c02 */ /* 0x000fe20008000f00 */
[----:B012---:R-:W-:Y:S10]  /*103f0*/  ENDCOLLECTIVE ;  /* 0x000000000000791b */ /* 0x007ff40003800000 */
.L_x_380:
[----:B------:R-:W-:Y:S05]  /*10400*/  BSYNC B1 ;  /* 0x0000000000017941 */ /* 0x000fea0003800000 */
.L_x_379:
[----:B------:R-:W-:Y:S05]  /*10410*/  BRA `(.L_x_381) ;  /* 0xffffffc000f07947 */ /* 0x000fea000383ffff */
.L_x_268:
[----:B0-----:R0:W3:Y:S02]  /*10420*/  SYNCS.PHASECHK.TRANS64.TRYWAIT P1, [R5+URZ+0x32440], R0 ;  /* 0x03244000050075a7 */ /* 0x0010e4000802017f */
[----:B---3--:R-:W-:Y:S05]  /*10430*/  @!P1 NANOSLEEP.SYNCS 0x989680 ;  /* 0x009896800000995d */ /* 0x008fea0003900000 */
[----:B------:R-:W3:Y:S02]  /*10440*/  @!P1 SYNCS.PHASECHK.TRANS64 P1, [R5+URZ+0x32440], R0 ;  /* 0x03244000050095a7 */ /* 0x000ee4000802007f */
[----:B---3--:R-:W-:Y:S05]  /*10450*/  @!P1 BRA `(.L_x_268) ;  /* 0xfffffffc00f09947 */ /* 0x008fea000383ffff */
[----:B------:R-:W-:Y:S05]  /*10460*/  BRA `(.L_x_382) ;  /* 0xffffffc400107947 */ /* 0x000fea000383ffff */
.L_x_270:
[----:B---3--:R3:W4:Y:S02]  /*10470*/  SYNCS.PHASECHK.TRANS64.TRYWAIT P1, [R3+URZ+0x32440], R2 ;  /* 0x03244002030075a7 */ /* 0x008724000802017f */
[----:B----4-:R-:W-:Y:S05]  /*10480*/  @!P1 NANOSLEEP.SYNCS 0x989680 ;  /* 0x009896800000995d */ /* 0x010fea0003900000 */
[----:B------:R-:W4:Y:S02]  /*10490*/  @!P1 SYNCS.PHASECHK.TRANS64 P1, [R3+URZ+0x32440], R2 ;  /* 0x03244002030095a7 */ /* 0x000f24000802007f */
[----:B----4-:R-:W-:Y:S05]  /*104a0*/  @!P1 BRA `(.L_x_270) ;  /* 0xfffffffc00f09947 */ /* 0x010fea000383ffff */
[----:B------:R-:W-:Y:S05]  /*104b0*/  BRA `(.L_x_383) ;  /* 0xffffffc4001c7947 */ /* 0x000fea000383ffff */
.L_x_272:
[----:B----4-:R4:W0:Y:S02]  /*104c0*/  SYNCS.PHASECHK.TRANS64.TRYWAIT P1, [R5+URZ+0x32460], R0 ;  /* 0x03246000050075a7 */ /* 0x010824000802017f */
[----:B0-----:R-:W-:Y:S05]  /*104d0*/  @!P1 NANOSLEEP.SYNCS 0x989680 ;  /* 0x009896800000995d */ /* 0x001fea0003900000 */
[----:B------:R-:W0:Y:S02]  /*104e0*/  @!P1 SYNCS.PHASECHK.TRANS64 P1, [R5+URZ+0x32460], R0 ;  /* 0x03246000050095a7 */ /* 0x000e24000802007f */
[----:B0-----:R-:W-:Y:S05]  /*104f0*/  @!P1 BRA `(.L_x_272) ;  /* 0xfffffffc00f09947 */ /* 0x001fea000383ffff */
[----:B------:R-:W-:Y:S05]  /*10500*/  BRA `(.L_x_384) ;  /* 0xffffffc400187947 */ /* 0x000fea000383ffff */
.L_x_385:
        /* <DEDUP_REMOVED lines=15> */
.L_x_6449:


//--------------------- .text._ZN7cutlass13device_kernelIN5flash11enable_sm90INS1_16FlashAttnFwdSm90INS1_25CollectiveMainloopFwdSm90ILi2EN4cute5tupleIJNS5_1CILi1EEES8_S8_EEENS6_IJNS7_ILi128EEENS7_ILi96EEENS7_ILi64EEEEEELi256ENS_10bfloat16_tEfNS_4arch4Sm90ELb0ELb0ELb0ELb1ELb1ELb0ELb0ELb1ELb0ELb1ELb0ELb0EEENS1_21CollectiveEpilogueFwdINS6_IJSA_NS7_ILi256EEESB_EEES9_SE_SG_Li256ELb1ELb1ELb0ELb0EEENS1_36VarlenDynamicPersistentTileSchedulerILi128ELi96ELi256ELi128ELb0ELb1ELb1ELb0ELb1ELb1EEEEEEEEEvNT_6ParamsE --------------------------
	.section	.text._ZN7cutlass13device_kernelIN5flash11enable_sm90INS1_16FlashAttnFwdSm90INS1_25CollectiveMainloopFwdSm90ILi2EN4cute5tupleIJNS5_1CILi1EEES8_S8_EEENS6_IJNS7_ILi128EEENS7_ILi96EEENS7_ILi64EEEEEELi256ENS_10bfloat16_tEfNS_4arch4Sm90ELb0ELb0ELb0ELb1ELb1ELb0ELb0ELb1ELb0ELb1ELb0ELb0EEENS1_21CollectiveEpilogueFwdINS6_IJSA_NS7_ILi256EEESB_EEES9_SE_SG_Li256ELb1ELb1ELb0ELb0EEENS1_36VarlenDynamicPersistentTileSchedulerILi128ELi96ELi256ELi128ELb0ELb1ELb1ELb0ELb1ELb1EEEEEEEEEvNT_6ParamsE,"ax",@progbits
	.align	128
.text._ZN7cutlass13device_kernelIN5flash11enable_sm90INS1_16FlashAttnFwdSm90INS1_25CollectiveMainloopFwdSm90ILi2EN4cute5tupleIJNS5_1CILi1EEES8_S8_EEENS6_IJNS7_ILi128EEENS7_ILi96EEENS7_ILi64EEEEEELi256ENS_10bfloat16_tEfNS_4arch4Sm90ELb0ELb0ELb0ELb1ELb1ELb0ELb0ELb1ELb0ELb1ELb0ELb0EEENS1_21CollectiveEpilogueFwdINS6_IJSA_NS7_ILi256EEESB_EEES9_SE_SG_Li256ELb1ELb1ELb0ELb0EEENS1_36VarlenDynamicPersistentTileSchedulerILi128ELi96ELi256ELi128ELb0ELb1ELb1ELb0ELb1ELb1EEEEEEEEEvNT_6ParamsE:
        .type           _ZN7cutlass13device_kernelIN5flash11enable_sm90INS1_16FlashAttnFwdSm90INS1_25CollectiveMainloopFwdSm90ILi2EN4cute5tupleIJNS5_1CILi1EEES8_S8_EEENS6_IJNS7_ILi128EEENS7_ILi96EEENS7_ILi64EEEEEELi256ENS_10bfloat16_tEfNS_4arch4Sm90ELb0ELb0ELb0ELb1ELb1ELb0ELb0ELb1ELb0ELb1ELb0ELb0EEENS1_21CollectiveEpilogueFwdINS6_IJSA_NS7_ILi256EEESB_EEES9_SE_SG_Li256ELb1ELb1ELb0ELb0EEENS1_36VarlenDynamicPersistentTileSchedulerILi128ELi96ELi256ELi128ELb0ELb1ELb1ELb0ELb1ELb1EEEEEEEEEvNT_6ParamsE,@function
        .size           _ZN7cutlass13device_kernelIN5flash11enable_sm90INS1_16FlashAttnFwdSm90INS1_25CollectiveMainloopFwdSm90ILi2EN4cute5tupleIJNS5_1CILi1EEES8_S8_EEENS6_IJNS7_ILi128EEENS7_ILi96EEENS7_ILi64EEEEEELi256ENS_10bfloat16_tEfNS_4arch4Sm90ELb0ELb0ELb0ELb1ELb1ELb0ELb0ELb1ELb0ELb1ELb0ELb0EEENS1_21CollectiveEpilogueFwdINS6_IJSA_NS7_ILi256EEESB_EEES9_SE_SG_Li256ELb1ELb1ELb0ELb0EEENS1_36VarlenDynamicPersistentTileSchedulerILi128ELi96ELi256ELi128ELb0ELb1ELb1ELb0ELb1ELb1EEEEEEEEEvNT_6ParamsE,(.L_x_6450 - _ZN7cutlass13device_kernelIN5flash11enable_sm90INS1_16FlashAttnFwdSm90INS1_25CollectiveMainloopFwdSm90ILi2EN4cute5tupleIJNS5_1CILi1EEES8_S8_EEENS6_IJNS7_ILi128EEENS7_ILi96EEENS7_ILi64EEEEEELi256ENS_10bfloat16_tEfNS_4arch4Sm90ELb0ELb0ELb0ELb1ELb1ELb0ELb0ELb1ELb0ELb1ELb0ELb0EEENS1_21CollectiveEpilogueFwdINS6_IJSA_NS7_ILi256EEESB_EEES9_SE_SG_Li256ELb1ELb1ELb0ELb0EEENS1_36VarlenDynamicPersistentTileSchedulerILi128ELi96ELi256ELi128ELb0ELb1ELb1ELb0ELb1ELb1EEEEEEEEEvNT_6ParamsE)
        .other          _ZN7cutlass13device_kernelIN5flash11enable_sm90INS1_16FlashAttnFwdSm90INS1_25CollectiveMainloopFwdSm90ILi2EN4cute5tupleIJNS5_1CILi1EEES8_S8_EEENS6_IJNS7_ILi128EEENS7_ILi96EEENS7_ILi64EEEEEELi256ENS_10bfloat16_tEfNS_4arch4Sm90ELb0ELb0ELb0ELb1ELb1ELb0ELb0ELb1ELb0ELb1ELb0ELb0EEENS1_21CollectiveEpilogueFwdINS6_IJSA_NS7_ILi256EEESB_EEES9_SE_SG_Li256ELb1ELb1ELb0ELb0EEENS1_36VarlenDynamicPersistentTileSchedulerILi128ELi96ELi256ELi128ELb0ELb1ELb1ELb0ELb1ELb1EEEEEEEEEvNT_6ParamsE,@"STO_CUDA_ENTRY STV_DEFAULT"
_ZN7cutlass13device_kernelIN5flash11enable_sm90INS1_16FlashAttnFwdSm90INS1_25CollectiveMainloopFwdSm90ILi2EN4cute5tupleIJNS5_1CILi1EEES8_S8_EEENS6_IJNS7_ILi128EEENS7_ILi96EEENS7_ILi64EEEEEELi256ENS_10bfloat16_tEfNS_4arch4Sm90ELb0ELb0ELb0ELb1ELb1ELb0ELb0ELb1ELb0ELb1ELb0ELb0EEENS1_21CollectiveEpilogueFwdINS6_IJSA_NS7_ILi256EEESB_EEES9_SE_SG_Li256ELb1ELb1ELb0ELb0EEENS1_36VarlenDynamicPersistentTileSchedulerILi128ELi96ELi256ELi128ELb0ELb1ELb1ELb0ELb1ELb1EEEEEEEEEvNT_6ParamsE:
        /* <DEDUP_REMOVED lines=45> */
.L_x_386:
        /* <DEDUP_REMOVED lines=22> */
.L_x_387:
        /* <DEDUP_REMOVED lines=18> */
.L_x_388:
        /* <DEDUP_REMOVED lines=22> */
.L_x_389:
        /* <DEDUP_REMOVED lines=23> */
.L_x_390:
        /* <DEDUP_REMOVED lines=8> */
.L_x_392:
[----:B------:R-:W-:-:S08]  /*08a0*/  NOP ;  /* 0x0000000000007918 */ /* 0x000fd00000000000 */
[----:B------:R-:W0:Y:S02]  /*08b0*/  USETMAXREG.TRY_ALLOC.CTAPOOL UP0, 0xe8 ;  /* 0x000000e8000079c8 */ /* 0x000e240008000600 */
[----:B0-----:R-:W-:-:S13]  /*08c0*/  PLOP3.LUT P0, PT, PT, PT, UP0, 0x80, 0x0 ;  /* 0x000000000000781c */ /* 0x001fda0003f0f008 */
[----:B------:R-:W-:Y:S05]  /*08d0*/  @!P0 BRA `(.L_x_392) ;  /* 0xfffffffc00f08947 */ /* 0x000fea000383ffff */
[----:B------:R-:W0:Y:S01]  /*08e0*/  S2R R0, SR_TID.X ;  /* 0x0000000000007919 */ /* 0x000e220000002100 */
[----:B------:R-:W1:Y:S01]  /*08f0*/  S2UR UR5, SR_CgaCtaId ;  /* 0x00000000000579c3 */ /* 0x000e620000008800 */
[----:B------:R-:W-:-:S07]  /*0900*/  UMOV UR4, 0x400 ;  /* 0x0000040000047882 */ /* 0x000fce0000000000 */
[----:B------:R-:W-:Y:S06]  /*0910*/  BAR.ARV 0x8, 0x180 ;  /* 0x0206000000007b1d */ /* 0x000fec0000002000 */
[----:B-1----:R-:W-:Y:S01]  /*0920*/  ULEA UR4, UR5, UR4, 0x18 ;  /* 0x0000000405047291 */ /* 0x002fe2000f8ec03f */
[----:B0-----:R-:W-:-:S04]  /*0930*/  SHF.R.U32.HI R0, RZ, 0x7, R0 ;  /* 0x00000007ff007819 */ /* 0x001fc80000011600 */
[----:B------:R-:W-:-:S13]  /*0940*/  ISETP.NE.AND P0, PT, R0, 0x1, PT ;  /* 0x000000010000780c */ /* 0x000fda0003f05270 */
[----:B------:R-:W-:Y:S08]  /*0950*/  @!P0 BAR.ARV 0x9, 0x100 ;  /* 0x0244000000008b1d */ /* 0x000ff00000002000 */
[----:B------:R-:W-:Y:S06]  /*0960*/  BAR.SYNC.DEFER_BLOCKING 0x5, 0x180 ;  /* 0x0146000000007b1d */ /* 0x000fec0000010000 */
[----:B------:R-:W0:Y:S01]  /*0970*/  LDS.128 R12, [UR4+0x228d0] ;  /* 0x0228d004ff0c7984 */ /* 0x000e220008000c00 */
[----:B------:R-:W-:Y:S01]  /*0980*/  ULDC UR4, c[0x0][0xc3c] ;  /* 0x00030f0000047ab9 */ /* 0x000fe20000000800 */
[----:B------:R-:W-:Y:S06]  /*0990*/  BAR.ARV 0x4, 0x180 ;  /* 0x0106000000007b1d */ /* 0x000fec0000002000 */
[----:B0-----:R-:W-:-:S13]  /*09a0*/  ISETP.GE.AND P0, PT, R15, UR4, PT ;  /* 0x000000040f007c0c */ /* 0x001fda000bf06270 */
[----:B------:R-:W-:Y:S05]  /*09b0*/  @P0 EXIT ;  /* 0x000000000000094d */ /* 0x000fea0003800000 */
[----:B------:R-:W0:Y:S01]  /*09c0*/  S2R R0, SR_TID.X ;  /* 0x0000000000007919 */ /* 0x000e220000002100 */
[----:B------:R-:W-:Y:S01]  /*09d0*/  R2UR UR5, R13 ;  /* 0x000000000d0572ca */ /* 0x000fe200000e0000 */
[----:B------:R-:W-:Y:S01]  /*09e0*/  ULOP3.LUT UR48, UR37, 0x1, URZ, 0xfc, !UPT ;  /* 0x0000000125307892 */ /* 0x000fe2000f8efc3f */
[----:B------:R-:W-:Y:S01]  /*09f0*/  R2UR UR6, R14 ;  /* 0x000000000e0672ca */ /* 0x000fe200000e0000 */
[----:B------:R-:W-:Y:S01]  /*0a00*/  UMOV UR47, URZ ;  /* 0x0000003f002f7c82 */ /* 0x000fe20008000000 */
[----:B------:R-:W-:Y:S01]  /*0a10*/  UMOV UR46, URZ ;  /* 0x0000003f002e7c82 */ /* 0x000fe20008000000 */
[----:B------:R-:W-:Y:S01]  /*0a20*/  UMOV UR36, URZ ;  /* 0x0000003f00247c82 */ /* 0x000fe20008000000 */
[----:B0-----:R-:W-:-:S05]  /*0a30*/  VIADD R209, R0, 0xffffff80 ;  /* 0xffffff8000d17836 */ /* 0x001fca0000000000 */
[----:B------:R-:W-:-:S04]  /*0a40*/  SHF.R.S32.HI R0, RZ, 0x1f, R209 ;  /* 0x0000001fff007819 */ /* 0x000fc800000114d1 */
[CC--:B------:R-:W-:Y:S02]  /*0a50*/  LEA.HI R3, R0.reuse, R209.reuse, RZ, 0x7 ;  /* 0x000000d100037211 */ /* 0x0c0fe400078f38ff */
[-C--:B------:R-:W-:Y:S02]  /*0a60*/  LEA.HI R4, R0, R209.reuse, RZ, 0x5 ;  /* 0x000000d100047211 */ /* 0x080fe400078f28ff */
[----:B------:R-:W-:Y:S02]  /*0a70*/  LOP3.LUT R2, R3, 0xffffff80, RZ, 0xc0, !PT ;  /* 0xffffff8003027812 */ /* 0x000fe400078ec0ff */
[----:B------:R-:W-:Y:S01]  /*0a80*/  SHF.R.S32.HI R200, RZ, 0x7, R3 ;  /* 0x00000007ffc87819 */ /* 0x000fe20000011403 */
[----:B------:R-:W-:Y:S02]  /*0a90*/  IMAD.SHL.U32 R6, R4, 0x20, RZ ;  /* 0x0000002004067824 */ /* 0x000fe400078e00ff */
        /* <DEDUP_REMOVED lines=15> */
[----:B------:R-:W-:Y:S01]  /*0b90*/  LEA.HI R11, R11, R10, RZ, 0x3 ;  /* 0x0000000a0b0b7211 */ /* 0x000fe200078f18ff */
[----:B------:R-:W-:Y:S01]  /*0ba0*/  IMAD.IADD R6, R209, 0x1, -R6 ;  /* 0x00000001d1067824 */ /* 0x000fe200078e0a06 */
[----:B------:R-:W-:-:S02]  /*0bb0*/  LOP3.LUT R2, R2, 0x1ffffffe, RZ, 0xc0, !PT ;  /* 0x1ffffffe02027812 */ /* 0x000fc400078ec0ff */
[----:B------:R-:W-:Y:S02]  /*0bc0*/  LOP3.LUT R4, R0, 0xfffffff8, RZ, 0xc0, !PT ;  /* 0xfffffff800047812 */ /* 0x000fe400078ec0ff */
        /* <DEDUP_REMOVED lines=20> */
[----:B------:R-:W-:Y:S01]  /*0d10*/  SHF.R.S32.HI R207, RZ, 0x1f, R17 ;  /* 0x0000001fffcf7819 */ /* 0x000fe20000011411 */
[----:B------:R-:W-:Y:S01]  /*0d20*/  IMAD.IADD R6, R6, 0x1, -R5 ;  /* 0x0000000106067824 */ /* 0x000fe200078e0a05 */
[----:B------:R-:W-:Y:S01]  /*0d30*/  SHF.R.S32.HI R206, RZ, 0x1f, R16 ;  /* 0x0000001fffce7819 */ /* 0x000fe20000011410 */
[----:B------:R-:W-:Y:S01]  /*0d40*/  IMAD R201, R3, 0x40, R8 ;  /* 0x0000004003c97824 */ /* 0x000fe200078e0208 */
[----:B------:R-:W-:Y:S01]  /*0d50*/  SHF.R.S32.HI R205, RZ, 0x1f, R18 ;  /* 0x0000001fffcd7819 */ /* 0x000fe20000011412 */
[----:B------:R-:W-:-:S02]  /*0d60*/  IMAD.MOV.U32 R7, RZ, RZ, R15 ;  /* 0x000000ffff077224 */ /* 0x000fc400078e000f */
[----:B------:R-:W-:Y:S02]  /*0d70*/  IMAD.IADD R202, R23, 0x1, -R202 ;  /* 0x0000000117ca7824 */ /* 0x000fe400078e0aca */
[----:B------:R-:W-:-:S07]  /*0d80*/  IMAD R203, R6, 0x8, R201 ;  /* 0x0000000806cb7824 */ /* 0x000fce00078e02c9 */
.L_x_438:
[----:B012---:R-:W0:Y:S01]  /*0d90*/  LDC.64 R4, c[0x0][0xc88] ;  /* 0x00032200ff047b82 */ /* 0x007e220000000a00 */
[----:B------:R-:W-:Y:S01]  /*0da0*/  ULDC.64 UR8, c[0x0][0xa28] ;  /* 0x00028a0000087ab9 */ /* 0x000fe20000000a00 */
[----:B------:R-:W-:Y:S01]  /*0db0*/  ULDC.64 UR10, c[0x0][0xa20] ;  /* 0x00028800000a7ab9 */ /* 0x000fe20000000a00 */
[----:B------:R-:W-:Y:S01]  /*0dc0*/  ULDC UR4, c[0x0][0x424] ;  /* 0x0001090000047ab9 */ /* 0x000fe20000000800 */
[----:B0-----:R-:W-:-:S06]  /*0dd0*/  IMAD.WIDE R4, R7, 0x4, R4 ;  /* 0x0000000407047825 */ /* 0x001fcc00078e0204 */
[----:B------:R-:W2:Y:S01]  /*0de0*/  LDG.E R4, desc[UR50][R4.64] ;  /* 0x0000003204047981 */ /* 0x000ea2000c1e1900 */
[----:B------:R-:W-:Y:S02]  /*0df0*/  UISETP.NE.U32.AND UP0, UPT, UR8, URZ, UPT ;  /* 0x0000003f0800728c */ /* 0x000fe4000bf05070 */
[----:B------:R-:W-:Y:S02]  /*0e00*/  UISETP.NE.U32.AND UP1, UPT, UR10, URZ, UPT ;  /* 0x0000003f0a00728c */ /* 0x000fe4000bf25070 */
[----:B------:R-:W-:Y:S02]  /*0e10*/  UISETP.NE.AND.EX UP0, UPT, UR9, URZ, UPT, UP0 ;  /* 0x0000003f0900728c */ /* 0x000fe4000bf05300 */
[----:B------:R-:W-:-:S04]  /*0e20*/  UISETP.NE.AND.EX UP1, UPT, UR11, URZ, UPT, UP1 ;  /* 0x0000003f0b00728c */ /* 0x000fc8000bf25310 */
[----:B------:R-:W-:Y:S02]  /*0e30*/  PLOP3.LUT P0, PT, PT, PT, UP0, 0x80, 0x0 ;  /* 0x000000000000781c */ /* 0x000fe40003f0f008 */
[----:B------:R-:W-:Y:S02]  /*0e40*/  PLOP3.LUT P1, PT, PT, PT, UP1, 0x80, 0x0 ;  /* 0x000000000000781c */ /* 0x000fe40003f2f018 */
[----:B--2---:R-:W-:-:S13]  /*0e50*/  R2UR UR38, R4 ;  /* 0x00000000042672ca */ /* 0x004fda00000e0000 */
[----:B------:R-:W-:Y:S02]  /*0e60*/  USHF.R.S32.HI UR39, URZ, 0x1f, UR38 ;  /* 0x0000001f3f277899 */ /* 0x000fe40008011426 */
[----:B------:R-:W-:Y:S02]  /*0e70*/  @UP0 ULEA UR8, UP2, UR38, UR8, 0x2 ;  /* 0x0000000826080291 */ /* 0x000fe4000f84103f */
[----:B------:R-:W-:Y:S02]  /*0e80*/  @UP1 ULEA UR10, UP3, UR38, UR10, 0x2 ;  /* 0x0000000a260a1291 */ /* 0x000fe4000f86103f */
[----:B------:R-:W-:Y:S02]  /*0e90*/  @UP0 ULEA.HI.X UR9, UR38, UR9, UR39, 0x2, UP2 ;  /* 0x0000000926090291 */ /* 0x000fe400090f1427 */
[----:B------:R-:W-:Y:S01]  /*0ea0*/  @UP1 ULEA.HI.X UR11, UR38, UR11, UR39, 0x2, UP3 ;  /* 0x0000000b260b1291 */ /* 0x000fe200098f1427 */
[----:B------:R-:W-:Y:S02]  /*0eb0*/  IMAD.U32 R4, RZ, RZ, UR8 ;  /* 0x00000008ff047e24 */ /* 0x000fe4000f8e00ff */
[----:B----4-:R-:W-:-:S02]  /*0ec0*/  IMAD.U32 R6, RZ, RZ, UR10 ;  /* 0x0000000aff067e24 */ /* 0x010fc4000f8e00ff */
[----:B------:R-:W-:Y:S01]  /*0ed0*/  IMAD.U32 R5, RZ, RZ, UR9 ;  /* 0x00000009ff057e24 */ /* 0x000fe2000f8e00ff */
[----:B------:R-:W-:Y:S01]  /*0ee0*/  ULDC.64 UR8, c[0x0][0x418] ;  /* 0x0001060000087ab9 */ /* 0x000fe20000000a00 */
[----:B------:R-:W-:-:S03]  /*0ef0*/  IMAD.U32 R7, RZ, RZ, UR11 ;  /* 0x0000000bff077e24 */ /* 0x000fc6000f8e00ff */
[----:B------:R-:W2:Y:S04]  /*0f00*/  @P0 LDG.E R4, desc[UR50][R4.64] ;  /* 0x0000003204040981 */ /* 0x000ea8000c1e1900 */
[----:B---3--:R-:W3:Y:S01]  /*0f10*/  @P1 LDG.E R6, desc[UR50][R6.64] ;  /* 0x0000003206061981 */ /* 0x008ee2000c1e1900 */
[----:B------:R-:W-:Y:S01]  /*0f20*/  UISETP.NE.U32.AND UP0, UPT, UR8, URZ, UPT ;  /* 0x0000003f0800728c */ /* 0x000fe2000bf05070 */
[----:B------:R-:W-:Y:S01]  /*0f30*/  CS2R R8, SRZ ;  /* 0x0000000000087805 */ /* 0x000fe2000001ff00 */
[----:B------:R-:W-:Y:S01]  /*0f40*/  UMOV UR40, UR5 ;  /* 0x0000000500287c82 */ /* 0x000fe20008000000 */
[----:B------:R-:W-:Y:S01]  /*0f50*/  ULDC UR5, c[0x0][0x2f0] ;  /* 0x0000bc0000057ab9 */ /* 0x000fe20000000800 */
[----:B------:R-:W-:Y:S01]  /*0f60*/  UISETP.NE.AND.EX UP0, UPT, UR9, URZ, UPT, UP0 ;  /* 0x0000003f0900728c */ /* 0x000fe2000bf05300 */
[----:B------:R-:W-:Y:S01]  /*0f70*/  IMAD.MOV.U32 R0, RZ, RZ, RZ ;  /* 0x000000ffff007224 */ /* 0x000fe200078e00ff */
[----:B------:R-:W-:Y:S01]  /*0f80*/  UMOV UR42, URZ ;  /* 0x0000003f002a7c82 */ /* 0x000fe20008000000 */
[----:B------:R-:W-:Y:S01]  /*0f90*/  UMOV UR41, UR6 ;  /* 0x0000000600297c82 */ /* 0x000fe20008000000 */
[----:B------:R-:W-:Y:S01]  /*0fa0*/  USEL UR4, UR4, 0x1, UP0 ;  /* 0x0000000104047887 */ /* 0x000fe20008000000 */
[----:B------:R-:W-:Y:S01]  /*0fb0*/  IMAD.MOV.U32 R150, RZ, RZ, RZ ;  /* 0x000000ffff967224 */ /* 0x000fe200078e00ff */
[----:B------:R-:W-:-:S02]  /*0fc0*/  CS2R R148, SRZ ;  /* 0x0000000000947805 */ /* 0x000fc4000001ff00 */
[----:B------:R-:W-:Y:S01]  /*0fd0*/  CS2R R146, SRZ ;  /* 0x0000000000927805 */ /* 0x000fe2000001ff00 */
[----:B------:R-:W-:Y:S01]  /*0fe0*/  UIMAD UR4, UR4, UR5, URZ ;  /* 0x00000005040472a4 */ /* 0x000fe2000f8e023f */
[----:B------:R-:W-:Y:S02]  /*0ff0*/  CS2R R144, SRZ ;  /* 0x0000000000907805 */ /* 0x000fe4000001ff00 */
[----:B------:R-:W-:Y:S02]  /*1000*/  CS2R R142, SRZ ;  /* 0x00000000008e7805 */ /* 0x000fe4000001ff00 */
[----:B------:R-:W-:Y:S02]  /*1010*/  CS2R R140, SRZ ;  /* 0x00000000008c7805 */ /* 0x000fe4000001ff00 */
[----:B------:R-:W-:Y:S02]  /*1020*/  CS2R R138, SRZ ;  /* 0x00000000008a7805 */ /* 0x000fe4000001ff00 */
[----:B------:R-:W-:-:S02]  /*1030*/  CS2R R136, SRZ ;  /* 0x0000000000887805 */ /* 0x000fc4000001ff00 */
[----:B------:R-:W-:Y:S02]  /*1040*/  CS2R R134, SRZ ;  /* 0x0000000000867805 */ /* 0x000fe4000001ff00 */
        /* <DEDUP_REMOVED lines=8> */
[----:B------:R-:W-:Y:S01]  /*10d0*/  CS2R R116, SRZ ;  /* 0x0000000000747805 */ /* 0x000fe2000001ff00 */
[----:B------:R-:W-:Y:S01]  /*10e0*/  IMAD.MOV.U32 R174, RZ, RZ, RZ ;  /* 0x000000ffffae7224 */ /* 0x000fe200078e00ff */
        /* <DEDUP_REMOVED lines=36> */
[----:B------:R-:W-:Y:S02]  /*1330*/  IMAD.MOV.U32 R160, RZ, RZ, RZ ;  /* 0x000000ffffa07224 */ /* 0x000fe400078e00ff */
[----:B------:R-:W-:Y:S01]  /*1340*/  IMAD.MOV.U32 R41, RZ, RZ, RZ ;  /* 0x000000ffff297224 */ /* 0x000fe200078e00ff */
[----:B--2---:R-:W-:-:S02]  /*1350*/  @P0 R2UR UR42, R4 ;  /* 0x00000000042a02ca */ /* 0x004fc400000e0000 */
[----:B------:R-:W-:Y:S02]  /*1360*/  PLOP3.LUT P0, PT, PT, PT, PT, 0x80, 0x0 ;  /* 0x000000000000781c */ /* 0x000fe40003f0f070 */
[----:B---3--:R-:W-:Y:S01]  /*1370*/  @P1 R2UR UR4, R6 ;  /* 0x00000000060412ca */ /* 0x008fe200000e0000 */
[----:B------:R-:W-:-:S14]  /*1380*/  @P1 BRA `(.L_x_393) ;  /* 0x0000000000341947 */ /* 0x000fdc0003800000 */
[----:B------:R-:W-:Y:S02]  /*1390*/  ULDC.64 UR6, c[0x0][0xa08] ;  /* 0x0002820000067ab9 */ /* 0x000fe40000000a00 */
[----:B------:R-:W-:-:S04]  /*13a0*/  ISETP.NE.U32.AND P1, PT, RZ, UR6, PT ;  /* 0x00000006ff007c0c */ /* 0x000fc8000bf25070 */
[----:B------:R-:W-:-:S13]  /*13b0*/  ISETP.NE.AND.EX P1, PT, RZ, UR7, PT, P1 ;  /* 0x00000007ff007c0c */ /* 0x000fda000bf25310 */
[----:B------:R-:W-:Y:S05]  /*13c0*/  @!P1 BRA `(.L_x_393) ;  /* 0x0000000000249947 */ /* 0x000fea0003800000 */
[----:B------:R-:W-:Y:S02]  /*13d0*/  ULDC.64 UR4, c[0x0][0xa08] ;  /* 0x0002820000047ab9 */ /* 0x000fe40000000a00 */
[----:B------:R-:W-:-:S06]  /*13e0*/  UIMAD.WIDE UR4, UR38, 0x4, UR4 ;  /* 0x00000004260478a5 */ /* 0x000fcc000f8e0204 */
[----:B------:R-:W-:Y:S02]  /*13f0*/  IMAD.U32 R4, RZ, RZ, UR4 ;  /* 0x00000004ff047e24 */ /* 0x000fe4000f8e00ff */
[----:B------:R-:W-:-:S05]  /*1400*/  IMAD.U32 R5, RZ, RZ, UR5 ;  /* 0x00000005ff057e24 */ /* 0x000fca000f8e00ff */
[----:B------:R-:W2:Y:S04]  /*1410*/  LDG.E R6, desc[UR50][R4.64] ;  /* 0x0000003204067981 */ /* 0x000ea8000c1e1900 */
[----:B------:R-:W3:Y:S01]  /*1420*/  LDG.E R3, desc[UR50][R4.64+0x4] ;  /* 0x0000043204037981 */ /* 0x000ee2000c1e1900 */
[----:B--2---:R-:W-:Y:S02]  /*1430*/  R2UR UR4, R6 ;  /* 0x00000000060472ca */ /* 0x004fe400000e0000 */
[----:B---3--:R-:W-:-:S13]  /*1440*/  R2UR UR5, R3 ;  /* 0x00000000030572ca */ /* 0x008fda00000e0000 */
[----:B------:R-:W-:-:S12]  /*1450*/  UIADD3 UR4, -UR4, UR5, URZ ;  /* 0x0000000504047290 */ /* 0x000fd8000fffe13f */
.L_x_393:
[----:B------:R-:W-:Y:S01]  /*1460*/  UIADD3 UR42, -UR42, UR4, URZ ;  /* 0x000000042a2a7290 */ /* 0x000fe2000fffe13f */
[----:B------:R-:W-:Y:S01]  /*1470*/  IMAD.MOV.U32 R40, RZ, RZ, RZ ;  /* 0x000000ffff287224 */ /* 0x000fe200078e00ff */
[----:B------:R-:W-:Y:S01]  /*1480*/  CS2R R34, SRZ ;  /* 0x0000000000227805 */ /* 0x000fe2000001ff00 */
[----:B------:R-:W-:Y:S01]  /*1490*/  IMAD.MOV.U32 R161, RZ, RZ, RZ ;  /* 0x000000ffffa17224 */ /* 0x000fe200078e00ff */
[----:B------:R-:W-:Y:S01]  /*14a0*/  UISETP.GE.AND UP0, UPT, UR42, 0x1, UPT ;  /* 0x000000012a00788c */ /* 0x000fe2000bf06270 */
[----:B------:R-:W-:Y:S01]  /*14b0*/  CS2R R36, SRZ ;  /* 0x0000000000247805 */ /* 0x000fe2000001ff00 */
[----:B------:R-:W-:Y:S01]  /*14c0*/  UIADD3 UR4, UR42, 0x5f, URZ ;  /* 0x0000005f2a047890 */ /* 0x000fe2000fffe03f */
[----:B------:R-:W-:Y:S02]  /*14d0*/  CS2R R162, SRZ ;  /* 0x0000000000a27805 */ /* 0x000fe4000001ff00 */
[----:B------:R-:W-:Y:S01]  /*14e0*/  CS2R R32, SRZ ;  /* 0x0000000000207805 */ /* 0x000fe2000001ff00 */
[----:B------:R-:W-:Y:S01]  /*14f0*/  IMAD.MOV.U32 R10, RZ, RZ, RZ ;  /* 0x000000ffff0a7224 */ /* 0x000fe200078e00ff */
[----:B------:R-:W-:Y:S01]  /*1500*/  PLOP3.LUT P1, PT, PT, PT, UP0, 0x80, 0x0 ;  /* 0x000000000000781c */ /* 0x000fe20003f2f008 */
[----:B------:R-:W-:Y:S01]  /*1510*/  UIMAD.WIDE UR4, UR4, 0x2aaaaaab, URZ ;  /* 0x2aaaaaab040478a5 */ /* 0x000fe2000f8e023f */
[----:B------:R-:W-:-:S02]  /*1520*/  CS2R R26, SRZ ;  /* 0x00000000001a7805 */ /* 0x000fc4000001ff00 */
[----:B------:R-:W-:Y:S02]  /*1530*/  CS2R R28, SRZ ;  /* 0x00000000001c7805 */ /* 0x000fe4000001ff00 */
[----:B------:R-:W-:Y:S01]  /*1540*/  CS2R R24, SRZ ;  /* 0x0000000000187805 */ /* 0x000fe2000001ff00 */
[----:B------:R-:W-:-:S04]  /*1550*/  USHF.R.U32.HI UR43, URZ, 0x1f, UR5 ;  /* 0x0000001f3f2b7899 */ /* 0x000fc80008011605 */
[----:B------:R-:W-:Y:S02]  /*1560*/  ULEA.HI.SX32 UR43, UR5, UR43, 0x1c ;  /* 0x0000002b052b7291 */ /* 0x000fe4000f8fe23f */
[----:B------:R-:W-:Y:S10]  /*1570*/  @!P1 BRA `(.L_x_394) ;  /* 0x0000004400149947 */ /* 0x000ff40003800000 */
[----:B------:R-:W0:Y:S01]  /*1580*/  SHFL.IDX PT, R0, R200, RZ, 0x1f ;  /* 0x00001fffc8007589 */ /* 0x000e2200000e0000 */
[----:B------:R-:W1:Y:S01]  /*1590*/  S2UR UR44, SR_CgaCtaId ;  /* 0x00000000002c79c3 */ /* 0x000e620000008800 */
[----:B------:R-:W-:Y:S01]  /*15a0*/  UMOV UR45, 0x400 ;  /* 0x00000400002d7882 */ /* 0x000fe20000000000 */
[----:B0-----:R-:W-:Y:S01]  /*15b0*/  R2UR UR4, R0 ;  /* 0x00000000000472ca */ /* 0x001fe200000e0000 */
[----:B-1----:R-:W-:-:S04]  /*15c0*/  ULEA UR45, UR44, UR45, 0x18 ;  /* 0x0000002d2c2d7291 */ /* 0x002fc8000f8ec03f */
[----:B------:R-:W-:-:S04]  /*15d0*/  UIADD3 UR6, UR45, 0x18400, URZ ;  /* 0x000184002d067890 */ /* 0x000fc8000fffe03f */
[----:B------:R-:W-:-:S04]  /*15e0*/  ULOP3.LUT UP0, URZ, UR6, 0x1bf, URZ, 0xc0, !UPT ;  /* 0x000001bf063f7892 */ /* 0x000fc8000f80c03f */
[----:B------:R-:W-:Y:S02]  /*15f0*/  ULEA.HI UR5, UR4, UR4, URZ, 0x1 ;  /* 0x0000000404057291 */ /* 0x000fe4000f8f083f */
[----:B------:R-:W-:Y:S02]  /*1600*/  PLOP3.LUT P0, PT, PT, PT, UP0, 0x80, 0x0 ;  /* 0x000000000000781c */ /* 0x000fe40003f0f008 */
[----:B------:R-:W-:-:S04]  /*1610*/  ULOP3.LUT UR5, UR5, 0x1e, URZ, 0xc0, !UPT ;  /* 0x0000001e05057892 */ /* 0x000fc8000f8ec03f */
[----:B------:R-:W-:-:S04]  /*1620*/  UIADD3 UR5, UR4, -UR5, URZ ;  /* 0x8000000504057290 */ /* 0x000fc8000fffe03f */
[----:B------:R-:W-:-:S04]  /*1630*/  ULEA UR5, UR5, UR6, 0xd ;  /* 0x0000000605057291 */ /* 0x000fc8000f8e683f */
[----:B------:R-:W-:-:S04]  /*1640*/  USHF.R.U32.HI UR5, URZ, 0x4, UR5 ;  /* 0x000000043f057899 */ /* 0x000fc80008011605 */
[----:B------:R-:W-:Y:S01]  /*1650*/  ULOP3.LUT UR49, UR5, 0x3fff, URZ, 0xc0, !UPT ;  /* 0x00003fff05317892 */ /* 0x000fe2000f8ec03f */
[----:B------:R-:W-:Y:S11]  /*1660*/  @!P0 BRA `(.L_x_395) ;  /* 0x0000000000408947 */ /* 0x000ff60003800000 */
[----:B------:R-:W-:Y:S01]  /*1670*/  MOV R0, 0x0 ;  /* 0x0000000000007802 */ /* 0x000fe20000000f00 */
[----:B------:R-:W-:Y:S01]  /*1680*/  ULDC.64 UR4, c[0x4][0x98] ;  /* 0x0100260000047ab9 */ /* 0x000fe20000000a00 */
[----:B------:R-:W-:Y:S01]  /*1690*/  ULDC.64 UR6, c[0x4][0x38] ;  /* 0x01000e0000067ab9 */ /* 0x000fe20000000a00 */
[----:B------:R-:W-:Y:S01]  /*16a0*/  MOV R4, UR4 ;  /* 0x0000000400047c02 */ /* 0x000fe20008000f00 */
        /* <DEDUP_REMOVED lines=12> */
.L_x_395:
[----:B------:R-:W-:Y:S01]  /*1770*/  ULEA.HI UR4, UR47, UR47, URZ, 0x1 ;  /* 0x0000002f2f047291 */ /* 0x000fe2000f8f083f */
[----:B------:R-:W0:Y:S03]  /*1780*/  S2R R20, SR_TID.X ;  /* 0x0000000000147919 */ /* 0x000e260000002100 */
[----:B------:R-:W-:-:S04]  /*1790*/  ULOP3.LUT UR4, UR4, 0xfffffffe, URZ, 0xc0, !UPT ;  /* 0xfffffffe04047892 */ /* 0x000fc8000f8ec03f */
[----:B------:R-:W-:-:S06]  /*17a0*/  UIADD3 UR4, UR47, -UR4, URZ ;  /* 0x800000042f047290 */ /* 0x000fcc000fffe03f */
[----:B------:R-:W-:-:S05]  /*17b0*/  IMAD.U32 R0, RZ, RZ, UR4 ;  /* 0x00000004ff007e24 */ /* 0x000fca000f8e00ff */
[----:B------:R-:W-:-:S04]  /*17c0*/  SHF.L.U32 R0, R0, 0x1f, RZ ;  /* 0x0000001f00007819 */ /* 0x000fc800000006ff */
[----:B------:R-:W1:Y:S01]  /*17d0*/  SYNCS.PHASECHK.TRANS64.TRYWAIT P0, [UR45+0x22800], R0 ;  /* 0x02280000ff0075a7 */ /* 0x000e62000800016d */
[----:B0-----:R-:W-:-:S05]  /*17e0*/  SHF.R.U32.HI R20, RZ, 0x7, R20 ;  /* 0x00000007ff147819 */ /* 0x001fca0000011614 */
[----:B------:R-:W-:Y:S01]  /*17f0*/  VIADD R7, R20, 0x8 ;  /* 0x0000000814077836 */ /* 0x000fe20000000000 */
[----:B-1----:R-:W-:Y:S06]  /*1800*/  @!P0 BRA `(.L_x_396) ;  /* 0x000000c0008c8947 */ /* 0x002fec0003800000 */
.L_x_523:
[----:B0-----:R-:W-:Y:S01]  /*1810*/  IMAD.U32 R0, RZ, RZ, UR48 ;  /* 0x00000030ff007e24 */ /* 0x001fe2000f8e00ff */
[----:B------:R-:W-:Y:S05]  /*1820*/  WARPSYNC.ALL ;  /* 0x0000000000007948 */ /* 0x000fea0003800000 */
[----:B------:R0:W-:Y:S01]  /*1830*/  BAR.SYNC.DEFER_BLOCKING R7, 0x100 ;  /* 0x000400070000751d */ /* 0x0001e20000010000 */
[----:B------:R-:W-:-:S13]  /*1840*/  ISETP.NE.AND P0, PT, R0, 0x3, PT ;  /* 0x000000030000780c */ /* 0x000fda0003f05270 */
[----:B0-----:R-:W-:Y:S05]  /*1850*/  @!P0 BRA `(.L_x_397) ;  /* 0x0000000000048947 */ /* 0x001fea0003800000 */
[----:B------:R-:W-:Y:S01]  /*1860*/  BPT.TRAP 0x1 ;  /* 0x000000040000795c */ /* 0x000fe20000300000 */
.L_x_397:
[----:B------:R-:W-:Y:S01]  /*1870*/  ULEA UR22, UR36, UR45, 0x3 ;  /* 0x0000002d24167291 */ /* 0x000fe2000f8e183f */
[----:B------:R-:W-:-:S05]  /*1880*/  IMAD.U32 R8, RZ, RZ, UR46 ;  /* 0x0000002eff087e24 */ /* 0x000fca000f8e00ff */
[----:B------:R-:W-:-:S04]  /*1890*/  SHF.L.U32 R8, R8, 0x1f, RZ ;  /* 0x0000001f08087819 */ /* 0x000fc800000006ff */
[----:B------:R0:W1:Y:S01]  /*18a0*/  SYNCS.PHASECHK.TRANS64.TRYWAIT P1, [UR22+0x22830], R8 ;  /* 0x02283008ff0075a7 */ /* 0x0000620008020156 */
[----:B------:R-:W-:Y:S05]  /*18b0*/  @!P0 BRA `(.L_x_398) ;  /* 0x0000000000048947 */ /* 0x000fea0003800000 */
[----:B------:R-:W-:Y:S01]  /*18c0*/  BPT.TRAP 0x1 ;  /* 0x000000040000795c */ /* 0x000fe20000300000 */
.L_x_398:
[----:B-1----:R-:W-:Y:S05]  /*18d0*/  @P1 BRA `(.L_x_399) ;  /* 0x0000000000081947 */ /* 0x002fea0003800000 */
[----:B------:R-:W1:Y:S02]  /*18e0*/  SYNCS.PHASECHK.TRANS64.TRYWAIT P1, [UR22+0x22830], R8 ;  /* 0x02283008ff0075a7 */ /* 0x000e640008020156 */
[----:B-1----:R-:W-:Y:S05]  /*18f0*/  @!P1 BRA `(.L_x_400) ;  /* 0x000000c000689947 */ /* 0x002fea0003800000 */
.L_x_399:
        /* <DEDUP_REMOVED lines=38> */
.L_x_401:
        /* <DEDUP_REMOVED lines=310> */
.L_x_402:
[----:B------:R1:W3:Y:S01]  /*2ec0*/  SYNCS.PHASECHK.TRANS64.TRYWAIT P1, [UR22+0x22850], R8 ;  /* 0x02285008ff0075a7 */ /* 0x0002e20008020156 */
[----:B------:R-:W-:Y:S05]  /*2ed0*/  @!P0 BRA `(.L_x_403) ;  /* 0x0000000000048947 */ /* 0x000fea0003800000 */
[----:B------:R-:W-:Y:S01]  /*2ee0*/  BPT.TRAP 0x1 ;  /* 0x000000040000795c */ /* 0x000fe20000300000 */
.L_x_403:
[----:B---3--:R-:W-:Y:S05]  /*2ef0*/  @P1 BRA `(.L_x_404) ;  /* 0x0000000000081947 */ /* 0x008fea0003800000 */
[----:B------:R-:W3:Y:S02]  /*2f00*/  SYNCS.PHASECHK.TRANS64.TRYWAIT P1, [UR22+0x22850], R8 ;  /* 0x02285008ff0075a7 */ /* 0x000ee40008020156 */
[----:B---3--:R-:W-:Y:S05]  /*2f10*/  @!P1 BRA `(.L_x_405) ;  /* 0x000000a800f89947 */ /* 0x008fea0003800000 */
.L_x_404:
        /* <DEDUP_REMOVED lines=43> */
.L_x_406:
[----:B------:R-:W4:Y:S01]  /*31d0*/  S2UR UR6, SR_CgaCtaId ;  /* 0x00000000000679c3 */ /* 0x000f220000008800 */
[----:B------:R-:W-:Y:S02]  /*31e0*/  UISETP.GE.AND UP0, UPT, UR42, 0x61, UPT ;  /* 0x000000612a00788c */ /* 0x000fe4000bf06270 */
[----:B------:R-:W-:-:S04]  /*31f0*/  UIADD3 UR22, UR22, 0x22860, URZ ;  /* 0x0002286016167890 */ /* 0x000fc8000fffe03f */
[----:B------:R-:W-:Y:S01]  /*3200*/  PLOP3.LUT P1, PT, PT, PT, UP0, 0x80, 0x0 ;  /* 0x000000000000781c */ /* 0x000fe20003f2f008 */
[----:B----4-:R-:W-:-:S09]  /*3210*/  UPRMT UR22, UR6, 0x654, UR22 ;  /* 0x0000065406167896 */ /* 0x010fd20008000016 */
[----:B------:R-:W-:Y:S03]  /*3220*/  SYNCS.ARRIVE.TRANS64.RED.A1T0 RZ, [UR22], RZ ;  /* 0x000000ffffff79a7 */ /* 0x000fe60008100416 */
[----:B------:R-:W-:Y:S05]  /*3230*/  @!P1 BRA `(.L_x_407) ;  /* 0x0000001c00589947 */ /* 0x000fea0003800000 */
[----:B------:R-:W-:Y:S01]  /*3240*/  IMAD.MOV.U32 R213, RZ, RZ, R4 ;  /* 0x000000ffffd57224 */ /* 0x000fe200078e0004 */
[----:B------:R-:W-:Y:S01]  /*3250*/  UIADD3 UR43, UR43, -0x2, URZ ;  /* 0xfffffffe2b2b7890 */ /* 0x000fe2000fffe03f */
[----:B------:R-:W-:Y:S01]  /*3260*/  IMAD.MOV.U32 R7, RZ, RZ, R3 ;  /* 0x000000ffff077224 */ /* 0x000fe200078e0003 */
[----:B------:R-:W-:-:S10]  /*3270*/  ULDC UR22, c[0x0][0x988] ;  /* 0x0002620000167ab9 */ /* 0x000fd40000000800 */
.L_x_418:
        /* <DEDUP_REMOVED lines=8> */
[----:B-1----:R-:W-:Y:S11]  /*3300*/  @!P0 BRA `(.L_x_408) ;  /* 0x0000000000048947 */ /* 0x002ff60003800000 */
[----:B------:R-:W-:Y:S01]  /*3310*/  BPT.TRAP 0x1 ;  /* 0x000000040000795c */ /* 0x000fe20000300000 */
.L_x_408:
[----:B------:R-:W2:Y:S01]  /*3320*/  S2UR UR23, SR_CgaCtaId ;  /* 0x00000000001779c3 */ /* 0x000ea20000008800 */
[----:B------:R-:W-:Y:S01]  /*3330*/  UMOV UR6, 0x400 ;  /* 0x0000040000067882 */ /* 0x000fe20000000000 */
[----:B01-3--:R-:W-:-:S05]  /*3340*/  IMAD.U32 R8, RZ, RZ, UR46 ;  /* 0x0000002eff087e24 */ /* 0x00bfca000f8e00ff */
[----:B------:R-:W-:Y:S01]  /*3350*/  SHF.L.U32 R8, R8, 0x1f, RZ ;  /* 0x0000001f08087819 */ /* 0x000fe200000006ff */
[----:B--2---:R-:W-:-:S04]  /*3360*/  ULEA UR6, UR23, UR6, 0x18 ;  /* 0x0000000617067291 */ /* 0x004fc8000f8ec03f */
[----:B------:R-:W-:-:S09]  /*3370*/  ULEA UR24, UR36, UR6, 0x3 ;  /* 0x0000000624187291 */ /* 0x000fd2000f8e183f */
[----:B------:R0:W1:Y:S01]  /*3380*/  SYNCS.PHASECHK.TRANS64.TRYWAIT P2, [UR24+0x22830], R8 ;  /* 0x02283008ff0075a7 */ /* 0x0000620008040158 */
[----:B------:R-:W-:Y:S05]  /*3390*/  @!P0 BRA `(.L_x_409) ;  /* 0x0000000000048947 */ /* 0x000fea0003800000 */
[----:B------:R-:W-:Y:S01]  /*33a0*/  BPT.TRAP 0x1 ;  /* 0x000000040000795c */ /* 0x000fe20000300000 */
.L_x_409:
[----:B-1----:R-:W-:Y:S05]  /*33b0*/  @P2 BRA `(.L_x_410) ;  /* 0x0000000000082947 */ /* 0x002fea0003800000 */
[----:B------:R-:W1:Y:S02]  /*33c0*/  SYNCS.PHASECHK.TRANS64.TRYWAIT P2, [UR24+0x22830], R8 ;  /* 0x02283008ff0075a7 */ /* 0x000e640008040158 */
[----:B-1----:R-:W-:Y:S05]  /*33d0*/  @!P2 BRA `(.L_x_411) ;  /* 0x000000a400e0a947 */ /* 0x002fea0003800000 */
.L_x_410:
[----:B------:R-:W-:Y:S01]  /*33e0*/  UIMAD UR6, UR36, 0x300, UR20 ;  /* 0x00000300240678a4 */ /* 0x000fe2000f8e0214 */
[----:B------:R-:W-:Y:S01]  /*33f0*/  WARPGROUP.ARRIVE ;  /* 0x00000000000079c5 */ /* 0x000fe20000000000 */
[----:B------:R-:W-:Y:S01]  /*3400*/  UMOV UR7, 0x40000040 ;  /* 0x4000004000077882 */ /* 0x000fe20000000000 */
[----:B------:R-:W-:Y:S01]  /*3410*/  UMOV UR11, 0x40000040 ;  /* 0x40000040000b7882 */ /* 0x000fe20000000000 */
[----:B------:R-:W-:-:S03]  /*3420*/  UIADD3 UR10, UR6, 0x2, URZ ;  /* 0x00000002060a7890 */ /* 0x000fc6000fffe03f */
[----:B------:R-:W2:Y:S01]  /*3430*/  S2R R0, SR_TID.X ;  /* 0x0000000000007919 */ /* 0x000ea20000002100 */
[----:B------:R-:W-:Y:S01]  /*3440*/  UIADD3 UR14, UR6, 0x4, URZ ;  /* 0x00000004060e7890 */ /* 0x000fe2000fffe03f */
[----:B------:R-:W-:Y:S01]  /*3450*/  UMOV UR15, 0x40000040 ;  /* 0x40000040000f7882 */ /* 0x000fe20000000000 */
[----:B------:R-:W-:Y:S01]  /*3460*/  HGMMA.64x96x16.F32.BF16 R152, gdesc[UR4], RZ, !UPT, gsb0 ;  /* 0x01600000049879f0 */ /* 0x000fe2000c0018ff */
[----:B------:R-:W-:Y:S01]  /*3470*/  UIADD3 UR18, UR6, 0x6, URZ ;  /* 0x0000000606127890 */ /* 0x000fe2000fffe03f */
        /* <DEDUP_REMOVED lines=16> */
.L_x_412:
[----:B------:R-:W-:Y:S01]  /*3580*/  FMNMX.FTZ R4, R152, R7, !PT ;  /* 0x0000000798047209 */ /* 0x000fe20007810000 */
[----:B------:R-:W-:Y:S01]  /*3590*/  UMOV UR10, UR22 ;  /* 0x00000016000a7c82 */ /* 0x000fe20008000000 */
[----:B------:R-:W-:Y:S02]  /*35a0*/  UIADD3 UR6, UR24, 0x22840, URZ ;  /* 0x0002284018067890 */ /* 0x000fe4000fffe03f */
[----:B-1----:R-:W-:Y:S02]  /*35b0*/  FMNMX.FTZ R3, R153, R4, !PT ;  /* 0x0000000499037209 */ /* 0x002fe40007810000 */
        /* <DEDUP_REMOVED lines=23> */
[----:B------:R-:W-:-:S05]  /*3730*/  FMNMX.FTZ R9, R197, R4, !PT ;  /* 0x00000004c5097209 */ /* 0x000fca0007810000 */
[----:B------:R-:W1:Y:S02]  /*3740*/  SHFL.BFLY PT, R4, R9, 0x2, 0x1f ;  /* 0x0c401f0009047f89 */ /* 0x000e6400000e0000 */
[----:B-1----:R-:W-:-:S05]  /*3750*/  FMNMX.FTZ R10, R9, R4, !PT ;  /* 0x00000004090a7209 */ /* 0x002fca0007810000 */
[----:B------:R-:W1:Y:S02]  /*3760*/  SHFL.BFLY PT, R3, R10, 0x1, 0x1f ;  /* 0x0c201f000a037f89 */ /* 0x000e6400000e0000 */
[----:B-1----:R-:W-:-:S05]  /*3770*/  FMNMX.FTZ R3, R10, R3, !PT ;  /* 0x000000030a037209 */ /* 0x002fca0007810000 */
        /* <DEDUP_REMOVED lines=34> */
[----:B------:R-:W-:Y:S01]  /*39a0*/  FFMA.FTZ R176, R197, UR10, -R20 ;  /* 0x0000000ac5b07c23 */ /* 0x000fe20008010814 */
[----:B------:R-:W-:Y:S01]  /*39b0*/  FMNMX.FTZ R4, R170, R9, !PT ;  /* 0x00000009aa047209 */ /* 0x000fe20007810000 */
[----:B------:R-:W1:Y:S03]  /*39c0*/  MUFU.EX2 R7, R7 ;  /* 0x0000000700077308 */ /* 0x000e660000000800 */
[----:B------:R-:W-:-:S04]  /*39d0*/  FMNMX.FTZ R9, R171, R4, !PT ;  /* 0x00000004ab097209 */ /* 0x000fc80007810000 */
[----:B------:R-:W-:Y:S01]  /*39e0*/  FMNMX.FTZ R4, R174, R9, !PT ;  /* 0x00000009ae047209 */ /* 0x000fe20007810000 */
[----:B------:R-:W3:Y:S03]  /*39f0*/  MUFU.EX2 R152, R152 ;  /* 0x0000009800987308 */ /* 0x000ee60000000800 */
[----:B------:R-:W-:-:S04]  /*3a00*/  FMNMX.FTZ R9, R175, R4, !PT ;  /* 0x00000004af097209 */ /* 0x000fc80007810000 */
[----:B------:R-:W-:Y:S01]  /*3a10*/  FMNMX.FTZ R4, R178, R9, !PT ;  /* 0x00000009b2047209 */ /* 0x000fe20007810000 */
[----:B------:R-:W4:Y:S01]  /*3a20*/  MUFU.EX2 R153, R153 ;  /* 0x0000009900997308 */ /* 0x000f220000000800 */
[-C--:B-1----:R-:W-:Y:S01]  /*3a30*/  FMUL.FTZ R24, R24, R7.reuse ;  /* 0x0000000718187220 */ /* 0x082fe20000410000 */
[-C--:B------:R-:W-:Y:S01]  /*3a40*/  FMUL.FTZ R25, R25, R7.reuse ;  /* 0x0000000719197220 */ /* 0x080fe20000410000 */
[----:B------:R-:W-:Y:S01]  /*3a50*/  FMNMX.FTZ R9, R179, R4, !PT ;  /* 0x00000004b3097209 */ /* 0x000fe20007810000 */
[-C--:B------:R-:W-:Y:S01]  /*3a60*/  FMUL.FTZ R28, R28, R7.reuse ;  /* 0x000000071c1c7220 */ /* 0x080fe20000410000 */
[-C--:B------:R-:W-:Y:S01]  /*3a70*/  FMUL.FTZ R29, R29, R7.reuse ;  /* 0x000000071d1d7220 */ /* 0x080fe20000410000 */
[----:B------:R-:W-:Y:S01]  /*3a80*/  FMUL.FTZ R32, R32, R7 ;  /* 0x0000000720207220 */ /* 0x000fe20000410000 */
[----:B------:R-:W-:Y:S01]  /*3a90*/  FMNMX.FTZ R4, R182, R9, !PT ;  /* 0x00000009b6047209 */ /* 0x000fe20007810000 */
[----:B------:R-:W1:Y:S01]  /*3aa0*/  MUFU.EX2 R212, R212 ;  /* 0x000000d400d47308 */ /* 0x000e620000000800 */
[----:B---3--:R-:W-:Y:S01]  /*3ab0*/  FFMA.FTZ R6, R7, R6, R152 ;  /* 0x0000000607067223 */ /* 0x008fe20000010098 */
[-C--:B------:R-:W-:Y:S01]  /*3ac0*/  FMUL.FTZ R33, R33, R7.reuse ;  /* 0x0000000721217220 */ /* 0x080fe20000410000 */
[----:B------:R-:W-:Y:S01]  /*3ad0*/  FMNMX.FTZ R9, R183, R4, !PT ;  /* 0x00000004b7097209 */ /* 0x000fe20007810000 */
[-C--:B------:R-:W-:Y:S01]  /*3ae0*/  FMUL.FTZ R36, R36, R7.reuse ;  /* 0x0000000724247220 */ /* 0x080fe20000410000 */
[-C--:B------:R-:W-:Y:S01]  /*3af0*/  FMUL.FTZ R37, R37, R7.reuse ;  /* 0x0000000725257220 */ /* 0x080fe20000410000 */
[----:B------:R-:W-:Y:S01]  /*3b00*/  FMUL.FTZ R40, R40, R7 ;  /* 0x0000000728287220 */ /* 0x000fe20000410000 */
[----:B------:R-:W-:Y:S01]  /*3b10*/  FMNMX.FTZ R4, R186, R9, !PT ;  /* 0x00000009ba047209 */ /* 0x000fe20007810000 */
[----:B------:R-:W3:Y:S01]  /*3b20*/  MUFU.EX2 R157, R157 ;  /* 0x0000009d009d7308 */ /* 0x000ee20000000800 */
[C---:B----4-:R-:W-:Y:S01]  /*3b30*/  FADD.FTZ R181, R153.reuse, R6 ;  /* 0x0000000699b57221 */ /* 0x050fe20000010000 */
[----:B------:R-:W-:Y:S01]  /*3b40*/  F2FP.BF16.F32.PACK_AB R152, R153, R152 ;  /* 0x000000989998723e */ /* 0x000fe200000010ff */
[-C--:B------:R-:W-:Y:S01]  /*3b50*/  FMUL.FTZ R41, R41, R7.reuse ;  /* 0x0000000729297220 */ /* 0x080fe20000410000 */
[----:B------:R-:W-:Y:S01]  /*3b60*/  FMNMX.FTZ R9, R187, R4, !PT ;  /* 0x00000004bb097209 */ /* 0x000fe20007810000 */
[-C--:B------:R-:W-:Y:S01]  /*3b70*/  FMUL.FTZ R44, R44, R7.reuse ;  /* 0x000000072c2c7220 */ /* 0x080fe20000410000 */
[-C--:B------:R-:W-:Y:S01]  /*3b80*/  FMUL.FTZ R45, R45, R7.reuse ;  /* 0x000000072d2d7220 */ /* 0x080fe20000410000 */
[----:B------:R-:W-:Y:S01]  /*3b90*/  FMUL.FTZ R48, R48, R7 ;  /* 0x0000000730307220 */ /* 0x000fe20000410000 */
[----:B------:R-:W-:Y:S01]  /*3ba0*/  FMNMX.FTZ R4, R190, R9, !PT ;  /* 0x00000009be047209 */ /* 0x000fe20007810000 */
[----:B------:R-:W-:Y:S01]  /*3bb0*/  MUFU.EX2 R156, R156 ;  /* 0x0000009c009c7308 */ /* 0x000fe20000000800 */
[-C--:B------:R-:W-:Y:S01]  /*3bc0*/  FMUL.FTZ R49, R49, R7.reuse ;  /* 0x0000000731317220 */ /* 0x080fe20000410000 */
        /* <DEDUP_REMOVED lines=20> */
[-C--:B------:R-:W-:Y:S01]  /*3d10*/  FMUL.FTZ R77, R77, R7.reuse ;  /* 0x000000074d4d7220 */ /* 0x080fe20000410000 */
[-C--:B------:R-:W-:Y:S01]  /*3d20*/  FMUL.FTZ R80, R80, R7.reuse ;  /* 0x0000000750507220 */ /* 0x080fe20000410000 */
[----:B------:R-:W4:Y:S01]  /*3d30*/  SHFL.BFLY PT, R9, R4, 0x2, 0x1f ;  /* 0x0c401f0004097f89 */ /* 0x000f2200000e0000 */
        /* <DEDUP_REMOVED lines=22> */
[----:B------:R-:W-:Y:S01]  /*3ea0*/  FMUL.FTZ R120, R120, R7 ;  /* 0x0000000778787220 */ /* 0x000fe20000410000 */
[----:B----4-:R-:W-:Y:S01]  /*3eb0*/  FMNMX.FTZ R9, R4, R9, !PT ;  /* 0x0000000904097209 */ /* 0x010fe20007810000 */
[----:B------:R-:W-:Y:S01]  /*3ec0*/  MUFU.EX2 R12, R12 ;  /* 0x0000000c000c7308 */ /* 0x000fe20000000800 */
[-C--:B------:R-:W-:Y:S01]  /*3ed0*/  FMUL.FTZ R121, R121, R7.reuse ;  /* 0x0000000779797220 */ /* 0x080fe20000410000 */
[-C--:B------:R-:W-:Y:S01]  /*3ee0*/  FMUL.FTZ R124, R124, R7.reuse ;  /* 0x000000077c7c7220 */ /* 0x080fe20000410000 */
[-C--:B------:R-:W-:Y:S01]  /*3ef0*/  FMUL.FTZ R125, R125, R7.reuse ;  /* 0x000000077d7d7220 */ /* 0x080fe20000410000 */
[----:B------:R-:W4:Y:S01]  /*3f00*/  SHFL.BFLY PT, R4, R9, 0x1, 0x1f ;  /* 0x0c201f0009047f89 */ /* 0x000f2200000e0000 */
        /* <DEDUP_REMOVED lines=13> */
[----:B------:R-:W-:-:S06]  /*3fe0*/  FMUL.FTZ R149, R149, R7 ;  /* 0x0000000795957220 */ /* 0x000fcc0000410000 */
[----:B------:R-:W-:Y:S01]  /*3ff0*/  MUFU.EX2 R211, R211 ;  /* 0x000000d300d37308 */ /* 0x000fe20000000800 */
[----:B----4-:R-:W-:-:S07]  /*4000*/  FMNMX.FTZ R4, R9, R4, !PT ;  /* 0x0000000409047209 */ /* 0x010fce0007810000 */
        /* <DEDUP_REMOVED lines=9> */
[----:B------:R-:W4:Y:S01]  /*40a0*/  MUFU.EX2 R20, R20 ;  /* 0x0000001400147308 */ /* 0x000f220000000800 */
[--C-:B------:R-:W-:Y:S01]  /*40b0*/  FFMA.FTZ R162, R167, UR10, -R180.reuse ;  /* 0x0000000aa7a27c23 */ /* 0x100fe200080108b4 */
[--C-:B------:R-:W-:Y:S01]  /*40c0*/  FFMA.FTZ R163, R163, UR10, -R180.reuse ;  /* 0x0000000aa3a37c23 */ /* 0x100fe200080108b4 */
[--C-:B------:R-:W-:Y:S01]  /*40d0*/  FFMA.FTZ R167, R171, UR10, -R180.reuse ;  /* 0x0000000aaba77c23 */ /* 0x100fe200080108b4 */
[--C-:B------:R-:W-:Y:S01]  /*40e0*/  FFMA.FTZ R171, R175, UR10, -R180.reuse ;  /* 0x0000000aafab7c23 */ /* 0x100fe200080108b4 */
[--C-:B------:R-:W-:Y:S01]  /*40f0*/  FFMA.FTZ R175, R179, UR10, -R180.reuse ;  /* 0x0000000ab3af7c23 */ /* 0x100fe200080108b4 */
[--C-:B------:R-:W-:Y:S01]  /*4100*/  FFMA.FTZ R159, R166, UR10, -R180.reuse ;  /* 0x0000000aa69f7c23 */ /* 0x100fe200080108b4 */
[--C-:B------:R-:W-:Y:S01]  /*4110*/  FFMA.FTZ R166, R170, UR10, -R180.reuse ;  /* 0x0000000aaaa67c23 */ /* 0x100fe200080108b4 */
[----:B------:R-:W5:Y:S01]  /*4120*/  MUFU.EX2 R161, R161 ;  /* 0x000000a100a17308 */ /* 0x000f620000000800 */
[--C-:B------:R-:W-:Y:S01]  /*4130*/  FFMA.FTZ R170, R174, UR10, -R180.reuse ;  /* 0x0000000aaeaa7c23 */ /* 0x100fe200080108b4 */
[--C-:B------:R-:W-:Y:S01]  /*4140*/  FFMA.FTZ R174, R178, UR10, -R180.reuse ;  /* 0x0000000ab2ae7c23 */ /* 0x100fe200080108b4 */
[----:B-1----:R-:W-:Y:S01]  /*4150*/  FADD.FTZ R178, R212, R181 ;  /* 0x000000b5d4b27221 */ /* 0x002fe20000010000 */
[--C-:B------:R-:W-:Y:S01]  /*4160*/  FFMA.FTZ R182, R182, UR10, -R180.reuse ;  /* 0x0000000ab6b67c23 */ /* 0x100fe200080108b4 */
[--C-:B------:R-:W-:Y:S01]  /*4170*/  FFMA.FTZ R6, R183, UR10, -R180.reuse ;  /* 0x0000000ab7067c23 */ /* 0x100fe200080108b4 */
[----:B------:R-:W-:Y:S01]  /*4180*/  FFMA.FTZ R194, R194, UR10, -R180 ;  /* 0x0000000ac2c27c23 */ /* 0x000fe200080108b4 */
[----:B---3--:R-:W-:Y:S01]  /*4190*/  FADD.FTZ R181, R157, R178 ;  /* 0x000000b29db57221 */ /* 0x008fe20000010000 */
[----:B------:R-:W1:Y:S01]  /*41a0*/  MUFU.EX2 R184, R184 ;  /* 0x000000b800b87308 */ /* 0x000e620000000800 */
[--C-:B------:R-:W-:Y:S01]  /*41b0*/  FFMA.FTZ R178, R186, UR10, -R180.reuse ;  /* 0x0000000abab27c23 */ /* 0x100fe200080108b4 */
[--C-:B------:R-:W-:Y:S01]  /*41c0*/  FFMA.FTZ R195, R195, UR10, -R180.reuse ;  /* 0x0000000ac3c37c23 */ /* 0x100fe200080108b4 */
[----:B------:R-:W-:Y:S01]  /*41d0*/  FFMA.FTZ R198, R198, UR10, -R180 ;  /* 0x0000000ac6c67c23 */ /* 0x000fe200080108b4 */
[-C--:B----4-:R-:W-:Y:S01]  /*41e0*/  FMUL.FTZ R26, R26, R20.reuse ;  /* 0x000000141a1a7220 */ /* 0x090fe20000410000 */
[-C--:B------:R-:W-:Y:S01]  /*41f0*/  FMUL.FTZ R27, R27, R20.reuse ;  /* 0x000000141b1b7220 */ /* 0x080fe20000410000 */
[-C--:B------:R-:W-:Y:S01]  /*4200*/  FMUL.FTZ R30, R30, R20.reuse ;  /* 0x000000141e1e7220 */ /* 0x080fe20000410000 */
[-C--:B------:R-:W-:Y:S01]  /*4210*/  FMUL.FTZ R31, R31, R20.reuse ;  /* 0x000000141f1f7220 */ /* 0x080fe20000410000 */
[----:B------:R-:W3:Y:S01]  /*4220*/  MUFU.EX2 R155, R155 ;  /* 0x0000009b009b7308 */ /* 0x000ee20000000800 */
[----:B-----5:R-:W-:Y:S01]  /*4230*/  FFMA.FTZ R179, R20, R5, R161 ;  /* 0x0000000514b37223 */ /* 0x020fe200000100a1 */
[-C--:B------:R-:W-:Y:S01]  /*4240*/  FMUL.FTZ R34, R34, R20.reuse ;  /* 0x0000001422227220 */ /* 0x080fe20000410000 */
[-C--:B------:R-:W-:Y:S01]  /*4250*/  FMUL.FTZ R35, R35, R20.reuse ;  /* 0x0000001423237220 */ /* 0x080fe20000410000 */
[-C--:B------:R-:W-:Y:S01]  /*4260*/  FMUL.FTZ R38, R38, R20.reuse ;  /* 0x0000001426267220 */ /* 0x080fe20000410000 */
[-C--:B------:R-:W-:Y:S01]  /*4270*/  FMUL.FTZ R39, R39, R20.reuse ;  /* 0x0000001427277220 */ /* 0x080fe20000410000 */
[-C--:B------:R-:W-:Y:S01]  /*4280*/  FMUL.FTZ R42, R42, R20.reuse ;  /* 0x000000142a2a7220 */ /* 0x080fe20000410000 */
[-C--:B------:R-:W-:Y:S01]  /*4290*/  FMUL.FTZ R43, R43, R20.reuse ;  /* 0x000000142b2b7220 */ /* 0x080fe20000410000 */
[----:B------:R-:W4:Y:S01]  /*42a0*/  MUFU.EX2 R188, R188 ;  /* 0x000000bc00bc7308 */ /* 0x000f220000000800 */
        /* <DEDUP_REMOVED lines=8> */
[----:B---3--:R-:W-:Y:S01]  /*4330*/  FADD.FTZ R179, R155, R154 ;  /* 0x0000009a9bb37221 */ /* 0x008fe20000010000 */
[----:B------:R-:W-:Y:S01]  /*4340*/  FADD.FTZ R154, R156, R181 ;  /* 0x000000b59c9a7221 */ /* 0x000fe20000010000 */
[----:B------:R-:W-:Y:S01]  /*4350*/  FFMA.FTZ R181, R190, UR10, -R180 ;  /* 0x0000000abeb57c23 */ /* 0x000fe200080108b4 */
[C---:B------:R-:W-:Y:S01]  /*4360*/  F2FP.BF16.F32.PACK_AB R156, R15.reuse, R156 ;  /* 0x0000009c0f9c723e */ /* 0x040fe200000010ff */
[-C--:B------:R-:W-:Y:S01]  /*4370*/  FMUL.FTZ R58, R58, R20.reuse ;  /* 0x000000143a3a7220 */ /* 0x080fe20000410000 */
[----:B------:R-:W-:Y:S01]  /*4380*/  FADD.FTZ R154, R15, R154 ;  /* 0x0000009a0f9a7221 */ /* 0x000fe20000010000 */
[-C--:B------:R-:W-:Y:S01]  /*4390*/  FMUL.FTZ R59, R59, R20.reuse ;  /* 0x000000143b3b7220 */ /* 0x080fe20000410000 */
[----:B------:R-:W3:Y:S01]  /*43a0*/  MUFU.EX2 R163, R163 ;  /* 0x000000a300a37308 */ /* 0x000ee20000000800 */
[C---:B----4-:R-:W-:Y:S01]  /*43b0*/  FADD.FTZ R183, R188.reuse, R179 ;  /* 0x000000b3bcb77221 */ /* 0x050fe20000010000 */
[----:B------:R-:W-:Y:S01]  /*43c0*/  FFMA.FTZ R179, R187, UR10, -R180 ;  /* 0x0000000abbb37c23 */ /* 0x000fe200080108b4 */
[----:B------:R-:W-:Y:S01]  /*43d0*/  F2FP.BF16.F32.PACK_AB R155, R188, R155 ;  /* 0x0000009bbc9b723e */ /* 0x000fe200000010ff */
        /* <DEDUP_REMOVED lines=12> */
[----:B------:R-:W5:Y:S01]  /*44a0*/  MUFU.EX2 R162, R162 ;  /* 0x000000a200a27308 */ /* 0x000f620000000800 */
[-C--:B------:R-:W-:Y:S01]  /*44b0*/  FMUL.FTZ R83, R83, R20.reuse ;  /* 0x0000001453537220 */ /* 0x080fe20000410000 */
[-C--:B------:R-:W-:Y:S01]  /*44c0*/  FMUL.FTZ R86, R86, R20.reuse ;  /* 0x0000001456567220 */ /* 0x080fe20000410000 */
[-C--:B------:R-:W-:Y:S01]  /*44d0*/  FMUL.FTZ R87, R87, R20.reuse ;  /* 0x0000001457577220 */ /* 0x080fe20000410000 */
[-C--:B------:R-:W-:Y:S01]  /*44e0*/  FMUL.FTZ R90, R90, R20.reuse ;  /* 0x000000145a5a7220 */ /* 0x080fe20000410000 */
[-C--:B------:R-:W-:Y:S01]  /*44f0*/  FMUL.FTZ R91, R91, R20.reuse ;  /* 0x000000145b5b7220 */ /* 0x080fe20000410000 */
[-C--:B------:R-:W-:Y:S01]  /*4500*/  FMUL.FTZ R94, R94, R20.reuse ;  /* 0x000000145e5e7220 */ /* 0x080fe20000410000 */
[-C--:B------:R-:W-:Y:S01]  /*4510*/  FMUL.FTZ R95, R95, R20.reuse ;  /* 0x000000145f5f7220 */ /* 0x080fe20000410000 */
[----:B------:R-:W0:Y:S01]  /*4520*/  MUFU.EX2 R166, R166 ;  /* 0x000000a600a67308 */ /* 0x000e220000000800 */
[-C--:B------:R-:W-:Y:S01]  /*4530*/  FMUL.FTZ R98, R98, R20.reuse ;  /* 0x0000001462627220 */ /* 0x080fe20000410000 */
[-C--:B------:R-:W-:Y:S01]  /*4540*/  FMUL.FTZ R99, R99, R20.reuse ;  /* 0x0000001463637220 */ /* 0x080fe20000410000 */
[-C--:B------:R-:W-:Y:S01]  /*4550*/  FMUL.FTZ R102, R102, R20.reuse ;  /* 0x0000001466667220 */ /* 0x080fe20000410000 */
[-C--:B------:R-:W-:Y:S01]  /*4560*/  FMUL.FTZ R103, R103, R20.reuse ;  /* 0x0000001467677220 */ /* 0x080fe20000410000 */
[-C--:B------:R-:W-:Y:S01]  /*4570*/  FMUL.FTZ R106, R106, R20.reuse ;  /* 0x000000146a6a7220 */ /* 0x080fe20000410000 */
[-C--:B------:R-:W-:Y:S01]  /*4580*/  FMUL.FTZ R107, R107, R20.reuse ;  /* 0x000000146b6b7220 */ /* 0x080fe20000410000 */
        /* <DEDUP_REMOVED lines=10> */
[----:B-1----:R-:W-:Y:S01]  /*4630*/  FADD.FTZ R182, R158, R183 ;  /* 0x000000b79eb67221 */ /* 0x002fe20000010000 */
[----:B------:R-:W-:Y:S01]  /*4640*/  FADD.FTZ R183, R13, R154 ;  /* 0x0000009a0db77221 */ /* 0x000fe20000010000 */
[-C--:B------:R-:W-:Y:S01]  /*4650*/  FMUL.FTZ R126, R126, R20.reuse ;  /* 0x000000147e7e7220 */ /* 0x080fe20000410000 */
[----:B------:R-:W-:Y:S01]  /*4660*/  FMUL.FTZ R127, R127, R20 ;  /* 0x000000147f7f7220 */ /* 0x000fe20000410000 */
[----:B---3--:R-:W-:Y:S01]  /*4670*/  FADD.FTZ R186, R163, R182 ;  /* 0x000000b6a3ba7221 */ /* 0x008fe20000010000 */
[----:B------:R-:W-:Y:S01]  /*4680*/  FADD.FTZ R183, R210, R183 ;  /* 0x000000b7d2b77221 */ /* 0x000fe20000010000 */
[----:B------:R-:W-:Y:S01]  /*4690*/  FFMA.FTZ R182, R191, UR10, -R180 ;  /* 0x0000000abfb67c23 */ /* 0x000fe200080108b4 */
[----:B------:R-:W1:Y:S01]  /*46a0*/  MUFU.EX2 R170, R170 ;  /* 0x000000aa00aa7308 */ /* 0x000e620000000800 */
[----:B----4-:R-:W-:Y:S01]  /*46b0*/  FADD.FTZ R185, R159, R186 ;  /* 0x000000ba9fb97221 */ /* 0x010fe20000010000 */
[----:B------:R-:W-:Y:S01]  /*46c0*/  FADD.FTZ R154, R160, R183 ;  /* 0x000000b7a09a7221 */ /* 0x000fe20000010000 */
[C---:B-----5:R-:W-:Y:S01]  /*46d0*/  F2FP.BF16.F32.PACK_AB R159, R162.reuse, R159 ;  /* 0x0000009fa29f723e */ /* 0x060fe200000010ff */
[----:B------:R-:W-:Y:S01]  /*46e0*/  FFMA.FTZ R180, R199, UR10, -R180 ;  /* 0x0000000ac7b47c23 */ /* 0x000fe200080108b4 */
[----:B------:R-:W-:Y:S01]  /*46f0*/  FADD.FTZ R185, R162, R185 ;  /* 0x000000b9a2b97221 */ /* 0x000fe20000010000 */
[----:B------:R-:W-:Y:S01]  /*4700*/  FADD.FTZ R153, R21, R154 ;  /* 0x0000009a15997221 */ /* 0x000fe20000010000 */
[----:B------:R-:W-:Y:S01]  /*4710*/  F2FP.BF16.F32.PACK_AB R154, R157, R212 ;  /* 0x000000d49d9a723e */ /* 0x000fe200000010ff */
[----:B------:R-:W3:Y:S01]  /*4720*/  MUFU.EX2 R171, R171 ;  /* 0x000000ab00ab7308 */ /* 0x000ee20000000800 */
[----:B0-----:R-:W-:Y:S01]  /*4730*/  FADD.FTZ R186, R166, R185 ;  /* 0x000000b9a6ba7221 */ /* 0x001fe20000010000 */
[----:B------:R-:W-:Y:S01]  /*4740*/  F2FP.BF16.F32.PACK_AB R162, R165, R12 ;  /* 0x0000000ca5a2723e */ /* 0x000fe200000010ff */
[----:B------:R-:W-:Y:S01]  /*4750*/  FMUL.FTZ R130, R130, R20 ;  /* 0x0000001482827220 */ /* 0x000fe20000410000 */
[----:B------:R-:W-:Y:S01]  /*4760*/  F2FP.BF16.F32.PACK_AB R160, R21, R160 ;  /* 0x000000a015a0723e */ /* 0x000fe200000010ff */
[----:B--2---:R-:W-:Y:S01]  /*4770*/  FADD.FTZ R183, R167, R186 ;  /* 0x000000baa7b77221 */ /* 0x004fe20000010000 */
[----:B------:R-:W-:Y:S01]  /*4780*/  FADD.FTZ R186, R12, R153 ;  /* 0x000000990cba7221 */ /* 0x000fe20000010000 */
[----:B------:R-:W-:Y:S01]  /*4790*/  F2FP.BF16.F32.PACK_AB R153, R184, R161 ;  /* 0x000000a1b899723e */ /* 0x000fe200000010ff */
[----:B------:R-:W0:Y:S01]  /*47a0*/  MUFU.EX2 R174, R174 ;  /* 0x000000ae00ae7308 */ /* 0x000e220000000800 */
[----:B-1----:R-:W-:Y:S01]  /*47b0*/  FADD.FTZ R184, R170, R183 ;  /* 0x000000b7aab87221 */ /* 0x002fe20000010000 */
[----:B------:R-:W-:Y:S01]  /*47c0*/  FADD.FTZ R157, R165, R186 ;  /* 0x000000baa59d7221 */ /* 0x000fe20000010000 */
        /* <DEDUP_REMOVED lines=8> */
[----:B------:R-:W-:Y:S01]  /*4850*/  F2FP.BF16.F32.PACK_AB R157, R163, R158 ;  /* 0x0000009ea39d723e */ /* 0x000fe200000010ff */
[----:B------:R-:W-:Y:S01]  /*4860*/  FMUL.FTZ R142, R142, R20 ;  /* 0x000000148e8e7220 */ /* 0x000fe20000410000 */
[----:B------:R-:W-:Y:S01]  /*4870*/  F2FP.BF16.F32.PACK_AB R158, R210, R13 ;  /* 0x0000000dd29e723e */ /* 0x000fe200000010ff */
[----:B------:R-:W-:Y:S01]  /*4880*/  FADD.FTZ R184, R211, R184 ;  /* 0x000000b8d3b87221 */ /* 0x000fe20000010000 */
[----:B------:R-:W-:Y:S01]  /*4890*/  F2FP.BF16.F32.PACK_AB R163, R171, R170 ;  /* 0x000000aaaba3723e */ /* 0x000fe200000010ff */
[----:B------:R-:W2:Y:S01]  /*48a0*/  MUFU.EX2 R14, R14 ;  /* 0x0000000e000e7308 */ /* 0x000ea20000000800 */
[----:B0-----:R-:W-:Y:S01]  /*48b0*/  FADD.FTZ R186, R174, R161 ;  /* 0x000000a1aeba7221 */ /* 0x001fe20000010000 */
[----:B------:R-:W-:Y:S01]  /*48c0*/  FADD.FTZ R13, R11, R184 ;  /* 0x000000b80b0d7221 */ /* 0x000fe20000010000 */
[----:B------:R-:W-:Y:S01]  /*48d0*/  F2FP.BF16.F32.PACK_AB R161, R167, R166 ;  /* 0x000000a6a7a1723e */ /* 0x000fe200000010ff */
[----:B------:R-:W-:Y:S01]  /*48e0*/  FMUL.FTZ R143, R143, R20 ;  /* 0x000000148f8f7220 */ /* 0x000fe20000410000 */
[----:B------:R-:W-:Y:S01]  /*48f0*/  F2FP.BF16.F32.PACK_AB R164, R211, R164 ;  /* 0x000000a4d3a4723e */ /* 0x000fe200000010ff */
        /* <DEDUP_REMOVED lines=9> */
[----:B--2---:R-:W-:-:S07]  /*4990*/  FADD.FTZ R13, R14, R13 ;  /* 0x0000000d0e0d7221 */ /* 0x004fce0000010000 */
[----:B------:R-:W2:Y:S01]  /*49a0*/  MUFU.EX2 R178, R178 ;  /* 0x000000b200b27308 */ /* 0x000ea20000000800 */
[C---:B0-----:R-:W-:Y:S01]  /*49b0*/  FADD.FTZ R15, R6.reuse, R15 ;  /* 0x0000000f060f7221 */ /* 0x041fe20000010000 */
[----:B------:R-:W-:-:S06]  /*49c0*/  F2FP.BF16.F32.PACK_AB R167, R6, R5 ;  /* 0x0000000506a7723e */ /* 0x000fcc00000010ff */
[----:B------:R-:W0:Y:S01]  /*49d0*/  MUFU.EX2 R169, R169 ;  /* 0x000000a900a97308 */ /* 0x000e220000000800 */
[----:B-1----:R-:W-:-:S07]  /*49e0*/  FADD.FTZ R12, R168, R13 ;  /* 0x0000000da80c7221 */ /* 0x002fce0000010000 */
[----:B------:R-:W1:Y:S01]  /*49f0*/  MUFU.EX2 R179, R179 ;  /* 0x000000b300b37308 */ /* 0x000e620000000800 */
[----:B--2---:R-:W-:-:S07]  /*4a00*/  FADD.FTZ R166, R178, R15 ;  /* 0x0000000fb2a67221 */ /* 0x004fce0000010000 */
[----:B------:R-:W2:Y:S01]  /*4a10*/  MUFU.EX2 R181, R181 ;  /* 0x000000b500b57308 */ /* 0x000ea20000000800 */
[C---:B0-----:R-:W-:Y:S01]  /*4a20*/  FADD.FTZ R13, R169.reuse, R12 ;  /* 0x0000000ca90d7221 */ /* 0x041fe20000010000 */
[----:B------:R-:W-:-:S06]  /*4a30*/  F2FP.BF16.F32.PACK_AB R168, R169, R168 ;  /* 0x000000a8a9a8723e */ /* 0x000fcc00000010ff */
[----:B------:R-:W0:Y:S01]  /*4a40*/  MUFU.EX2 R10, R10 ;  /* 0x0000000a000a7308 */ /* 0x000e220000000800 */
[C---:B-1----:R-:W-:Y:S01]  /*4a50*/  FADD.FTZ R12, R179.reuse, R166 ;  /* 0x000000a6b30c7221 */ /* 0x042fe20000010000 */
[----:B------:R-:W-:Y:S02]  /*4a60*/  F2FP.BF16.F32.PACK_AB R166, R14, R11 ;  /* 0x0000000b0ea6723e */ /* 0x000fe400000010ff */
[----:B------:R-:W-:-:S04]  /*4a70*/  F2FP.BF16.F32.PACK_AB R169, R179, R178 ;  /* 0x000000b2b3a9723e */ /* 0x000fc800000010ff */
[----:B------:R-:W1:Y:S01]  /*4a80*/  MUFU.EX2 R182, R182 ;  /* 0x000000b600b67308 */ /* 0x000e620000000800 */
[----:B--2---:R-:W-:-:S07]  /*4a90*/  FADD.FTZ R11, R181, R12 ;  /* 0x0000000cb50b7221 */ /* 0x004fce0000010000 */
[----:B------:R-:W2:Y:S01]  /*4aa0*/  MUFU.EX2 R173, R173 ;  /* 0x000000ad00ad7308 */ /* 0x000ea20000000800 */
[----:B0-----:R-:W-:-:S07]  /*4ab0*/  FADD.FTZ R170, R10, R13 ;  /* 0x0000000d0aaa7221 */ /* 0x001fce0000010000 */
[----:B------:R-:W0:Y:S01]  /*4ac0*/  MUFU.EX2 R194, R194 ;  /* 0x000000c200c27308 */ /* 0x000e220000000800 */
[C---:B-1----:R-:W-:Y:S01]  /*4ad0*/  FADD.FTZ R11, R182.reuse, R11 ;  /* 0x0000000bb60b7221 */ /* 0x042fe20000010000 */
[----:B------:R-:W-:-:S06]  /*4ae0*/  F2FP.BF16.F32.PACK_AB R171, R182, R181 ;  /* 0x000000b5b6ab723e */ /* 0x000fcc00000010ff */
[----:B------:R-:W1:Y:S01]  /*4af0*/  MUFU.EX2 R172, R172 ;  /* 0x000000ac00ac7308 */ /* 0x000e620000000800 */
[C---:B--2---:R-:W-:Y:S01]  /*4b00*/  FADD.FTZ R5, R173.reuse, R170 ;  /* 0x000000aaad057221 */ /* 0x044fe20000010000 */
[----:B------:R-:W-:-:S06]  /*4b10*/  F2FP.BF16.F32.PACK_AB R170, R173, R10 ;  /* 0x0000000aadaa723e */ /* 0x000fcc00000010ff */
[----:B------:R-:W2:Y:S01]  /*4b20*/  MUFU.EX2 R195, R195 ;  /* 0x000000c300c37308 */ /* 0x000ea20000000800 */
[----:B0-----:R-:W-:-:S07]  /*4b30*/  FADD.FTZ R12, R194, R11 ;  /* 0x0000000bc20c7221 */ /* 0x001fce0000010000 */
[----:B------:R-:W0:Y:S01]  /*4b40*/  MUFU.EX2 R177, R177 ;  /* 0x000000b100b17308 */ /* 0x000e220000000800 */
[----:B-1----:R-:W-:-:S07]  /*4b50*/  FADD.FTZ R6, R172, R5 ;  /* 0x00000005ac067221 */ /* 0x002fce0000010000 */
[----:B------:R-:W1:Y:S01]  /*4b60*/  MUFU.EX2 R198, R198 ;  /* 0x000000c600c67308 */ /* 0x000e620000000800 */
[C---:B--2---:R-:W-:Y:S01]  /*4b70*/  FADD.FTZ R5, R195.reuse, R12 ;  /* 0x0000000cc3057221 */ /* 0x044fe20000010000 */
[----:B------:R-:W-:-:S06]  /*4b80*/  F2FP.BF16.F32.PACK_AB R173, R195, R194 ;  /* 0x000000c2c3ad723e */ /* 0x000fcc00000010ff */
[----:B------:R-:W2:Y:S01]  /*4b90*/  MUFU.EX2 R9, R196 ;  /* 0x000000c400097308 */ /* 0x000ea20000000800 */
[C---:B0-----:R-:W-:Y:S01]  /*4ba0*/  FADD.FTZ R6, R177.reuse, R6 ;  /* 0x00000006b1067221 */ /* 0x041fe20000010000 */
[----:B------:R-:W-:-:S06]  /*4bb0*/  F2FP.BF16.F32.PACK_AB R172, R177, R172 ;  /* 0x000000acb1ac723e */ /* 0x000fcc00000010ff */
[----:B------:R-:W0:Y:S01]  /*4bc0*/  MUFU.EX2 R175, R180 ;  /* 0x000000b400af7308 */ /* 0x000e220000000800 */
[----:B-1----:R-:W-:-:S07]  /*4bd0*/  FADD.FTZ R10, R198, R5 ;  /* 0x00000005c60a7221 */ /* 0x002fce0000010000 */
[----:B------:R-:W1:Y:S01]  /*4be0*/  MUFU.EX2 R176, R176 ;  /* 0x000000b000b07308 */ /* 0x000e620000000800 */
[----:B--2---:R-:W-:Y:S01]  /*4bf0*/  FADD.FTZ R11, R9, R6 ;  /* 0x00000006090b7221 */ /* 0x004fe20000010000 */
[C---:B0-----:R-:W-:Y:S01]  /*4c00*/  FADD.FTZ R5, R175.reuse, R10 ;  /* 0x0000000aaf057221 */ /* 0x041fe20000010000 */
[----:B------:R-:W-:Y:S02]  /*4c10*/  F2FP.BF16.F32.PACK_AB R175, R175, R198 ;  /* 0x000000c6afaf723e */ /* 0x000fe400000010ff */
[C---:B-1----:R-:W-:Y:S01]  /*4c20*/  FADD.FTZ R6, R176.reuse, R11 ;  /* 0x0000000bb0067221 */ /* 0x042fe20000010000 */
[----:B------:R-:W-:Y:S01]  /*4c30*/  F2FP.BF16.F32.PACK_AB R174, R176, R9 ;  /* 0x00000009b0ae723e */ /* 0x000fe200000010ff */
[----:B------:R-:W-:Y:S06]  /*4c40*/  @!P0 BRA `(.L_x_413) ;  /* 0x0000000000048947 */ /* 0x000fec0003800000 */
[----:B------:R-:W-:Y:S01]  /*4c50*/  BPT.TRAP 0x1 ;  /* 0x000000040000795c */ /* 0x000fe20000300000 */
.L_x_413:
[----:B------:R0:W1:Y:S01]  /*4c60*/  SYNCS.PHASECHK.TRANS64.TRYWAIT P2, [UR24+0x22850], R8 ;  /* 0x02285008ff0075a7 */ /* 0x0000620008040158 */
[----:B------:R-:W-:Y:S05]  /*4c70*/  @!P0 BRA `(.L_x_414) ;  /* 0x0000000000048947 */ /* 0x000fea0003800000 */
[----:B------:R-:W-:Y:S01]  /*4c80*/  BPT.TRAP 0x1 ;  /* 0x000000040000795c */ /* 0x000fe20000300000 */
.L_x_414:
[----:B------:R-:W-:Y:S01]  /*4c90*/  VIADD R7, R214, 0x8 ;  /* 0x00000008d6077836 */ /* 0x000fe20000000000 */
[----:B-1----:R-:W-:Y:S06]  /*4ca0*/  @P2 BRA `(.L_x_415) ;  /* 0x0000000000082947 */ /* 0x002fec0003800000 */
[----:B------:R-:W1:Y:S02]  /*4cb0*/  SYNCS.PHASECHK.TRANS64.TRYWAIT P2, [UR24+0x22850], R8 ;  /* 0x02285008ff0075a7 */ /* 0x000e640008040158 */
[----:B-1----:R-:W-:Y:S05]  /*4cc0*/  @!P2 BRA `(.L_x_416) ;  /* 0x0000008c00bca947 */ /* 0x002fea0003800000 */
.L_x_415:
        /* <DEDUP_REMOVED lines=37> */
[----:B--2---:R-:W-:Y:S05]  /*4f20*/  @!P0 BRA `(.L_x_417) ;  /* 0x0000000000048947 */ /* 0x004fea0003800000 */
[----:B------:R-:W-:Y:S01]  /*4f30*/  BPT.TRAP 0x1 ;  /* 0x000000040000795c */ /* 0x000fe20000300000 */
.L_x_417:
[----:B------:R-:W-:Y:S01]  /*4f40*/  UIADD3 UR24, UR24, 0x22860, URZ ;  /* 0x0002286018187890 */ /* 0x000fe2000fffe03f */
[----:B------:R-:W-:Y:S02]  /*4f50*/  IMAD.MOV.U32 R213, RZ, RZ, R4 ;  /* 0x000000ffffd57224 */ /* 0x000fe400078e0004 */
[----:B------:R-:W-:Y:S01]  /*4f60*/  IMAD.MOV.U32 R7, RZ, RZ, R3 ;  /* 0x000000ffff077224 */ /* 0x000fe200078e0003 */
[----:B------:R-:W-:-:S09]  /*4f70*/  UPRMT UR24, UR23, 0x654, UR24 ;  /* 0x0000065417187896 */ /* 0x000fd20008000018 */
[----:B------:R-:W-:Y:S01]  /*4f80*/  SYNCS.ARRIVE.TRANS64.RED.A1T0 RZ, [UR24], RZ ;  /* 0x000000ffffff79a7 */ /* 0x000fe20008100418 */
[----:B------:R-:W-:Y:S05]  /*4f90*/  @P1 BRA `(.L_x_418) ;  /* 0xffffffe000b81947 */ /* 0x000fea000383ffff */
.L_x_407:
[----:B------:R-:W4:Y:S01]  /*4fa0*/  SHFL.BFLY PT, R7, R6, 0x2, 0x1f ;  /* 0x0c401f0006077f89 */ /* 0x000f2200000e0000 */
[----:B------:R-:W-:Y:S01]  /*4fb0*/  UIADD3 UR36, UR36, 0x1, URZ ;  /* 0x0000000124247890 */ /* 0x000fe2000fffe03f */
[----:B------:R-:W-:Y:S01]  /*4fc0*/  IMAD.U32 R14, RZ, RZ, UR10 ;  /* 0x0000000aff0e7e24 */ /* 0x000fe2000f8e00ff */
[----:B------:R2:W-:Y:S06]  /*4fd0*/  BAR.ARV R0, 0x100 ;  /* 0x000400000000751d */ /* 0x0005ec0000002000 */
[----:B------:R-:W-:Y:S02]  /*4fe0*/  UISETP.NE.AND UP0, UPT, UR36, 0x2, UPT ;  /* 0x000000022400788c */ /* 0x000fe4000bf05270 */
[----:B------:R-:W-:Y:S06]  /*4ff0*/  BAR.ARV 0x8, 0x180 ;  /* 0x0206000000007b1d */ /* 0x000fec0000002000 */
[----:B--2---:R-:W-:Y:S01]  /*5000*/  IMAD.MOV.U32 R0, RZ, RZ, RZ ;  /* 0x000000ffff007224 */ /* 0x004fe200078e00ff */
[----:B------:R-:W-:Y:S01]  /*5010*/  USEL UR4, URZ, 0x1, UP0 ;  /* 0x000000013f047887 */ /* 0x000fe20008000000 */
[----:B------:R-:W2:Y:S01]  /*5020*/  SHFL.BFLY PT, R10, R5, 0x2, 0x1f ;  /* 0x0c401f00050a7f89 */ /* 0x000ea200000e0000 */
[----:B------:R-:W-:Y:S01]  /*5030*/  PLOP3.LUT P0, PT, PT, PT, PT, 0x8, 0x0 ;  /* 0x000000000000781c */ /* 0x000fe20003f0e170 */
[----:B------:R-:W-:Y:S01]  /*5040*/  UIADD3 UR47, UR47, 0x1, URZ ;  /* 0x000000012f2f7890 */ /* 0x000fe2000fffe03f */
[----:B----4-:R-:W-:Y:S01]  /*5050*/  FADD.FTZ R7, R7, R6 ;  /* 0x0000000607077221 */ /* 0x010fe20000010000 */
[----:B------:R-:W-:Y:S01]  /*5060*/  IMAD.U32 R6, RZ, RZ, UR10 ;  /* 0x0000000aff067e24 */ /* 0x000fe2000f8e00ff */
[----:B------:R-:W-:-:S02]  /*5070*/  USEL UR36, UR36, URZ, UP0 ;  /* 0x0000003f24247287 */ /* 0x000fc40008000000 */
[----:B------:R-:W-:Y:S01]  /*5080*/  ULOP3.LUT UR46, UR46, UR4, URZ, 0x3c, !UPT ;  /* 0x000000042e2e7292 */ /* 0x000fe2000f8e3c3f */
[----:B01-3--:R-:W0:Y:S01]  /*5090*/  SHFL.BFLY PT, R8, R7, 0x1, 0x1f ;  /* 0x0c201f0007087f89 */ /* 0x00be2200000e0000 */
[----:B--2---:R-:W-:-:S05]  /*50a0*/  FADD.FTZ R10, R10, R5 ;  /* 0x000000050a0a7221 */ /* 0x004fca0000010000 */
[----:B------:R-:W1:Y:S01]  /*50b0*/  SHFL.BFLY PT, R9, R10, 0x1, 0x1f ;  /* 0x0c201f000a097f89 */ /* 0x000e6200000e0000 */
[----:B0-----:R-:W-:Y:S01]  /*50c0*/  FADD.FTZ R11, R7, R8 ;  /* 0x00000008070b7221 */ /* 0x001fe20000010000 */
[----:B------:R-:W-:-:S04]  /*50d0*/  IMAD.MOV.U32 R8, RZ, RZ, RZ ;  /* 0x000000ffff087224 */ /* 0x000fc800078e00ff */
[----:B------:R-:W-:-:S13]  /*50e0*/  FSETP.NE.FTZ.AND P1, PT, R11, RZ, PT ;  /* 0x000000ff0b00720b */ /* 0x000fda0003f35000 */
[----:B------:R-:W0:Y:S01]  /*50f0*/  @P1 MUFU.LG2 R5, R11 ;  /* 0x0000000b00051308 */ /* 0x000e220000000c00 */
[----:B------:R-:W-:Y:S01]  /*5100*/  @P1 FMUL.FTZ R6, R6, 0.69314718246459960938 ;  /* 0x3f31721806061820 */ /* 0x000fe20000410000 */
[----:B-1----:R-:W-:Y:S01]  /*5110*/  FADD.FTZ R12, R10, R9 ;  /* 0x000000090a0c7221 */ /* 0x002fe20000010000 */
[----:B------:R-:W-:-:S04]  /*5120*/  IMAD.MOV.U32 R9, RZ, RZ, -0x800000 ;  /* 0xff800000ff097424 */ /* 0x000fc800078e00ff */
[----:B------:R-:W-:Y:S01]  /*5130*/  FSETP.NE.FTZ.AND P2, PT, R12, RZ, PT ;  /* 0x000000ff0c00720b */ /* 0x000fe20003f55000 */
[----:B------:R-:W1:Y:S01]  /*5140*/  @P1 MUFU.RCP R8, R11 ;  /* 0x0000000b00081308 */ /* 0x000e620000001000 */
[----:B0-----:R-:W-:-:S11]  /*5150*/  @P1 FMUL.FTZ R5, R5, 0.69314718246459960938 ;  /* 0x3f31721805051820 */ /* 0x001fd60000410000 */
[----:B------:R-:W0:Y:S01]  /*5160*/  @P2 MUFU.LG2 R7, R12 ;  /* 0x0000000c00072308 */ /* 0x000e220000000c00 */
[----:B------:R-:W-:Y:S01]  /*5170*/  @P2 FMUL.FTZ R14, R14, 0.69314718246459960938 ;  /* 0x3f3172180e0e2820 */ /* 0x000fe20000410000 */
[----:B------:R-:W-:Y:S01]  /*5180*/  @P1 FFMA.FTZ R9, R6, R3, R5 ;  /* 0x0000000306091223 */ /* 0x000fe20000010005 */
[-C--:B-1----:R-:W-:Y:S01]  /*5190*/  FMUL.FTZ R24, R24, R8.reuse ;  /* 0x0000000818187220 */ /* 0x082fe20000410000 */
[-C--:B------:R-:W-:Y:S01]  /*51a0*/  FMUL.FTZ R25, R25, R8.reuse ;  /* 0x0000000819197220 */ /* 0x080fe20000410000 */
[----:B------:R-:W-:-:S03]  /*51b0*/  FMUL.FTZ R28, R28, R8 ;  /* 0x000000081c1c7220 */ /* 0x000fc60000410000 */
[----:B------:R-:W1:Y:S01]  /*51c0*/  @P2 MUFU.RCP R0, R12 ;  /* 0x0000000c00002308 */ /* 0x000e620000001000 */
        /* <DEDUP_REMOVED lines=8> */
[----:B0-----:R-:W-:Y:S01]  /*5250*/  @P2 FMUL.FTZ R7, R7, 0.69314718246459960938 ;  /* 0x3f31721807072820 */ /* 0x001fe20000410000 */
[-C--:B------:R-:W-:Y:S01]  /*5260*/  FMUL.FTZ R45, R45, R8.reuse ;  /* 0x000000082d2d7220 */ /* 0x080fe20000410000 */
[-C--:B------:R-:W-:Y:S01]  /*5270*/  FMUL.FTZ R48, R48, R8.reuse ;  /* 0x0000000830307220 */ /* 0x080fe20000410000 */
[-C--:B------:R-:W-:Y:S01]  /*5280*/  FMUL.FTZ R49, R49, R8.reuse ;  /* 0x0000000831317220 */ /* 0x080fe20000410000 */
[-C--:B------:R-:W-:Y:S01]  /*5290*/  FMUL.FTZ R52, R52, R8.reuse ;  /* 0x0000000834347220 */ /* 0x080fe20000410000 */
[-C--:B------:R-:W-:Y:S01]  /*52a0*/  FMUL.FTZ R53, R53, R8.reuse ;  /* 0x0000000835357220 */ /* 0x080fe20000410000 */
[-C--:B------:R-:W-:Y:S01]  /*52b0*/  FMUL.FTZ R56, R56, R8.reuse ;  /* 0x0000000838387220 */ /* 0x080fe20000410000 */
[----:B------:R-:W-:Y:S01]  /*52c0*/  FMUL.FTZ R57, R57, R8 ;  /* 0x0000000839397220 */ /* 0x000fe20000410000 */
[----:B-1----:R-:W-:Y:S01]  /*52d0*/  FMUL.FTZ R152, R75, R0 ;  /* 0x000000004b987220 */ /* 0x002fe20000410000 */
        /* <DEDUP_REMOVED lines=46> */
[-C--:B------:R-:W-:Y:S01]  /*55c0*/  FMUL.FTZ R163, R27, R0.reuse ;  /* 0x000000001ba37220 */ /* 0x080fe20000410000 */
[-C--:B------:R-:W-:Y:S01]  /*55d0*/  FMUL.FTZ R162, R35, R0.reuse ;  /* 0x0000000023a27220 */ /* 0x080fe20000410000 */
[-C--:B------:R-:W-:Y:S01]  /*55e0*/  FMUL.FTZ R160, R43, R0.reuse ;  /* 0x000000002ba07220 */ /* 0x080fe20000410000 */
[-C--:B------:R-:W-:Y:S01]  /*55f0*/  FMUL.FTZ R158, R51, R0.reuse ;  /* 0x00000000339e7220 */ /* 0x080fe20000410000 */
[-C--:B------:R-:W-:Y:S01]  /*5600*/  FMUL.FTZ R156, R59, R0.reuse ;  /* 0x000000003b9c7220 */ /* 0x080fe20000410000 */
[-C--:B------:R-:W-:Y:S01]  /*5610*/  FMUL.FTZ R154, R67, R0.reuse ;  /* 0x00000000439a7220 */ /* 0x080fe20000410000 */
[----:B------:R-:W-:Y:S01]  /*5620*/  FMUL.FTZ R75, R79, R0 ;  /* 0x000000004f4b7220 */ /* 0x000fe20000410000 */
[----:B------:R-:W-:-:S02]  /*5630*/  IMAD.MOV.U32 R8, RZ, RZ, -0x800000 ;  /* 0xff800000ff087424 */ /* 0x000fc400078e00ff */
        /* <DEDUP_REMOVED lines=56> */
[----:B------:R-:W-:-:S07]  /*59c0*/  @P2 FFMA.FTZ R8, R14, R4, R7 ;  /* 0x000000040e082223 */ /* 0x000fce0000010007 */
.L_x_394:
[----:B------:R-:W0:Y:S01]  /*59d0*/  S2R R4, SR_CgaCtaId ;  /* 0x0000000000047919 */ /* 0x000e220000008800 */
[----:B------:R-:W-:Y:S01]  /*59e0*/  MOV R3, 0x400 ;  /* 0x0000040000037802 */ /* 0x000fe20000000f00 */
[----:B------:R-:W-:Y:S01]  /*59f0*/  BSSY B0, `(.L_x_419) ;  /* 0x00002db000007945 */ /* 0x000fe20003800000 */
[----:B------:R-:W-:Y:S02]  /*5a00*/  BAR.SYNC.DEFER_BLOCKING 0x5, 0x180 ;  /* 0x0146000000007b1d */ /* 0x000fe40000010000 */
[----:B0-----:R-:W-:-:S05]  /*5a10*/  LEA R3, R4, R3, 0x18 ;  /* 0x0000000304037211 */ /* 0x001fca00078ec0ff */
[----:B------:R-:W0:Y:S02]  /*5a20*/  LDS.128 R4, [R3+0x228d0] ;  /* 0x0228d00003047984 */ /* 0x000e240000000c00 */
[----:B0-----:R-:W-:Y:S02]  /*5a30*/  R2UR UR5, R5 ;  /* 0x00000000050572ca */ /* 0x001fe400000e0000 */
[----:B------:R-:W-:Y:S01]  /*5a40*/  R2UR UR6, R6 ;  /* 0x00000000060672ca */ /* 0x000fe200000e0000 */
[----:B------:R-:W-:Y:S06]  /*5a50*/  BAR.ARV 0x4, 0x180 ;  /* 0x0106000000007b1d */ /* 0x000fec0000002000 */
[----:B------:R-:W-:Y:S08]  /*5a60*/  @P0 BRA `(.L_x_420) ;  /* 0x0000001c00e40947 */ /* 0x000ff00003800000 */
[----:B------:R-:W0:Y:S01]  /*5a70*/  S2R R6, SR_SWINHI ;  /* 0x0000000000067919 */ /* 0x000e220000002f00 */
[----:B------:R-:W-:Y:S01]  /*5a80*/  F2FP.BF16.F32.PACK_AB R24, R25, R24 ;  /* 0x000000181918723e */ /* 0x000fe200000010ff */
[----:B------:R-:W-:Y:S01]  /*5a90*/  ULDC.64 UR8, c[0x0][0xc00] ;  /* 0x0003000000087ab9 */ /* 0x000fe20000000a00 */
[----:B------:R-:W-:Y:S01]  /*5aa0*/  F2FP.BF16.F32.PACK_AB R25, R163, R26 ;  /* 0x0000001aa319723e */ /* 0x000fe200000010ff */
[----:B------:R-:W-:Y:S01]  /*5ab0*/  UISETP.NE.U32.AND UP0, UPT, UR8, URZ, UPT ;  /* 0x0000003f0800728c */ /* 0x000fe2000bf05070 */
[----:B------:R-:W-:Y:S01]  /*5ac0*/  F2FP.BF16.F32.PACK_AB R32, R33, R32 ;  /* 0x000000202120723e */ /* 0x000fe200000010ff */
[----:B------:R-:W-:Y:S01]  /*5ad0*/  USHF.L.U32 UR10, UR38, 0x2, URZ ;  /* 0x00000002260a7899 */ /* 0x000fe2000800063f */
[----:B------:R-:W-:Y:S01]  /*5ae0*/  F2FP.BF16.F32.PACK_AB R26, R29, R28 ;  /* 0x0000001c1d1a723e */ /* 0x000fe200000010ff */
[----:B------:R-:W-:Y:S01]  /*5af0*/  UISETP.NE.AND.EX UP0, UPT, UR9, URZ, UPT, UP0 ;  /* 0x0000003f0900728c */ /* 0x000fe2000bf05300 */
[----:B------:R-:W-:Y:S01]  /*5b00*/  F2FP.BF16.F32.PACK_AB R27, R10, R27 ;  /* 0x0000001b0a1b723e */ /* 0x000fe200000010ff */
[----:B------:R-:W-:Y:S01]  /*5b10*/  USHF.L.U64.HI UR11, UR38, 0x2, UR39 ;  /* 0x00000002260b7899 */ /* 0x000fe20008010227 */
[----:B------:R-:W-:Y:S01]  /*5b20*/  F2FP.BF16.F32.PACK_AB R33, R162, R34 ;  /* 0x00000022a221723e */ /* 0x000fe200000010ff */
[----:B------:R-:W-:Y:S01]  /*5b30*/  UIADD3 UR4, UP1, UR10, UR8, URZ ;  /* 0x000000080a047290 */ /* 0x000fe2000ff3e03f */
[----:B------:R-:W-:-:S02]  /*5b40*/  F2FP.BF16.F32.PACK_AB R40, R41, R40 ;  /* 0x000000282928723e */ /* 0x000fc400000010ff */
[----:B------:R-:W-:Y:S01]  /*5b50*/  F2FP.BF16.F32.PACK_AB R34, R37, R36 ;  /* 0x000000242522723e */ /* 0x000fe200000010ff */
[----:B------:R-:W-:Y:S01]  /*5b60*/  UIADD3.X UR7, UR11, UR9, URZ, UP1, !UPT ;  /* 0x000000090b077290 */ /* 0x000fe20008ffe43f */
[----:B------:R-:W-:Y:S02]  /*5b70*/  F2FP.BF16.F32.PACK_AB R35, R161, R35 ;  /* 0x00000023a123723e */ /* 0x000fe400000010ff */
[----:B------:R-:W-:Y:S01]  /*5b80*/  F2FP.BF16.F32.PACK_AB R41, R160, R42 ;  /* 0x0000002aa029723e */ /* 0x000fe200000010ff */
[----:B------:R-:W-:Y:S01]  /*5b90*/  ULDC.64 UR8, c[0x0][0xc08] ;  /* 0x0003020000087ab9 */ /* 0x000fe20000000a00 */
[----:B------:R-:W-:Y:S02]  /*5ba0*/  F2FP.BF16.F32.PACK_AB R48, R49, R48 ;  /* 0x000000303130723e */ /* 0x000fe400000010ff */
[----:B------:R-:W-:Y:S02]  /*5bb0*/  F2FP.BF16.F32.PACK_AB R42, R45, R44 ;  /* 0x0000002c2d2a723e */ /* 0x000fe400000010ff */
[----:B------:R-:W-:-:S02]  /*5bc0*/  F2FP.BF16.F32.PACK_AB R43, R159, R43 ;  /* 0x0000002b9f2b723e */ /* 0x000fc400000010ff */
[----:B------:R-:W-:Y:S02]  /*5bd0*/  F2FP.BF16.F32.PACK_AB R49, R158, R50 ;  /* 0x000000329e31723e */ /* 0x000fe400000010ff */
[----:B------:R-:W-:Y:S02]  /*5be0*/  F2FP.BF16.F32.PACK_AB R56, R57, R56 ;  /* 0x000000383938723e */ /* 0x000fe400000010ff */
[----:B------:R-:W-:Y:S02]  /*5bf0*/  F2FP.BF16.F32.PACK_AB R50, R53, R52 ;  /* 0x000000343532723e */ /* 0x000fe400000010ff */
[----:B------:R-:W-:Y:S02]  /*5c00*/  MOV R4, R3 ;  /* 0x0000000300047202 */ /* 0x000fe40000000f00 */
[----:B0-----:R-:W-:Y:S02]  /*5c10*/  MOV R5, R6 ;  /* 0x0000000600057202 */ /* 0x001fe40000000f00 */
[----:B------:R-:W-:-:S02]  /*5c20*/  F2FP.BF16.F32.PACK_AB R51, R157, R51 ;  /* 0x000000339d33723e */ /* 0x000fc400000010ff */
[----:B------:R-:W-:Y:S01]  /*5c30*/  F2FP.BF16.F32.PACK_AB R57, R156, R58 ;  /* 0x0000003a9c39723e */ /* 0x000fe200000010ff */
[----:B------:R-:W-:Y:S01]  /*5c40*/  IMAD.WIDE R114, R204, 0x2, R4 ;  /* 0x00000002cc727825 */ /* 0x000fe200078e0204 */
[----:B------:R-:W-:Y:S02]  /*5c50*/  F2FP.BF16.F32.PACK_AB R64, R65, R64 ;  /* 0x000000404140723e */ /* 0x000fe400000010ff */
[----:B------:R-:W-:Y:S02]  /*5c60*/  F2FP.BF16.F32.PACK_AB R58, R61, R60 ;  /* 0x0000003c3d3a723e */ /* 0x000fe400000010ff */
[C---:B------:R-:W-:Y:S02]  /*5c70*/  IADD3 R175, P1, R114.reuse, 0x20, RZ ;  /* 0x0000002072af7810 */ /* 0x040fe40007f3e0ff */
[C---:B------:R-:W-:Y:S02]  /*5c80*/  IADD3 R177, P0, R114.reuse, 0x40, RZ ;  /* 0x0000004072b17810 */ /* 0x040fe40007f1e0ff */
[C---:B------:R-:W-:Y:S01]  /*5c90*/  IADD3 R179, P4, R114.reuse, 0x60, RZ ;  /* 0x0000006072b37810 */ /* 0x040fe20007f9e0ff */
[--C-:B------:R-:W-:Y:S01]  /*5ca0*/  IMAD.X R13, RZ, RZ, R115.reuse, P1 ;  /* 0x000000ffff0d7224 */ /* 0x100fe200008e0673 */
[C---:B------:R-:W-:Y:S01]  /*5cb0*/  LOP3.LUT R11, R114.reuse, 0x380, RZ, 0xc0, !PT ;  /* 0x00000380720b7812 */ /* 0x040fe200078ec0ff */
[--C-:B------:R-:W-:Y:S01]  /*5cc0*/  IMAD.X R15, RZ, RZ, R115.reuse, P0 ;  /* 0x000000ffff0f7224 */ /* 0x100fe200000e0673 */
[C---:B------:R-:W-:Y:S01]  /*5cd0*/  IADD3 R181, P3, R114.reuse, 0x4000, RZ ;  /* 0x0000400072b57810 */ /* 0x040fe20007f7e0ff */
[----:B------:R-:W-:Y:S01]  /*5ce0*/  IMAD.X R21, RZ, RZ, R115, P4 ;  /* 0x000000ffff157224 */ /* 0x000fe200020e0673 */
[----:B------:R-:W-:-:S02]  /*5cf0*/  IADD3 R183, P6, R114, 0x4020, RZ ;  /* 0x0000402072b77810 */ /* 0x000fc40007fde0ff */
[C---:B------:R-:W-:Y:S01]  /*5d00*/  IADD3 R185, P5, R114.reuse, 0x4040, RZ ;  /* 0x0000404072b97810 */ /* 0x040fe20007fbe0ff */
[--C-:B------:R-:W-:Y:S01]  /*5d10*/  IMAD.X R31, RZ, RZ, R115.reuse, P3 ;  /* 0x000000ffff1f7224 */ /* 0x100fe200018e0673 */
[C---:B------:R-:W-:Y:S01]  /*5d20*/  IADD3 R187, P2, R114.reuse, 0x4060, RZ ;  /* 0x0000406072bb7810 */ /* 0x040fe20007f5e0ff */
[--C-:B------:R-:W-:Y:S01]  /*5d30*/  IMAD.X R39, RZ, RZ, R115.reuse, P6 ;  /* 0x000000ffff277224 */ /* 0x100fe200030e0673 */
[----:B------:R-:W-:Y:S01]  /*5d40*/  IADD3 R189, P1, R114, 0x8000, RZ ;  /* 0x0000800072bd7810 */ /* 0x000fe20007f3e0ff */
[--C-:B------:R-:W-:Y:S01]  /*5d50*/  IMAD.X R47, RZ, RZ, R115.reuse, P5 ;  /* 0x000000ffff2f7224 */ /* 0x100fe200028e0673 */
[----:B------:R-:W-:Y:S01]  /*5d60*/  LOP3.LUT R12, R175, 0x380, RZ, 0xc0, !PT ;  /* 0x00000380af0c7812 */ /* 0x000fe200078ec0ff */
[--C-:B------:R-:W-:Y:S01]  /*5d70*/  IMAD.X R55, RZ, RZ, R115.reuse, P2 ;  /* 0x000000ffff377224 */ /* 0x100fe200010e0673 */
[----:B------:R-:W-:Y:S01]  /*5d80*/  LOP3.LUT R14, R177, 0x380, RZ, 0xc0, !PT ;  /* 0x00000380b10e7812 */ /* 0x000fe200078ec0ff */
[----:B------:R-:W-:Y:S01]  /*5d90*/  IMAD.X R63, RZ, RZ, R115, P1 ;  /* 0x000000ffff3f7224 */ /* 0x000fe200008e0673 */
[----:B------:R-:W-:-:S02]  /*5da0*/  LOP3.LUT R20, R179, 0x380, RZ, 0xc0, !PT ;  /* 0x00000380b3147812 */ /* 0x000fc400078ec0ff */
[----:B------:R-:W-:Y:S02]  /*5db0*/  SHF.R.U64 R11, R11, 0x3, RZ ;  /* 0x000000030b0b7819 */ /* 0x000fe400000012ff */
[----:B------:R-:W-:Y:S02]  /*5dc0*/  LOP3.LUT R30, R181, 0x380, RZ, 0xc0, !PT ;  /* 0x00000380b51e7812 */ /* 0x000fe400078ec0ff */
[----:B------:R-:W-:Y:S02]  /*5dd0*/  IADD3 R191, P0, R114, 0x8020, RZ ;  /* 0x0000802072bf7810 */ /* 0x000fe40007f1e0ff */
[----:B------:R-:W-:Y:S02]  /*5de0*/  SHF.R.U64 R12, R12, 0x3, RZ ;  /* 0x000000030c0c7819 */ /* 0x000fe400000012ff */
[----:B------:R-:W-:Y:S02]  /*5df0*/  LOP3.LUT R38, R183, 0x380, RZ, 0xc0, !PT ;  /* 0x00000380b7267812 */ /* 0x000fe400078ec0ff */
[----:B------:R-:W-:-:S02]  /*5e00*/  IADD3 R193, P4, R114, 0x8040, RZ ;  /* 0x0000804072c17810 */ /* 0x000fc40007f9e0ff */
[----:B------:R-:W-:Y:S02]  /*5e10*/  SHF.R.U64 R14, R14, 0x3, RZ ;  /* 0x000000030e0e7819 */ /* 0x000fe400000012ff */
[----:B------:R-:W-:Y:S01]  /*5e20*/  LOP3.LUT R46, R185, 0x380, RZ, 0xc0, !PT ;  /* 0x00000380b92e7812 */ /* 0x000fe200078ec0ff */
[--C-:B------:R-:W-:Y:S01]  /*5e30*/  IMAD.X R95, RZ, RZ, R115.reuse, P4 ;  /* 0x000000ffff5f7224 */ /* 0x100fe200020e0673 */
[C---:B------:R-:W-:Y:S02]  /*5e40*/  IADD3 R195, P3, R114.reuse, 0x8060, RZ ;  /* 0x0000806072c37810 */ /* 0x040fe40007f7e0ff */
[C---:B------:R-:W-:Y:S02]  /*5e50*/  IADD3 R197, P6, R114.reuse, 0xc000, RZ ;  /* 0x0000c00072c57810 */ /* 0x040fe40007fde0ff */
[C---:B------:R-:W-:Y:S01]  /*5e60*/  IADD3 R6, P5, R114.reuse, 0xc020, RZ ;  /* 0x0000c02072067810 */ /* 0x040fe20007fbe0ff */
[--C-:B------:R-:W-:Y:S01]  /*5e70*/  IMAD.X R99, RZ, RZ, R115.reuse, P3 ;  /* 0x000000ffff637224 */ /* 0x100fe200018e0673 */
[C---:B------:R-:W-:Y:S01]  /*5e80*/  IADD3 R110, P2, R114.reuse, 0xc040, RZ ;  /* 0x0000c040726e7810 */ /* 0x040fe20007f5e0ff */
[--C-:B------:R-:W-:Y:S01]  /*5e90*/  IMAD.X R103, RZ, RZ, R115.reuse, P6 ;  /* 0x000000ffff677224 */ /* 0x100fe200030e0673 */
[----:B------:R-:W-:Y:S01]  /*5ea0*/  IADD3 R151, P1, R114, 0xc060, RZ ;  /* 0x0000c06072977810 */ /* 0x000fe20007f3e0ff */
[--C-:B------:R-:W-:Y:S01]  /*5eb0*/  IMAD.X R107, RZ, RZ, R115.reuse, P5 ;  /* 0x000000ffff6b7224 */ /* 0x100fe200028e0673 */
[----:B------:R-:W-:Y:S01]  /*5ec0*/  SHF.R.U64 R20, R20, 0x3, RZ ;  /* 0x0000000314147819 */ /* 0x000fe200000012ff */
[----:B------:R-:W-:Y:S01]  /*5ed0*/  IMAD.X R111, RZ, RZ, R115, P2 ;  /* 0x000000ffff6f7224 */ /* 0x000fe200010e0673 */
[----:B------:R-:W-:-:S02]  /*5ee0*/  LOP3.LUT R54, R187, 0x380, RZ, 0xc0, !PT ;  /* 0x00000380bb367812 */ /* 0x000fc400078ec0ff */
[----:B------:R-:W-:Y:S01]  /*5ef0*/  LOP3.LUT R114, R11, R114, RZ, 0x3c, !PT ;  /* 0x000000720b727212 */ /* 0x000fe200078e3cff */
[----:B------:R-:W-:Y:S01]  /*5f00*/  IMAD.X R11, RZ, RZ, R115, P1 ;  /* 0x000000ffff0b7224 */ /* 0x000fe200008e0673 */
        /* <DEDUP_REMOVED lines=14> */
[----:B------:R-:W-:Y:S01]  /*5ff0*/  MOV R114, R114 ;  /* 0x0000007200727202 */ /* 0x000fe20000000f00 */
[----:B------:R-:W-:Y:S01]  /*6000*/  BAR.SYNC.DEFER_BLOCKING 0x1, 0x100 ;  /* 0x0044000000007b1d */ /* 0x000fe20000010000 */
[----:B------:R-:W-:Y:S02]  /*6010*/  IADD3.X R71, RZ, R115, RZ, P0, !PT ;  /* 0x00000073ff477210 */ /* 0x000fe400007fe4ff */
[----:B------:R-:W-:-:S02]  /*6020*/  LOP3.LUT R38, R38, R183, RZ, 0x3c, !PT ;  /* 0x000000b726267212 */ /* 0x000fc400078e3cff */
[----:B------:R-:W-:Y:S02]  /*6030*/  SHF.R.U64 R70, R70, 0x3, RZ ;  /* 0x0000000346467819 */ /* 0x000fe400000012ff */
[----:B------:R-:W-:Y:S02]  /*6040*/  LOP3.LUT R106, R6, 0x380, RZ, 0xc0, !PT ;  /* 0x00000380066a7812 */ /* 0x000fe400078ec0ff */
[----:B------:R-:W-:Y:S02]  /*6050*/  MOV R12, R12 ;  /* 0x0000000c000c7202 */ /* 0x000fe40000000f00 */
[----:B------:R-:W-:Y:S02]  /*6060*/  LOP3.LUT R46, R46, R185, RZ, 0x3c, !PT ;  /* 0x000000b92e2e7212 */ /* 0x000fe400078e3cff */
[----:B------:R-:W-:Y:S02]  /*6070*/  SHF.R.U64 R94, R94, 0x3, RZ ;  /* 0x000000035e5e7819 */ /* 0x000fe400000012ff */
[----:B------:R-:W-:-:S02]  /*6080*/  LOP3.LUT R115, R110, 0x380, RZ, 0xc0, !PT ;  /* 0x000003806e737812 */ /* 0x000fc400078ec0ff */
[----:B------:R-:W-:Y:S02]  /*6090*/  MOV R14, R14 ;  /* 0x0000000e000e7202 */ /* 0x000fe40000000f00 */
[----:B------:R-:W-:Y:S02]  /*60a0*/  LOP3.LUT R54, R54, R187, RZ, 0x3c, !PT ;  /* 0x000000bb36367212 */ /* 0x000fe400078e3cff */
[----:B------:R-:W-:Y:S02]  /*60b0*/  SHF.R.U64 R98, R98, 0x3, RZ ;  /* 0x0000000362627819 */ /* 0x000fe400000012ff */
[----:B------:R-:W-:Y:S01]  /*60c0*/  LOP3.LUT R163, R151, 0x380, RZ, 0xc0, !PT ;  /* 0x0000038097a37812 */ /* 0x000fe200078ec0ff */
[----:B------:R-:W-:Y:S01]  /*60d0*/  STSM.16.M88.4 [R114], R24 ;  /* 0x0000001872007844 */ /* 0x000fe20000000200 */
[----:B------:R-:W-:Y:S02]  /*60e0*/  MOV R20, R20 ;  /* 0x0000001400147202 */ /* 0x000fe40000000f00 */
[----:B------:R-:W-:Y:S01]  /*60f0*/  LOP3.LUT R62, R62, R189, RZ, 0x3c, !PT ;  /* 0x000000bd3e3e7212 */ /* 0x000fe200078e3cff */
[----:B------:R-:W-:Y:S01]  /*6100*/  STSM.16.M88.4 [R12], R32 ;  /* 0x000000200c007844 */ /* 0x000fe20000000200 */
[----:B------:R-:W-:-:S02]  /*6110*/  SHF.R.U64 R102, R102, 0x3, RZ ;  /* 0x0000000366667819 */ /* 0x000fc400000012ff */
[----:B------:R-:W-:Y:S01]  /*6120*/  MOV R30, R30 ;  /* 0x0000001e001e7202 */ /* 0x000fe20000000f00 */
[----:B------:R-:W-:Y:S01]  /*6130*/  STSM.16.M88.4 [R14], R40 ;  /* 0x000000280e007844 */ /* 0x000fe20000000200 */
[----:B------:R-:W-:Y:S02]  /*6140*/  F2FP.BF16.F32.PACK_AB R59, R155, R59 ;  /* 0x0000003b9b3b723e */ /* 0x000fe400000010ff */
[----:B------:R-:W-:Y:S01]  /*6150*/  F2FP.BF16.F32.PACK_AB R65, R154, R66 ;  /* 0x000000429a41723e */ /* 0x000fe200000010ff */
[----:B------:R-:W-:Y:S01]  /*6160*/  STSM.16.M88.4 [R20], R48 ;  /* 0x0000003014007844 */ /* 0x000fe20000000200 */
[----:B------:R-:W-:Y:S02]  /*6170*/  F2FP.BF16.F32.PACK_AB R72, R73, R72 ;  /* 0x000000484948723e */ /* 0x000fe400000010ff */
[----:B------:R-:W-:Y:S01]  /*6180*/  LOP3.LUT R70, R70, R191, RZ, 0x3c, !PT ;  /* 0x000000bf46467212 */ /* 0x000fe200078e3cff */
[----:B------:R-:W-:Y:S01]  /*6190*/  STSM.16.M88.4 [R30], R56 ;  /* 0x000000381e007844 */ /* 0x000fe20000000200 */
[----:B------:R-:W-:-:S02]  /*61a0*/  SHF.R.U64 R29, R106, 0x3, RZ ;  /* 0x000000036a1d7819 */ /* 0x000fc400000012ff */
[----:B------:R-:W-:Y:S02]  /*61b0*/  MOV R38, R38 ;  /* 0x0000002600267202 */ /* 0x000fe40000000f00 */
[----:B------:R-:W-:Y:S02]  /*61c0*/  F2FP.BF16.F32.PACK_AB R66, R69, R68 ;  /* 0x000000444542723e */ /* 0x000fe400000010ff */
[----:B------:R-:W-:Y:S02]  /*61d0*/  F2FP.BF16.F32.PACK_AB R67, R153, R67 ;  /* 0x000000439943723e */ /* 0x000fe400000010ff */
[----:B------:R-:W-:Y:S02]  /*61e0*/  F2FP.BF16.F32.PACK_AB R73, R152, R74 ;  /* 0x0000004a9849723e */ /* 0x000fe400000010ff */
[----:B------:R-:W-:Y:S01]  /*61f0*/  F2FP.BF16.F32.PACK_AB R80, R81, R80 ;  /* 0x000000505150723e */ /* 0x000fe200000010ff */
[----:B------:R-:W-:Y:S01]  /*6200*/  STSM.16.M88.4 [R38], R64 ;  /* 0x0000004026007844 */ /* 0x000fe20000000200 */
[----:B------:R-:W-:-:S02]  /*6210*/  LOP3.LUT R94, R94, R193, RZ, 0x3c, !PT ;  /* 0x000000c15e5e7212 */ /* 0x000fc400078e3cff */
[----:B------:R-:W-:Y:S02]  /*6220*/  SHF.R.U64 R115, R115, 0x3, RZ ;  /* 0x0000000373737819 */ /* 0x000fe400000012ff */
[----:B------:R-:W-:Y:S02]  /*6230*/  MOV R46, R46 ;  /* 0x0000002e002e7202 */ /* 0x000fe40000000f00 */
[----:B------:R-:W-:Y:S02]  /*6240*/  F2FP.BF16.F32.PACK_AB R74, R77, R76 ;  /* 0x0000004c4d4a723e */ /* 0x000fe400000010ff */
[----:B------:R-:W-:Y:S02]  /*6250*/  F2FP.BF16.F32.PACK_AB R75, R75, R78 ;  /* 0x0000004e4b4b723e */ /* 0x000fe400000010ff */
[----:B------:R-:W-:Y:S02]  /*6260*/  F2FP.BF16.F32.PACK_AB R81, R83, R82 ;  /* 0x000000525351723e */ /* 0x000fe400000010ff */
[----:B------:R-:W-:Y:S01]  /*6270*/  LOP3.LUT R98, R98, R195, RZ, 0x3c, !PT ;  /* 0x000000c362627212 */ /* 0x000fe200078e3cff */
[----:B------:R-:W-:Y:S01]  /*6280*/  STSM.16.M88.4 [R46], R72 ;  /* 0x000000482e007844 */ /* 0x000fe20000000200 */
[----:B------:R-:W-:-:S02]  /*6290*/  SHF.R.U64 R28, R163, 0x3, RZ ;  /* 0x00000003a31c7819 */ /* 0x000fc400000012ff */
[----:B------:R-:W-:Y:S02]  /*62a0*/  MOV R54, R54 ;  /* 0x0000003600367202 */ /* 0x000fe40000000f00 */
[----:B------:R-:W-:Y:S02]  /*62b0*/  F2FP.BF16.F32.PACK_AB R82, R85, R84 ;  /* 0x000000545552723e */ /* 0x000fe400000010ff */
[----:B------:R-:W-:Y:S02]  /*62c0*/  F2FP.BF16.F32.PACK_AB R83, R87, R86 ;  /* 0x000000565753723e */ /* 0x000fe400000010ff */
[----:B------:R-:W-:Y:S02]  /*62d0*/  LOP3.LUT R102, R102, R197, RZ, 0x3c, !PT ;  /* 0x000000c566667212 */ /* 0x000fe400078e3cff */
[----:B------:R-:W-:Y:S01]  /*62e0*/  MOV R62, R62 ;  /* 0x0000003e003e7202 */ /* 0x000fe20000000f00 */
[----:B------:R0:W-:Y:S01]  /*62f0*/  STSM.16.M88.4 [R54], R80 ;  /* 0x0000005036007844 */ /* 0x0001e20000000200 */
[----:B------:R-:W-:-:S02]  /*6300*/  F2FP.BF16.F32.PACK_AB R76, R89, R88 ;  /* 0x00000058594c723e */ /* 0x000fc400000010ff */
[----:B------:R-:W-:Y:S02]  /*6310*/  F2FP.BF16.F32.PACK_AB R77, R91, R90 ;  /* 0x0000005a5b4d723e */ /* 0x000fe400000010ff */
[----:B------:R-:W-:Y:S02]  /*6320*/  F2FP.BF16.F32.PACK_AB R78, R93, R92 ;  /* 0x0000005c5d4e723e */ /* 0x000fe400000010ff */
[----:B------:R-:W-:Y:S02]  /*6330*/  F2FP.BF16.F32.PACK_AB R79, R164, R79 ;  /* 0x0000004fa44f723e */ /* 0x000fe400000010ff */
[----:B------:R-:W-:Y:S02]  /*6340*/  F2FP.BF16.F32.PACK_AB R165, R166, R165 ;  /* 0x000000a5a6a5723e */ /* 0x000fe400000010ff */
[----:B------:R-:W-:Y:S01]  /*6350*/  LOP3.LUT R106, R29, R6, RZ, 0x3c, !PT ;  /* 0x000000061d6a7212 */ /* 0x000fe200078e3cff */
[----:B------:R-:W-:Y:S01]  /*6360*/  STSM.16.M88.4 [R62], R76 ;  /* 0x0000004c3e007844 */ /* 0x000fe20000000200 */
[----:B------:R-:W-:-:S02]  /*6370*/  MOV R70, R70 ;  /* 0x0000004600467202 */ /* 0x000fc40000000f00 */
[----:B------:R-:W-:Y:S02]  /*6380*/  F2FP.BF16.F32.PACK_AB R164, R97, R96 ;  /* 0x0000006061a4723e */ /* 0x000fe400000010ff */
[----:B------:R-:W-:Y:S02]  /*6390*/  F2FP.BF16.F32.PACK_AB R167, R168, R167 ;  /* 0x000000a7a8a7723e */ /* 0x000fe400000010ff */
[----:B------:R-:W-:Y:S02]  /*63a0*/  F2FP.BF16.F32.PACK_AB R169, R170, R169 ;  /* 0x000000a9aaa9723e */ /* 0x000fe400000010ff */
[----:B------:R-:W-:Y:S02]  /*63b0*/  F2FP.BF16.F32.PACK_AB R171, R172, R171 ;  /* 0x000000abacab723e */ /* 0x000fe400000010ff */
[----:B------:R-:W-:Y:S02]  /*63c0*/  F2FP.BF16.F32.PACK_AB R112, R113, R112 ;  /* 0x000000707170723e */ /* 0x000fe400000010ff */
[----:B------:R-:W-:-:S02]  /*63d0*/  F2FP.BF16.F32.PACK_AB R120, R121, R120 ;  /* 0x000000787978723e */ /* 0x000fc400000010ff */
[----:B------:R-:W-:Y:S02]  /*63e0*/  F2FP.BF16.F32.PACK_AB R128, R129, R128 ;  /* 0x000000808180723e */ /* 0x000fe400000010ff */
[----:B------:R-:W-:Y:S02]  /*63f0*/  F2FP.BF16.F32.PACK_AB R136, R137, R136 ;  /* 0x000000888988723e */ /* 0x000fe400000010ff */
[----:B------:R-:W-:Y:S01]  /*6400*/  F2FP.BF16.F32.PACK_AB R144, R145, R144 ;  /* 0x000000909190723e */ /* 0x000fe200000010ff */
[----:B------:R-:W-:Y:S01]  /*6410*/  UISETP.NE.U32.AND UP1, UPT, UR8, URZ, UPT ;  /* 0x0000003f0800728c */ /* 0x000fe2000bf25070 */
[----:B------:R-:W-:Y:S01]  /*6420*/  F2FP.BF16.F32.PACK_AB R166, R101, R100 ;  /* 0x0000006465a6723e */ /* 0x000fe200000010ff */
[----:B0-----:R-:W0:Y:S01]  /*6430*/  LDC R81, c[0x0][0xbe8] ;  /* 0x0002fa00ff517b82 */ /* 0x001e220000000800 */
[----:B------:R-:W-:Y:S02]  /*6440*/  LOP3.LUT R110, R115, R110, RZ, 0x3c, !PT ;  /* 0x0000006e736e7212 */ /* 0x000fe400078e3cff */
[----:B------:R-:W-:Y:S01]  /*6450*/  MOV R94, R94 ;  /* 0x0000005e005e7202 */ /* 0x000fe20000000f00 */
[----:B------:R-:W-:Y:S01]  /*6460*/  STSM.16.M88.4 [R70], R164 ;  /* 0x000000a446007844 */ /* 0x000fe20000000200 */
[----:B------:R-:W-:-:S02]  /*6470*/  F2FP.BF16.F32.PACK_AB R168, R105, R104 ;  /* 0x0000006869a8723e */ /* 0x000fc400000010ff */
[----:B------:R-:W-:Y:S02]  /*6480*/  F2FP.BF16.F32.PACK_AB R170, R109, R108 ;  /* 0x0000006c6daa723e */ /* 0x000fe400000010ff */
[----:B------:R-:W-:Y:S02]  /*6490*/  LOP3.LUT R10, R28, R151, RZ, 0x3c, !PT ;  /* 0x000000971c0a7212 */ /* 0x000fe400078e3cff */
[----:B------:R-:W-:Y:S01]  /*64a0*/  MOV R98, R98 ;  /* 0x0000006200627202 */ /* 0x000fe20000000f00 */
[----:B------:R-:W-:Y:S01]  /*64b0*/  STSM.16.M88.4 [R94], R168 ;  /* 0x000000a85e007844 */ /* 0x000fe20000000200 */
[----:B------:R-:W-:Y:S02]  /*64c0*/  F2FP.BF16.F32.PACK_AB R113, R174, R173 ;  /* 0x000000adae71723e */ /* 0x000fe400000010ff */
[----:B------:R-:W-:Y:S02]  /*64d0*/  F2FP.BF16.F32.PACK_AB R114, R117, R116 ;  /* 0x000000747572723e */ /* 0x000fe400000010ff */
[----:B------:R-:W-:-:S02]  /*64e0*/  F2FP.BF16.F32.PACK_AB R115, R119, R118 ;  /* 0x000000767773723e */ /* 0x000fc400000010ff */
[----:B------:R-:W-:Y:S02]  /*64f0*/  F2FP.BF16.F32.PACK_AB R121, R123, R122 ;  /* 0x0000007a7b79723e */ /* 0x000fe400000010ff */
[----:B------:R-:W-:Y:S01]  /*6500*/  MOV R102, R102 ;  /* 0x0000006600667202 */ /* 0x000fe20000000f00 */
[----:B------:R-:W-:Y:S01]  /*6510*/  STSM.16.M88.4 [R98], R112 ;  /* 0x0000007062007844 */ /* 0x000fe20000000200 */
[----:B------:R-:W-:Y:S02]  /*6520*/  F2FP.BF16.F32.PACK_AB R122, R125, R124 ;  /* 0x0000007c7d7a723e */ /* 0x000fe400000010ff */
[----:B------:R-:W-:Y:S02]  /*6530*/  F2FP.BF16.F32.PACK_AB R123, R127, R126 ;  /* 0x0000007e7f7b723e */ /* 0x000fe400000010ff */
[----:B------:R-:W-:Y:S02]  /*6540*/  F2FP.BF16.F32.PACK_AB R129, R131, R130 ;  /* 0x000000828381723e */ /* 0x000fe400000010ff */
[----:B------:R-:W-:Y:S01]  /*6550*/  MOV R106, R106 ;  /* 0x0000006a006a7202 */ /* 0x000fe20000000f00 */
[----:B------:R-:W-:Y:S01]  /*6560*/  STSM.16.M88.4 [R102], R120 ;  /* 0x0000007866007844 */ /* 0x000fe20000000200 */
[----:B------:R-:W-:-:S02]  /*6570*/  F2FP.BF16.F32.PACK_AB R130, R133, R132 ;  /* 0x000000848582723e */ /* 0x000fc400000010ff */
[----:B------:R-:W-:Y:S02]  /*6580*/  F2FP.BF16.F32.PACK_AB R131, R135, R134 ;  /* 0x000000868783723e */ /* 0x000fe400000010ff */
[----:B------:R-:W-:Y:S02]  /*6590*/  F2FP.BF16.F32.PACK_AB R137, R139, R138 ;  /* 0x0000008a8b89723e */ /* 0x000fe400000010ff */
[----:B------:R-:W-:Y:S01]  /*65a0*/  MOV R110, R110 ;  /* 0x0000006e006e7202 */ /* 0x000fe20000000f00 */
[----:B------:R-:W-:Y:S01]  /*65b0*/  STSM.16.M88.4 [R106], R128 ;  /* 0x000000806a007844 */ /* 0x000fe20000000200 */
[----:B------:R-:W-:Y:S02]  /*65c0*/  F2FP.BF16.F32.PACK_AB R138, R141, R140 ;  /* 0x0000008c8d8a723e */ /* 0x000fe400000010ff */
[----:B------:R-:W-:Y:S02]  /*65d0*/  F2FP.BF16.F32.PACK_AB R139, R143, R142 ;  /* 0x0000008e8f8b723e */ /* 0x000fe400000010ff */
[----:B------:R-:W-:-:S02]  /*65e0*/  F2FP.BF16.F32.PACK_AB R145, R147, R146 ;  /* 0x000000929391723e */ /* 0x000fc400000010ff */
[----:B------:R-:W-:Y:S01]  /*65f0*/  MOV R6, R10 ;  /* 0x0000000a00067202 */ /* 0x000fe20000000f00 */
[----:B------:R-:W-:Y:S01]  /*6600*/  STSM.16.M88.4 [R110], R136 ;  /* 0x000000886e007844 */ /* 0x000fe20000000200 */
[----:B------:R-:W-:Y:S01]  /*6610*/  F2FP.BF16.F32.PACK_AB R146, R149, R148 ;  /* 0x000000949592723e */ /* 0x000fe200000010ff */
[----:B------:R-:W-:Y:S01]  /*6620*/  IMAD.U32 R10, RZ, RZ, UR4 ;  /* 0x00000004ff0a7e24 */ /* 0x000fe2000f8e00ff */
[----:B------:R-:W-:Y:S01]  /*6630*/  F2FP.BF16.F32.PACK_AB R147, R0, R150 ;  /* 0x000000960093723e */ /* 0x000fe200000010ff */
[----:B------:R-:W-:Y:S01]  /*6640*/  IMAD.U32 R11, RZ, RZ, UR7 ;  /* 0x00000007ff0b7e24 */ /* 0x000fe2000f8e00ff */
[----:B------:R-:W-:-:S03]  /*6650*/  PLOP3.LUT P0, PT, PT, PT, UP0, 0x80, 0x0 ;  /* 0x000000000000781c */ /* 0x000fc60003f0f008 */
[----:B------:R1:W-:Y:S01]  /*6660*/  STSM.16.M88.4 [R6], R144 ;  /* 0x0000009006007844 */ /* 0x0003e20000000200 */
[----:B------:R-:W-:Y:S09]  /*6670*/  BAR.SYNC.DEFER_BLOCKING 0x1, 0x100 ;  /* 0x0044000000007b1d */ /* 0x000ff20000010000 */
[----:B------:R-:W2:Y:S01]  /*6680*/  @P0 LDG.E R0, desc[UR50][R10.64] ;  /* 0x000000320a000981 */ /* 0x000ea2000c1e1900 */
[----:B------:R-:W-:Y:S01]  /*6690*/  UISETP.NE.AND.EX UP1, UPT, UR9, URZ, UPT, UP1 ;  /* 0x0000003f0900728c */ /* 0x000fe2000bf25310 */
[----:B0-----:R-:W-:Y:S01]  /*66a0*/  ISETP.NE.AND P1, PT, R81, 0x1, PT ;  /* 0x000000015100780c */ /* 0x001fe20003f25270 */
[----:B------:R-:W-:Y:S01]  /*66b0*/  ULDC UR7, c[0x0][0xa88] ;  /* 0x0002a20000077ab9 */ /* 0x000fe20000000800 */
[----:B------:R-:W-:Y:S01]  /*66c0*/  UMOV UR4, URZ ;  /* 0x0000003f00047c82 */ /* 0x000fe20008000000 */
[----:B-1----:R-:W-:-:S02]  /*66d0*/  IMAD.U32 R6, RZ, RZ, UR40 ;  /* 0x00000028ff067e24 */ /* 0x002fc4000f8e00ff */
[----:B------:R-:W-:-:S05]  /*66e0*/  PLOP3.LUT P2, PT, PT, PT, UP1, 0x80, 0x0 ;  /* 0x000000000000781c */ /* 0x000fca0003f4f018 */
[----:B------:R-:W-:-:S03]  /*66f0*/  @UP1 UIADD3 UR8, UP2, UR10, UR8, URZ ;  /* 0x000000080a081290 */ /* 0x000fc6000ff5e03f */
[----:B------:R-:W0:Y:S01]  /*6700*/  @P1 LDC R12, c[0x0][0xbec] ;  /* 0x0002fb00ff0c1b82 */ /* 0x000e220000000800 */
[----:B------:R-:W-:Y:S02]  /*6710*/  @UP1 UIADD3.X UR9, UR11, UR9, URZ, UP2, !UPT ;  /* 0x000000090b091290 */ /* 0x000fe400097fe43f */
[----:B------:R-:W-:-:S04]  /*6720*/  IMAD.U32 R14, RZ, RZ, UR8 ;  /* 0x00000008ff0e7e24 */ /* 0x000fc8000f8e00ff */
[----:B------:R-:W-:Y:S01]  /*6730*/  IMAD.U32 R15, RZ, RZ, UR9 ;  /* 0x00000009ff0f7e24 */ /* 0x000fe2000f8e00ff */
[----:B------:R-:W1:Y:S01]  /*6740*/  @P1 LDC R13, c[0x0][0xbf0] ;  /* 0x0002fc00ff0d1b82 */ /* 0x000e620000000800 */
[----:B--2---:R-:W-:Y:S01]  /*6750*/  @P0 R2UR UR4, R0 ;  /* 0x00000000000402ca */ /* 0x004fe200000e0000 */
[----:B------:R-:W-:-:S06]  /*6760*/  IMAD.U32 R0, RZ, RZ, UR7 ;  /* 0x00000007ff007e24 */ /* 0x000fcc000f8e00ff */
[----:B------:R2:W5:Y:S01]  /*6770*/  @P2 LDG.E R0, desc[UR50][R14.64] ;  /* 0x000000320e002981 */ /* 0x000562000c1e1900 */
[----:B01----:R-:W-:Y:S07]  /*6780*/  @P2 BRA `(.L_x_421) ;  /* 0x0000000000102947 */ /* 0x003fee0003800000 */
[----:B------:R-:W-:Y:S05]  /*6790*/  @!P0 BRA `(.L_x_421) ;  /* 0x00000000000c8947 */ /* 0x000fea0003800000 */
[----:B--2---:R-:W2:Y:S04]  /*67a0*/  LDG.E R15, desc[UR50][R10.64] ;  /* 0x000000320a0f7981 */ /* 0x004ea8000c1e1900 */
[----:B-----5:R-:W2:Y:S02]  /*67b0*/  LDG.E R0, desc[UR50][R10.64+0x4] ;  /* 0x000004320a007981 */ /* 0x020ea4000c1e1900 */
[----:B--2---:R-:W-:-:S07]  /*67c0*/  IMAD.IADD R0, R0, 0x1, -R15 ;  /* 0x0000000100007824 */ /* 0x004fce00078e0a0f */
.L_x_421:
[----:B------:R-:W-:Y:S01]  /*67d0*/  USHF.R.S32.HI UR14, URZ, 0x1f, UR41 ;  /* 0x0000001f3f0e7899 */ /* 0x000fe20008011429 */
[----:B--2---:R-:W-:Y:S01]  /*67e0*/  IMAD R15, R6, 0x80, R203 ;  /* 0x00000080060f7824 */ /* 0x004fe200078e02cb */
[----:B------:R-:W-:Y:S01]  /*67f0*/  ULDC.64 UR12, c[0x0][0xb90] ;  /* 0x0002e400000c7ab9 */ /* 0x000fe20000000a00 */
[----:B------:R-:W-:Y:S01]  /*6800*/  USHF.R.S32.HI UR11, URZ, 0x1f, UR4 ;  /* 0x0000001f3f0b7899 */ /* 0x000fe20008011404 */
[----:B------:R-:W-:Y:S01]  /*6810*/  IMAD R11, R22, 0x40, R2 ;  /* 0x00000040160b7824 */ /* 0x000fe200078e0202 */
[----:B------:R-:W-:Y:S01]  /*6820*/  UIMAD UR7, UR14, UR12, URZ ;  /* 0x0000000c0e0772a4 */ /* 0x000fe2000f8e023f */
[----:B------:R-:W-:Y:S01]  /*6830*/  @P1 IMAD.HI.U32 R6, R15, R12, RZ ;  /* 0x0000000c0f061227 */ /* 0x000fe200078e00ff */
[----:B------:R-:W-:Y:S01]  /*6840*/  UMOV UR10, UR4 ;  /* 0x00000004000a7c82 */ /* 0x000fe20008000000 */
[----:B------:R-:W-:Y:S01]  /*6850*/  USEL UR39, UR39, URZ, !UP0 ;  /* 0x0000003f27277287 */ /* 0x000fe2000c000000 */
[----:B------:R-:W0:Y:S01]  /*6860*/  @P1 LDC R83, c[0x0][0xbf0] ;  /* 0x0002fc00ff531b82 */ /* 0x000e220000000800 */
[----:B------:R-:W-:Y:S01]  /*6870*/  UIMAD.WIDE.U32 UR8, UR41, UR12, UR10 ;  /* 0x0000000c290872a5 */ /* 0x000fe2000f8e000a */
[----:B------:R-:W-:Y:S01]  /*6880*/  IMAD.MOV.U32 R10, RZ, RZ, R15 ;  /* 0x000000ffff0a7224 */ /* 0x000fe200078e000f */
[----:B------:R-:W-:Y:S01]  /*6890*/  UIMAD UR7, UR41, UR13, UR7 ;  /* 0x0000000d290772a4 */ /* 0x000fe2000f8e0207 */
[----:B------:R-:W-:Y:S01]  /*68a0*/  @P1 SHF.R.U32.HI R10, RZ, R13, R6 ;  /* 0x0000000dff0a1219 */ /* 0x000fe20000011606 */
[----:B------:R-:W-:Y:S01]  /*68b0*/  USEL UR38, UR38, URZ, !UP0 ;  /* 0x0000003f26267287 */ /* 0x000fe2000c000000 */
[----:B------:R-:W-:Y:S01]  /*68c0*/  IMAD.WIDE R4, R11, 0x2, R4 ;  /* 0x000000020b047825 */ /* 0x000fe200078e0204 */
[----:B------:R-:W-:Y:S01]  /*68d0*/  ULDC.64 UR12, c[0x0][0xb98] ;  /* 0x0002e600000c7ab9 */ /* 0x000fe20000000a00 */
[----:B------:R-:W-:-:S02]  /*68e0*/  UIADD3 UR9, UR9, UR7, URZ ;  /* 0x0000000709097290 */ /* 0x000fc4000fffe03f */
[----:B------:R-:W-:Y:S01]  /*68f0*/  UIMAD UR7, UR39, UR12, URZ ;  /* 0x0000000c270772a4 */ /* 0x000fe2000f8e023f */
[--C-:B------:R-:W-:Y:S01]  /*6900*/  IMAD.MOV R6, RZ, RZ, -R10.reuse ;  /* 0x000000ffff067224 */ /* 0x100fe200078e0a0a */
[----:B------:R-:W-:Y:S01]  /*6910*/  UIMAD.WIDE.U32 UR8, UR38, UR12, UR8 ;  /* 0x0000000c260872a5 */ /* 0x000fe2000f8e0008 */
[----:B------:R-:W-:Y:S01]  /*6920*/  IADD3 R37, P2, R4, 0x5000, RZ ;  /* 0x0000500004257810 */ /* 0x000fe20007f5e0ff */
[----:B------:R-:W-:Y:S01]  /*6930*/  UIMAD UR7, UR38, UR13, UR7 ;  /* 0x0000000d260772a4 */ /* 0x000fe2000f8e0207 */
[----:B------:R-:W-:Y:S01]  /*6940*/  IMAD R13, R81, R6, R15 ;  /* 0x00000006510d7224 */ /* 0x000fe200078e020f */
[----:B------:R-:W-:Y:S01]  /*6950*/  SHF.R.S32.HI R6, RZ, 0x1f, R10 ;  /* 0x0000001fff067819 */ /* 0x000fe2000001140a */
[----:B------:R-:W-:Y:S01]  /*6960*/  IMAD.U32 R26, RZ, RZ, UR40 ;  /* 0x00000028ff1a7e24 */ /* 0x000fe2000f8e00ff */
[----:B------:R-:W-:Y:S01]  /*6970*/  IADD3 R10, P0, R10, UR8, RZ ;  /* 0x000000080a0a7c10 */ /* 0x000fe2000ff1e0ff */
[----:B-----5:R-:W-:Y:S01]  /*6980*/  IMAD R85, R0, R81, RZ ;  /* 0x0000005100557224 */ /* 0x020fe200078e02ff */
[C---:B------:R-:W-:Y:S01]  /*6990*/  IADD3 R25, P5, R4.reuse, 0x1000, RZ ;  /* 0x0000100004197810 */ /* 0x040fe20007fbe0ff */
[----:B------:R-:W-:Y:S01]  /*69a0*/  IMAD.U32 R11, RZ, RZ, UR7 ;  /* 0x00000007ff0b7e24 */ /* 0x000fe2000f8e00ff */
[----:B------:R-:W-:Y:S01]  /*69b0*/  IADD3 R29, P4, R4, 0x2000, RZ ;  /* 0x00002000041d7810 */ /* 0x000fe20007f9e0ff */
[----:B------:R-:W-:Y:S01]  /*69c0*/  IMAD R26, R26, 0x80, R201 ;  /* 0x000000801a1a7824 */ /* 0x000fe200078e02c9 */
[----:B------:R-:W-:Y:S01]  /*69d0*/  IADD3 R57, P3, R4, 0x4000, RZ ;  /* 0x0000400004397810 */ /* 0x000fe20007f7e0ff */
[----:B------:R-:W-:Y:S01]  /*69e0*/  ULDC.64 UR12, c[0x0][0xaa0] ;  /* 0x0002a800000c7ab9 */ /* 0x000fe20000000a00 */
[----:B------:R-:W-:Y:S01]  /*69f0*/  IADD3.X R11, R6, UR9, R11, P0, !PT ;  /* 0x00000009060b7c10 */ /* 0x000fe200087fe40b */
[----:B------:R-:W-:Y:S01]  /*6a00*/  ULDC.64 UR8, c[0x0][0xb88] ;  /* 0x0002e20000087ab9 */ /* 0x000fe20000000a00 */
[----:B------:R-:W-:-:S02]  /*6a10*/  SHF.R.S32.HI R6, RZ, 0x1f, R13 ;  /* 0x0000001fff067819 */ /* 0x000fc4000001140d */
[----:B------:R-:W-:Y:S01]  /*6a20*/  IADD3 R33, P0, R4, 0x3000, RZ ;  /* 0x0000300004217810 */ /* 0x000fe20007f1e0ff */
[----:B------:R-:W-:Y:S01]  /*6a30*/  IMAD.WIDE.U32 R10, R13, UR8, R10 ;  /* 0x000000080d0a7c25 */ /* 0x000fe2000f8e000a */
[----:B------:R-:W-:Y:S02]  /*6a40*/  LOP3.LUT R36, R37, 0x380, RZ, 0xc0, !PT ;  /* 0x0000038025247812 */ /* 0x000fe400078ec0ff */
[----:B------:R-:W-:Y:S01]  /*6a50*/  LOP3.LUT R32, R33, 0x380, RZ, 0xc0, !PT ;  /* 0x0000038021207812 */ /* 0x000fe200078ec0ff */
[----:B------:R-:W-:Y:S01]  /*6a60*/  IMAD R6, R6, UR8, RZ ;  /* 0x0000000806067c24 */ /* 0x000fe2000f8e02ff */
[----:B------:R-:W-:Y:S02]  /*6a70*/  LOP3.LUT R24, R25, 0x380, RZ, 0xc0, !PT ;  /* 0x0000038019187812 */ /* 0x000fe400078ec0ff */
[----:B------:R-:W-:Y:S01]  /*6a80*/  SHF.R.U64 R32, R32, 0x3, RZ ;  /* 0x0000000320207819 */ /* 0x000fe200000012ff */
[----:B------:R-:W-:Y:S01]  /*6a90*/  IMAD R15, R13, UR9, R6 ;  /* 0x000000090d0f7c24 */ /* 0x000fe2000f8e0206 */
[----:B------:R-:W-:Y:S01]  /*6aa0*/  LOP3.LUT R28, R29, 0x380, RZ, 0xc0, !PT ;  /* 0x000003801d1c7812 */ /* 0x000fe200078ec0ff */
[----:B------:R-:W-:Y:S01]  /*6ab0*/  ULDC.64 UR8, c[0x0][0xb50] ;  /* 0x0002d40000087ab9 */ /* 0x000fe20000000a00 */
[----:B------:R-:W-:Y:S01]  /*6ac0*/  LOP3.LUT R56, R57, 0x380, RZ, 0xc0, !PT ;  /* 0x0000038039387812 */ /* 0x000fe200078ec0ff */
[----:B------:R-:W-:Y:S01]  /*6ad0*/  IMAD.IADD R11, R11, 0x1, R15 ;  /* 0x000000010b0b7824 */ /* 0x000fe200078e020f */
[----:B------:R-:W-:Y:S01]  /*6ae0*/  LEA R12, P6, R10, UR8, 0x2 ;  /* 0x000000080a0c7c11 */ /* 0x000fe2000f8c10ff */
[----:B------:R-:W-:Y:S01]  /*6af0*/  VIADD R6, R26, 0x8 ;  /* 0x000000081a067836 */ /* 0x000fe20000000000 */
[----:B------:R-:W-:Y:S01]  /*6b00*/  LOP3.LUT R32, R32, R33, RZ, 0x3c, !PT ;  /* 0x0000002120207212 */ /* 0x000fe200078e3cff */
[----:B------:R-:W-:Y:S01]  /*6b10*/  IMAD.X R33, RZ, RZ, R5, P0 ;  /* 0x000000ffff217224 */ /* 0x000fe200000e0605 */
[----:B------:R-:W-:Y:S01]  /*6b20*/  SHF.R.U64 R36, R36, 0x3, RZ ;  /* 0x0000000324247819 */ /* 0x000fe200000012ff */
[----:B------:R-:W-:Y:S01]  /*6b30*/  SHFL.IDX PT, R20, R12, RZ, 0x1c1f ;  /* 0x001c1fff0c147589 */ /* 0x000fe200000e0000 */
[----:B------:R-:W-:-:S02]  /*6b40*/  SHF.R.U64 R24, R24, 0x3, RZ ;  /* 0x0000000318187819 */ /* 0x000fc400000012ff */
[----:B------:R-:W-:Y:S01]  /*6b50*/  SHF.R.U64 R28, R28, 0x3, RZ ;  /* 0x000000031c1c7819 */ /* 0x000fe200000012ff */
[----:B------:R-:W-:Y:S01]  /*6b60*/  SHFL.IDX PT, R50, R12, 0x1, 0x1c1f ;  /* 0x003c1f000c327f89 */ /* 0x000fe200000e0000 */
[----:B------:R-:W-:Y:S02]  /*6b70*/  SHF.R.U64 R56, R56, 0x3, RZ ;  /* 0x0000000338387819 */ /* 0x000fe400000012ff */
[----:B------:R-:W-:Y:S02]  /*6b80*/  IADD3 R61, P0, R4, 0x9000, RZ ;  /* 0x00009000043d7810 */ /* 0x000fe40007f1e0ff */
[----:B------:R-:W-:Y:S02]  /*6b90*/  LEA.HI.X R14, R10, UR9, R11, 0x2, P6 ;  /* 0x000000090a0e7c11 */ /* 0x000fe4000b0f140b */
        /* <DEDUP_REMOVED lines=8> */
[----:B------:R-:W-:Y:S01]  /*6c20*/  LOP3.LUT R60, R61, 0x380, RZ, 0xc0, !PT ;  /* 0x000003803d3c7812 */ /* 0x000fe200078ec0ff */
[----:B------:R-:W1:Y:S01]  /*6c30*/  SHFL.IDX PT, R21, R14, RZ, 0x1c1f ;  /* 0x001c1fff0e157589 */ /* 0x000e6200000e0000 */
[----:B------:R-:W-:-:S02]  /*6c40*/  IADD3 R49, P2, R4, 0xb000, RZ ;  /* 0x0000b00004317810 */ /* 0x000fc40007f5e0ff */
[C---:B------:R-:W-:Y:S01]  /*6c50*/  IADD3 R41, P6, R4.reuse, 0x6000, RZ ;  /* 0x0000600004297810 */ /* 0x040fe20007fde0ff */
[----:B------:R-:W2:Y:S01]  /*6c60*/  SHFL.IDX PT, R51, R14, 0x1, 0x1c1f ;  /* 0x003c1f000e337f89 */ /* 0x000ea200000e0000 */
[C---:B------:R-:W-:Y:S02]  /*6c70*/  IADD3 R45, P5, R4.reuse, 0x7000, RZ ;  /* 0x00007000042d7810 */ /* 0x040fe40007fbe0ff */
[C---:B------:R-:W-:Y:S02]  /*6c80*/  IADD3 R69, P4, R4.reuse, 0x8000, RZ ;  /* 0x0000800004457810 */ /* 0x040fe40007f9e0ff */
[----:B------:R-:W-:Y:S02]  /*6c90*/  IADD3 R11, P3, R4, 0xa000, RZ ;  /* 0x0000a000040b7810 */ /* 0x000fe40007f7e0ff */
[----:B------:R-:W-:Y:S02]  /*6ca0*/  SHF.R.U64 R60, R60, 0x3, RZ ;  /* 0x000000033c3c7819 */ /* 0x000fe400000012ff */
[----:B------:R-:W-:-:S02]  /*6cb0*/  LOP3.LUT R48, R49, 0x380, RZ, 0xc0, !PT ;  /* 0x0000038031307812 */ /* 0x000fc400078ec0ff */
[----:B------:R-:W-:Y:S02]  /*6cc0*/  LOP3.LUT R40, R41, 0x380, RZ, 0xc0, !PT ;  /* 0x0000038029287812 */ /* 0x000fe400078ec0ff */
[----:B------:R-:W-:Y:S02]  /*6cd0*/  LOP3.LUT R44, R45, 0x380, RZ, 0xc0, !PT ;  /* 0x000003802d2c7812 */ /* 0x000fe400078ec0ff */
[----:B------:R-:W-:Y:S02]  /*6ce0*/  LOP3.LUT R68, R69, 0x380, RZ, 0xc0, !PT ;  /* 0x0000038045447812 */ /* 0x000fe400078ec0ff */
[----:B------:R-:W-:Y:S02]  /*6cf0*/  LOP3.LUT R10, R11, 0x380, RZ, 0xc0, !PT ;  /* 0x000003800b0a7812 */ /* 0x000fe400078ec0ff */
[----:B------:R-:W-:Y:S01]  /*6d00*/  LOP3.LUT R60, R60, R61, RZ, 0x3c, !PT ;  /* 0x0000003d3c3c7212 */ /* 0x000fe200078e3cff */
[----:B------:R-:W-:Y:S01]  /*6d10*/  IMAD.X R61, RZ, RZ, R5, P0 ;  /* 0x000000ffff3d7224 */ /* 0x000fe200000e0605 */
[----:B------:R-:W-:-:S02]  /*6d20*/  SHF.R.U64 R48, R48, 0x3, RZ ;  /* 0x0000000330307819 */ /* 0x000fc400000012ff */
[----:B------:R-:W-:Y:S02]  /*6d30*/  SHF.R.U64 R40, R40, 0x3, RZ ;  /* 0x0000000328287819 */ /* 0x000fe400000012ff */
[----:B------:R-:W-:Y:S02]  /*6d40*/  SHF.R.U64 R44, R44, 0x3, RZ ;  /* 0x000000032c2c7819 */ /* 0x000fe400000012ff */
[----:B------:R-:W-:Y:S02]  /*6d50*/  SHF.R.U64 R68, R68, 0x3, RZ ;  /* 0x0000000344447819 */ /* 0x000fe400000012ff */
[----:B------:R-:W-:Y:S02]  /*6d60*/  SHF.R.U64 R10, R10, 0x3, RZ ;  /* 0x000000030a0a7819 */ /* 0x000fe400000012ff */
[----:B------:R-:W-:Y:S02]  /*6d70*/  LOP3.LUT P0, RZ, R23, 0x3, RZ, 0xc0, !PT ;  /* 0x0000000317ff7812 */ /* 0x000fe4000780c0ff */
        /* <DEDUP_REMOVED lines=10> */
[----:B------:R-:W-:-:S02]  /*6e20*/  ISETP.GE.OR P2, PT, R26, R85, P0 ;  /* 0x000000551a00720c */ /* 0x000fc40000746670 */
[----:B------:R-:W-:Y:S02]  /*6e30*/  ISETP.GE.OR P0, PT, R6, R85, P0 ;  /* 0x000000550600720c */ /* 0x000fe40000706670 */
[C---:B------:R-:W-:Y:S02]  /*6e40*/  IADD3 R77, P6, R4.reuse, 0xc000, RZ ;  /* 0x0000c000044d7810 */ /* 0x040fe40007fde0ff */
[C---:B------:R-:W-:Y:S02]  /*6e50*/  IADD3 R73, P5, R4.reuse, 0xd000, RZ ;  /* 0x0000d00004497810 */ /* 0x040fe40007fbe0ff */
[C---:B------:R-:W-:Y:S02]  /*6e60*/  IADD3 R65, P4, R4.reuse, 0xe000, RZ ;  /* 0x0000e00004417810 */ /* 0x040fe40007f9e0ff */
[C---:B------:R-:W-:Y:S02]  /*6e70*/  LOP3.LUT R15, R4.reuse, 0x380, RZ, 0xc0, !PT ;  /* 0x00000380040f7812 */ /* 0x040fe400078ec0ff */
[----:B------:R-:W-:Y:S01]  /*6e80*/  IADD3 R13, P3, R4, 0xf000, RZ ;  /* 0x0000f000040d7810 */ /* 0x000fe20007f7e0ff */
[----:B-1----:R1:W-:Y:S01]  /*6e90*/  @!P2 ST.E desc[UR50][R20.64], R9 ;  /* 0x000000091400a985 */ /* 0x0023e2000c101932 */
[----:B------:R-:W-:-:S02]  /*6ea0*/  LOP3.LUT R76, R77, 0x380, RZ, 0xc0, !PT ;  /* 0x000003804d4c7812 */ /* 0x000fc400078ec0ff */
[----:B------:R-:W-:Y:S01]  /*6eb0*/  LOP3.LUT R72, R73, 0x380, RZ, 0xc0, !PT ;  /* 0x0000038049487812 */ /* 0x000fe200078ec0ff */
[----:B--2---:R2:W-:Y:S01]  /*6ec0*/  @!P0 ST.E desc[UR50][R50.64], R8 ;  /* 0x0000000832008985 */ /* 0x0045e2000c101932 */
[----:B------:R-:W-:Y:S01]  /*6ed0*/  LOP3.LUT R64, R65, 0x380, RZ, 0xc0, !PT ;  /* 0x0000038041407812 */ /* 0x000fe200078ec0ff */
[----:B------:R-:W-:Y:S01]  /*6ee0*/  IMAD.X R53, RZ, RZ, R5, P3 ;  /* 0x000000ffff357224 */ /* 0x000fe200018e0605 */
[----:B------:R-:W-:Y:S01]  /*6ef0*/  SHF.R.U64 R15, R15, 0x3, RZ ;  /* 0x000000030f0f7819 */ /* 0x000fe200000012ff */
[----:B------:R-:W-:Y:S01]  /*6f00*/  UIMAD UR7, UR11, UR12, URZ ;  /* 0x0000000c0b0772a4 */ /* 0x000fe2000f8e023f */
[----:B------:R-:W-:Y:S01]  /*6f10*/  LOP3.LUT R0, R13, 0x380, RZ, 0xc0, !PT ;  /* 0x000003800d007812 */ /* 0x000fe200078ec0ff */
[----:B------:R-:W-:Y:S01]  /*6f20*/  UIMAD.WIDE.U32 UR8, UR4, UR12, URZ ;  /* 0x0000000c040872a5 */ /* 0x000fe2000f8e003f */
[----:B------:R-:W-:Y:S01]  /*6f30*/  SHF.R.U64 R76, R76, 0x3, RZ ;  /* 0x000000034c4c7819 */ /* 0x000fe200000012ff */
[----:B------:R-:W-:Y:S01]  /*6f40*/  ULDC.64 UR10, c[0x0][0xae8] ;  /* 0x0002ba00000a7ab9 */ /* 0x000fe20000000a00 */
[----:B------:R-:W-:Y:S01]  /*6f50*/  SHF.R.U64 R72, R72, 0x3, RZ ;  /* 0x0000000348487819 */ /* 0x000fe200000012ff */
[----:B-1----:R-:W-:Y:S01]  /*6f60*/  IMAD.U32 R21, RZ, RZ, UR40 ;  /* 0x00000028ff157e24 */ /* 0x002fe2000f8e00ff */
[----:B------:R-:W-:Y:S01]  /*6f70*/  SHF.R.U64 R64, R64, 0x3, RZ ;  /* 0x0000000340407819 */ /* 0x000fe200000012ff */
[----:B------:R-:W5:Y:S01]  /*6f80*/  LD.E.128 R24, desc[UR50][R24.64] ;  /* 0x0000003218187980 */ /* 0x000f62000c101d00 */
[----:B------:R-:W-:-:S02]  /*6f90*/  LOP3.LUT R4, R15, R4, RZ, 0x3c, !PT ;  /* 0x000000040f047212 */ /* 0x000fc400078e3cff */
[----:B------:R-:W-:Y:S01]  /*6fa0*/  SHF.R.U64 R0, R0, 0x3, RZ ;  /* 0x0000000300007819 */ /* 0x000fe200000012ff */
[----:B------:R-:W5:Y:S01]  /*6fb0*/  LD.E.128 R28, desc[UR50][R28.64] ;  /* 0x000000321c1c7980 */ /* 0x000f62000c101d00 */
[----:B------:R-:W-:Y:S01]  /*6fc0*/  LOP3.LUT R76, R76, R77, RZ, 0x3c, !PT ;  /* 0x0000004d4c4c7212 */ /* 0x000fe200078e3cff */
[--C-:B------:R-:W-:Y:S01]  /*6fd0*/  IMAD.X R77, RZ, RZ, R5.reuse, P6 ;  /* 0x000000ffff4d7224 */ /* 0x100fe200030e0605 */
[----:B------:R-:W-:Y:S01]  /*6fe0*/  LOP3.LUT R72, R72, R73, RZ, 0x3c, !PT ;  /* 0x0000004948487212 */ /* 0x000fe200078e3cff */
[----:B------:R-:W5:Y:S01]  /*6ff0*/  LD.E.128 R32, desc[UR50][R32.64] ;  /* 0x0000003220207980 */ /* 0x000f62000c101d00 */
[----:B------:R-:W-:Y:S01]  /*7000*/  LOP3.LUT R64, R64, R65, RZ, 0x3c, !PT ;  /* 0x0000004140407212 */ /* 0x000fe200078e3cff */
[----:B------:R-:W-:Y:S01]  /*7010*/  IMAD.X R65, RZ, RZ, R5, P4 ;  /* 0x000000ffff417224 */ /* 0x000fe200020e0605 */
[----:B------:R-:W-:Y:S01]  /*7020*/  LOP3.LUT R52, R0, R13, RZ, 0x3c, !PT ;  /* 0x0000000d00347212 */ /* 0x000fe200078e3cff */
[----:B------:R-:W-:Y:S01]  /*7030*/  UIMAD UR7, UR4, UR13, UR7 ;  /* 0x0000000d040772a4 */ /* 0x000fe2000f8e0207 */
[----:B------:R-:W-:Y:S01]  /*7040*/  IADD3.X R73, RZ, R5, RZ, P5, !PT ;  /* 0x00000005ff497210 */ /* 0x000fe20002ffe4ff */
[----:B------:R1:W5:Y:S01]  /*7050*/  LD.E.128 R12, desc[UR50][R4.64] ;  /* 0x00000032040c7980 */ /* 0x000362000c101d00 */
[----:B------:R-:W-:Y:S01]  /*7060*/  IMAD R0, R19, 0x20, R22 ;  /* 0x0000002013007824 */ /* 0x000fe200078e0216 */
[----:B------:R-:W-:-:S02]  /*7070*/  UIADD3 UR9, UR9, UR7, URZ ;  /* 0x0000000709097290 */ /* 0x000fc4000fffe03f */
[----:B------:R-:W-:Y:S01]  /*7080*/  UIMAD UR4, UR14, UR10, URZ ;  /* 0x0000000a0e0472a4 */ /* 0x000fe2000f8e023f */
[----:B------:R-:W5:Y:S04]  /*7090*/  LD.E.128 R56, desc[UR50][R56.64] ;  /* 0x0000003238387980 */ /* 0x000f68000c101d00 */
[----:B------:R-:W5:Y:S01]  /*70a0*/  LD.E.128 R36, desc[UR50][R36.64] ;  /* 0x0000003224247980 */ /* 0x000f62000c101d00 */
[----:B-1----:R-:W1:Y:S01]  /*70b0*/  @P1 LDC R5, c[0x0][0xbec] ;  /* 0x0002fb00ff051b82 */ /* 0x002e620000000800 */
[----:B------:R-:W-:Y:S01]  /*70c0*/  IMAD R20, R21, 0x80, R0 ;  /* 0x0000008015147824 */ /* 0x000fe200078e0200 */
[----:B------:R-:W-:Y:S01]  /*70d0*/  UIMAD UR4, UR41, UR11, UR4 ;  /* 0x0000000b290472a4 */ /* 0x000fe2000f8e0204 */
[----:B------:R-:W5:Y:S01]  /*70e0*/  LD.E.128 R40, desc[UR50][R40.64] ;  /* 0x0000003228287980 */ /* 0x000f62000c101d00 */
[----:B------:R-:W-:-:S03]  /*70f0*/  UIMAD.WIDE.U32 UR8, UR41, UR10, UR8 ;  /* 0x0000000a290872a5 */ /* 0x000fc6000f8e0008 */
[----:B------:R-:W-:Y:S01]  /*7100*/  ULDC.64 UR10, c[0x0][0xaf0] ;  /* 0x0002bc00000a7ab9 */ /* 0x000fe20000000a00 */
[----:B------:R-:W-:Y:S01]  /*7110*/  UIADD3 UR9, UR9, UR4, URZ ;  /* 0x0000000409097290 */ /* 0x000fe2000fffe03f */
[----:B------:R-:W5:Y:S01]  /*7120*/  LD.E.128 R44, desc[UR50][R44.64] ;  /* 0x000000322c2c7980 */ /* 0x000f62000c101d00 */
[----:B------:R-:W-:Y:S01]  /*7130*/  UIMAD UR4, UR39, UR10, URZ ;  /* 0x0000000a270472a4 */ /* 0x000fe2000f8e023f */
[----:B------:R-:W-:Y:S01]  /*7140*/  IMAD.MOV.U32 R21, RZ, RZ, R20 ;  /* 0x000000ffff157224 */ /* 0x000fe200078e0014 */
[----:B------:R-:W-:Y:S01]  /*7150*/  UIMAD.WIDE.U32 UR8, UR38, UR10, UR8 ;  /* 0x0000000a260872a5 */ /* 0x000fe2000f8e0008 */
[----:B------:R-:W5:Y:S01]  /*7160*/  LD.E.128 R68, desc[UR50][R68.64] ;  /* 0x0000003244447980 */ /* 0x000f62000c101d00 */
[----:B------:R-:W-:-:S03]  /*7170*/  UIMAD UR4, UR38, UR11, UR4 ;  /* 0x0000000b260472a4 */ /* 0x000fc6000f8e0204 */
[----:B------:R-:W5:Y:S04]  /*7180*/  LD.E.128 R60, desc[UR50][R60.64] ;  /* 0x000000323c3c7980 */ /* 0x000f68000c101d00 */
[----:B--2---:R-:W5:Y:S01]  /*7190*/  LD.E.128 R8, desc[UR50][R10.64] ;  /* 0x000000320a087980 */ /* 0x004f62000c101d00 */
[----:B-1----:R-:W-:-:S03]  /*71a0*/  @P1 IMAD.HI.U32 R0, R20, R5, RZ ;  /* 0x0000000514001227 */ /* 0x002fc600078e00ff */
[----:B------:R-:W5:Y:S02]  /*71b0*/  LD.E.128 R48, desc[UR50][R48.64] ;  /* 0x0000003230307980 */ /* 0x000f64000c101d00 */
[----:B0-----:R-:W-:Y:S01]  /*71c0*/  @P1 SHF.R.U32.HI R21, RZ, R83, R0 ;  /* 0x00000053ff151219 */ /* 0x001fe20000011600 */
[----:B------:R-:W-:Y:S01]  /*71d0*/  UIADD3 UR4, UR9, UR4, URZ ;  /* 0x0000000409047290 */ /* 0x000fe2000fffe03f */
[----:B------:R-:W-:Y:S01]  /*71e0*/  IMAD.U32 R4, RZ, RZ, UR8 ;  /* 0x00000008ff047e24 */ /* 0x000fe2000f8e00ff */
[----:B------:R-:W5:Y:S01]  /*71f0*/  LD.E.128 R76, desc[UR50][R76.64] ;  /* 0x000000324c4c7980 */ /* 0x000f62000c101d00 */
[--C-:B------:R-:W-:Y:S01]  /*7200*/  SHF.R.S32.HI R0, RZ, 0x1f, R21.reuse ;  /* 0x0000001fff007819 */ /* 0x100fe20000011415 */
[----:B------:R-:W-:Y:S02]  /*7210*/  IMAD.MOV R6, RZ, RZ, -R21 ;  /* 0x000000ffff067224 */ /* 0x000fe400078e0a15 */
[----:B------:R-:W-:Y:S01]  /*7220*/  IMAD.U32 R5, RZ, RZ, UR9 ;  /* 0x00000009ff057e24 */ /* 0x000fe2000f8e00ff */
[----:B------:R-:W-:Y:S01]  /*7230*/  ULDC.64 UR8, c[0x0][0xae0] ;  /* 0x0002b80000087ab9 */ /* 0x000fe20000000a00 */
[----:B------:R-:W-:Y:S01]  /*7240*/  IMAD R81, R81, R6, R20 ;  /* 0x0000000651517224 */ /* 0x000fe200078e0214 */
[----:B------:R-:W5:Y:S01]  /*7250*/  LD.E.128 R72, desc[UR50][R72.64] ;  /* 0x0000003248487980 */ /* 0x000f62000c101d00 */
[----:B------:R-:W-:-:S02]  /*7260*/  IMAD R0, R0, UR8, RZ ;  /* 0x0000000800007c24 */ /* 0x000fc4000f8e02ff */
[----:B------:R-:W-:Y:S01]  /*7270*/  IMAD.U32 R5, RZ, RZ, UR4 ;  /* 0x00000004ff057e24 */ /* 0x000fe2000f8e00ff */
[----:B------:R-:W5:Y:S01]  /*7280*/  LD.E.128 R64, desc[UR50][R64.64] ;  /* 0x0000003240407980 */ /* 0x000f62000c101d00 */
[----:B------:R-:W-:-:S03]  /*7290*/  IMAD R83, R21, UR9, R0 ;  /* 0x0000000915537c24 */ /* 0x000fc6000f8e0200 */
[----:B------:R-:W5:Y:S01]  /*72a0*/  LD.E.128 R52, desc[UR50][R52.64] ;  /* 0x0000003234347980 */ /* 0x000f62000c101d00 */
[----:B------:R-:W-:Y:S01]  /*72b0*/  SHF.R.S32.HI R0, RZ, 0x1f, R81 ;  /* 0x0000001fff007819 */ /* 0x000fe20000011451 */
[----:B------:R-:W-:Y:S01]  /*72c0*/  @!PT LDS RZ, [RZ] ;  /* 0x00000000fffff984 */ /* 0x000fe20000000800 */
[----:B------:R-:W-:Y:S01]  /*72d0*/  @!PT LDS RZ, [RZ] ;  /* 0x00000000fffff984 */ /* 0x000fe20000000800 */
[----:B------:R-:W-:Y:S01]  /*72e0*/  @!PT LDS RZ, [RZ] ;  /* 0x00000000fffff984 */ /* 0x000fe20000000800 */
[----:B------:R-:W-:Y:S01]  /*72f0*/  @!PT LDS RZ, [RZ] ;  /* 0x00000000fffff984 */ /* 0x000fe20000000800 */
[----:B------:R0:W-:Y:S06]  /*7300*/  MEMBAR.ALL.CTA ;  /* 0x0000000000007992 */ /* 0x0001ec0000008000 */
[----:B0-----:R-:W0:Y:S01]  /*7310*/  FENCE.VIEW.ASYNC.S ;  /* 0x00000000000073c6 */ /* 0x001e220000000000 */
[----:B------:R-:W-:Y:S01]  /*7320*/  IMAD.WIDE.U32 R4, R21, UR8, R4 ;  /* 0x0000000815047c25 */ /* 0x000fe2000f8e0004 */
[----:B------:R-:W-:-:S03]  /*7330*/  ULDC.64 UR8, c[0x0][0xad8] ;  /* 0x0002b60000087ab9 */ /* 0x000fc60000000a00 */
[----:B------:R-:W-:Y:S02]  /*7340*/  IMAD.U32 R87, RZ, RZ, UR40 ;  /* 0x00000028ff577e24 */ /* 0x000fe4000f8e00ff */
[----:B------:R-:W-:Y:S02]  /*7350*/  IMAD.IADD R5, R5, 0x1, R83 ;  /* 0x0000000105057824 */ /* 0x000fe400078e0253 */
[----:B------:R-:W-:Y:S02]  /*7360*/  IMAD R6, R0, UR8, RZ ;  /* 0x0000000800067c24 */ /* 0x000fe4000f8e02ff */
[----:B------:R-:W-:Y:S02]  /*7370*/  IMAD R86, R87, 0x80, R22 ;  /* 0x0000008057567824 */ /* 0x000fe400078e0216 */
[C---:B------:R-:W-:Y:S02]  /*7380*/  IMAD R21, R81.reuse, UR9, R6 ;  /* 0x0000000951157c24 */ /* 0x040fe4000f8e0206 */
[----:B------:R-:W-:Y:S01]  /*7390*/  IMAD.WIDE.U32 R4, R81, UR8, R4 ;  /* 0x0000000851047c25 */ /* 0x000fe2000f8e0004 */
[----:B------:R-:W-:Y:S01]  /*73a0*/  ISETP.GE.AND P2, PT, R86, R85, PT ;  /* 0x000000555600720c */ /* 0x000fe20003f46270 */
[----:B------:R-:W-:-:S02]  /*73b0*/  ULDC.64 UR8, c[0x0][0xa80] ;  /* 0x0002a00000087ab9 */ /* 0x000fc40000000a00 */
[----:B------:R-:W-:Y:S01]  /*73c0*/  VIADD R3, R3, 0x22820 ;  /* 0x0002282003037836 */ /* 0x000fe20000000000 */
[----:B------:R-:W-:Y:S01]  /*73d0*/  LEA R6, P3, R4, UR8, 0x1 ;  /* 0x0000000804067c11 */ /* 0x000fe2000f8608ff */
[----:B------:R-:W-:Y:S02]  /*73e0*/  IMAD.IADD R5, R5, 0x1, R21 ;  /* 0x0000000105057824 */ /* 0x000fe400078e0215 */
[----:B------:R-:W-:Y:S01]  /*73f0*/  VIADD R0, R86, 0x20 ;  /* 0x0000002056007836 */ /* 0x000fe20000000000 */
[----:B------:R-:W-:Y:S02]  /*7400*/  PRMT R3, RZ, 0x654, R3 ;  /* 0x00000654ff037816 */ /* 0x000fe40000000003 */
[----:B------:R-:W-:Y:S02]  /*7410*/  LEA.HI.X R84, R4, UR9, R5, 0x1, P3 ;  /* 0x0000000904547c11 */ /* 0x000fe400098f0c05 */
[-C--:B------:R-:W-:Y:S01]  /*7420*/  ISETP.GE.AND P1, PT, R0, R85.reuse, PT ;  /* 0x000000550000720c */ /* 0x080fe20003f26270 */
[----:B------:R-:W-:Y:S01]  /*7430*/  VIADD R0, R86, 0x40 ;  /* 0x0000004056007836 */ /* 0x000fe20000000000 */
[----:B0-----:R0:W-:Y:S01]  /*7440*/  SYNCS.ARRIVE.TRANS64.RED.A1T0 RZ, [R3+URZ], RZ ;  /* 0x000000ff03ff79a7 */ /* 0x0011e2000810043f */
[----:B------:R1:W2:Y:S01]  /*7450*/  SHFL.IDX PT, R83, R6, RZ, 0x181f ;  /* 0x00181fff06537589 */ /* 0x0002a200000e0000 */
[----:B------:R-:W-:Y:S02]  /*7460*/  BSSY B1, `(.L_x_422) ;  /* 0x0000015000017945 */ /* 0x000fe40003800000 */
[----:B------:R-:W-:Y:S01]  /*7470*/  ISETP.GE.AND P0, PT, R0, R85, PT ;  /* 0x000000550000720c */ /* 0x000fe20003f06270 */
[----:B0-----:R1:W0:Y:S01]  /*7480*/  SHFL.IDX PT, R3, R84, RZ, 0x181f ;  /* 0x00181fff54037589 */ /* 0x00122200000e0000 */
[----:B------:R-:W-:Y:S11]  /*7490*/  @P2 BRA `(.L_x_423) ;  /* 0x0000000000442947 */ /* 0x000ff60003800000 */
[----:B------:R-:W-:Y:S02]  /*74a0*/  ULDC UR4, c[0x0][0xac8] ;  /* 0x0002b20000047ab9 */ /* 0x000fe40000000800 */
[----:B------:R-:W-:Y:S02]  /*74b0*/  ISETP.GE.AND P5, PT, R2, UR4, PT ;  /* 0x0000000402007c0c */ /* 0x000fe4000bfa6270 */
[----:B------:R-:W-:Y:S02]  /*74c0*/  ISETP.GE.AND P4, PT, R17, UR4, PT ;  /* 0x0000000411007c0c */ /* 0x000fe4000bf86270 */
[----:B------:R-:W-:Y:S02]  /*74d0*/  ISETP.GE.AND P3, PT, R16, UR4, PT ;  /* 0x0000000410007c0c */ /* 0x000fe4000bf66270 */
[----:B------:R-:W-:-:S07]  /*74e0*/  ISETP.GE.AND P2, PT, R18, UR4, PT ;  /* 0x0000000412007c0c */ /* 0x000fce000bf46270 */
[----:B--2---:R-:W-:-:S04]  /*74f0*/  @!P5 LEA R4, P6, R2, R83, 0x1 ;  /* 0x000000530204d211 */ /* 0x004fc800078c08ff */
[----:B0-----:R-:W-:Y:S02]  /*7500*/  @!P5 LEA.HI.X R5, R2, R3, R208, 0x1, P6 ;  /* 0x000000030205d211 */ /* 0x001fe400030f0cd0 */
[----:B------:R-:W-:-:S03]  /*7510*/  @!P4 LEA R20, P6, R17, R83, 0x1 ;  /* 0x000000531114c211 */ /* 0x000fc600078c08ff */
[----:B-----5:R3:W-:Y:S01]  /*7520*/  @!P5 ST.E.128 desc[UR50][R4.64], R12 ;  /* 0x0000000c0400d985 */ /* 0x0207e2000c101d32 */
[----:B------:R-:W-:Y:S02]  /*7530*/  @!P4 LEA.HI.X R21, R17, R3, R207, 0x1, P6 ;  /* 0x000000031115c211 */ /* 0x000fe400030f0ccf */
[----:B------:R-:W-:-:S03]  /*7540*/  @!P3 LEA R80, P6, R16, R83, 0x1 ;  /* 0x000000531050b211 */ /* 0x000fc600078c08ff */
[----:B------:R3:W-:Y:S01]  /*7550*/  @!P4 ST.E.128 desc[UR50][R20.64], R56 ;  /* 0x000000381400c985 */ /* 0x0007e2000c101d32 */
[----:B------:R-:W-:Y:S02]  /*7560*/  @!P3 LEA.HI.X R81, R16, R3, R206, 0x1, P6 ;  /* 0x000000031051b211 */ /* 0x000fe400030f0cce */
[----:B------:R-:W-:-:S03]  /*7570*/  @!P2 LEA R82, P6, R18, R83, 0x1 ;  /* 0x000000531252a211 */ /* 0x000fc600078c08ff */
[----:B------:R3:W-:Y:S01]  /*7580*/  @!P3 ST.E.128 desc[UR50][R80.64], R68 ;  /* 0x000000445000b985 */ /* 0x0007e2000c101d32 */
[----:B------:R-:W-:-:S05]  /*7590*/  @!P2 LEA.HI.X R83, R18, R3, R205, 0x1, P6 ;  /* 0x000000031253a211 */ /* 0x000fca00030f0ccd */
[----:B------:R3:W-:Y:S04]  /*75a0*/  @!P2 ST.E.128 desc[UR50][R82.64], R76 ;  /* 0x0000004c5200a985 */ /* 0x0007e8000c101d32 */
.L_x_423:
[----:B------:R-:W-:Y:S05]  /*75b0*/  BSYNC B1 ;  /* 0x0000000000017941 */ /* 0x000fea0003800000 */
.L_x_422:
[----:B0-----:R0:W4:Y:S01]  /*75c0*/  SHFL.IDX PT, R3, R84, 0x1, 0x181f ;  /* 0x00381f0054037f89 */ /* 0x00112200000e0000 */
[----:B------:R-:W-:Y:S03]  /*75d0*/  BSSY B1, `(.L_x_424) ;  /* 0x0000014000017945 */ /* 0x000fe60003800000 */
[----:B---3--:R0:W3:Y:S01]  /*75e0*/  SHFL.IDX PT, R21, R6, 0x1, 0x181f ;  /* 0x00381f0006157f89 */ /* 0x0080e200000e0000 */
[----:B------:R-:W-:Y:S05]  /*75f0*/  @P1 BRA `(.L_x_425) ;  /* 0x0000000000441947 */ /* 0x000fea0003800000 */
[----:B------:R-:W-:Y:S02]  /*7600*/  ULDC UR4, c[0x0][0xac8] ;  /* 0x0002b20000047ab9 */ /* 0x000fe40000000800 */
[----:B------:R-:W-:Y:S02]  /*7610*/  ISETP.GE.AND P4, PT, R2, UR4, PT ;  /* 0x0000000402007c0c */ /* 0x000fe4000bf86270 */
[----:B------:R-:W-:Y:S02]  /*7620*/  ISETP.GE.AND P3, PT, R17, UR4, PT ;  /* 0x0000000411007c0c */ /* 0x000fe4000bf66270 */
[----:B------:R-:W-:Y:S02]  /*7630*/  ISETP.GE.AND P2, PT, R16, UR4, PT ;  /* 0x0000000410007c0c */ /* 0x000fe4000bf46270 */
[----:B------:R-:W-:-:S07]  /*7640*/  ISETP.GE.AND P1, PT, R18, UR4, PT ;  /* 0x0000000412007c0c */ /* 0x000fce000bf26270 */
[CC--:B---3--:R-:W-:Y:S02]  /*7650*/  @!P4 LEA R4, P6, R2.reuse, R21.reuse, 0x1 ;  /* 0x000000150204c211 */ /* 0x0c8fe400078c08ff */
[C---:B-----5:R-:W-:Y:S02]  /*7660*/  @!P3 LEA R12, P5, R17.reuse, R21, 0x1 ;  /* 0x00000015110cb211 */ /* 0x060fe400078a08ff */
[----:B----4-:R-:W-:Y:S02]  /*7670*/  @!P4 LEA.HI.X R5, R2, R3, R208, 0x1, P6 ;  /* 0x000000030205c211 */ /* 0x010fe400030f0cd0 */
[----:B------:R-:W-:Y:S02]  /*7680*/  @!P2 LEA R14, P6, R16, R21, 0x1 ;  /* 0x00000015100ea211 */ /* 0x000fe400078c08ff */
[----:B------:R-:W-:Y:S01]  /*7690*/  @!P3 LEA.HI.X R13, R17, R3, R207, 0x1, P5 ;  /* 0x00000003110db211 */ /* 0x000fe200028f0ccf */
[----:B------:R3:W-:Y:S01]  /*76a0*/  @!P4 ST.E.128 desc[UR50][R4.64], R24 ;  /* 0x000000180400c985 */ /* 0x0007e2000c101d32 */
[----:B------:R-:W-:-:S02]  /*76b0*/  @!P1 LEA R20, P5, R18, R21, 0x1 ;  /* 0x0000001512149211 */ /* 0x000fc400078a08ff */
[-C--:B------:R-:W-:Y:S01]  /*76c0*/  @!P2 LEA.HI.X R15, R16, R3.reuse, R206, 0x1, P6 ;  /* 0x00000003100fa211 */ /* 0x080fe200030f0cce */
[----:B------:R3:W-:Y:S01]  /*76d0*/  @!P3 ST.E.128 desc[UR50][R12.64], R36 ;  /* 0x000000240c00b985 */ /* 0x0007e2000c101d32 */
[----:B------:R-:W-:-:S03]  /*76e0*/  @!P1 LEA.HI.X R21, R18, R3, R205, 0x1, P5 ;  /* 0x0000000312159211 */ /* 0x000fc600028f0ccd */
[----:B------:R3:W-:Y:S04]  /*76f0*/  @!P2 ST.E.128 desc[UR50][R14.64], R60 ;  /* 0x0000003c0e00a985 */ /* 0x0007e8000c101d32 */
[----:B------:R3:W-:Y:S02]  /*7700*/  @!P1 ST.E.128 desc[UR50][R20.64], R72 ;  /* 0x0000004814009985 */ /* 0x0007e4000c101d32 */
.L_x_425:
[----:B------:R-:W-:Y:S05]  /*7710*/  BSYNC B1 ;  /* 0x0000000000017941 */ /* 0x000fea0003800000 */
.L_x_424:
[----:B----4-:R4:W0:Y:S01]  /*7720*/  SHFL.IDX PT, R3, R84, 0x2, 0x181f ;  /* 0x00581f0054037f89 */ /* 0x01082200000e0000 */
        /* <DEDUP_REMOVED lines=8> */
[-C--:B---3--:R-:W-:Y:S02]  /*77b0*/  @!P3 LEA R4, P6, R2, R21.reuse, 0x1 ;  /* 0x000000150204b211 */ /* 0x088fe400078c08ff */
[CC--:B-----5:R-:W-:Y:S02]  /*77c0*/  @!P2 LEA R12, P5, R17.reuse, R21.reuse, 0x1 ;  /* 0x00000015110ca211 */ /* 0x0e0fe400078a08ff */
[----:B------:R-:W-:Y:S02]  /*77d0*/  @!P1 LEA R14, P4, R16, R21, 0x1 ;  /* 0x00000015100e9211 */ /* 0x000fe400078808ff */
[----:B0-----:R-:W-:Y:S02]  /*77e0*/  @!P3 LEA.HI.X R5, R2, R3, R208, 0x1, P6 ;  /* 0x000000030205b211 */ /* 0x001fe400030f0cd0 */
[----:B------:R-:W-:Y:S02]  /*77f0*/  @!P0 LEA R20, P6, R18, R21, 0x1 ;  /* 0x0000001512148211 */ /* 0x000fe400078c08ff */
[-C--:B------:R-:W-:Y:S01]  /*7800*/  @!P2 LEA.HI.X R13, R17, R3.reuse, R207, 0x1, P5 ;  /* 0x00000003110da211 */ /* 0x080fe200028f0ccf */
[----:B------:R0:W-:Y:S01]  /*7810*/  @!P3 ST.E.128 desc[UR50][R4.64], R28 ;  /* 0x0000001c0400b985 */ /* 0x0001e2000c101d32 */
[----:B------:R-:W-:-:S02]  /*7820*/  @!P1 LEA.HI.X R15, R16, R3, R206, 0x1, P4 ;  /* 0x00000003100f9211 */ /* 0x000fc400020f0cce */
[----:B------:R-:W-:Y:S01]  /*7830*/  @!P0 LEA.HI.X R21, R18, R3, R205, 0x1, P6 ;  /* 0x0000000312158211 */ /* 0x000fe200030f0ccd */
[----:B------:R0:W-:Y:S04]  /*7840*/  @!P2 ST.E.128 desc[UR50][R12.64], R40 ;  /* 0x000000280c00a985 */ /* 0x0001e8000c101d32 */
[----:B------:R0:W-:Y:S04]  /*7850*/  @!P1 ST.E.128 desc[UR50][R14.64], R8 ;  /* 0x000000080e009985 */ /* 0x0001e8000c101d32 */
[----:B------:R0:W-:Y:S02]  /*7860*/  @!P0 ST.E.128 desc[UR50][R20.64], R64 ;  /* 0x0000004014008985 */ /* 0x0001e4000c101d32 */
.L_x_427:
[----:B------:R-:W-:Y:S05]  /*7870*/  BSYNC B1 ;  /* 0x0000000000017941 */ /* 0x000fea0003800000 */
.L_x_426:
[----:B------:R-:W-:Y:S01]  /*7880*/  VIADD R0, R86, 0x60 ;  /* 0x0000006056007836 */ /* 0x000fe20000000000 */
[----:B0-----:R0:W0:Y:S04]  /*7890*/  SHFL.IDX PT, R3, R84, 0x3, 0x181f ;  /* 0x00781f0054037f89 */ /* 0x00102800000e0000 */
[----:B------:R-:W-:Y:S01]  /*78a0*/  ISETP.GE.AND P0, PT, R0, R85, PT ;  /* 0x000000550000720c */ /* 0x000fe20003f06270 */
[----:B-----5:R0:W0:-:S12]  /*78b0*/  SHFL.IDX PT, R13, R6, 0x3, 0x181f ;  /* 0x00781f00060d7f89 */ /* 0x02001800000e0000 */
[----:B------:R-:W-:Y:S05]  /*78c0*/  @P0 BRA `(.L_x_428) ;  /* 0x0000000c00b40947 */ /* 0x000fea0003800000 */
[----:B------:R-:W-:Y:S02]  /*78d0*/  ULDC UR4, c[0x0][0xac8] ;  /* 0x0002b20000047ab9 */ /* 0x000fe40000000800 */
[----:B------:R-:W-:Y:S02]  /*78e0*/  ISETP.GE.AND P3, PT, R2, UR4, PT ;  /* 0x0000000402007c0c */ /* 0x000fe4000bf66270 */
[----:B------:R-:W-:Y:S02]  /*78f0*/  ISETP.GE.AND P4, PT, R17, UR4, PT ;  /* 0x0000000411007c0c */ /* 0x000fe4000bf86270 */
[----:B------:R-:W-:-:S09]  /*7900*/  ISETP.GE.AND P5, PT, R16, UR4, PT ;  /* 0x0000000410007c0c */ /* 0x000fd2000bfa6270 */
[-C--:B0-----:R-:W-:Y:S02]  /*7910*/  @!P3 LEA R4, P0, R2, R13.reuse, 0x1 ;  /* 0x0000000d0204b211 */ /* 0x081fe400078008ff */
[CC--:B------:R-:W-:Y:S02]  /*7920*/  @!P4 LEA R8, P1, R17.reuse, R13.reuse, 0x1 ;  /* 0x0000000d1108c211 */ /* 0x0c0fe400078208ff */
[----:B------:R-:W-:Y:S02]  /*7930*/  @!P5 LEA R10, P2, R16, R13, 0x1 ;  /* 0x0000000d100ad211 */ /* 0x000fe400078408ff */
[-C--:B------:R-:W-:Y:S02]  /*7940*/  @!P3 LEA.HI.X R5, R2, R3.reuse, R208, 0x1, P0 ;  /* 0x000000030205b211 */ /* 0x080fe400000f0cd0 */
[-C--:B------:R-:W-:Y:S02]  /*7950*/  @!P4 LEA.HI.X R9, R17, R3.reuse, R207, 0x1, P1 ;  /* 0x000000031109c211 */ /* 0x080fe400008f0ccf */
[----:B------:R-:W-:Y:S01]  /*7960*/  @!P5 LEA.HI.X R11, R16, R3, R206, 0x1, P2 ;  /* 0x00000003100bd211 */ /* 0x000fe200010f0cce */
[----:B------:R0:W-:Y:S01]  /*7970*/  @!P3 ST.E.128 desc[UR50][R4.64], R32 ;  /* 0x000000200400b985 */ /* 0x0001e2000c101d32 */
[----:B------:R-:W-:-:S03]  /*7980*/  ISETP.GE.AND P0, PT, R18, UR4, PT ;  /* 0x0000000412007c0c */ /* 0x000fc6000bf06270 */
[----:B------:R0:W-:Y:S04]  /*7990*/  @!P4 ST.E.128 desc[UR50][R8.64], R44 ;  /* 0x0000002c0800c985 */ /* 0x0001e8000c101d32 */
[----:B------:R0:W-:Y:S06]  /*79a0*/  @!P5 ST.E.128 desc[UR50][R10.64], R48 ;  /* 0x000000300a00d985 */ /* 0x0001ec000c101d32 */
[----:B------:R-:W-:Y:S05]  /*79b0*/  @P0 BRA `(.L_x_428) ;  /* 0x0000000c00780947 */ /* 0x000fea0003800000 */
[----:B0-----:R-:W-:-:S04]  /*79c0*/  LEA R4, P0, R18, R13, 0x1 ;  /* 0x0000000d12047211 */ /* 0x001fc800078008ff */
[----:B------:R-:W-:-:S05]  /*79d0*/  LEA.HI.X R5, R18, R3, R205, 0x1, P0 ;  /* 0x0000000312057211 */ /* 0x000fca00000f0ccd */
[----:B------:R0:W-:Y:S01]  /*79e0*/  ST.E.128 desc[UR50][R4.64], R52 ;  /* 0x0000003404007985 */ /* 0x0001e2000c101d32 */
[----:B------:R-:W-:Y:S05]  /*79f0*/  BRA `(.L_x_428) ;  /* 0x0000000c00687947 */ /* 0x000fea0003800000 */
.L_x_420:
[----:B------:R-:W-:Y:S01]  /*7a00*/  ULDC.64 UR8, c[0x0][0xc00] ;  /* 0x0003000000087ab9 */ /* 0x000fe20000000a00 */
[----:B------:R-:W-:Y:S01]  /*7a10*/  ULDC UR4, c[0x0][0xa88] ;  /* 0x0002a20000047ab9 */ /* 0x000fe20000000800 */
[----:B------:R-:W-:Y:S01]  /*7a20*/  UISETP.NE.U32.AND UP0, UPT, UR8, URZ, UPT ;  /* 0x0000003f0800728c */ /* 0x000fe2000bf05070 */
[----:B------:R-:W0:Y:S03]  /*7a30*/  LDC R13, c[0x0][0xbe8] ;  /* 0x0002fa00ff0d7b82 */ /* 0x000e260000000800 */
[----:B------:R-:W-:-:S03]  /*7a40*/  UISETP.NE.AND.EX UP0, UPT, UR9, URZ, UPT, UP0 ;  /* 0x0000003f0900728c */ /* 0x000fc6000bf05300 */
[----:B------:R-:W-:Y:S02]  /*7a50*/  ULDC.64 UR8, c[0x0][0xc00] ;  /* 0x0003000000087ab9 */ /* 0x000fe40000000a00 */
[----:B------:R-:W-:Y:S01]  /*7a60*/  UIMAD.WIDE UR8, UR38, 0x4, UR8 ;  /* 0x00000004260878a5 */ /* 0x000fe2000f8e0208 */
[----:B------:R-:W-:-:S05]  /*7a70*/  PLOP3.LUT P2, PT, PT, PT, UP0, 0x80, 0x0 ;  /* 0x000000000000781c */ /* 0x000fca0003f4f008 */
[----:B------:R-:W-:Y:S02]  /*7a80*/  IMAD.U32 R4, RZ, RZ, UR8 ;  /* 0x00000008ff047e24 */ /* 0x000fe4000f8e00ff */
[----:B------:R-:W-:Y:S01]  /*7a90*/  IMAD.U32 R5, RZ, RZ, UR9 ;  /* 0x00000009ff057e24 */ /* 0x000fe2000f8e00ff */
[----:B------:R-:W-:Y:S02]  /*7aa0*/  ULDC.64 UR8, c[0x0][0xc08] ;  /* 0x0003020000087ab9 */ /* 0x000fe40000000a00 */
[----:B------:R-:W-:-:S03]  /*7ab0*/  UISETP.NE.U32.AND UP1, UPT, UR8, URZ, UPT ;  /* 0x0000003f0800728c */ /* 0x000fc6000bf25070 */
[----:B------:R-:W2:Y:S01]  /*7ac0*/  @P2 LDG.E R3, desc[UR50][R4.64] ;  /* 0x0000003204032981 */ /* 0x000ea2000c1e1900 */
[----:B------:R-:W-:Y:S01]  /*7ad0*/  UISETP.NE.AND.EX UP1, UPT, UR9, URZ, UPT, UP1 ;  /* 0x0000003f0900728c */ /* 0x000fe2000bf25310 */
[----:B------:R-:W-:-:S05]  /*7ae0*/  IMAD.U32 R0, RZ, RZ, UR4 ;  /* 0x00000004ff007e24 */ /* 0x000fca000f8e00ff */
[----:B------:R-:W-:-:S05]  /*7af0*/  PLOP3.LUT P3, PT, PT, PT, UP1, 0x80, 0x0 ;  /* 0x000000000000781c */ /* 0x000fca0003f6f018 */
[----:B------:R-:W-:Y:S02]  /*7b00*/  @UP1 ULDC.64 UR8, c[0x0][0xc08] ;  /* 0x0003020000081ab9 */ /* 0x000fe40000000a00 */
[----:B------:R-:W-:-:S06]  /*7b10*/  @UP1 UIMAD.WIDE UR8, UR38, 0x4, UR8 ;  /* 0x00000004260818a5 */ /* 0x000fcc000f8e0208 */
[----:B------:R-:W-:Y:S02]  /*7b20*/  IMAD.U32 R8, RZ, RZ, UR8 ;  /* 0x00000008ff087e24 */ /* 0x000fe4000f8e00ff */
[----:B------:R-:W-:-:S05]  /*7b30*/  IMAD.U32 R9, RZ, RZ, UR9 ;  /* 0x00000009ff097e24 */ /* 0x000fca000f8e00ff */
[----:B------:R1:W5:Y:S01]  /*7b40*/  @P3 LDG.E R0, desc[UR50][R8.64] ;  /* 0x0000003208003981 */ /* 0x000362000c1e1900 */
[----:B0-----:R-:W-:Y:S01]  /*7b50*/  ISETP.NE.AND P0, PT, R13, 0x1, PT ;  /* 0x000000010d00780c */ /* 0x001fe20003f05270 */
[----:B------:R-:W-:Y:S01]  /*7b60*/  UMOV UR4, URZ ;  /* 0x0000003f00047c82 */ /* 0x000fe20008000000 */
[----:B------:R-:W-:Y:S01]  /*7b70*/  USHF.R.S32.HI UR11, URZ, 0x1f, UR41 ;  /* 0x0000001f3f0b7899 */ /* 0x000fe20008011429 */
[----:B------:R-:W-:-:S10]  /*7b80*/  ISETP.GE.AND P1, PT, R209, 0x80, PT ;  /* 0x00000080d100780c */ /* 0x000fd40003f26270 */
[----:B------:R-:W0:Y:S01]  /*7b90*/  @P0 LDC R11, c[0x0][0xbec] ;  /* 0x0002fb00ff0b0b82 */ /* 0x000e220000000800 */
[----:B--2---:R-:W-:-:S13]  /*7ba0*/  @P2 R2UR UR4, R3 ;  /* 0x00000000030422ca */ /* 0x004fda00000e0000 */
[----:B------:R-:W-:Y:S01]  /*7bb0*/  USHF.R.S32.HI UR10, URZ, 0x1f, UR4 ;  /* 0x0000001f3f0a7899 */ /* 0x000fe20008011404 */
[----:B01----:R-:W-:Y:S11]  /*7bc0*/  @P3 BRA `(.L_x_429) ;  /* 0x0000000000103947 */ /* 0x003ff60003800000 */
[----:B------:R-:W-:Y:S05]  /*7bd0*/  @!P2 BRA `(.L_x_429) ;  /* 0x00000000000ca947 */ /* 0x000fea0003800000 */
[----:B------:R-:W2:Y:S04]  /*7be0*/  LDG.E R3, desc[UR50][R4.64] ;  /* 0x0000003204037981 */ /* 0x000ea8000c1e1900 */
[----:B-----5:R-:W2:Y:S02]  /*7bf0*/  LDG.E R0, desc[UR50][R4.64+0x4] ;  /* 0x0000043204007981 */ /* 0x020ea4000c1e1900 */
[----:B--2---:R-:W-:-:S07]  /*7c00*/  IMAD.IADD R0, R0, 0x1, -R3 ;  /* 0x0000000100007824 */ /* 0x004fce00078e0a03 */
.L_x_429:
[----:B------:R-:W-:Y:S01]  /*7c10*/  USEL UR38, UR38, URZ, !UP0 ;  /* 0x0000003f26267287 */ /* 0x000fe2000c000000 */
[----:B------:R-:W-:Y:S01]  /*7c20*/  BSSY B1, `(.L_x_430) ;  /* 0x000002d000017945 */ /* 0x000fe20003800000 */
[----:B------:R-:W-:-:S03]  /*7c30*/  USEL UR39, UR39, URZ, !UP0 ;  /* 0x0000003f27277287 */ /* 0x000fc6000c000000 */
[----:B------:R-:W-:Y:S09]  /*7c40*/  @P1 BRA `(.L_x_431) ;  /* 0x0000000000a81947 */ /* 0x000ff20003800000 */
[----:B------:R-:W0:Y:S01]  /*7c50*/  S2R R4, SR_TID.X ;  /* 0x0000000000047919 */ /* 0x000e220000002100 */
[----:B------:R-:W1:Y:S01]  /*7c60*/  LDC R6, c[0x0][0xbe8] ;  /* 0x0002fa00ff067b82 */ /* 0x000e620000000800 */
[----:B------:R-:W-:-:S04]  /*7c70*/  IMAD.U32 R3, RZ, RZ, UR40 ;  /* 0x00000028ff037e24 */ /* 0x000fc8000f8e00ff */
[----:B0-----:R-:W-:Y:S02]  /*7c80*/  IMAD R3, R3, 0x80, R4 ;  /* 0x0000008003037824 */ /* 0x001fe400078e0204 */
[----:B-1---5:R-:W-:Y:S02]  /*7c90*/  IMAD R4, R0, R6, RZ ;  /* 0x0000000600047224 */ /* 0x022fe400078e02ff */
[----:B------:R-:W-:-:S05]  /*7ca0*/  VIADD R5, R3, 0xffffff80 ;  /* 0xffffff8003057836 */ /* 0x000fca0000000000 */
[----:B------:R-:W-:-:S13]  /*7cb0*/  ISETP.GE.AND P1, PT, R5, R4, PT ;  /* 0x000000040500720c */ /* 0x000fda0003f26270 */
[----:B------:R-:W-:Y:S05]  /*7cc0*/  @P1 BRA `(.L_x_431) ;  /* 0x0000000000881947 */ /* 0x000fea0003800000 */
[----:B------:R-:W-:Y:S01]  /*7cd0*/  ISETP.NE.AND P1, PT, R6, 0x1, PT ;  /* 0x000000010600780c */ /* 0x000fe20003f25270 */
[----:B------:R-:W-:Y:S01]  /*7ce0*/  ULDC.64 UR12, c[0x0][0xb90] ;  /* 0x0002e400000c7ab9 */ /* 0x000fe20000000a00 */
[----:B------:R-:W-:Y:S01]  /*7cf0*/  UMOV UR8, UR4 ;  /* 0x0000000400087c82 */ /* 0x000fe20008000000 */
[----:B------:R-:W-:Y:S01]  /*7d00*/  UIMAD UR7, UR11, UR12, URZ ;  /* 0x0000000c0b0772a4 */ /* 0x000fe2000f8e023f */
[----:B------:R-:W-:Y:S02]  /*7d10*/  UMOV UR9, UR10 ;  /* 0x0000000a00097c82 */ /* 0x000fe40008000000 */
[----:B------:R-:W-:Y:S02]  /*7d20*/  UIMAD.WIDE.U32 UR8, UR41, UR12, UR8 ;  /* 0x0000000c290872a5 */ /* 0x000fe4000f8e0008 */
[----:B------:R-:W-:-:S03]  /*7d30*/  UIMAD UR7, UR41, UR13, UR7 ;  /* 0x0000000d290772a4 */ /* 0x000fc6000f8e0207 */
[----:B------:R-:W-:Y:S02]  /*7d40*/  ULDC.64 UR12, c[0x0][0xb98] ;  /* 0x0002e600000c7ab9 */ /* 0x000fe40000000a00 */
[----:B------:R-:W0:Y:S01]  /*7d50*/  @P1 LDC R4, c[0x0][0xbec] ;  /* 0x0002fb00ff041b82 */ /* 0x000e220000000800 */
[----:B------:R-:W-:Y:S02]  /*7d60*/  UIADD3 UR9, UR9, UR7, URZ ;  /* 0x0000000709097290 */ /* 0x000fe4000fffe03f */
[----:B------:R-:W-:Y:S02]  /*7d70*/  UIMAD UR7, UR39, UR12, URZ ;  /* 0x0000000c270772a4 */ /* 0x000fe4000f8e023f */
[----:B------:R-:W-:Y:S02]  /*7d80*/  UIMAD.WIDE.U32 UR8, UR38, UR12, UR8 ;  /* 0x0000000c260872a5 */ /* 0x000fe4000f8e0008 */
[----:B------:R-:W-:Y:S01]  /*7d90*/  UIMAD UR7, UR38, UR13, UR7 ;  /* 0x0000000d260772a4 */ /* 0x000fe2000f8e0207 */
[----:B------:R-:W1:Y:S02]  /*7da0*/  @P1 LDC R8, c[0x0][0xbf0] ;  /* 0x0002fc00ff081b82 */ /* 0x000e640000000800 */
[----:B------:R-:W-:Y:S01]  /*7db0*/  ULDC.64 UR12, c[0x0][0xb88] ;  /* 0x0002e200000c7ab9 */ /* 0x000fe20000000a00 */
[----:B0-----:R-:W-:-:S04]  /*7dc0*/  @P1 IMAD.HI.U32 R3, R5, R4, RZ ;  /* 0x0000000405031227 */ /* 0x001fc800078e00ff */
[----:B------:R-:W-:Y:S01]  /*7dd0*/  IMAD.MOV.U32 R4, RZ, RZ, R5 ;  /* 0x000000ffff047224 */ /* 0x000fe200078e0005 */
[----:B-1----:R-:W-:Y:S01]  /*7de0*/  @P1 SHF.R.U32.HI R4, RZ, R8, R3 ;  /* 0x00000008ff041219 */ /* 0x002fe20000011603 */
[----:B------:R-:W-:-:S04]  /*7df0*/  IMAD.U32 R8, RZ, RZ, UR7 ;  /* 0x00000007ff087e24 */ /* 0x000fc8000f8e00ff */
[----:B------:R-:W-:-:S04]  /*7e00*/  IMAD.MOV R3, RZ, RZ, -R4 ;  /* 0x000000ffff037224 */ /* 0x000fc800078e0a04 */
[----:B------:R-:W-:Y:S01]  /*7e10*/  IMAD R3, R6, R3, R5 ;  /* 0x0000000306037224 */ /* 0x000fe200078e0205 */
[----:B------:R-:W-:Y:S02]  /*7e20*/  SHF.R.S32.HI R5, RZ, 0x1f, R4 ;  /* 0x0000001fff057819 */ /* 0x000fe40000011404 */
[----:B------:R-:W-:Y:S02]  /*7e30*/  IADD3 R4, P1, R4, UR8, RZ ;  /* 0x0000000804047c10 */ /* 0x000fe4000ff3e0ff */
[----:B------:R-:W-:Y:S02]  /*7e40*/  SHF.R.S32.HI R6, RZ, 0x1f, R3 ;  /* 0x0000001fff067819 */ /* 0x000fe40000011403 */
[----:B------:R-:W-:Y:S01]  /*7e50*/  IADD3.X R5, R5, UR9, R8, P1, !PT ;  /* 0x0000000905057c10 */ /* 0x000fe20008ffe408 */
[----:B------:R-:W-:Y:S02]  /*7e60*/  ULDC.64 UR8, c[0x0][0xb50] ;  /* 0x0002d40000087ab9 */ /* 0x000fe40000000a00 */
[----:B------:R-:W-:-:S02]  /*7e70*/  IMAD R6, R6, UR12, RZ ;  /* 0x0000000c06067c24 */ /* 0x000fc4000f8e02ff */
[----:B------:R-:W-:-:S04]  /*7e80*/  IMAD.WIDE.U32 R4, R3, UR12, R4 ;  /* 0x0000000c03047c25 */ /* 0x000fc8000f8e0004 */
[----:B------:R-:W-:Y:S01]  /*7e90*/  IMAD R9, R3, UR13, R6 ;  /* 0x0000000d03097c24 */ /* 0x000fe2000f8e0206 */
[----:B------:R-:W-:-:S03]  /*7ea0*/  LEA R8, P1, R4, UR8, 0x2 ;  /* 0x0000000804087c11 */ /* 0x000fc6000f8210ff */
[----:B------:R-:W-:-:S05]  /*7eb0*/  IMAD.IADD R3, R5, 0x1, R9 ;  /* 0x0000000105037824 */ /* 0x000fca00078e0209 */
[----:B------:R-:W-:Y:S01]  /*7ec0*/  LEA.HI.X R9, R4, UR9, R3, 0x2, P1 ;  /* 0x0000000904097c11 */ /* 0x000fe200088f1403 */
[----:B------:R-:W-:-:S05]  /*7ed0*/  IMAD.MOV.U32 R3, RZ, RZ, -0x800000 ;  /* 0xff800000ff037424 */ /* 0x000fca00078e00ff */
[----:B------:R0:W-:Y:S02]  /*7ee0*/  STG.E desc[UR50][R8.64], R3 ;  /* 0x0000000308007986 */ /* 0x0001e4000c101932 */
.L_x_431:
[----:B------:R-:W-:Y:S05]  /*7ef0*/  BSYNC B1 ;  /* 0x0000000000017941 */ /* 0x000fea0003800000 */
.L_x_430:
[----:B------:R-:W1:Y:S01]  /*7f00*/  @P0 LDC R5, c[0x0][0xbf0] ;  /* 0x0002fc00ff050b82 */ /* 0x000e620000000800 */
[----:B------:R-:W-:Y:S01]  /*7f10*/  ULDC.64 UR12, c[0x0][0xaa0] ;  /* 0x0002a800000c7ab9 */ /* 0x000fe20000000a00 */
[----:B0-----:R-:W-:Y:S01]  /*7f20*/  IMAD R3, R19, 0x20, R22 ;  /* 0x0000002013037824 */ /* 0x001fe200078e0216 */
[----:B------:R-:W-:Y:S01]  /*7f30*/  UIMAD UR7, UR10, UR12, URZ ;  /* 0x0000000c0a0772a4 */ /* 0x000fe2000f8e023f */
[----:B------:R-:W-:Y:S01]  /*7f40*/  IMAD.U32 R8, RZ, RZ, UR40 ;  /* 0x00000028ff087e24 */ /* 0x000fe2000f8e00ff */
[----:B------:R-:W-:Y:S01]  /*7f50*/  UIMAD.WIDE.U32 UR8, UR4, UR12, URZ ;  /* 0x0000000c040872a5 */ /* 0x000fe2000f8e003f */
[----:B------:R-:W-:Y:S01]  /*7f60*/  IMAD.U32 R15, RZ, RZ, UR40 ;  /* 0x00000028ff0f7e24 */ /* 0x000fe2000f8e00ff */
[----:B------:R-:W-:Y:S01]  /*7f70*/  UIMAD UR7, UR4, UR13, UR7 ;  /* 0x0000000d040772a4 */ /* 0x000fe2000f8e0207 */
[----:B------:R-:W-:Y:S01]  /*7f80*/  BSSY B1, `(.L_x_432) ;  /* 0x000003f000017945 */ /* 0x000fe20003800000 */
[----:B------:R-:W-:Y:S01]  /*7f90*/  LEA R8, R8, R3, 0x7 ;  /* 0x0000000308087211 */ /* 0x000fe200078e38ff */
[----:B------:R-:W-:Y:S01]  /*7fa0*/  ULDC.64 UR12, c[0x0][0xae8] ;  /* 0x0002ba00000c7ab9 */ /* 0x000fe20000000a00 */
[----:B------:R-:W-:-:S02]  /*7fb0*/  UIADD3 UR9, UR9, UR7, URZ ;  /* 0x0000000709097290 */ /* 0x000fc4000fffe03f */
[----:B------:R-:W-:Y:S01]  /*7fc0*/  UIMAD UR4, UR11, UR12, URZ ;  /* 0x0000000c0b0472a4 */ /* 0x000fe2000f8e023f */
[----:B------:R-:W-:Y:S01]  /*7fd0*/  @P0 IMAD.HI.U32 R4, R8, R11, RZ ;  /* 0x0000000b08040227 */ /* 0x000fe200078e00ff */
[----:B------:R-:W-:Y:S02]  /*7fe0*/  UIMAD.WIDE.U32 UR8, UR41, UR12, UR8 ;  /* 0x0000000c290872a5 */ /* 0x000fe4000f8e0008 */
[----:B------:R-:W-:Y:S01]  /*7ff0*/  UIMAD UR4, UR41, UR13, UR4 ;  /* 0x0000000d290472a4 */ /* 0x000fe2000f8e0204 */
[----:B------:R-:W-:Y:S01]  /*8000*/  IMAD.MOV.U32 R3, RZ, RZ, R8 ;  /* 0x000000ffff037224 */ /* 0x000fe200078e0008 */
[----:B------:R-:W-:Y:S02]  /*8010*/  ULDC.64 UR10, c[0x0][0xaf0] ;  /* 0x0002bc00000a7ab9 */ /* 0x000fe40000000a00 */
[----:B------:R-:W-:Y:S02]  /*8020*/  UIADD3 UR9, UR9, UR4, URZ ;  /* 0x0000000409097290 */ /* 0x000fe4000fffe03f */
[----:B------:R-:W-:Y:S01]  /*8030*/  UIMAD UR4, UR39, UR10, URZ ;  /* 0x0000000a270472a4 */ /* 0x000fe2000f8e023f */
[----:B-1----:R-:W-:Y:S01]  /*8040*/  @P0 SHF.R.U32.HI R3, RZ, R5, R4 ;  /* 0x00000005ff030219 */ /* 0x002fe20000011604 */
[----:B------:R-:W-:-:S02]  /*8050*/  UIMAD.WIDE.U32 UR8, UR38, UR10, UR8 ;  /* 0x0000000a260872a5 */ /* 0x000fc4000f8e0008 */
[----:B------:R-:W-:Y:S01]  /*8060*/  UIMAD UR4, UR38, UR11, UR4 ;  /* 0x0000000b260472a4 */ /* 0x000fe2000f8e0204 */
[--C-:B------:R-:W-:Y:S01]  /*8070*/  SHF.R.S32.HI R4, RZ, 0x1f, R3.reuse ;  /* 0x0000001fff047819 */ /* 0x100fe20000011403 */
[----:B------:R-:W-:Y:S01]  /*8080*/  IMAD.MOV R9, RZ, RZ, -R3 ;  /* 0x000000ffff097224 */ /* 0x000fe200078e0a03 */
[----:B------:R-:W-:Y:S01]  /*8090*/  ULDC.64 UR10, c[0x0][0xae0] ;  /* 0x0002b800000a7ab9 */ /* 0x000fe20000000a00 */
[----:B------:R-:W-:Y:S02]  /*80a0*/  UIADD3 UR4, UR9, UR4, URZ ;  /* 0x0000000409047290 */ /* 0x000fe4000fffe03f */
[----:B------:R-:W-:Y:S02]  /*80b0*/  IMAD.U32 R5, RZ, RZ, UR9 ;  /* 0x00000009ff057e24 */ /* 0x000fe4000f8e00ff */
[----:B------:R-:W-:Y:S02]  /*80c0*/  IMAD R6, R4, UR10, RZ ;  /* 0x0000000a04067c24 */ /* 0x000fe4000f8e02ff */
[----:B------:R-:W-:Y:S01]  /*80d0*/  IMAD.U32 R4, RZ, RZ, UR8 ;  /* 0x00000008ff047e24 */ /* 0x000fe2000f8e00ff */
[----:B------:R-:W-:Y:S01]  /*80e0*/  ULDC.64 UR8, c[0x0][0xad8] ;  /* 0x0002b60000087ab9 */ /* 0x000fe20000000a00 */
[----:B------:R-:W-:-:S02]  /*80f0*/  IMAD.U32 R5, RZ, RZ, UR4 ;  /* 0x00000004ff057e24 */ /* 0x000fc4000f8e00ff */
[----:B------:R-:W-:Y:S02]  /*8100*/  IMAD R9, R13, R9, R8 ;  /* 0x000000090d097224 */ /* 0x000fe400078e0208 */
[C---:B------:R-:W-:Y:S02]  /*8110*/  IMAD R11, R3.reuse, UR11, R6 ;  /* 0x0000000b030b7c24 */ /* 0x040fe4000f8e0206 */
[----:B------:R-:W-:Y:S01]  /*8120*/  IMAD.WIDE.U32 R4, R3, UR10, R4 ;  /* 0x0000000a03047c25 */ /* 0x000fe2000f8e0004 */
[----:B------:R-:W-:-:S03]  /*8130*/  SHF.R.S32.HI R3, RZ, 0x1f, R9 ;  /* 0x0000001fff037819 */ /* 0x000fc60000011409 */
[----:B------:R-:W-:Y:S02]  /*8140*/  IMAD.IADD R5, R5, 0x1, R11 ;  /* 0x0000000105057824 */ /* 0x000fe400078e020b */
[----:B------:R-:W-:Y:S02]  /*8150*/  IMAD R6, R3, UR8, RZ ;  /* 0x0000000803067c24 */ /* 0x000fe4000f8e02ff */
[----:B------:R-:W-:Y:S02]  /*8160*/  IMAD R8, R15, 0x80, R22 ;  /* 0x000000800f087824 */ /* 0x000fe400078e0216 */
[----:B-----5:R-:W-:Y:S02]  /*8170*/  IMAD R13, R0, R13, RZ ;  /* 0x0000000d000d7224 */ /* 0x020fe400078e02ff */
[C---:B------:R-:W-:Y:S02]  /*8180*/  IMAD R3, R9.reuse, UR9, R6 ;  /* 0x0000000909037c24 */ /* 0x040fe4000f8e0206 */
[----:B------:R-:W-:Y:S01]  /*8190*/  IMAD.WIDE.U32 R4, R9, UR8, R4 ;  /* 0x0000000809047c25 */ /* 0x000fe2000f8e0004 */
[----:B------:R-:W-:Y:S01]  /*81a0*/  ISETP.GE.AND P2, PT, R8, R13, PT ;  /* 0x0000000d0800720c */ /* 0x000fe20003f46270 */
[----:B------:R-:W-:-:S02]  /*81b0*/  ULDC.64 UR8, c[0x0][0xa80] ;  /* 0x0002a00000087ab9 */ /* 0x000fc40000000a00 */
[----:B------:R-:W-:Y:S01]  /*81c0*/  IMAD.IADD R3, R5, 0x1, R3 ;  /* 0x0000000105037824 */ /* 0x000fe200078e0203 */
[----:B------:R-:W-:Y:S01]  /*81d0*/  LEA R6, P3, R4, UR8, 0x1 ;  /* 0x0000000804067c11 */ /* 0x000fe2000f8608ff */
[----:B------:R-:W-:-:S03]  /*81e0*/  VIADD R0, R8, 0x20 ;  /* 0x0000002008007836 */ /* 0x000fc60000000000 */
[----:B------:R-:W-:Y:S01]  /*81f0*/  LEA.HI.X R3, R4, UR9, R3, 0x1, P3 ;  /* 0x0000000904037c11 */ /* 0x000fe200098f0c03 */
[----:B------:R0:W1:Y:S01]  /*8200*/  SHFL.IDX PT, R9, R6, RZ, 0x181f ;  /* 0x00181fff06097589 */ /* 0x00006200000e0000 */
[-C--:B------:R-:W-:Y:S01]  /*8210*/  ISETP.GE.AND P1, PT, R0, R13.reuse, PT ;  /* 0x0000000d0000720c */ /* 0x080fe20003f26270 */
[----:B------:R-:W-:Y:S02]  /*8220*/  VIADD R0, R8, 0x40 ;  /* 0x0000004008007836 */ /* 0x000fe40000000000 */
[----:B------:R0:W2:Y:S03]  /*8230*/  SHFL.IDX PT, R5, R3, RZ, 0x181f ;  /* 0x00181fff03057589 */ /* 0x0000a600000e0000 */
[----:B------:R-:W-:Y:S01]  /*8240*/  ISETP.GE.AND P0, PT, R0, R13, PT ;  /* 0x0000000d0000720c */ /* 0x000fe20003f06270 */
[----:B------:R-:W-:-:S12]  /*8250*/  @P2 BRA `(.L_x_433) ;  /* 0x0000000000442947 */ /* 0x000fd80003800000 */
[----:B------:R-:W-:Y:S02]  /*8260*/  ULDC UR4, c[0x0][0xac8] ;  /* 0x0002b20000047ab9 */ /* 0x000fe40000000800 */
[----:B------:R-:W-:Y:S02]  /*8270*/  ISETP.GE.AND P5, PT, R2, UR4, PT ;  /* 0x0000000402007c0c */ /* 0x000fe4000bfa6270 */
[----:B------:R-:W-:Y:S02]  /*8280*/  ISETP.GE.AND P4, PT, R17, UR4, PT ;  /* 0x0000000411007c0c */ /* 0x000fe4000bf86270 */
[----:B------:R-:W-:Y:S02]  /*8290*/  ISETP.GE.AND P3, PT, R16, UR4, PT ;  /* 0x0000000410007c0c */ /* 0x000fe4000bf66270 */
[----:B------:R-:W-:-:S07]  /*82a0*/  ISETP.GE.AND P2, PT, R18, UR4, PT ;  /* 0x0000000412007c0c */ /* 0x000fce000bf46270 */
[----:B-1----:R-:W-:-:S04]  /*82b0*/  @!P5 LEA R10, P6, R2, R9, 0x1 ;  /* 0x00000009020ad211 */ /* 0x002fc800078c08ff */
[----:B--2---:R-:W-:Y:S02]  /*82c0*/  @!P5 LEA.HI.X R11, R2, R5, R208, 0x1, P6 ;  /* 0x00000005020bd211 */ /* 0x004fe400030f0cd0 */
[----:B------:R-:W-:-:S03]  /*82d0*/  @!P4 LEA R14, P6, R17, R9, 0x1 ;  /* 0x00000009110ec211 */ /* 0x000fc600078c08ff */
[----:B------:R3:W-:Y:S01]  /*82e0*/  @!P5 ST.E.128 desc[UR50][R10.64], RZ ;  /* 0x000000ff0a00d985 */ /* 0x0007e2000c101d32 */
[----:B------:R-:W-:Y:S02]  /*82f0*/  @!P4 LEA.HI.X R15, R17, R5, R207, 0x1, P6 ;  /* 0x00000005110fc211 */ /* 0x000fe400030f0ccf */
[----:B------:R-:W-:-:S03]  /*8300*/  @!P3 LEA R20, P6, R16, R9, 0x1 ;  /* 0x000000091014b211 */ /* 0x000fc600078c08ff */
[----:B------:R3:W-:Y:S01]  /*8310*/  @!P4 ST.E.128 desc[UR50][R14.64], RZ ;  /* 0x000000ff0e00c985 */ /* 0x0007e2000c101d32 */
[----:B------:R-:W-:Y:S02]  /*8320*/  @!P3 LEA.HI.X R21, R16, R5, R206, 0x1, P6 ;  /* 0x000000051015b211 */ /* 0x000fe400030f0cce */
[----:B------:R-:W-:-:S03]  /*8330*/  @!P2 LEA R4, P6, R18, R9, 0x1 ;  /* 0x000000091204a211 */ /* 0x000fc600078c08ff */
[----:B------:R3:W-:Y:S01]  /*8340*/  @!P3 ST.E.128 desc[UR50][R20.64], RZ ;  /* 0x000000ff1400b985 */ /* 0x0007e2000c101d32 */
[----:B------:R-:W-:-:S05]  /*8350*/  @!P2 LEA.HI.X R5, R18, R5, R205, 0x1, P6 ;  /* 0x000000051205a211 */ /* 0x000fca00030f0ccd */
[----:B------:R3:W-:Y:S04]  /*8360*/  @!P2 ST.E.128 desc[UR50][R4.64], RZ ;  /* 0x000000ff0400a985 */ /* 0x0007e8000c101d32 */
.L_x_433:
[----:B------:R-:W-:Y:S05]  /*8370*/  BSYNC B1 ;  /* 0x0000000000017941 */ /* 0x000fea0003800000 */
.L_x_432:
[----:B--23--:R2:W3:Y:S01]  /*8380*/  SHFL.IDX PT, R5, R3, 0x1, 0x181f ;  /* 0x00381f0003057f89 */ /* 0x00c4e200000e0000 */
[----:B------:R-:W-:Y:S03]  /*8390*/  BSSY B1, `(.L_x_434) ;  /* 0x0000014000017945 */ /* 0x000fe60003800000 */
[----:B-1----:R2:W1:Y:S01]  /*83a0*/  SHFL.IDX PT, R9, R6, 0x1, 0x181f ;  /* 0x00381f0006097f89 */ /* 0x00246200000e0000 */
[----:B------:R-:W-:Y:S05]  /*83b0*/  @P1 BRA `(.L_x_435) ;  /* 0x0000000000441947 */ /* 0x000fea0003800000 */
[----:B------:R-:W-:Y:S02]  /*83c0*/  ULDC UR4, c[0x0][0xac8] ;  /* 0x0002b20000047ab9 */ /* 0x000fe40000000800 */
[----:B------:R-:W-:Y:S02]  /*83d0*/  ISETP.GE.AND P4, PT, R2, UR4, PT ;  /* 0x0000000402007c0c */ /* 0x000fe4000bf86270 */
[----:B------:R-:W-:Y:S02]  /*83e0*/  ISETP.GE.AND P3, PT, R17, UR4, PT ;  /* 0x0000000411007c0c */ /* 0x000fe4000bf66270 */
[----:B------:R-:W-:Y:S02]  /*83f0*/  ISETP.GE.AND P2, PT, R16, UR4, PT ;  /* 0x0000000410007c0c */ /* 0x000fe4000bf46270 */
[----:B------:R-:W-:-:S07]  /*8400*/  ISETP.GE.AND P1, PT, R18, UR4, PT ;  /* 0x0000000412007c0c */ /* 0x000fce000bf26270 */
[CC--:B-1----:R-:W-:Y:S02]  /*8410*/  @!P4 LEA R10, P6, R2.reuse, R9.reuse, 0x1 ;  /* 0x00000009020ac211 */ /* 0x0c2fe400078c08ff */
[C---:B------:R-:W-:Y:S02]  /*8420*/  @!P3 LEA R14, P5, R17.reuse, R9, 0x1 ;  /* 0x00000009110eb211 */ /* 0x040fe400078a08ff */
[----:B---3--:R-:W-:Y:S02]  /*8430*/  @!P4 LEA.HI.X R11, R2, R5, R208, 0x1, P6 ;  /* 0x00000005020bc211 */ /* 0x008fe400030f0cd0 */
[----:B------:R-:W-:Y:S02]  /*8440*/  @!P2 LEA R20, P6, R16, R9, 0x1 ;  /* 0x000000091014a211 */ /* 0x000fe400078c08ff */
[----:B------:R-:W-:Y:S01]  /*8450*/  @!P3 LEA.HI.X R15, R17, R5, R207, 0x1, P5 ;  /* 0x00000005110fb211 */ /* 0x000fe200028f0ccf */
[----:B------:R4:W-:Y:S01]  /*8460*/  @!P4 ST.E.128 desc[UR50][R10.64], RZ ;  /* 0x000000ff0a00c985 */ /* 0x0009e2000c101d32 */
[----:B------:R-:W-:-:S02]  /*8470*/  @!P1 LEA R4, P5, R18, R9, 0x1 ;  /* 0x0000000912049211 */ /* 0x000fc400078a08ff */
[-C--:B------:R-:W-:Y:S01]  /*8480*/  @!P2 LEA.HI.X R21, R16, R5.reuse, R206, 0x1, P6 ;  /* 0x000000051015a211 */ /* 0x080fe200030f0cce */
[----:B------:R4:W-:Y:S01]  /*8490*/  @!P3 ST.E.128 desc[UR50][R14.64], RZ ;  /* 0x000000ff0e00b985 */ /* 0x0009e2000c101d32 */
[----:B------:R-:W-:-:S03]  /*84a0*/  @!P1 LEA.HI.X R5, R18, R5, R205, 0x1, P5 ;  /* 0x0000000512059211 */ /* 0x000fc600028f0ccd */
[----:B------:R4:W-:Y:S04]  /*84b0*/  @!P2 ST.E.128 desc[UR50][R20.64], RZ ;  /* 0x000000ff1400a985 */ /* 0x0009e8000c101d32 */
[----:B------:R4:W-:Y:S02]  /*84c0*/  @!P1 ST.E.128 desc[UR50][R4.64], RZ ;  /* 0x000000ff04009985 */ /* 0x0009e4000c101d32 */
.L_x_435:
[----:B------:R-:W-:Y:S05]  /*84d0*/  BSYNC B1 ;  /* 0x0000000000017941 */ /* 0x000fea0003800000 */
.L_x_434:
[----:B---34-:R3:W4:Y:S01]  /*84e0*/  SHFL.IDX PT, R5, R3, 0x2, 0x181f ;  /* 0x00581f0003057f89 */ /* 0x01872200000e0000 */
        /* <DEDUP_REMOVED lines=8> */
[-C--:B-1----:R-:W-:Y:S02]  /*8570*/  @!P3 LEA R10, P6, R2, R9.reuse, 0x1 ;  /* 0x00000009020ab211 */ /* 0x082fe400078c08ff */
[CC--:B------:R-:W-:Y:S02]  /*8580*/  @!P2 LEA R14, P5, R17.reuse, R9.reuse, 0x1 ;  /* 0x00000009110ea211 */ /* 0x0c0fe400078a08ff */
[----:B------:R-:W-:Y:S02]  /*8590*/  @!P1 LEA R20, P4, R16, R9, 0x1 ;  /* 0x0000000910149211 */ /* 0x000fe400078808ff */
[----:B----4-:R-:W-:Y:S02]  /*85a0*/  @!P3 LEA.HI.X R11, R2, R5, R208, 0x1, P6 ;  /* 0x00000005020bb211 */ /* 0x010fe400030f0cd0 */
[----:B------:R-:W-:Y:S02]  /*85b0*/  @!P0 LEA R4, P6, R18, R9, 0x1 ;  /* 0x0000000912048211 */ /* 0x000fe400078c08ff */
[-C--:B------:R-:W-:Y:S01]  /*85c0*/  @!P2 LEA.HI.X R15, R17, R5.reuse, R207, 0x1, P5 ;  /* 0x00000005110fa211 */ /* 0x080fe200028f0ccf */
[----:B------:R1:W-:Y:S01]  /*85d0*/  @!P3 ST.E.128 desc[UR50][R10.64], RZ ;  /* 0x000000ff0a00b985 */ /* 0x0003e2000c101d32 */
[----:B------:R-:W-:-:S02]  /*85e0*/  @!P1 LEA.HI.X R21, R16, R5, R206, 0x1, P4 ;  /* 0x0000000510159211 */ /* 0x000fc400020f0cce */
[----:B------:R-:W-:Y:S01]  /*85f0*/  @!P0 LEA.HI.X R5, R18, R5, R205, 0x1, P6 ;  /* 0x0000000512058211 */ /* 0x000fe200030f0ccd */
[----:B------:R1:W-:Y:S04]  /*8600*/  @!P2 ST.E.128 desc[UR50][R14.64], RZ ;  /* 0x000000ff0e00a985 */ /* 0x0003e8000c101d32 */
[----:B------:R1:W-:Y:S04]  /*8610*/  @!P1 ST.E.128 desc[UR50][R20.64], RZ ;  /* 0x000000ff14009985 */ /* 0x0003e8000c101d32 */
[----:B------:R1:W-:Y:S02]  /*8620*/  @!P0 ST.E.128 desc[UR50][R4.64], RZ ;  /* 0x000000ff04008985 */ /* 0x0003e4000c101d32 */
.L_x_437:
[----:B------:R-:W-:Y:S05]  /*8630*/  BSYNC B1 ;  /* 0x0000000000017941 */ /* 0x000fea0003800000 */
.L_x_436:
[----:B------:R-:W-:Y:S01]  /*8640*/  VIADD R0, R8, 0x60 ;  /* 0x0000006008007836 */ /* 0x000fe20000000000 */
[----:B0-23--:R-:W0:Y:S04]  /*8650*/  SHFL.IDX PT, R3, R3, 0x3, 0x181f ;  /* 0x00781f0003037f89 */ /* 0x00de2800000e0000 */
[----:B------:R-:W-:Y:S01]  /*8660*/  ISETP.GE.AND P0, PT, R0, R13, PT ;  /* 0x0000000d0000720c */ /* 0x000fe20003f06270 */
[----:B-1--4-:R1:W2:-:S12]  /*8670*/  SHFL.IDX PT, R5, R6, 0x3, 0x181f ;  /* 0x00781f0006057f89 */ /* 0x01229800000e0000 */
[----:B-1----:R-:W-:Y:S05]  /*8680*/  @P0 BRA `(.L_x_428) ;  /* 0x0000000000440947 */ /* 0x002fea0003800000 */
[----:B------:R-:W-:Y:S02]  /*8690*/  ULDC UR4, c[0x0][0xac8] ;  /* 0x0002b20000047ab9 */ /* 0x000fe40000000800 */
[----:B------:R-:W-:Y:S02]  /*86a0*/  ISETP.GE.AND P3, PT, R2, UR4, PT ;  /* 0x0000000402007c0c */ /* 0x000fe4000bf66270 */
[----:B------:R-:W-:Y:S02]  /*86b0*/  ISETP.GE.AND P2, PT, R17, UR4, PT ;  /* 0x0000000411007c0c */ /* 0x000fe4000bf46270 */
[----:B------:R-:W-:Y:S02]  /*86c0*/  ISETP.GE.AND P1, PT, R16, UR4, PT ;  /* 0x0000000410007c0c */ /* 0x000fe4000bf26270 */
[----:B------:R-:W-:-:S07]  /*86d0*/  ISETP.GE.AND P0, PT, R18, UR4, PT ;  /* 0x0000000412007c0c */ /* 0x000fce000bf06270 */
[-C--:B--2---:R-:W-:Y:S02]  /*86e0*/  @!P3 LEA R8, P6, R2, R5.reuse, 0x1 ;  /* 0x000000050208b211 */ /* 0x084fe400078c08ff */
[CC--:B------:R-:W-:Y:S02]  /*86f0*/  @!P2 LEA R10, P5, R17.reuse, R5.reuse, 0x1 ;  /* 0x00000005110aa211 */ /* 0x0c0fe400078a08ff */
[----:B------:R-:W-:Y:S02]  /*8700*/  @!P1 LEA R12, P4, R16, R5, 0x1 ;  /* 0x00000005100c9211 */ /* 0x000fe400078808ff */
[----:B0-----:R-:W-:Y:S02]  /*8710*/  @!P3 LEA.HI.X R9, R2, R3, R208, 0x1, P6 ;  /* 0x000000030209b211 */ /* 0x001fe400030f0cd0 */
        /* <DEDUP_REMOVED lines=8> */
.L_x_428:
[----:B------:R-:W-:Y:S05]  /*87a0*/  BSYNC B0 ;  /* 0x0000000000007941 */ /* 0x000fea0003800000 */
.L_x_419:
[----:B------:R-:W-:Y:S02]  /*87b0*/  ULDC UR4, c[0x0][0xc3c] ;  /* 0x00030f0000047ab9 */ /* 0x000fe40000000800 */
[----:B------:R-:W-:-:S13]  /*87c0*/  ISETP.GE.AND P0, PT, R7, UR4, PT ;  /* 0x0000000407007c0c */ /* 0x000fda000bf06270 */
[----:B------:R-:W-:Y:S05]  /*87d0*/  @!P0 BRA `(.L_x_438) ;  /* 0xffffff84006c8947 */ /* 0x000fea000383ffff */
[----:B------:R-:W-:Y:S05]  /*87e0*/  EXIT ;  /* 0x000000000000794d */ /* 0x000fea0003800000 */
.L_x_391:
[----:B------:R-:W-:-:S08]  /*87f0*/  NOP ;  /* 0x0000000000007918 */ /* 0x000fd00000000000 */
[----:B------:R-:W0:-:S00]  /*8800*/  USETMAXREG.DEALLOC.CTAPOOL 0x28 ;  /* 0x00000028000079c8 */ /* 0x000e0000080e0500 */
[----:B0-----:R-:W-:Y:S02]  /*8810*/  LOP3.LUT R0, R0, 0x3, RZ, 0xc0, !PT ;  /* 0x0000000300007812 */ /* 0x001fe400078ec0ff */
[----:B------:R-:W-:-:S04]  /*8820*/  LOP3.LUT R23, R23, 0xfffffdff, RZ, 0xc0, !PT ;  /* 0xfffffdff17177812 */ /* 0x000fc800078ec0ff */
[----:B------:R-:W0:Y:S02]  /*8830*/  SHFL.IDX PT, R0, R0, RZ, 0x1f ;  /* 0x00001fff00007589 */ /* 0x000e2400000e0000 */
[----:B0-----:R-:W-:Y:S01]  /*8840*/  ISETP.NE.AND P0, PT, R0, RZ, PT ;  /* 0x000000ff0000720c */ /* 0x001fe20003f05270 */
[----:B------:R-:W-:-:S12]  /*8850*/  IMAD.MOV.U32 R0, RZ, RZ, RZ ;  /* 0x000000ffff007224 */ /* 0x000fd800078e00ff */
[----:B------:R-:W-:Y:S01]  /*8860*/  @P0 LOP3.LUT R23, R23, 0x200, RZ, 0xfc, !PT ;  /* 0x0000020017170812 */ /* 0x000fe200078efcff */
[----:B------:R-:W-:Y:S06]  /*8870*/  @!P0 BRA `(.L_x_439) ;  /* 0x00000000001c8947 */ /* 0x000fec0003800000 */
[----:B------:R-:W0:Y:S08]  /*8880*/  S2UR UR5, SR_CgaCtaId ;  /* 0x00000000000579c3 */ /* 0x000e300000008800 */
[----:B------:R-:W-:Y:S06]  /*8890*/  BAR.SYNC.DEFER_BLOCKING 0x5, 0x180 ;  /* 0x0146000000007b1d */ /* 0x000fec0000010000 */
[----:B------:R-:W-:-:S02]  /*88a0*/  UMOV UR4, 0x400 ;  /* 0x0000040000047882 */ /* 0x000fc40000000000 */
[----:B0-----:R-:W-:-:S09]  /*88b0*/  ULEA UR4, UR5, UR4, 0x18 ;  /* 0x0000000405047291 */ /* 0x001fd2000f8ec03f */
[----:B------:R-:W1:Y:S01]  /*88c0*/  LDS.128 R16, [UR4+0x228d0] ;  /* 0x0228d004ff107984 */ /* 0x000e620008000c00 */
[----:B------:R-:W-:Y:S06]  /*88d0*/  BAR.ARV 0x4, 0x180 ;  /* 0x0106000000007b1d */ /* 0x000fec0000002000 */
[----:B------:R-:W-:Y:S05]  /*88e0*/  BRA `(.L_x_440) ;  /* 0x0000000800007947 */ /* 0x000fea0003800000 */
.L_x_439:
[----:B------:R-:W0:Y:S01]  /*88f0*/  S2R R2, SR_TID.X ;  /* 0x0000000000027919 */ /* 0x000e220000002100 */
[----:B------:R-:W-:Y:S01]  /*8900*/  ULDC UR4, c[0x0][0xc3c] ;  /* 0x00030f0000047ab9 */ /* 0x000fe20000000800 */
[----:B------:R-:W1:Y:S01]  /*8910*/  S2UR UR6, SR_CTAID.X ;  /* 0x00000000000679c3 */ /* 0x000e620000002500 */
[----:B------:R-:W-:Y:S01]  /*8920*/  ULDC UR5, c[0x0][0xc38] ;  /* 0x00030e0000057ab9 */ /* 0x000fe20000000800 */
[----:B0-----:R-:W-:-:S04]  /*8930*/  LOP3.LUT R5, R2, 0x1f, RZ, 0xc0, !PT ;  /* 0x0000001f02057812 */ /* 0x001fc800078ec0ff */
[----:B------:R-:W-:-:S04]  /*8940*/  ISETP.NE.AND P0, PT, R5, 0x1f, PT ;  /* 0x0000001f0500780c */ /* 0x000fc80003f05270 */
[----:B------:R-:W-:-:S13]  /*8950*/  ISETP.GE.OR P1, PT, R5, UR4, !P0 ;  /* 0x0000000405007c0c */ /* 0x000fda000c726670 */
[----:B------:R-:W0:Y:S02]  /*8960*/  @!P1 LDC.64 R2, c[0x0][0xc80] ;  /* 0x00032000ff029b82 */ /* 0x000e240000000a00 */
[----:B0-----:R-:W-:-:S05]  /*8970*/  @!P1 IMAD.WIDE.U32 R2, R5, 0x4, R2 ;  /* 0x0000000405029825 */ /* 0x001fca00078e0002 */
[----:B------:R-:W2:Y:S01]  /*8980*/  @!P1 LDG.E R0, desc[UR50][R2.64] ;  /* 0x0000003202009981 */ /* 0x000ea2000c1e1900 */
[C---:B------:R-:W-:Y:S01]  /*8990*/  ISETP.NE.AND P1, PT, R5.reuse, RZ, PT ;  /* 0x000000ff0500720c */ /* 0x040fe20003f25270 */
[----:B------:R-:W-:Y:S01]  /*89a0*/  UMOV UR4, URZ ;  /* 0x0000003f00047c82 */ /* 0x000fe20008000000 */
[C---:B------:R-:W-:Y:S01]  /*89b0*/  ISETP.GE.U32.AND P2, PT, R5.reuse, 0x2, PT ;  /* 0x000000020500780c */ /* 0x040fe20003f46070 */
[----:B------:R-:W-:Y:S01]  /*89c0*/  IMAD.MOV.U32 R16, RZ, RZ, RZ ;  /* 0x000000ffff107224 */ /* 0x000fe200078e00ff */
[C---:B------:R-:W-:Y:S02]  /*89d0*/  ISETP.GE.U32.AND P3, PT, R5.reuse, 0x4, PT ;  /* 0x000000040500780c */ /* 0x040fe40003f66070 */
[C---:B------:R-:W-:Y:S02]  /*89e0*/  ISETP.GE.U32.AND P4, PT, R5.reuse, 0x8, PT ;  /* 0x000000080500780c */ /* 0x040fe40003f86070 */
[----:B------:R-:W-:Y:S01]  /*89f0*/  ISETP.GE.U32.AND P5, PT, R5, 0x10, PT ;  /* 0x000000100500780c */ /* 0x000fe20003fa6070 */
[----:B--2---:R-:W0:Y:S02]  /*8a00*/  SHFL.UP PT, R4, R0, 0x1, RZ ;  /* 0x0420000000047989 */ /* 0x004e2400000e00ff */
[----:B0-----:R-:W-:-:S05]  /*8a10*/  SEL R7, R4, RZ, P1 ;  /* 0x000000ff04077207 */ /* 0x001fca0000800000 */
[----:B------:R-:W-:-:S05]  /*8a20*/  IMAD.IADD R7, R0, 0x1, R7 ;  /* 0x0000000100077824 */ /* 0x000fca00078e0207 */
[----:B------:R-:W0:Y:S02]  /*8a30*/  SHFL.UP PT, R4, R7, 0x2, RZ ;  /* 0x0440000007047989 */ /* 0x000e2400000e00ff */
        /* <DEDUP_REMOVED lines=11> */
[----:B------:R-:W0:Y:S02]  /*8af0*/  SHFL.IDX PT, R4, R7, 0x1f, 0x1f ;  /* 0x03e01f0007047f89 */ /* 0x000e2400000e0000 */
[----:B0-----:R-:W-:-:S04]  /*8b00*/  IMAD R4, R4, UR5, RZ ;  /* 0x0000000504047c24 */ /* 0x001fc8000f8e02ff */
[----:B------:R-:W-:Y:S01]  /*8b10*/  IMAD.MOV.U32 R3, RZ, RZ, R4 ;  /* 0x000000ffff037224 */ /* 0x000fe200078e0004 */
[----:B-1----:R-:W-:-:S13]  /*8b20*/  ISETP.GT.AND P6, PT, R4, UR6, PT ;  /* 0x0000000604007c0c */ /* 0x002fda000bfc4270 */
[----:B------:R-:W-:Y:S05]  /*8b30*/  @P6 BRA `(.L_x_441) ;  /* 0x0000000000946947 */ /* 0x000fea0003800000 */
[----:B------:R-:W-:Y:S01]  /*8b40*/  IMAD.MOV.U32 R4, RZ, RZ, R3 ;  /* 0x000000ffff047224 */ /* 0x000fe200078e0003 */
[----:B------:R-:W-:Y:S01]  /*8b50*/  UMOV UR4, URZ ;  /* 0x0000003f00047c82 */ /* 0x000fe20008000000 */
[----:B------:R-:W-:-:S05]  /*8b60*/  ULDC UR5, c[0x0][0xc38] ;  /* 0x00030e0000057ab9 */ /* 0x000fca0000000800 */
.L_x_445:
[----:B------:R-:W0:Y:S01]  /*8b70*/  LDC R2, c[0x0][0xc3c] ;  /* 0x00030f00ff027b82 */ /* 0x000e220000000800 */
[----:B------:R-:W-:-:S06]  /*8b80*/  UIADD3 UR4, UR4, 0x1f, URZ ;  /* 0x0000001f04047890 */ /* 0x000fcc000fffe03f */
[----:B0-----:R-:W-:-:S13]  /*8b90*/  ISETP.LE.AND P6, PT, R2, UR4, PT ;  /* 0x0000000402007c0c */ /* 0x001fda000bfc3270 */
[----:B------:R-:W-:Y:S05]  /*8ba0*/  @P6 BRA `(.L_x_442) ;  /* 0x0000000400246947 */ /* 0x000fea0003800000 */
[----:B------:R-:W-:Y:S01]  /*8bb0*/  VIADD R7, R5, UR4 ;  /* 0x0000000405077c36 */ /* 0x000fe20008000000 */
[----:B------:R-:W-:Y:S01]  /*8bc0*/  BSSY B0, `(.L_x_443) ;  /* 0x0000007000007945 */ /* 0x000fe20003800000 */
[----:B------:R-:W-:-:S03]  /*8bd0*/  IMAD.MOV.U32 R0, RZ, RZ, RZ ;  /* 0x000000ffff007224 */ /* 0x000fc600078e00ff */
[----:B------:R-:W-:-:S13]  /*8be0*/  ISETP.GE.OR P6, PT, R7, R2, !P0 ;  /* 0x000000020700720c */ /* 0x000fda00047c6670 */
[----:B------:R-:W-:Y:S05]  /*8bf0*/  @P6 BRA `(.L_x_444) ;  /* 0x00000000000c6947 */ /* 0x000fea0003800000 */
[----:B------:R-:W0:Y:S02]  /*8c00*/  LDC.64 R2, c[0x0][0xc80] ;  /* 0x00032000ff027b82 */ /* 0x000e240000000a00 */
[----:B0-----:R-:W-:-:S05]  /*8c10*/  IMAD.WIDE R2, R7, 0x4, R2 ;  /* 0x0000000407027825 */ /* 0x001fca00078e0202 */
[----:B------:R0:W5:Y:S02]  /*8c20*/  LDG.E R0, desc[UR50][R2.64] ;  /* 0x0000003202007981 */ /* 0x000164000c1e1900 */
.L_x_444:
[----:B------:R-:W-:Y:S05]  /*8c30*/  BSYNC B0 ;  /* 0x0000000000007941 */ /* 0x000fea0003800000 */
.L_x_443:
[----:B0----5:R-:W0:Y:S02]  /*8c40*/  SHFL.UP PT, R2, R0, 0x1, RZ ;  /* 0x0420000000027989 */ /* 0x021e2400000e00ff */
        /* <DEDUP_REMOVED lines=16> */
[----:B------:R-:W-:-:S05]  /*8d50*/  IMAD.IADD R4, R3, 0x1, R4 ;  /* 0x0000000103047824 */ /* 0x000fca00078e0204 */
[----:B------:R-:W-:-:S13]  /*8d60*/  ISETP.GT.AND P6, PT, R4, UR6, PT ;  /* 0x0000000604007c0c */ /* 0x000fda000bfc4270 */
[----:B------:R-:W-:Y:S05]  /*8d70*/  @!P6 BRA `(.L_x_445) ;  /* 0xfffffffc007ce947 */ /* 0x000fea000383ffff */
[----:B------:R-:W-:-:S07]  /*8d80*/  IMAD.MOV.U32 R7, RZ, RZ, R9 ;  /* 0x000000ffff077224 */ /* 0x000fce00078e0009 */
.L_x_441:
[----:B------:R-:W-:-:S04]  /*8d90*/  IMAD.IADD R8, R4, 0x1, -R3 ;  /* 0x0000000104087824 */ /* 0x000fc800078e0a03 */
[----:B------:R-:W-:-:S05]  /*8da0*/  IMAD R2, R7, UR5, R8 ;  /* 0x0000000507027c24 */ /* 0x000fca000f8e0208 */
[----:B------:R-:W-:-:S13]  /*8db0*/  ISETP.GT.AND P0, PT, R2, UR6, PT ;  /* 0x0000000602007c0c */ /* 0x000fda000bf04270 */
[----:B------:R-:W-:-:S04]  /*8dc0*/  VOTE.ANY R4, PT, !P0 ;  /* 0x0000000000047806 */ /* 0x000fc800040e0100 */
[----:B------:R-:W0:Y:S01]  /*8dd0*/  POPC R19, R4 ;  /* 0x0000000400137309 */ /* 0x000e220000000000 */
[----:B------:R-:W-:Y:S01]  /*8de0*/  ISETP.NE.AND P0, PT, R4, RZ, PT ;  /* 0x000000ff0400720c */ /* 0x000fe20003f05270 */
[----:B0-----:R-:W0:Y:S02]  /*8df0*/  SHFL.IDX PT, R10, R0, R19, 0x1f ;  /* 0x00001f13000a7589 */ /* 0x001e2400000e0000 */
[----:B0-----:R-:W-:-:S04]  /*8e00*/  IABS R9, R10 ;  /* 0x0000000a00097213 */ /* 0x001fc80000000000 */
[----:B------:R-:W0:Y:S08]  /*8e10*/  I2F.RP R6, R9 ;  /* 0x0000000900067306 */ /* 0x000e300000209400 */
[----:B0-----:R-:W0:Y:S02]  /*8e20*/  MUFU.RCP R6, R6 ;  /* 0x0000000600067308 */ /* 0x001e240000001000 */
[----:B0-----:R-:W-:-:S06]  /*8e30*/  VIADD R2, R6, 0xffffffe ;  /* 0x0ffffffe06027836 */ /* 0x001fcc0000000000 */
[----:B------:R0:W1:Y:S01]  /*8e40*/  F2I.FTZ.U32.TRUNC.NTZ R3, R2 ;  /* 0x0000000200037305 */ /* 0x000062000021f000 */
[----:B------:R-:W-:Y:S05]  /*8e50*/  @!P0 BRA `(.L_x_446) ;  /* 0x0000000000088947 */ /* 0x000fea0003800000 */
[----:B------:R-:W-:-:S06]  /*8e60*/  VIADD R16, R19, 0xffffffff ;  /* 0xffffffff13107836 */ /* 0x000fcc0000000000 */
[----:B------:R2:W3:Y:S02]  /*8e70*/  SHFL.IDX PT, R16, R7, R16, 0x1f ;  /* 0x00001f1007107589 */ /* 0x0004e400000e0000 */
.L_x_446:
[----:B---3--:R-:W-:Y:S01]  /*8e80*/  IMAD R16, R16, UR5, R8 ;  /* 0x0000000510107c24 */ /* 0x008fe2000f8e0208 */
[----:B0-----:R-:W-:Y:S01]  /*8e90*/  IABS R2, R10 ;  /* 0x0000000a00027213 */ /* 0x001fe20000000000 */
[----:B-1----:R-:W-:Y:S02]  /*8ea0*/  IMAD.MOV R0, RZ, RZ, -R3 ;  /* 0x000000ffff007224 */ /* 0x002fe400078e0a03 */
[----:B------:R-:W-:Y:S01]  /*8eb0*/  VIADD R19, R19, UR4 ;  /* 0x0000000413137c36 */ /* 0x000fe20008000000 */
[----:B------:R-:W-:Y:S01]  /*8ec0*/  IADD3 R11, -R16, UR6, RZ ;  /* 0x00000006100b7c10 */ /* 0x000fe2000fffe1ff */
[----:B--2---:R-:W-:Y:S01]  /*8ed0*/  IMAD R7, R0, R9, RZ ;  /* 0x0000000900077224 */ /* 0x004fe200078e02ff */
[----:B------:R-:W-:Y:S01]  /*8ee0*/  IADD3 R4, RZ, -R2, RZ ;  /* 0x80000002ff047210 */ /* 0x000fe20007ffe0ff */
[----:B------:R-:W-:Y:S01]  /*8ef0*/  IMAD.MOV.U32 R2, RZ, RZ, RZ ;  /* 0x000000ffff027224 */ /* 0x000fe200078e00ff */
[----:B------:R-:W-:-:S03]  /*8f00*/  IABS R0, R11 ;  /* 0x0000000b00007213 */ /* 0x000fc60000000000 */
[----:B------:R-:W-:-:S04]  /*8f10*/  IMAD.HI.U32 R2, R3, R7, R2 ;  /* 0x0000000703027227 */ /* 0x000fc800078e0002 */
[----:B------:R-:W-:Y:S02]  /*8f20*/  IMAD.MOV.U32 R3, RZ, RZ, R0 ;  /* 0x000000ffff037224 */ /* 0x000fe400078e0000 */
[----:B------:R-:W-:Y:S02]  /*8f30*/  IMAD.MOV.U32 R0, RZ, RZ, R4 ;  /* 0x000000ffff007224 */ /* 0x000fe400078e0004 */
[----:B------:R-:W-:-:S04]  /*8f40*/  IMAD.HI.U32 R2, R2, R3, RZ ;  /* 0x0000000302027227 */ /* 0x000fc800078e00ff */
[----:B------:R-:W-:-:S05]  /*8f50*/  IMAD R0, R2, R0, R3 ;  /* 0x0000000002007224 */ /* 0x000fca00078e0203 */
[----:B------:R-:W-:-:S13]  /*8f60*/  ISETP.GT.U32.AND P1, PT, R9, R0, PT ;  /* 0x000000000900720c */ /* 0x000fda0003f24070 */
[----:B------:R-:W-:Y:S02]  /*8f70*/  @!P1 IMAD.IADD R0, R0, 0x1, -R9 ;  /* 0x0000000100009824 */ /* 0x000fe400078e0a09 */
[----:B------:R-:W-:Y:S01]  /*8f80*/  @!P1 VIADD R2, R2, 0x1 ;  /* 0x0000000102029836 */ /* 0x000fe20000000000 */
[----:B------:R-:W-:Y:S02]  /*8f90*/  ISETP.NE.AND P1, PT, R10, RZ, PT ;  /* 0x000000ff0a00720c */ /* 0x000fe40003f25270 */
[----:B------:R-:W-:Y:S02]  /*8fa0*/  ISETP.GE.U32.AND P0, PT, R0, R9, PT ;  /* 0x000000090000720c */ /* 0x000fe40003f06070 */
[----:B------:R-:W-:-:S04]  /*8fb0*/  LOP3.LUT R0, R11, R10, RZ, 0x3c, !PT ;  /* 0x0000000a0b007212 */ /* 0x000fc800078e3cff */
[----:B------:R-:W-:-:S07]  /*8fc0*/  ISETP.GE.AND P2, PT, R0, RZ, PT ;  /* 0x000000ff0000720c */ /* 0x000fce0003f46270 */
[----:B------:R-:W-:-:S06]  /*8fd0*/  @P0 VIADD R2, R2, 0x1 ;  /* 0x0000000102020836 */ /* 0x000fcc0000000000 */
[----:B------:R-:W-:Y:S01]  /*8fe0*/  @!P2 IMAD.MOV R2, RZ, RZ, -R2 ;  /* 0x000000ffff02a224 */ /* 0x000fe200078e0a02 */
[----:B------:R-:W-:-:S05]  /*8ff0*/  @!P1 LOP3.LUT R2, RZ, R10, RZ, 0x33, !PT ;  /* 0x0000000aff029212 */ /* 0x000fca00078e33ff */
[--C-:B------:R-:W-:Y:S02]  /*9000*/  IMAD.MOV R17, RZ, RZ, -R2.reuse ;  /* 0x000000ffff117224 */ /* 0x100fe400078e0a02 */
[----:B------:R-:W-:Y:S02]  /*9010*/  IMAD.MOV.U32 R18, RZ, RZ, R2 ;  /* 0x000000ffff127224 */ /* 0x000fe400078e0002 */
[----:B------:R-:W-:Y:S01]  /*9020*/  IMAD R17, R10, R17, R11 ;  /* 0x000000110a117224 */ /* 0x000fe200078e020b */
[----:B------:R-:W-:Y:S06]  /*9030*/  BRA `(.L_x_447) ;  /* 0x0000000000147947 */ /* 0x000fec0003800000 */
.L_x_442:
[----:B------:R-:W-:Y:S01]  /*9040*/  ULDC UR4, c[0x0][0xc3c] ;  /* 0x00030f0000047ab9 */ /* 0x000fe20000000800 */
[----:B------:R-:W-:Y:S02]  /*9050*/  IMAD.MOV.U32 R17, RZ, RZ, RZ ;  /* 0x000000ffff117224 */ /* 0x000fe400078e00ff */
[----:B------:R-:W-:Y:S02]  /*9060*/  IMAD.U32 R16, RZ, RZ, UR6 ;  /* 0x00000006ff107e24 */ /* 0x000fe4000f8e00ff */
[----:B------:R-:W-:Y:S02]  /*9070*/  IMAD.MOV.U32 R18, RZ, RZ, RZ ;  /* 0x000000ffff127224 */ /* 0x000fe400078e00ff */
[----:B------:R-:W-:-:S07]  /*9080*/  IMAD.U32 R19, RZ, RZ, UR4 ;  /* 0x00000004ff137e24 */ /* 0x000fce000f8e00ff */
.L_x_447:
[----:B------:R-:W-:-:S13]  /*9090*/  ISETP.NE.AND P0, PT, R5, RZ, PT ;  /* 0x000000ff0500720c */ /* 0x000fda0003f05270 */
[----:B------:R-:W0:Y:S01]  /*90a0*/  @!P0 S2R R3, SR_CgaCtaId ;  /* 0x0000000000038919 */ /* 0x000e220000008800 */
[----:B------:R-:W-:-:S04]  /*90b0*/  @!P0 MOV R0, 0x400 ;  /* 0x0000040000008802 */ /* 0x000fc80000000f00 */
[----:B0-----:R-:W-:-:S05]  /*90c0*/  @!P0 LEA R0, R3, R0, 0x18 ;  /* 0x0000000003008211 */ /* 0x001fca00078ec0ff */
[----:B------:R0:W-:Y:S01]  /*90d0*/  @!P0 STS.128 [R0+0x228d0], R16 ;  /* 0x0228d01000008388 */ /* 0x0001e20000000c00 */
[----:B------:R-:W-:Y:S06]  /*90e0*/  BAR.ARV 0x5, 0x180 ;  /* 0x0146000000007b1d */ /* 0x000fec0000002000 */
.L_x_440:
[----:B------:R2:W-:Y:S01]  /*90f0*/  STL [R1+0x24], RZ ;  /* 0x000024ff01007387 */ /* 0x0005e20000100800 */
[----:B------:R-:W-:Y:S01]  /*9100*/  ULDC UR4, c[0x0][0xc3c] ;  /* 0x00030f0000047ab9 */ /* 0x000fe20000000800 */
[----:B------:R-:W-:Y:S01]  /*9110*/  IMAD.MOV.U32 R26, RZ, RZ, 0x1 ;  /* 0x00000001ff1a7424 */ /* 0x000fe200078e00ff */
[----:B-1----:R-:W-:Y:S01]  /*9120*/  ISETP.GE.AND P0, PT, R19, UR4, PT ;  /* 0x0000000413007c0c */ /* 0x002fe2000bf06270 */
[----:B------:R-:W-:-:S12]  /*9130*/  IMAD.MOV.U32 R24, RZ, RZ, RZ ;  /* 0x000000ffff187224 */ /* 0x000fd800078e00ff */
[----:B--2---:R-:W-:Y:S05]  /*9140*/  @P0 BRA `(.L_x_448) ;  /* 0x0000004400540947 */ /* 0x004fea0003800000 */
[----:B------:R-:W1:Y:S01]  /*9150*/  S2R R4, SR_TID.X ;  /* 0x0000000000047919 */ /* 0x000e620000002100 */
[----:B------:R-:W2:Y:S01]  /*9160*/  S2UR UR5, SR_CgaCtaId ;  /* 0x00000000000579c3 */ /* 0x000ea20000008800 */
[----:B------:R-:W-:Y:S01]  /*9170*/  UMOV UR4, 0x400 ;  /* 0x0000040000047882 */ /* 0x000fe20000000000 */
[----:B------:R-:W-:Y:S01]  /*9180*/  BSSY B8, `(.L_x_448) ;  /* 0x0000451000087945 */ /* 0x000fe20003800000 */
[----:B------:R3:W-:Y:S01]  /*9190*/  STL [R1+0x24], RZ ;  /* 0x000024ff01007387 */ /* 0x0007e20000100800 */
[----:B------:R-:W-:Y:S01]  /*91a0*/  IMAD.MOV.U32 R26, RZ, RZ, 0x1 ;  /* 0x00000001ff1a7424 */ /* 0x000fe200078e00ff */
[----:B------:R-:W-:Y:S01]  /*91b0*/  ULOP3.LUT UR36, UR37, 0x2, URZ, 0xfc, !UPT ;  /* 0x0000000225247892 */ /* 0x000fe2000f8efc3f */
[----:B------:R-:W-:Y:S01]  /*91c0*/  IMAD.MOV.U32 R24, RZ, RZ, RZ ;  /* 0x000000ffff187224 */ /* 0x000fe200078e00ff */
[----:B------:R-:W-:Y:S01]  /*91d0*/  ULDC UR38, c[0x0][0xc] ;  /* 0x0000030000267ab9 */ /* 0x000fe20000000800 */
[----:B--2---:R-:W-:-:S06]  /*91e0*/  ULEA UR4, UR5, UR4, 0x18 ;  /* 0x0000000405047291 */ /* 0x004fcc000f8ec03f */
[----:B------:R-:W-:Y:S01]  /*91f0*/  IMAD.U32 R22, RZ, RZ, UR4 ;  /* 0x00000004ff167e24 */ /* 0x000fe2000f8e00ff */
[C---:B-1----:R-:W-:Y:S01]  /*9200*/  LOP3.LUT R3, R4.reuse, 0x7f, RZ, 0xc0, !PT ;  /* 0x0000007f04037812 */ /* 0x042fe200078ec0ff */
[----:B0-----:R-:W-:-:S05]  /*9210*/  IMAD.SHL.U32 R0, R4, 0x8, RZ ;  /* 0x0000000804007824 */ /* 0x001fca00078e00ff */
[----:B------:R-:W-:-:S04]  /*9220*/  LOP3.LUT R2, R0, 0x1f8, RZ, 0xc0, !PT ;  /* 0x000001f800027812 */ /* 0x000fc800078ec0ff */
[----:B------:R-:W-:Y:S01]  /*9230*/  LOP3.LUT R29, R2, 0x38, R4, 0x78, !PT ;  /* 0x00000038021d7812 */ /* 0x000fe200078e7804 */
[----:B------:R-:W-:Y:S01]  /*9240*/  IMAD.SHL.U32 R2, R4, 0x10, RZ ;  /* 0x0000001004027824 */ /* 0x000fe200078e00ff */
[----:B------:R-:W-:Y:S02]  /*9250*/  SHF.R.U32.HI R4, RZ, 0x3, R3 ;  /* 0x00000003ff047819 */ /* 0x000fe40000011603 */
[----:B------:R-:W-:Y:S02]  /*9260*/  LOP3.LUT R29, R29, 0x200, R0, 0xf8, !PT ;  /* 0x000002001d1d7812 */ /* 0x000fe400078ef800 */
[----:B------:R-:W-:Y:S02]  /*9270*/  LOP3.LUT R3, R0, 0x38, RZ, 0xc0, !PT ;  /* 0x0000003800037812 */ /* 0x000fe400078ec0ff */
[----:B------:R-:W-:Y:S01]  /*9280*/  LOP3.LUT R0, R4, 0x70, R2, 0xf8, !PT ;  /* 0x0000007004007812 */ /* 0x000fe200078ef802 */
[----:B------:R-:W-:Y:S01]  /*9290*/  IMAD R37, R29, 0x2, R22 ;  /* 0x000000021d257824 */ /* 0x000fe200078e0216 */
[----:B------:R-:W-:-:S02]  /*92a0*/  LOP3.LUT R4, R3, 0x40, RZ, 0xfc, !PT ;  /* 0x0000004003047812 */ /* 0x000fc400078efcff */
[C---:B------:R-:W-:Y:S02]  /*92b0*/  LOP3.LUT R2, R3.reuse, 0x80, RZ, 0xfc, !PT ;  /* 0x0000008003027812 */ /* 0x040fe400078efcff */
[----:B---3--:R-:W-:-:S07]  /*92c0*/  LOP3.LUT R0, R3, 0xc0, RZ, 0xfc, !PT ;  /* 0x000000c003007812 */ /* 0x008fce00078efcff */
.L_x_509:
[----:B0-----:R-:W0:Y:S02]  /*92d0*/  LDC.64 R2, c[0x0][0xc88] ;  /* 0x00032200ff027b82 */ /* 0x001e240000000a00 */
[----:B0-----:R-:W-:-:S05]  /*92e0*/  IMAD.WIDE R2, R19, 0x4, R2 ;  /* 0x0000000413027825 */ /* 0x001fca00078e0202 */
[----:B--2---:R-:W2:Y:S01]  /*92f0*/  LDG.E R25, desc[UR50][R2.64] ;  /* 0x0000003202197981 */ /* 0x004ea2000c1e1900 */
[----:B------:R-:W-:Y:S05]  /*9300*/  YIELD ;  /* 0x0000000000007946 */ /* 0x000fea0003800000 */
[----:B------:R-:W-:Y:S01]  /*9310*/  ULDC.64 UR4, c[0x0][0xa28] ;  /* 0x00028a0000047ab9 */ /* 0x000fe20000000a00 */
[----:B------:R-:W-:Y:S01]  /*9320*/  IMAD.MOV.U32 R30, RZ, RZ, RZ ;  /* 0x000000ffff1e7224 */ /* 0x000fe200078e00ff */
[----:B------:R-:W-:Y:S01]  /*9330*/  ISETP.NE.U32.AND P0, PT, RZ, UR4, PT ;  /* 0x00000004ff007c0c */ /* 0x000fe2000bf05070 */
[----:B------:R-:W-:-:S03]  /*9340*/  ULDC.64 UR6, c[0x0][0xa18] ;  /* 0x0002860000067ab9 */ /* 0x000fc60000000a00 */
[----:B------:R-:W-:Y:S02]  /*9350*/  ISETP.NE.AND.EX P0, PT, RZ, UR5, PT, P0 ;  /* 0x00000005ff007c0c */ /* 0x000fe4000bf05300 */
[----:B--2---:R-:W-:-:S11]  /*9360*/  SHF.R.S32.HI R0, RZ, 0x1f, R25 ;  /* 0x0000001fff007819 */ /* 0x004fd60000011419 */
[C---:B------:R-:W-:Y:S01]  /*9370*/  @P0 LEA R2, P1, R25.reuse, UR4, 0x2 ;  /* 0x0000000419020c11 */ /* 0x040fe2000f8210ff */
[C---:B------:R-:W-:Y:S01]  /*9380*/  IMAD.SHL.U32 R27, R25.reuse, 0x4, RZ ;  /* 0x00000004191b7824 */ /* 0x040fe200078e00ff */
[C-C-:B------:R-:W-:Y:S01]  /*9390*/  SHF.L.U64.HI R31, R25.reuse, 0x2, R0.reuse ;  /* 0x00000002191f7819 */ /* 0x140fe20000010200 */
[----:B------:R0:W-:Y:S01]  /*93a0*/  STL [R1+0x4], R0 ;  /* 0x0000040001007387 */ /* 0x0001e20000100800 */
[----:B------:R-:W-:Y:S01]  /*93b0*/  @P0 LEA.HI.X R3, R25, UR5, R0, 0x2, P1 ;  /* 0x0000000519030c11 */ /* 0x000fe200088f1400 */
[----:B------:R-:W-:-:S04]  /*93c0*/  ULDC.64 UR4, c[0x0][0xa00] ;  /* 0x0002800000047ab9 */ /* 0x000fc80000000a00 */
[----:B-1----:R1:W5:Y:S01]  /*93d0*/  @P0 LDG.E R30, desc[UR50][R2.64] ;  /* 0x00000032021e0981 */ /* 0x002362000c1e1900 */
[----:B------:R-:W-:Y:S02]  /*93e0*/  ISETP.NE.U32.AND P0, PT, RZ, UR4, PT ;  /* 0x00000004ff007c0c */ /* 0x000fe4000bf05070 */
[----:B------:R-:W-:Y:S01]  /*93f0*/  LOP3.LUT R23, R23, 0xfffffeff, RZ, 0xc0, !PT ;  /* 0xfffffeff17177812 */ /* 0x000fe200078ec0ff */
[----:B0-----:R-:W-:Y:S01]  /*9400*/  IMAD.MOV.U32 R0, RZ, RZ, RZ ;  /* 0x000000ffff007224 */ /* 0x001fe200078e00ff */
[----:B------:R-:W-:Y:S02]  /*9410*/  ISETP.NE.AND.EX P2, PT, RZ, UR5, PT, P0 ;  /* 0x00000005ff007c0c */ /* 0x000fe4000bf45300 */
[----:B------:R-:W-:Y:S02]  /*9420*/  ISETP.NE.U32.AND P0, PT, RZ, UR6, PT ;  /* 0x00000006ff007c0c */ /* 0x000fe4000bf05070 */
[----:B-1----:R-:W-:Y:S02]  /*9430*/  IADD3 R2, P1, R27, UR4, RZ ;  /* 0x000000041b027c10 */ /* 0x002fe4000ff3e0ff */
[----:B------:R-:W-:-:S02]  /*9440*/  ISETP.NE.AND.EX P0, PT, RZ, UR7, PT, P0 ;  /* 0x00000007ff007c0c */ /* 0x000fc4000bf05300 */
[----:B------:R-:W-:Y:S01]  /*9450*/  IADD3.X R3, R31, UR5, RZ, P1, !PT ;  /* 0x000000051f037c10 */ /* 0x000fe20008ffe4ff */
[----:B------:R-:W-:-:S04]  /*9460*/  ULDC.64 UR4, c[0x0][0x418] ;  /* 0x0001060000047ab9 */ /* 0x000fc80000000a00 */
[----:B------:R-:W-:Y:S01]  /*9470*/  @P2 LOP3.LUT R23, R23, 0x100, RZ, 0xfc, !PT ;  /* 0x0000010017172812 */ /* 0x000fe200078efcff */
[----:B------:R-:W2:Y:S05]  /*9480*/  @P2 LDG.E R0, desc[UR50][R2.64] ;  /* 0x0000003202002981 */ /* 0x000eaa000c1e1900 */
[----:B------:R-:W-:-:S04]  /*9490*/  @P0 IADD3 R4, P1, R27, UR6, RZ ;  /* 0x000000061b040c10 */ /* 0x000fc8000ff3e0ff */
[----:B------:R-:W-:Y:S01]  /*94a0*/  @P0 IADD3.X R5, R31, UR7, RZ, P1, !PT ;  /* 0x000000071f050c10 */ /* 0x000fe20008ffe4ff */
[----:B--2---:R0:W-:Y:S04]  /*94b0*/  STL [R1], R0 ;  /* 0x0000000001007387 */ /* 0x0041e80000100800 */
[----:B0-----:R-:W2:Y:S01]  /*94c0*/  @P0 LDG.E R0, desc[UR50][R4.64] ;  /* 0x0000003204000981 */ /* 0x001ea2000c1e1900 */
[----:B------:R-:W-:-:S03]  /*94d0*/  UISETP.NE.U32.AND UP0, UPT, UR4, URZ, UPT ;  /* 0x0000003f0400728c */ /* 0x000fc6000bf05070 */
[----:B------:R-:W-:Y:S01]  /*94e0*/  ULDC UR4, c[0x0][0x424] ;  /* 0x0001090000047ab9 */ /* 0x000fe20000000800 */
[----:B------:R-:W-:-:S03]  /*94f0*/  UISETP.NE.AND.EX UP0, UPT, UR5, URZ, UPT, UP0 ;  /* 0x0000003f0500728c */ /* 0x000fc6000bf05300 */
[----:B------:R-:W-:Y:S01]  /*9500*/  ULDC UR5, c[0x0][0x2f0] ;  /* 0x0000bc0000057ab9 */ /* 0x000fe20000000800 */
[----:B------:R-:W-:-:S04]  /*9510*/  USEL UR4, UR4, 0x1, UP0 ;  /* 0x0000000104047887 */ /* 0x000fc80008000000 */
[----:B------:R-:W-:-:S06]  /*9520*/  UIMAD UR4, UR4, UR5, URZ ;  /* 0x00000005040472a4 */ /* 0x000fcc000f8e023f */
[----:B------:R-:W-:Y:S01]  /*9530*/  IMAD.U32 R7, RZ, RZ, UR4 ;  /* 0x00000004ff077e24 */ /* 0x000fe2000f8e00ff */
[----:B--2---:R0:W-:Y:S01]  /*9540*/  @P0 STL [R1+0x8], R0 ;  /* 0x0000080001000387 */ /* 0x0041e20000100800 */
[----:B---3--:R-:W-:Y:S05]  /*9550*/  @P0 BRA `(.L_x_449) ;  /* 0x0000000000200947 */ /* 0x008fea0003800000 */
[----:B------:R-:W-:Y:S02]  /*9560*/  ULDC UR4, c[0x0][0x288] ;  /* 0x0000a20000047ab9 */ /* 0x000fe40000000800 */
[----:B0-----:R-:W-:-:S05]  /*9570*/  IMAD.U32 R0, RZ, RZ, UR4 ;  /* 0x00000004ff007e24 */ /* 0x001fca000f8e00ff */
[----:B------:R1:W-:Y:S01]  /*9580*/  STL [R1+0x8], R0 ;  /* 0x0000080001007387 */ /* 0x0003e20000100800 */
[----:B------:R-:W-:Y:S05]  /*9590*/  @!P2 BRA `(.L_x_449) ;  /* 0x000000000010a947 */ /* 0x000fea0003800000 */
[----:B------:R-:W2:Y:S04]  /*95a0*/  LDG.E R5, desc[UR50][R2.64] ;  /* 0x0000003202057981 */ /* 0x000ea8000c1e1900 */
[----:B-1----:R-:W2:Y:S02]  /*95b0*/  LDG.E R0, desc[UR50][R2.64+0x4] ;  /* 0x0000043202007981 */ /* 0x002ea4000c1e1900 */
[----:B--2---:R-:W-:-:S05]  /*95c0*/  IMAD.IADD R0, R0, 0x1, -R5 ;  /* 0x0000000100007824 */ /* 0x004fca00078e0a05 */
[----:B------:R2:W-:Y:S02]  /*95d0*/  STL [R1+0x8], R0 ;  /* 0x0000080001007387 */ /* 0x0005e40000100800 */
.L_x_449:
[----:B------:R-:W-:Y:S01]  /*95e0*/  ULDC.64 UR4, c[0x0][0xa20] ;  /* 0x0002880000047ab9 */ /* 0x000fe20000000a00 */
[----:B------:R-:W-:Y:S01]  /*95f0*/  IMAD.MOV.U32 R28, RZ, RZ, R25 ;  /* 0x000000ffff1c7224 */ /* 0x000fe200078e0019 */
[----:B------:R-:W-:-:S04]  /*9600*/  ISETP.NE.U32.AND P0, PT, RZ, UR4, PT ;  /* 0x00000004ff007c0c */ /* 0x000fc8000bf05070 */
[----:B------:R-:W-:-:S13]  /*9610*/  ISETP.NE.AND.EX P0, PT, RZ, UR5, PT, P0 ;  /* 0x00000005ff007c0c */ /* 0x000fda000bf05300 */
[----:B------:R-:W-:Y:S05]  /*9620*/  @!P0 BRA `(.L_x_450) ;  /* 0x0000000000108947 */ /* 0x000fea0003800000 */
[----:B------:R-:W-:-:S04]  /*9630*/  IADD3 R2, P0, R27, UR4, RZ ;  /* 0x000000041b027c10 */ /* 0x000fc8000ff1e0ff */
[----:B------:R-:W-:-:S05]  /*9640*/  IADD3.X R3, R31, UR5, RZ, P0, !PT ;  /* 0x000000051f037c10 */ /* 0x000fca00087fe4ff */
[----:B------:R3:W5:Y:S01]  /*9650*/  LDG.E R7, desc[UR50][R2.64] ;  /* 0x0000003202077981 */ /* 0x000762000c1e1900 */
[----:B------:R-:W-:Y:S05]  /*9660*/  BRA `(.L_x_451) ;  /* 0x0000000000247947 */ /* 0x000fea0003800000 */
.L_x_450:
[----:B------:R-:W-:Y:S02]  /*9670*/  ULDC.64 UR4, c[0x0][0xa08] ;  /* 0x0002820000047ab9 */ /* 0x000fe40000000a00 */
[----:B------:R-:W-:-:S04]  /*9680*/  ISETP.NE.U32.AND P0, PT, RZ, UR4, PT ;  /* 0x00000004ff007c0c */ /* 0x000fc8000bf05070 */
[----:B------:R-:W-:-:S13]  /*9690*/  ISETP.NE.AND.EX P0, PT, RZ, UR5, PT, P0 ;  /* 0x00000005ff007c0c */ /* 0x000fda000bf05300 */
[----:B------:R-:W-:Y:S05]  /*96a0*/  @!P0 BRA `(.L_x_451) ;  /* 0x0000000000148947 */ /* 0x000fea0003800000 */
[----:B------:R-:W3:Y:S02]  /*96b0*/  LDC.64 R2, c[0x0][0xa08] ;  /* 0x00028200ff027b82 */ /* 0x000ee40000000a00 */
[----:B---3--:R-:W-:-:S05]  /*96c0*/  IMAD.WIDE R2, R28, 0x4, R2 ;  /* 0x000000041c027825 */ /* 0x008fca00078e0202 */
[----:B------:R-:W3:Y:S04]  /*96d0*/  LDG.E R7, desc[UR50][R2.64] ;  /* 0x0000003202077981 */ /* 0x000ee8000c1e1900 */
[----:B012---:R-:W3:Y:S02]  /*96e0*/  LDG.E R0, desc[UR50][R2.64+0x4] ;  /* 0x0000043202007981 */ /* 0x007ee4000c1e1900 */
[----:B---3--:R-:W-:-:S07]  /*96f0*/  IMAD.IADD R7, R0, 0x1, -R7 ;  /* 0x0000000100077824 */ /* 0x008fce00078e0a07 */
.L_x_451:
[----:B-----5:R-:W-:Y:S01]  /*9700*/  IMAD.IADD R36, R7, 0x1, -R30 ;  /* 0x0000000107247824 */ /* 0x020fe200078e0a1e */
[----:B------:R-:W-:Y:S03]  /*9710*/  BSSY B7, `(.L_x_452) ;  /* 0x0000359000077945 */ /* 0x000fe60003800000 */
[C---:B012---:R-:W-:Y:S01]  /*9720*/  VIADD R0, R36.reuse, 0x5f ;  /* 0x0000005f24007836 */ /* 0x047fe20000000000 */
[----:B------:R-:W-:-:S03]  /*9730*/  ISETP.GT.AND P0, PT, R36, RZ, PT ;  /* 0x000000ff2400720c */ /* 0x000fc60003f04270 */
[----:B------:R-:W-:-:S05]  /*9740*/  IMAD.HI R0, R0, 0x2aaaaaab, RZ ;  /* 0x2aaaaaab00007827 */ /* 0x000fca00078e02ff */
[----:B---3--:R-:W-:-:S04]  /*9750*/  SHF.R.U32.HI R3, RZ, 0x1f, R0 ;  /* 0x0000001fff037819 */ /* 0x008fc80000011600 */
[----:B------:R-:W-:-:S05]  /*9760*/  LEA.HI.SX32 R33, R0, R3, 0x1c ;  /* 0x0000000300217211 */ /* 0x000fca00078fe2ff */
[----:B------:R0:W-:Y:S01]  /*9770*/  STL [R1+0x28], R33 ;  /* 0x0000282101007387 */ /* 0x0001e20000100800 */
[----:B------:R-:W-:Y:S05]  /*9780*/  @P0 BRA `(.L_x_453) ;  /* 0x0000000000440947 */ /* 0x000fea0003800000 */
[----:B------:R-:W1:Y:S02]  /*9790*/  S2R R2, SR_TID.X ;  /* 0x0000000000027919 */ /* 0x000e640000002100 */
[----:B-1----:R-:W-:-:S04]  /*97a0*/  LOP3.LUT R2, R2, 0x7f, RZ, 0xc0, !PT ;  /* 0x0000007f02027812 */ /* 0x002fc800078ec0ff */
[----:B------:R-:W-:-:S13]  /*97b0*/  ISETP.NE.AND P0, PT, R2, RZ, PT ;  /* 0x000000ff0200720c */ /* 0x000fda0003f05270 */
[----:B------:R-:W-:Y:S05]  /*97c0*/  @P0 BRA `(.L_x_454) ;  /* 0x0000003400340947 */ /* 0x000fea0003800000 */
[----:B------:R-:W1:Y:S01]  /*97d0*/  S2R R5, SR_LANEID ;  /* 0x0000000000057919 */ /* 0x000e620000000000 */
[----:B------:R-:W-:Y:S01]  /*97e0*/  VOTEU.ANY UR4, UPT, PT ;  /* 0x0000000000047886 */ /* 0x000fe200038e0100 */
[----:B------:R-:W2:Y:S01]  /*97f0*/  LDC.64 R2, c[0x0][0xc60] ;  /* 0x00031800ff027b82 */ /* 0x000ea20000000a00 */
[----:B------:R-:W1:Y:S02]  /*9800*/  FLO.U32 R0, UR4 ;  /* 0x0000000400007d00 */ /* 0x000e6400080e0000 */
[----:B-1----:R-:W-:-:S06]  /*9810*/  ISETP.EQ.U32.AND P0, PT, R0, R5, PT ;  /* 0x000000050000720c */ /* 0x002fcc0003f02070 */
[----:B------:R-:W2:Y:S07]  /*9820*/  POPC R5, UR4 ;  /* 0x0000000400057d09 */ /* 0x000eae0008000000 */
[----:B--2---:R-:W2:Y:S01]  /*9830*/  @P0 ATOMG.E.ADD.STRONG.GPU PT, R3, desc[UR50][R2.64], R5 ;  /* 0x00000005020309a8 */ /* 0x004ea200081ee1f2 */
[----:B------:R-:W1:Y:S02]  /*9840*/  S2R R4, SR_LTMASK ;  /* 0x0000000000047919 */ /* 0x000e640000003900 */
[----:B-1----:R-:W-:-:S04]  /*9850*/  LOP3.LUT R4, R4, UR4, RZ, 0xc0, !PT ;  /* 0x0000000404047c12 */ /* 0x002fc8000f8ec0ff */
[----:B------:R-:W1:Y:S01]  /*9860*/  POPC R7, R4 ;  /* 0x0000000400077309 */ /* 0x000e620000000000 */
[----:B--2---:R-:W1:Y:S02]  /*9870*/  SHFL.IDX PT, R0, R3, R0, 0x1f ;  /* 0x00001f0003007589 */ /* 0x004e6400000e0000 */
[----:B-1----:R-:W-:Y:S01]  /*9880*/  IADD3 R16, R0, UR38, R7 ;  /* 0x0000002600107c10 */ /* 0x002fe2000fffe007 */
[----:B------:R-:W-:Y:S06]  /*9890*/  BRA `(.L_x_454) ;  /* 0x0000003400007947 */ /* 0x000fec0003800000 */
.L_x_453:
[----:B------:R-:W-:Y:S01]  /*98a0*/  VIADD R0, R22, 0x1c400 ;  /* 0x0001c40016007836 */ /* 0x000fe20000000000 */
[----:B------:R-:W-:Y:S04]  /*98b0*/  BSSY B6, `(.L_x_455) ;  /* 0x0000013000067945 */ /* 0x000fe80003800000 */
[----:B------:R-:W-:-:S13]  /*98c0*/  LOP3.LUT P0, RZ, R0, 0x3ff, RZ, 0xc0, !PT ;  /* 0x000003ff00ff7812 */ /* 0x000fda000780c0ff */
[----:B------:R-:W-:Y:S05]  /*98d0*/  @!P0 BRA `(.L_x_456) ;  /* 0x0000000000408947 */ /* 0x000fea0003800000 */
[----:B------:R-:W-:Y:S01]  /*98e0*/  MOV R2, 0x0 ;  /* 0x0000000000027802 */ /* 0x000fe20000000f00 */
[----:B------:R-:W-:Y:S01]  /*98f0*/  ULDC.64 UR6, c[0x4][0x98] ;  /* 0x0100260000067ab9 */ /* 0x000fe20000000a00 */
[----:B------:R-:W-:Y:S01]  /*9900*/  ULDC.64 UR8, c[0x4][0xa0] ;  /* 0x0100280000087ab9 */ /* 0x000fe20000000a00 */
[----:B------:R-:W-:Y:S01]  /*9910*/  ULDC.64 UR4, c[0x4][0x8] ;  /* 0x0100020000047ab9 */ /* 0x000fe20000000a00 */
[----:B------:R-:W-:Y:S01]  /*9920*/  IMAD.U32 R4, RZ, RZ, UR6 ;  /* 0x00000006ff047e24 */ /* 0x000fe2000f8e00ff */
[----:B------:R-:W-:Y:S01]  /*9930*/  MOV R5, UR7 ;  /* 0x0000000700057c02 */ /* 0x000fe20008000f00 */
[----:B------:R-:W1:Y:S01]  /*9940*/  LDC.64 R2, c[0x4][R2] ;  /* 0x0100000002027b82 */ /* 0x000e620000000a00 */
[----:B------:R-:W-:Y:S02]  /*9950*/  IMAD.U32 R6, RZ, RZ, UR8 ;  /* 0x00000008ff067e24 */ /* 0x000fe4000f8e00ff */
[----:B------:R-:W-:Y:S02]  /*9960*/  IMAD.U32 R7, RZ, RZ, UR9 ;  /* 0x00000009ff077e24 */ /* 0x000fe4000f8e00ff */
[----:B------:R-:W-:-:S02]  /*9970*/  IMAD.U32 R10, RZ, RZ, UR4 ;  /* 0x00000004ff0a7e24 */ /* 0x000fc4000f8e00ff */
[----:B------:R-:W-:Y:S02]  /*9980*/  IMAD.U32 R11, RZ, RZ, UR5 ;  /* 0x00000005ff0b7e24 */ /* 0x000fe4000f8e00ff */
[----:B------:R-:W-:Y:S02]  /*9990*/  IMAD.MOV.U32 R8, RZ, RZ, 0x70 ;  /* 0x00000070ff087424 */ /* 0x000fe400078e00ff */
[----:B------:R-:W-:Y:S02]  /*99a0*/  IMAD.MOV.U32 R12, RZ, RZ, 0x1 ;  /* 0x00000001ff0c7424 */ /* 0x000fe400078e00ff */
[----:B------:R-:W-:-:S07]  /*99b0*/  IMAD.MOV.U32 R13, RZ, RZ, RZ ;  /* 0x000000ffff0d7224 */ /* 0x000fce00078e00ff */
[----:B------:R-:W-:-:S07]  /*99c0*/  LEPC R20, `(.L_x_456) ;  /* 0x000000001014794e */ /* 0x000fce0000000000 */
[----:B01----:R-:W-:Y:S05]  /*99d0*/  CALL.ABS.NOINC R2 ;  /* 0x0000000002007343 */ /* 0x003fea0003c00000 */
.L_x_456:
[----:B------:R-:W-:Y:S05]  /*99e0*/  BSYNC B6 ;  /* 0x0000000000067941 */ /* 0x000fea0003800000 */
.L_x_455:
        /* <DEDUP_REMOVED lines=8> */
[----:B------:R1:W2:Y:S01]  /*9a70*/  LDC.64 R2, c[0x4][R32] ;  /* 0x0100000020027b82 */ /* 0x0002a20000000a00 */
[----:B------:R-:W-:Y:S02]  /*9a80*/  IMAD.U32 R4, RZ, RZ, UR6 ;  /* 0x00000006ff047e24 */ /* 0x000fe4000f8e00ff */
[----:B------:R-:W-:Y:S02]  /*9a90*/  IMAD.U32 R5, RZ, RZ, UR7 ;  /* 0x00000007ff057e24 */ /* 0x000fe4000f8e00ff */
[----:B------:R-:W-:Y:S02]  /*9aa0*/  IMAD.U32 R6, RZ, RZ, UR8 ;  /* 0x00000008ff067e24 */ /* 0x000fe4000f8e00ff */
[----:B------:R-:W-:-:S02]  /*9ab0*/  IMAD.U32 R7, RZ, RZ, UR9 ;  /* 0x00000009ff077e24 */ /* 0x000fc4000f8e00ff */
[----:B------:R-:W-:Y:S02]  /*9ac0*/  IMAD.U32 R10, RZ, RZ, UR4 ;  /* 0x00000004ff0a7e24 */ /* 0x000fe4000f8e00ff */
[----:B------:R-:W-:Y:S02]  /*9ad0*/  IMAD.U32 R11, RZ, RZ, UR5 ;  /* 0x00000005ff0b7e24 */ /* 0x000fe4000f8e00ff */
[----:B------:R-:W-:Y:S02]  /*9ae0*/  IMAD.MOV.U32 R8, RZ, RZ, 0x70 ;  /* 0x00000070ff087424 */ /* 0x000fe400078e00ff */
[----:B------:R-:W-:Y:S02]  /*9af0*/  IMAD.MOV.U32 R12, RZ, RZ, 0x1 ;  /* 0x00000001ff0c7424 */ /* 0x000fe400078e00ff */
[----:B-1----:R-:W-:-:S07]  /*9b00*/  IMAD.MOV.U32 R13, RZ, RZ, RZ ;  /* 0x000000ffff0d7224 */ /* 0x002fce00078e00ff */
[----:B------:R-:W-:-:S07]  /*9b10*/  LEPC R20, `(.L_x_459) ;  /* 0x000000001014794e */ /* 0x000fce0000000000 */
[----:B0-2---:R-:W-:Y:S05]  /*9b20*/  CALL.ABS.NOINC R2 ;  /* 0x0000000002007343 */ /* 0x005fea0003c00000 */
.L_x_459:
[----:B------:R0:W1:Y:S01]  /*9b30*/  LDC.64 R2, c[0x4][R32] ;  /* 0x0100000020027b82 */ /* 0x0000620000000a00 */
[----:B------:R-:W-:Y:S01]  /*9b40*/  ULDC.64 UR6, c[0x4][0x98] ;  /* 0x0100260000067ab9 */ /* 0x000fe20000000a00 */
[----:B------:R-:W-:Y:S01]  /*9b50*/  ULDC.64 UR8, c[0x4][0xa0] ;  /* 0x0100280000087ab9 */ /* 0x000fe20000000a00 */
[----:B------:R-:W-:Y:S01]  /*9b60*/  ULDC.64 UR4, c[0x4][0x18] ;  /* 0x0100060000047ab9 */ /* 0x000fe20000000a00 */
        /* <DEDUP_REMOVED lines=8> */
[----:B0-----:R-:W-:-:S07]  /*9bf0*/  IMAD.MOV.U32 R13, RZ, RZ, RZ ;  /* 0x000000ffff0d7224 */ /* 0x001fce00078e00ff */
[----:B------:R-:W-:-:S07]  /*9c00*/  LEPC R20, `(.L_x_458) ;  /* 0x000000001014794e */ /* 0x000fce0000000000 */
[----:B-1----:R-:W-:Y:S05]  /*9c10*/  CALL.ABS.NOINC R2 ;  /* 0x0000000002007343 */ /* 0x002fea0003c00000 */
.L_x_458:
[----:B------:R-:W-:Y:S05]  /*9c20*/  BSYNC B6 ;  /* 0x0000000000067941 */ /* 0x000fea0003800000 */
.L_x_457:
[----:B------:R-:W-:Y:S01]  /*9c30*/  ULDC.64 UR4, c[0x0][0x9f8] ;  /* 0x00027e0000047ab9 */ /* 0x000fe20000000a00 */
[----:B------:R-:W1:Y:S01]  /*9c40*/  S2R R20, SR_TID.X ;  /* 0x0000000000147919 */ /* 0x000e620000002100 */
[----:B------:R-:W-:Y:S01]  /*9c50*/  ISETP.NE.U32.AND P0, PT, RZ, UR4, PT ;  /* 0x00000004ff007c0c */ /* 0x000fe2000bf05070 */
[----:B------:R-:W2:Y:S03]  /*9c60*/  LDC R9, c[0x0][0x430] ;  /* 0x00010c00ff097b82 */ /* 0x000ea60000000800 */
[----:B------:R-:W-:-:S13]  /*9c70*/  ISETP.NE.AND.EX P0, PT, RZ, UR5, PT, P0 ;  /* 0x00000005ff007c0c */ /* 0x000fda000bf05300 */
[----:B------:R-:W-:Y:S01]  /*9c80*/  @P0 IADD3 R2, P1, R27, UR4, RZ ;  /* 0x000000041b020c10 */ /* 0x000fe2000ff3e0ff */
[----:B------:R-:W3:Y:S01]  /*9c90*/  S2R R21, SR_TID.X ;  /* 0x0000000000157919 */ /* 0x000ee20000002100 */
[----:B------:R-:W-:Y:S01]  /*9ca0*/  VIADD R8, R33, 0xffffffff ;  /* 0xffffffff21087836 */ /* 0x000fe20000000000 */
[----:B------:R-:W-:Y:S01]  /*9cb0*/  ULDC UR4, c[0x0][0x320] ;  /* 0x0000c80000047ab9 */ /* 0x000fe20000000800 */
[----:B------:R-:W-:-:S05]  /*9cc0*/  @P0 IADD3.X R3, R31, UR5, RZ, P1, !PT ;  /* 0x000000051f030c10 */ /* 0x000fca0008ffe4ff */
[----:B------:R4:W4:Y:S01]  /*9cd0*/  @P0 LDG.E R28, desc[UR50][R2.64] ;  /* 0x00000032021c0981 */ /* 0x000922000c1e1900 */
[----:B--2---:R-:W-:Y:S01]  /*9ce0*/  ISETP.NE.AND P2, PT, R9, 0x1, PT ;  /* 0x000000010900780c */ /* 0x004fe20003f45270 */
[----:B------:R-:W-:Y:S01]  /*9cf0*/  IMAD.MOV.U32 R34, RZ, RZ, RZ ;  /* 0x000000ffff227224 */ /* 0x000fe200078e00ff */
[----:B------:R-:W-:Y:S02]  /*9d00*/  LOP3.LUT R23, R23, 0xffffff7f, RZ, 0xc0, !PT ;  /* 0xffffff7f17177812 */ /* 0x000fe400078ec0ff */
[----:B-1----:R-:W-:-:S04]  /*9d10*/  LOP3.LUT R20, R20, 0x7f, RZ, 0xc0, !PT ;  /* 0x0000007f14147812 */ /* 0x002fc800078ec0ff */
[----:B------:R-:W-:-:S05]  /*9d20*/  SHF.R.U32.HI R32, RZ, 0x3, R20 ;  /* 0x00000003ff207819 */ /* 0x000fca0000011614 */
[----:B------:R-:W1:Y:S01]  /*9d30*/  @P2 LDC R4, c[0x0][0x434] ;  /* 0x00010d00ff042b82 */ /* 0x000e620000000800 */
[----:B------:R-:W-:-:S07]  /*9d40*/  @P2 LOP3.LUT R23, R23, 0x80, RZ, 0xfc, !PT ;  /* 0x0000008017172812 */ /* 0x000fce00078efcff */
[----:B------:R-:W2:Y:S01]  /*9d50*/  @P2 LDC R5, c[0x0][0x438] ;  /* 0x00010e00ff052b82 */ /* 0x000ea20000000800 */
[----:B---3--:R-:W-:-:S05]  /*9d60*/  IMAD.SHL.U32 R20, R21, 0x10, RZ ;  /* 0x0000001015147824 */ /* 0x008fca00078e00ff */
[----:B------:R-:W-:Y:S02]  /*9d70*/  LOP3.LUT R20, R32, 0x70, R20, 0xf8, !PT ;  /* 0x0000007020147812 */ /* 0x000fe400078ef814 */
[----:B------:R-:W3:Y:S03]  /*9d80*/  S2R R32, SR_TID.X ;  /* 0x0000000000207919 */ /* 0x000ee60000002100 */
[----:B------:R-:W-:-:S05]  /*9d90*/  IMAD R35, R8, 0x60, R20 ;  /* 0x0000006008237824 */ /* 0x000fca00078e0214 */
[C---:B------:R-:W-:Y:S01]  /*9da0*/  ISETP.GE.AND P0, PT, R35.reuse, R36, PT ;  /* 0x000000242300720c */ /* 0x040fe20003f06270 */
[----:B------:R-:W-:-:S03]  /*9db0*/  IMAD.IADD R35, R35, 0x1, R30 ;  /* 0x0000000123237824 */ /* 0x000fc600078e021e */
[----:B------:R-:W-:Y:S01]  /*9dc0*/  ISETP.GT.U32.OR P0, PT, R20, 0x5f, P0 ;  /* 0x0000005f1400780c */ /* 0x000fe20000704470 */
[----:B-1----:R-:W-:-:S04]  /*9dd0*/  @P2 IMAD.HI.U32 R4, R35, R4, RZ ;  /* 0x0000000423042227 */ /* 0x002fc800078e00ff */
[----:B------:R-:W-:Y:S01]  /*9de0*/  IMAD.MOV.U32 R0, RZ, RZ, R35 ;  /* 0x000000ffff007224 */ /* 0x000fe200078e0023 */
[----:B--2---:R-:W-:-:S07]  /*9df0*/  @P2 SHF.R.U32.HI R0, RZ, R5, R4 ;  /* 0x00000005ff002219 */ /* 0x004fce0000011604 */
[----:B------:R-:W1:Y:S01]  /*9e00*/  @!P0 LDC.64 R4, c[0x0][0x428] ;  /* 0x00010a00ff048b82 */ /* 0x000e620000000a00 */
[--C-:B----4-:R-:W-:Y:S01]  /*9e10*/  @!P0 SHF.R.S32.HI R3, RZ, 0x1f, R0.reuse ;  /* 0x0000001fff038819 */ /* 0x110fe20000011400 */
[----:B------:R-:W-:-:S06]  /*9e20*/  @!P0 IMAD.MOV.U32 R2, RZ, RZ, R0 ;  /* 0x000000ffff028224 */ /* 0x000fcc00078e0000 */
[----:B------:R-:W2:Y:S01]  /*9e30*/  @!P0 LDC.64 R6, c[0x0][0x418] ;  /* 0x00010600ff068b82 */ /* 0x000ea20000000a00 */
[----:B---3--:R-:W-:-:S04]  /*9e40*/  SHF.L.U32 R32, R32, 0x3, RZ ;  /* 0x0000000320207819 */ /* 0x008fc800000006ff */
[----:B------:R-:W-:-:S04]  /*9e50*/  LOP3.LUT R32, R32, 0x38, RZ, 0xc0, !PT ;  /* 0x0000003820207812 */ /* 0x000fc800078ec0ff */
[----:B------:R-:W-:-:S04]  /*9e60*/  LOP3.LUT R11, R32, 0x40, RZ, 0xfc, !PT ;  /* 0x00000040200b7812 */ /* 0x000fc800078efcff */
[----:B------:R-:W-:Y:S02]  /*9e70*/  ISETP.GE.AND P3, PT, R11, UR4, PT ;  /* 0x000000040b007c0c */ /* 0x000fe4000bf66270 */
[C---:B------:R-:W-:Y:S02]  /*9e80*/  LOP3.LUT R10, R32.reuse, 0x80, RZ, 0xfc, !PT ;  /* 0x00000080200a7812 */ /* 0x040fe400078efcff */
[----:B------:R-:W-:Y:S01]  /*9e90*/  LOP3.LUT R23, R23, 0xfffffff7, RZ, 0xc0, !PT ;  /* 0xfffffff717177812 */ /* 0x000fe200078ec0ff */
[----:B------:R-:W-:Y:S01]  /*9ea0*/  IMAD.MOV R0, RZ, RZ, -R0 ;  /* 0x000000ffff007224 */ /* 0x000fe200078e0a00 */
[----:B------:R-:W-:-:S07]  /*9eb0*/  ISETP.GE.AND P2, PT, R32, UR4, PT ;  /* 0x0000000420007c0c */ /* 0x000fce000bf46270 */
[----:B------:R-:W-:Y:S01]  /*9ec0*/  @P3 LOP3.LUT R23, R23, 0x8, RZ, 0xfc, !PT ;  /* 0x0000000817173812 */ /* 0x000fe200078efcff */
[----:B------:R-:W-:-:S03]  /*9ed0*/  IMAD R35, R9, R0, R35 ;  /* 0x0000000009237224 */ /* 0x000fc600078e0223 */
[----:B------:R-:W-:Y:S02]  /*9ee0*/  LOP3.LUT R23, R23, 0xffffffef, RZ, 0xc0, !PT ;  /* 0xffffffef17177812 */ /* 0x000fe400078ec0ff */
[----:B------:R-:W-:Y:S02]  /*9ef0*/  LOP3.LUT R9, R32, 0xc0, RZ, 0xfc, !PT ;  /* 0x000000c020097812 */ /* 0x000fe400078efcff */
[----:B------:R-:W-:Y:S01]  /*9f00*/  LOP3.LUT R23, R23, 0xfffffffb, RZ, 0xc0, !PT ;  /* 0xfffffffb17177812 */ /* 0x000fe200078ec0ff */
[----:B------:R-:W-:Y:S01]  /*9f10*/  UMOV UR5, 0xffffffff ;  /* 0xffffffff00057882 */ /* 0x000fe20000000000 */
[----:B------:R-:W-:Y:S01]  /*9f20*/  SHF.R.S32.HI R31, RZ, 0x1f, R28 ;  /* 0x0000001fff1f7819 */ /* 0x000fe2000001141c */
[----:B-1----:R-:W-:-:S04]  /*9f30*/  @!P0 IMAD.WIDE.U32 R2, R28, R4, R2 ;  /* 0x000000041c028225 */ /* 0x002fc800078e0002 */
[----:B------:R-:W-:Y:S01]  /*9f40*/  @!P0 IMAD R4, R31, R4, RZ ;  /* 0x000000041f048224 */ /* 0x000fe200078e02ff */
[----:B--2---:R-:W-:-:S03]  /*9f50*/  @!P0 LEA R6, P1, R2, R6, 0x2 ;  /* 0x0000000602068211 */ /* 0x004fc600078210ff */
[----:B------:R-:W-:-:S04]  /*9f60*/  @!P0 IMAD R5, R28, R5, R4 ;  /* 0x000000051c058224 */ /* 0x000fc800078e0204 */
[----:B------:R-:W-:-:S05]  /*9f70*/  @!P0 IMAD.IADD R5, R3, 0x1, R5 ;  /* 0x0000000103058824 */ /* 0x000fca00078e0205 */
[----:B------:R-:W-:Y:S02]  /*9f80*/  @!P0 LEA.HI.X R7, R2, R7, R5, 0x2, P1 ;  /* 0x0000000702078211 */ /* 0x000fe400008f1405 */
[----:B------:R-:W-:-:S03]  /*9f90*/  ISETP.GE.AND P1, PT, R10, UR4, PT ;  /* 0x000000040a007c0c */ /* 0x000fc6000bf26270 */
[----:B------:R1:W5:Y:S01]  /*9fa0*/  @!P0 LDG.E R34, desc[UR50][R6.64] ;  /* 0x0000003206228981 */ /* 0x000362000c1e1900 */
[----:B------:R-:W-:-:S09]  /*9fb0*/  ISETP.GE.AND P0, PT, R9, UR4, PT ;  /* 0x0000000409007c0c */ /* 0x000fd2000bf06270 */
[----:B------:R-:W-:-:S04]  /*9fc0*/  @P1 LOP3.LUT R23, R23, 0x4, RZ, 0xfc, !PT ;  /* 0x0000000417171812 */ /* 0x000fc800078efcff */
[----:B------:R-:W-:-:S04]  /*9fd0*/  @P2 LOP3.LUT R23, R23, 0x10, RZ, 0xfc, !PT ;  /* 0x0000001017172812 */ /* 0x000fc800078efcff */
[----:B------:R-:W-:-:S04]  /*9fe0*/  LOP3.LUT R23, R23, 0xfffffffd, RZ, 0xc0, !PT ;  /* 0xfffffffd17177812 */ /* 0x000fc800078ec0ff */
[----:B------:R-:W-:Y:S01]  /*9ff0*/  @P0 LOP3.LUT R23, R23, 0x2, RZ, 0xfc, !PT ;  /* 0x0000000217170812 */ /* 0x000fe200078efcff */
[----:B-1----:R-:W-:Y:S06]  /*a000*/  BRA.DIV UR5, `(.L_x_460) ;  /* 0x0000003e05047947 */ /* 0x002fec000b800000 */
.L_x_526:
[----:B------:R-:W-:Y:S01]  /*a010*/  IMAD.U32 R0, RZ, RZ, UR36 ;  /* 0x00000024ff007e24 */ /* 0x000fe2000f8e00ff */
[----:B------:R-:W-:Y:S02]  /*a020*/  ISETP.GT.U32.AND P1, PT, R20, 0x5f, PT ;  /* 0x0000005f1400780c */ /* 0x000fe40003f24070 */
[----:B------:R-:W-:Y:S02]  /*a030*/  LOP3.LUT R23, R23, 0xffffffbf, RZ, 0xc0, !PT ;  /* 0xffffffbf17177812 */ /* 0x000fe400078ec0ff */
[----:B------:R-:W-:Y:S02]  /*a040*/  ISETP.NE.AND P0, PT, R0, 0x3, PT ;  /* 0x000000030000780c */ /* 0x000fe40003f05270 */
[----:B------:R-:W-:Y:S02]  /*a050*/  SHF.R.S32.HI R27, RZ, 0x1f, R18 ;  /* 0x0000001fff1b7819 */ /* 0x000fe40000011412 */
[----:B------:R-:W-:-:S09]  /*a060*/  SEL R6, RZ, 0x1, P2 ;  /* 0x00000001ff067807 */ /* 0x000fd20001000000 */
[----:B------:R-:W-:-:S04]  /*a070*/  @P0 LOP3.LUT R23, R23, 0x40, RZ, 0xfc, !PT ;  /* 0x0000004017170812 */ /* 0x000fc800078efcff */
[----:B------:R-:W-:-:S04]  /*a080*/  LOP3.LUT R23, R23, 0xffffffdf, RZ, 0xc0, !PT ;  /* 0xffffffdf17177812 */ /* 0x000fc800078ec0ff */
[----:B------:R-:W-:Y:S01]  /*a090*/  @P1 LOP3.LUT R23, R23, 0x20, RZ, 0xfc, !PT ;  /* 0x0000002017171812 */ /* 0x000fe200078efcff */
[----:B------:R-:W-:Y:S06]  /*a0a0*/  @!P0 BRA `(.L_x_461) ;  /* 0x0000000000048947 */ /* 0x000fec0003800000 */
[----:B------:R-:W-:Y:S01]  /*a0b0*/  BPT.TRAP 0x1 ;  /* 0x000000040000795c */ /* 0x000fe20000300000 */
.L_x_461:
[----:B0-----:R-:W-:Y:S01]  /*a0c0*/  IMAD R33, R24, 0x8, R22 ;  /* 0x0000000818217824 */ /* 0x001fe200078e0216 */
[----:B------:R-:W-:Y:S01]  /*a0d0*/  SHF.L.U32 R0, R26, 0x1f, RZ ;  /* 0x0000001f1a007819 */ /* 0x000fe200000006ff */
[----:B------:R-:W-:Y:S03]  /*a0e0*/  BSSY B0, `(.L_x_462) ;  /* 0x0000003000007945 */ /* 0x000fe60003800000 */
[----:B------:R-:W0:Y:S02]  /*a0f0*/  SYNCS.PHASECHK.TRANS64.TRYWAIT P0, [R33+URZ+0x22840], R0 ;  /* 0x02284000210075a7 */ /* 0x000e24000800017f */
[----:B0-----:R-:W-:Y:S05]  /*a100*/  @!P0 BRA `(.L_x_463) ;  /* 0x0000003800f48947 */ /* 0x001fea0003800000 */
.L_x_527:
[----:B------:R-:W-:Y:S05]  /*a110*/  BSYNC B0 ;  /* 0x0000000000007941 */ /* 0x000fea0003800000 */
.L_x_462:
[----:B0-----:R-:W-:Y:S01]  /*a120*/  SHF.R.S32.HI R0, RZ, 0x1f, R35 ;  /* 0x0000001fff007819 */ /* 0x001fe20000011423 */
[----:B------:R-:W-:Y:S01]  /*a130*/  ULDC.64 UR4, c[0x0][0x300] ;  /* 0x0000c00000047ab9 */ /* 0x000fe20000000a00 */
[----:B-----5:R-:W-:Y:S01]  /*a140*/  SHF.R.S32.HI R4, RZ, 0x1f, R34 ;  /* 0x0000001fff047819 */ /* 0x020fe20000011422 */
[----:B------:R-:W-:Y:S01]  /*a150*/  IMAD.WIDE.U32 R2, R35, UR4, RZ ;  /* 0x0000000423027c25 */ /* 0x000fe2000f8e00ff */
[----:B------:R-:W-:Y:S01]  /*a160*/  LOP3.LUT R23, R23, 0xfffffffe, RZ, 0xc0, !PT ;  /* 0xfffffffe17177812 */ /* 0x000fe200078ec0ff */
[----:B------:R0:W-:Y:S02]  /*a170*/  STL [R1+0x1c], R0 ;  /* 0x00001c0001007387 */ /* 0x0001e40000100800 */
[----:B------:R-:W-:Y:S02]  /*a180*/  IMAD R32, R8, -0x60, R36 ;  /* 0xffffffa008207824 */ /* 0x000fe400078e0224 */
[----:B------:R1:W-:Y:S01]  /*a190*/  STL [R1+0x20], R4 ;  /* 0x0000200401007387 */ /* 0x0003e20000100800 */
[----:B0-----:R-:W-:-:S04]  /*a1a0*/  IMAD R0, R0, UR4, RZ ;  /* 0x0000000400007c24 */ /* 0x001fc8000f8e02ff */
[----:B------:R-:W-:Y:S01]  /*a1b0*/  IMAD R0, R35, UR5, R0 ;  /* 0x0000000523007c24 */ /* 0x000fe2000f8e0200 */
[----:B------:R-:W-:-:S03]  /*a1c0*/  ULDC.64 UR4, c[0x0][0x310] ;  /* 0x0000c40000047ab9 */ /* 0x000fc60000000a00 */
[----:B------:R-:W-:Y:S02]  /*a1d0*/  IMAD.IADD R3, R3, 0x1, R0 ;  /* 0x0000000103037824 */ /* 0x000fe400078e0200 */
[----:B------:R-:W-:Y:S02]  /*a1e0*/  IMAD R0, R4, UR4, RZ ;  /* 0x0000000404007c24 */ /* 0x000fe4000f8e02ff */
[----:B-1----:R-:W0:Y:S01]  /*a1f0*/  S2R R4, SR_TID.X ;  /* 0x0000000000047919 */ /* 0x002e220000002100 */
[----:B------:R-:W-:-:S04]  /*a200*/  IMAD.WIDE.U32 R2, R34, UR4, R2 ;  /* 0x0000000422027c25 */ /* 0x000fc8000f8e0002 */
[----:B------:R-:W-:Y:S01]  /*a210*/  IMAD R0, R34, UR5, R0 ;  /* 0x0000000522007c24 */ /* 0x000fe2000f8e0200 */
[----:B------:R-:W-:-:S03]  /*a220*/  ULDC.64 UR4, c[0x0][0x308] ;  /* 0x0000c20000047ab9 */ /* 0x000fc60000000a00 */
[----:B------:R-:W-:Y:S02]  /*a230*/  IMAD.IADD R3, R3, 0x1, R0 ;  /* 0x0000000103037824 */ /* 0x000fe400078e0200 */
[----:B------:R-:W-:Y:S02]  /*a240*/  IMAD R0, R27, UR4, RZ ;  /* 0x000000041b007c24 */ /* 0x000fe4000f8e02ff */
[----:B------:R-:W-:-:S04]  /*a250*/  IMAD.WIDE.U32 R2, R18, UR4, R2 ;  /* 0x0000000412027c25 */ /* 0x000fc8000f8e0002 */
[----:B------:R-:W-:Y:S01]  /*a260*/  IMAD R0, R18, UR5, R0 ;  /* 0x0000000512007c24 */ /* 0x000fe2000f8e0200 */
[----:B------:R-:W-:Y:S01]  /*a270*/  ULDC.64 UR4, c[0x0][0x2e8] ;  /* 0x0000ba0000047ab9 */ /* 0x000fe20000000a00 */
[----:B0-----:R-:W-:Y:S02]  /*a280*/  LOP3.LUT R5, R4, 0x7f, RZ, 0xc0, !PT ;  /* 0x0000007f04057812 */ /* 0x001fe400078ec0ff */
[----:B------:R-:W-:Y:S01]  /*a290*/  IMAD.IADD R4, R3, 0x1, R0 ;  /* 0x0000000103047824 */ /* 0x000fe200078e0200 */
[C---:B------:R-:W-:Y:S01]  /*a2a0*/  LEA R0, P0, R2.reuse, UR4, 0x1 ;  /* 0x0000000402007c11 */ /* 0x040fe2000f8008ff */
[----:B------:R-:W-:Y:S01]  /*a2b0*/  ULDC UR4, c[0x0][0x2f4] ;  /* 0x0000bd0000047ab9 */ /* 0x000fe20000000800 */
[----:B------:R-:W-:Y:S02]  /*a2c0*/  SHF.R.U32.HI R7, RZ, 0x3, R5 ;  /* 0x00000003ff077819 */ /* 0x000fe40000011605 */
[----:B------:R-:W0:Y:S01]  /*a2d0*/  S2R R5, SR_TID.X ;  /* 0x0000000000057919 */ /* 0x000e220000002100 */
[----:B------:R-:W-:Y:S01]  /*a2e0*/  LEA.HI.X R4, R2, UR5, R4, 0x1, P0 ;  /* 0x0000000502047c11 */ /* 0x000fe200080f0c04 */
[----:B------:R-:W-:Y:S01]  /*a2f0*/  UMOV UR5, 0xffffffff ;  /* 0xffffffff00057882 */ /* 0x000fe20000000000 */
[----:B------:R-:W-:-:S05]  /*a300*/  IMAD.IADD R32, R32, 0x1, -R7 ;  /* 0x0000000120207824 */ /* 0x000fca00078e0a07 */
[----:B------:R-:W-:Y:S01]  /*a310*/  ISETP.GE.AND P0, PT, R32, 0x1, PT ;  /* 0x000000012000780c */ /* 0x000fe20003f06270 */
[----:B0-----:R-:W-:Y:S02]  /*a320*/  IMAD.SHL.U32 R9, R5, 0x8, RZ ;  /* 0x0000000805097824 */ /* 0x001fe400078e00ff */
[----:B------:R-:W-:-:S03]  /*a330*/  IMAD R5, R24, 0x1800, R29 ;  /* 0x0000180018057824 */ /* 0x000fc600078e021d */
[----:B------:R-:W-:-:S04]  /*a340*/  LOP3.LUT R9, R9, 0x38, RZ, 0xc0, !PT ;  /* 0x0000003809097812 */ /* 0x000fc800078ec0ff */
[----:B------:R-:W-:-:S13]  /*a350*/  ISETP.GE.AND P2, PT, R9, UR4, PT ;  /* 0x0000000409007c0c */ /* 0x000fda000bf46270 */
[----:B------:R-:W-:Y:S01]  /*a360*/  @P2 LOP3.LUT R23, R23, 0x1, RZ, 0xfc, !PT ;  /* 0x0000000117172812 */ /* 0x000fe200078efcff */
[----:B------:R-:W-:Y:S06]  /*a370*/  BRA.DIV UR5, `(.L_x_464) ;  /* 0x0000003a056c7947 */ /* 0x000fec000b800000 */
[----:B------:R-:W0:Y:S01]  /*a380*/  SHFL.IDX PT, R3, R0, RZ, 0x181f ;  /* 0x00181fff00037589 */ /* 0x000e2200000e0000 */
[----:B------:R-:W-:-:S03]  /*a390*/  @P0 IMAD R7, R5, 0x2, R22 ;  /* 0x0000000205070824 */ /* 0x000fc600078e0216 */
[----:B------:R-:W1:Y:S01]  /*a3a0*/  SHFL.IDX PT, R2, R4, RZ, 0x181f ;  /* 0x00181fff04027589 */ /* 0x000e6200000e0000 */
[----:B0-----:R-:W-:-:S05]  /*a3b0*/  @P0 LEA R3, P1, R9, R3, 0x1 ;  /* 0x0000000309030211 */ /* 0x001fca00078208ff */
[----:B-1----:R-:W-:-:S05]  /*a3c0*/  @P0 IMAD.X R2, RZ, RZ, R2, P1 ;  /* 0x000000ffff020224 */ /* 0x002fca00008e0602 */
[----:B------:R-:W-:-:S04]  /*a3d0*/  @P0 LOP3.LUT R3, R3, R2, RZ, 0x3c, !PT ;  /* 0x0000000203030212 */ /* 0x000fc800078e3cff */
[----:B------:R-:W-:-:S04]  /*a3e0*/  @P0 LOP3.LUT R2, R3, R2, RZ, 0x3c, !PT ;  /* 0x0000000203020212 */ /* 0x000fc800078e3cff */
[----:B------:R-:W-:-:S05]  /*a3f0*/  @P0 LOP3.LUT R3, R3, R2, RZ, 0x3c, !PT ;  /* 0x0000000203030212 */ /* 0x000fca00078e3cff */
[----:B------:R-:W-:Y:S01]  /*a400*/  @!PT LDS RZ, [RZ] ;  /* 0x00000000fffff984 */ /* 0x000fe20000000800 */
[----:B------:R0:W-:Y:S01]  /*a410*/  @P0 LDGSTS.E.BYPASS.LTC128B.128 [R7+0x1c400], desc[UR50][R2.64], !P2 ;  /* 0x1c40000002070fae */ /* 0x0001e2000d101d72 */
[----:B------:R-:W-:-:S03]  /*a420*/  ISETP.GE.AND P0, PT, R32, 0x11, PT ;  /* 0x000000112000780c */ /* 0x000fc60003f06270 */
[----:B0-----:R-:W0:Y:S10]  /*a430*/  SHFL.IDX PT, R3, R0, 0x1, 0x181f ;  /* 0x00381f0000037f89 */ /* 0x001e3400000e0000 */
[----:B------:R-:W-:Y:S01]  /*a440*/  @P0 IMAD R7, R5, 0x2, R22 ;  /* 0x0000000205070824 */ /* 0x000fe200078e0216 */
[----:B------:R-:W1:Y:S01]  /*a450*/  SHFL.IDX PT, R2, R4, 0x1, 0x181f ;  /* 0x00381f0004027f89 */ /* 0x000e6200000e0000 */
[----:B0-----:R-:W-:-:S05]  /*a460*/  @P0 LEA R3, P1, R9, R3, 0x1 ;  /* 0x0000000309030211 */ /* 0x001fca00078208ff */
[----:B-1----:R-:W-:-:S05]  /*a470*/  @P0 IMAD.X R2, RZ, RZ, R2, P1 ;  /* 0x000000ffff020224 */ /* 0x002fca00008e0602 */
[----:B------:R-:W-:-:S04]  /*a480*/  @P0 LOP3.LUT R3, R3, R2, RZ, 0x3c, !PT ;  /* 0x0000000203030212 */ /* 0x000fc800078e3cff */
[----:B------:R-:W-:-:S04]  /*a490*/  @P0 LOP3.LUT R2, R3, R2, RZ, 0x3c, !PT ;  /* 0x0000000203020212 */ /* 0x000fc800078e3cff */
[----:B------:R-:W-:-:S05]  /*a4a0*/  @P0 LOP3.LUT R3, R3, R2, RZ, 0x3c, !PT ;  /* 0x0000000203030212 */ /* 0x000fca00078e3cff */
        /* <DEDUP_REMOVED lines=24> */
[----:B------:R-:W1:Y:S04]  /*a630*/  SHFL.IDX PT, R2, R4, 0x4, 0x181f ;  /* 0x00981f0004027f89 */ /* 0x000e6800000e0000 */
[----:B------:R-:W2:Y:S04]  /*a640*/  SHFL.IDX PT, R4, R4, 0x5, 0x181f ;  /* 0x00b81f0004047f89 */ /* 0x000ea800000e0000 */
[----:B------:R-:W3:Y:S01]  /*a650*/  SHFL.IDX PT, R0, R0, 0x5, 0x181f ;  /* 0x00b81f0000007f89 */ /* 0x000ee200000e0000 */
[----:B0-----:R-:W-:-:S05]  /*a660*/  @P0 LEA R3, P1, R9, R3, 0x1 ;  /* 0x0000000309030211 */ /* 0x001fca00078208ff */
[----:B-1----:R-:W-:-:S05]  /*a670*/  @P0 IMAD.X R2, RZ, RZ, R2, P1 ;  /* 0x000000ffff020224 */ /* 0x002fca00008e0602 */
[----:B------:R-:W-:-:S04]  /*a680*/  @P0 LOP3.LUT R3, R3, R2, RZ, 0x3c, !PT ;  /* 0x0000000203030212 */ /* 0x000fc800078e3cff */
[----:B------:R-:W-:-:S04]  /*a690*/  @P0 LOP3.LUT R2, R3, R2, RZ, 0x3c, !PT ;  /* 0x0000000203020212 */ /* 0x000fc800078e3cff */
[----:B------:R-:W-:-:S05]  /*a6a0*/  @P0 LOP3.LUT R3, R3, R2, RZ, 0x3c, !PT ;  /* 0x0000000203030212 */ /* 0x000fca00078e3cff */
[----:B--23--:R1:W-:Y:S02]  /*a6b0*/  @P0 LDGSTS.E.BYPASS.LTC128B.128 [R7+0x1e400], desc[UR50][R2.64], !P2 ;  /* 0x1e40000002070fae */ /* 0x00c3e4000d101d72 */
.L_x_541:
[----:B------:R-:W-:-:S13]  /*a6c0*/  ISETP.GE.AND P0, PT, R32, 0x51, PT ;  /* 0x000000512000780c */ /* 0x000fda0003f06270 */
[----:B01----:R-:W-:Y:S01]  /*a6d0*/  @P0 LEA R2, P1, R9, R0, 0x1 ;  /* 0x0000000009020211 */ /* 0x003fe200078208ff */
[----:B------:R-:W-:-:S04]  /*a6e0*/  @P0 IMAD R5, R5, 0x2, R22 ;  /* 0x0000000205050824 */ /* 0x000fc800078e0216 */
[----:B------:R-:W-:-:S05]  /*a6f0*/  @P0 IMAD.X R3, RZ, RZ, R4, P1 ;  /* 0x000000ffff030224 */ /* 0x000fca00008e0604 */
[----:B------:R-:W-:Y:S01]  /*a700*/  @!PT LDS RZ, [RZ] ;  /* 0x00000000fffff984 */ /* 0x000fe20000000800 */
[----:B------:R-:W-:Y:S01]  /*a710*/  @!PT LDS RZ, [RZ] ;  /* 0x00000000fffff984 */ /* 0x000fe20000000800 */
[----:B------:R-:W-:Y:S01]  /*a720*/  @!PT LDS RZ, [RZ] ;  /* 0x00000000fffff984 */ /* 0x000fe20000000800 */
[----:B------:R0:W-:Y:S01]  /*a730*/  @P0 LDGSTS.E.BYPASS.LTC128B.128 [R5+0x1ec00], desc[UR50][R2.64], !P2 ;  /* 0x1ec0000002050fae */ /* 0x0001e2000d101d72 */
[----:B------:R-:W-:Y:S01]  /*a740*/  PLOP3.LUT P0, PT, PT, PT, PT, 0x80, 0x0 ;  /* 0x000000000000781c */ /* 0x000fe20003f0f070 */
[----:B------:R-:W-:-:S12]  /*a750*/  NOP ;  /* 0x0000000000007918 */ /* 0x000fd80000000000 */
.L_x_465:
        /* <DEDUP_REMOVED lines=11> */
.L_x_466:
[----:B------:R1:W5:Y:S01]  /*a810*/  LDL.LU R4, [R1+0x4] ;  /* 0x0000040001047983 */ /* 0x0003620000300800 */
[C---:B------:R-:W-:Y:S01]  /*a820*/  LOP3.LUT P3, RZ, R23.reuse, 0x8, RZ, 0xc0, !PT ;  /* 0x0000000817ff7812 */ /* 0x040fe2000786c0ff */
[----:B------:R1:W-:Y:S02]  /*a830*/  SYNCS.ARRIVE.TRANS64.A1T0 RZ, [R33+URZ+0x22830], RZ ;  /* 0x022830ff21ff79a7 */ /* 0x0003e4000810003f */
[----:B0-----:R1:W5:Y:S01]  /*a840*/  LDL.LU R3, [R1] ;  /* 0x0000000001037983 */ /* 0x0013620000300800 */
[----:B------:R-:W-:-:S13]  /*a850*/  LOP3.LUT P2, RZ, R23, 0x4, RZ, 0xc0, !PT ;  /* 0x0000000417ff7812 */ /* 0x000fda000784c0ff */
[----:B------:R-:W-:Y:S05]  /*a860*/  WARPSYNC.ALL ;  /* 0x0000000000007948 */ /* 0x000fea0003800000 */
[----:B------:R-:W-:Y:S01]  /*a870*/  BAR.SYNC.DEFER_BLOCKING 0x8, 0x180 ;  /* 0x0206000000007b1d */ /* 0x000fe20000010000 */
[C---:B------:R-:W-:Y:S02]  /*a880*/  LOP3.LUT P1, RZ, R23.reuse, 0x100, RZ, 0xc0, !PT ;  /* 0x0000010017ff7812 */ /* 0x040fe4000782c0ff */
[----:B------:R-:W-:Y:S02]  /*a890*/  LOP3.LUT P0, RZ, R23, 0x2, RZ, 0xc0, !PT ;  /* 0x0000000217ff7812 */ /* 0x000fe4000780c0ff */
[----:B------:R-:W-:Y:S01]  /*a8a0*/  SEL R0, RZ, 0x2, P3 ;  /* 0x00000002ff007807 */ /* 0x000fe20001800000 */
[----:B------:R-:W-:Y:S01]  /*a8b0*/  ULDC.64 UR4, c[0x0][0x298] ;  /* 0x0000a60000047ab9 */ /* 0x000fe20000000a00 */
[----:B------:R-:W-:Y:S01]  /*a8c0*/  SEL R2, RZ, 0x4, P2 ;  /* 0x00000004ff027807 */ /* 0x000fe20001000000 */
[----:B------:R-:W-:Y:S01]  /*a8d0*/  BSSY B6, `(.L_x_467) ;  /* 0x0000022000067945 */ /* 0x000fe20003800000 */
[----:B------:R-:W-:-:S02]  /*a8e0*/  SEL R5, R25, RZ, !P1 ;  /* 0x000000ff19057207 */ /* 0x000fc40004800000 */
[----:B------:R-:W-:Y:S02]  /*a8f0*/  IADD3 R0, R2, R0, R6 ;  /* 0x0000000002007210 */ /* 0x000fe40007ffe006 */
[----:B------:R-:W-:Y:S01]  /*a900*/  SEL R25, RZ, 0x8, P0 ;  /* 0x00000008ff197807 */ /* 0x000fe20000000000 */
[----:B------:R0:W-:Y:S04]  /*a910*/  STL [R1+0x18], R5 ;  /* 0x0000180501007387 */ /* 0x0001e80000100800 */
[----:B------:R-:W-:Y:S01]  /*a920*/  IMAD.IADD R25, R0, 0x1, R25 ;  /* 0x0000000100197824 */ /* 0x000fe200078e0219 */
[----:B-----5:R-:W-:Y:S02]  /*a930*/  SEL R2, R4, RZ, !P1 ;  /* 0x000000ff04027207 */ /* 0x020fe40004800000 */
[----:B------:R-:W-:Y:S01]  /*a940*/  SHF.R.S32.HI R0, RZ, 0x1f, R3 ;  /* 0x0000001fff007819 */ /* 0x000fe20000011403 */
[----:B0-----:R-:W-:-:S02]  /*a950*/  IMAD.WIDE.U32 R4, R3, UR4, RZ ;  /* 0x0000000403047c25 */ /* 0x001fc4000f8e00ff */
[----:B------:R0:W-:Y:S02]  /*a960*/  STL [R1+0x4], R2 ;  /* 0x0000040201007387 */ /* 0x0001e40000100800 */
[----:B------:R-:W-:Y:S02]  /*a970*/  IMAD R0, R0, UR4, RZ ;  /* 0x0000000400007c24 */ /* 0x000fe4000f8e02ff */
[----:B------:R2:W-:Y:S02]  /*a980*/  STL.64 [R1+0x10], R4 ;  /* 0x0000100401007387 */ /* 0x0005e40000100a00 */
[----:B------:R-:W-:Y:S02]  /*a990*/  IMAD R0, R3, UR5, R0 ;  /* 0x0000000503007c24 */ /* 0x000fe4000f8e0200 */
[----:B0-----:R-:W-:Y:S02]  /*a9a0*/  VIADD R2, R22, 0x18400 ;  /* 0x0001840016027836 */ /* 0x001fe40000000000 */
[----:B------:R-:W-:-:S03]  /*a9b0*/  IMAD.IADD R0, R5, 0x1, R0 ;  /* 0x0000000105007824 */ /* 0x000fc600078e0200 */
[----:B------:R-:W-:Y:S02]  /*a9c0*/  LOP3.LUT P0, RZ, R2, 0x3ff, RZ, 0xc0, !PT ;  /* 0x000003ff02ff7812 */ /* 0x000fe4000780c0ff */
[----:B------:R2:W-:Y:S11]  /*a9d0*/  STL [R1], R0 ;  /* 0x0000000001007387 */ /* 0x0005f60000100800 */
[----:B--2---:R-:W-:Y:S05]  /*a9e0*/  @!P0 BRA `(.L_x_468) ;  /* 0x0000000000408947 */ /* 0x004fea0003800000 */
[----:B------:R-:W-:Y:S01]  /*a9f0*/  MOV R2, 0x0 ;  /* 0x0000000000027802 */ /* 0x000fe20000000f00 */
        /* <DEDUP_REMOVED lines=15> */
.L_x_468:
[----:B------:R-:W-:Y:S05]  /*aaf0*/  BSYNC B6 ;  /* 0x0000000000067941 */ /* 0x000fea0003800000 */
.L_x_467:
[----:B------:R-:W2:Y:S01]  /*ab00*/  LDL.LU R20, [R1] ;  /* 0x0000000001147983 */ /* 0x000ea20000300800 */
[----:B------:R-:W0:Y:S01]  /*ab10*/  LDC R7, c[0x0][0x448] ;  /* 0x00011200ff077b82 */ /* 0x000e220000000800 */
[----:B------:R-:W-:Y:S02]  /*ab20*/  ULDC.64 UR4, c[0x0][0x2d8] ;  /* 0x0000b60000047ab9 */ /* 0x000fe40000000a00 */
[----:B------:R-:W2:Y:S04]  /*ab30*/  LDL.LU.64 R2, [R1+0x10] ;  /* 0x0000100001027983 */ /* 0x000ea80000300a00 */
[----:B------:R-:W3:Y:S04]  /*ab40*/  LDL.LU R4, [R1+0x4] ;  /* 0x0000040001047983 */ /* 0x000ee80000300800 */
[----:B------:R-:W4:Y:S01]  /*ab50*/  LDL.LU R21, [R1+0x18] ;  /* 0x0000180001157983 */ /* 0x000f220000300800 */
[----:B------:R-:W-:-:S02]  /*ab60*/  IMAD R0, R27, UR4, RZ ;  /* 0x000000041b007c24 */ /* 0x000fc4000f8e02ff */
[----:B------:R-:W-:Y:S01]  /*ab70*/  IMAD.SHL.U32 R17, R17, 0x80, RZ ;  /* 0x0000008011117824 */ /* 0x000fe200078e00ff */
[----:B------:R0:W5:Y:S01]  /*ab80*/  LDL R10, [R1+0x8] ;  /* 0x00000800010a7983 */ /* 0x0001620000100800 */
[----:B------:R-:W-:Y:S01]  /*ab90*/  IMAD R0, R18, UR5, R0 ;  /* 0x0000000512007c24 */ /* 0x000fe2000f8e0200 */
[----:B0-----:R-:W-:Y:S01]  /*aba0*/  ISETP.NE.AND P0, PT, R7, 0x1, PT ;  /* 0x000000010700780c */ /* 0x001fe20003f05270 */
[----:B------:R-:W0:Y:S02]  /*abb0*/  S2R R9, SR_TID.X ;  /* 0x0000000000097919 */ /* 0x000e240000002100 */
[----:B0-----:R-:W-:-:S05]  /*abc0*/  IMAD.SHL.U32 R8, R9, 0x8, RZ ;  /* 0x0000000809087824 */ /* 0x001fca00078e00ff */
[----:B------:R-:W-:Y:S01]  /*abd0*/  LOP3.LUT R8, R8, 0x38, RZ, 0xc0, !PT ;  /* 0x0000003808087812 */ /* 0x000fe200078ec0ff */
[----:B--2---:R-:W-:Y:S02]  /*abe0*/  IMAD.MOV.U32 R3, RZ, RZ, R20 ;  /* 0x000000ffff037224 */ /* 0x004fe400078e0014 */
[----:B------:R-:W0:Y:S01]  /*abf0*/  S2R R20, SR_TID.X ;  /* 0x0000000000147919 */ /* 0x000e220000002100 */
[----:B------:R-:W-:Y:S01]  /*ac00*/  IMAD.WIDE.U32 R2, R18, UR4, R2 ;  /* 0x0000000412027c25 */ /* 0x000fe2000f8e0002 */
[----:B------:R-:W-:-:S03]  /*ac10*/  ULDC.64 UR4, c[0x0][0x2e0] ;  /* 0x0000b80000047ab9 */ /* 0x000fc60000000a00 */
[----:B------:R-:W-:Y:S02]  /*ac20*/  IMAD.IADD R3, R3, 0x1, R0 ;  /* 0x0000000103037824 */ /* 0x000fe400078e0200 */
[----:B---3--:R-:W-:Y:S02]  /*ac30*/  IMAD R0, R4, UR4, RZ ;  /* 0x0000000404007c24 */ /* 0x008fe4000f8e02ff */
[C---:B----4-:R-:W-:Y:S01]  /*ac40*/  IMAD.WIDE.U32 R2, R21.reuse, UR4, R2 ;  /* 0x0000000415027c25 */ /* 0x050fe2000f8e0002 */
[----:B------:R-:W2:Y:S03]  /*ac50*/  @P0 LDC R4, c[0x0][0x44c] ;  /* 0x00011300ff040b82 */ /* 0x000ea60000000800 */
[----:B------:R-:W-:Y:S01]  /*ac60*/  IMAD R0, R21, UR5, R0 ;  /* 0x0000000515007c24 */ /* 0x000fe2000f8e0200 */
[----:B------:R-:W-:-:S04]  /*ac70*/  ULDC.64 UR4, c[0x0][0x2d0] ;  /* 0x0000b40000047ab9 */ /* 0x000fc80000000a00 */
[----:B------:R-:W-:Y:S02]  /*ac80*/  IADD3 R3, R3, R0, RZ ;  /* 0x0000000003037210 */ /* 0x000fe40007ffe0ff */
[----:B------:R-:W3:Y:S01]  /*ac90*/  @P0 LDC R0, c[0x0][0x450] ;  /* 0x00011400ff000b82 */ /* 0x000ee20000000800 */
[C---:B0-----:R-:W-:Y:S01]  /*aca0*/  LOP3.LUT R21, R20.reuse, 0x7f, RZ, 0xc0, !PT ;  /* 0x0000007f14157812 */ /* 0x041fe200078ec0ff */
[----:B------:R-:W-:-:S03]  /*acb0*/  IMAD.SHL.U32 R20, R20, 0x10, RZ ;  /* 0x0000001014147824 */ /* 0x000fc600078e00ff */
[----:B------:R-:W-:-:S04]  /*acc0*/  SHF.R.U32.HI R21, RZ, 0x3, R21 ;  /* 0x00000003ff157819 */ /* 0x000fc80000011615 */
[----:B------:R-:W-:-:S04]  /*acd0*/  LOP3.LUT R20, R21, 0x70, R20, 0xf8, !PT ;  /* 0x0000007015147812 */ /* 0x000fc800078ef814 */
[----:B------:R-:W-:-:S05]  /*ace0*/  LOP3.LUT R5, R20, R17, RZ, 0xfc, !PT ;  /* 0x0000001114057212 */ /* 0x000fca00078efcff */
[----:B--2---:R-:W-:-:S04]  /*acf0*/  @P0 IMAD.HI.U32 R6, R5, R4, RZ ;  /* 0x0000000405060227 */ /* 0x004fc800078e00ff */
[----:B------:R-:W-:Y:S01]  /*ad00*/  IMAD.MOV.U32 R4, RZ, RZ, R5 ;  /* 0x000000ffff047224 */ /* 0x000fe200078e0005 */
[----:B---3--:R-:W-:-:S05]  /*ad10*/  @P0 SHF.R.U32.HI R4, RZ, R0, R6 ;  /* 0x00000000ff040219 */ /* 0x008fca0000011606 */
[----:B------:R-:W-:-:S04]  /*ad20*/  IMAD.MOV R0, RZ, RZ, -R4 ;  /* 0x000000ffff007224 */ /* 0x000fc800078e0a04 */
[----:B------:R-:W-:Y:S01]  /*ad30*/  IMAD R0, R7, R0, R5 ;  /* 0x0000000007007224 */ /* 0x000fe200078e0205 */
[----:B------:R-:W-:Y:S01]  /*ad40*/  SHF.R.S32.HI R5, RZ, 0x1f, R4 ;  /* 0x0000001fff057819 */ /* 0x000fe20000011404 */
[----:B------:R-:W-:-:S04]  /*ad50*/  IMAD.WIDE.U32 R2, R4, UR4, R2 ;  /* 0x0000000404027c25 */ /* 0x000fc8000f8e0002 */
        /* <DEDUP_REMOVED lines=11> */
[----:B------:R-:W-:Y:S01]  /*ae10*/  ULDC UR4, c[0x0][0x2b8] ;  /* 0x0000ae0000047ab9 */ /* 0x000fe20000000800 */
[----:B------:R-:W-:-:S03]  /*ae20*/  LOP3.LUT R20, R9, 0x7f, RZ, 0xc0, !PT ;  /* 0x0000007f09147812 */ /* 0x000fc600078ec0ff */
[----:B------:R-:W-:Y:S01]  /*ae30*/  LEA.HI.X R4, R2, UR5, R4, 0x1, P0 ;  /* 0x0000000502047c11 */ /* 0x000fe200080f0c04 */
[----:B------:R-:W-:Y:S01]  /*ae40*/  UMOV UR5, 0xffffffff ;  /* 0xffffffff00057882 */ /* 0x000fe20000000000 */
[----:B------:R-:W-:Y:S02]  /*ae50*/  ISETP.GE.AND P1, PT, R8, UR4, PT ;  /* 0x0000000408007c0c */ /* 0x000fe4000bf26270 */
[----:B------:R-:W-:Y:S01]  /*ae60*/  SHF.R.U32.HI R9, RZ, 0x3, R20 ;  /* 0x00000003ff097819 */ /* 0x000fe20000011614 */
[----:B------:R-:W-:Y:S10]  /*ae70*/  BRA.DIV UR5, `(.L_x_469) ;  /* 0x0000003605ac7947 */ /* 0x000ff4000b800000 */
[----:B------:R-:W0:Y:S01]  /*ae80*/  SHFL.IDX PT, R3, R0, RZ, 0x181f ;  /* 0x00181fff00037589 */ /* 0x000e2200000e0000 */
[----:B-----5:R-:W-:Y:S02]  /*ae90*/  IMAD R5, R10, R7, RZ ;  /* 0x000000070a057224 */ /* 0x020fe400078e02ff */
[----:B------:R-:W-:Y:S01]  /*aea0*/  IMAD.IADD R17, R9, 0x1, R17 ;  /* 0x0000000109117824 */ /* 0x000fe200078e0211 */
[----:B------:R-:W2:Y:S03]  /*aeb0*/  SHFL.IDX PT, R2, R4, RZ, 0x181f ;  /* 0x00181fff04027589 */ /* 0x000ea600000e0000 */
[C---:B------:R-:W-:Y:S01]  /*aec0*/  VIADD R6, R17.reuse, 0x10 ;  /* 0x0000001011067836 */ /* 0x040fe20000000000 */
[----:B------:R-:W-:-:S13]  /*aed0*/  ISETP.GE.AND P0, PT, R17, R5, PT ;  /* 0x000000051100720c */ /* 0x000fda0003f06270 */
[----:B0-----:R-:W-:-:S05]  /*aee0*/  @!P0 LEA R3, P2, R8, R3, 0x1 ;  /* 0x0000000308038211 */ /* 0x001fca00078408ff */
[----:B--2---:R-:W-:-:S05]  /*aef0*/  @!P0 IMAD.X R2, RZ, RZ, R2, P2 ;  /* 0x000000ffff028224 */ /* 0x004fca00010e0602 */
[----:B------:R-:W-:-:S04]  /*af00*/  @!P0 LOP3.LUT R3, R3, R2, RZ, 0x3c, !PT ;  /* 0x0000000203038212 */ /* 0x000fc800078e3cff */
[----:B------:R-:W-:-:S04]  /*af10*/  @!P0 LOP3.LUT R2, R3, R2, RZ, 0x3c, !PT ;  /* 0x0000000203028212 */ /* 0x000fc800078e3cff */
[----:B------:R-:W-:-:S05]  /*af20*/  @!P0 LOP3.LUT R3, R3, R2, RZ, 0x3c, !PT ;  /* 0x0000000203038212 */ /* 0x000fca00078e3cff */
[----:B------:R-:W-:Y:S01]  /*af30*/  @!PT LDS RZ, [RZ] ;  /* 0x00000000fffff984 */ /* 0x000fe20000000800 */
[----:B------:R0:W-:Y:S01]  /*af40*/  @!P0 LDGSTS.E.BYPASS.LTC128B.128 [R37+0x18400], desc[UR50][R2.64], !P1 ;  /* 0x1840000002258fae */ /* 0x0001e2000c901d72 */
[----:B------:R-:W-:Y:S01]  /*af50*/  ISETP.GE.AND P0, PT, R6, R5, PT ;  /* 0x000000050600720c */ /* 0x000fe20003f06270 */
[----:B------:R-:W-:Y:S02]  /*af60*/  VIADD R6, R17, 0x20 ;  /* 0x0000002011067836 */ /* 0x000fe40000000000 */
[----:B0-----:R-:W0:Y:S04]  /*af70*/  SHFL.IDX PT, R3, R0, 0x1, 0x181f ;  /* 0x00381f0000037f89 */ /* 0x001e2800000e0000 */
[----:B------:R-:W2:Y:S06]  /*af80*/  SHFL.IDX PT, R2, R4, 0x1, 0x181f ;  /* 0x00381f0004027f89 */ /* 0x000eac00000e0000 */
[----:B0-----:R-:W-:-:S05]  /*af90*/  @!P0 LEA R3, P2, R8, R3, 0x1 ;  /* 0x0000000308038211 */ /* 0x001fca00078408ff */
[----:B--2---:R-:W-:-:S05]  /*afa0*/  @!P0 IMAD.X R2, RZ, RZ, R2, P2 ;  /* 0x000000ffff028224 */ /* 0x004fca00010e0602 */
[----:B------:R-:W-:-:S04]  /*afb0*/  @!P0 LOP3.LUT R3, R3, R2, RZ, 0x3c, !PT ;  /* 0x0000000203038212 */ /* 0x000fc800078e3cff */
[----:B------:R-:W-:-:S04]  /*afc0*/  @!P0 LOP3.LUT R2, R3, R2, RZ, 0x3c, !PT ;  /* 0x0000000203028212 */ /* 0x000fc800078e3cff */
[----:B------:R-:W-:-:S05]  /*afd0*/  @!P0 LOP3.LUT R3, R3, R2, RZ, 0x3c, !PT ;  /* 0x0000000203038212 */ /* 0x000fca00078e3cff */
        /* <DEDUP_REMOVED lines=41> */
[----:B------:R-:W-:-:S03]  /*b270*/  ISETP.GE.AND P0, PT, R6, R5, PT ;  /* 0x000000050600720c */ /* 0x000fc60003f06270 */
[----:B0-----:R-:W0:Y:S04]  /*b280*/  SHFL.IDX PT, R3, R0, 0x6, 0x181f ;  /* 0x00d81f0000037f89 */ /* 0x001e2800000e0000 */
[----:B------:R-:W2:Y:S04]  /*b290*/  SHFL.IDX PT, R2, R4, 0x6, 0x181f ;  /* 0x00d81f0004027f89 */ /* 0x000ea800000e0000 */
[----:B------:R-:W3:Y:S04]  /*b2a0*/  SHFL.IDX PT, R4, R4, 0x7, 0x181f ;  /* 0x00f81f0004047f89 */ /* 0x000ee800000e0000 */
[----:B------:R-:W4:Y:S01]  /*b2b0*/  SHFL.IDX PT, R0, R0, 0x7, 0x181f ;  /* 0x00f81f0000007f89 */ /* 0x000f2200000e0000 */
[----:B0-----:R-:W-:-:S05]  /*b2c0*/  @!P0 LEA R3, P2, R8, R3, 0x1 ;  /* 0x0000000308038211 */ /* 0x001fca00078408ff */
[----:B--2---:R-:W-:-:S05]  /*b2d0*/  @!P0 IMAD.X R2, RZ, RZ, R2, P2 ;  /* 0x000000ffff028224 */ /* 0x004fca00010e0602 */
[----:B------:R-:W-:-:S04]  /*b2e0*/  @!P0 LOP3.LUT R3, R3, R2, RZ, 0x3c, !PT ;  /* 0x0000000203038212 */ /* 0x000fc800078e3cff */
[----:B------:R-:W-:-:S04]  /*b2f0*/  @!P0 LOP3.LUT R2, R3, R2, RZ, 0x3c, !PT ;  /* 0x0000000203028212 */ /* 0x000fc800078e3cff */
[----:B------:R-:W-:-:S05]  /*b300*/  @!P0 LOP3.LUT R3, R3, R2, RZ, 0x3c, !PT ;  /* 0x0000000203038212 */ /* 0x000fca00078e3cff */
[----:B---34-:R0:W-:Y:S02]  /*b310*/  @!P0 LDGSTS.E.BYPASS.LTC128B.128 [R37+0x1b400], desc[UR50][R2.64], !P1 ;  /* 0x1b40000002258fae */ /* 0x0181e4000c901d72 */
.L_x_558:
[----:B------:R-:W-:-:S05]  /*b320*/  VIADD R17, R17, 0x70 ;  /* 0x0000007011117836 */ /* 0x000fca0000000000 */
[----:B------:R-:W-:-:S13]  /*b330*/  ISETP.GE.AND P0, PT, R17, R5, PT ;  /* 0x000000051100720c */ /* 0x000fda0003f06270 */
[----:B0-2---:R-:W-:-:S05]  /*b340*/  @!P0 LEA R2, P2, R8, R0, 0x1 ;  /* 0x0000000008028211 */ /* 0x005fca00078408ff */
[----:B------:R-:W-:-:S05]  /*b350*/  @!P0 IMAD.X R3, RZ, RZ, R4, P2 ;  /* 0x000000ffff038224 */ /* 0x000fca00010e0604 */
[----:B------:R-:W-:Y:S01]  /*b360*/  @!PT LDS RZ, [RZ] ;  /* 0x00000000fffff984 */ /* 0x000fe20000000800 */
[----:B------:R-:W-:Y:S01]  /*b370*/  @!PT LDS RZ, [RZ] ;  /* 0x00000000fffff984 */ /* 0x000fe20000000800 */
[----:B------:R-:W-:Y:S01]  /*b380*/  @!PT LDS RZ, [RZ] ;  /* 0x00000000fffff984 */ /* 0x000fe20000000800 */
[----:B------:R0:W-:Y:S01]  /*b390*/  @!P0 LDGSTS.E.BYPASS.LTC128B.128 [R37+0x1bc00], desc[UR50][R2.64], !P1 ;  /* 0x1bc0000002258fae */ /* 0x0001e2000c901d72 */
[----:B------:R-:W-:Y:S01]  /*b3a0*/  PLOP3.LUT P0, PT, PT, PT, PT, 0x80, 0x0 ;  /* 0x000000000000781c */ /* 0x000fe20003f0f070 */
[----:B------:R-:W-:-:S12]  /*b3b0*/  NOP ;  /* 0x0000000000007918 */ /* 0x000fd80000000000 */
.L_x_470:
[----:B------:R-:W-:Y:S02]  /*b3c0*/  PLOP3.LUT P1, PT, P1, P0, PT, 0xa2, 0x0 ;  /* 0x000000000000781c */ /* 0x000fe40000f21472 */
[----:B------:R-:W-:-:S08]  /*b3d0*/  @P0 R2UR P1, UR4, R22 ;  /* 0x00000000160402ca */ /* 0x000fd00000020000 */
[----:B------:R-:W-:-:S05]  /*b3e0*/  @P0 PLOP3.LUT P0, PT, P1, PT, PT, 0x80, 0x0 ;  /* 0x000000000000081c */ /* 0x000fca0000f0f070 */
[----:B------:R-:W-:Y:S01]  /*b3f0*/  @!P1 SYNCS.ARRIVE.TRANS64.RED.A0T1 RZ, [UR4+0x22800], RZ ;  /* 0x022800ffffff99a7 */ /* 0x000fe20008200404 */
[----:B------:R-:W-:Y:S07]  /*b400*/  @!P1 ARRIVES.LDGSTSBAR.64.TRANSCNT [UR4+0x22800] ;  /* 0x02280000ff0099b0 */ /* 0x000fee0008000a84 */
[----:B------:R-:W-:Y:S05]  /*b410*/  @P0 BRA.U.ANY `(.L_x_470) ;  /* 0xfffffffd00e80947 */ /* 0x000fea000393ffff */
[----:B0-----:R-:W2:Y:S02]  /*b420*/  LDL.LU R2, [R1+0x24] ;  /* 0x0000240001027983 */ /* 0x001ea40000300800 */
[----:B--2---:R-:W-:-:S05]  /*b430*/  VIADD R2, R2, 0x1 ;  /* 0x0000000102027836 */ /* 0x004fca0000000000 */
[----:B------:R0:W-:Y:S01]  /*b440*/  STL [R1+0x24], R2 ;  /* 0x0000240201007387 */ /* 0x0001e20000100800 */
[----:B------:R-:W-:-:S04]  /*b450*/  LEA.HI R0, R2, R2, RZ, 0x1 ;  /* 0x0000000202007211 */ /* 0x000fc800078f08ff */
[----:B------:R-:W-:-:S05]  /*b460*/  LOP3.LUT R0, R0, 0xfffffffe, RZ, 0xc0, !PT ;  /* 0xfffffffe00007812 */ /* 0x000fca00078ec0ff */
[----:B------:R-:W-:-:S05]  /*b470*/  IMAD.IADD R0, R2, 0x1, -R0 ;  /* 0x0000000102007824 */ /* 0x000fca00078e0a00 */
[----:B------:R-:W-:Y:S01]  /*b480*/  SHF.L.U32 R3, R0, 0x1f, RZ ;  /* 0x0000001f00037819 */ /* 0x000fe200000006ff */
[----:B------:R-:W-:Y:S01]  /*b490*/  NOP ;  /* 0x0000000000007918 */ /* 0x000fe20000000000 */
[----:B------:R0:W-:Y:S01]  /*b4a0*/  SYNCS.ARRIVE.TRANS64.A1T0 RZ, [R22+URZ+0x22800], RZ ;  /* 0x022800ff16ff79a7 */ /* 0x0001e2000810003f */
[----:B------:R-:W-:Y:S01]  /*b4b0*/  BSSY B0, `(.L_x_471) ;  /* 0x0000003000007945 */ /* 0x000fe20003800000 */
[----:B------:R-:W2:Y:S03]  /*b4c0*/  SYNCS.PHASECHK.TRANS64.TRYWAIT P0, [R22+URZ+0x22820], R3 ;  /* 0x02282003160075a7 */ /* 0x000ea6000800017f */
[----:B0-2---:R-:W-:Y:S05]  /*b4d0*/  @!P0 BRA `(.L_x_472) ;  /* 0x0000003800b88947 */ /* 0x005fea0003800000 */
.L_x_559:
[----:B------:R-:W-:Y:S05]  /*b4e0*/  BSYNC B0 ;  /* 0x0000000000007941 */ /* 0x000fea0003800000 */
.L_x_471:
[----:B------:R-:W-:-:S05]  /*b4f0*/  IMAD.U32 R0, RZ, RZ, UR36 ;  /* 0x00000024ff007e24 */ /* 0x000fca000f8e00ff */
[----:B------:R-:W-:-:S13]  /*b500*/  ISETP.NE.AND P0, PT, R0, 0x3, PT ;  /* 0x000000030000780c */ /* 0x000fda0003f05270 */
[----:B------:R-:W-:Y:S05]  /*b510*/  @!P0 BRA `(.L_x_473) ;  /* 0x0000000000048947 */ /* 0x000fea0003800000 */
[----:B------:R-:W-:Y:S01]  /*b520*/  BPT.TRAP 0x1 ;  /* 0x000000040000795c */ /* 0x000fe20000300000 */
.L_x_473:
[----:B------:R-:W-:Y:S01]  /*b530*/  SHF.L.U32 R0, R26, 0x1f, RZ ;  /* 0x0000001f1a007819 */ /* 0x000fe200000006ff */
[----:B------:R-:W-:Y:S03]  /*b540*/  BSSY B0, `(.L_x_474) ;  /* 0x0000003000007945 */ /* 0x000fe60003800000 */
[----:B------:R-:W2:Y:S02]  /*b550*/  SYNCS.PHASECHK.TRANS64.TRYWAIT P0, [R33+URZ+0x22860], R0 ;  /* 0x02286000210075a7 */ /* 0x000ea4000800017f */
[----:B--2---:R-:W-:Y:S05]  /*b560*/  @!P0 BRA `(.L_x_475) ;  /* 0x0000003800a88947 */ /* 0x004fea0003800000 */
.L_x_560:
[----:B------:R-:W-:Y:S05]  /*b570*/  BSYNC B0 ;  /* 0x0000000000007941 */ /* 0x000fea0003800000 */
.L_x_474:
[----:B------:R-:W2:Y:S01]  /*b580*/  LDL.LU R2, [R1+0x1c] ;  /* 0x00001c0001027983 */ /* 0x000ea20000300800 */
[----:B------:R-:W-:-:S03]  /*b590*/  ULDC.64 UR4, c[0x0][0x328] ;  /* 0x0000ca0000047ab9 */ /* 0x000fc60000000a00 */
[----:B------:R-:W3:Y:S01]  /*b5a0*/  LDL.LU R4, [R1+0x20] ;  /* 0x0000200001047983 */ /* 0x000ee20000300800 */
[----:B--2---:R-:W-:Y:S02]  /*b5b0*/  IMAD R0, R2, UR4, RZ ;  /* 0x0000000402007c24 */ /* 0x004fe4000f8e02ff */
[----:B0-----:R-:W-:-:S04]  /*b5c0*/  IMAD.WIDE.U32 R2, R35, UR4, RZ ;  /* 0x0000000423027c25 */ /* 0x001fc8000f8e00ff */
[----:B------:R-:W-:Y:S01]  /*b5d0*/  IMAD R5, R35, UR5, R0 ;  /* 0x0000000523057c24 */ /* 0x000fe2000f8e0200 */
[----:B------:R-:W-:-:S03]  /*b5e0*/  ULDC.64 UR4, c[0x0][0x338] ;  /* 0x0000ce0000047ab9 */ /* 0x000fc60000000a00 */
[----:B------:R-:W-:Y:S02]  /*b5f0*/  IMAD.IADD R3, R3, 0x1, R5 ;  /* 0x0000000103037824 */ /* 0x000fe400078e0205 */
[----:B---3--:R-:W-:Y:S02]  /*b600*/  IMAD R5, R4, UR4, RZ ;  /* 0x0000000404057c24 */ /* 0x008fe4000f8e02ff */
[----:B------:R-:W-:-:S04]  /*b610*/  IMAD.WIDE.U32 R2, R34, UR4, R2 ;  /* 0x0000000422027c25 */ /* 0x000fc8000f8e0002 */
[----:B------:R-:W-:Y:S01]  /*b620*/  IMAD R5, R34, UR5, R5 ;  /* 0x0000000522057c24 */ /* 0x000fe2000f8e0205 */
[----:B------:R-:W-:Y:S01]  /*b630*/  ULDC.64 UR4, c[0x0][0x330] ;  /* 0x0000cc0000047ab9 */ /* 0x000fe20000000a00 */
[----:B------:R-:W-:Y:S02]  /*b640*/  IMAD R4, R24, 0x6000, R29 ;  /* 0x0000600018047824 */ /* 0x000fe400078e021d */
[----:B------:R-:W-:Y:S02]  /*b650*/  IMAD.IADD R3, R3, 0x1, R5 ;  /* 0x0000000103037824 */ /* 0x000fe400078e0205 */
[----:B------:R-:W-:Y:S02]  /*b660*/  IMAD R5, R27, UR4, RZ ;  /* 0x000000041b057c24 */ /* 0x000fe4000f8e02ff */
[----:B------:R-:W-:-:S04]  /*b670*/  IMAD.WIDE.U32 R2, R18, UR4, R2 ;  /* 0x0000000412027c25 */ /* 0x000fc8000f8e0002 */
[----:B------:R-:W-:Y:S01]  /*b680*/  IMAD R5, R18, UR5, R5 ;  /* 0x0000000512057c24 */ /* 0x000fe2000f8e0205 */
[----:B------:R-:W-:-:S03]  /*b690*/  ULDC.64 UR4, c[0x0][0x318] ;  /* 0x0000c60000047ab9 */ /* 0x000fc60000000a00 */
[----:B------:R-:W-:Y:S01]  /*b6a0*/  IMAD.IADD R3, R3, 0x1, R5 ;  /* 0x0000000103037824 */ /* 0x000fe200078e0205 */
[----:B------:R-:W-:Y:S01]  /*b6b0*/  LEA R5, P0, R2, UR4, 0x1 ;  /* 0x0000000402057c11 */ /* 0x000fe2000f8008ff */
[----:B------:R-:W-:-:S03]  /*b6c0*/  UMOV UR4, 0xffffffff ;  /* 0xffffffff00047882 */ /* 0x000fc60000000000 */
[----:B------:R-:W-:Y:S01]  /*b6d0*/  LEA.HI.X R6, R2, UR5, R3, 0x1, P0 ;  /* 0x0000000502067c11 */ /* 0x000fe200080f0c03 */
[----:B------:R-:W-:Y:S08]  /*b6e0*/  BRA.DIV UR4, `(.L_x_476) ;  /* 0x0000003a045c7947 */ /* 0x000ff0000b800000 */
[----:B------:R-:W0:Y:S01]  /*b6f0*/  S2R R2, SR_TID.X ;  /* 0x0000000000027919 */ /* 0x000e220000002100 */
[C---:B------:R-:W-:Y:S01]  /*b700*/  LOP3.LUT R7, R25.reuse, 0x1, RZ, 0xc0, !PT ;  /* 0x0000000119077812 */ /* 0x040fe200078ec0ff */
[----:B------:R-:W-:Y:S01]  /*b710*/  IMAD R4, R4, 0x2, R22 ;  /* 0x0000000204047824 */ /* 0x000fe200078e0216 */
[----:B------:R-:W-:Y:S01]  /*b720*/  LOP3.LUT P2, RZ, R25, 0x2, RZ, 0xc0, !PT ;  /* 0x0000000219ff7812 */ /* 0x000fe2000784c0ff */
[----:B------:R-:W2:Y:S01]  /*b730*/  SHFL.IDX PT, R14, R5, RZ, 0x181f ;  /* 0x00181fff050e7589 */ /* 0x000ea200000e0000 */
[----:B------:R-:W-:Y:S02]  /*b740*/  ISETP.NE.U32.AND P3, PT, R7, 0x1, PT ;  /* 0x000000010700780c */ /* 0x000fe40003f65070 */
[----:B------:R-:W-:Y:S01]  /*b750*/  LOP3.LUT P1, RZ, R25, 0x4, RZ, 0xc0, !PT ;  /* 0x0000000419ff7812 */ /* 0x000fe2000782c0ff */
[----:B------:R-:W3:Y:S01]  /*b760*/  SHFL.IDX PT, R3, R6, RZ, 0x181f ;  /* 0x00181fff06037589 */ /* 0x000ee200000e0000 */
[----:B0-----:R-:W-:-:S05]  /*b770*/  IMAD.SHL.U32 R2, R2, 0x8, RZ ;  /* 0x0000000802027824 */ /* 0x001fca00078e00ff */
[----:B------:R-:W-:-:S05]  /*b780*/  LOP3.LUT R2, R2, 0x38, RZ, 0xc0, !PT ;  /* 0x0000003802027812 */ /* 0x000fca00078ec0ff */
[----:B------:R-:W-:-:S05]  /*b790*/  IMAD.SHL.U32 R0, R2, 0x2, RZ ;  /* 0x0000000202007824 */ /* 0x000fca00078e00ff */
[----:B--2---:R-:W-:Y:S02]  /*b7a0*/  IADD3 R2, P0, R14, R0, RZ ;  /* 0x000000000e027210 */ /* 0x004fe40007f1e0ff */
[----:B------:R-:W0:Y:S03]  /*b7b0*/  SHFL.IDX PT, R14, R5, 0x1, 0x181f ;  /* 0x00381f00050e7f89 */ /* 0x000e2600000e0000 */
[----:B---3--:R-:W-:Y:S01]  /*b7c0*/  IMAD.X R3, RZ, RZ, R3, P0 ;  /* 0x000000ffff037224 */ /* 0x008fe200000e0603 */
[----:B------:R-:W-:-:S13]  /*b7d0*/  ISETP.LT.OR P0, PT, R32, 0x1, P3 ;  /* 0x000000012000780c */ /* 0x000fda0001f01670 */
[----:B------:R-:W-:Y:S01]  /*b7e0*/  LDGSTS.E.BYPASS.LTC128B.128 [R4+0x400], desc[UR50][R2.64], !P0 ;  /* 0x0040000002047fae */ /* 0x000fe2000c101d72 */
[----:B------:R-:W-:-:S13]  /*b7f0*/  ISETP.LT.OR P0, PT, R32, 0x1, !P2 ;  /* 0x000000012000780c */ /* 0x000fda0005701670 */
[----:B------:R-:W-:Y:S01]  /*b800*/  LDGSTS.E.BYPASS.LTC128B.128 [R4+0x3400], desc[UR50][R2.64+0x80], !P0 ;  /* 0x0340008002047fae */ /* 0x000fe2000c101d72 */
[----:B------:R-:W-:-:S13]  /*b810*/  ISETP.LT.OR P0, PT, R32, 0x1, !P1 ;  /* 0x000000012000780c */ /* 0x000fda0004f01670 */
[----:B------:R-:W-:Y:S01]  /*b820*/  LDGSTS.E.BYPASS.LTC128B.128 [R4+0x6400], desc[UR50][R2.64+0x100], !P0 ;  /* 0x0640010002047fae */ /* 0x000fe2000c101d72 */
[----:B------:R-:W-:-:S04]  /*b830*/  LOP3.LUT P0, RZ, R25, 0x8, RZ, 0xc0, !PT ;  /* 0x0000000819ff7812 */ /* 0x000fc8000780c0ff */
[----:B------:R-:W-:-:S13]  /*b840*/  ISETP.LT.OR P4, PT, R32, 0x1, !P0 ;  /* 0x000000012000780c */ /* 0x000fda0004781670 */
[----:B------:R2:W-:Y:S04]  /*b850*/  LDGSTS.E.BYPASS.LTC128B.128 [R4+0x9400], desc[UR50][R2.64+0x180], !P4 ;  /* 0x0940018002047fae */ /* 0x0005e8000e101d72 */
[----:B--2---:R-:W2:Y:S01]  /*b860*/  SHFL.IDX PT, R3, R6, 0x1, 0x181f ;  /* 0x00381f0006037f89 */ /* 0x004ea200000e0000 */
[----:B0-----:R-:W-:-:S03]  /*b870*/  IADD3 R2, P4, R14, R0, RZ ;  /* 0x000000000e027210 */ /* 0x001fc60007f9e0ff */
[----:B------:R-:W0:Y:S02]  /*b880*/  SHFL.IDX PT, R14, R5, 0x2, 0x181f ;  /* 0x00581f00050e7f89 */ /* 0x000e2400000e0000 */
[----:B--2---:R-:W-:Y:S01]  /*b890*/  IMAD.X R3, RZ, RZ, R3, P4 ;  /* 0x000000ffff037224 */ /* 0x004fe200020e0603 */
[----:B------:R-:W-:-:S13]  /*b8a0*/  ISETP.LT.OR P4, PT, R32, 0x11, P3 ;  /* 0x000000112000780c */ /* 0x000fda0001f81670 */
[----:B------:R-:W-:Y:S01]  /*b8b0*/  LDGSTS.E.BYPASS.LTC128B.128 [R4+0xc00], desc[UR50][R2.64], !P4 ;  /* 0x00c0000002047fae */ /* 0x000fe2000e101d72 */
[----:B------:R-:W-:-:S13]  /*b8c0*/  ISETP.LT.OR P4, PT, R32, 0x11, !P2 ;  /* 0x000000112000780c */ /* 0x000fda0005781670 */
[----:B------:R-:W-:Y:S01]  /*b8d0*/  LDGSTS.E.BYPASS.LTC128B.128 [R4+0x3c00], desc[UR50][R2.64+0x80], !P4 ;  /* 0x03c0008002047fae */ /* 0x000fe2000e101d72 */
[----:B------:R-:W-:-:S13]  /*b8e0*/  ISETP.LT.OR P4, PT, R32, 0x11, !P1 ;  /* 0x000000112000780c */ /* 0x000fda0004f81670 */
[----:B------:R-:W-:Y:S01]  /*b8f0*/  LDGSTS.E.BYPASS.LTC128B.128 [R4+0x6c00], desc[UR50][R2.64+0x100], !P4 ;  /* 0x06c0010002047fae */ /* 0x000fe2000e101d72 */
[----:B------:R-:W-:-:S13]  /*b900*/  ISETP.LT.OR P4, PT, R32, 0x11, !P0 ;  /* 0x000000112000780c */ /* 0x000fda0004781670 */
[----:B------:R2:W-:Y:S01]  /*b910*/  LDGSTS.E.BYPASS.LTC128B.128 [R4+0x9c00], desc[UR50][R2.64+0x180], !P4 ;  /* 0x09c0018002047fae */ /* 0x0005e2000e101d72 */
[----:B0-----:R-:W-:-:S03]  /*b920*/  IADD3 R8, P4, R14, R0, RZ ;  /* 0x000000000e087210 */ /* 0x001fc60007f9e0ff */
[----:B------:R-:W-:Y:S04]  /*b930*/  SHFL.IDX PT, R14, R5, 0x3, 0x181f ;  /* 0x00781f00050e7f89 */ /* 0x000fe800000e0000 */
[----:B--2---:R-:W0:Y:S02]  /*b940*/  SHFL.IDX PT, R3, R6, 0x2, 0x181f ;  /* 0x00581f0006037f89 */ /* 0x004e2400000e0000 */
[----:B0-----:R-:W-:Y:S02]  /*b950*/  IADD3.X R9, RZ, R3, RZ, P4, !PT ;  /* 0x00000003ff097210 */ /* 0x001fe400027fe4ff */
[----:B------:R-:W-:Y:S01]  /*b960*/  ISETP.LT.OR P4, PT, R32, 0x21, P3 ;  /* 0x000000212000780c */ /* 0x000fe20001f81670 */
[----:B------:R-:W0:-:S12]  /*b970*/  SHFL.IDX PT, R3, R6, 0x3, 0x181f ;  /* 0x00781f0006037f89 */ /* 0x000e1800000e0000 */
[----:B------:R-:W-:Y:S01]  /*b980*/  LDGSTS.E.BYPASS.LTC128B.128 [R4+0x1400], desc[UR50][R8.64], !P4 ;  /* 0x0140000008047fae */ /* 0x000fe2000e101d72 */
[----:B------:R-:W-:-:S13]  /*b990*/  ISETP.LT.OR P4, PT, R32, 0x21, !P2 ;  /* 0x000000212000780c */ /* 0x000fda0005781670 */
[----:B------:R-:W-:Y:S01]  /*b9a0*/  LDGSTS.E.BYPASS.LTC128B.128 [R4+0x4400], desc[UR50][R8.64+0x80], !P4 ;  /* 0x0440008008047fae */ /* 0x000fe2000e101d72 */
[----:B------:R-:W-:-:S13]  /*b9b0*/  ISETP.LT.OR P4, PT, R32, 0x21, !P1 ;  /* 0x000000212000780c */ /* 0x000fda0004f81670 */
[----:B------:R-:W-:Y:S01]  /*b9c0*/  LDGSTS.E.BYPASS.LTC128B.128 [R4+0x7400], desc[UR50][R8.64+0x100], !P4 ;  /* 0x0740010008047fae */ /* 0x000fe2000e101d72 */
[----:B------:R-:W-:-:S13]  /*b9d0*/  ISETP.LT.OR P4, PT, R32, 0x21, !P0 ;  /* 0x000000212000780c */ /* 0x000fda0004781670 */
[----:B------:R-:W-:Y:S01]  /*b9e0*/  LDGSTS.E.BYPASS.LTC128B.128 [R4+0xa400], desc[UR50][R8.64+0x180], !P4 ;  /* 0x0a40018008047fae */ /* 0x000fe2000e101d72 */
[----:B------:R-:W-:-:S03]  /*b9f0*/  IADD3 R2, P4, R14, R0, RZ ;  /* 0x000000000e027210 */ /* 0x000fc60007f9e0ff */
[----:B------:R-:W2:Y:S02]  /*ba00*/  SHFL.IDX PT, R14, R5, 0x4, 0x181f ;  /* 0x00981f00050e7f89 */ /* 0x000ea400000e0000 */
[----:B0-----:R-:W-:Y:S01]  /*ba10*/  IMAD.X R3, RZ, RZ, R3, P4 ;  /* 0x000000ffff037224 */ /* 0x001fe200020e0603 */
[----:B------:R-:W-:-:S13]  /*ba20*/  ISETP.LT.OR P4, PT, R32, 0x31, P3 ;  /* 0x000000312000780c */ /* 0x000fda0001f81670 */
[----:B------:R-:W-:Y:S01]  /*ba30*/  LDGSTS.E.BYPASS.LTC128B.128 [R4+0x1c00], desc[UR50][R2.64], !P4 ;  /* 0x01c0000002047fae */ /* 0x000fe2000e101d72 */
[----:B------:R-:W-:-:S13]  /*ba40*/  ISETP.LT.OR P4, PT, R32, 0x31, !P2 ;  /* 0x000000312000780c */ /* 0x000fda0005781670 */
[----:B------:R-:W-:Y:S01]  /*ba50*/  LDGSTS.E.BYPASS.LTC128B.128 [R4+0x4c00], desc[UR50][R2.64+0x80], !P4 ;  /* 0x04c0008002047fae */ /* 0x000fe2000e101d72 */
[----:B------:R-:W-:-:S13]  /*ba60*/  ISETP.LT.OR P4, PT, R32, 0x31, !P1 ;  /* 0x000000312000780c */ /* 0x000fda0004f81670 */
[----:B------:R-:W-:Y:S01]  /*ba70*/  LDGSTS.E.BYPASS.LTC128B.128 [R4+0x7c00], desc[UR50][R2.64+0x100], !P4 ;  /* 0x07c0010002047fae */ /* 0x000fe2000e101d72 */
[----:B------:R-:W-:-:S13]  /*ba80*/  ISETP.LT.OR P4, PT, R32, 0x31, !P0 ;  /* 0x000000312000780c */ /* 0x000fda0004781670 */
[----:B------:R0:W-:Y:S04]  /*ba90*/  LDGSTS.E.BYPASS.LTC128B.128 [R4+0xac00], desc[UR50][R2.64+0x180], !P4 ;  /* 0x0ac0018002047fae */ /* 0x0001e8000e101d72 */
[----:B0-----:R-:W0:Y:S01]  /*baa0*/  SHFL.IDX PT, R3, R6, 0x4, 0x181f ;  /* 0x00981f0006037f89 */ /* 0x001e2200000e0000 */
[----:B--2---:R-:W-:-:S03]  /*bab0*/  IADD3 R2, P4, R14, R0, RZ ;  /* 0x000000000e027210 */ /* 0x004fc60007f9e0ff */
[----:B------:R-:W2:Y:S04]  /*bac0*/  SHFL.IDX PT, R6, R6, 0x5, 0x181f ;  /* 0x00b81f0006067f89 */ /* 0x000ea800000e0000 */
[----:B------:R3:W4:Y:S01]  /*bad0*/  SHFL.IDX PT, R14, R5, 0x5, 0x181f ;  /* 0x00b81f00050e7f89 */ /* 0x00072200000e0000 */
[----:B0-----:R-:W-:Y:S01]  /*bae0*/  IMAD.X R3, RZ, RZ, R3, P4 ;  /* 0x000000ffff037224 */ /* 0x001fe200020e0603 */
[----:B------:R-:W-:-:S13]  /*baf0*/  ISETP.LT.OR P4, PT, R32, 0x41, P3 ;  /* 0x000000412000780c */ /* 0x000fda0001f81670 */
[----:B------:R3:W-:Y:S01]  /*bb00*/  LDGSTS.E.BYPASS.LTC128B.128 [R4+0x2400], desc[UR50][R2.64], !P4 ;  /* 0x0240000002047fae */ /* 0x0007e2000e101d72 */
[----:B------:R-:W-:-:S13]  /*bb10*/  ISETP.LT.OR P4, PT, R32, 0x41, !P2 ;  /* 0x000000412000780c */ /* 0x000fda0005781670 */
[----:B------:R3:W-:Y:S01]  /*bb20*/  LDGSTS.E.BYPASS.LTC128B.128 [R4+0x5400], desc[UR50][R2.64+0x80], !P4 ;  /* 0x0540008002047fae */ /* 0x0007e2000e101d72 */
[----:B------:R-:W-:-:S13]  /*bb30*/  ISETP.LT.OR P4, PT, R32, 0x41, !P1 ;  /* 0x000000412000780c */ /* 0x000fda0004f81670 */
[----:B------:R3:W-:Y:S01]  /*bb40*/  LDGSTS.E.BYPASS.LTC128B.128 [R4+0x8400], desc[UR50][R2.64+0x100], !P4 ;  /* 0x0840010002047fae */ /* 0x0007e2000e101d72 */
[----:B------:R-:W-:-:S13]  /*bb50*/  ISETP.LT.OR P4, PT, R32, 0x41, !P0 ;  /* 0x000000412000780c */ /* 0x000fda0004781670 */
[----:B--2-4-:R3:W-:Y:S02]  /*bb60*/  LDGSTS.E.BYPASS.LTC128B.128 [R4+0xb400], desc[UR50][R2.64+0x180], !P4 ;  /* 0x0b40018002047fae */ /* 0x0147e4000e101d72 */
.L_x_574:
[C---:B------:R-:W-:Y:S02]  /*bb70*/  ISETP.LT.OR P3, PT, R32.reuse, 0x51, P3 ;  /* 0x000000512000780c */ /* 0x040fe40001f61670 */
[C---:B------:R-:W-:Y:S02]  /*bb80*/  ISETP.LT.OR P2, PT, R32.reuse, 0x51, !P2 ;  /* 0x000000512000780c */ /* 0x040fe40005741670 */
[----:B------:R-:W-:Y:S02]  /*bb90*/  ISETP.LT.OR P1, PT, R32, 0x51, !P1 ;  /* 0x000000512000780c */ /* 0x000fe40004f21670 */
[----:B0--3--:R-:W-:Y:S02]  /*bba0*/  IADD3 R2, P4, R14, R0, RZ ;  /* 0x000000000e027210 */ /* 0x009fe40007f9e0ff */
[----:B------:R-:W-:-:S03]  /*bbb0*/  ISETP.LT.OR P0, PT, R32, 0x51, !P0 ;  /* 0x000000512000780c */ /* 0x000fc60004701670 */
[----:B------:R-:W-:-:S05]  /*bbc0*/  IMAD.X R3, RZ, RZ, R6, P4 ;  /* 0x000000ffff037224 */ /* 0x000fca00020e0606 */
[----:B------:R-:W-:Y:S01]  /*bbd0*/  @!PT LDS RZ, [RZ] ;  /* 0x00000000fffff984 */ /* 0x000fe20000000800 */
[----:B------:R-:W-:Y:S01]  /*bbe0*/  @!PT LDS RZ, [RZ] ;  /* 0x00000000fffff984 */ /* 0x000fe20000000800 */
[----:B------:R-:W-:Y:S01]  /*bbf0*/  @!PT LDS RZ, [RZ] ;  /* 0x00000000fffff984 */ /* 0x000fe20000000800 */
[----:B------:R0:W-:Y:S04]  /*bc00*/  LDGSTS.E.BYPASS.LTC128B.128 [R4+0x2c00], desc[UR50][R2.64], !P3 ;  /* 0x02c0000002047fae */ /* 0x0001e8000d901d72 */
[----:B------:R0:W-:Y:S04]  /*bc10*/  LDGSTS.E.BYPASS.LTC128B.128 [R4+0x5c00], desc[UR50][R2.64+0x80], !P2 ;  /* 0x05c0008002047fae */ /* 0x0001e8000d101d72 */
[----:B------:R0:W-:Y:S04]  /*bc20*/  LDGSTS.E.BYPASS.LTC128B.128 [R4+0x8c00], desc[UR50][R2.64+0x100], !P1 ;  /* 0x08c0010002047fae */ /* 0x0001e8000c901d72 */
[----:B------:R0:W-:Y:S01]  /*bc30*/  LDGSTS.E.BYPASS.LTC128B.128 [R4+0xbc00], desc[UR50][R2.64+0x180], !P0 ;  /* 0x0bc0018002047fae */ /* 0x0001e2000c101d72 */
[----:B------:R-:W-:Y:S01]  /*bc40*/  PLOP3.LUT P0, PT, PT, PT, PT, 0x80, 0x0 ;  /* 0x000000000000781c */ /* 0x000fe20003f0f070 */
[----:B------:R-:W-:-:S12]  /*bc50*/  NOP ;  /* 0x0000000000007918 */ /* 0x000fd80000000000 */
.L_x_477:
        /* <DEDUP_REMOVED lines=11> */
.L_x_478:
[----:B------:R-:W-:Y:S01]  /*bd10*/  ISETP.GE.AND P0, PT, R36, 0x61, PT ;  /* 0x000000612400780c */ /* 0x000fe20003f06270 */
[----:B------:R0:W-:Y:S01]  /*bd20*/  SYNCS.ARRIVE.TRANS64.A1T0 RZ, [R33+URZ+0x22850], RZ ;  /* 0x022850ff21ff79a7 */ /* 0x0001e2000810003f */
[----:B------:R-:W-:Y:S11]  /*bd30*/  BSSY B0, `(.L_x_479) ;  /* 0x00000df000007945 */ /* 0x000ff60003800000 */
[----:B0-----:R-:W-:Y:S05]  /*bd40*/  @!P0 BRA `(.L_x_480) ;  /* 0x0000000c00748947 */ /* 0x001fea0003800000 */
[----:B------:R-:W2:Y:S02]  /*bd50*/  LDL.LU R2, [R1+0x28] ;  /* 0x0000280001027983 */ /* 0x000ea40000300800 */
[----:B--2---:R-:W-:-:S07]  /*bd60*/  VIADD R21, R2, 0xfffffffe ;  /* 0xfffffffe02157836 */ /* 0x004fce0000000000 */
.L_x_493:
[----:B0-----:R-:W0:Y:S01]  /*bd70*/  S2R R2, SR_TID.X ;  /* 0x0000000000027919 */ /* 0x001e220000002100 */
[----:B------:R-:W-:Y:S02]  /*bd80*/  IMAD R8, R21, 0x60, R30 ;  /* 0x0000006015087824 */ /* 0x000fe400078e021e */
[----:B------:R-:W-:Y:S01]  /*bd90*/  VIADD R24, R24, 0x1 ;  /* 0x0000000118187836 */ /* 0x000fe20000000000 */
[C---:B0-----:R-:W-:Y:S01]  /*bda0*/  LOP3.LUT R3, R2.reuse, 0x7f, RZ, 0xc0, !PT ;  /* 0x0000007f02037812 */ /* 0x041fe200078ec0ff */
[----:B------:R-:W-:-:S03]  /*bdb0*/  IMAD.SHL.U32 R2, R2, 0x10, RZ ;  /* 0x0000001002027824 */ /* 0x000fc600078e00ff */
[----:B------:R-:W-:Y:S02]  /*bdc0*/  SHF.R.U32.HI R4, RZ, 0x3, R3 ;  /* 0x00000003ff047819 */ /* 0x000fe40000011603 */
[----:B------:R-:W0:Y:S02]  /*bdd0*/  LDC R3, c[0x0][0x430] ;  /* 0x00010c00ff037b82 */ /* 0x000e240000000800 */
[----:B------:R-:W-:-:S04]  /*bde0*/  LOP3.LUT R2, R4, 0x70, R2, 0xf8, !PT ;  /* 0x0000007004027812 */ /* 0x000fc800078ef802 */
[C---:B------:R-:W-:Y:S01]  /*bdf0*/  ISETP.GT.U32.AND P1, PT, R2.reuse, 0x5f, PT ;  /* 0x0000005f0200780c */ /* 0x040fe20003f24070 */
[----:B------:R-:W-:-:S04]  /*be00*/  IMAD.IADD R8, R2, 0x1, R8 ;  /* 0x0000000102087824 */ /* 0x000fc800078e0208 */
[----:B------:R-:W-:-:S08]  /*be10*/  IMAD.MOV.U32 R9, RZ, RZ, R8 ;  /* 0x000000ffff097224 */ /* 0x000fd000078e0008 */
[----:B--2---:R-:W2:Y:S01]  /*be20*/  @!P1 LDC.64 R4, c[0x0][0x428] ;  /* 0x00010a00ff049b82 */ /* 0x004ea20000000a00 */
[----:B0-----:R-:W-:-:S13]  /*be30*/  ISETP.NE.AND P0, PT, R3, 0x1, PT ;  /* 0x000000010300780c */ /* 0x001fda0003f05270 */
[----:B------:R-:W0:Y:S08]  /*be40*/  @P0 LDC R3, c[0x0][0x434] ;  /* 0x00010d00ff030b82 */ /* 0x000e300000000800 */
[----:B------:R-:W3:Y:S01]  /*be50*/  @P0 LDC R7, c[0x0][0x438] ;  /* 0x00010e00ff070b82 */ /* 0x000ee20000000800 */
[----:B0-----:R-:W-:-:S05]  /*be60*/  @P0 IMAD.HI.U32 R2, R8, R3, RZ ;  /* 0x0000000308020227 */ /* 0x001fca00078e00ff */
[----:B---3--:R-:W-:Y:S01]  /*be70*/  @P0 SHF.R.U32.HI R9, RZ, R7, R2 ;  /* 0x00000007ff090219 */ /* 0x008fe20000011602 */
[----:B--2---:R-:W-:Y:S01]  /*be80*/  @!P1 IMAD R2, R31, R4, RZ ;  /* 0x000000041f029224 */ /* 0x004fe200078e02ff */
[----:B------:R-:W0:Y:S02]  /*be90*/  @!P1 LDC.64 R6, c[0x0][0x418] ;  /* 0x00010600ff069b82 */ /* 0x000e240000000a00 */
[--C-:B------:R-:W-:Y:S01]  /*bea0*/  @!P1 SHF.R.S32.HI R3, RZ, 0x1f, R9.reuse ;  /* 0x0000001fff039819 */ /* 0x100fe20000011409 */
[----:B------:R-:W-:Y:S02]  /*beb0*/  @!P1 IMAD R5, R28, R5, R2 ;  /* 0x000000051c059224 */ /* 0x000fe400078e0202 */
[----:B------:R-:W-:-:S04]  /*bec0*/  @!P1 IMAD.MOV.U32 R2, RZ, RZ, R9 ;  /* 0x000000ffff029224 */ /* 0x000fc800078e0009 */
[----:B------:R-:W-:-:S04]  /*bed0*/  @!P1 IMAD.WIDE.U32 R2, R28, R4, R2 ;  /* 0x000000041c029225 */ /* 0x000fc800078e0002 */
[----:B------:R-:W-:Y:S02]  /*bee0*/  @!P1 IMAD.IADD R3, R5, 0x1, R3 ;  /* 0x0000000105039824 */ /* 0x000fe400078e0203 */
[----:B------:R-:W-:Y:S02]  /*bef0*/  IMAD.MOV.U32 R4, RZ, RZ, RZ ;  /* 0x000000ffff047224 */ /* 0x000fe400078e00ff */
[----:B------:R-:W-:Y:S01]  /*bf00*/  IMAD.U32 R10, RZ, RZ, UR36 ;  /* 0x00000024ff0a7e24 */ /* 0x000fe2000f8e00ff */
[----:B0-----:R-:W-:-:S04]  /*bf10*/  @!P1 LEA R6, P0, R2, R6, 0x2 ;  /* 0x0000000602069211 */ /* 0x001fc800078010ff */
[----:B------:R-:W-:Y:S01]  /*bf20*/  @!P1 LEA.HI.X R7, R2, R7, R3, 0x2, P0 ;  /* 0x0000000702079211 */ /* 0x000fe200000f1403 */
[----:B------:R-:W-:Y:S01]  /*bf30*/  IMAD.MOV R5, RZ, RZ, -R9 ;  /* 0x000000ffff057224 */ /* 0x000fe200078e0a09 */
[----:B------:R-:W-:-:S03]  /*bf40*/  ISETP.NE.AND P0, PT, R24, 0x2, PT ;  /* 0x000000021800780c */ /* 0x000fc60003f05270 */
[----:B------:R0:W5:Y:S01]  /*bf50*/  @!P1 LDG.E R4, desc[UR50][R6.64] ;  /* 0x0000003206049981 */ /* 0x000162000c1e1900 */
[----:B------:R-:W-:Y:S01]  /*bf60*/  ISETP.NE.AND P1, PT, R10, 0x3, PT ;  /* 0x000000030a00780c */ /* 0x000fe20003f25270 */
[----:B------:R-:W-:Y:S05]  /*bf70*/  YIELD ;  /* 0x0000000000007946 */ /* 0x000fea0003800000 */
[----:B------:R-:W-:Y:S01]  /*bf80*/  ULDC UR4, c[0x0][0x430] ;  /* 0x00010c0000047ab9 */ /* 0x000fe20000000800 */
[----:B------:R-:W-:Y:S01]  /*bf90*/  IMAD.MOV.U32 R2, RZ, RZ, R21 ;  /* 0x000000ffff027224 */ /* 0x000fe200078e0015 */
[----:B------:R-:W-:Y:S01]  /*bfa0*/  SEL R3, RZ, 0x1, P0 ;  /* 0x00000001ff037807 */ /* 0x000fe20000000000 */
[----:B------:R-:W-:Y:S01]  /*bfb0*/  IMAD R5, R5, UR4, R8 ;  /* 0x0000000405057c24 */ /* 0x000fe2000f8e0208 */
[----:B------:R-:W-:Y:S01]  /*bfc0*/  SEL R24, R24, RZ, P0 ;  /* 0x000000ff18187207 */ /* 0x000fe20000000000 */
[----:B------:R-:W-:Y:S01]  /*bfd0*/  VIADD R21, R21, 0xffffffff ;  /* 0xffffffff15157836 */ /* 0x000fe20000000000 */
[----:B------:R-:W-:-:S02]  /*bfe0*/  LOP3.LUT R26, R26, R3, RZ, 0x3c, !PT ;  /* 0x000000031a1a7212 */ /* 0x000fc400078e3cff */
[----:B------:R-:W-:Y:S01]  /*bff0*/  ISETP.GT.AND P2, PT, R2, RZ, PT ;  /* 0x000000ff0200720c */ /* 0x000fe20003f44270 */
[----:B0-----:R-:W-:-:S12]  /*c000*/  @!P1 BRA `(.L_x_481) ;  /* 0x0000000000049947 */ /* 0x001fd80003800000 */
[----:B------:R-:W-:Y:S01]  /*c010*/  BPT.TRAP 0x1 ;  /* 0x000000040000795c */ /* 0x000fe20000300000 */
.L_x_481:
[----:B------:R-:W-:Y:S01]  /*c020*/  IMAD R10, R24, 0x8, R22 ;  /* 0x00000008180a7824 */ /* 0x000fe200078e0216 */
[----:B------:R-:W-:Y:S01]  /*c030*/  SHF.L.U32 R20, R26, 0x1f, RZ ;  /* 0x0000001f1a147819 */ /* 0x000fe200000006ff */
[----:B------:R-:W-:Y:S01]  /*c040*/  BSSY B1, `(.L_x_482) ;  /* 0x0000004000017945 */ /* 0x000fe20003800000 */
[----:B------:R-:W-:Y:S02]  /*c050*/  SHF.R.S32.HI R9, RZ, 0x1f, R5 ;  /* 0x0000001fff097819 */ /* 0x000fe40000011405 */
[----:B------:R-:W0:Y:S02]  /*c060*/  SYNCS.PHASECHK.TRANS64.TRYWAIT P0, [R10+URZ+0x22840], R20 ;  /* 0x022840140a0075a7 */ /* 0x000e24000800017f */
[----:B0-----:R-:W-:Y:S05]  /*c070*/  @!P0 BRA `(.L_x_483) ;  /* 0x0000003800408947 */ /* 0x001fea0003800000 */
.L_x_575:
[----:B------:R-:W-:Y:S05]  /*c080*/  BSYNC B1 ;  /* 0x0000000000017941 */ /* 0x000fea0003800000 */
.L_x_482:
[----:B------:R-:W-:Y:S01]  /*c090*/  ULDC.64 UR4, c[0x0][0x300] ;  /* 0x0000c00000047ab9 */ /* 0x000fe20000000a00 */
[----:B-----5:R-:W-:Y:S01]  /*c0a0*/  SHF.R.S32.HI R17, RZ, 0x1f, R4 ;  /* 0x0000001fff117819 */ /* 0x020fe20000011404 */
[----:B------:R-:W-:Y:S01]  /*c0b0*/  IMAD R2, R9, UR4, RZ ;  /* 0x0000000409027c24 */ /* 0x000fe2000f8e02ff */
[----:B------:R-:W-:-:S03]  /*c0c0*/  LOP3.LUT P1, RZ, R23, 0x1, RZ, 0xc0, !PT ;  /* 0x0000000117ff7812 */ /* 0x000fc6000782c0ff */
        /* <DEDUP_REMOVED lines=15> */
[----:B------:R-:W-:Y:S01]  /*c1c0*/  UMOV UR4, 0xffffffff ;  /* 0xffffffff00047882 */ /* 0x000fe20000000000 */
[----:B------:R-:W-:Y:S02]  /*c1d0*/  IMAD R7, R24, 0x1800, R29 ;  /* 0x0000180018077824 */ /* 0x000fe400078e021d */
[----:B------:R-:W-:Y:S01]  /*c1e0*/  LEA.HI.X R8, R2, UR5, R3, 0x1, P0 ;  /* 0x0000000502087c11 */ /* 0x000fe200080f0c03 */
[----:B------:R-:W-:Y:S08]  /*c1f0*/  BRA.DIV UR4, `(.L_x_484) ;  /* 0x0000003604f47947 */ /* 0x000ff0000b800000 */
[----:B------:R-:W2:Y:S01]  /*c200*/  SHFL.IDX PT, R2, R6, RZ, 0x181f ;  /* 0x00181fff06027589 */ /* 0x000ea200000e0000 */
[----:B------:R-:W-:-:S03]  /*c210*/  IMAD R7, R7, 0x2, R22 ;  /* 0x0000000207077824 */ /* 0x000fc600078e0216 */
[----:B------:R-:W3:Y:S04]  /*c220*/  SHFL.IDX PT, R3, R8, RZ, 0x181f ;  /* 0x00181fff08037589 */ /* 0x000ee800000e0000 */
[----:B------:R-:W-:Y:S01]  /*c230*/  SHFL.IDX PT, R14, R6, 0x5, 0x181f ;  /* 0x00b81f00060e7f89 */ /* 0x000fe200000e0000 */
[----:B--2---:R-:W-:-:S05]  /*c240*/  IADD3 R2, P0, R2, R0, RZ ;  /* 0x0000000002027210 */ /* 0x004fca0007f1e0ff */
[----:B---3--:R-:W-:-:S05]  /*c250*/  IMAD.X R3, RZ, RZ, R3, P0 ;  /* 0x000000ffff037224 */ /* 0x008fca00000e0603 */
[----:B------:R2:W-:Y:S04]  /*c260*/  LDGSTS.E.BYPASS.LTC128B.128 [R7+0x1c400], desc[UR50][R2.64], !P1 ;  /* 0x1c40000002077fae */ /* 0x0005e8000c901d72 */
[----:B--2---:R-:W2:Y:S04]  /*c270*/  SHFL.IDX PT, R2, R6, 0x1, 0x181f ;  /* 0x00381f0006027f89 */ /* 0x004ea800000e0000 */
[----:B------:R-:W3:Y:S01]  /*c280*/  SHFL.IDX PT, R3, R8, 0x1, 0x181f ;  /* 0x00381f0008037f89 */ /* 0x000ee200000e0000 */
        /* <DEDUP_REMOVED lines=14> */
[----:B------:R-:W3:Y:S04]  /*c370*/  SHFL.IDX PT, R3, R8, 0x4, 0x181f ;  /* 0x00981f0008037f89 */ /* 0x000ee800000e0000 */
[----:B------:R-:W4:Y:S01]  /*c380*/  SHFL.IDX PT, R8, R8, 0x5, 0x181f ;  /* 0x00b81f0008087f89 */ /* 0x000f2200000e0000 */
[----:B--2---:R-:W-:-:S05]  /*c390*/  IADD3 R2, P0, R2, R0, RZ ;  /* 0x0000000002027210 */ /* 0x004fca0007f1e0ff */
[----:B---3--:R-:W-:-:S05]  /*c3a0*/  IMAD.X R3, RZ, RZ, R3, P0 ;  /* 0x000000ffff037224 */ /* 0x008fca00000e0603 */
[----:B----4-:R2:W-:Y:S03]  /*c3b0*/  LDGSTS.E.BYPASS.LTC128B.128 [R7+0x1e400], desc[UR50][R2.64], !P1 ;  /* 0x1e40000002077fae */ /* 0x0105e6000c901d72 */
.L_x_589:
[----:B--2---:R-:W-:-:S05]  /*c3c0*/  IADD3 R2, P0, R14, R0, RZ ;  /* 0x000000000e027210 */ /* 0x004fca0007f1e0ff */
[----:B------:R-:W-:Y:S01]  /*c3d0*/  IMAD.X R3, RZ, RZ, R8, P0 ;  /* 0x000000ffff037224 */ /* 0x000fe200000e0608 */
[----:B------:R-:W-:-:S04]  /*c3e0*/  PLOP3.LUT P0, PT, PT, PT, PT, 0x80, 0x0 ;  /* 0x000000000000781c */ /* 0x000fc80003f0f070 */
[----:B------:R-:W-:Y:S01]  /*c3f0*/  @!PT LDS RZ, [RZ] ;  /* 0x00000000fffff984 */ /* 0x000fe20000000800 */
[----:B------:R-:W-:Y:S01]  /*c400*/  @!PT LDS RZ, [RZ] ;  /* 0x00000000fffff984 */ /* 0x000fe20000000800 */
[----:B------:R-:W-:Y:S01]  /*c410*/  @!PT LDS RZ, [RZ] ;  /* 0x00000000fffff984 */ /* 0x000fe20000000800 */
[----:B------:R2:W-:Y:S01]  /*c420*/  LDGSTS.E.BYPASS.LTC128B.128 [R7+0x1ec00], desc[UR50][R2.64], !P1 ;  /* 0x1ec0000002077fae */ /* 0x0005e2000c901d72 */
[----:B------:R-:W-:-:S08]  /*c430*/  NOP ;  /* 0x0000000000007918 */ /* 0x000fd00000000000 */
.L_x_485:
[----:B------:R-:W-:Y:S02]  /*c440*/  PLOP3.LUT P1, PT, P1, P0, PT, 0xa2, 0x0 ;  /* 0x000000000000781c */ /* 0x000fe40000f21472 */
[----:B------:R-:W-:-:S08]  /*c450*/  @P0 R2UR P1, UR4, R10 ;  /* 0x000000000a0402ca */ /* 0x000fd00000020000 */
[----:B------:R-:W-:-:S05]  /*c460*/  @P0 PLOP3.LUT P0, PT, P1, PT, PT, 0x80, 0x0 ;  /* 0x000000000000081c */ /* 0x000fca0000f0f070 */
[----:B------:R-:W-:Y:S01]  /*c470*/  @!P1 SYNCS.ARRIVE.TRANS64.RED.A0T1 RZ, [UR4+0x22830], RZ ;  /* 0x022830ffffff99a7 */ /* 0x000fe20008200404 */
[----:B------:R-:W-:Y:S07]  /*c480*/  @!P1 ARRIVES.LDGSTSBAR.64.TRANSCNT [UR4+0x22830] ;  /* 0x02283000ff0099b0 */ /* 0x000fee0008000a84 */
[----:B------:R-:W-:Y:S05]  /*c490*/  @P0 BRA.U.ANY `(.L_x_485) ;  /* 0xfffffffd00e80947 */ /* 0x000fea000393ffff */
[----:B------:R-:W-:Y:S01]  /*c4a0*/  NOP ;  /* 0x0000000000007918 */ /* 0x000fe20000000000 */
[----:B--2---:R-:W-:-:S05]  /*c4b0*/  IMAD.U32 R2, RZ, RZ, UR36 ;  /* 0x00000024ff027e24 */ /* 0x004fca000f8e00ff */
[----:B------:R-:W-:-:S13]  /*c4c0*/  ISETP.NE.AND P3, PT, R2, 0x3, PT ;  /* 0x000000030200780c */ /* 0x000fda0003f65270 */
[----:B------:R-:W-:Y:S05]  /*c4d0*/  @!P3 BRA `(.L_x_486) ;  /* 0x000000000004b947 */ /* 0x000fea0003800000 */
[----:B------:R-:W-:Y:S01]  /*c4e0*/  BPT.TRAP 0x1 ;  /* 0x000000040000795c */ /* 0x000fe20000300000 */
.L_x_486:
[----:B------:R2:W-:Y:S01]  /*c4f0*/  SYNCS.ARRIVE.TRANS64.A1T0 RZ, [R10+URZ+0x22830], RZ ;  /* 0x022830ff0aff79a7 */ /* 0x0005e2000810003f */
[----:B------:R-:W-:Y:S05]  /*c500*/  @!P3 BRA `(.L_x_487) ;  /* 0x000000000004b947 */ /* 0x000fea0003800000 */
[----:B------:R-:W-:Y:S01]  /*c510*/  BPT.TRAP 0x1 ;  /* 0x000000040000795c */ /* 0x000fe20000300000 */
.L_x_487:
[----:B------:R-:W3:Y:S01]  /*c520*/  SYNCS.PHASECHK.TRANS64.TRYWAIT P0, [R10+URZ+0x22860], R20 ;  /* 0x022860140a0075a7 */ /* 0x000ee2000800017f */
[----:B------:R-:W-:Y:S04]  /*c530*/  BSSY B1, `(.L_x_488) ;  /* 0x0000002000017945 */ /* 0x000fe80003800000 */
[----:B---3--:R-:W-:Y:S05]  /*c540*/  @!P0 BRA `(.L_x_489) ;  /* 0x0000003800c08947 */ /* 0x008fea0003800000 */
.L_x_590:
[----:B------:R-:W-:Y:S05]  /*c550*/  BSYNC B1 ;  /* 0x0000000000017941 */ /* 0x000fea0003800000 */
.L_x_488:
[----:B------:R-:W-:Y:S01]  /*c560*/  ULDC.64 UR4, c[0x0][0x328] ;  /* 0x0000ca0000047ab9 */ /* 0x000fe20000000a00 */
[----:B------:R-:W-:Y:S01]  /*c570*/  LOP3.LUT P5, RZ, R23, 0x10, RZ, 0xc0, !PT ;  /* 0x0000001017ff7812 */ /* 0x000fe200078ac0ff */
[----:B------:R-:W-:Y:S01]  /*c580*/  IMAD R2, R9, UR4, RZ ;  /* 0x0000000409027c24 */ /* 0x000fe2000f8e02ff */
[C---:B------:R-:W-:Y:S01]  /*c590*/  LOP3.LUT P4, RZ, R23.reuse, 0x8, RZ, 0xc0, !PT ;  /* 0x0000000817ff7812 */ /* 0x040fe2000788c0ff */
[----:B0--3--:R-:W-:Y:S01]  /*c5a0*/  IMAD R20, R24, 0x6000, R29 ;  /* 0x0000600018147824 */ /* 0x009fe200078e021d */
[----:B------:R-:W-:Y:S01]  /*c5b0*/  LOP3.LUT P3, RZ, R23, 0x4, RZ, 0xc0, !PT ;  /* 0x0000000417ff7812 */ /* 0x000fe2000786c0ff */
[----:B------:R-:W-:Y:S01]  /*c5c0*/  IMAD R7, R5, UR5, R2 ;  /* 0x0000000505077c24 */ /* 0x000fe2000f8e0202 */
        /* <DEDUP_REMOVED lines=18> */
[----:B------:R-:W0:Y:S01]  /*c6f0*/  SHFL.IDX PT, R14, R17, RZ, 0x181f ;  /* 0x00181fff110e7589 */ /* 0x000e2200000e0000 */
[----:B------:R-:W-:-:S03]  /*c700*/  LEA R20, R20, R22, 0x1 ;  /* 0x0000001614147211 */ /* 0x000fc600078e08ff */
[----:B------:R-:W3:Y:S04]  /*c710*/  SHFL.IDX PT, R3, R25, RZ, 0x181f ;  /* 0x00181fff19037589 */ /* 0x000ee800000e0000 */
[----:B------:R-:W-:Y:S04]  /*c720*/  SHFL.IDX PT, R4, R25, 0x1, 0x181f ;  /* 0x00381f0019047f89 */ /* 0x000fe800000e0000 */
[----:B------:R-:W-:Y:S04]  /*c730*/  SHFL.IDX PT, R8, R17, 0x2, 0x181f ;  /* 0x00581f0011087f89 */ /* 0x000fe800000e0000 */
[----:B------:R-:W-:Y:S01]  /*c740*/  SHFL.IDX PT, R5, R25, 0x3, 0x181f ;  /* 0x00781f0019057f89 */ /* 0x000fe200000e0000 */
[----:B0-----:R-:W-:-:S03]  /*c750*/  IADD3 R2, P0, R14, R0, RZ ;  /* 0x000000000e027210 */ /* 0x001fc60007f1e0ff */
[----:B------:R-:W0:Y:S02]  /*c760*/  SHFL.IDX PT, R14, R17, 0x1, 0x181f ;  /* 0x00381f00110e7f89 */ /* 0x000e2400000e0000 */
[----:B---3--:R-:W-:-:S05]  /*c770*/  IMAD.X R3, RZ, RZ, R3, P0 ;  /* 0x000000ffff037224 */ /* 0x008fca00000e0603 */
[----:B------:R-:W-:Y:S04]  /*c780*/  LDGSTS.E.BYPASS.LTC128B.128 [R20+0x400], desc[UR50][R2.64], !P5 ;  /* 0x0040000002147fae */ /* 0x000fe8000e901d72 */
[----:B------:R-:W-:Y:S04]  /*c790*/  LDGSTS.E.BYPASS.LTC128B.128 [R20+0x3400], desc[UR50][R2.64+0x80], !P4 ;  /* 0x0340008002147fae */ /* 0x000fe8000e101d72 */
[----:B------:R-:W-:Y:S04]  /*c7a0*/  LDGSTS.E.BYPASS.LTC128B.128 [R20+0x6400], desc[UR50][R2.64+0x100], !P3 ;  /* 0x0640010002147fae */ /* 0x000fe8000d901d72 */
[----:B------:R3:W-:Y:S01]  /*c7b0*/  LDGSTS.E.BYPASS.LTC128B.128 [R20+0x9400], desc[UR50][R2.64+0x180], !P1 ;  /* 0x0940018002147fae */ /* 0x0007e2000c901d72 */
[----:B0-----:R-:W-:-:S03]  /*c7c0*/  IADD3 R6, P0, R14, R0, RZ ;  /* 0x000000000e067210 */ /* 0x001fc60007f1e0ff */
[----:B------:R-:W-:Y:S02]  /*c7d0*/  SHFL.IDX PT, R14, R17, 0x3, 0x181f ;  /* 0x00781f00110e7f89 */ /* 0x000fe400000e0000 */
[----:B------:R-:W-:Y:S01]  /*c7e0*/  IMAD.X R7, RZ, RZ, R4, P0 ;  /* 0x000000ffff077224 */ /* 0x000fe200000e0604 */
[-C--:B------:R-:W-:Y:S01]  /*c7f0*/  IADD3 R8, P0, R8, R0.reuse, RZ ;  /* 0x0000000008087210 */ /* 0x080fe20007f1e0ff */
[----:B------:R-:W0:Y:S04]  /*c800*/  SHFL.IDX PT, R4, R25, 0x2, 0x181f ;  /* 0x00581f0019047f89 */ /* 0x000e2800000e0000 */
[----:B---3--:R-:W-:Y:S04]  /*c810*/  SHFL.IDX PT, R3, R25, 0x4, 0x181f ;  /* 0x00981f0019037f89 */ /* 0x008fe800000e0000 */
[----:B------:R3:W-:Y:S04]  /*c820*/  LDGSTS.E.BYPASS.LTC128B.128 [R20+0xc00], desc[UR50][R6.64], !P5 ;  /* 0x00c0000006147fae */ /* 0x0007e8000e901d72 */
[----:B------:R3:W-:Y:S04]  /*c830*/  LDGSTS.E.BYPASS.LTC128B.128 [R20+0x3c00], desc[UR50][R6.64+0x80], !P4 ;  /* 0x03c0008006147fae */ /* 0x0007e8000e101d72 */
[----:B------:R3:W-:Y:S04]  /*c840*/  LDGSTS.E.BYPASS.LTC128B.128 [R20+0x6c00], desc[UR50][R6.64+0x100], !P3 ;  /* 0x06c0010006147fae */ /* 0x0007e8000d901d72 */
[----:B------:R3:W-:Y:S01]  /*c850*/  LDGSTS.E.BYPASS.LTC128B.128 [R20+0x9c00], desc[UR50][R6.64+0x180], !P1 ;  /* 0x09c0018006147fae */ /* 0x0007e2000c901d72 */
[----:B0-----:R-:W-:Y:S01]  /*c860*/  IMAD.X R9, RZ, RZ, R4, P0 ;  /* 0x000000ffff097224 */ /* 0x001fe200000e0604 */
[----:B------:R-:W-:-:S02]  /*c870*/  IADD3 R4, P0, R14, R0, RZ ;  /* 0x000000000e047210 */ /* 0x000fc40007f1e0ff */
[----:B------:R-:W-:Y:S04]  /*c880*/  SHFL.IDX PT, R25, R25, 0x5, 0x181f ;  /* 0x00b81f0019197f89 */ /* 0x000fe800000e0000 */
[----:B------:R-:W0:Y:S01]  /*c890*/  SHFL.IDX PT, R14, R17, 0x4, 0x181f ;  /* 0x00981f00110e7f89 */ /* 0x000e2200000e0000 */
[----:B------:R-:W-:-:S03]  /*c8a0*/  IMAD.X R5, RZ, RZ, R5, P0 ;  /* 0x000000ffff057224 */ /* 0x000fc600000e0605 */
[----:B------:R3:W-:Y:S04]  /*c8b0*/  LDGSTS.E.BYPASS.LTC128B.128 [R20+0x1400], desc[UR50][R8.64], !P5 ;  /* 0x0140000008147fae */ /* 0x0007e8000e901d72 */
[----:B------:R3:W-:Y:S04]  /*c8c0*/  LDGSTS.E.BYPASS.LTC128B.128 [R20+0x4400], desc[UR50][R8.64+0x80], !P4 ;  /* 0x0440008008147fae */ /* 0x0007e8000e101d72 */
[----:B------:R3:W-:Y:S04]  /*c8d0*/  LDGSTS.E.BYPASS.LTC128B.128 [R20+0x7400], desc[UR50][R8.64+0x100], !P3 ;  /* 0x0740010008147fae */ /* 0x0007e8000d901d72 */
[----:B------:R3:W-:Y:S04]  /*c8e0*/  LDGSTS.E.BYPASS.LTC128B.128 [R20+0xa400], desc[UR50][R8.64+0x180], !P1 ;  /* 0x0a40018008147fae */ /* 0x0007e8000c901d72 */
[----:B------:R3:W-:Y:S01]  /*c8f0*/  LDGSTS.E.BYPASS.LTC128B.128 [R20+0x1c00], desc[UR50][R4.64], !P5 ;  /* 0x01c0000004147fae */ /* 0x0007e2000e901d72 */
[----:B0-----:R-:W-:-:S03]  /*c900*/  IADD3 R2, P0, R14, R0, RZ ;  /* 0x000000000e027210 */ /* 0x001fc60007f1e0ff */
[----:B------:R3:W-:Y:S02]  /*c910*/  LDGSTS.E.BYPASS.LTC128B.128 [R20+0x4c00], desc[UR50][R4.64+0x80], !P4 ;  /* 0x04c0008004147fae */ /* 0x0007e4000e101d72 */
[----:B------:R-:W-:Y:S02]  /*c920*/  IMAD.X R3, RZ, RZ, R3, P0 ;  /* 0x000000ffff037224 */ /* 0x000fe400000e0603 */
[----:B------:R3:W-:Y:S04]  /*c930*/  LDGSTS.E.BYPASS.LTC128B.128 [R20+0x7c00], desc[UR50][R4.64+0x100], !P3 ;  /* 0x07c0010004147fae */ /* 0x0007e8000d901d72 */
[----:B------:R3:W-:Y:S04]  /*c940*/  LDGSTS.E.BYPASS.LTC128B.128 [R20+0xac00], desc[UR50][R4.64+0x180], !P1 ;  /* 0x0ac0018004147fae */ /* 0x0007e8000c901d72 */
[----:B------:R3:W-:Y:S04]  /*c950*/  LDGSTS.E.BYPASS.LTC128B.128 [R20+0x2400], desc[UR50][R2.64], !P5 ;  /* 0x0240000002147fae */ /* 0x0007e8000e901d72 */
[----:B------:R3:W-:Y:S04]  /*c960*/  LDGSTS.E.BYPASS.LTC128B.128 [R20+0x5400], desc[UR50][R2.64+0x80], !P4 ;  /* 0x0540008002147fae */ /* 0x0007e8000e101d72 */
[----:B------:R3:W-:Y:S04]  /*c970*/  LDGSTS.E.BYPASS.LTC128B.128 [R20+0x8400], desc[UR50][R2.64+0x100], !P3 ;  /* 0x0840010002147fae */ /* 0x0007e8000d901d72 */
[----:B------:R3:W-:Y:S04]  /*c980*/  LDGSTS.E.BYPASS.LTC128B.128 [R20+0xb400], desc[UR50][R2.64+0x180], !P1 ;  /* 0x0b40018002147fae */ /* 0x0007e8000c901d72 */
[----:B------:R3:W0:Y:S02]  /*c990*/  SHFL.IDX PT, R14, R17, 0x5, 0x181f ;  /* 0x00b81f00110e7f89 */ /* 0x00062400000e0000 */
.L_x_604:
[----:B0--3--:R-:W-:-:S05]  /*c9a0*/  IADD3 R2, P0, R14, R0, RZ ;  /* 0x000000000e027210 */ /* 0x009fca0007f1e0ff */
        /* <DEDUP_REMOVED lines=10> */
.L_x_491:
        /* <DEDUP_REMOVED lines=11> */
.L_x_492:
[----:B------:R0:W-:Y:S01]  /*cb00*/  SYNCS.ARRIVE.TRANS64.A1T0 RZ, [R10+URZ+0x22850], RZ ;  /* 0x022850ff0aff79a7 */ /* 0x0001e2000810003f */
[----:B------:R-:W-:Y:S05]  /*cb10*/  @P2 BRA `(.L_x_493) ;  /* 0xfffffff000942947 */ /* 0x000fea000383ffff */
.L_x_480:
[----:B------:R-:W-:Y:S05]  /*cb20*/  BSYNC B0 ;  /* 0x0000000000007941 */ /* 0x000fea0003800000 */
.L_x_479:
[----:B------:R-:W3:Y:S01]  /*cb30*/  S2R R2, SR_TID.X ;  /* 0x0000000000027919 */ /* 0x000ee20000002100 */
[----:B------:R-:W-:Y:S01]  /*cb40*/  VIADD R24, R24, 0x1 ;  /* 0x0000000118187836 */ /* 0x000fe20000000000 */
[----:B------:R-:W-:Y:S04]  /*cb50*/  BSSY B0, `(.L_x_494) ;  /* 0x0000012000007945 */ /* 0x000fe80003800000 */
[----:B------:R-:W-:-:S04]  /*cb60*/  ISETP.NE.AND P0, PT, R24, 0x2, PT ;  /* 0x000000021800780c */ /* 0x000fc80003f05270 */
[----:B------:R-:W-:Y:S02]  /*cb70*/  SEL R5, RZ, 0x1, P0 ;  /* 0x00000001ff057807 */ /* 0x000fe40000000000 */
[----:B---3--:R-:W-:-:S04]  /*cb80*/  LOP3.LUT R2, R2, 0x7f, RZ, 0xc0, !PT ;  /* 0x0000007f02027812 */ /* 0x008fc800078ec0ff */
[----:B------:R-:W-:-:S13]  /*cb90*/  ISETP.NE.AND P1, PT, R2, RZ, PT ;  /* 0x000000ff0200720c */ /* 0x000fda0003f25270 */
[----:B------:R-:W-:Y:S05]  /*cba0*/  @P1 BRA `(.L_x_495) ;  /* 0x0000000000301947 */ /* 0x000fea0003800000 */
[----:B------:R-:W3:Y:S01]  /*cbb0*/  S2R R7, SR_LANEID ;  /* 0x0000000000077919 */ /* 0x000ee20000000000 */
[----:B------:R-:W-:Y:S01]  /*cbc0*/  VOTEU.ANY UR4, UPT, PT ;  /* 0x0000000000047886 */ /* 0x000fe200038e0100 */
[----:B------:R-:W4:Y:S01]  /*cbd0*/  LDC.64 R2, c[0x0][0xc60] ;  /* 0x00031800ff027b82 */ /* 0x000f220000000a00 */
[----:B------:R-:W3:Y:S02]  /*cbe0*/  FLO.U32 R0, UR4 ;  /* 0x0000000400007d00 */ /* 0x000ee400080e0000 */
[----:B---3--:R-:W-:-:S06]  /*cbf0*/  ISETP.EQ.U32.AND P1, PT, R0, R7, PT ;  /* 0x000000070000720c */ /* 0x008fcc0003f22070 */
[----:B------:R-:W4:Y:S07]  /*cc00*/  POPC R7, UR4 ;  /* 0x0000000400077d09 */ /* 0x000f2e0008000000 */
[----:B----4-:R-:W3:Y:S01]  /*cc10*/  @P1 ATOMG.E.ADD.STRONG.GPU PT, R3, desc[UR50][R2.64], R7 ;  /* 0x00000007020319a8 */ /* 0x010ee200081ee1f2 */
[----:B------:R-:W4:Y:S02]  /*cc20*/  S2R R4, SR_LTMASK ;  /* 0x0000000000047919 */ /* 0x000f240000003900 */
[----:B----4-:R-:W-:-:S04]  /*cc30*/  LOP3.LUT R4, R4, UR4, RZ, 0xc0, !PT ;  /* 0x0000000404047c12 */ /* 0x010fc8000f8ec0ff */
[----:B------:R-:W4:Y:S01]  /*cc40*/  POPC R9, R4 ;  /* 0x0000000400097309 */ /* 0x000f220000000000 */
[----:B---3--:R-:W4:Y:S02]  /*cc50*/  SHFL.IDX PT, R0, R3, R0, 0x1f ;  /* 0x00001f0003007589 */ /* 0x008f2400000e0000 */
[----:B----4-:R-:W-:-:S07]  /*cc60*/  IADD3 R16, R0, UR38, R9 ;  /* 0x0000002600107c10 */ /* 0x010fce000fffe009 */
.L_x_495:
[----:B------:R-:W-:Y:S05]  /*cc70*/  BSYNC B0 ;  /* 0x0000000000007941 */ /* 0x000fea0003800000 */
.L_x_494:
[----:B------:R-:W-:Y:S02]  /*cc80*/  SEL R24, R24, RZ, P0 ;  /* 0x000000ff18187207 */ /* 0x000fe40000000000 */
[----:B------:R-:W-:-:S07]  /*cc90*/  LOP3.LUT R26, R26, R5, RZ, 0x3c, !PT ;  /* 0x000000051a1a7212 */ /* 0x000fce00078e3cff */
.L_x_454:
[----:B------:R-:W-:Y:S05]  /*cca0*/  BSYNC B7 ;  /* 0x0000000000077941 */ /* 0x000fea0003800000 */
.L_x_452:
[----:B------:R-:W-:-:S13]  /*ccb0*/  LOP3.LUT P0, RZ, R23, 0x200, RZ, 0xc0, !PT ;  /* 0x0000020017ff7812 */ /* 0x000fda000780c0ff */
[----:B------:R-:W-:Y:S05]  /*ccc0*/  @!P0 BRA `(.L_x_496) ;  /* 0x0000000000248947 */ /* 0x000fea0003800000 */
[----:B------:R-:W-:Y:S05]  /*ccd0*/  WARPSYNC.ALL ;  /* 0x0000000000007948 */ /* 0x000fea0003800000 */
[----:B------:R-:W3:Y:S08]  /*cce0*/  S2UR UR5, SR_CgaCtaId ;  /* 0x00000000000579c3 */ /* 0x000ef00000008800 */
[----:B------:R-:W-:Y:S06]  /*ccf0*/  BAR.SYNC.DEFER_BLOCKING 0x5, 0x180 ;  /* 0x0146000000007b1d */ /* 0x000fec0000010000 */
[----:B------:R-:W-:-:S02]  /*cd00*/  UMOV UR4, 0x400 ;  /* 0x0000040000047882 */ /* 0x000fc40000000000 */
[----:B---3--:R-:W-:-:S06]  /*cd10*/  ULEA UR4, UR5, UR4, 0x18 ;  /* 0x0000000405047291 */ /* 0x008fcc000f8ec03f */
[----:B------:R-:W-:-:S05]  /*cd20*/  IMAD.U32 R22, RZ, RZ, UR4 ;  /* 0x00000004ff167e24 */ /* 0x000fca000f8e00ff */
[----:B------:R3:W4:Y:S01]  /*cd30*/  LDS.128 R16, [R22+0x228d0] ;  /* 0x0228d00016107984 */ /* 0x0007220000000c00 */
[----:B------:R-:W-:Y:S06]  /*cd40*/  BAR.ARV 0x4, 0x180 ;  /* 0x0106000000007b1d */ /* 0x000fec0000002000 */
[----:B------:R-:W-:Y:S05]  /*cd50*/  BRA `(.L_x_497) ;  /* 0x0000000800407947 */ /* 0x000fea0003800000 */
.L_x_496:
[----:B------:R-:W3:Y:S01]  /*cd60*/  S2R R0, SR_TID.X ;  /* 0x0000000000007919 */ /* 0x000ee20000002100 */
[----:B------:R-:W-:Y:S01]  /*cd70*/  UMOV UR4, 0xffffffff ;  /* 0xffffffff00047882 */ /* 0x000fe20000000000 */
[----:B---3--:R-:W-:-:S04]  /*cd80*/  LOP3.LUT R8, R0, 0x1f, RZ, 0xc0, !PT ;  /* 0x0000001f00087812 */ /* 0x008fc800078ec0ff */
[----:B------:R-:W-:Y:S01]  /*cd90*/  ISETP.NE.AND P0, PT, R8, 0x1f, PT ;  /* 0x0000001f0800780c */ /* 0x000fe20003f05270 */
[----:B------:R-:W-:-:S12]  /*cda0*/  BRA.DIV UR4, `(.L_x_498) ;  /* 0x0000003a04887947 */ /* 0x000fd8000b800000 */
[----:B------:R-:W-:Y:S01]  /*cdb0*/  IMAD.IADD R5, R19, 0x1, R8 ;  /* 0x0000000113057824 */ /* 0x000fe200078e0208 */
[----:B------:R-:W-:-:S04]  /*cdc0*/  ULDC UR4, c[0x0][0xc3c] ;  /* 0x00030f0000047ab9 */ /* 0x000fc80000000800 */
[----:B------:R-:W-:-:S13]  /*cdd0*/  ISETP.GE.OR P1, PT, R5, UR4, !P0 ;  /* 0x0000000405007c0c */ /* 0x000fda000c726670 */
[----:B------:R-:W3:Y:S02]  /*cde0*/  @!P1 LDC.64 R2, c[0x0][0xc80] ;  /* 0x00032000ff029b82 */ /* 0x000ee40000000a00 */
[----:B---3--:R-:W-:-:S06]  /*cdf0*/  @!P1 IMAD.WIDE R2, R5, 0x4, R2 ;  /* 0x0000000405029825 */ /* 0x008fcc00078e0202 */
[----:B------:R-:W3:Y:S01]  /*ce00*/  @!P1 LDG.E R2, desc[UR50][R2.64] ;  /* 0x0000003202029981 */ /* 0x000ee2000c1e1900 */
[----:B------:R-:W-:Y:S01]  /*ce10*/  IMAD.MOV.U32 R4, RZ, RZ, RZ ;  /* 0x000000ffff047224 */ /* 0x000fe200078e00ff */
[C---:B------:R-:W-:Y:S02]  /*ce20*/  ISETP.GE.U32.AND P2, PT, R8.reuse, 0x2, PT ;  /* 0x000000020800780c */ /* 0x040fe40003f46070 */
[C---:B------:R-:W-:Y:S01]  /*ce30*/  ISETP.GE.U32.AND P3, PT, R8.reuse, 0x4, PT ;  /* 0x000000040800780c */ /* 0x040fe20003f66070 */
[----:B------:R-:W-:Y:S01]  /*ce40*/  SHFL.IDX PT, R0, R16, 0x1, 0x1f ;  /* 0x00201f0010007f89 */ /* 0x000fe200000e0000 */
[C---:B------:R-:W-:Y:S02]  /*ce50*/  ISETP.GE.U32.AND P4, PT, R8.reuse, 0x8, PT ;  /* 0x000000080800780c */ /* 0x040fe40003f86070 */
[C---:B------:R-:W-:Y:S01]  /*ce60*/  ISETP.GE.U32.AND P5, PT, R8.reuse, 0x10, PT ;  /* 0x000000100800780c */ /* 0x040fe20003fa6070 */
[----:B---3--:R-:W-:Y:S01]  /*ce70*/  @!P1 IMAD.MOV.U32 R4, RZ, RZ, R2 ;  /* 0x000000ffff049224 */ /* 0x008fe200078e0002 */
[----:B------:R-:W-:-:S04]  /*ce80*/  ISETP.NE.AND P1, PT, R8, RZ, PT ;  /* 0x000000ff0800720c */ /* 0x000fc80003f25270 */
[----:B------:R-:W3:Y:S02]  /*ce90*/  SHFL.UP PT, R14, R4, 0x1, RZ ;  /* 0x04200000040e7989 */ /* 0x000ee400000e00ff */
[----:B---3--:R-:W-:-:S05]  /*cea0*/  SEL R5, R14, RZ, P1 ;  /* 0x000000ff0e057207 */ /* 0x008fca0000800000 */
[----:B------:R-:W-:Y:S02]  /*ceb0*/  IMAD.IADD R6, R4, 0x1, R5 ;  /* 0x0000000104067824 */ /* 0x000fe400078e0205 */
[----:B------:R-:W-:Y:S04]  /*cec0*/  SHFL.IDX PT, R5, R16, RZ, 0x1f ;  /* 0x00001fff10057589 */ /* 0x000fe800000e0000 */
[----:B------:R-:W3:Y:S02]  /*ced0*/  SHFL.UP PT, R14, R6, 0x2, RZ ;  /* 0x04400000060e7989 */ /* 0x000ee400000e00ff */
[----:B---3--:R-:W-:-:S05]  /*cee0*/  SEL R7, R14, RZ, P2 ;  /* 0x000000ff0e077207 */ /* 0x008fca0001000000 */
[----:B------:R-:W-:-:S05]  /*cef0*/  IMAD.IADD R7, R6, 0x1, R7 ;  /* 0x0000000106077824 */ /* 0x000fca00078e0207 */
        /* <DEDUP_REMOVED lines=9> */
[----:B------:R3:W4:Y:S02]  /*cf90*/  SHFL.IDX PT, R14, R6, 0x1f, 0x1f ;  /* 0x03e01f00060e7f89 */ /* 0x00072400000e0000 */
.L_x_614:
[----:B------:R-:W-:Y:S02]  /*cfa0*/  ULDC UR4, c[0x0][0xc38] ;  /* 0x00030e0000047ab9 */ /* 0x000fe40000000800 */
[----:B------:R-:W-:-:S04]  /*cfb0*/  IMAD.U32 R7, RZ, RZ, UR4 ;  /* 0x00000004ff077e24 */ /* 0x000fc8000f8e00ff */
[----:B----4-:R-:W-:-:S04]  /*cfc0*/  IMAD R3, R14, R7, RZ ;  /* 0x000000070e037224 */ /* 0x010fc800078e02ff */
[----:B------:R-:W-:-:S05]  /*cfd0*/  IMAD.IADD R8, R0, 0x1, R3 ;  /* 0x0000000100087824 */ /* 0x000fca00078e0203 */
[----:B------:R-:W-:-:S13]  /*cfe0*/  ISETP.GT.AND P6, PT, R8, R5, PT ;  /* 0x000000050800720c */ /* 0x000fda0003fc4270 */
[----:B------:R-:W-:Y:S05]  /*cff0*/  @P6 BRA `(.L_x_499) ;  /* 0x00000000009c6947 */ /* 0x000fea0003800000 */
.L_x_504:
[----:B------:R-:W4:Y:S01]  /*d000*/  LDC R0, c[0x0][0xc3c] ;  /* 0x00030f00ff007b82 */ /* 0x000f220000000800 */
[----:B------:R-:W-:-:S05]  /*d010*/  VIADD R19, R19, 0x1f ;  /* 0x0000001f13137836 */ /* 0x000fca0000000000 */
[----:B----4-:R-:W-:-:S13]  /*d020*/  ISETP.GE.AND P6, PT, R19, R0, PT ;  /* 0x000000001300720c */ /* 0x010fda0003fc6270 */
[----:B0-----:R-:W-:Y:S05]  /*d030*/  @P6 BRA `(.L_x_500) ;  /* 0x0000000400446947 */ /* 0x001fea0003800000 */
[----:B------:R-:W4:Y:S01]  /*d040*/  S2R R2, SR_TID.X ;  /* 0x0000000000027919 */ /* 0x000f220000002100 */
[----:B------:R-:W-:Y:S01]  /*d050*/  BSSY B0, `(.L_x_501) ;  /* 0x0000009000007945 */ /* 0x000fe20003800000 */
[----:B------:R-:W-:Y:S01]  /*d060*/  IMAD.MOV.U32 R4, RZ, RZ, RZ ;  /* 0x000000ffff047224 */ /* 0x000fe200078e00ff */
[----:B----4-:R-:W-:-:S05]  /*d070*/  LOP3.LUT R2, R2, 0x1f, RZ, 0xc0, !PT ;  /* 0x0000001f02027812 */ /* 0x010fca00078ec0ff */
[----:B------:R-:W-:-:S05]  /*d080*/  IMAD.IADD R7, R19, 0x1, R2 ;  /* 0x0000000113077824 */ /* 0x000fca00078e0202 */
[----:B------:R-:W-:-:S13]  /*d090*/  ISETP.GE.OR P6, PT, R7, R0, !P0 ;  /* 0x000000000700720c */ /* 0x000fda00047c6670 */
[----:B------:R-:W-:Y:S05]  /*d0a0*/  @P6 BRA `(.L_x_502) ;  /* 0x00000000000c6947 */ /* 0x000fea0003800000 */
[----:B------:R-:W4:Y:S02]  /*d0b0*/  LDC.64 R2, c[0x0][0xc80] ;  /* 0x00032000ff027b82 */ /* 0x000f240000000a00 */
[----:B----4-:R-:W-:-:S05]  /*d0c0*/  IMAD.WIDE R2, R7, 0x4, R2 ;  /* 0x0000000407027825 */ /* 0x010fca00078e0202 */
[----:B------:R4:W5:Y:S02]  /*d0d0*/  LDG.E R4, desc[UR50][R2.64] ;  /* 0x0000003202047981 */ /* 0x000964000c1e1900 */
.L_x_502:
[----:B------:R-:W-:Y:S05]  /*d0e0*/  BSYNC B0 ;  /* 0x0000000000007941 */ /* 0x000fea0003800000 */
.L_x_501:
[----:B------:R-:W-:-:S03]  /*d0f0*/  UMOV UR4, 0xffffffff ;  /* 0xffffffff00047882 */ /* 0x000fc60000000000 */
[----:B------:R-:W-:Y:S05]  /*d100*/  BRA.DIV UR4, `(.L_x_503) ;  /* 0x0000003a04d47947 */ /* 0x000fea000b800000 */
[----:B-----5:R-:W0:Y:S02]  /*d110*/  SHFL.UP PT, R14, R4, 0x1, RZ ;  /* 0x04200000040e7989 */ /* 0x020e2400000e00ff */
[----:B0-----:R-:W-:-:S05]  /*d120*/  SEL R13, R14, RZ, P1 ;  /* 0x000000ff0e0d7207 */ /* 0x001fca0000800000 */
[----:B------:R-:W-:-:S05]  /*d130*/  IMAD.IADD R13, R4, 0x1, R13 ;  /* 0x00000001040d7824 */ /* 0x000fca00078e020d */
[----:B------:R-:W0:Y:S02]  /*d140*/  SHFL.UP PT, R14, R13, 0x2, RZ ;  /* 0x044000000d0e7989 */ /* 0x000e2400000e00ff */
[----:B0-----:R-:W-:-:S05]  /*d150*/  SEL R0, R14, RZ, P2 ;  /* 0x000000ff0e007207 */ /* 0x001fca0001000000 */
[----:B------:R-:W-:-:S05]  /*d160*/  IMAD.IADD R0, R13, 0x1, R0 ;  /* 0x000000010d007824 */ /* 0x000fca00078e0200 */
[----:B------:R-:W4:Y:S02]  /*d170*/  SHFL.UP PT, R14, R0, 0x4, RZ ;  /* 0x04800000000e7989 */ /* 0x000f2400000e00ff */
[----:B----4-:R-:W-:-:S05]  /*d180*/  SEL R3, R14, RZ, P3 ;  /* 0x000000ff0e037207 */ /* 0x010fca0001800000 */
[----:B------:R-:W-:-:S05]  /*d190*/  IMAD.IADD R2, R0, 0x1, R3 ;  /* 0x0000000100027824 */ /* 0x000fca00078e0203 */
[----:B------:R-:W0:Y:S02]  /*d1a0*/  SHFL.UP PT, R14, R2, 0x8, RZ ;  /* 0x05000000020e7989 */ /* 0x000e2400000e00ff */
[----:B0-----:R-:W-:-:S05]  /*d1b0*/  SEL R3, R14, RZ, P4 ;  /* 0x000000ff0e037207 */ /* 0x001fca0002000000 */
[----:B------:R-:W-:-:S05]  /*d1c0*/  IMAD.IADD R3, R2, 0x1, R3 ;  /* 0x0000000102037824 */ /* 0x000fca00078e0203 */
[----:B------:R-:W3:Y:S02]  /*d1d0*/  SHFL.UP PT, R14, R3, 0x10, RZ ;  /* 0x06000000030e7989 */ /* 0x000ee400000e00ff */
[----:B---3--:R-:W-:-:S05]  /*d1e0*/  SEL R6, R14, RZ, P5 ;  /* 0x000000ff0e067207 */ /* 0x008fca0002800000 */
[----:B------:R-:W-:-:S05]  /*d1f0*/  IMAD.IADD R6, R3, 0x1, R6 ;  /* 0x0000000103067824 */ /* 0x000fca00078e0206 */
[----:B------:R0:W3:Y:S02]  /*d200*/  SHFL.IDX PT, R14, R6, 0x1f, 0x1f ;  /* 0x03e01f00060e7f89 */ /* 0x0000e400000e0000 */
.L_x_622:
[----:B------:R-:W-:Y:S02]  /*d210*/  ULDC UR4, c[0x0][0xc38] ;  /* 0x00030e0000047ab9 */ /* 0x000fe40000000800 */
[----:B------:R-:W-:-:S04]  /*d220*/  IMAD.U32 R7, RZ, RZ, UR4 ;  /* 0x00000004ff077e24 */ /* 0x000fc8000f8e00ff */
[----:B---3--:R-:W-:-:S04]  /*d230*/  IMAD R3, R14, R7, RZ ;  /* 0x000000070e037224 */ /* 0x008fc800078e02ff */
[----:B------:R-:W-:-:S05]  /*d240*/  IMAD.IADD R8, R3, 0x1, R8 ;  /* 0x0000000103087824 */ /* 0x000fca00078e0208 */
[----:B------:R-:W-:-:S13]  /*d250*/  ISETP.GT.AND P6, PT, R8, R5, PT ;  /* 0x000000050800720c */ /* 0x000fda0003fc4270 */
[----:B------:R-:W-:Y:S05]  /*d260*/  @!P6 BRA `(.L_x_504) ;  /* 0xfffffffc0064e947 */ /* 0x000fea000383ffff */
.L_x_499:
[----:B------:R-:W-:Y:S01]  /*d270*/  IMAD.IADD R8, R8, 0x1, -R3 ;  /* 0x0000000108087824 */ /* 0x000fe200078e0a03 */
[----:B------:R-:W-:-:S03]  /*d280*/  UMOV UR4, 0xffffffff ;  /* 0xffffffff00047882 */ /* 0x000fc60000000000 */
[----:B------:R-:W-:-:S05]  /*d290*/  IMAD R0, R6, R7, R8 ;  /* 0x0000000706007224 */ /* 0x000fca00078e0208 */
[----:B------:R-:W-:Y:S01]  /*d2a0*/  ISETP.GT.AND P6, PT, R0, R5, PT ;  /* 0x000000050000720c */ /* 0x000fe20003fc4270 */
[----:B------:R-:W-:-:S12]  /*d2b0*/  BRA.DIV UR4, `(.L_x_505) ;  /* 0x0000003e04247947 */ /* 0x000fd8000b800000 */
[----:B------:R-:W-:-:S04]  /*d2c0*/  VOTE.ANY R2, PT, !P6 ;  /* 0x0000000000027806 */ /* 0x000fc800070e0100 */
[----:B------:R-:W4:Y:S02]  /*d2d0*/  POPC R0, R2 ;  /* 0x0000000200007309 */ /* 0x000f240000000000 */
[----:B----4-:R4:W0:Y:S02]  /*d2e0*/  SHFL.IDX PT, R4, R4, R0, 0x1f ;  /* 0x00001f0004047589 */ /* 0x01082400000e0000 */
.L_x_626:
[----:B------:R-:W-:Y:S01]  /*d2f0*/  ISETP.NE.AND P0, PT, R2, RZ, PT ;  /* 0x000000ff0200720c */ /* 0x000fe20003f05270 */
[----:B------:R-:W-:-:S12]  /*d300*/  IMAD.MOV.U32 R14, RZ, RZ, RZ ;  /* 0x000000ffff0e7224 */ /* 0x000fd800078e00ff */
[----:B------:R-:W-:Y:S05]  /*d310*/  @!P0 BRA `(.L_x_506) ;  /* 0x0000000000108947 */ /* 0x000fea0003800000 */
[----:B------:R-:W-:Y:S01]  /*d320*/  UMOV UR4, 0xffffffff ;  /* 0xffffffff00047882 */ /* 0x000fe20000000000 */
[----:B------:R-:W-:Y:S02]  /*d330*/  VIADD R12, R0, 0xffffffff ;  /* 0xffffffff000c7836 */ /* 0x000fe40000000000 */
[----:B------:R-:W-:Y:S05]  /*d340*/  BRA.DIV UR4, `(.L_x_507) ;  /* 0x0000003e04487947 */ /* 0x000fea000b800000 */
[----:B------:R0:W0:Y:S02]  /*d350*/  SHFL.IDX PT, R14, R6, R12, 0x1f ;  /* 0x00001f0c060e7589 */ /* 0x00002400000e0000 */
.L_x_506:
[----:B0--3--:R-:W-:Y:S01]  /*d360*/  IABS R6, R4 ;  /* 0x0000000400067213 */ /* 0x009fe20000000000 */
[----:B------:R-:W-:Y:S02]  /*d370*/  IMAD R16, R14, R7, R8 ;  /* 0x000000070e107224 */ /* 0x000fe400078e0208 */
[----:B------:R-:W-:Y:S01]  /*d380*/  IMAD.IADD R19, R0, 0x1, R19 ;  /* 0x0000000100137824 */ /* 0x000fe200078e0213 */
[----:B------:R-:W0:Y:S08]  /*d390*/  I2F.RP R9, R6 ;  /* 0x0000000600097306 */ /* 0x000e300000209400 */
[----:B0-----:R-:W0:Y:S02]  /*d3a0*/  MUFU.RCP R9, R9 ;  /* 0x0000000900097308 */ /* 0x001e240000001000 */
[----:B0-----:R-:W-:-:S06]  /*d3b0*/  VIADD R2, R9, 0xffffffe ;  /* 0x0ffffffe09027836 */ /* 0x001fcc0000000000 */
[----:B------:R0:W3:Y:S02]  /*d3c0*/  F2I.FTZ.U32.TRUNC.NTZ R3, R2 ;  /* 0x0000000200037305 */ /* 0x0000e4000021f000 */
[----:B0-----:R-:W-:Y:S02]  /*d3d0*/  IMAD.MOV.U32 R2, RZ, RZ, RZ ;  /* 0x000000ffff027224 */ /* 0x001fe400078e00ff */
[----:B---3--:R-:W-:-:S04]  /*d3e0*/  IMAD.MOV R7, RZ, RZ, -R3 ;  /* 0x000000ffff077224 */ /* 0x008fc800078e0a03 */
[----:B------:R-:W-:-:S04]  /*d3f0*/  IMAD R7, R7, R6, RZ ;  /* 0x0000000607077224 */ /* 0x000fc800078e02ff */
[----:B------:R-:W-:-:S04]  /*d400*/  IMAD.HI.U32 R3, R3, R7, R2 ;  /* 0x0000000703037227 */ /* 0x000fc800078e0002 */
[----:B------:R-:W-:Y:S01]  /*d410*/  IMAD.IADD R7, R5, 0x1, -R16 ;  /* 0x0000000105077824 */ /* 0x000fe200078e0a10 */
[----:B------:R-:W-:-:S04]  /*d420*/  IABS R5, R4 ;  /* 0x0000000400057213 */ /* 0x000fc80000000000 */
[----:B------:R-:W-:Y:S01]  /*d430*/  IABS R2, R7 ;  /* 0x0000000700027213 */ /* 0x000fe20000000000 */
[----:B------:R-:W-:-:S04]  /*d440*/  IMAD.MOV R5, RZ, RZ, -R5 ;  /* 0x000000ffff057224 */ /* 0x000fc800078e0a05 */
[----:B------:R-:W-:-:S04]  /*d450*/  IMAD.HI.U32 R3, R3, R2, RZ ;  /* 0x0000000203037227 */ /* 0x000fc800078e00ff */
[----:B------:R-:W-:Y:S01]  /*d460*/  IMAD R5, R3, R5, R2 ;  /* 0x0000000503057224 */ /* 0x000fe200078e0202 */
[----:B------:R-:W-:-:S04]  /*d470*/  LOP3.LUT R2, R7, R4, RZ, 0x3c, !PT ;  /* 0x0000000407027212 */ /* 0x000fc800078e3cff */
[----:B------:R-:W-:Y:S02]  /*d480*/  ISETP.GT.U32.AND P1, PT, R6, R5, PT ;  /* 0x000000050600720c */ /* 0x000fe40003f24070 */
[----:B------:R-:W-:-:S11]  /*d490*/  ISETP.GE.AND P2, PT, R2, RZ, PT ;  /* 0x000000ff0200720c */ /* 0x000fd60003f46270 */
[-C--:B------:R-:W-:Y:S01]  /*d4a0*/  @!P1 IADD3 R5, R5, -R6.reuse, RZ ;  /* 0x8000000605059210 */ /* 0x080fe20007ffe0ff */
[----:B------:R-:W-:Y:S01]  /*d4b0*/  @!P1 VIADD R3, R3, 0x1 ;  /* 0x0000000103039836 */ /* 0x000fe20000000000 */
[----:B------:R-:W-:Y:S02]  /*d4c0*/  ISETP.NE.AND P1, PT, R4, RZ, PT ;  /* 0x000000ff0400720c */ /* 0x000fe40003f25270 */
[----:B------:R-:W-:-:S13]  /*d4d0*/  ISETP.GE.U32.AND P0, PT, R5, R6, PT ;  /* 0x000000060500720c */ /* 0x000fda0003f06070 */
[----:B------:R-:W-:-:S04]  /*d4e0*/  @P0 VIADD R3, R3, 0x1 ;  /* 0x0000000103030836 */ /* 0x000fc80000000000 */
[----:B------:R-:W-:Y:S01]  /*d4f0*/  @!P2 IMAD.MOV R3, RZ, RZ, -R3 ;  /* 0x000000ffff03a224 */ /* 0x000fe200078e0a03 */
[----:B------:R-:W-:-:S05]  /*d500*/  @!P1 LOP3.LUT R3, RZ, R4, RZ, 0x33, !PT ;  /* 0x00000004ff039212 */ /* 0x000fca00078e33ff */
[--C-:B------:R-:W-:Y:S02]  /*d510*/  IMAD.MOV R17, RZ, RZ, -R3.reuse ;  /* 0x000000ffff117224 */ /* 0x100fe400078e0a03 */
[----:B------:R-:W-:Y:S02]  /*d520*/  IMAD.MOV.U32 R18, RZ, RZ, R3 ;  /* 0x000000ffff127224 */ /* 0x000fe400078e0003 */
[----:B------:R-:W-:Y:S01]  /*d530*/  IMAD R17, R4, R17, R7 ;  /* 0x0000001104117224 */ /* 0x000fe200078e0207 */
[----:B------:R-:W-:Y:S06]  /*d540*/  BRA `(.L_x_508) ;  /* 0x00000000001c7947 */ /* 0x000fec0003800000 */
.L_x_500:
[----:B------:R-:W-:Y:S01]  /*d550*/  UMOV UR4, URZ ;  /* 0x0000003f00047c82 */ /* 0x000fe20008000000 */
[----:B------:R-:W-:Y:S01]  /*d560*/  UMOV UR5, URZ ;  /* 0x0000003f00057c82 */ /* 0x000fe20008000000 */
[----:B------:R-:W-:Y:S01]  /*d570*/  ULDC UR6, c[0x0][0xc3c] ;  /* 0x00030f0000067ab9 */ /* 0x000fe20000000800 */
[----:B------:R-:W-:Y:S02]  /*d580*/  IMAD.MOV.U32 R16, RZ, RZ, R5 ;  /* 0x000000ffff107224 */ /* 0x000fe400078e0005 */
[----:B------:R-:W-:Y:S02]  /*d590*/  IMAD.U32 R17, RZ, RZ, UR4 ;  /* 0x00000004ff117e24 */ /* 0x000fe4000f8e00ff */
[----:B------:R-:W-:Y:S02]  /*d5a0*/  IMAD.U32 R18, RZ, RZ, UR5 ;  /* 0x00000005ff127e24 */ /* 0x000fe4000f8e00ff */
[----:B------:R-:W-:-:S07]  /*d5b0*/  IMAD.U32 R19, RZ, RZ, UR6 ;  /* 0x00000006ff137e24 */ /* 0x000fce000f8e00ff */
.L_x_508:
[----:B----4-:R-:W4:Y:S01]  /*d5c0*/  S2R R0, SR_TID.X ;  /* 0x0000000000007919 */ /* 0x010f220000002100 */
[----:B------:R-:W-:Y:S05]  /*d5d0*/  WARPSYNC.ALL ;  /* 0x0000000000007948 */ /* 0x000fea0003800000 */
[----:B------:R-:W-:Y:S01]  /*d5e0*/  BAR.SYNC.DEFER_BLOCKING 0x4, 0x180 ;  /* 0x0106000000007b1d */ /* 0x000fe20000010000 */
[----:B----4-:R-:W-:-:S04]  /*d5f0*/  LOP3.LUT R0, R0, 0x1f, RZ, 0xc0, !PT ;  /* 0x0000001f00007812 */ /* 0x010fc800078ec0ff */
[----:B------:R-:W-:-:S13]  /*d600*/  ISETP.NE.AND P0, PT, R0, RZ, PT ;  /* 0x000000ff0000720c */ /* 0x000fda0003f05270 */
[----:B------:R-:W4:Y:S01]  /*d610*/  @!P0 S2R R3, SR_CgaCtaId ;  /* 0x0000000000038919 */ /* 0x000f220000008800 */
[----:B------:R-:W-:-:S04]  /*d620*/  @!P0 MOV R0, 0x400 ;  /* 0x0000040000008802 */ /* 0x000fc80000000f00 */
[----:B----4-:R-:W-:-:S05]  /*d630*/  @!P0 LEA R22, R3, R0, 0x18 ;  /* 0x0000000003168211 */ /* 0x010fca00078ec0ff */
[----:B------:R4:W-:Y:S01]  /*d640*/  @!P0 STS.128 [R22+0x228d0], R16 ;  /* 0x0228d01016008388 */ /* 0x0009e20000000c00 */
[----:B------:R-:W-:Y:S06]  /*d650*/  BAR.ARV 0x5, 0x180 ;  /* 0x0146000000007b1d */ /* 0x000fec0000002000 */
.L_x_497:
[----:B------:R-:W-:Y:S02]  /*d660*/  ULDC UR4, c[0x0][0xc3c] ;  /* 0x00030f0000047ab9 */ /* 0x000fe40000000800 */
[----:B----4-:R-:W-:-:S13]  /*d670*/  ISETP.GE.AND P0, PT, R19, UR4, PT ;  /* 0x0000000413007c0c */ /* 0x010fda000bf06270 */
[----:B------:R-:W-:Y:S05]  /*d680*/  @!P0 BRA `(.L_x_509) ;  /* 0xffffffbc00108947 */ /* 0x000fea000383ffff */
[----:B------:R-:W-:Y:S05]  /*d690*/  BSYNC B8 ;  /* 0x0000000000087941 */ /* 0x000fea0003800000 */
.L_x_448:
[----:B0-----:R-:W4:Y:S01]  /*d6a0*/  LDL.LU R0, [R1+0x24] ;  /* 0x0000240001007983 */ /* 0x001f220000300800 */
[----:B------:R-:W-:Y:S01]  /*d6b0*/  BSSY B0, `(.L_x_510) ;  /* 0x000000b000007945 */ /* 0x000fe20003800000 */
[----:B------:R-:W0:Y:S01]  /*d6c0*/  S2R R5, SR_CgaCtaId ;  /* 0x0000000000057919 */ /* 0x000e220000008800 */
[----:B----4-:R-:W-:-:S05]  /*d6d0*/  VIADD R0, R0, 0x1 ;  /* 0x0000000100007836 */ /* 0x010fca0000000000 */
[----:B------:R-:W-:-:S04]  /*d6e0*/  LEA.HI R2, R0, R0, RZ, 0x1 ;  /* 0x0000000000027211 */ /* 0x000fc800078f08ff */
[----:B------:R-:W-:Y:S02]  /*d6f0*/  LOP3.LUT R3, R2, 0xfffffffe, RZ, 0xc0, !PT ;  /* 0xfffffffe02037812 */ /* 0x000fe400078ec0ff */
[----:B------:R-:W-:-:S03]  /*d700*/  MOV R2, 0x400 ;  /* 0x0000040000027802 */ /* 0x000fc60000000f00 */
[----:B------:R-:W-:Y:S01]  /*d710*/  IMAD.IADD R0, R0, 0x1, -R3 ;  /* 0x0000000100007824 */ /* 0x000fe200078e0a03 */
[----:B0-----:R-:W-:-:S04]  /*d720*/  LEA R7, R5, R2, 0x18 ;  /* 0x0000000205077211 */ /* 0x001fc800078ec0ff */
[----:B------:R-:W-:-:S04]  /*d730*/  SHF.L.U32 R0, R0, 0x1f, RZ ;  /* 0x0000001f00007819 */ /* 0x000fc800000006ff */
[----:B------:R-:W0:Y:S02]  /*d740*/  SYNCS.PHASECHK.TRANS64.TRYWAIT P0, [R7+URZ+0x22820], R0 ;  /* 0x02282000070075a7 */ /* 0x000e24000800017f */
[----:B0-----:R-:W-:Y:S05]  /*d750*/  @!P0 BRA `(.L_x_511) ;  /* 0x0000003800688947 */ /* 0x001fea0003800000 */
.L_x_629:
[----:B------:R-:W-:Y:S05]  /*d760*/  BSYNC B0 ;  /* 0x0000000000007941 */ /* 0x000fea0003800000 */
.L_x_510:
[----:B------:R-:W-:-:S03]  /*d770*/  UMOV UR4, 0xffffffff ;  /* 0xffffffff00047882 */ /* 0x000fc60000000000 */
[----:B------:R-:W-:Y:S05]  /*d780*/  BRA.DIV UR4, `(.L_x_512) ;  /* 0x0000003a04707947 */ /* 0x000fea000b800000 */
[----:B0-----:R-:W0:Y:S02]  /*d790*/  S2R R0, SR_TID.X ;  /* 0x0000000000007919 */ /* 0x001e240000002100 */
[----:B0-----:R-:W-:-:S04]  /*d7a0*/  SHF.R.U32.HI R0, RZ, 0x5, R0 ;  /* 0x00000005ff007819 */ /* 0x001fc80000011600 */
[----:B------:R-:W-:-:S05]  /*d7b0*/  LOP3.LUT R0, R0, 0x3, RZ, 0xc0, !PT ;  /* 0x0000000300007812 */ /* 0x000fca00078ec0ff */
[----:B------:R0:W4:Y:S02]  /*d7c0*/  SHFL.IDX PT, R14, R0, RZ, 0x1f ;  /* 0x00001fff000e7589 */ /* 0x00012400000e0000 */
.L_x_632:
[----:B----4-:R-:W-:Y:S01]  /*d7d0*/  ISETP.NE.AND P0, PT, R14, RZ, PT ;  /* 0x000000ff0e00720c */ /* 0x010fe20003f05270 */
[----:B------:R-:W-:-:S12]  /*d7e0*/  BSSY B0, `(.L_x_513) ;  /* 0x0000024000007945 */ /* 0x000fd80003800000 */
[----:B------:R-:W-:Y:S05]  /*d7f0*/  @P0 BRA `(.L_x_514) ;  /* 0x0000000000880947 */ /* 0x000fea0003800000 */
[----:B------:R-:W-:-:S03]  /*d800*/  UMOV UR4, 0xffffffff ;  /* 0xffffffff00047882 */ /* 0x000fc60000000000 */
[----:B------:R-:W-:Y:S05]  /*d810*/  BRA.DIV UR4, `(.L_x_515) ;  /* 0x0000003a04807947 */ /* 0x000fea000b800000 */
[----:B------:R-:W-:-:S13]  /*d820*/  ELECT P6, URZ, PT ;  /* 0x00000000003f782f */ /* 0x000fda00038c0000 */
.L_x_635:
[----:B------:R-:W-:Y:S05]  /*d830*/  @!P6 BRA `(.L_x_514) ;  /* 0x000000000078e947 */ /* 0x000fea0003800000 */
[----:B------:R-:W-:-:S06]  /*d840*/  ULOP3.LUT UR4, UR37, 0x2, URZ, 0xfc, !UPT ;  /* 0x0000000225047892 */ /* 0x000fcc000f8efc3f */
[----:B0-----:R-:W-:-:S05]  /*d850*/  IMAD.U32 R0, RZ, RZ, UR4 ;  /* 0x00000004ff007e24 */ /* 0x001fca000f8e00ff */
[----:B------:R-:W-:-:S13]  /*d860*/  ISETP.NE.AND P0, PT, R0, 0x3, PT ;  /* 0x000000030000780c */ /* 0x000fda0003f05270 */
[----:B------:R-:W-:Y:S05]  /*d870*/  @!P0 BRA `(.L_x_516) ;  /* 0x0000000000048947 */ /* 0x000fea0003800000 */
[----:B------:R-:W-:Y:S01]  /*d880*/  BPT.TRAP 0x1 ;  /* 0x000000040000795c */ /* 0x000fe20000300000 */
.L_x_516:
[----:B------:R-:W-:Y:S01]  /*d890*/  IMAD R5, R24, 0x8, R7 ;  /* 0x0000000818057824 */ /* 0x000fe200078e0207 */
[----:B------:R-:W-:Y:S01]  /*d8a0*/  SHF.L.U32 R0, R26, 0x1f, RZ ;  /* 0x0000001f1a007819 */ /* 0x000fe200000006ff */
[----:B------:R-:W-:-:S03]  /*d8b0*/  VIADD R24, R24, 0x1 ;  /* 0x0000000118187836 */ /* 0x000fc60000000000 */
[----:B------:R-:W0:Y:S02]  /*d8c0*/  SYNCS.PHASECHK.TRANS64.TRYWAIT P1, [R5+URZ+0x22840], R0 ;  /* 0x02284000050075a7 */ /* 0x000e24000802017f */
[----:B------:R-:W-:-:S04]  /*d8d0*/  ISETP.NE.AND P2, PT, R24, 0x2, PT ;  /* 0x000000021800780c */ /* 0x000fc80003f45270 */
[----:B------:R-:W-:Y:S01]  /*d8e0*/  SEL R3, RZ, 0x1, P2 ;  /* 0x00000001ff037807 */ /* 0x000fe20001000000 */
[----:B0-----:R-:W-:Y:S08]  /*d8f0*/  @!P1 BRA `(.L_x_517) ;  /* 0x0000003800689947 */ /* 0x001ff00003800000 */
.L_x_636:
[----:B------:R-:W-:Y:S02]  /*d900*/  SEL R24, R24, RZ, P2 ;  /* 0x000000ff18187207 */ /* 0x000fe40001000000 */
[----:B------:R-:W-:Y:S01]  /*d910*/  LOP3.LUT R2, R26, R3, RZ, 0x3c, !PT ;  /* 0x000000031a027212 */ /* 0x000fe200078e3cff */
[----:B------:R-:W-:Y:S06]  /*d920*/  @!P0 BRA `(.L_x_518) ;  /* 0x0000000000048947 */ /* 0x000fec0003800000 */
[----:B------:R-:W-:Y:S01]  /*d930*/  BPT.TRAP 0x1 ;  /* 0x000000040000795c */ /* 0x000fe20000300000 */
.L_x_518:
[----:B------:R-:W-:Y:S01]  /*d940*/  IMAD R3, R24, 0x8, R7 ;  /* 0x0000000818037824 */ /* 0x000fe200078e0207 */
[----:B------:R-:W-:-:S04]  /*d950*/  SHF.L.U32 R2, R2, 0x1f, RZ ;  /* 0x0000001f02027819 */ /* 0x000fc800000006ff */
[----:B------:R-:W4:Y:S02]  /*d960*/  SYNCS.PHASECHK.TRANS64.TRYWAIT P1, [R3+URZ+0x22840], R2 ;  /* 0x02284002030075a7 */ /* 0x000f24000802017f */
[----:B----4-:R-:W-:Y:S05]  /*d970*/  @!P1 BRA `(.L_x_519) ;  /* 0x00000038005c9947 */ /* 0x010fea0003800000 */
.L_x_637:
[----:B------:R-:W-:Y:S05]  /*d980*/  @!P0 BRA `(.L_x_520) ;  /* 0x0000000000048947 */ /* 0x000fea0003800000 */
[----:B------:R-:W-:Y:S01]  /*d990*/  BPT.TRAP 0x1 ;  /* 0x000000040000795c */ /* 0x000fe20000300000 */
.L_x_520:
[----:B------:R-:W5:Y:S02]  /*d9a0*/  SYNCS.PHASECHK.TRANS64.TRYWAIT P1, [R5+URZ+0x22860], R0 ;  /* 0x02286000050075a7 */ /* 0x000f64000802017f */
[----:B-----5:R-:W-:Y:S05]  /*d9b0*/  @!P1 BRA `(.L_x_521) ;  /* 0x0000003800609947 */ /* 0x020fea0003800000 */
.L_x_638:
[----:B------:R-:W-:Y:S05]  /*d9c0*/  @!P0 BRA `(.L_x_522) ;  /* 0x0000000000048947 */ /* 0x000fea0003800000 */
[----:B------:R-:W-:Y:S01]  /*d9d0*/  BPT.TRAP 0x1 ;  /* 0x000000040000795c */ /* 0x000fe20000300000 */
.L_x_522:
[----:B------:R0:W0:Y:S02]  /*d9e0*/  SYNCS.PHASECHK.TRANS64.TRYWAIT P0, [R3+URZ+0x22860], R2 ;  /* 0x02286002030075a7 */ /* 0x000024000800017f */
[----:B0-----:R-:W-:Y:S05]  /*d9f0*/  @!P0 NANOSLEEP.SYNCS 0x989680 ;  /* 0x009896800000895d */ /* 0x001fea0003900000 */
[----:B------:R-:W0:Y:S02]  /*da00*/  @!P0 SYNCS.PHASECHK.TRANS64 P0, [R3+URZ+0x22860], R2 ;  /* 0x02286002030085a7 */ /* 0x000e24000800007f */
[----:B0-----:R-:W-:Y:S05]  /*da10*/  @!P0 BRA `(.L_x_522) ;  /* 0xfffffffc00f08947 */ /* 0x001fea000383ffff */
.L_x_514:
[----:B------:R-:W-:Y:S05]  /*da20*/  BSYNC B0 ;  /* 0x0000000000007941 */ /* 0x000fea0003800000 */
.L_x_513:
[----:B------:R-:W-:Y:S05]  /*da30*/  EXIT ;  /* 0x000000000000794d */ /* 0x000fea0003800000 */
.L_x_396:
[----:B0-----:R-:W-:-:S04]  /*da40*/  IMAD.U32 R3, RZ, RZ, UR45 ;  /* 0x0000002dff037e24 */ /* 0x001fc8000f8e00ff */
[----:B------:R0:W1:Y:S03]  /*da50*/  SYNCS.PHASECHK.TRANS64.TRYWAIT P0, [R3+URZ+0x22800], R0 ;  /* 0x02280000030075a7 */ /* 0x000066000800017f */
[----:B-1----:R-:W-:Y:S05]  /*da60*/  @!P0 NANOSLEEP.SYNCS 0x989680 ;  /* 0x009896800000895d */ /* 0x002fea0003900000 */
[----:B------:R-:W1:Y:S02]  /*da70*/  @!P0 SYNCS.PHASECHK.TRANS64 P0, [R3+URZ+0x22800], R0 ;  /* 0x02280000030085a7 */ /* 0x000e64000800007f */
[----:B-1----:R-:W-:Y:S05]  /*da80*/  @!P0 BRA `(.L_x_396) ;  /* 0xfffffffc00ec8947 */ /* 0x002fea000383ffff */
[----:B------:R-:W-:Y:S05]  /*da90*/  BRA `(.L_x_523) ;  /* 0xffffff3c005c7947 */ /* 0x000fea000383ffff */
.L_x_400:
[----:B-1----:R-:W-:-:S04]  /*daa0*/  IMAD.U32 R3, RZ, RZ, UR22 ;  /* 0x00000016ff037e24 */ /* 0x002fc8000f8e00ff */
[----:B------:R1:W2:Y:S03]  /*dab0*/  SYNCS.PHASECHK.TRANS64.TRYWAIT P1, [R3+URZ+0x22830], R8 ;  /* 0x02283008030075a7 */ /* 0x0002a6000802017f */
[----:B--2---:R-:W-:Y:S05]  /*dac0*/  @!P1 NANOSLEEP.SYNCS 0x989680 ;  /* 0x009896800000995d */ /* 0x004fea0003900000 */
[----:B------:R-:W2:Y:S02]  /*dad0*/  @!P1 SYNCS.PHASECHK.TRANS64 P1, [R3+URZ+0x22830], R8 ;  /* 0x02283008030095a7 */ /* 0x000ea4000802007f */
[----:B--2---:R-:W-:Y:S05]  /*dae0*/  @!P1 BRA `(.L_x_400) ;  /* 0xfffffffc00ec9947 */ /* 0x004fea000383ffff */
[----:B------:R-:W-:Y:S05]  /*daf0*/  BRA `(.L_x_399) ;  /* 0xffffff3c00807947 */ /* 0x000fea000383ffff */
.L_x_405:
[----:B---3--:R-:W-:-:S04]  /*db00*/  IMAD.U32 R9, RZ, RZ, UR22 ;  /* 0x00000016ff097e24 */ /* 0x008fc8000f8e00ff */
[----:B------:R3:W4:Y:S03]  /*db10*/  SYNCS.PHASECHK.TRANS64.TRYWAIT P1, [R9+URZ+0x22850], R8 ;  /* 0x02285008090075a7 */ /* 0x000726000802017f */
[----:B----4-:R-:W-:Y:S05]  /*db20*/  @!P1 NANOSLEEP.SYNCS 0x989680 ;  /* 0x009896800000995d */ /* 0x010fea0003900000 */
[----:B------:R-:W4:Y:S02]  /*db30*/  @!P1 SYNCS.PHASECHK.TRANS64 P1, [R9+URZ+0x22850], R8 ;  /* 0x02285008090095a7 */ /* 0x000f24000802007f */
[----:B----4-:R-:W-:Y:S05]  /*db40*/  @!P1 BRA `(.L_x_405) ;  /* 0xfffffffc00ec9947 */ /* 0x010fea000383ffff */
[----:B------:R-:W-:Y:S05]  /*db50*/  BRA `(.L_x_404) ;  /* 0xffffff5000f07947 */ /* 0x000fea000383ffff */
.L_x_411:
[----:B-1----:R-:W-:-:S04]  /*db60*/  IMAD.U32 R3, RZ, RZ, UR24 ;  /* 0x00000018ff037e24 */ /* 0x002fc8000f8e00ff */
[----:B------:R1:W2:Y:S03]  /*db70*/  SYNCS.PHASECHK.TRANS64.TRYWAIT P2, [R3+URZ+0x22830], R8 ;  /* 0x02283008030075a7 */ /* 0x0002a6000804017f */
[----:B--2---:R-:W-:Y:S05]  /*db80*/  @!P2 NANOSLEEP.SYNCS 0x989680 ;  /* 0x009896800000a95d */ /* 0x004fea0003900000 */
[----:B------:R-:W2:Y:S02]  /*db90*/  @!P2 SYNCS.PHASECHK.TRANS64 P2, [R3+URZ+0x22830], R8 ;  /* 0x022830080300a5a7 */ /* 0x000ea4000804007f */
[----:B--2---:R-:W-:Y:S05]  /*dba0*/  @!P2 BRA `(.L_x_411) ;  /* 0xfffffffc00eca947 */ /* 0x004fea000383ffff */
[----:B------:R-:W-:Y:S05]  /*dbb0*/  BRA `(.L_x_410) ;  /* 0xffffff5800087947 */ /* 0x000fea000383ffff */
.L_x_416:
[----:B-1----:R-:W-:-:S04]  /*dbc0*/  IMAD.U32 R9, RZ, RZ, UR24 ;  /* 0x00000018ff097e24 */ /* 0x002fc8000f8e00ff */
[----:B------:R1:W2:Y:S03]  /*dbd0*/  SYNCS.PHASECHK.TRANS64.TRYWAIT P2, [R9+URZ+0x22850], R8 ;  /* 0x02285008090075a7 */ /* 0x0002a6000804017f */
[----:B--2---:R-:W-:Y:S05]  /*dbe0*/  @!P2 NANOSLEEP.SYNCS 0x989680 ;  /* 0x009896800000a95d */ /* 0x004fea0003900000 */
[----:B------:R-:W2:Y:S02]  /*dbf0*/  @!P2 SYNCS.PHASECHK.TRANS64 P2, [R9+URZ+0x22850], R8 ;  /* 0x022850080900a5a7 */ /* 0x000ea4000804007f */
[----:B--2---:R-:W-:Y:S05]  /*dc00*/  @!P2 BRA `(.L_x_416) ;  /* 0xfffffffc00eca947 */ /* 0x004fea000383ffff */
[----:B------:R-:W-:Y:S05]  /*dc10*/  BRA `(.L_x_415) ;  /* 0xffffff70002c7947 */ /* 0x000fea000383ffff */
.L_x_460:
[----:B------:R-:W-:Y:S01]  /*dc20*/  SHF.R.U32.HI R9, RZ, 0x5, R21 ;  /* 0x00000005ff097819 */ /* 0x000fe20000011615 */
[----:B------:R-:W-:Y:S01]  /*dc30*/  BSSY B0, `(.L_x_524) ;  /* 0x0000009000007945 */ /* 0x000fe20003800000 */
[----:B------:R-:W-:Y:S02]  /*dc40*/  IMAD.MOV.U32 R12, RZ, RZ, RZ ;  /* 0x000000ffff0c7224 */ /* 0x000fe400078e00ff */
[----:B------:R-:W-:Y:S01]  /*dc50*/  LOP3.LUT R9, R9, 0x3, RZ, 0xc0, !PT ;  /* 0x0000000309097812 */ /* 0x000fe200078ec0ff */
[----:B------:R-:W-:Y:S02]  /*dc60*/  IMAD.MOV.U32 R11, RZ, RZ, 0x1f ;  /* 0x0000001fff0b7424 */ /* 0x000fe400078e00ff */
[----:B------:R-:W-:Y:S02]  /*dc70*/  IMAD.MOV.U32 R15, RZ, RZ, -0x1 ;  /* 0xffffffffff0f7424 */ /* 0x000fe400078e00ff */
[----:B------:R-:W-:-:S07]  /*dc80*/  IMAD.MOV.U32 R13, RZ, RZ, R9 ;  /* 0x000000ffff0d7224 */ /* 0x000fce00078e0009 */
[----:B0----5:R-:W-:Y:S05]  /*dc90*/  WARPSYNC.COLLECTIVE R15, `(.L_x_525) ;  /* 0x000000000f087348 */ /* 0x021fea0003c00000 */
[----:B------:R1:W2:Y:S02]  /*dca0*/  SHFL.IDX P6, R14, R13, R12, R11 ;  /* 0x0000000c0d0e7389 */ /* 0x0002a400000c000b */
[----:B012--5:R-:W-:Y:S01]  /*dcb0*/  ENDCOLLECTIVE ;  /* 0x000000000000791b */ /* 0x027fe20003800000 */
.L_x_525:
[----:B------:R-:W-:Y:S05]  /*dcc0*/  BSYNC B0 ;  /* 0x0000000000007941 */ /* 0x000fea0003800000 */
.L_x_524:
[----:B------:R-:W-:Y:S05]  /*dcd0*/  BRA `(.L_x_526) ;  /* 0xffffffc000cc7947 */ /* 0x000fea000383ffff */
.L_x_463:
[----:B0-----:R0:W1:Y:S02]  /*dce0*/  SYNCS.PHASECHK.TRANS64.TRYWAIT P0, [R33+URZ+0x22840], R0 ;  /* 0x02284000210075a7 */ /* 0x001064000800017f */
[----:B-1----:R-:W-:Y:S05]  /*dcf0*/  @!P0 NANOSLEEP.SYNCS 0x989680 ;  /* 0x009896800000895d */ /* 0x002fea0003900000 */
[----:B------:R-:W1:Y:S02]  /*dd00*/  @!P0 SYNCS.PHASECHK.TRANS64 P0, [R33+URZ+0x22840], R0 ;  /* 0x02284000210085a7 */ /* 0x000e64000800007f */
[----:B-1----:R-:W-:Y:S05]  /*dd10*/  @!P0 BRA `(.L_x_463) ;  /* 0xfffffffc00f08947 */ /* 0x002fea000383ffff */
[----:B------:R-:W-:Y:S05]  /*dd20*/  BRA `(.L_x_527) ;  /* 0xffffffc000f87947 */ /* 0x000fea000383ffff */
.L_x_464:
        /* <DEDUP_REMOVED lines=8> */
.L_x_529:
[----:B------:R-:W-:Y:S05]  /*ddb0*/  BSYNC B0 ;  /* 0x0000000000007941 */ /* 0x000fea0003800000 */
.L_x_528:
[----:B------:R-:W-:Y:S02]  /*ddc0*/  IMAD.MOV.U32 R13, RZ, RZ, R0 ;  /* 0x000000ffff0d7224 */ /* 0x000fe400078e0000 */
[----:B------:R-:W-:Y:S02]  /*ddd0*/  IMAD.MOV.U32 R12, RZ, RZ, RZ ;  /* 0x000000ffff0c7224 */ /* 0x000fe400078e00ff */
[----:B------:R-:W-:Y:S02]  /*dde0*/  IMAD.MOV.U32 R11, RZ, RZ, 0x181f ;  /* 0x0000181fff0b7424 */ /* 0x000fe400078e00ff */
[----:B------:R-:W-:Y:S02]  /*ddf0*/  IMAD.MOV.U32 R15, RZ, RZ, -0x1 ;  /* 0xffffffffff0f7424 */ /* 0x000fe400078e00ff */
[----:B------:R-:W-:Y:S02]  /*de00*/  IMAD.MOV.U32 R2, RZ, RZ, R14 ;  /* 0x000000ffff027224 */ /* 0x000fe400078e000e */
[----:B------:R-:W-:-:S07]  /*de10*/  @P0 IMAD R7, R5, 0x2, R22 ;  /* 0x0000000205070824 */ /* 0x000fce00078e0216 */
[----:B------:R-:W-:Y:S05]  /*de20*/  WARPSYNC.COLLECTIVE R15, `(.L_x_530) ;  /* 0x000000000f087348 */ /* 0x000fea0003c00000 */
[----:B------:R0:W1:Y:S02]  /*de30*/  SHFL.IDX P6, R14, R13, R12, R11 ;  /* 0x0000000c0d0e7389 */ /* 0x00006400000c000b */
[----:B01----:R-:W-:Y:S01]  /*de40*/  ENDCOLLECTIVE ;  /* 0x000000000000791b */ /* 0x003fe20003800000 */
.L_x_530:
[----:B------:R-:W-:Y:S02]  /*de50*/  IMAD.MOV.U32 R13, RZ, RZ, R4 ;  /* 0x000000ffff0d7224 */ /* 0x000fe400078e0004 */
[----:B------:R-:W-:Y:S01]  /*de60*/  IMAD.MOV.U32 R12, RZ, RZ, 0x1 ;  /* 0x00000001ff0c7424 */ /* 0x000fe200078e00ff */
[----:B------:R-:W-:-:S07]  /*de70*/  MOV R3, R14 ;  /* 0x0000000e00037202 */ /* 0x000fce0000000f00 */
[----:B------:R-:W-:Y:S05]  /*de80*/  WARPSYNC.COLLECTIVE R15, `(.L_x_531) ;  /* 0x000000000f087348 */ /* 0x000fea0003c00000 */
[----:B------:R0:W1:Y:S02]  /*de90*/  SHFL.IDX P6, R14, R13, R12, R11 ;  /* 0x0000000c0d0e7389 */ /* 0x00006400000c000b */
[----:B01----:R-:W-:Y:S01]  /*dea0*/  ENDCOLLECTIVE ;  /* 0x000000000000791b */ /* 0x003fe20003800000 */
.L_x_531:
[----:B------:R-:W-:-:S05]  /*deb0*/  @P0 LEA R3, P1, R9, R3, 0x1 ;  /* 0x0000000309030211 */ /* 0x000fca00078208ff */
[----:B------:R-:W-:-:S05]  /*dec0*/  @P0 IMAD.X R2, RZ, RZ, R2, P1 ;  /* 0x000000ffff020224 */ /* 0x000fca00008e0602 */
[----:B------:R-:W-:Y:S01]  /*ded0*/  @P0 LOP3.LUT R3, R3, R2, RZ, 0x3c, !PT ;  /* 0x0000000203030212 */ /* 0x000fe200078e3cff */
[----:B------:R-:W-:-:S03]  /*dee0*/  IMAD.MOV.U32 R13, RZ, RZ, R0 ;  /* 0x000000ffff0d7224 */ /* 0x000fc600078e0000 */
[----:B------:R-:W-:-:S04]  /*def0*/  @P0 LOP3.LUT R2, R3, R2, RZ, 0x3c, !PT ;  /* 0x0000000203020212 */ /* 0x000fc800078e3cff */
[----:B------:R-:W-:-:S05]  /*df00*/  @P0 LOP3.LUT R3, R3, R2, RZ, 0x3c, !PT ;  /* 0x0000000203030212 */ /* 0x000fca00078e3cff */
[----:B------:R-:W-:Y:S01]  /*df10*/  @!PT LDS RZ, [RZ] ;  /* 0x00000000fffff984 */ /* 0x000fe20000000800 */
[----:B------:R-:W-:Y:S01]  /*df20*/  @!PT LDS RZ, [RZ] ;  /* 0x00000000fffff984 */ /* 0x000fe20000000800 */
[----:B------:R-:W-:Y:S01]  /*df30*/  @!PT LDS RZ, [RZ] ;  /* 0x00000000fffff984 */ /* 0x000fe20000000800 */
[----:B------:R0:W-:Y:S01]  /*df40*/  @P0 LDGSTS.E.BYPASS.LTC128B.128 [R7+0x1c400], desc[UR50][R2.64], !P2 ;  /* 0x1c40000002070fae */ /* 0x0001e2000d101d72 */
[----:B------:R-:W-:Y:S01]  /*df50*/  ISETP.GE.AND P0, PT, R32, 0x11, PT ;  /* 0x000000112000780c */ /* 0x000fe20003f06270 */
[----:B0-----:R-:W-:-:S12]  /*df60*/  IMAD.MOV.U32 R2, RZ, RZ, R14 ;  /* 0x000000ffff027224 */ /* 0x001fd800078e000e */
[----:B------:R-:W-:Y:S05]  /*df70*/  WARPSYNC.COLLECTIVE R15, `(.L_x_532) ;  /* 0x000000000f087348 */ /* 0x000fea0003c00000 */
[----:B------:R0:W1:Y:S02]  /*df80*/  SHFL.IDX P6, R14, R13, R12, R11 ;  /* 0x0000000c0d0e7389 */ /* 0x00006400000c000b */
[----:B01----:R-:W-:Y:S01]  /*df90*/  ENDCOLLECTIVE ;  /* 0x000000000000791b */ /* 0x003fe20003800000 */
.L_x_532:
[----:B------:R-:W-:Y:S02]  /*dfa0*/  @P0 IMAD R7, R5, 0x2, R22 ;  /* 0x0000000205070824 */ /* 0x000fe400078e0216 */
[----:B------:R-:W-:Y:S02]  /*dfb0*/  IMAD.MOV.U32 R13, RZ, RZ, R4 ;  /* 0x000000ffff0d7224 */ /* 0x000fe400078e0004 */
[----:B------:R-:W-:Y:S02]  /*dfc0*/  IMAD.MOV.U32 R12, RZ, RZ, 0x2 ;  /* 0x00000002ff0c7424 */ /* 0x000fe400078e00ff */
[----:B------:R-:W-:-:S07]  /*dfd0*/  IMAD.MOV.U32 R3, RZ, RZ, R14 ;  /* 0x000000ffff037224 */ /* 0x000fce00078e000e */
[----:B------:R-:W-:Y:S05]  /*dfe0*/  WARPSYNC.COLLECTIVE R15, `(.L_x_533) ;  /* 0x000000000f087348 */ /* 0x000fea0003c00000 */
[----:B------:R0:W1:Y:S02]  /*dff0*/  SHFL.IDX P6, R14, R13, R12, R11 ;  /* 0x0000000c0d0e7389 */ /* 0x00006400000c000b */
[----:B01----:R-:W-:Y:S01]  /*e000*/  ENDCOLLECTIVE ;  /* 0x000000000000791b */ /* 0x003fe20003800000 */
.L_x_533:
        /* <DEDUP_REMOVED lines=15> */
.L_x_534:
[----:B------:R-:W-:Y:S02]  /*e100*/  @P0 IMAD R7, R5, 0x2, R22 ;  /* 0x0000000205070824 */ /* 0x000fe400078e0216 */
[----:B------:R-:W-:Y:S02]  /*e110*/  IMAD.MOV.U32 R13, RZ, RZ, R4 ;  /* 0x000000ffff0d7224 */ /* 0x000fe400078e0004 */
[----:B------:R-:W-:Y:S02]  /*e120*/  IMAD.MOV.U32 R12, RZ, RZ, 0x3 ;  /* 0x00000003ff0c7424 */ /* 0x000fe400078e00ff */
[----:B------:R-:W-:-:S07]  /*e130*/  IMAD.MOV.U32 R3, RZ, RZ, R14 ;  /* 0x000000ffff037224 */ /* 0x000fce00078e000e */
[----:B------:R-:W-:Y:S05]  /*e140*/  WARPSYNC.COLLECTIVE R15, `(.L_x_535) ;  /* 0x000000000f087348 */ /* 0x000fea0003c00000 */
[----:B------:R0:W1:Y:S02]  /*e150*/  SHFL.IDX P6, R14, R13, R12, R11 ;  /* 0x0000000c0d0e7389 */ /* 0x00006400000c000b */
[----:B01----:R-:W-:Y:S01]  /*e160*/  ENDCOLLECTIVE ;  /* 0x000000000000791b */ /* 0x003fe20003800000 */
.L_x_535:
        /* <DEDUP_REMOVED lines=15> */
.L_x_536:
[----:B------:R-:W-:Y:S02]  /*e260*/  @P0 IMAD R7, R5, 0x2, R22 ;  /* 0x0000000205070824 */ /* 0x000fe400078e0216 */
[----:B------:R-:W-:Y:S02]  /*e270*/  IMAD.MOV.U32 R13, RZ, RZ, R4 ;  /* 0x000000ffff0d7224 */ /* 0x000fe400078e0004 */
[----:B------:R-:W-:Y:S02]  /*e280*/  IMAD.MOV.U32 R12, RZ, RZ, 0x4 ;  /* 0x00000004ff0c7424 */ /* 0x000fe400078e00ff */
[----:B------:R-:W-:-:S07]  /*e290*/  IMAD.MOV.U32 R3, RZ, RZ, R14 ;  /* 0x000000ffff037224 */ /* 0x000fce00078e000e */
[----:B------:R-:W-:Y:S05]  /*e2a0*/  WARPSYNC.COLLECTIVE R15, `(.L_x_537) ;  /* 0x000000000f087348 */ /* 0x000fea0003c00000 */
[----:B------:R0:W1:Y:S02]  /*e2b0*/  SHFL.IDX P6, R14, R13, R12, R11 ;  /* 0x0000000c0d0e7389 */ /* 0x00006400000c000b */
[----:B01----:R-:W-:Y:S01]  /*e2c0*/  ENDCOLLECTIVE ;  /* 0x000000000000791b */ /* 0x003fe20003800000 */
.L_x_537:
        /* <DEDUP_REMOVED lines=15> */
.L_x_538:
[----:B------:R-:W-:Y:S02]  /*e3c0*/  @P0 IMAD R7, R5, 0x2, R22 ;  /* 0x0000000205070824 */ /* 0x000fe400078e0216 */
[----:B------:R-:W-:Y:S02]  /*e3d0*/  IMAD.MOV.U32 R13, RZ, RZ, R4 ;  /* 0x000000ffff0d7224 */ /* 0x000fe400078e0004 */
[----:B------:R-:W-:Y:S02]  /*e3e0*/  IMAD.MOV.U32 R12, RZ, RZ, 0x5 ;  /* 0x00000005ff0c7424 */ /* 0x000fe400078e00ff */
[----:B------:R-:W-:-:S07]  /*e3f0*/  IMAD.MOV.U32 R3, RZ, RZ, R14 ;  /* 0x000000ffff037224 */ /* 0x000fce00078e000e */
[----:B------:R-:W-:Y:S05]  /*e400*/  WARPSYNC.COLLECTIVE R15, `(.L_x_539) ;  /* 0x000000000f087348 */ /* 0x000fea0003c00000 */
[----:B------:R0:W1:Y:S02]  /*e410*/  SHFL.IDX P6, R14, R13, R12, R11 ;  /* 0x0000000c0d0e7389 */ /* 0x00006400000c000b */
[----:B01----:R-:W-:Y:S01]  /*e420*/  ENDCOLLECTIVE ;  /* 0x000000000000791b */ /* 0x003fe20003800000 */
.L_x_539:
[----:B------:R-:W-:-:S05]  /*e430*/  @P0 LEA R3, P1, R9, R3, 0x1 ;  /* 0x0000000309030211 */ /* 0x000fca00078208ff */
[----:B------:R-:W-:-:S05]  /*e440*/  @P0 IMAD.X R2, RZ, RZ, R2, P1 ;  /* 0x000000ffff020224 */ /* 0x000fca00008e0602 */
[----:B------:R-:W-:Y:S01]  /*e450*/  @P0 LOP3.LUT R3, R3, R2, RZ, 0x3c, !PT ;  /* 0x0000000203030212 */ /* 0x000fe200078e3cff */
[----:B------:R-:W-:-:S03]  /*e460*/  IMAD.MOV.U32 R13, RZ, RZ, R0 ;  /* 0x000000ffff0d7224 */ /* 0x000fc600078e0000 */
[----:B------:R-:W-:-:S04]  /*e470*/  @P0 LOP3.LUT R2, R3, R2, RZ, 0x3c, !PT ;  /* 0x0000000203020212 */ /* 0x000fc800078e3cff */
[----:B------:R-:W-:Y:S01]  /*e480*/  @P0 LOP3.LUT R3, R3, R2, RZ, 0x3c, !PT ;  /* 0x0000000203030212 */ /* 0x000fe200078e3cff */
[----:B------:R-:W-:-:S07]  /*e490*/  IMAD.MOV.U32 R4, RZ, RZ, R14 ;  /* 0x000000ffff047224 */ /* 0x000fce00078e000e */
[----:B------:R-:W-:Y:S05]  /*e4a0*/  WARPSYNC.COLLECTIVE R15, `(.L_x_540) ;  /* 0x000000000f087348 */ /* 0x000fea0003c00000 */
[----:B------:R0:W1:Y:S02]  /*e4b0*/  SHFL.IDX P6, R14, R13, R12, R11 ;  /* 0x0000000c0d0e7389 */ /* 0x00006400000c000b */
[----:B01----:R-:W-:Y:S01]  /*e4c0*/  ENDCOLLECTIVE ;  /* 0x000000000000791b */ /* 0x003fe20003800000 */
.L_x_540:
[----:B------:R-:W-:Y:S01]  /*e4d0*/  @!PT LDS RZ, [RZ] ;  /* 0x00000000fffff984 */ /* 0x000fe20000000800 */
[----:B------:R-:W-:Y:S01]  /*e4e0*/  @!PT LDS RZ, [RZ] ;  /* 0x00000000fffff984 */ /* 0x000fe20000000800 */
[----:B------:R-:W-:Y:S01]  /*e4f0*/  @!PT LDS RZ, [RZ] ;  /* 0x00000000fffff984 */ /* 0x000fe20000000800 */
[----:B------:R0:W-:Y:S01]  /*e500*/  @P0 LDGSTS.E.BYPASS.LTC128B.128 [R7+0x1e400], desc[UR50][R2.64], !P2 ;  /* 0x1e40000002070fae */ /* 0x0001e2000d101d72 */
[----:B------:R-:W-:Y:S01]  /*e510*/  MOV R0, R14 ;  /* 0x0000000e00007202 */ /* 0x000fe20000000f00 */
[----:B------:R-:W-:Y:S06]  /*e520*/  BRA `(.L_x_541) ;  /* 0xffffffc000647947 */ /* 0x000fec000383ffff */
.L_x_469:
[----:B------:R-:W-:Y:S02]  /*e530*/  IMAD.MOV.U32 R13, RZ, RZ, R4 ;  /* 0x000000ffff0d7224 */ /* 0x000fe400078e0004 */
[----:B------:R-:W-:Y:S02]  /*e540*/  IMAD.MOV.U32 R12, RZ, RZ, RZ ;  /* 0x000000ffff0c7224 */ /* 0x000fe400078e00ff */
[----:B------:R-:W-:Y:S02]  /*e550*/  IMAD.MOV.U32 R11, RZ, RZ, 0x181f ;  /* 0x0000181fff0b7424 */ /* 0x000fe400078e00ff */
[----:B------:R-:W-:Y:S02]  /*e560*/  IMAD.MOV.U32 R15, RZ, RZ, -0x1 ;  /* 0xffffffffff0f7424 */ /* 0x000fe400078e00ff */
[----:B-----5:R-:W-:Y:S02]  /*e570*/  IMAD R5, R10, R7, RZ ;  /* 0x000000070a057224 */ /* 0x020fe400078e02ff */
[----:B------:R-:W-:-:S07]  /*e580*/  IMAD.IADD R17, R9, 0x1, R17 ;  /* 0x0000000109117824 */ /* 0x000fce00078e0211 */
[----:B-1----:R-:W-:Y:S05]  /*e590*/  WARPSYNC.COLLECTIVE R15, `(.L_x_542) ;  /* 0x000000000f087348 */ /* 0x002fea0003c00000 */
[----:B------:R0:W2:Y:S02]  /*e5a0*/  SHFL.IDX P6, R14, R13, R12, R11 ;  /* 0x0000000c0d0e7389 */ /* 0x0000a400000c000b */
[----:B012---:R-:W-:Y:S01]  /*e5b0*/  ENDCOLLECTIVE ;  /* 0x000000000000791b */ /* 0x007fe20003800000 */
.L_x_542:
[C---:B------:R-:W-:Y:S01]  /*e5c0*/  VIADD R6, R17.reuse, 0x10 ;  /* 0x0000001011067836 */ /* 0x040fe20000000000 */
[----:B------:R-:W-:Y:S01]  /*e5d0*/  ISETP.GE.AND P0, PT, R17, R5, PT ;  /* 0x000000051100720c */ /* 0x000fe20003f06270 */
[----:B------:R-:W-:Y:S02]  /*e5e0*/  IMAD.MOV.U32 R13, RZ, RZ, R0 ;  /* 0x000000ffff0d7224 */ /* 0x000fe400078e0000 */
[----:B------:R-:W-:-:S10]  /*e5f0*/  IMAD.MOV.U32 R2, RZ, RZ, R14 ;  /* 0x000000ffff027224 */ /* 0x000fd400078e000e */
[----:B------:R-:W-:Y:S05]  /*e600*/  WARPSYNC.COLLECTIVE R15, `(.L_x_543) ;  /* 0x000000000f087348 */ /* 0x000fea0003c00000 */
[----:B------:R0:W1:Y:S02]  /*e610*/  SHFL.IDX P6, R14, R13, R12, R11 ;  /* 0x0000000c0d0e7389 */ /* 0x00006400000c000b */
[----:B01----:R-:W-:Y:S01]  /*e620*/  ENDCOLLECTIVE ;  /* 0x000000000000791b */ /* 0x003fe20003800000 */
.L_x_543:
[----:B------:R-:W-:Y:S02]  /*e630*/  IMAD.MOV.U32 R13, RZ, RZ, R4 ;  /* 0x000000ffff0d7224 */ /* 0x000fe400078e0004 */
[----:B------:R-:W-:Y:S02]  /*e640*/  IMAD.MOV.U32 R12, RZ, RZ, 0x1 ;  /* 0x00000001ff0c7424 */ /* 0x000fe400078e00ff */
[----:B------:R-:W-:-:S07]  /*e650*/  IMAD.MOV.U32 R3, RZ, RZ, R14 ;  /* 0x000000ffff037224 */ /* 0x000fce00078e000e */
[----:B------:R-:W-:Y:S05]  /*e660*/  WARPSYNC.COLLECTIVE R15, `(.L_x_544) ;  /* 0x000000000f087348 */ /* 0x000fea0003c00000 */
[----:B------:R0:W1:Y:S02]  /*e670*/  SHFL.IDX P6, R14, R13, R12, R11 ;  /* 0x0000000c0d0e7389 */ /* 0x00006400000c000b */
[----:B01----:R-:W-:Y:S01]  /*e680*/  ENDCOLLECTIVE ;  /* 0x000000000000791b */ /* 0x003fe20003800000 */
.L_x_544:
[----:B------:R-:W-:-:S05]  /*e690*/  @!P0 LEA R3, P2, R8, R3, 0x1 ;  /* 0x0000000308038211 */ /* 0x000fca00078408ff */
[----:B------:R-:W-:-:S05]  /*e6a0*/  @!P0 IMAD.X R2, RZ, RZ, R2, P2 ;  /* 0x000000ffff028224 */ /* 0x000fca00010e0602 */
[----:B------:R-:W-:Y:S01]  /*e6b0*/  @!P0 LOP3.LUT R3, R3, R2, RZ, 0x3c, !PT ;  /* 0x0000000203038212 */ /* 0x000fe200078e3cff */
[----:B------:R-:W-:-:S03]  /*e6c0*/  IMAD.MOV.U32 R13, RZ, RZ, R0 ;  /* 0x000000ffff0d7224 */ /* 0x000fc600078e0000 */
[----:B------:R-:W-:-:S04]  /*e6d0*/  @!P0 LOP3.LUT R2, R3, R2, RZ, 0x3c, !PT ;  /* 0x0000000203028212 */ /* 0x000fc800078e3cff */
[----:B------:R-:W-:-:S05]  /*e6e0*/  @!P0 LOP3.LUT R3, R3, R2, RZ, 0x3c, !PT ;  /* 0x0000000203038212 */ /* 0x000fca00078e3cff */
[----:B------:R-:W-:Y:S01]  /*e6f0*/  @!PT LDS RZ, [RZ] ;  /* 0x00000000fffff984 */ /* 0x000fe20000000800 */
[----:B------:R-:W-:Y:S01]  /*e700*/  @!PT LDS RZ, [RZ] ;  /* 0x00000000fffff984 */ /* 0x000fe20000000800 */
[----:B------:R-:W-:Y:S01]  /*e710*/  @!PT LDS RZ, [RZ] ;  /* 0x00000000fffff984 */ /* 0x000fe20000000800 */
[----:B------:R0:W-:Y:S01]  /*e720*/  @!P0 LDGSTS.E.BYPASS.LTC128B.128 [R37+0x18400], desc[UR50][R2.64], !P1 ;  /* 0x1840000002258fae */ /* 0x0001e2000c901d72 */
[----:B------:R-:W-:Y:S01]  /*e730*/  ISETP.GE.AND P0, PT, R6, R5, PT ;  /* 0x000000050600720c */ /* 0x000fe20003f06270 */
[----:B0-----:R-:W-:-:S12]  /*e740*/  IMAD.MOV.U32 R2, RZ, RZ, R14 ;  /* 0x000000ffff027224 */ /* 0x001fd800078e000e */
[----:B------:R-:W-:Y:S05]  /*e750*/  WARPSYNC.COLLECTIVE R15, `(.L_x_545) ;  /* 0x000000000f087348 */ /* 0x000fea0003c00000 */
[----:B------:R0:W1:Y:S02]  /*e760*/  SHFL.IDX P6, R14, R13, R12, R11 ;  /* 0x0000000c0d0e7389 */ /* 0x00006400000c000b */
[----:B01----:R-:W-:Y:S01]  /*e770*/  ENDCOLLECTIVE ;  /* 0x000000000000791b */ /* 0x003fe20003800000 */
.L_x_545:
[----:B------:R-:W-:Y:S02]  /*e780*/  IMAD.MOV.U32 R13, RZ, RZ, R4 ;  /* 0x000000ffff0d7224 */ /* 0x000fe400078e0004 */
[----:B------:R-:W-:Y:S02]  /*e790*/  IMAD.MOV.U32 R12, RZ, RZ, 0x2 ;  /* 0x00000002ff0c7424 */ /* 0x000fe400078e00ff */
[----:B------:R-:W-:-:S07]  /*e7a0*/  IMAD.MOV.U32 R3, RZ, RZ, R14 ;  /* 0x000000ffff037224 */ /* 0x000fce00078e000e */
[----:B------:R-:W-:Y:S05]  /*e7b0*/  WARPSYNC.COLLECTIVE R15, `(.L_x_546) ;  /* 0x000000000f087348 */ /* 0x000fea0003c00000 */
[----:B------:R0:W1:Y:S02]  /*e7c0*/  SHFL.IDX P6, R14, R13, R12, R11 ;  /* 0x0000000c0d0e7389 */ /* 0x00006400000c000b */
[----:B01----:R-:W-:Y:S01]  /*e7d0*/  ENDCOLLECTIVE ;  /* 0x000000000000791b */ /* 0x003fe20003800000 */
.L_x_546:
        /* <DEDUP_REMOVED lines=9> */
[----:B------:R0:W-:Y:S02]  /*e870*/  @!P0 LDGSTS.E.BYPASS.LTC128B.128 [R37+0x18c00], desc[UR50][R2.64], !P1 ;  /* 0x18c0000002258fae */ /* 0x0001e4000c901d72 */
[----:B0-----:R-:W-:-:S05]  /*e880*/  VIADD R2, R17, 0x20 ;  /* 0x0000002011027836 */ /* 0x001fca0000000000 */
[----:B------:R-:W-:Y:S01]  /*e890*/  ISETP.GE.AND P0, PT, R2, R5, PT ;  /* 0x000000050200720c */ /* 0x000fe20003f06270 */
[----:B------:R-:W-:-:S12]  /*e8a0*/  IMAD.MOV.U32 R2, RZ, RZ, R14 ;  /* 0x000000ffff027224 */ /* 0x000fd800078e000e */
[----:B------:R-:W-:Y:S05]  /*e8b0*/  WARPSYNC.COLLECTIVE R15, `(.L_x_547) ;  /* 0x000000000f087348 */ /* 0x000fea0003c00000 */
[----:B------:R0:W1:Y:S02]  /*e8c0*/  SHFL.IDX P6, R14, R13, R12, R11 ;  /* 0x0000000c0d0e7389 */ /* 0x00006400000c000b */
[----:B01----:R-:W-:Y:S01]  /*e8d0*/  ENDCOLLECTIVE ;  /* 0x000000000000791b */ /* 0x003fe20003800000 */
.L_x_547:
[----:B------:R-:W-:Y:S02]  /*e8e0*/  IMAD.MOV.U32 R13, RZ, RZ, R4 ;  /* 0x000000ffff0d7224 */ /* 0x000fe400078e0004 */
[----:B------:R-:W-:Y:S02]  /*e8f0*/  IMAD.MOV.U32 R12, RZ, RZ, 0x3 ;  /* 0x00000003ff0c7424 */ /* 0x000fe400078e00ff */
[----:B------:R-:W-:-:S07]  /*e900*/  IMAD.MOV.U32 R3, RZ, RZ, R14 ;  /* 0x000000ffff037224 */ /* 0x000fce00078e000e */
[----:B------:R-:W-:Y:S05]  /*e910*/  WARPSYNC.COLLECTIVE R15, `(.L_x_548) ;  /* 0x000000000f087348 */ /* 0x000fea0003c00000 */
[----:B------:R0:W1:Y:S02]  /*e920*/  SHFL.IDX P6, R14, R13, R12, R11 ;  /* 0x0000000c0d0e7389 */ /* 0x00006400000c000b */
[----:B01----:R-:W-:Y:S01]  /*e930*/  ENDCOLLECTIVE ;  /* 0x000000000000791b */ /* 0x003fe20003800000 */
.L_x_548:
        /* <DEDUP_REMOVED lines=16> */
.L_x_549:
[----:B------:R-:W-:Y:S02]  /*ea40*/  IMAD.MOV.U32 R13, RZ, RZ, R4 ;  /* 0x000000ffff0d7224 */ /* 0x000fe400078e0004 */
[----:B------:R-:W-:Y:S02]  /*ea50*/  IMAD.MOV.U32 R12, RZ, RZ, 0x4 ;  /* 0x00000004ff0c7424 */ /* 0x000fe400078e00ff */
[----:B------:R-:W-:-:S07]  /*ea60*/  IMAD.MOV.U32 R3, RZ, RZ, R14 ;  /* 0x000000ffff037224 */ /* 0x000fce00078e000e */
[----:B------:R-:W-:Y:S05]  /*ea70*/  WARPSYNC.COLLECTIVE R15, `(.L_x_550) ;  /* 0x000000000f087348 */ /* 0x000fea0003c00000 */
[----:B------:R0:W1:Y:S02]  /*ea80*/  SHFL.IDX P6, R14, R13, R12, R11 ;  /* 0x0000000c0d0e7389 */ /* 0x00006400000c000b */
[----:B01----:R-:W-:Y:S01]  /*ea90*/  ENDCOLLECTIVE ;  /* 0x000000000000791b */ /* 0x003fe20003800000 */
.L_x_550:
        /* <DEDUP_REMOVED lines=11> */
[----:B------:R-:W-:Y:S02]  /*eb50*/  ISETP.GE.AND P0, PT, R2, R5, PT ;  /* 0x000000050200720c */ /* 0x000fe40003f06270 */
[----:B------:R-:W-:-:S11]  /*eb60*/  MOV R2, R14 ;  /* 0x0000000e00027202 */ /* 0x000fd60000000f00 */
[----:B------:R-:W-:Y:S05]  /*eb70*/  WARPSYNC.COLLECTIVE R15, `(.L_x_551) ;  /* 0x000000000f087348 */ /* 0x000fea0003c00000 */
[----:B------:R0:W1:Y:S02]  /*eb80*/  SHFL.IDX P6, R14, R13, R12, R11 ;  /* 0x0000000c0d0e7389 */ /* 0x00006400000c000b */
[----:B01----:R-:W-:Y:S01]  /*eb90*/  ENDCOLLECTIVE ;  /* 0x000000000000791b */ /* 0x003fe20003800000 */
.L_x_551:
[----:B------:R-:W-:Y:S02]  /*eba0*/  IMAD.MOV.U32 R13, RZ, RZ, R4 ;  /* 0x000000ffff0d7224 */ /* 0x000fe400078e0004 */
[----:B------:R-:W-:Y:S02]  /*ebb0*/  IMAD.MOV.U32 R12, RZ, RZ, 0x5 ;  /* 0x00000005ff0c7424 */ /* 0x000fe400078e00ff */
[----:B------:R-:W-:-:S07]  /*ebc0*/  IMAD.MOV.U32 R3, RZ, RZ, R14 ;  /* 0x000000ffff037224 */ /* 0x000fce00078e000e */
[----:B------:R-:W-:Y:S05]  /*ebd0*/  WARPSYNC.COLLECTIVE R15, `(.L_x_552) ;  /* 0x000000000f087348 */ /* 0x000fea0003c00000 */
[----:B------:R0:W1:Y:S02]  /*ebe0*/  SHFL.IDX P6, R14, R13, R12, R11 ;  /* 0x0000000c0d0e7389 */ /* 0x00006400000c000b */
[----:B01----:R-:W-:Y:S01]  /*ebf0*/  ENDCOLLECTIVE ;  /* 0x000000000000791b */ /* 0x003fe20003800000 */
.L_x_552:
        /* <DEDUP_REMOVED lines=16> */
.L_x_553:
[----:B------:R-:W-:Y:S02]  /*ed00*/  IMAD.MOV.U32 R13, RZ, RZ, R4 ;  /* 0x000000ffff0d7224 */ /* 0x000fe400078e0004 */
[----:B------:R-:W-:Y:S02]  /*ed10*/  IMAD.MOV.U32 R12, RZ, RZ, 0x6 ;  /* 0x00000006ff0c7424 */ /* 0x000fe400078e00ff */
[----:B------:R-:W-:-:S07]  /*ed20*/  IMAD.MOV.U32 R3, RZ, RZ, R14 ;  /* 0x000000ffff037224 */ /* 0x000fce00078e000e */
[----:B------:R-:W-:Y:S05]  /*ed30*/  WARPSYNC.COLLECTIVE R15, `(.L_x_554) ;  /* 0x000000000f087348 */ /* 0x000fea0003c00000 */
[----:B------:R0:W1:Y:S02]  /*ed40*/  SHFL.IDX P6, R14, R13, R12, R11 ;  /* 0x0000000c0d0e7389 */ /* 0x00006400000c000b */
[----:B01----:R-:W-:Y:S01]  /*ed50*/  ENDCOLLECTIVE ;  /* 0x000000000000791b */ /* 0x003fe20003800000 */
.L_x_554:
        /* <DEDUP_REMOVED lines=16> */
.L_x_555:
[----:B------:R-:W-:Y:S02]  /*ee60*/  IMAD.MOV.U32 R13, RZ, RZ, R4 ;  /* 0x000000ffff0d7224 */ /* 0x000fe400078e0004 */
[----:B------:R-:W-:Y:S02]  /*ee70*/  IMAD.MOV.U32 R12, RZ, RZ, 0x7 ;  /* 0x00000007ff0c7424 */ /* 0x000fe400078e00ff */
[----:B------:R-:W-:-:S07]  /*ee80*/  IMAD.MOV.U32 R3, RZ, RZ, R14 ;  /* 0x000000ffff037224 */ /* 0x000fce00078e000e */
[----:B------:R-:W-:Y:S05]  /*ee90*/  WARPSYNC.COLLECTIVE R15, `(.L_x_556) ;  /* 0x000000000f087348 */ /* 0x000fea0003c00000 */
[----:B------:R0:W1:Y:S02]  /*eea0*/  SHFL.IDX P6, R14, R13, R12, R11 ;  /* 0x0000000c0d0e7389 */ /* 0x00006400000c000b */
[----:B01----:R-:W-:Y:S01]  /*eeb0*/  ENDCOLLECTIVE ;  /* 0x000000000000791b */ /* 0x003fe20003800000 */
.L_x_556:
[----:B------:R-:W-:-:S05]  /*eec0*/  @!P0 LEA R3, P2, R8, R3, 0x1 ;  /* 0x0000000308038211 */ /* 0x000fca00078408ff */
[----:B------:R-:W-:-:S05]  /*eed0*/  @!P0 IMAD.X R2, RZ, RZ, R2, P2 ;  /* 0x000000ffff028224 */ /* 0x000fca00010e0602 */
[----:B------:R-:W-:Y:S01]  /*eee0*/  @!P0 LOP3.LUT R3, R3, R2, RZ, 0x3c, !PT ;  /* 0x0000000203038212 */ /* 0x000fe200078e3cff */
[----:B------:R-:W-:-:S03]  /*eef0*/  IMAD.MOV.U32 R13, RZ, RZ, R0 ;  /* 0x000000ffff0d7224 */ /* 0x000fc600078e0000 */
[----:B------:R-:W-:-:S04]  /*ef00*/  @!P0 LOP3.LUT R2, R3, R2, RZ, 0x3c, !PT ;  /* 0x0000000203028212 */ /* 0x000fc800078e3cff */
[----:B------:R-:W-:Y:S01]  /*ef10*/  @!P0 LOP3.LUT R3, R3, R2, RZ, 0x3c, !PT ;  /* 0x0000000203038212 */ /* 0x000fe200078e3cff */
[----:B------:R-:W-:-:S07]  /*ef20*/  IMAD.MOV.U32 R4, RZ, RZ, R14 ;  /* 0x000000ffff047224 */ /* 0x000fce00078e000e */
[----:B------:R-:W-:Y:S05]  /*ef30*/  WARPSYNC.COLLECTIVE R15, `(.L_x_557) ;  /* 0x000000000f087348 */ /* 0x000fea0003c00000 */
[----:B------:R0:W1:Y:S02]  /*ef40*/  SHFL.IDX P6, R14, R13, R12, R11 ;  /* 0x0000000c0d0e7389 */ /* 0x00006400000c000b */
[----:B01----:R-:W-:Y:S01]  /*ef50*/  ENDCOLLECTIVE ;  /* 0x000000000000791b */ /* 0x003fe20003800000 */
.L_x_557:
[----:B------:R-:W-:Y:S01]  /*ef60*/  @!PT LDS RZ, [RZ] ;  /* 0x00000000fffff984 */ /* 0x000fe20000000800 */
[----:B------:R-:W-:Y:S01]  /*ef70*/  @!PT LDS RZ, [RZ] ;  /* 0x00000000fffff984 */ /* 0x000fe20000000800 */
[----:B------:R-:W-:Y:S01]  /*ef80*/  @!PT LDS RZ, [RZ] ;  /* 0x00000000fffff984 */ /* 0x000fe20000000800 */
[----:B------:R2:W-:Y:S01]  /*ef90*/  @!P0 LDGSTS.E.BYPASS.LTC128B.128 [R37+0x1b400], desc[UR50][R2.64], !P1 ;  /* 0x1b40000002258fae */ /* 0x0005e2000c901d72 */
[----:B------:R-:W-:Y:S01]  /*efa0*/  IMAD.MOV.U32 R0, RZ, RZ, R14 ;  /* 0x000000ffff007224 */ /* 0x000fe200078e000e */
[----:B------:R-:W-:Y:S06]  /*efb0*/  BRA `(.L_x_558) ;  /* 0xffffffc000d87947 */ /* 0x000fec000383ffff */
.L_x_472:
[----:B0-----:R0:W2:Y:S02]  /*efc0*/  SYNCS.PHASECHK.TRANS64.TRYWAIT P0, [R22+URZ+0x22820], R3 ;  /* 0x02282003160075a7 */ /* 0x0010a4000800017f */
[----:B--2---:R-:W-:Y:S05]  /*efd0*/  @!P0 NANOSLEEP.SYNCS 0x989680 ;  /* 0x009896800000895d */ /* 0x004fea0003900000 */
[----:B------:R-:W2:Y:S02]  /*efe0*/  @!P0 SYNCS.PHASECHK.TRANS64 P0, [R22+URZ+0x22820], R3 ;  /* 0x02282003160085a7 */ /* 0x000ea4000800007f */
[----:B--2---:R-:W-:Y:S05]  /*eff0*/  @!P0 BRA `(.L_x_472) ;  /* 0xfffffffc00f08947 */ /* 0x004fea000383ffff */
[----:B------:R-:W-:Y:S05]  /*f000*/  BRA `(.L_x_559) ;  /* 0xffffffc400347947 */ /* 0x000fea000383ffff */
.L_x_475:
[----:B--2---:R2:W3:Y:S02]  /*f010*/  SYNCS.PHASECHK.TRANS64.TRYWAIT P0, [R33+URZ+0x22860], R0 ;  /* 0x02286000210075a7 */ /* 0x0044e4000800017f */
[----:B---3--:R-:W-:Y:S05]  /*f020*/  @!P0 NANOSLEEP.SYNCS 0x989680 ;  /* 0x009896800000895d */ /* 0x008fea0003900000 */
[----:B------:R-:W3:Y:S02]  /*f030*/  @!P0 SYNCS.PHASECHK.TRANS64 P0, [R33+URZ+0x22860], R0 ;  /* 0x02286000210085a7 */ /* 0x000ee4000800007f */
[----:B---3--:R-:W-:Y:S05]  /*f040*/  @!P0 BRA `(.L_x_475) ;  /* 0xfffffffc00f08947 */ /* 0x008fea000383ffff */
[----:B------:R-:W-:Y:S05]  /*f050*/  BRA `(.L_x_560) ;  /* 0xffffffc400447947 */ /* 0x000fea000383ffff */
.L_x_476:
        /* <DEDUP_REMOVED lines=8> */
.L_x_562:
[----:B------:R-:W-:Y:S05]  /*f0e0*/  BSYNC B0 ;  /* 0x0000000000007941 */ /* 0x000fea0003800000 */
.L_x_561:
[----:B------:R-:W0:Y:S01]  /*f0f0*/  S2R R7, SR_TID.X ;  /* 0x0000000000077919 */ /* 0x000e220000002100 */
[----:B------:R-:W-:Y:S01]  /*f100*/  IMAD.MOV.U32 R13, RZ, RZ, R5 ;  /* 0x000000ffff0d7224 */ /* 0x000fe200078e0005 */
[C---:B------:R-:W-:Y:S01]  /*f110*/  LOP3.LUT P2, RZ, R25.reuse, 0x2, RZ, 0xc0, !PT ;  /* 0x0000000219ff7812 */ /* 0x040fe2000784c0ff */
[----:B------:R-:W-:Y:S01]  /*f120*/  IMAD.MOV.U32 R12, RZ, RZ, RZ ;  /* 0x000000ffff0c7224 */ /* 0x000fe200078e00ff */
[----:B------:R-:W-:Y:S01]  /*f130*/  LOP3.LUT P1, RZ, R25, 0x4, RZ, 0xc0, !PT ;  /* 0x0000000419ff7812 */ /* 0x000fe2000782c0ff */
[----:B------:R-:W-:Y:S02]  /*f140*/  IMAD.MOV.U32 R11, RZ, RZ, 0x181f ;  /* 0x0000181fff0b7424 */ /* 0x000fe400078e00ff */
[----:B------:R-:W-:Y:S01]  /*f150*/  IMAD.MOV.U32 R15, RZ, RZ, -0x1 ;  /* 0xffffffffff0f7424 */ /* 0x000fe200078e00ff */
[----:B------:R-:W-:Y:S01]  /*f160*/  ISETP.LT.OR P4, PT, R32, 0x1, !P1 ;  /* 0x000000012000780c */ /* 0x000fe20004f81670 */
[----:B------:R-:W-:Y:S02]  /*f170*/  IMAD.MOV.U32 R3, RZ, RZ, R14 ;  /* 0x000000ffff037224 */ /* 0x000fe400078e000e */
[----:B------:R-:W-:-:S10]  /*f180*/  IMAD R4, R4, 0x2, R22 ;  /* 0x0000000204047824 */ /* 0x000fd400078e0216 */
[----:B0-----:R-:W-:Y:S05]  /*f190*/  WARPSYNC.COLLECTIVE R15, `(.L_x_563) ;  /* 0x000000000f087348 */ /* 0x001fea0003c00000 */
[----:B------:R1:W2:Y:S02]  /*f1a0*/  SHFL.IDX P6, R14, R13, R12, R11 ;  /* 0x0000000c0d0e7389 */ /* 0x0002a400000c000b */
[----:B012---:R-:W-:Y:S01]  /*f1b0*/  ENDCOLLECTIVE ;  /* 0x000000000000791b */ /* 0x007fe20003800000 */
.L_x_563:
[----:B------:R-:W-:Y:S02]  /*f1c0*/  IMAD.MOV.U32 R13, RZ, RZ, R6 ;  /* 0x000000ffff0d7224 */ /* 0x000fe400078e0006 */
[----:B------:R-:W-:Y:S02]  /*f1d0*/  IMAD.MOV.U32 R12, RZ, RZ, 0x1 ;  /* 0x00000001ff0c7424 */ /* 0x000fe400078e00ff */
[----:B------:R-:W-:Y:S01]  /*f1e0*/  IMAD.SHL.U32 R0, R7, 0x8, RZ ;  /* 0x0000000807007824 */ /* 0x000fe200078e00ff */
[----:B------:R-:W-:-:S04]  /*f1f0*/  LOP3.LUT R7, R25, 0x1, RZ, 0xc0, !PT ;  /* 0x0000000119077812 */ /* 0x000fc800078ec0ff */
[----:B------:R-:W-:Y:S02]  /*f200*/  LOP3.LUT R0, R0, 0x38, RZ, 0xc0, !PT ;  /* 0x0000003800007812 */ /* 0x000fe400078ec0ff */
[----:B------:R-:W-:-:S03]  /*f210*/  ISETP.NE.U32.AND P3, PT, R7, 0x1, PT ;  /* 0x000000010700780c */ /* 0x000fc60003f65070 */
[----:B------:R-:W-:-:S05]  /*f220*/  IMAD.SHL.U32 R0, R0, 0x2, RZ ;  /* 0x0000000200007824 */ /* 0x000fca00078e00ff */
[----:B------:R-:W-:-:S13]  /*f230*/  IADD3 R2, P0, R14, R0, RZ ;  /* 0x000000000e027210 */ /* 0x000fda0007f1e0ff */
[----:B------:R-:W-:Y:S05]  /*f240*/  WARPSYNC.COLLECTIVE R15, `(.L_x_564) ;  /* 0x000000000f087348 */ /* 0x000fea0003c00000 */
[----:B------:R0:W1:Y:S02]  /*f250*/  SHFL.IDX P6, R14, R13, R12, R11 ;  /* 0x0000000c0d0e7389 */ /* 0x00006400000c000b */
[----:B01----:R-:W-:Y:S01]  /*f260*/  ENDCOLLECTIVE ;  /* 0x000000000000791b */ /* 0x003fe20003800000 */
.L_x_564:
[----:B------:R-:W-:Y:S02]  /*f270*/  IADD3.X R3, RZ, R3, RZ, P0, !PT ;  /* 0x00000003ff037210 */ /* 0x000fe400007fe4ff */
[----:B------:R-:W-:Y:S01]  /*f280*/  ISETP.LT.OR P0, PT, R32, 0x1, P3 ;  /* 0x000000012000780c */ /* 0x000fe20001f01670 */
[----:B------:R-:W-:-:S12]  /*f290*/  IMAD.MOV.U32 R13, RZ, RZ, R5 ;  /* 0x000000ffff0d7224 */ /* 0x000fd800078e0005 */
[----:B------:R-:W-:Y:S01]  /*f2a0*/  @!PT LDS RZ, [RZ] ;  /* 0x00000000fffff984 */ /* 0x000fe20000000800 */
[----:B------:R-:W-:Y:S01]  /*f2b0*/  @!PT LDS RZ, [RZ] ;  /* 0x00000000fffff984 */ /* 0x000fe20000000800 */
[----:B------:R-:W-:Y:S01]  /*f2c0*/  @!PT LDS RZ, [RZ] ;  /* 0x00000000fffff984 */ /* 0x000fe20000000800 */
[----:B------:R-:W-:Y:S01]  /*f2d0*/  LDGSTS.E.BYPASS.LTC128B.128 [R4+0x400], desc[UR50][R2.64], !P0 ;  /* 0x0040000002047fae */ /* 0x000fe2000c101d72 */
[----:B------:R-:W-:-:S13]  /*f2e0*/  ISETP.LT.OR P0, PT, R32, 0x1, !P2 ;  /* 0x000000012000780c */ /* 0x000fda0005701670 */
[----:B------:R-:W-:Y:S01]  /*f2f0*/  LDGSTS.E.BYPASS.LTC128B.128 [R4+0x3400], desc[UR50][R2.64+0x80], !P0 ;  /* 0x0340008002047fae */ /* 0x000fe2000c101d72 */
[----:B------:R-:W-:-:S03]  /*f300*/  LOP3.LUT P0, RZ, R25, 0x8, RZ, 0xc0, !PT ;  /* 0x0000000819ff7812 */ /* 0x000fc6000780c0ff */
[----:B------:R-:W-:Y:S01]  /*f310*/  LDGSTS.E.BYPASS.LTC128B.128 [R4+0x6400], desc[UR50][R2.64+0x100], !P4 ;  /* 0x0640010002047fae */ /* 0x000fe2000e101d72 */
[----:B------:R-:W-:-:S13]  /*f320*/  ISETP.LT.OR P4, PT, R32, 0x1, !P0 ;  /* 0x000000012000780c */ /* 0x000fda0004781670 */
[----:B------:R0:W-:Y:S02]  /*f330*/  LDGSTS.E.BYPASS.LTC128B.128 [R4+0x9400], desc[UR50][R2.64+0x180], !P4 ;  /* 0x0940018002047fae */ /* 0x0001e4000e101d72 */
[----:B0-----:R-:W-:-:S07]  /*f340*/  IMAD.MOV.U32 R3, RZ, RZ, R14 ;  /* 0x000000ffff037224 */ /* 0x001fce00078e000e */
[----:B------:R-:W-:Y:S05]  /*f350*/  WARPSYNC.COLLECTIVE R15, `(.L_x_565) ;  /* 0x000000000f087348 */ /* 0x000fea0003c00000 */
[----:B------:R0:W1:Y:S02]  /*f360*/  SHFL.IDX P6, R14, R13, R12, R11 ;  /* 0x0000000c0d0e7389 */ /* 0x00006400000c000b */
[----:B01----:R-:W-:Y:S01]  /*f370*/  ENDCOLLECTIVE ;  /* 0x000000000000791b */ /* 0x003fe20003800000 */
.L_x_565:
[----:B------:R-:W-:Y:S02]  /*f380*/  IMAD.MOV.U32 R13, RZ, RZ, R6 ;  /* 0x000000ffff0d7224 */ /* 0x000fe400078e0006 */
[----:B------:R-:W-:Y:S01]  /*f390*/  IMAD.MOV.U32 R12, RZ, RZ, 0x2 ;  /* 0x00000002ff0c7424 */ /* 0x000fe200078e00ff */
[----:B------:R-:W-:-:S13]  /*f3a0*/  IADD3 R2, P4, R14, R0, RZ ;  /* 0x000000000e027210 */ /* 0x000fda0007f9e0ff */
[----:B------:R-:W-:Y:S05]  /*f3b0*/  WARPSYNC.COLLECTIVE R15, `(.L_x_566) ;  /* 0x000000000f087348 */ /* 0x000fea0003c00000 */
[----:B------:R0:W1:Y:S02]  /*f3c0*/  SHFL.IDX P6, R14, R13, R12, R11 ;  /* 0x0000000c0d0e7389 */ /* 0x00006400000c000b */
[----:B01----:R-:W-:Y:S01]  /*f3d0*/  ENDCOLLECTIVE ;  /* 0x000000000000791b */ /* 0x003fe20003800000 */
.L_x_566:
[----:B------:R-:W-:Y:S01]  /*f3e0*/  IMAD.X R3, RZ, RZ, R3, P4 ;  /* 0x000000ffff037224 */ /* 0x000fe200020e0603 */
        /* <DEDUP_REMOVED lines=8> */
[----:B------:R-:W-:-:S13]  /*f470*/  ISETP.LT.OR P4, PT, R32, 0x11, !P1 ;  /* 0x000000112000780c */ /* 0x000fda0004f81670 */
[----:B------:R-:W-:Y:S01]  /*f480*/  LDGSTS.E.BYPASS.LTC128B.128 [R4+0x6c00], desc[UR50][R2.64+0x100], !P4 ;  /* 0x06c0010002047fae */ /* 0x000fe2000e101d72 */
[----:B------:R-:W-:-:S13]  /*f490*/  ISETP.LT.OR P4, PT, R32, 0x11, !P0 ;  /* 0x000000112000780c */ /* 0x000fda0004781670 */
[----:B------:R0:W-:Y:S02]  /*f4a0*/  LDGSTS.E.BYPASS.LTC128B.128 [R4+0x9c00], desc[UR50][R2.64+0x180], !P4 ;  /* 0x09c0018002047fae */ /* 0x0001e4000e101d72 */
[----:B0-----:R-:W-:-:S07]  /*f4b0*/  IMAD.MOV.U32 R3, RZ, RZ, R14 ;  /* 0x000000ffff037224 */ /* 0x001fce00078e000e */
[----:B------:R-:W-:Y:S05]  /*f4c0*/  WARPSYNC.COLLECTIVE R15, `(.L_x_567) ;  /* 0x000000000f087348 */ /* 0x000fea0003c00000 */
[----:B------:R0:W1:Y:S02]  /*f4d0*/  SHFL.IDX P6, R14, R13, R12, R11 ;  /* 0x0000000c0d0e7389 */ /* 0x00006400000c000b */
[----:B01----:R-:W-:Y:S01]  /*f4e0*/  ENDCOLLECTIVE ;  /* 0x000000000000791b */ /* 0x003fe20003800000 */
.L_x_567:
[----:B------:R-:W-:Y:S02]  /*f4f0*/  IMAD.MOV.U32 R13, RZ, RZ, R6 ;  /* 0x000000ffff0d7224 */ /* 0x000fe400078e0006 */
[----:B------:R-:W-:Y:S01]  /*f500*/  IMAD.MOV.U32 R12, RZ, RZ, 0x3 ;  /* 0x00000003ff0c7424 */ /* 0x000fe200078e00ff */
[----:B------:R-:W-:-:S13]  /*f510*/  IADD3 R2, P4, R14, R0, RZ ;  /* 0x000000000e027210 */ /* 0x000fda0007f9e0ff */
[----:B------:R-:W-:Y:S05]  /*f520*/  WARPSYNC.COLLECTIVE R15, `(.L_x_568) ;  /* 0x000000000f087348 */ /* 0x000fea0003c00000 */
[----:B------:R0:W1:Y:S02]  /*f530*/  SHFL.IDX P6, R14, R13, R12, R11 ;  /* 0x0000000c0d0e7389 */ /* 0x00006400000c000b */
[----:B01----:R-:W-:Y:S01]  /*f540*/  ENDCOLLECTIVE ;  /* 0x000000000000791b */ /* 0x003fe20003800000 */
.L_x_568:
        /* <DEDUP_REMOVED lines=17> */
.L_x_569:
[----:B------:R-:W-:Y:S02]  /*f660*/  IMAD.MOV.U32 R13, RZ, RZ, R6 ;  /* 0x000000ffff0d7224 */ /* 0x000fe400078e0006 */
[----:B------:R-:W-:Y:S01]  /*f670*/  IMAD.MOV.U32 R12, RZ, RZ, 0x4 ;  /* 0x00000004ff0c7424 */ /* 0x000fe200078e00ff */
[----:B------:R-:W-:-:S13]  /*f680*/  IADD3 R2, P4, R14, R0, RZ ;  /* 0x000000000e027210 */ /* 0x000fda0007f9e0ff */
[----:B------:R-:W-:Y:S05]  /*f690*/  WARPSYNC.COLLECTIVE R15, `(.L_x_570) ;  /* 0x000000000f087348 */ /* 0x000fea0003c00000 */
[----:B------:R0:W1:Y:S02]  /*f6a0*/  SHFL.IDX P6, R14, R13, R12, R11 ;  /* 0x0000000c0d0e7389 */ /* 0x00006400000c000b */
[----:B01----:R-:W-:Y:S01]  /*f6b0*/  ENDCOLLECTIVE ;  /* 0x000000000000791b */ /* 0x003fe20003800000 */
.L_x_570:
        /* <DEDUP_REMOVED lines=17> */
.L_x_571:
[----:B------:R-:W-:Y:S02]  /*f7d0*/  IMAD.MOV.U32 R13, RZ, RZ, R6 ;  /* 0x000000ffff0d7224 */ /* 0x000fe400078e0006 */
[----:B------:R-:W-:Y:S01]  /*f7e0*/  IMAD.MOV.U32 R12, RZ, RZ, 0x5 ;  /* 0x00000005ff0c7424 */ /* 0x000fe200078e00ff */
[----:B------:R-:W-:-:S13]  /*f7f0*/  IADD3 R2, P4, R14, R0, RZ ;  /* 0x000000000e027210 */ /* 0x000fda0007f9e0ff */
[----:B------:R-:W-:Y:S05]  /*f800*/  WARPSYNC.COLLECTIVE R15, `(.L_x_572) ;  /* 0x000000000f087348 */ /* 0x000fea0003c00000 */
[----:B------:R0:W1:Y:S02]  /*f810*/  SHFL.IDX P6, R14, R13, R12, R11 ;  /* 0x0000000c0d0e7389 */ /* 0x00006400000c000b */
[----:B01----:R-:W-:Y:S01]  /*f820*/  ENDCOLLECTIVE ;  /* 0x000000000000791b */ /* 0x003fe20003800000 */
.L_x_572:
[----:B------:R-:W-:Y:S01]  /*f830*/  IMAD.X R3, RZ, RZ, R3, P4 ;  /* 0x000000ffff037224 */ /* 0x000fe200020e0603 */
[----:B------:R-:W-:Y:S01]  /*f840*/  ISETP.LT.OR P4, PT, R32, 0x41, P3 ;  /* 0x000000412000780c */ /* 0x000fe20001f81670 */
[----:B------:R-:W-:-:S12]  /*f850*/  IMAD.MOV.U32 R13, RZ, RZ, R5 ;  /* 0x000000ffff0d7224 */ /* 0x000fd800078e0005 */
[----:B------:R-:W-:Y:S01]  /*f860*/  @!PT LDS RZ, [RZ] ;  /* 0x00000000fffff984 */ /* 0x000fe20000000800 */
[----:B------:R-:W-:Y:S01]  /*f870*/  @!PT LDS RZ, [RZ] ;  /* 0x00000000fffff984 */ /* 0x000fe20000000800 */
[----:B------:R-:W-:Y:S01]  /*f880*/  @!PT LDS RZ, [RZ] ;  /* 0x00000000fffff984 */ /* 0x000fe20000000800 */
[----:B------:R0:W-:Y:S01]  /*f890*/  LDGSTS.E.BYPASS.LTC128B.128 [R4+0x2400], desc[UR50][R2.64], !P4 ;  /* 0x0240000002047fae */ /* 0x0001e2000e101d72 */
[----:B------:R-:W-:Y:S01]  /*f8a0*/  ISETP.LT.OR P4, PT, R32, 0x41, !P2 ;  /* 0x000000412000780c */ /* 0x000fe20005781670 */
[----:B------:R-:W-:-:S12]  /*f8b0*/  IMAD.MOV.U32 R6, RZ, RZ, R14 ;  /* 0x000000ffff067224 */ /* 0x000fd800078e000e */
[----:B0-----:R-:W-:Y:S05]  /*f8c0*/  WARPSYNC.COLLECTIVE R15, `(.L_x_573) ;  /* 0x000000000f087348 */ /* 0x001fea0003c00000 */
[----:B------:R1:W2:Y:S02]  /*f8d0*/  SHFL.IDX P6, R14, R13, R12, R11 ;  /* 0x0000000c0d0e7389 */ /* 0x0002a400000c000b */
[----:B012---:R-:W-:Y:S01]  /*f8e0*/  ENDCOLLECTIVE ;  /* 0x000000000000791b */ /* 0x007fe20003800000 */
.L_x_573:
[----:B------:R-:W-:Y:S01]  /*f8f0*/  @!PT LDS RZ, [RZ] ;  /* 0x00000000fffff984 */ /* 0x000fe20000000800 */
[----:B------:R-:W-:Y:S01]  /*f900*/  @!PT LDS RZ, [RZ] ;  /* 0x00000000fffff984 */ /* 0x000fe20000000800 */
[----:B------:R-:W-:Y:S01]  /*f910*/  @!PT LDS RZ, [RZ] ;  /* 0x00000000fffff984 */ /* 0x000fe20000000800 */
[----:B------:R0:W-:Y:S01]  /*f920*/  LDGSTS.E.BYPASS.LTC128B.128 [R4+0x5400], desc[UR50][R2.64+0x80], !P4 ;  /* 0x0540008002047fae */ /* 0x0001e2000e101d72 */
[----:B------:R-:W-:-:S13]  /*f930*/  ISETP.LT.OR P4, PT, R32, 0x41, !P1 ;  /* 0x000000412000780c */ /* 0x000fda0004f81670 */
[----:B------:R0:W-:Y:S01]  /*f940*/  LDGSTS.E.BYPASS.LTC128B.128 [R4+0x8400], desc[UR50][R2.64+0x100], !P4 ;  /* 0x0840010002047fae */ /* 0x0001e2000e101d72 */
[----:B------:R-:W-:-:S13]  /*f950*/  ISETP.LT.OR P4, PT, R32, 0x41, !P0 ;  /* 0x000000412000780c */ /* 0x000fda0004781670 */
[----:B------:R0:W-:Y:S01]  /*f960*/  LDGSTS.E.BYPASS.LTC128B.128 [R4+0xb400], desc[UR50][R2.64+0x180], !P4 ;  /* 0x0b40018002047fae */ /* 0x0001e2000e101d72 */
[----:B------:R-:W-:Y:S05]  /*f970*/  BRA `(.L_x_574) ;  /* 0xffffffc0007c7947 */ /* 0x000fea000383ffff */
.L_x_483:
[----:B0-----:R0:W2:Y:S02]  /*f980*/  SYNCS.PHASECHK.TRANS64.TRYWAIT P0, [R10+URZ+0x22840], R20 ;  /* 0x022840140a0075a7 */ /* 0x0010a4000800017f */
[----:B--2---:R-:W-:Y:S05]  /*f990*/  @!P0 NANOSLEEP.SYNCS 0x989680 ;  /* 0x009896800000895d */ /* 0x004fea0003900000 */
[----:B------:R-:W2:Y:S02]  /*f9a0*/  @!P0 SYNCS.PHASECHK.TRANS64 P0, [R10+URZ+0x22840], R20 ;  /* 0x022840140a0085a7 */ /* 0x000ea4000800007f */
[----:B--2---:R-:W-:Y:S05]  /*f9b0*/  @!P0 BRA `(.L_x_483) ;  /* 0xfffffffc00f08947 */ /* 0x004fea000383ffff */
[----:B------:R-:W-:Y:S05]  /*f9c0*/  BRA `(.L_x_575) ;  /* 0xffffffc400ac7947 */ /* 0x000fea000383ffff */
.L_x_484:
[----:B------:R-:W-:Y:S01]  /*f9d0*/  BSSY B1, `(.L_x_576) ;  /* 0x0000008000017945 */ /* 0x000fe20003800000 */
[----:B------:R-:W-:Y:S02]  /*f9e0*/  IMAD.MOV.U32 R13, RZ, RZ, R8 ;  /* 0x000000ffff0d7224 */ /* 0x000fe400078e0008 */
[----:B------:R-:W-:Y:S02]  /*f9f0*/  IMAD.MOV.U32 R12, RZ, RZ, RZ ;  /* 0x000000ffff0c7224 */ /* 0x000fe400078e00ff */
[----:B------:R-:W-:Y:S02]  /*fa00*/  IMAD.MOV.U32 R11, RZ, RZ, 0x181f ;  /* 0x0000181fff0b7424 */ /* 0x000fe400078e00ff */
[----:B------:R-:W-:-:S07]  /*fa10*/  IMAD.MOV.U32 R15, RZ, RZ, -0x1 ;  /* 0xffffffffff0f7424 */ /* 0x000fce00078e00ff */
[----:B01----:R-:W-:Y:S05]  /*fa20*/  WARPSYNC.COLLECTIVE R15, `(.L_x_577) ;  /* 0x000000000f087348 */ /* 0x003fea0003c00000 */
[----:B------:R2:W3:Y:S02]  /*fa30*/  SHFL.IDX P6, R14, R13, R12, R11 ;  /* 0x0000000c0d0e7389 */ /* 0x0004e400000c000b */
[----:B0123--:R-:W-:Y:S01]  /*fa40*/  ENDCOLLECTIVE ;  /* 0x000000000000791b */ /* 0x00ffe20003800000 */
.L_x_577:
[----:B------:R-:W-:Y:S05]  /*fa50*/  BSYNC B1 ;  /* 0x0000000000017941 */ /* 0x000fea0003800000 */
.L_x_576:
[----:B------:R-:W-:Y:S01]  /*fa60*/  IMAD.MOV.U32 R13, RZ, RZ, R6 ;  /* 0x000000ffff0d7224 */ /* 0x000fe200078e0006 */
[----:B------:R-:W-:Y:S01]  /*fa70*/  MOV R15, 0xffffffff ;  /* 0xffffffff000f7802 */ /* 0x000fe20000000f00 */
[----:B------:R-:W-:Y:S02]  /*fa80*/  IMAD.MOV.U32 R12, RZ, RZ, RZ ;  /* 0x000000ffff0c7224 */ /* 0x000fe400078e00ff */
[----:B------:R-:W-:Y:S02]  /*fa90*/  IMAD.MOV.U32 R11, RZ, RZ, 0x181f ;  /* 0x0000181fff0b7424 */ /* 0x000fe400078e00ff */
[----:B------:R-:W-:Y:S02]  /*faa0*/  IMAD.MOV.U32 R3, RZ, RZ, R14 ;  /* 0x000000ffff037224 */ /* 0x000fe400078e000e */
[----:B------:R-:W-:-:S07]  /*fab0*/  IMAD R7, R7, 0x2, R22 ;  /* 0x0000000207077824 */ /* 0x000fce00078e0216 */
[----:B------:R-:W-:Y:S05]  /*fac0*/  WARPSYNC.COLLECTIVE R15, `(.L_x_578) ;  /* 0x000000000f087348 */ /* 0x000fea0003c00000 */
[----:B------:R0:W1:Y:S02]  /*fad0*/  SHFL.IDX P6, R14, R13, R12, R11 ;  /* 0x0000000c0d0e7389 */ /* 0x00006400000c000b */
[----:B01----:R-:W-:Y:S01]  /*fae0*/  ENDCOLLECTIVE ;  /* 0x000000000000791b */ /* 0x003fe20003800000 */
.L_x_578:
[----:B------:R-:W-:Y:S02]  /*faf0*/  IMAD.MOV.U32 R13, RZ, RZ, R8 ;  /* 0x000000ffff0d7224 */ /* 0x000fe400078e0008 */
[----:B------:R-:W-:Y:S02]  /*fb00*/  IMAD.MOV.U32 R12, RZ, RZ, 0x1 ;  /* 0x00000001ff0c7424 */ /* 0x000fe400078e00ff */
[----:B------:R-:W-:-:S07]  /*fb10*/  IMAD.MOV.U32 R2, RZ, RZ, R14 ;  /* 0x000000ffff027224 */ /* 0x000fce00078e000e */
[----:B------:R-:W-:Y:S05]  /*fb20*/  WARPSYNC.COLLECTIVE R15, `(.L_x_579) ;  /* 0x000000000f087348 */ /* 0x000fea0003c00000 */
[----:B------:R0:W1:Y:S02]  /*fb30*/  SHFL.IDX P6, R14, R13, R12, R11 ;  /* 0x0000000c0d0e7389 */ /* 0x00006400000c000b */
[----:B01----:R-:W-:Y:S01]  /*fb40*/  ENDCOLLECTIVE ;  /* 0x000000000000791b */ /* 0x003fe20003800000 */
.L_x_579:
        /* <DEDUP_REMOVED lines=11> */
.L_x_580:
[----:B------:R-:W-:Y:S02]  /*fc00*/  IMAD.MOV.U32 R13, RZ, RZ, R8 ;  /* 0x000000ffff0d7224 */ /* 0x000fe400078e0008 */
[----:B------:R-:W-:Y:S02]  /*fc10*/  IMAD.MOV.U32 R12, RZ, RZ, 0x2 ;  /* 0x00000002ff0c7424 */ /* 0x000fe400078e00ff */
[----:B------:R-:W-:-:S07]  /*fc20*/  IMAD.MOV.U32 R2, RZ, RZ, R14 ;  /* 0x000000ffff027224 */ /* 0x000fce00078e000e */
[----:B------:R-:W-:Y:S05]  /*fc30*/  WARPSYNC.COLLECTIVE R15, `(.L_x_581) ;  /* 0x000000000f087348 */ /* 0x000fea0003c00000 */
[----:B------:R0:W1:Y:S02]  /*fc40*/  SHFL.IDX P6, R14, R13, R12, R11 ;  /* 0x0000000c0d0e7389 */ /* 0x00006400000c000b */
[----:B01----:R-:W-:Y:S01]  /*fc50*/  ENDCOLLECTIVE ;  /* 0x000000000000791b */ /* 0x003fe20003800000 */
.L_x_581:
        /* <DEDUP_REMOVED lines=11> */
.L_x_582:
[----:B------:R-:W-:Y:S02]  /*fd10*/  IMAD.MOV.U32 R13, RZ, RZ, R8 ;  /* 0x000000ffff0d7224 */ /* 0x000fe400078e0008 */
[----:B------:R-:W-:Y:S02]  /*fd20*/  IMAD.MOV.U32 R12, RZ, RZ, 0x3 ;  /* 0x00000003ff0c7424 */ /* 0x000fe400078e00ff */
[----:B------:R-:W-:-:S07]  /*fd30*/  IMAD.MOV.U32 R2, RZ, RZ, R14 ;  /* 0x000000ffff027224 */ /* 0x000fce00078e000e */
[----:B------:R-:W-:Y:S05]  /*fd40*/  WARPSYNC.COLLECTIVE R15, `(.L_x_583) ;  /* 0x000000000f087348 */ /* 0x000fea0003c00000 */
[----:B------:R0:W1:Y:S02]  /*fd50*/  SHFL.IDX P6, R14, R13, R12, R11 ;  /* 0x0000000c0d0e7389 */ /* 0x00006400000c000b */
[----:B01----:R-:W-:Y:S01]  /*fd60*/  ENDCOLLECTIVE ;  /* 0x000000000000791b */ /* 0x003fe20003800000 */
.L_x_583:
        /* <DEDUP_REMOVED lines=11> */
.L_x_584:
[----:B------:R-:W-:Y:S02]  /*fe20*/  IMAD.MOV.U32 R13, RZ, RZ, R8 ;  /* 0x000000ffff0d7224 */ /* 0x000fe400078e0008 */
[----:B------:R-:W-:Y:S02]  /*fe30*/  IMAD.MOV.U32 R12, RZ, RZ, 0x4 ;  /* 0x00000004ff0c7424 */ /* 0x000fe400078e00ff */
[----:B------:R-:W-:-:S07]  /*fe40*/  IMAD.MOV.U32 R2, RZ, RZ, R14 ;  /* 0x000000ffff027224 */ /* 0x000fce00078e000e */
[----:B------:R-:W-:Y:S05]  /*fe50*/  WARPSYNC.COLLECTIVE R15, `(.L_x_585) ;  /* 0x000000000f087348 */ /* 0x000fea0003c00000 */
[----:B------:R0:W1:Y:S02]  /*fe60*/  SHFL.IDX P6, R14, R13, R12, R11 ;  /* 0x0000000c0d0e7389 */ /* 0x00006400000c000b */
[----:B01----:R-:W-:Y:S01]  /*fe70*/  ENDCOLLECTIVE ;  /* 0x000000000000791b */ /* 0x003fe20003800000 */
.L_x_585:
        /* <DEDUP_REMOVED lines=11> */
.L_x_586:
[----:B------:R-:W-:Y:S02]  /*ff30*/  IMAD.MOV.U32 R13, RZ, RZ, R8 ;  /* 0x000000ffff0d7224 */ /* 0x000fe400078e0008 */
[----:B------:R-:W-:Y:S02]  /*ff40*/  IMAD.MOV.U32 R12, RZ, RZ, 0x5 ;  /* 0x00000005ff0c7424 */ /* 0x000fe400078e00ff */
[----:B------:R-:W-:-:S07]  /*ff50*/  IMAD.MOV.U32 R2, RZ, RZ, R14 ;  /* 0x000000ffff027224 */ /* 0x000fce00078e000e */
[----:B------:R-:W-:Y:S05]  /*ff60*/  WARPSYNC.COLLECTIVE R15, `(.L_x_587) ;  /* 0x000000000f087348 */ /* 0x000fea0003c00000 */
[----:B------:R0:W1:Y:S02]  /*ff70*/  SHFL.IDX P6, R14, R13, R12, R11 ;  /* 0x0000000c0d0e7389 */ /* 0x00006400000c000b */
[----:B01----:R-:W-:Y:S01]  /*ff80*/  ENDCOLLECTIVE ;  /* 0x000000000000791b */ /* 0x003fe20003800000 */
.L_x_587:
        /* <DEDUP_REMOVED lines=11> */
.L_x_588:
[----:B------:R-:W-:Y:S05]  /*10040*/  BRA `(.L_x_589) ;  /* 0xffffffc000dc7947 */ /* 0x000fea000383ffff */
.L_x_489:
[----:B---3--:R3:W4:Y:S02]  /*10050*/  SYNCS.PHASECHK.TRANS64.TRYWAIT P0, [R10+URZ+0x22860], R20 ;  /* 0x022860140a0075a7 */ /* 0x008724000800017f */
[----:B----4-:R-:W-:Y:S05]  /*10060*/  @!P0 NANOSLEEP.SYNCS 0x989680 ;  /* 0x009896800000895d */ /* 0x010fea0003900000 */
[----:B------:R-:W4:Y:S02]  /*10070*/  @!P0 SYNCS.PHASECHK.TRANS64 P0, [R10+URZ+0x22860], R20 ;  /* 0x022860140a0085a7 */ /* 0x000f24000800007f */
[----:B----4-:R-:W-:Y:S05]  /*10080*/  @!P0 BRA `(.L_x_489) ;  /* 0xfffffffc00f08947 */ /* 0x010fea000383ffff */
[----:B------:R-:W-:Y:S05]  /*10090*/  BRA `(.L_x_590) ;  /* 0xffffffc4002c7947 */ /* 0x000fea000383ffff */
.L_x_490:
[----:B------:R-:W-:Y:S01]  /*100a0*/  BSSY B1, `(.L_x_591) ;  /* 0x0000008000017945 */ /* 0x000fe20003800000 */
[----:B------:R-:W-:Y:S01]  /*100b0*/  IMAD.MOV.U32 R13, RZ, RZ, R25 ;  /* 0x000000ffff0d7224 */ /* 0x000fe200078e0019 */
[----:B------:R-:W-:Y:S01]  /*100c0*/  MOV R11, 0x181f ;  /* 0x0000181f000b7802 */ /* 0x000fe20000000f00 */
[----:B------:R-:W-:Y:S02]  /*100d0*/  IMAD.MOV.U32 R12, RZ, RZ, RZ ;  /* 0x000000ffff0c7224 */ /* 0x000fe400078e00ff */
[----:B------:R-:W-:-:S07]  /*100e0*/  IMAD.MOV.U32 R15, RZ, RZ, -0x1 ;  /* 0xffffffffff0f7424 */ /* 0x000fce00078e00ff */
[----:B-12---:R-:W-:Y:S05]  /*100f0*/  WARPSYNC.COLLECTIVE R15, `(.L_x_592) ;  /* 0x000000000f087348 */ /* 0x006fea0003c00000 */
[----:B------:R0:W3:Y:S02]  /*10100*/  SHFL.IDX P6, R14, R13, R12, R11 ;  /* 0x0000000c0d0e7389 */ /* 0x0000e400000c000b */
[----:B0123--:R-:W-:Y:S01]  /*10110*/  ENDCOLLECTIVE ;  /* 0x000000000000791b */ /* 0x00ffe20003800000 */
.L_x_592:
[----:B------:R-:W-:Y:S05]  /*10120*/  BSYNC B1 ;  /* 0x0000000000017941 */ /* 0x000fea0003800000 */
.L_x_591:
[----:B------:R-:W-:Y:S02]  /*10130*/  IMAD.MOV.U32 R13, RZ, RZ, R17 ;  /* 0x000000ffff0d7224 */ /* 0x000fe400078e0011 */
[----:B------:R-:W-:Y:S02]  /*10140*/  IMAD.MOV.U32 R12, RZ, RZ, RZ ;  /* 0x000000ffff0c7224 */ /* 0x000fe400078e00ff */
[----:B------:R-:W-:Y:S02]  /*10150*/  IMAD.MOV.U32 R11, RZ, RZ, 0x181f ;  /* 0x0000181fff0b7424 */ /* 0x000fe400078e00ff */
[----:B------:R-:W-:Y:S02]  /*10160*/  IMAD.MOV.U32 R15, RZ, RZ, -0x1 ;  /* 0xffffffffff0f7424 */ /* 0x000fe400078e00ff */
[----:B------:R-:W-:Y:S02]  /*10170*/  IMAD.MOV.U32 R3, RZ, RZ, R14 ;  /* 0x000000ffff037224 */ /* 0x000fe400078e000e */
[----:B------:R-:W-:-:S07]  /*10180*/  IMAD R20, R20, 0x2, R22 ;  /* 0x0000000214147824 */ /* 0x000fce00078e0216 */
[----:B------:R-:W-:Y:S05]  /*10190*/  WARPSYNC.COLLECTIVE R15, `(.L_x_593) ;  /* 0x000000000f087348 */ /* 0x000fea0003c00000 */
[----:B------:R0:W1:Y:S02]  /*101a0*/  SHFL.IDX P6, R14, R13, R12, R11 ;  /* 0x0000000c0d0e7389 */ /* 0x00006400000c000b */
[----:B01----:R-:W-:Y:S01]  /*101b0*/  ENDCOLLECTIVE ;  /* 0x000000000000791b */ /* 0x003fe20003800000 */
.L_x_593:
[----:B------:R-:W-:Y:S02]  /*101c0*/  IMAD.MOV.U32 R13, RZ, RZ, R25 ;  /* 0x000000ffff0d7224 */ /* 0x000fe400078e0019 */
[----:B------:R-:W-:Y:S01]  /*101d0*/  IMAD.MOV.U32 R12, RZ, RZ, 0x1 ;  /* 0x00000001ff0c7424 */ /* 0x000fe200078e00ff */
[----:B------:R-:W-:-:S13]  /*101e0*/  IADD3 R2, P0, R14, R0, RZ ;  /* 0x000000000e027210 */ /* 0x000fda0007f1e0ff */
[----:B------:R-:W-:Y:S05]  /*101f0*/  WARPSYNC.COLLECTIVE R15, `(.L_x_594) ;  /* 0x000000000f087348 */ /* 0x000fea0003c00000 */
[----:B------:R0:W1:Y:S02]  /*10200*/  SHFL.IDX P6, R14, R13, R12, R11 ;  /* 0x0000000c0d0e7389 */ /* 0x00006400000c000b */
[----:B01----:R-:W-:Y:S01]  /*10210*/  ENDCOLLECTIVE ;  /* 0x000000000000791b */ /* 0x003fe20003800000 */
.L_x_594:
[----:B------:R-:W-:-:S05]  /*10220*/  IMAD.X R3, RZ, RZ, R3, P0 ;  /* 0x000000ffff037224 */ /* 0x000fca00000e0603 */
[----:B------:R-:W-:Y:S01]  /*10230*/  @!PT LDS RZ, [RZ] ;  /* 0x00000000fffff984 */ /* 0x000fe20000000800 */
[----:B------:R-:W-:Y:S01]  /*10240*/  @!PT LDS RZ, [RZ] ;  /* 0x00000000fffff984 */ /* 0x000fe20000000800 */
[----:B------:R-:W-:Y:S01]  /*10250*/  @!PT LDS RZ, [RZ] ;  /* 0x00000000fffff984 */ /* 0x000fe20000000800 */
[----:B------:R0:W-:Y:S04]  /*10260*/  LDGSTS.E.BYPASS.LTC128B.128 [R20+0x400], desc[UR50][R2.64], !P5 ;  /* 0x0040000002147fae */ /* 0x0001e8000e901d72 */
[----:B------:R0:W-:Y:S01]  /*10270*/  LDGSTS.E.BYPASS.LTC128B.128 [R20+0x3400], desc[UR50][R2.64+0x80], !P4 ;  /* 0x0340008002147fae */ /* 0x0001e2000e101d72 */
[----:B------:R-:W-:-:S03]  /*10280*/  IMAD.MOV.U32 R13, RZ, RZ, R17 ;  /* 0x000000ffff0d7224 */ /* 0x000fc600078e0011 */
[----:B------:R0:W-:Y:S04]  /*10290*/  LDGSTS.E.BYPASS.LTC128B.128 [R20+0x6400], desc[UR50][R2.64+0x100], !P3 ;  /* 0x0640010002147fae */ /* 0x0001e8000d901d72 */
[----:B------:R0:W-:Y:S01]  /*102a0*/  LDGSTS.E.BYPASS.LTC128B.128 [R20+0x9400], desc[UR50][R2.64+0x180], !P1 ;  /* 0x0940018002147fae */ /* 0x0001e2000c901d72 */
[----:B------:R-:W-:-:S07]  /*102b0*/  IMAD.MOV.U32 R4, RZ, RZ, R14 ;  /* 0x000000ffff047224 */ /* 0x000fce00078e000e */
[----:B0-----:R-:W-:Y:S05]  /*102c0*/  WARPSYNC.COLLECTIVE R15, `(.L_x_595) ;  /* 0x000000000f087348 */ /* 0x001fea0003c00000 */
[----:B------:R1:W2:Y:S02]  /*102d0*/  SHFL.IDX P6, R14, R13, R12, R11 ;  /* 0x0000000c0d0e7389 */ /* 0x0002a400000c000b */
[----:B012---:R-:W-:Y:S01]  /*102e0*/  ENDCOLLECTIVE ;  /* 0x000000000000791b */ /* 0x007fe20003800000 */
.L_x_595:
[----:B------:R-:W-:Y:S02]  /*102f0*/  IMAD.MOV.U32 R13, RZ, RZ, R25 ;  /* 0x000000ffff0d7224 */ /* 0x000fe400078e0019 */
[----:B------:R-:W-:Y:S01]  /*10300*/  IMAD.MOV.U32 R12, RZ, RZ, 0x2 ;  /* 0x00000002ff0c7424 */ /* 0x000fe200078e00ff */
[----:B------:R-:W-:-:S13]  /*10310*/  IADD3 R2, P0, R14, R0, RZ ;  /* 0x000000000e027210 */ /* 0x000fda0007f1e0ff */
[----:B------:R-:W-:Y:S05]  /*10320*/  WARPSYNC.COLLECTIVE R15, `(.L_x_596) ;  /* 0x000000000f087348 */ /* 0x000fea0003c00000 */
[----:B------:R0:W1:Y:S02]  /*10330*/  SHFL.IDX P6, R14, R13, R12, R11 ;  /* 0x0000000c0d0e7389 */ /* 0x00006400000c000b */
[----:B01----:R-:W-:Y:S01]  /*10340*/  ENDCOLLECTIVE ;  /* 0x000000000000791b */ /* 0x003fe20003800000 */
.L_x_596:
        /* <DEDUP_REMOVED lines=13> */
.L_x_597:
[----:B------:R-:W-:Y:S02]  /*10420*/  IMAD.MOV.U32 R13, RZ, RZ, R25 ;  /* 0x000000ffff0d7224 */ /* 0x000fe400078e0019 */
[----:B------:R-:W-:Y:S02]  /*10430*/  IMAD.MOV.U32 R12, RZ, RZ, 0x3 ;  /* 0x00000003ff0c7424 */ /* 0x000fe400078e00ff */
[----:B------:R-:W-:-:S07]  /*10440*/  IMAD.MOV.U32 R8, RZ, RZ, R14 ;  /* 0x000000ffff087224 */ /* 0x000fce00078e000e */
[----:B------:R-:W-:Y:S05]  /*10450*/  WARPSYNC.COLLECTIVE R15, `(.L_x_598) ;  /* 0x000000000f087348 */ /* 0x000fea0003c00000 */
[----:B------:R0:W1:Y:S02]  /*10460*/  SHFL.IDX P6, R14, R13, R12, R11 ;  /* 0x0000000c0d0e7389 */ /* 0x00006400000c000b */
[----:B01----:R-:W-:Y:S01]  /*10470*/  ENDCOLLECTIVE ;  /* 0x000000000000791b */ /* 0x003fe20003800000 */
.L_x_598:
        /* <DEDUP_REMOVED lines=14> */
.L_x_599:
[----:B------:R-:W-:Y:S02]  /*10560*/  IMAD.MOV.U32 R13, RZ, RZ, R25 ;  /* 0x000000ffff0d7224 */ /* 0x000fe400078e0019 */
[----:B------:R-:W-:Y:S01]  /*10570*/  IMAD.MOV.U32 R12, RZ, RZ, 0x4 ;  /* 0x00000004ff0c7424 */ /* 0x000fe200078e00ff */
[----:B------:R-:W-:-:S13]  /*10580*/  IADD3 R2, P0, R14, R0, RZ ;  /* 0x000000000e027210 */ /* 0x000fda0007f1e0ff */
[----:B------:R-:W-:Y:S05]  /*10590*/  WARPSYNC.COLLECTIVE R15, `(.L_x_600) ;  /* 0x000000000f087348 */ /* 0x000fea0003c00000 */
[----:B------:R0:W1:Y:S02]  /*105a0*/  SHFL.IDX P6, R14, R13, R12, R11 ;  /* 0x0000000c0d0e7389 */ /* 0x00006400000c000b */
[----:B01----:R-:W-:Y:S01]  /*105b0*/  ENDCOLLECTIVE ;  /* 0x000000000000791b */ /* 0x003fe20003800000 */
.L_x_600:
        /* <DEDUP_REMOVED lines=13> */
.L_x_601:
[----:B------:R-:W-:Y:S02]  /*10690*/  IMAD.MOV.U32 R13, RZ, RZ, R25 ;  /* 0x000000ffff0d7224 */ /* 0x000fe400078e0019 */
[----:B------:R-:W-:Y:S01]  /*106a0*/  IMAD.MOV.U32 R12, RZ, RZ, 0x5 ;  /* 0x00000005ff0c7424 */ /* 0x000fe200078e00ff */
[----:B------:R-:W-:-:S13]  /*106b0*/  IADD3 R2, P0, R14, R0, RZ ;  /* 0x000000000e027210 */ /* 0x000fda0007f1e0ff */
[----:B------:R-:W-:Y:S05]  /*106c0*/  WARPSYNC.COLLECTIVE R15, `(.L_x_602) ;  /* 0x000000000f087348 */ /* 0x000fea0003c00000 */
[----:B------:R0:W1:Y:S02]  /*106d0*/  SHFL.IDX P6, R14, R13, R12, R11 ;  /* 0x0000000c0d0e7389 */ /* 0x00006400000c000b */
[----:B01----:R-:W-:Y:S01]  /*106e0*/  ENDCOLLECTIVE ;  /* 0x000000000000791b */ /* 0x003fe20003800000 */
.L_x_602:
        /* <DEDUP_REMOVED lines=13> */
.L_x_603:
[----:B------:R-:W-:Y:S05]  /*107c0*/  BRA `(.L_x_604) ;  /* 0xffffffc000747947 */ /* 0x000fea000383ffff */
.L_x_498:
[----:B------:R-:W-:Y:S01]  /*107d0*/  BSSY B0, `(.L_x_605) ;  /* 0x0000008000007945 */ /* 0x000fe20003800000 */
[----:B------:R-:W-:Y:S01]  /*107e0*/  MOV R13, R16 ;  /* 0x00000010000d7202 */ /* 0x000fe20000000f00 */
[----:B------:R-:W-:Y:S02]  /*107f0*/  IMAD.MOV.U32 R12, RZ, RZ, RZ ;  /* 0x000000ffff0c7224 */ /* 0x000fe400078e00ff */
[----:B------:R-:W-:Y:S02]  /*10800*/  IMAD.MOV.U32 R11, RZ, RZ, 0x1f ;  /* 0x0000001fff0b7424 */ /* 0x000fe400078e00ff */
[----:B------:R-:W-:-:S07]  /*10810*/  IMAD.MOV.U32 R15, RZ, RZ, -0x1 ;  /* 0xffffffffff0f7424 */ /* 0x000fce00078e00ff */
[----:B012---:R-:W-:Y:S05]  /*10820*/  WARPSYNC.COLLECTIVE R15, `(.L_x_606) ;  /* 0x000000000f087348 */ /* 0x007fea0003c00000 */
[----:B------:R3:W4:Y:S02]  /*10830*/  SHFL.IDX P6, R14, R13, R12, R11 ;  /* 0x0000000c0d0e7389 */ /* 0x00072400000c000b */
[----:B01234-:R-:W-:Y:S01]  /*10840*/  ENDCOLLECTIVE ;  /* 0x000000000000791b */ /* 0x01ffe20003800000 */
.L_x_606:
[----:B------:R-:W-:Y:S05]  /*10850*/  BSYNC B0 ;  /* 0x0000000000007941 */ /* 0x000fea0003800000 */
.L_x_605:
[----:B------:R-:W-:Y:S02]  /*10860*/  IMAD.MOV.U32 R13, RZ, RZ, R16 ;  /* 0x000000ffff0d7224 */ /* 0x000fe400078e0010 */
[----:B------:R-:W-:Y:S02]  /*10870*/  IMAD.MOV.U32 R12, RZ, RZ, 0x1 ;  /* 0x00000001ff0c7424 */ /* 0x000fe400078e00ff */
[----:B------:R-:W-:Y:S02]  /*10880*/  IMAD.MOV.U32 R11, RZ, RZ, 0x1f ;  /* 0x0000001fff0b7424 */ /* 0x000fe400078e00ff */
[----:B------:R-:W-:Y:S02]  /*10890*/  IMAD.MOV.U32 R15, RZ, RZ, -0x1 ;  /* 0xffffffffff0f7424 */ /* 0x000fe400078e00ff */
[----:B------:R-:W-:Y:S02]  /*108a0*/  IMAD.IADD R7, R19, 0x1, R8 ;  /* 0x0000000113077824 */ /* 0x000fe400078e0208 */
[----:B------:R-:W-:-:S07]  /*108b0*/  IMAD.MOV.U32 R5, RZ, RZ, R14 ;  /* 0x000000ffff057224 */ /* 0x000fce00078e000e */
[----:B------:R-:W-:Y:S05]  /*108c0*/  WARPSYNC.COLLECTIVE R15, `(.L_x_607) ;  /* 0x000000000f087348 */ /* 0x000fea0003c00000 */
[----:B------:R0:W1:Y:S02]  /*108d0*/  SHFL.IDX P6, R14, R13, R12, R11 ;  /* 0x0000000c0d0e7389 */ /* 0x00006400000c000b */
[----:B01----:R-:W-:Y:S01]  /*108e0*/  ENDCOLLECTIVE ;  /* 0x000000000000791b */ /* 0x003fe20003800000 */
.L_x_607:
[----:B------:R-:W-:Y:S02]  /*108f0*/  ULDC UR4, c[0x0][0xc3c] ;  /* 0x00030f0000047ab9 */ /* 0x000fe40000000800 */
[----:B------:R-:W-:-:S13]  /*10900*/  ISETP.GE.OR P1, PT, R7, UR4, !P0 ;  /* 0x0000000407007c0c */ /* 0x000fda000c726670 */
[----:B------:R-:W0:Y:S01]  /*10910*/  @!P1 LDC.64 R2, c[0x0][0xc80] ;  /* 0x00032000ff029b82 */ /* 0x000e220000000a00 */
[----:B------:R-:W-:Y:S02]  /*10920*/  IMAD.MOV.U32 R4, RZ, RZ, RZ ;  /* 0x000000ffff047224 */ /* 0x000fe400078e00ff */
[----:B------:R-:W-:Y:S02]  /*10930*/  IMAD.MOV.U32 R11, RZ, RZ, RZ ;  /* 0x000000ffff0b7224 */ /* 0x000fe400078e00ff */
[----:B------:R-:W-:Y:S02]  /*10940*/  IMAD.MOV.U32 R0, RZ, RZ, R14 ;  /* 0x000000ffff007224 */ /* 0x000fe400078e000e */
[----:B0-----:R-:W-:-:S06]  /*10950*/  @!P1 IMAD.WIDE R2, R7, 0x4, R2 ;  /* 0x0000000407029825 */ /* 0x001fcc00078e0202 */
[----:B------:R-:W2:Y:S01]  /*10960*/  @!P1 LDG.E R2, desc[UR50][R2.64] ;  /* 0x0000003202029981 */ /* 0x000ea2000c1e1900 */
[C---:B------:R-:W-:Y:S02]  /*10970*/  ISETP.GE.U32.AND P2, PT, R8.reuse, 0x2, PT ;  /* 0x000000020800780c */ /* 0x040fe40003f46070 */
[C---:B------:R-:W-:Y:S02]  /*10980*/  ISETP.GE.U32.AND P3, PT, R8.reuse, 0x4, PT ;  /* 0x000000040800780c */ /* 0x040fe40003f66070 */
[C---:B------:R-:W-:Y:S02]  /*10990*/  ISETP.GE.U32.AND P4, PT, R8.reuse, 0x8, PT ;  /* 0x000000080800780c */ /* 0x040fe40003f86070 */
[C---:B------:R-:W-:Y:S01]  /*109a0*/  ISETP.GE.U32.AND P5, PT, R8.reuse, 0x10, PT ;  /* 0x000000100800780c */ /* 0x040fe20003fa6070 */
[----:B--2---:R-:W-:Y:S01]  /*109b0*/  @!P1 IMAD.MOV.U32 R4, RZ, RZ, R2 ;  /* 0x000000ffff049224 */ /* 0x004fe200078e0002 */
[----:B------:R-:W-:-:S03]  /*109c0*/  ISETP.NE.AND P1, PT, R8, RZ, PT ;  /* 0x000000ff0800720c */ /* 0x000fc60003f25270 */
[----:B------:R-:W-:-:S10]  /*109d0*/  IMAD.MOV.U32 R13, RZ, RZ, R4 ;  /* 0x000000ffff0d7224 */ /* 0x000fd400078e0004 */
[----:B------:R-:W-:Y:S05]  /*109e0*/  WARPSYNC.COLLECTIVE R15, `(.L_x_608) ;  /* 0x000000000f087348 */ /* 0x000fea0003c00000 */
[----:B------:R0:W1:Y:S02]  /*109f0*/  SHFL.UP P6, R14, R13, R12, R11 ;  /* 0x0400000c0d0e7389 */ /* 0x00006400000c000b */
[----:B01----:R-:W-:Y:S01]  /*10a00*/  ENDCOLLECTIVE ;  /* 0x000000000000791b */ /* 0x003fe20003800000 */
.L_x_608:
[----:B------:R-:W-:Y:S01]  /*10a10*/  IMAD.MOV.U32 R12, RZ, RZ, 0x2 ;  /* 0x00000002ff0c7424 */ /* 0x000fe200078e00ff */
[----:B------:R-:W-:-:S05]  /*10a20*/  SEL R7, R14, RZ, P1 ;  /* 0x000000ff0e077207 */ /* 0x000fca0000800000 */
[----:B------:R-:W-:-:S04]  /*10a30*/  IMAD.IADD R6, R4, 0x1, R7 ;  /* 0x0000000104067824 */ /* 0x000fc800078e0207 */
[----:B------:R-:W-:-:S07]  /*10a40*/  IMAD.MOV.U32 R13, RZ, RZ, R6 ;  /* 0x000000ffff0d7224 */ /* 0x000fce00078e0006 */
[----:B------:R-:W-:Y:S05]  /*10a50*/  WARPSYNC.COLLECTIVE R15, `(.L_x_609) ;  /* 0x000000000f087348 */ /* 0x000fea0003c00000 */
[----:B------:R0:W1:Y:S02]  /*10a60*/  SHFL.UP P6, R14, R13, R12, R11 ;  /* 0x0400000c0d0e7389 */ /* 0x00006400000c000b */
[----:B01----:R-:W-:Y:S01]  /*10a70*/  ENDCOLLECTIVE ;  /* 0x000000000000791b */ /* 0x003fe20003800000 */
.L_x_609:
[----:B------:R-:W-:Y:S01]  /*10a80*/  IMAD.MOV.U32 R12, RZ, RZ, 0x4 ;  /* 0x00000004ff0c7424 */ /* 0x000fe200078e00ff */
[----:B------:R-:W-:-:S05]  /*10a90*/  SEL R7, R14, RZ, P2 ;  /* 0x000000ff0e077207 */ /* 0x000fca0001000000 */
[----:B------:R-:W-:-:S04]  /*10aa0*/  IMAD.IADD R7, R6, 0x1, R7 ;  /* 0x0000000106077824 */ /* 0x000fc800078e0207 */
[----:B------:R-:W-:-:S07]  /*10ab0*/  IMAD.MOV.U32 R13, RZ, RZ, R7 ;  /* 0x000000ffff0d7224 */ /* 0x000fce00078e0007 */
[----:B------:R-:W-:Y:S05]  /*10ac0*/  WARPSYNC.COLLECTIVE R15, `(.L_x_610) ;  /* 0x000000000f087348 */ /* 0x000fea0003c00000 */
[----:B------:R0:W1:Y:S02]  /*10ad0*/  SHFL.UP P6, R14, R13, R12, R11 ;  /* 0x0400000c0d0e7389 */ /* 0x00006400000c000b */
[----:B01----:R-:W-:Y:S01]  /*10ae0*/  ENDCOLLECTIVE ;  /* 0x000000000000791b */ /* 0x003fe20003800000 */
.L_x_610:
[----:B------:R-:W-:Y:S01]  /*10af0*/  IMAD.MOV.U32 R12, RZ, RZ, 0x8 ;  /* 0x00000008ff0c7424 */ /* 0x000fe200078e00ff */
[----:B------:R-:W-:-:S05]  /*10b00*/  SEL R2, R14, RZ, P3 ;  /* 0x000000ff0e027207 */ /* 0x000fca0001800000 */
[----:B------:R-:W-:-:S04]  /*10b10*/  IMAD.IADD R2, R7, 0x1, R2 ;  /* 0x0000000107027824 */ /* 0x000fc800078e0202 */
[----:B------:R-:W-:-:S07]  /*10b20*/  IMAD.MOV.U32 R13, RZ, RZ, R2 ;  /* 0x000000ffff0d7224 */ /* 0x000fce00078e0002 */
[----:B------:R-:W-:Y:S05]  /*10b30*/  WARPSYNC.COLLECTIVE R15, `(.L_x_611) ;  /* 0x000000000f087348 */ /* 0x000fea0003c00000 */
[----:B------:R0:W1:Y:S02]  /*10b40*/  SHFL.UP P6, R14, R13, R12, R11 ;  /* 0x0400000c0d0e7389 */ /* 0x00006400000c000b */
[----:B01----:R-:W-:Y:S01]  /*10b50*/  ENDCOLLECTIVE ;  /* 0x000000000000791b */ /* 0x003fe20003800000 */
.L_x_611:
[----:B------:R-:W-:Y:S01]  /*10b60*/  IMAD.MOV.U32 R12, RZ, RZ, 0x10 ;  /* 0x00000010ff0c7424 */ /* 0x000fe200078e00ff */
[----:B------:R-:W-:-:S05]  /*10b70*/  SEL R3, R14, RZ, P4 ;  /* 0x000000ff0e037207 */ /* 0x000fca0002000000 */
[----:B------:R-:W-:-:S04]  /*10b80*/  IMAD.IADD R3, R2, 0x1, R3 ;  /* 0x0000000102037824 */ /* 0x000fc800078e0203 */
[----:B------:R-:W-:-:S07]  /*10b90*/  IMAD.MOV.U32 R13, RZ, RZ, R3 ;  /* 0x000000ffff0d7224 */ /* 0x000fce00078e0003 */
[----:B------:R-:W-:Y:S05]  /*10ba0*/  WARPSYNC.COLLECTIVE R15, `(.L_x_612) ;  /* 0x000000000f087348 */ /* 0x000fea0003c00000 */
[----:B------:R0:W1:Y:S02]  /*10bb0*/  SHFL.UP P6, R14, R13, R12, R11 ;  /* 0x0400000c0d0e7389 */ /* 0x00006400000c000b */
[----:B01----:R-:W-:Y:S01]  /*10bc0*/  ENDCOLLECTIVE ;  /* 0x000000000000791b */ /* 0x003fe20003800000 */
.L_x_612:
[----:B------:R-:W-:Y:S02]  /*10bd0*/  IMAD.MOV.U32 R12, RZ, RZ, 0x1f ;  /* 0x0000001fff0c7424 */ /* 0x000fe400078e00ff */
[----:B------:R-:W-:Y:S01]  /*10be0*/  IMAD.MOV.U32 R11, RZ, RZ, 0x1f ;  /* 0x0000001fff0b7424 */ /* 0x000fe200078e00ff */
[----:B------:R-:W-:-:S05]  /*10bf0*/  SEL R6, R14, RZ, P5 ;  /* 0x000000ff0e067207 */ /* 0x000fca0002800000 */
[----:B------:R-:W-:-:S04]  /*10c00*/  IMAD.IADD R6, R3, 0x1, R6 ;  /* 0x0000000103067824 */ /* 0x000fc800078e0206 */
[----:B------:R-:W-:-:S07]  /*10c10*/  IMAD.MOV.U32 R13, RZ, RZ, R6 ;  /* 0x000000ffff0d7224 */ /* 0x000fce00078e0006 */
[----:B------:R-:W-:Y:S05]  /*10c20*/  WARPSYNC.COLLECTIVE R15, `(.L_x_613) ;  /* 0x000000000f087348 */ /* 0x000fea0003c00000 */
[----:B------:R0:W1:Y:S02]  /*10c30*/  SHFL.IDX P6, R14, R13, R12, R11 ;  /* 0x0000000c0d0e7389 */ /* 0x00006400000c000b */
[----:B01----:R-:W-:Y:S01]  /*10c40*/  ENDCOLLECTIVE ;  /* 0x000000000000791b */ /* 0x003fe20003800000 */
.L_x_613:
[----:B------:R-:W-:Y:S05]  /*10c50*/  BRA `(.L_x_614) ;  /* 0xffffffc000d07947 */ /* 0x000fea000383ffff */
.L_x_503:
[----:B------:R-:W-:Y:S01]  /*10c60*/  BSSY B0, `(.L_x_615) ;  /* 0x0000008000007945 */ /* 0x000fe20003800000 */
[----:B-----5:R-:W-:Y:S01]  /*10c70*/  IMAD.MOV.U32 R13, RZ, RZ, R4 ;  /* 0x000000ffff0d7224 */ /* 0x020fe200078e0004 */
[----:B------:R-:W-:Y:S01]  /*10c80*/  MOV R15, 0xffffffff ;  /* 0xffffffff000f7802 */ /* 0x000fe20000000f00 */
[----:B------:R-:W-:Y:S02]  /*10c90*/  IMAD.MOV.U32 R12, RZ, RZ, 0x1 ;  /* 0x00000001ff0c7424 */ /* 0x000fe400078e00ff */
[----:B------:R-:W-:-:S07]  /*10ca0*/  IMAD.MOV.U32 R11, RZ, RZ, RZ ;  /* 0x000000ffff0b7224 */ /* 0x000fce00078e00ff */
[----:B01234-:R-:W-:Y:S05]  /*10cb0*/  WARPSYNC.COLLECTIVE R15, `(.L_x_616) ;  /* 0x000000000f087348 */ /* 0x01ffea0003c00000 */
[----:B------:R0:W0:Y:S02]  /*10cc0*/  SHFL.UP P6, R14, R13, R12, R11 ;  /* 0x0400000c0d0e7389 */ /* 0x00002400000c000b */
[----:B01234-:R-:W-:Y:S01]  /*10cd0*/  ENDCOLLECTIVE ;  /* 0x000000000000791b */ /* 0x01ffe20003800000 */
.L_x_616:
[----:B------:R-:W-:Y:S05]  /*10ce0*/  BSYNC B0 ;  /* 0x0000000000007941 */ /* 0x000fea0003800000 */
.L_x_615:
[----:B------:R-:W-:Y:S01]  /*10cf0*/  SEL R13, R14, RZ, P1 ;  /* 0x000000ff0e0d7207 */ /* 0x000fe20000800000 */
[----:B------:R-:W-:Y:S02]  /*10d00*/  IMAD.MOV.U32 R12, RZ, RZ, 0x2 ;  /* 0x00000002ff0c7424 */ /* 0x000fe400078e00ff */
[----:B------:R-:W-:Y:S02]  /*10d10*/  IMAD.MOV.U32 R11, RZ, RZ, RZ ;  /* 0x000000ffff0b7224 */ /* 0x000fe400078e00ff */
[----:B------:R-:W-:Y:S02]  /*10d20*/  IMAD.IADD R13, R4, 0x1, R13 ;  /* 0x00000001040d7824 */ /* 0x000fe400078e020d */
[----:B------:R-:W-:-:S07]  /*10d30*/  IMAD.MOV.U32 R15, RZ, RZ, -0x1 ;  /* 0xffffffffff0f7424 */ /* 0x000fce00078e00ff */
[----:B------:R-:W-:Y:S05]  /*10d40*/  WARPSYNC.COLLECTIVE R15, `(.L_x_617) ;  /* 0x000000000f087348 */ /* 0x000fea0003c00000 */
[----:B------:R0:W1:Y:S02]  /*10d50*/  SHFL.UP P6, R14, R13, R12, R11 ;  /* 0x0400000c0d0e7389 */ /* 0x00006400000c000b */
[----:B01----:R-:W-:Y:S01]  /*10d60*/  ENDCOLLECTIVE ;  /* 0x000000000000791b */ /* 0x003fe20003800000 */
.L_x_617:
[----:B------:R-:W-:Y:S01]  /*10d70*/  IMAD.MOV.U32 R12, RZ, RZ, 0x4 ;  /* 0x00000004ff0c7424 */ /* 0x000fe200078e00ff */
[----:B------:R-:W-:-:S05]  /*10d80*/  SEL R0, R14, RZ, P2 ;  /* 0x000000ff0e007207 */ /* 0x000fca0001000000 */
[----:B------:R-:W-:-:S04]  /*10d90*/  IMAD.IADD R0, R13, 0x1, R0 ;  /* 0x000000010d007824 */ /* 0x000fc800078e0200 */
[----:B------:R-:W-:-:S07]  /*10da0*/  IMAD.MOV.U32 R13, RZ, RZ, R0 ;  /* 0x000000ffff0d7224 */ /* 0x000fce00078e0000 */
[----:B------:R-:W-:Y:S05]  /*10db0*/  WARPSYNC.COLLECTIVE R15, `(.L_x_618) ;  /* 0x000000000f087348 */ /* 0x000fea0003c00000 */
[----:B------:R0:W1:Y:S02]  /*10dc0*/  SHFL.UP P6, R14, R13, R12, R11 ;  /* 0x0400000c0d0e7389 */ /* 0x00006400000c000b */
[----:B01----:R-:W-:Y:S01]  /*10dd0*/  ENDCOLLECTIVE ;  /* 0x000000000000791b */ /* 0x003fe20003800000 */
.L_x_618:
[----:B------:R-:W-:Y:S01]  /*10de0*/  IMAD.MOV.U32 R12, RZ, RZ, 0x8 ;  /* 0x00000008ff0c7424 */ /* 0x000fe200078e00ff */
[----:B------:R-:W-:-:S05]  /*10df0*/  SEL R3, R14, RZ, P3 ;  /* 0x000000ff0e037207 */ /* 0x000fca0001800000 */
[----:B------:R-:W-:-:S04]  /*10e00*/  IMAD.IADD R2, R0, 0x1, R3 ;  /* 0x0000000100027824 */ /* 0x000fc800078e0203 */
[----:B------:R-:W-:-:S07]  /*10e10*/  IMAD.MOV.U32 R13, RZ, RZ, R2 ;  /* 0x000000ffff0d7224 */ /* 0x000fce00078e0002 */
[----:B------:R-:W-:Y:S05]  /*10e20*/  WARPSYNC.COLLECTIVE R15, `(.L_x_619) ;  /* 0x000000000f087348 */ /* 0x000fea0003c00000 */
[----:B------:R0:W1:Y:S02]  /*10e30*/  SHFL.UP P6, R14, R13, R12, R11 ;  /* 0x0400000c0d0e7389 */ /* 0x00006400000c000b */
[----:B01----:R-:W-:Y:S01]  /*10e40*/  ENDCOLLECTIVE ;  /* 0x000000000000791b */ /* 0x003fe20003800000 */
.L_x_619:
[----:B------:R-:W-:Y:S01]  /*10e50*/  IMAD.MOV.U32 R12, RZ, RZ, 0x10 ;  /* 0x00000010ff0c7424 */ /* 0x000fe200078e00ff */
[----:B------:R-:W-:-:S05]  /*10e60*/  SEL R3, R14, RZ, P4 ;  /* 0x000000ff0e037207 */ /* 0x000fca0002000000 */
[----:B------:R-:W-:-:S04]  /*10e70*/  IMAD.IADD R3, R2, 0x1, R3 ;  /* 0x0000000102037824 */ /* 0x000fc800078e0203 */
[----:B------:R-:W-:-:S07]  /*10e80*/  IMAD.MOV.U32 R13, RZ, RZ, R3 ;  /* 0x000000ffff0d7224 */ /* 0x000fce00078e0003 */
[----:B------:R-:W-:Y:S05]  /*10e90*/  WARPSYNC.COLLECTIVE R15, `(.L_x_620) ;  /* 0x000000000f087348 */ /* 0x000fea0003c00000 */
[----:B------:R0:W1:Y:S02]  /*10ea0*/  SHFL.UP P6, R14, R13, R12, R11 ;  /* 0x0400000c0d0e7389 */ /* 0x00006400000c000b */
[----:B01----:R-:W-:Y:S01]  /*10eb0*/  ENDCOLLECTIVE ;  /* 0x000000000000791b */ /* 0x003fe20003800000 */
.L_x_620:
        /* <DEDUP_REMOVED lines=8> */
.L_x_621:
[----:B------:R-:W-:Y:S05]  /*10f40*/  BRA `(.L_x_622) ;  /* 0xffffffc000b07947 */ /* 0x000fea000383ffff */
.L_x_505:
[----:B------:R-:W-:Y:S01]  /*10f50*/  BSSY B0, `(.L_x_623) ;  /* 0x0000006000007945 */ /* 0x000fe20003800000 */
[----:B------:R-:W-:Y:S01]  /*10f60*/  PLOP3.LUT P6, PT, P6, PT, PT, 0x8, 0x0 ;  /* 0x000000000000781c */ /* 0x000fe200037ce170 */
[----:B------:R-:W-:-:S12]  /*10f70*/  IMAD.MOV.U32 R15, RZ, RZ, -0x1 ;  /* 0xffffffffff0f7424 */ /* 0x000fd800078e00ff */
[----:B0123--:R-:W-:Y:S05]  /*10f80*/  WARPSYNC.COLLECTIVE R15, `(.L_x_624) ;  /* 0x000000000f087348 */ /* 0x00ffea0003c00000 */
[----:B------:R-:W-:Y:S01]  /*10f90*/  VOTE.ANY R14, PT, P6 ;  /* 0x00000000000e7806 */ /* 0x000fe200030e0100 */
[----:B0123--:R-:W-:Y:S06]  /*10fa0*/  ENDCOLLECTIVE ;  /* 0x000000000000791b */ /* 0x00ffec0003800000 */
.L_x_624:
[----:B------:R-:W-:Y:S05]  /*10fb0*/  BSYNC B0 ;  /* 0x0000000000007941 */ /* 0x000fea0003800000 */
.L_x_623:
[----:B------:R-:W-:Y:S02]  /*10fc0*/  IMAD.MOV.U32 R2, RZ, RZ, R14 ;  /* 0x000000ffff027224 */ /* 0x000fe400078e000e */
[----:B------:R-:W-:Y:S02]  /*10fd0*/  IMAD.MOV.U32 R13, RZ, RZ, R4 ;  /* 0x000000ffff0d7224 */ /* 0x000fe400078e0004 */
[----:B------:R-:W0:Y:S01]  /*10fe0*/  POPC R0, R2 ;  /* 0x0000000200007309 */ /* 0x000e220000000000 */
[----:B------:R-:W-:Y:S02]  /*10ff0*/  IMAD.MOV.U32 R11, RZ, RZ, 0x1f ;  /* 0x0000001fff0b7424 */ /* 0x000fe400078e00ff */
[----:B------:R-:W-:Y:S02]  /*11000*/  IMAD.MOV.U32 R15, RZ, RZ, -0x1 ;  /* 0xffffffffff0f7424 */ /* 0x000fe400078e00ff */
[----:B0-----:R-:W-:-:S07]  /*11010*/  IMAD.MOV.U32 R12, RZ, RZ, R0 ;  /* 0x000000ffff0c7224 */ /* 0x001fce00078e0000 */
[----:B------:R-:W-:Y:S05]  /*11020*/  WARPSYNC.COLLECTIVE R15, `(.L_x_625) ;  /* 0x000000000f087348 */ /* 0x000fea0003c00000 */
[----:B------:R0:W1:Y:S02]  /*11030*/  SHFL.IDX P6, R14, R13, R12, R11 ;  /* 0x0000000c0d0e7389 */ /* 0x00006400000c000b */
[----:B01----:R-:W-:Y:S01]  /*11040*/  ENDCOLLECTIVE ;  /* 0x000000000000791b */ /* 0x003fe20003800000 */
.L_x_625:
[----:B------:R-:W-:Y:S01]  /*11050*/  IMAD.MOV.U32 R4, RZ, RZ, R14 ;  /* 0x000000ffff047224 */ /* 0x000fe200078e000e */
[----:B------:R-:W-:Y:S06]  /*11060*/  BRA `(.L_x_626) ;  /* 0xffffffc000a07947 */ /* 0x000fec000383ffff */
.L_x_507:
[----:B------:R-:W-:Y:S01]  /*11070*/  BSSY B0, `(.L_x_627) ;  /* 0x0000007000007945 */ /* 0x000fe20003800000 */
[----:B------:R-:W-:Y:S02]  /*11080*/  IMAD.MOV.U32 R13, RZ, RZ, R6 ;  /* 0x000000ffff0d7224 */ /* 0x000fe400078e0006 */
[----:B------:R-:W-:Y:S02]  /*11090*/  IMAD.MOV.U32 R11, RZ, RZ, 0x1f ;  /* 0x0000001fff0b7424 */ /* 0x000fe400078e00ff */
[----:B------:R-:W-:-:S07]  /*110a0*/  IMAD.MOV.U32 R15, RZ, RZ, -0x1 ;  /* 0xffffffffff0f7424 */ /* 0x000fce00078e00ff */
[----:B01234-:R-:W-:Y:S05]  /*110b0*/  WARPSYNC.COLLECTIVE R15, `(.L_x_628) ;  /* 0x000000000f087348 */ /* 0x01ffea0003c00000 */
[----:B------:R0:W0:Y:S02]  /*110c0*/  SHFL.IDX P6, R14, R13, R12, R11 ;  /* 0x0000000c0d0e7389 */ /* 0x00002400000c000b */
[----:B01234-:R-:W-:Y:S01]  /*110d0*/  ENDCOLLECTIVE ;  /* 0x000000000000791b */ /* 0x01ffe20003800000 */
.L_x_628:
[----:B------:R-:W-:Y:S05]  /*110e0*/  BSYNC B0 ;  /* 0x0000000000007941 */ /* 0x000fea0003800000 */
.L_x_627:
[----:B------:R-:W-:Y:S05]  /*110f0*/  BRA `(.L_x_506) ;  /* 0xffffffc000987947 */ /* 0x000fea000383ffff */
.L_x_511:
[----:B0-----:R0:W4:Y:S02]  /*11100*/  SYNCS.PHASECHK.TRANS64.TRYWAIT P0, [R7+URZ+0x22820], R0 ;  /* 0x02282000070075a7 */ /* 0x001124000800017f */
[----:B----4-:R-:W-:Y:S05]  /*11110*/  @!P0 NANOSLEEP.SYNCS 0x989680 ;  /* 0x009896800000895d */ /* 0x010fea0003900000 */
[----:B------:R-:W4:Y:S02]  /*11120*/  @!P0 SYNCS.PHASECHK.TRANS64 P0, [R7+URZ+0x22820], R0 ;  /* 0x02282000070085a7 */ /* 0x000f24000800007f */
[----:B----4-:R-:W-:Y:S05]  /*11130*/  @!P0 BRA `(.L_x_511) ;  /* 0xfffffffc00f08947 */ /* 0x010fea000383ffff */
[----:B------:R-:W-:Y:S05]  /*11140*/  BRA `(.L_x_629) ;  /* 0xffffffc400847947 */ /* 0x000fea000383ffff */
.L_x_512:
[----:B------:R-:W4:Y:S01]  /*11150*/  S2R R2, SR_TID.X ;  /* 0x0000000000027919 */ /* 0x000f220000002100 */
[----:B------:R-:W-:Y:S01]  /*11160*/  BSSY B0, `(.L_x_630) ;  /* 0x000000a000007945 */ /* 0x000fe20003800000 */
[----:B------:R-:W-:Y:S02]  /*11170*/  IMAD.MOV.U32 R12, RZ, RZ, RZ ;  /* 0x000000ffff0c7224 */ /* 0x000fe400078e00ff */
[----:B------:R-:W-:Y:S02]  /*11180*/  IMAD.MOV.U32 R11, RZ, RZ, 0x1f ;  /* 0x0000001fff0b7424 */ /* 0x000fe400078e00ff */
[----:B------:R-:W-:Y:S01]  /*11190*/  IMAD.MOV.U32 R15, RZ, RZ, -0x1 ;  /* 0xffffffffff0f7424 */ /* 0x000fe200078e00ff */
[----:B----4-:R-:W-:-:S04]  /*111a0*/  SHF.R.U32.HI R2, RZ, 0x5, R2 ;  /* 0x00000005ff027819 */ /* 0x010fc80000011602 */
[----:B------:R-:W-:-:S05]  /*111b0*/  LOP3.LUT R2, R2, 0x3, RZ, 0xc0, !PT ;  /* 0x0000000302027812 */ /* 0x000fca00078ec0ff */
[----:B------:R-:W-:-:S07]  /*111c0*/  IMAD.MOV.U32 R13, RZ, RZ, R2 ;  /* 0x000000ffff0d7224 */ /* 0x000fce00078e0002 */
[----:B0123--:R-:W-:Y:S05]  /*111d0*/  WARPSYNC.COLLECTIVE R15, `(.L_x_631) ;  /* 0x000000000f087348 */ /* 0x00ffea0003c00000 */
[----:B------:R4:W0:Y:S02]  /*111e0*/  SHFL.IDX P6, R14, R13, R12, R11 ;  /* 0x0000000c0d0e7389 */ /* 0x00082400000c000b */
[----:B01234-:R-:W-:Y:S01]  /*111f0*/  ENDCOLLECTIVE ;  /* 0x000000000000791b */ /* 0x01ffe20003800000 */
.L_x_631:
[----:B------:R-:W-:Y:S05]  /*11200*/  BSYNC B0 ;  /* 0x0000000000007941 */ /* 0x000fea0003800000 */
.L_x_630:
[----:B------:R-:W-:Y:S05]  /*11210*/  BRA `(.L_x_632) ;  /* 0xffffffc4006c7947 */ /* 0x000fea000383ffff */
.L_x_515:
[----:B------:R-:W-:Y:S01]  /*11220*/  BSSY B1, `(.L_x_633) ;  /* 0x0000006000017945 */ /* 0x000fe20003800000 */
[----:B------:R-:W-:-:S07]  /*11230*/  IMAD.MOV.U32 R15, RZ, RZ, -0x1 ;  /* 0xffffffffff0f7424 */ /* 0x000fce00078e00ff */
[----:B0123--:R-:W-:Y:S05]  /*11240*/  WARPSYNC.COLLECTIVE R15, `(.L_x_634) ;  /* 0x000000000f0c7348 */ /* 0x00ffea0003c00000 */
[----:B------:R-:W-:Y:S02]  /*11250*/  ELECT P6, UR62, PT ;  /* 0x00000000003e782f */ /* 0x000fe400038c0000 */
[----:B------:R-:W-:Y:S01]  /*11260*/  MOV R14, UR62 ;  /* 0x0000003e000e7c02 */ /* 0x000fe20008000f00 */
[----:B0123--:R-:W-:Y:S10]  /*11270*/  ENDCOLLECTIVE ;  /* 0x000000000000791b */ /* 0x00fff40003800000 */
.L_x_634:
[----:B------:R-:W-:Y:S05]  /*11280*/  BSYNC B1 ;  /* 0x0000000000017941 */ /* 0x000fea0003800000 */
.L_x_633:
[----:B------:R-:W-:Y:S05]  /*11290*/  BRA `(.L_x_635) ;  /* 0xffffffc400647947 */ /* 0x000fea000383ffff */
.L_x_517:
[----:B0-----:R0:W4:Y:S02]  /*112a0*/  SYNCS.PHASECHK.TRANS64.TRYWAIT P1, [R5+URZ+0x22840], R0 ;  /* 0x02284000050075a7 */ /* 0x001124000802017f */
[----:B----4-:R-:W-:Y:S05]  /*112b0*/  @!P1 NANOSLEEP.SYNCS 0x989680 ;  /* 0x009896800000995d */ /* 0x010fea0003900000 */
[----:B------:R-:W4:Y:S02]  /*112c0*/  @!P1 SYNCS.PHASECHK.TRANS64 P1, [R5+URZ+0x22840], R0 ;  /* 0x02284000050095a7 */ /* 0x000f24000802007f */
[----:B----4-:R-:W-:Y:S05]  /*112d0*/  @!P1 BRA `(.L_x_517) ;  /* 0xfffffffc00f09947 */ /* 0x010fea000383ffff */
[----:B------:R-:W-:Y:S05]  /*112e0*/  BRA `(.L_x_636) ;  /* 0xffffffc400847947 */ /* 0x000fea000383ffff */
.L_x_519:
[----:B----4-:R4:W0:Y:S02]  /*112f0*/  SYNCS.PHASECHK.TRANS64.TRYWAIT P1, [R3+URZ+0x22840], R2 ;  /* 0x02284002030075a7 */ /* 0x010824000802017f */
[----:B0-----:R-:W-:Y:S05]  /*11300*/  @!P1 NANOSLEEP.SYNCS 0x989680 ;  /* 0x009896800000995d */ /* 0x001fea0003900000 */
[----:B------:R-:W0:Y:S02]  /*11310*/  @!P1 SYNCS.PHASECHK.TRANS64 P1, [R3+URZ+0x22840], R2 ;  /* 0x02284002030095a7 */ /* 0x000e24000802007f */
[----:B0-----:R-:W-:Y:S05]  /*11320*/  @!P1 BRA `(.L_x_519) ;  /* 0xfffffffc00f09947 */ /* 0x001fea000383ffff */
[----:B------:R-:W-:Y:S05]  /*11330*/  BRA `(.L_x_637) ;  /* 0xffffffc400907947 */ /* 0x000fea000383ffff */
.L_x_521:
[----:B------:R0:W0:Y:S02]  /*11340*/  SYNCS.PHASECHK.TRANS64.TRYWAIT P1, [R5+URZ+0x22860], R0 ;  /* 0x02286000050075a7 */ /* 0x000024000802017f */
[----:B0-----:R-:W-:Y:S05]  /*11350*/  @!P1 NANOSLEEP.SYNCS 0x989680 ;  /* 0x009896800000995d */ /* 0x001fea0003900000 */
[----:B------:R-:W0:Y:S02]  /*11360*/  @!P1 SYNCS.PHASECHK.TRANS64 P1, [R5+URZ+0x22860], R0 ;  /* 0x02286000050095a7 */ /* 0x000e24000802007f */
[----:B0-----:R-:W-:Y:S05]  /*11370*/  @!P1 BRA `(.L_x_521) ;  /* 0xfffffffc00f09947 */ /* 0x001fea000383ffff */
[----:B------:R-:W-:Y:S05]  /*11380*/  BRA `(.L_x_638) ;  /* 0xffffffc4008c7947 */ /* 0x000fea000383ffff */
.L_x_639:
        /* <DEDUP_REMOVED lines=15> */
.L_x_6450:


//--------------------- .text._ZN7cutlass13device_kernelIN5flash11enable_sm90INS1_16FlashAttnFwdSm90INS1_25CollectiveMainloopFwdSm90ILi2EN4cute5tupleIJNS5_1CILi1EEES8_S8_EEENS6_IJNS7_ILi128EEENS7_ILi96EEENS7_ILi64EEEEEELi256ENS_10bfloat16_tEfNS_4arch4Sm90ELb0ELb0ELb0ELb1ELb1ELb1ELb0ELb1ELb0ELb1ELb0ELb0EEENS1_21CollectiveEpilogueFwdINS6_IJSA_NS7_ILi256EEESB_EEES9_SE_SG_Li256ELb1ELb1ELb0ELb0EEENS1_36VarlenDynamicPersistentTileSchedulerILi128ELi96ELi256ELi128ELb0ELb1ELb1ELb0ELb1ELb1EEEEEEEEEvNT_6ParamsE --------------------------
	.section	.text._ZN7cutlass13device_kernelIN5flash11enable_sm90INS1_16FlashAttnFwdSm90INS1_25CollectiveMainloopFwdSm90ILi2EN4cute5tupleIJNS5_1CILi1EEES8_S8_EEENS6_IJNS7_ILi128EEENS7_ILi96EEENS7_ILi64EEEEEELi256ENS_10bfloat16_tEfNS_4arch4Sm90ELb0ELb0ELb0ELb1ELb1ELb1ELb0ELb1ELb0ELb1ELb0ELb0EEENS1_21CollectiveEpilogueFwdINS6_IJSA_NS7_ILi256EEESB_EEES9_SE_SG_Li256ELb1ELb1ELb0ELb0EEENS1_36VarlenDynamicPersistentTileSchedulerILi128ELi96ELi256ELi128ELb0ELb1ELb1ELb0ELb1ELb1EEEEEEEEEvNT_6ParamsE,"ax",@progbits
	.align	128
.text._ZN7cutlass13device_kernelIN5flash11enable_sm90INS1_16FlashAttnFwdSm90INS1_25CollectiveMainloopFwdSm90ILi2EN4cute5tupleIJNS5_1CILi1EEES8_S8_EEENS6_IJNS7_ILi128EEENS7_ILi96EEENS7_ILi64EEEEEELi256ENS_10bfloat16_tEfNS_4arch4Sm90ELb0ELb0ELb0ELb1ELb1ELb1ELb0ELb1ELb0ELb1ELb0ELb0EEENS1_21CollectiveEpilogueFwdINS6_IJSA_NS7_ILi256EEESB_EEES9_SE_SG_Li256ELb1ELb1ELb0ELb0EEENS1_36VarlenDynamicPersistentTileSchedulerILi128ELi96ELi256ELi128ELb0ELb1ELb1ELb0ELb1ELb1EEEEEEEEEvNT_6ParamsE:
        .type           _ZN7cutlass13device_kernelIN5flash11enable_sm90INS1_16FlashAttnFwdSm90INS1_25CollectiveMainloopFwdSm90ILi2EN4cute5tupleIJNS5_1CILi1EEES8_S8_EEENS6_IJNS7_ILi128EEENS7_ILi96EEENS7_ILi64EEEEEELi256ENS_10bfloat16_tEfNS_4arch4Sm90ELb0ELb0ELb0ELb1ELb1ELb1ELb0ELb1ELb0ELb1ELb0ELb0EEENS1_21CollectiveEpilogueFwdINS6_IJSA_NS7_ILi256EEESB_EEES9_SE_SG_Li256ELb1ELb1ELb0ELb0EEENS1_36VarlenDynamicPersistentTileSchedulerILi128ELi96ELi256ELi128ELb0ELb1ELb1ELb0ELb1ELb1EEEEEEEEEvNT_6ParamsE,@function
        .size           _ZN7cutlass13device_kernelIN5flash11enable_sm90INS1_16FlashAttnFwdSm90INS1_25CollectiveMainloopFwdSm90ILi2EN4cute5tupleIJNS5_1CILi1EEES8_S8_EEENS6_IJNS7_ILi128EEENS7_ILi96EEENS7_ILi64EEEEEELi256ENS_10bfloat16_tEfNS_4arch4Sm90ELb0ELb0ELb0ELb1ELb1ELb1ELb0ELb1ELb0ELb1ELb0ELb0EEENS1_21CollectiveEpilogueFwdINS6_IJSA_NS7_ILi256EEESB_EEES9_SE_SG_Li256ELb1ELb1ELb0ELb0EEENS1_36VarlenDynamicPersistentTileSchedulerILi128ELi96ELi256ELi128ELb0ELb1ELb1ELb0ELb1ELb1EEEEEEEEEvNT_6ParamsE,(.L_x_6451 - _ZN7cutlass13device_kernelIN5flash11enable_sm90INS1_16FlashAttnFwdSm90INS1_25CollectiveMainloopFwdSm90ILi2EN4cute5tupleIJNS5_1CILi1EEES8_S8_EEENS6_IJNS7_ILi128EEENS7_ILi96EEENS7_ILi64EEEEEELi256ENS_10bfloat16_tEfNS_4arch4Sm90ELb0ELb0ELb0ELb1ELb1ELb1ELb0ELb1ELb0ELb1ELb0ELb0EEENS1_21CollectiveEpilogueFwdINS6_IJSA_NS7_ILi256EEESB_EEES9_SE_SG_Li256ELb1ELb1ELb0ELb0EEENS1_36VarlenDynamicPersistentTileSchedulerILi128ELi96ELi256ELi128ELb0ELb1ELb1ELb0ELb1ELb1EEEEEEEEEvNT_6ParamsE)
        .other          _ZN7cutlass13device_kernelIN5flash11enable_sm90INS1_16FlashAttnFwdSm90INS1_25CollectiveMainloopFwdSm90ILi2EN4cute5tupleIJNS5_1CILi1EEES8_S8_EEENS6_IJNS7_ILi128EEENS7_ILi96EEENS7_ILi64EEEEEELi256ENS_10bfloat16_tEfNS_4arch4Sm90ELb0ELb0ELb0ELb1ELb1ELb1ELb0ELb1ELb0ELb1ELb0ELb0EEENS1_21CollectiveEpilogueFwdINS6_IJSA_NS7_ILi256EEESB_EEES9_SE_SG_Li256ELb1ELb1ELb0ELb0EEENS1_36VarlenDynamicPersistentTileSchedulerILi128ELi96ELi256ELi128ELb0ELb1ELb1ELb0ELb1ELb1EEEEEEEEEvNT_6ParamsE,@"STO_CUDA_ENTRY STV_DEFAULT"
_ZN7cutlass13device_kernelIN5flash11enable_sm90INS1_16FlashAttnFwdSm90INS1_25CollectiveMainloopFwdSm90ILi2EN4cute5tupleIJNS5_1CILi1EEES8_S8_EEENS6_IJNS7_ILi128EEENS7_ILi96EEENS7_ILi64EEEEEELi256ENS_10bfloat16_tEfNS_4arch4Sm90ELb0ELb0ELb0ELb1ELb1ELb1ELb0ELb1ELb0ELb1ELb0ELb0EEENS1_21CollectiveEpilogueFwdINS6_IJSA_NS7_ILi256EEESB_EEES9_SE_SG_Li256ELb1ELb1ELb0ELb0EEENS1_36VarlenDynamicPersistentTileSchedulerILi128ELi96ELi256ELi128ELb0ELb1ELb1ELb0ELb1ELb1EEEEEEEEEvNT_6ParamsE:
[----:B------:R-:W0:Y:S02]  /*0000*/  LDC R1, c[0x0][0x28] ;  /* 0x00000a00ff017b82 */ /* 0x000e240000000800 */
[----:B0-----:R-:W-:Y:S01]  /*0010*/  VIADD R1, R1, 0xffffffa8 ;  /* 0xffffffa801017836 */ /* 0x001fe20000000000 */
[----:B------:R-:W0:Y:S01]  /*0020*/  S2R R0, SR_TID.X ;  /* 0x0000000000007919 */ /* 0x000e220000002100 */
[----:B------:R-:W-:Y:S01]  /*0030*/  ELECT P0, URZ, PT ;  /* 0x00000000003f782f */ /* 0x000fe20003800000 */
[----:B------:R-:W-:Y:S01]  /*0040*/  BSSY B0, `(.L_x_640) ;  /* 0x000000d000007945 */ /* 0x000fe20003800000 */
[----:B0-----:R-:W-:-:S05]  /*0050*/  SHF.R.U32.HI R2, RZ, 0x5, R0 ;  /* 0x00000005ff027819 */ /* 0x001fca0000011600 */
[----:B------:R-:W0:Y:S02]  /*0060*/  SHFL.IDX PT, R3, R2, RZ, 0x1f ;  /* 0x00001fff02037589 */ /* 0x000e2400000e0000 */
[----:B0-----:R-:W-:-:S13]  /*0070*/  ISETP.EQ.AND P0, PT, R3, RZ, P0 ;  /* 0x000000ff0300720c */ /* 0x001fda0000702270 */
[----:B------:R-:W-:Y:S05]  /*0080*/  @!P0 BRA `(.L_x_641) ;  /* 0x0000000000208947 */ /* 0x000fea0003800000 */
[----:B------:R-:W-:Y:S02]  /*0090*/  ULDC.64 UR4, c[0x0][0x198] ;  /* 0x0000660000047ab9 */ /* 0x000fe40000000a00 */
[----:B------:R-:W-:Y:S02]  /*00a0*/  UIADD3 UR6, UP0, UR4, 0x570, URZ ;  /* 0x0000057004067890 */ /* 0x000fe4000ff1e03f */
[----:B------:R-:W-:Y:S02]  /*00b0*/  UIADD3 UR4, UP1, UR4, 0x670, URZ ;  /* 0x0000067004047890 */ /* 0x000fe4000ff3e03f */
[----:B------:R-:W-:Y:S02]  /*00c0*/  UIADD3.X UR7, URZ, UR5, URZ, UP0, !UPT ;  /* 0x000000053f077290 */ /* 0x000fe400087fe43f */
[----:B------:R-:W-:-:S07]  /*00d0*/  UIADD3.X UR5, URZ, UR5, URZ, UP1, !UPT ;  /* 0x000000053f057290 */ /* 0x000fce0008ffe43f */
[----:B------:R0:W-:Y:S02]  /*00e0*/  UTMACCTL.PF [UR6] ;  /* 0x00000000060079b9 */ /* 0x0001e40008040000 */
[----:B------:R0:W-:Y:S02]  /*00f0*/  UTMACCTL.PF [UR4] ;  /* 0x00000000040079b9 */ /* 0x0001e40008040000 */
[----:B0-----:R-:W-:Y:S01]  /*0100*/  NOP ;  /* 0x0000000000007918 */ /* 0x001fe20000000000 */
.L_x_641:
[----:B------:R-:W-:Y:S05]  /*0110*/  BSYNC B0 ;  /* 0x0000000000007941 */ /* 0x000fea0003800000 */
.L_x_640:
[----:B------:R-:W-:Y:S01]  /*0120*/  VOTEU.ANY UP0, P0 ;  /* 0x00000000003f7886 */ /* 0x000fe20000000100 */
[----:B------:R-:W0:Y:S01]  /*0130*/  SHFL.IDX PT, R3, R2, RZ, 0x1f ;  /* 0x00001fff02037589 */ /* 0x000e2200000e0000 */
[----:B------:R-:W-:Y:S01]  /*0140*/  UMOV UR4, 0x80 ;  /* 0x0000008000047882 */ /* 0x000fe20000000000 */
[----:B------:R-:W-:Y:S01]  /*0150*/  UMOV UR7, 0x100 ;  /* 0x0000010000077882 */ /* 0x000fe20000000000 */
[----:B------:R-:W-:Y:S01]  /*0160*/  SHF.R.U32.HI R4, RZ, 0x7, R0 ;  /* 0x00000007ff047819 */ /* 0x000fe20000011600 */
[----:B------:R-:W1:Y:S01]  /*0170*/  @UP0 S2UR UR8, SR_CgaCtaId ;  /* 0x00000000000809c3 */ /* 0x000e620000008800 */
[----:B------:R-:W-:Y:S01]  /*0180*/  @UP0 UMOV UR6, 0x400 ;  /* 0x0000040000060882 */ /* 0x000fe20000000000 */
[----:B------:R-:W-:-:S04]  /*0190*/  @UP0 UIADD3 UR4, -UR4, 0x100000, URZ ;  /* 0x0010000004040890 */ /* 0x000fc8000fffe13f */
[----:B------:R-:W-:Y:S02]  /*01a0*/  @UP0 USHF.L.U32 UR5, UR4, 0xb, URZ ;  /* 0x0000000b04050899 */ /* 0x000fe4000800063f */
[----:B------:R-:W-:Y:S01]  /*01b0*/  @UP0 USHF.L.U32 UR4, UR4, 0x1, URZ ;  /* 0x0000000104040899 */ /* 0x000fe2000800063f */
[----:B------:R-:W-:Y:S01]  /*01c0*/  VOTEU.ANY UP1, P0 ;  /* 0x00000000003f7886 */ /* 0x000fe20000020100 */
[----:B0-----:R-:W-:Y:S02]  /*01d0*/  ISETP.NE.AND P1, PT, R3, RZ, PT ;  /* 0x000000ff0300720c */ /* 0x001fe40003f25270 */
[----:B------:R0:W2:Y:S01]  /*01e0*/  SHFL.IDX PT, R3, R4, RZ, 0x1f ;  /* 0x00001fff04037589 */ /* 0x0000a200000e0000 */
[----:B-1----:R-:W-:Y:S02]  /*01f0*/  @UP0 ULEA UR8, UR8, UR6, 0x18 ;  /* 0x0000000608080291 */ /* 0x002fe4000f8ec03f */
[----:B------:R-:W-:-:S04]  /*0200*/  @UP0 UIADD3 UR6, -UR7, 0x100000, URZ ;  /* 0x0010000007060890 */ /* 0x000fc8000fffe13f */
[----:B------:R-:W-:Y:S02]  /*0210*/  @UP0 USHF.L.U32 UR7, UR6, 0xb, URZ ;  /* 0x0000000b06070899 */ /* 0x000fe4000800063f */
[----:B------:R-:W-:Y:S01]  /*0220*/  @UP0 USHF.L.U32 UR6, UR6, 0x1, URZ ;  /* 0x0000000106060899 */ /* 0x000fe2000800063f */
[----:B------:R-:W-:Y:S01]  /*0230*/  VOTEU.ANY UP0, P0 ;  /* 0x00000000003f7886 */ /* 0x000fe20000000100 */
[----:B------:R-:W1:Y:S04]  /*0240*/  FENCE.VIEW.ASYNC.S ;  /* 0x00000000000073c6 */ /* 0x000e680000000000 */
[----:B-1----:R0:W1:Y:S06]  /*0250*/  @UP0 SYNCS.EXCH.64 URZ, [UR8+0x22800], UR4 ;  /* 0x02280004083f05b2 */ /* 0x00206c0008000100 */
[----:B------:R0:W3:Y:S02]  /*0260*/  @UP1 SYNCS.EXCH.64 URZ, [UR8+0x22820], UR6 ;  /* 0x02282006083f15b2 */ /* 0x0000e40008000100 */
[----:B0-----:R-:W-:Y:S05]  /*0270*/  @P1 BRA `(.L_x_642) ;  /* 0x0000000000481947 */ /* 0x001fea0003800000 */
        /* <DEDUP_REMOVED lines=13> */
[----:B0-----:R0:W4:Y:S08]  /*0350*/  SYNCS.EXCH.64 URZ, [UR8+0x22830], UR4 ;  /* 0x02283004083f75b2 */ /* 0x0011300008000100 */
[----:B------:R0:W0:Y:S01]  /*0360*/  SYNCS.EXCH.64 URZ, [UR8+0x22840], UR6 ;  /* 0x02284006083f75b2 */ /* 0x0000220008000100 */
[----:B------:R0:W0:Y:S01]  /*0370*/  SYNCS.EXCH.64 URZ, [UR8+0x22838], UR4 ;  /* 0x02283804083f75b2 */ /* 0x0000220008000100 */
[----:B------:R0:W0:Y:S01]  /*0380*/  SYNCS.EXCH.64 URZ, [UR8+0x22848], UR6 ;  /* 0x02284806083f75b2 */ /* 0x0000220008000100 */
[----:B------:R-:W-:Y:S01]  /*0390*/  NOP ;  /* 0x0000000000007918 */ /* 0x000fe20000000000 */
.L_x_642:
        /* <DEDUP_REMOVED lines=22> */
.L_x_643:
        /* <DEDUP_REMOVED lines=18> */
.L_x_644:
        /* <DEDUP_REMOVED lines=22> */
.L_x_645:
        /* <DEDUP_REMOVED lines=22> */
.L_x_646:
[----:B--2---:R-:W-:Y:S01]  /*08e0*/  ISETP.NE.AND P0, PT, R3, RZ, PT ;  /* 0x000000ff0300720c */ /* 0x004fe20003f05270 */
[----:B------:R-:W-:Y:S01]  /*08f0*/  IMAD.MOV.U32 R3, RZ, RZ, 0x1 ;  /* 0x00000001ff037424 */ /* 0x000fe200078e00ff */
[----:B------:R-:W-:Y:S01]  /*0900*/  NOP ;  /* 0x0000000000007918 */ /* 0x000fe20000000000 */
[----:B------:R-:W-:Y:S01]  /*0910*/  ULDC.64 UR40, c[0x0][0x208] ;  /* 0x0000820000287ab9 */ /* 0x000fe20000000a00 */
[----:B------:R-:W-:Y:S02]  /*0920*/  BSSY B9, `(.L_x_647) ;  /* 0x00015ef000097945 */ /* 0x000fe40003800000 */
[----:B------:R-:W-:-:S05]  /*0930*/  SEL R3, R3, 0x2, !P0 ;  /* 0x0000000203037807 */ /* 0x000fca0004000000 */
[----:B------:R2:W-:Y:S01]  /*0940*/  STL [R1], R3 ;  /* 0x0000000301007387 */ /* 0x0005e20000100800 */
[----:B01-34-:R-:W-:Y:S06]  /*0950*/  BAR.SYNC.DEFER_BLOCKING 0x0 ;  /* 0x0000000000007b1d */ /* 0x01bfec0000010000 */
[----:B------:R-:W-:Y:S05]  /*0960*/  @!P0 BRA `(.L_x_648) ;  /* 0x000000f400ec8947 */ /* 0x000fea0003800000 */
.L_x_649:
[----:B------:R-:W-:-:S08]  /*0970*/  NOP ;  /* 0x0000000000007918 */ /* 0x000fd00000000000 */
[----:B------:R-:W0:Y:S02]  /*0980*/  USETMAXREG.TRY_ALLOC.CTAPOOL UP0, 0xe8 ;  /* 0x000000e8000079c8 */ /* 0x000e240008000600 */
[----:B0-----:R-:W-:-:S13]  /*0990*/  PLOP3.LUT P0, PT, PT, PT, UP0, 0x80, 0x0 ;  /* 0x000000000000781c */ /* 0x001fda0003f0f008 */
[----:B------:R-:W-:Y:S05]  /*09a0*/  @!P0 BRA `(.L_x_649) ;  /* 0xfffffffc00f08947 */ /* 0x000fea000383ffff */
[----:B--2---:R-:W-:Y:S01]  /*09b0*/  SHF.R.U32.HI R3, RZ, 0x7, R0 ;  /* 0x00000007ff037819 */ /* 0x004fe20000011600 */
[----:B------:R-:W0:Y:S01]  /*09c0*/  S2R R2, SR_CgaCtaId ;  /* 0x0000000000027919 */ /* 0x000e220000008800 */
[----:B------:R-:W-:Y:S01]  /*09d0*/  MOV R19, 0x400 ;  /* 0x0000040000137802 */ /* 0x000fe20000000f00 */
[----:B------:R-:W-:Y:S01]  /*09e0*/  ULDC UR4, c[0x0][0xc3c] ;  /* 0x00030f0000047ab9 */ /* 0x000fe20000000800 */
[----:B------:R-:W-:Y:S06]  /*09f0*/  BAR.ARV 0x8, 0x180 ;  /* 0x0206000000007b1d */ /* 0x000fec0000002000 */
[----:B------:R-:W-:-:S13]  /*0a00*/  ISETP.NE.AND P0, PT, R3, 0x1, PT ;  /* 0x000000010300780c */ /* 0x000fda0003f05270 */
[----:B------:R-:W-:Y:S08]  /*0a10*/  @!P0 BAR.ARV 0x9, 0x100 ;  /* 0x0244000000008b1d */ /* 0x000ff00000002000 */
[----:B------:R-:W-:Y:S01]  /*0a20*/  BAR.SYNC.DEFER_BLOCKING 0x5, 0x180 ;  /* 0x0146000000007b1d */ /* 0x000fe20000010000 */
[----:B0-----:R-:W-:-:S05]  /*0a30*/  LEA R19, R2, R19, 0x18 ;  /* 0x0000001302137211 */ /* 0x001fca00078ec0ff */
[----:B------:R-:W0:Y:S02]  /*0a40*/  LDS.128 R32, [R19+0x228d0] ;  /* 0x0228d00013207984 */ /* 0x000e240000000c00 */
[----:B------:R-:W-:Y:S06]  /*0a50*/  BAR.ARV 0x4, 0x180 ;  /* 0x0106000000007b1d */ /* 0x000fec0000002000 */
[----:B0-----:R-:W-:-:S13]  /*0a60*/  ISETP.GE.AND P0, PT, R35, UR4, PT ;  /* 0x0000000423007c0c */ /* 0x001fda000bf06270 */
[----:B------:R-:W-:Y:S05]  /*0a70*/  @P0 BRA `(.L_x_650) ;  /* 0x0000015c00640947 */ /* 0x000fea0003800000 */
[----:B------:R-:W2:Y:S01]  /*0a80*/  LDL.LU R12, [R1] ;  /* 0x00000000010c7983 */ /* 0x000ea20000300800 */
[----:B------:R-:W-:Y:S01]  /*0a90*/  VIADD R11, R0, 0xffffff80 ;  /* 0xffffff80000b7836 */ /* 0x000fe20000000000 */
[----:B------:R-:W-:Y:S01]  /*0aa0*/  CS2R R206, SRZ ;  /* 0x0000000000ce7805 */ /* 0x000fe2000001ff00 */
[----:B------:R-:W-:Y:S02]  /*0ab0*/  IMAD.MOV.U32 R18, RZ, RZ, RZ ;  /* 0x000000ffff127224 */ /* 0x000fe400078e00ff */
[----:B------:R-:W-:Y:S01]  /*0ac0*/  IMAD.MOV.U32 R216, RZ, RZ, RZ ;  /* 0x000000ffffd87224 */ /* 0x000fe200078e00ff */
[----:B------:R-:W-:-:S04]  /*0ad0*/  SHF.R.S32.HI R0, RZ, 0x1f, R11 ;  /* 0x0000001fff007819 */ /* 0x000fc8000001140b */
[CC--:B------:R-:W-:Y:S02]  /*0ae0*/  LEA.HI R2, R0.reuse, R11.reuse, RZ, 0x7 ;  /* 0x0000000b00027211 */ /* 0x0c0fe400078f38ff */
[----:B------:R-:W-:Y:S02]  /*0af0*/  LEA.HI R229, R0, R11, RZ, 0x5 ;  /* 0x0000000b00e57211 */ /* 0x000fe400078f28ff */
[C---:B------:R-:W-:Y:S02]  /*0b00*/  LOP3.LUT R3, R2.reuse, 0xffffff80, RZ, 0xc0, !PT ;  /* 0xffffff8002037812 */ /* 0x040fe400078ec0ff */
[----:B------:R-:W-:Y:S02]  /*0b10*/  SHF.R.S32.HI R13, RZ, 0x7, R2 ;  /* 0x00000007ff0d7819 */ /* 0x000fe40000011402 */
[----:B------:R-:W-:Y:S01]  /*0b20*/  SHF.R.S32.HI R229, RZ, 0x5, R229 ;  /* 0x00000005ffe57819 */ /* 0x000fe200000114e5 */
[----:B------:R-:W-:Y:S01]  /*0b30*/  IMAD.IADD R10, R11, 0x1, -R3 ;  /* 0x000000010b0a7824 */ /* 0x000fe200078e0a03 */
[----:B------:R-:W-:-:S04]  /*0b40*/  LEA.HI R2, R2, R13, RZ, 0x1 ;  /* 0x0000000d02027211 */ /* 0x000fc800078f08ff */
[----:B------:R-:W-:Y:S02]  /*0b50*/  SHF.R.S32.HI R5, RZ, 0x1f, R10 ;  /* 0x0000001fff057819 */ /* 0x000fe4000001140a */
[----:B------:R-:W-:Y:S02]  /*0b60*/  LOP3.LUT R2, R2, 0x3fffffe, RZ, 0xc0, !PT ;  /* 0x03fffffe02027812 */ /* 0x000fe400078ec0ff */
[CC--:B------:R-:W-:Y:S02]  /*0b70*/  LEA.HI R7, R5.reuse, R10.reuse, RZ, 0x2 ;  /* 0x0000000a05077211 */ /* 0x0c0fe400078f10ff */
[----:B------:R-:W-:Y:S01]  /*0b80*/  LEA.HI R5, R5, R10, RZ, 0x5 ;  /* 0x0000000a05057211 */ /* 0x000fe200078f28ff */
[----:B------:R-:W-:Y:S01]  /*0b90*/  IMAD.IADD R2, R13, 0x1, -R2 ;  /* 0x000000010d027824 */ /* 0x000fe200078e0a02 */
[--C-:B------:R-:W-:Y:S02]  /*0ba0*/  SHF.R.S32.HI R4, RZ, 0x2, R7.reuse ;  /* 0x00000002ff047819 */ /* 0x100fe40000011407 */
        /* <DEDUP_REMOVED lines=9> */
[----:B------:R-:W-:Y:S01]  /*0c40*/  LEA.HI R3, R3, R6, RZ, 0x1 ;  /* 0x0000000603037211 */ /* 0x000fe200078f08ff */
[----:B------:R-:W-:Y:S02]  /*0c50*/  IMAD R5, R5, 0x10, R8 ;  /* 0x0000001005057824 */ /* 0x000fe400078e0208 */
[----:B------:R-:W-:Y:S01]  /*0c60*/  IMAD.IADD R4, R11, 0x1, -R4 ;  /* 0x000000010b047824 */ /* 0x000fe200078e0a04 */
[----:B------:R-:W-:Y:S01]  /*0c70*/  LOP3.LUT R3, R3, 0x1ffffffe, RZ, 0xc0, !PT ;  /* 0x1ffffffe03037812 */ /* 0x000fe200078ec0ff */
[----:B------:R-:W-:Y:S01]  /*0c80*/  IMAD R8, R2, 0x40, R5 ;  /* 0x0000004002087824 */ /* 0x000fe200078e0205 */
[CC--:B------:R-:W-:Y:S01]  /*0c90*/  LEA.HI R2, R0.reuse, R11.reuse, RZ, 0x2 ;  /* 0x0000000b00027211 */ /* 0x0c0fe200078f10ff */
[----:B------:R-:W-:Y:S01]  /*0ca0*/  IMAD R4, R229, 0x10, R4 ;  /* 0x00000010e5047824 */ /* 0x000fe200078e0204 */
[----:B------:R-:W-:Y:S01]  /*0cb0*/  LEA.HI R0, R0, R11, RZ, 0x3 ;  /* 0x0000000b00007211 */ /* 0x000fe200078f18ff */
[----:B------:R-:W-:Y:S01]  /*0cc0*/  IMAD.IADD R3, R6, 0x1, -R3 ;  /* 0x0000000106037824 */ /* 0x000fe200078e0a03 */
[--C-:B------:R-:W-:Y:S01]  /*0cd0*/  SHF.R.S32.HI R204, RZ, 0x2, R2.reuse ;  /* 0x00000002ffcc7819 */ /* 0x100fe20000011402 */
[----:B------:R-:W-:Y:S02]  /*0ce0*/  STL [R1+0x48], R8 ;  /* 0x0000480801007387 */ /* 0x000fe40000100800 */
[----:B------:R-:W-:Y:S01]  /*0cf0*/  IMAD R6, R4, 0x8, R3 ;  /* 0x0000000804067824 */ /* 0x000fe200078e0203 */
[----:B------:R-:W-:Y:S01]  /*0d00*/  SHF.R.S32.HI R3, RZ, 0x1f, R2 ;  /* 0x0000001fff037819 */ /* 0x000fe20000011402 */
[----:B------:R-:W-:Y:S01]  /*0d10*/  VIADD R5, R204, 0x40 ;  /* 0x00000040cc057836 */ /* 0x000fe20000000000 */
[----:B------:R-:W-:Y:S01]  /*0d20*/  SHF.R.S32.HI R4, RZ, 0x3, R0 ;  /* 0x00000003ff047819 */ /* 0x000fe20000011400 */
[----:B------:R-:W-:Y:S01]  /*0d30*/  STL [R1+0x28], RZ ;  /* 0x000028ff01007387 */ /* 0x000fe20000100800 */
[----:B------:R-:W-:Y:S01]  /*0d40*/  LOP3.LUT R0, R0, 0xfffffff8, RZ, 0xc0, !PT ;  /* 0xfffffff800007812 */ /* 0x000fe200078ec0ff */
[----:B------:R-:W-:Y:S01]  /*0d50*/  IMAD.SHL.U32 R227, R5, 0x40, RZ ;  /* 0x0000004005e37824 */ /* 0x000fe200078e00ff */
[----:B------:R-:W-:Y:S01]  /*0d60*/  LOP3.LUT R2, R2, 0xfffffffc, RZ, 0xc0, !PT ;  /* 0xfffffffc02027812 */ /* 0x000fe200078ec0ff */
[----:B------:R-:W-:Y:S01]  /*0d70*/  IMAD.SHL.U32 R6, R6, 0x8, RZ ;  /* 0x0000000806067824 */ /* 0x000fe200078e00ff */
[----:B------:R-:W-:Y:S01]  /*0d80*/  LEA.HI R3, R3, R204, RZ, 0x3 ;  /* 0x000000cc03037211 */ /* 0x000fe200078f18ff */
[----:B------:R-:W-:Y:S01]  /*0d90*/  IMAD.IADD R9, R11, 0x1, -R0 ;  /* 0x000000010b097824 */ /* 0x000fe200078e0a00 */
[----:B------:R-:W-:Y:S01]  /*0da0*/  LOP3.LUT R227, R227, 0x1c0, RZ, 0xc0, !PT ;  /* 0x000001c0e3e37812 */ /* 0x000fe200078ec0ff */
[----:B------:R-:W-:Y:S01]  /*0db0*/  IMAD.IADD R4, R11, 0x1, -R2 ;  /* 0x000000010b047824 */ /* 0x000fe200078e0a02 */
[----:B------:R-:W-:Y:S01]  /*0dc0*/  LOP3.LUT R3, R3, 0xfffffff8, RZ, 0xc0, !PT ;  /* 0xfffffff803037812 */ /* 0x000fe200078ec0ff */
[----:B------:R-:W-:Y:S01]  /*0dd0*/  IMAD.SHL.U32 R217, R9, 0x8, RZ ;  /* 0x0000000809d97824 */ /* 0x000fe200078e00ff */
[----:B------:R-:W-:Y:S01]  /*0de0*/  SHF.R.S32.HI R2, RZ, 0x1f, R5 ;  /* 0x0000001fff027819 */ /* 0x000fe20000011405 */
[C---:B------:R-:W-:Y:S01]  /*0df0*/  IMAD.SHL.U32 R16, R4.reuse, 0x8, RZ ;  /* 0x0000000804107824 */ /* 0x040fe200078e00ff */
[----:B------:R-:W-:Y:S01]  /*0e00*/  LEA.HI R0, R4, R4, RZ, 0x1 ;  /* 0x0000000404007211 */ /* 0x000fe200078f08ff */
[----:B------:R-:W-:Y:S01]  /*0e10*/  IMAD.IADD R9, R204, 0x1, -R3 ;  /* 0x00000001cc097824 */ /* 0x000fe200078e0a03 */
[----:B------:R-:W-:Y:S01]  /*0e20*/  LEA.HI R3, R2, R5, RZ, 0x3 ;  /* 0x0000000502037211 */ /* 0x000fe200078f18ff */
[----:B------:R-:W-:Y:S01]  /*0e30*/  IMAD.SHL.U32 R22, R4, 0x4, RZ ;  /* 0x0000000404167824 */ /* 0x000fe200078e00ff */
[----:B------:R-:W-:Y:S01]  /*0e40*/  LOP3.LUT R0, R0, 0x1ffffffe, RZ, 0xc0, !PT ;  /* 0x1ffffffe00007812 */ /* 0x000fe200078ec0ff */
[----:B------:R-:W-:Y:S01]  /*0e50*/  VIADD R13, R217, 0x40 ;  /* 0x00000040d90d7836 */ /* 0x000fe20000000000 */
[----:B------:R0:W-:Y:S01]  /*0e60*/  STL [R1+0x30], R9 ;  /* 0x0000300901007387 */ /* 0x0001e20000100800 */
[----:B------:R-:W-:Y:S01]  /*0e70*/  IMAD.SHL.U32 R3, R3, 0x40, RZ ;  /* 0x0000004003037824 */ /* 0x000fe200078e00ff */
[----:B------:R-:W-:Y:S01]  /*0e80*/  SHF.R.S32.HI R5, RZ, 0x1f, R217 ;  /* 0x0000001fff057819 */ /* 0x000fe200000114d9 */
[----:B------:R-:W-:Y:S01]  /*0e90*/  VIADD R11, R217, 0xc0 ;  /* 0x000000c0d90b7836 */ /* 0x000fe20000000000 */
[----:B------:R-:W-:Y:S01]  /*0ea0*/  SHF.R.S32.HI R14, RZ, 0x1f, R13 ;  /* 0x0000001fff0e7819 */ /* 0x000fe2000001140d */
[----:B------:R-:W-:Y:S01]  /*0eb0*/  IMAD.IADD R0, R4, 0x1, -R0 ;  /* 0x0000000104007824 */ /* 0x000fe200078e0a00 */
[----:B------:R-:W-:Y:S01]  /*0ec0*/  LOP3.LUT R3, R3, 0xfffffe00, RZ, 0xc0, !PT ;  /* 0xfffffe0003037812 */ /* 0x000fe200078ec0ff */
[----:B------:R-:W-:Y:S01]  /*0ed0*/  VIADD R208, R22, 0x10 ;  /* 0x0000001016d07836 */ /* 0x000fe20000000000 */
[----:B------:R-:W-:Y:S01]  /*0ee0*/  LOP3.LUT R4, R227, 0x38, R16, 0xf8, !PT ;  /* 0x00000038e3047812 */ /* 0x000fe200078ef810 */
[----:B------:R-:W-:Y:S01]  /*0ef0*/  IMAD R0, R0, 0x8, R8 ;  /* 0x0000000800007824 */ /* 0x000fe200078e0208 */
[----:B0-----:R-:W-:Y:S01]  /*0f00*/  SHF.R.U32.HI R9, RZ, 0x3, R227 ;  /* 0x00000003ff097819 */ /* 0x001fe200000116e3 */
[----:B------:R0:W-:Y:S01]  /*0f10*/  STL [R1+0x4], R3 ;  /* 0x0000040301007387 */ /* 0x0001e20000100800 */
[----:B------:R-:W-:Y:S01]  /*0f20*/  SHF.R.S32.HI R5, RZ, 0x1f, R208 ;  /* 0x0000001fff057819 */ /* 0x000fe200000114d0 */
[C---:B------:R-:W-:Y:S01]  /*0f30*/  VIADD R2, R16.reuse, 0x20 ;  /* 0x0000002010027836 */ /* 0x040fe20000000000 */
[----:B------:R-:W-:Y:S01]  /*0f40*/  LOP3.LUT R4, R3, R4, R9, 0xf6, !PT ;  /* 0x0000000403047212 */ /* 0x000fe200078ef609 */
[----:B------:R-:W-:Y:S01]  /*0f50*/  VIADD R213, R16, 0x40 ;  /* 0x0000004010d57836 */ /* 0x000fe20000000000 */
[----:B------:R-:W-:Y:S01]  /*0f60*/  SHF.L.U64.HI R5, R208, 0x1, R5 ;  /* 0x00000001d0057819 */ /* 0x000fe20000010205 */
[C---:B------:R-:W-:Y:S01]  /*0f70*/  VIADD R212, R16.reuse, 0x60 ;  /* 0x0000006010d47836 */ /* 0x040fe20000000000 */
[----:B------:R-:W-:Y:S01]  /*0f80*/  SHF.R.S32.HI R17, RZ, 0x1f, R16 ;  /* 0x0000001fff117819 */ /* 0x000fe20000011410 */
[----:B------:R-:W-:Y:S01]  /*0f90*/  VIADD R211, R16, 0x80 ;  /* 0x0000008010d37836 */ /* 0x000fe20000000000 */
[----:B------:R-:W-:Y:S01]  /*0fa0*/  SHF.R.S32.HI R205, RZ, 0x1f, R2 ;  /* 0x0000001fffcd7819 */ /* 0x000fe20000011402 */
[----:B0-----:R-:W-:Y:S01]  /*0fb0*/  IMAD.IADD R3, R10, 0x1, -R7 ;  /* 0x000000010a037824 */ /* 0x001fe200078e0a07 */
[----:B------:R-:W-:Y:S01]  /*0fc0*/  SHF.R.S32.HI R223, RZ, 0x1f, R213 ;  /* 0x0000001fffdf7819 */ /* 0x000fe200000114d5 */
[C---:B------:R-:W-:Y:S01]  /*0fd0*/  VIADD R210, R16.reuse, 0xa0 ;  /* 0x000000a010d27836 */ /* 0x040fe20000000000 */
[----:B------:R-:W-:Y:S01]  /*0fe0*/  SHF.R.S32.HI R222, RZ, 0x1f, R212 ;  /* 0x0000001fffde7819 */ /* 0x000fe200000114d4 */
[C---:B------:R-:W-:Y:S01]  /*0ff0*/  VIADD R215, R16.reuse, 0xc0 ;  /* 0x000000c010d77836 */ /* 0x040fe20000000000 */
[----:B------:R-:W-:Y:S01]  /*1000*/  SHF.R.S32.HI R221, RZ, 0x1f, R211 ;  /* 0x0000001fffdd7819 */ /* 0x000fe200000114d3 */
[----:B------:R-:W-:Y:S01]  /*1010*/  VIADD R214, R16, 0xe0 ;  /* 0x000000e010d67836 */ /* 0x000fe20000000000 */
[----:B------:R-:W-:-:S02]  /*1020*/  SHF.R.S32.HI R220, RZ, 0x1f, R210 ;  /* 0x0000001fffdc7819 */ /* 0x000fc400000114d2 */
[----:B------:R-:W-:Y:S02]  /*1030*/  SHF.R.S32.HI R219, RZ, 0x1f, R215 ;  /* 0x0000001fffdb7819 */ /* 0x000fe400000114d7 */
[----:B------:R-:W-:Y:S02]  /*1040*/  SHF.R.S32.HI R218, RZ, 0x1f, R214 ;  /* 0x0000001fffda7819 */ /* 0x000fe400000114d6 */
[----:B--2---:R-:W-:Y:S01]  /*1050*/  LOP3.LUT R209, R12, 0x1, RZ, 0xfc, !PT ;  /* 0x000000010cd17812 */ /* 0x004fe200078efcff */
[----:B------:R-:W-:-:S05]  /*1060*/  VIADD R12, R217, 0x80 ;  /* 0x00000080d90c7836 */ /* 0x000fca0000000000 */
[----:B------:R-:W-:Y:S02]  /*1070*/  SHF.R.S32.HI R13, RZ, 0x1f, R12 ;  /* 0x0000001fff0d7819 */ /* 0x000fe4000001140c */
[----:B------:R-:W-:Y:S01]  /*1080*/  SHF.R.S32.HI R12, RZ, 0x1f, R11 ;  /* 0x0000001fff0c7819 */ /* 0x000fe2000001140b */
[----:B------:R-:W-:-:S05]  /*1090*/  IMAD.SHL.U32 R11, R208, 0x2, RZ ;  /* 0x00000002d00b7824 */ /* 0x000fca00078e00ff */
[----:B------:R-:W-:Y:S04]  /*10a0*/  STL [R1+0x40], R11 ;  /* 0x0000400b01007387 */ /* 0x000fe80000100800 */
[----:B------:R0:W-:Y:S04]  /*10b0*/  STL [R1+0x4c], R3 ;  /* 0x00004c0301007387 */ /* 0x0001e80000100800 */
[----:B------:R1:W-:Y:S04]  /*10c0*/  STL [R1+0x54], R6 ;  /* 0x0000540601007387 */ /* 0x0003e80000100800 */
[----:B------:R1:W-:Y:S01]  /*10d0*/  STL [R1+0x3c], R5 ;  /* 0x00003c0501007387 */ /* 0x0003e20000100800 */
[----:B0-----:R-:W-:-:S03]  /*10e0*/  IMAD R3, R4, 0x2, R19 ;  /* 0x0000000204037824 */ /* 0x001fc600078e0213 */
[----:B------:R1:W-:Y:S04]  /*10f0*/  STL [R1+0x50], R0 ;  /* 0x0000500001007387 */ /* 0x0003e80000100800 */
[----:B------:R1:W-:Y:S02]  /*1100*/  STL [R1+0x44], R3 ;  /* 0x0000440301007387 */ /* 0x0003e40000100800 */
.L_x_793:
[----:B012---:R-:W0:Y:S02]  /*1110*/  LDC.64 R4, c[0x0][0xc88] ;  /* 0x00032200ff047b82 */ /* 0x007e240000000a00 */
[----:B0-----:R-:W-:-:S05]  /*1120*/  IMAD.WIDE R4, R35, 0x4, R4 ;  /* 0x0000000423047825 */ /* 0x001fca00078e0204 */
[----:B------:R-:W2:Y:S01]  /*1130*/  LDG.E R0, desc[UR40][R4.64] ;  /* 0x0000002804007981 */ /* 0x000ea2000c1e1900 */
[----:B------:R-:W-:Y:S05]  /*1140*/  YIELD ;  /* 0x0000000000007946 */ /* 0x000fea0003800000 */
[----:B------:R-:W-:Y:S01]  /*1150*/  ULDC.64 UR4, c[0x0][0xa28] ;  /* 0x00028a0000047ab9 */ /* 0x000fe20000000a00 */
[----:B------:R-:W-:Y:S01]  /*1160*/  ULDC.64 UR8, c[0x0][0xa18] ;  /* 0x0002860000087ab9 */ /* 0x000fe20000000a00 */
[----:B------:R-:W-:Y:S01]  /*1170*/  ISETP.NE.U32.AND P1, PT, RZ, UR4, PT ;  /* 0x00000004ff007c0c */ /* 0x000fe2000bf25070 */
[----:B------:R-:W-:Y:S01]  /*1180*/  ULDC.64 UR6, c[0x0][0xa08] ;  /* 0x0002820000067ab9 */ /* 0x000fe20000000a00 */
[----:B------:R-:W-:Y:S01]  /*1190*/  IMAD.MOV.U32 R35, RZ, RZ, RZ ;  /* 0x000000ffff237224 */ /* 0x000fe200078e00ff */
[----:B------:R-:W-:-:S02]  /*11a0*/  ISETP.NE.U32.AND P0, PT, RZ, UR6, PT ;  /* 0x00000006ff007c0c */ /* 0x000fc4000bf05070 */
[----:B------:R-:W-:Y:S02]  /*11b0*/  ISETP.NE.AND.EX P1, PT, RZ, UR5, PT, P1 ;  /* 0x00000005ff007c0c */ /* 0x000fe4000bf25310 */
[----:B------:R-:W-:Y:S02]  /*11c0*/  ISETP.NE.AND.EX P0, PT, RZ, UR7, PT, P0 ;  /* 0x00000007ff007c0c */ /* 0x000fe4000bf05300 */
[----:B--2---:R-:W-:Y:S01]  /*11d0*/  SHF.R.S32.HI R3, RZ, 0x1f, R0 ;  /* 0x0000001fff037819 */ /* 0x004fe20000011400 */
[----:B------:R-:W-:Y:S08]  /*11e0*/  STL [R1+0x24], R0 ;  /* 0x0000240001007387 */ /* 0x000ff00000100800 */
[C---:B------:R-:W-:Y:S01]  /*11f0*/  @P1 LEA R6, P2, R0.reuse, UR4, 0x2 ;  /* 0x0000000400061c11 */ /* 0x040fe2000f8410ff */
[C---:B------:R-:W-:Y:S01]  /*1200*/  IMAD.SHL.U32 R37, R0.reuse, 0x4, RZ ;  /* 0x0000000400257824 */ /* 0x040fe200078e00ff */
[C-C-:B------:R-:W-:Y:S01]  /*1210*/  SHF.L.U64.HI R36, R0.reuse, 0x2, R3.reuse ;  /* 0x0000000200247819 */ /* 0x140fe20000010203 */
[----:B------:R0:W-:Y:S01]  /*1220*/  STL [R1+0x38], R3 ;  /* 0x0000380301007387 */ /* 0x0001e20000100800 */
[----:B------:R-:W-:-:S02]  /*1230*/  @P1 LEA.HI.X R7, R0, UR5, R3, 0x2, P2 ;  /* 0x0000000500071c11 */ /* 0x000fc400090f1403 */
[----:B------:R-:W-:Y:S01]  /*1240*/  ISETP.NE.U32.AND P2, PT, RZ, UR8, PT ;  /* 0x00000008ff007c0c */ /* 0x000fe2000bf45070 */
[----:B------:R-:W-:Y:S01]  /*1250*/  ULDC UR4, c[0x0][0x288] ;  /* 0x0000a20000047ab9 */ /* 0x000fe20000000800 */
[C---:B------:R-:W-:Y:S01]  /*1260*/  IADD3 R8, P3, R37.reuse, UR6, RZ ;  /* 0x0000000625087c10 */ /* 0x040fe2000ff7e0ff */
[----:B------:R1:W-:Y:S01]  /*1270*/  STL [R1+0x1c], R37 ;  /* 0x00001c2501007387 */ /* 0x0003e20000100800 */
[----:B------:R-:W-:Y:S01]  /*1280*/  ISETP.NE.AND.EX P2, PT, RZ, UR9, PT, P2 ;  /* 0x00000009ff007c0c */ /* 0x000fe2000bf45320 */
[----:B0-----:R-:W-:Y:S01]  /*1290*/  IMAD.MOV.U32 R3, RZ, RZ, RZ ;  /* 0x000000ffff037224 */ /* 0x001fe200078e00ff */
[C---:B------:R-:W-:Y:S01]  /*12a0*/  IADD3.X R9, R36.reuse, UR7, RZ, P3, !PT ;  /* 0x0000000724097c10 */ /* 0x040fe20009ffe4ff */
[----:B------:R-:W-:Y:S01]  /*12b0*/  IMAD.U32 R31, RZ, RZ, UR4 ;  /* 0x00000004ff1f7e24 */ /* 0x000fe2000f8e00ff */
[----:B------:R-:W-:Y:S01]  /*12c0*/  ULDC.64 UR4, c[0x0][0x418] ;  /* 0x0001060000047ab9 */ /* 0x000fe20000000a00 */
[----:B------:R1:W-:Y:S04]  /*12d0*/  STL [R1+0x20], R36 ;  /* 0x0000202401007387 */ /* 0x0003e80000100800 */
[----:B------:R1:W5:Y:S04]  /*12e0*/  @P1 LDG.E R3, desc[UR40][R6.64] ;  /* 0x0000002806031981 */ /* 0x000368000c1e1900 */
[----:B------:R-:W-:Y:S01]  /*12f0*/  @P2 IADD3 R4, P1, R37, UR8, RZ ;  /* 0x0000000825042c10 */ /* 0x000fe2000ff3e0ff */
[----:B------:R1:W5:Y:S03]  /*1300*/  @P0 LDG.E R35, desc[UR40][R8.64] ;  /* 0x0000002808230981 */ /* 0x000366000c1e1900 */
[----:B------:R-:W-:-:S05]  /*1310*/  @P2 IADD3.X R5, R36, UR9, RZ, P1, !PT ;  /* 0x0000000924052c10 */ /* 0x000fca0008ffe4ff */
[----:B------:R1:W5:Y:S01]  /*1320*/  @P2 LDG.E R31, desc[UR40][R4.64] ;  /* 0x00000028041f2981 */ /* 0x000362000c1e1900 */
[----:B------:R-:W-:Y:S01]  /*1330*/  UISETP.NE.U32.AND UP0, UPT, UR4, URZ, UPT ;  /* 0x0000003f0400728c */ /* 0x000fe2000bf05070 */
[----:B------:R-:W-:Y:S02]  /*1340*/  IMAD.MOV.U32 R29, RZ, RZ, R0 ;  /* 0x000000ffff1d7224 */ /* 0x000fe400078e0000 */
[----:B------:R-:W-:Y:S01]  /*1350*/  ULDC UR4, c[0x0][0x424] ;  /* 0x0001090000047ab9 */ /* 0x000fe20000000800 */
[----:B------:R-:W-:-:S03]  /*1360*/  UISETP.NE.AND.EX UP0, UPT, UR5, URZ, UPT, UP0 ;  /* 0x0000003f0500728c */ /* 0x000fc6000bf05300 */
[----:B------:R-:W-:Y:S01]  /*1370*/  ULDC UR5, c[0x0][0x2f0] ;  /* 0x0000bc0000057ab9 */ /* 0x000fe20000000800 */
[----:B------:R-:W-:-:S04]  /*1380*/  USEL UR4, UR4, 0x1, UP0 ;  /* 0x0000000104047887 */ /* 0x000fc80008000000 */
[----:B------:R-:W-:-:S03]  /*1390*/  UIMAD UR4, UR4, UR5, URZ ;  /* 0x00000005040472a4 */ /* 0x000fc6000f8e023f */
[----:B------:R-:W-:Y:S02]  /*13a0*/  ULDC UR5, c[0x0][0x348] ;  /* 0x0000d20000057ab9 */ /* 0x000fe40000000800 */
[----:B----4-:R-:W-:Y:S02]  /*13b0*/  IMAD.U32 R30, RZ, RZ, UR5 ;  /* 0x00000005ff1e7e24 */ /* 0x010fe4000f8e00ff */
[----:B------:R-:W-:Y:S01]  /*13c0*/  IMAD.U32 R32, RZ, RZ, UR4 ;  /* 0x00000004ff207e24 */ /* 0x000fe2000f8e00ff */
[----:B-1-3--:R-:W-:Y:S06]  /*13d0*/  @P2 BRA `(.L_x_651) ;  /* 0x0000000000242947 */ /* 0x00afec0003800000 */
[----:B------:R-:W-:Y:S02]  /*13e0*/  ULDC.64 UR4, c[0x0][0xa00] ;  /* 0x0002800000047ab9 */ /* 0x000fe40000000a00 */
[----:B------:R-:W-:-:S04]  /*13f0*/  ISETP.NE.U32.AND P1, PT, RZ, UR4, PT ;  /* 0x00000004ff007c0c */ /* 0x000fc8000bf25070 */
[----:B------:R-:W-:-:S13]  /*1400*/  ISETP.NE.AND.EX P1, PT, RZ, UR5, PT, P1 ;  /* 0x00000005ff007c0c */ /* 0x000fda000bf25310 */
[----:B------:R-:W-:Y:S05]  /*1410*/  @!P1 BRA `(.L_x_651) ;  /* 0x0000000000149947 */ /* 0x000fea0003800000 */
[----:B------:R-:W0:Y:S02]  /*1420*/  LDC.64 R4, c[0x0][0xa00] ;  /* 0x00028000ff047b82 */ /* 0x000e240000000a00 */
[----:B0-----:R-:W-:-:S05]  /*1430*/  IMAD.WIDE R4, R29, 0x4, R4 ;  /* 0x000000041d047825 */ /* 0x001fca00078e0204 */
[----:B-----5:R-:W2:Y:S04]  /*1440*/  LDG.E R31, desc[UR40][R4.64] ;  /* 0x00000028041f7981 */ /* 0x020ea8000c1e1900 */
[----:B------:R-:W2:Y:S02]  /*1450*/  LDG.E R0, desc[UR40][R4.64+0x4] ;  /* 0x0000042804007981 */ /* 0x000ea4000c1e1900 */
[----:B--2---:R-:W-:-:S07]  /*1460*/  IMAD.IADD R31, R0, 0x1, -R31 ;  /* 0x00000001001f7824 */ /* 0x004fce00078e0a1f */
.L_x_651:
[----:B------:R-:W-:Y:S01]  /*1470*/  ULDC.64 UR4, c[0x0][0xa20] ;  /* 0x0002880000047ab9 */ /* 0x000fe20000000a00 */
[----:B------:R0:W-:Y:S01]  /*1480*/  STL [R1+0x2c], R33 ;  /* 0x00002c2101007387 */ /* 0x0001e20000100800 */
[----:B------:R-:W-:-:S03]  /*1490*/  ISETP.NE.U32.AND P1, PT, RZ, UR4, PT ;  /* 0x00000004ff007c0c */ /* 0x000fc6000bf25070 */
[----:B------:R0:W-:Y:S01]  /*14a0*/  STL [R1+0x18], R34 ;  /* 0x0000182201007387 */ /* 0x0001e20000100800 */
[----:B------:R-:W-:-:S13]  /*14b0*/  ISETP.NE.AND.EX P1, PT, RZ, UR5, PT, P1 ;  /* 0x00000005ff007c0c */ /* 0x000fda000bf25310 */
[----:B0-----:R-:W-:Y:S05]  /*14c0*/  @!P1 BRA `(.L_x_652) ;  /* 0x0000000000109947 */ /* 0x001fea0003800000 */
[----:B------:R-:W-:-:S04]  /*14d0*/  IADD3 R4, P0, R37, UR4, RZ ;  /* 0x0000000425047c10 */ /* 0x000fc8000ff1e0ff */
[----:B------:R-:W-:-:S05]  /*14e0*/  IADD3.X R5, R36, UR5, RZ, P0, !PT ;  /* 0x0000000524057c10 */ /* 0x000fca00087fe4ff */
[----:B------:R0:W5:Y:S01]  /*14f0*/  LDG.E R32, desc[UR40][R4.64] ;  /* 0x0000002804207981 */ /* 0x000162000c1e1900 */
[----:B------:R-:W-:Y:S05]  /*1500*/  BRA `(.L_x_653) ;  /* 0x0000000000107947 */ /* 0x000fea0003800000 */
.L_x_652:
[----:B------:R-:W-:Y:S05]  /*1510*/  @!P0 BRA `(.L_x_653) ;  /* 0x00000000000c8947 */ /* 0x000fea0003800000 */
[----:B------:R-:W2:Y:S04]  /*1520*/  LDG.E R5, desc[UR40][R8.64] ;  /* 0x0000002808057981 */ /* 0x000ea8000c1e1900 */
[----:B------:R-:W2:Y:S02]  /*1530*/  LDG.E R32, desc[UR40][R8.64+0x4] ;  /* 0x0000042808207981 */ /* 0x000ea4000c1e1900 */
[----:B--2---:R-:W-:-:S07]  /*1540*/  IMAD.IADD R32, R32, 0x1, -R5 ;  /* 0x0000000120207824 */ /* 0x004fce00078e0a05 */
.L_x_653:
[----:B------:R-:W-:Y:S02]  /*1550*/  ULDC.64 UR4, c[0x0][0xa10] ;  /* 0x0002840000047ab9 */ /* 0x000fe40000000a00 */
[----:B------:R-:W-:-:S04]  /*1560*/  ISETP.NE.U32.AND P0, PT, RZ, UR4, PT ;  /* 0x00000004ff007c0c */ /* 0x000fc8000bf05070 */
[----:B------:R-:W-:Y:S01]  /*1570*/  ISETP.NE.AND.EX P0, PT, RZ, UR5, PT, P0 ;  /* 0x00000005ff007c0c */ /* 0x000fe2000bf05300 */
[----:B-----5:R-:W-:Y:S01]  /*1580*/  IMAD.IADD R11, R32, 0x1, -R3 ;  /* 0x00000001200b7824 */ /* 0x020fe200078e0a03 */
[----:B------:R-:W-:-:S11]  /*1590*/  ULDC.64 UR4, c[0x0][0xa30] ;  /* 0x00028c0000047ab9 */ /* 0x000fd60000000a00 */
[----:B0-----:R-:W0:Y:S02]  /*15a0*/  @P0 LDC.64 R4, c[0x0][0xa10] ;  /* 0x00028400ff040b82 */ /* 0x001e240000000a00 */
[----:B0-----:R-:W-:-:S05]  /*15b0*/  @P0 IMAD.WIDE R4, R29, 0x4, R4 ;  /* 0x000000041d040825 */ /* 0x001fca00078e0204 */
[----:B------:R-:W2:Y:S04]  /*15c0*/  @P0 LDG.E R0, desc[UR40][R4.64] ;  /* 0x0000002804000981 */ /* 0x000ea8000c1e1900 */
[----:B------:R0:W2:Y:S01]  /*15d0*/  @P0 LDG.E R9, desc[UR40][R4.64+0x4] ;  /* 0x0000042804090981 */ /* 0x0000a2000c1e1900 */
[----:B------:R-:W-:Y:S01]  /*15e0*/  ISETP.NE.U32.AND P1, PT, RZ, UR4, PT ;  /* 0x00000004ff007c0c */ /* 0x000fe2000bf25070 */
[----:B------:R-:W-:-:S03]  /*15f0*/  IMAD.MOV.U32 R28, RZ, RZ, R32 ;  /* 0x000000ffff1c7224 */ /* 0x000fc600078e0020 */
[----:B------:R-:W-:Y:S01]  /*1600*/  ISETP.NE.AND.EX P1, PT, RZ, UR5, PT, P1 ;  /* 0x00000005ff007c0c */ /* 0x000fe2000bf25310 */
[----:B0-----:R-:W-:-:S05]  /*1610*/  IMAD.MOV R4, RZ, RZ, -R11 ;  /* 0x000000ffff047224 */ /* 0x001fca00078e0a0b */
[----:B------:R-:W-:-:S07]  /*1620*/  VIMNMX R4, RZ, R4, !PT ;  /* 0x00000004ff047248 */ /* 0x000fce0007fe0100 */
[----:B------:R-:W-:-:S04]  /*1630*/  @P1 IADD3 R6, P2, R37, UR4, RZ ;  /* 0x0000000425061c10 */ /* 0x000fc8000ff5e0ff */
[----:B------:R-:W-:-:S05]  /*1640*/  @P1 IADD3.X R7, R36, UR5, RZ, P2, !PT ;  /* 0x0000000524071c10 */ /* 0x000fca00097fe4ff */
[----:B------:R0:W5:Y:S01]  /*1650*/  @P1 LDG.E R28, desc[UR40][R6.64] ;  /* 0x00000028061c1981 */ /* 0x000162000c1e1900 */
[----:B--2---:R-:W-:-:S04]  /*1660*/  @P0 IMAD.IADD R30, R9, 0x1, -R0 ;  /* 0x00000001091e0824 */ /* 0x004fc800078e0a00 */
[----:B------:R-:W-:-:S04]  /*1670*/  IMAD.IADD R177, R11, 0x1, R30 ;  /* 0x000000010bb17824 */ /* 0x000fc800078e021e */
[----:B------:R-:W-:-:S04]  /*1680*/  VIADD R0, R177, 0x5f ;  /* 0x0000005fb1007836 */ /* 0x000fc80000000000 */
[----:B------:R-:W-:-:S05]  /*1690*/  IMAD.HI R0, R0, 0x2aaaaaab, RZ ;  /* 0x2aaaaaab00007827 */ /* 0x000fca00078e02ff */
[----:B------:R-:W-:-:S04]  /*16a0*/  SHF.R.U32.HI R3, RZ, 0x1f, R0 ;  /* 0x0000001fff037819 */ /* 0x000fc80000011600 */
[----:B------:R-:W-:-:S05]  /*16b0*/  LEA.HI.SX32 R178, R0, R3, 0x1c ;  /* 0x0000000300b27211 */ /* 0x000fca00078fe2ff */
[----:B------:R-:W-:-:S05]  /*16c0*/  IMAD R3, R178, 0x60, -R11 ;  /* 0x00000060b2037824 */ /* 0x000fca00078e0a0b */
[----:B------:R-:W-:-:S04]  /*16d0*/  VIMNMX R3, R3, R30, PT ;  /* 0x0000001e03037248 */ /* 0x000fc80003fe0100 */
[----:B------:R-:W-:Y:S01]  /*16e0*/  ISETP.GT.AND P0, PT, R3, R4, PT ;  /* 0x000000040300720c */ /* 0x000fe20003f04270 */
[----:B------:R-:W-:-:S05]  /*16f0*/  IMAD.WIDE.U32 R4, R4, -0x55555555, RZ ;  /* 0xaaaaaaab04047825 */ /* 0x000fca00078e00ff */
[----:B------:R-:W-:-:S05]  /*1700*/  SHF.R.U32.HI R27, RZ, 0x6, R5 ;  /* 0x00000006ff1b7819 */ /* 0x000fca0000011605 */
[----:B------:R-:W-:Y:S02]  /*1710*/  IMAD.MOV.U32 R26, RZ, RZ, R27 ;  /* 0x000000ffff1a7224 */ /* 0x000fe400078e001b */
[----:B------:R-:W-:-:S04]  /*1720*/  @P0 VIADD R0, R3, 0x5f ;  /* 0x0000005f03000836 */ /* 0x000fc80000000000 */
[----:B------:R-:W-:-:S05]  /*1730*/  @P0 IMAD.HI R0, R0, 0x2aaaaaab, RZ ;  /* 0x2aaaaaab00000827 */ /* 0x000fca00078e02ff */
[----:B------:R-:W-:-:S04]  /*1740*/  @P0 SHF.R.U32.HI R3, RZ, 0x1f, R0 ;  /* 0x0000001fff030819 */ /* 0x000fc80000011600 */
[----:B------:R-:W-:Y:S02]  /*1750*/  @P0 LEA.HI.SX32 R26, R0, R3, 0x1c ;  /* 0x00000003001a0211 */ /* 0x000fe400078fe2ff */
[----:B------:R-:W-:Y:S02]  /*1760*/  PLOP3.LUT P0, PT, PT, PT, PT, 0x80, 0x0 ;  /* 0x000000000000781c */ /* 0x000fe40003f0f070 */
[----:B------:R-:W-:-:S13]  /*1770*/  ISETP.GT.AND P1, PT, R26, R27, PT ;  /* 0x0000001b1a00720c */ /* 0x000fda0003f24270 */
[----:B0-----:R-:W-:Y:S05]  /*1780*/  @!P1 BRA `(.L_x_654) ;  /* 0x0000004400c49947 */ /* 0x001fea0003800000 */
[----:B------:R-:W-:Y:S01]  /*1790*/  VIADD R25, R19, 0x1c400 ;  /* 0x0001c40013197836 */ /* 0x000fe20000000000 */
[----:B------:R-:W-:Y:S04]  /*17a0*/  BSSY B6, `(.L_x_655) ;  /* 0x0000013000067945 */ /* 0x000fe80003800000 */
[----:B------:R-:W-:-:S13]  /*17b0*/  LOP3.LUT P0, RZ, R25, 0x3ff, RZ, 0xc0, !PT ;  /* 0x000003ff19ff7812 */ /* 0x000fda000780c0ff */
        /* <DEDUP_REMOVED lines=17> */
.L_x_656:
[----:B------:R-:W-:Y:S05]  /*18d0*/  BSYNC B6 ;  /* 0x0000000000067941 */ /* 0x000fea0003800000 */
.L_x_655:
        /* <DEDUP_REMOVED lines=20> */
.L_x_658:
[----:B------:R-:W-:Y:S05]  /*1a20*/  BSYNC B6 ;  /* 0x0000000000067941 */ /* 0x000fea0003800000 */
.L_x_657:
[----:B------:R-:W-:Y:S01]  /*1a30*/  ULDC.64 UR4, c[0x0][0x9f8] ;  /* 0x00027e0000047ab9 */ /* 0x000fe20000000a00 */
[----:B------:R-:W0:Y:S01]  /*1a40*/  LDC.64 R56, c[0x0][0x3f8] ;  /* 0x0000fe00ff387b82 */ /* 0x000e220000000a00 */
[----:B------:R-:W-:Y:S01]  /*1a50*/  ISETP.NE.U32.AND P0, PT, RZ, UR4, PT ;  /* 0x00000004ff007c0c */ /* 0x000fe2000bf05070 */
[----:B------:R-:W2:Y:S03]  /*1a60*/  LDL R14, [R1+0x30] ;  /* 0x00003000010e7983 */ /* 0x000ea60000100800 */
[----:B------:R-:W-:-:S03]  /*1a70*/  ISETP.NE.AND.EX P0, PT, RZ, UR5, PT, P0 ;  /* 0x00000005ff007c0c */ /* 0x000fc6000bf05300 */
[----:B------:R-:W1:Y:S08]  /*1a80*/  LDC R67, c[0x0][0x3f4] ;  /* 0x0000fd00ff437b82 */ /* 0x000e700000000800 */
[----:B------:R-:W3:Y:S02]  /*1a90*/  LDC.64 R62, c[0x0][0x408] ;  /* 0x00010200ff3e7b82 */ /* 0x000ee40000000a00 */
[----:B------:R-:W-:Y:S01]  /*1aa0*/  @P0 IADD3 R4, P1, R37, UR4, RZ ;  /* 0x0000000425040c10 */ /* 0x000fe2000ff3e0ff */
[----:B------:R-:W-:-:S03]  /*1ab0*/  ULDC UR4, c[0x0][0x320] ;  /* 0x0000c80000047ab9 */ /* 0x000fc60000000800 */
[----:B------:R-:W-:Y:S02]  /*1ac0*/  @P0 IADD3.X R5, R36, UR5, RZ, P1, !PT ;  /* 0x0000000524050c10 */ /* 0x000fe40008ffe4ff */
[----:B------:R-:W-:-:S03]  /*1ad0*/  ISETP.GE.AND P1, PT, R2, UR4, PT ;  /* 0x0000000402007c0c */ /* 0x000fc6000bf26270 */
[----:B------:R4:W2:Y:S01]  /*1ae0*/  @P0 LDG.E R29, desc[UR40][R4.64] ;  /* 0x00000028041d0981 */ /* 0x0008a2000c1e1900 */
[----:B------:R-:W-:Y:S02]  /*1af0*/  SEL R3, RZ, 0xffffffff, P1 ;  /* 0xffffffffff037807 */ /* 0x000fe40000800000 */
[----:B------:R-:W-:-:S03]  /*1b00*/  ISETP.GE.AND P0, PT, R16, UR4, PT ;  /* 0x0000000410007c0c */ /* 0x000fc6000bf06270 */
[----:B------:R-:W-:Y:S01]  /*1b10*/  IMAD.SHL.U32 R3, R3, 0x2, RZ ;  /* 0x0000000203037824 */ /* 0x000fe200078e00ff */
[----:B------:R-:W-:Y:S02]  /*1b20*/  SEL R0, RZ, 0x1, P0 ;  /* 0x00000001ff007807 */ /* 0x000fe40000000000 */
[----:B------:R-:W-:Y:S02]  /*1b30*/  ISETP.GE.AND P0, PT, R213, UR4, PT ;  /* 0x00000004d5007c0c */ /* 0x000fe4000bf06270 */
[----:B------:R-:W-:Y:S02]  /*1b40*/  ISETP.GE.AND P1, PT, R212, UR4, PT ;  /* 0x00000004d4007c0c */ /* 0x000fe4000bf26270 */
[----:B------:R-:W-:Y:S02]  /*1b50*/  LOP3.LUT R0, R3, 0x2, R0, 0xe2, !PT ;  /* 0x0000000203007812 */ /* 0x000fe400078ee200 */
[----:B------:R-:W-:Y:S02]  /*1b60*/  SEL R3, RZ, 0x4, P0 ;  /* 0x00000004ff037807 */ /* 0x000fe40000000000 */
[----:B----4-:R-:W-:-:S02]  /*1b70*/  SEL R4, RZ, 0x8, P1 ;  /* 0x00000008ff047807 */ /* 0x010fc40000800000 */
[----:B------:R-:W-:Y:S02]  /*1b80*/  ISETP.GE.AND P0, PT, R211, UR4, PT ;  /* 0x00000004d3007c0c */ /* 0x000fe4000bf06270 */
[----:B------:R-:W-:Y:S02]  /*1b90*/  ISETP.GE.AND P1, PT, R210, UR4, PT ;  /* 0x00000004d2007c0c */ /* 0x000fe4000bf26270 */
[----:B------:R-:W-:Y:S02]  /*1ba0*/  LOP3.LUT R0, R4, R0, R3, 0xfe, !PT ;  /* 0x0000000004007212 */ /* 0x000fe400078efe03 */
[----:B------:R-:W-:Y:S02]  /*1bb0*/  SEL R3, RZ, 0x10, P0 ;  /* 0x00000010ff037807 */ /* 0x000fe40000000000 */
[----:B------:R-:W-:Y:S02]  /*1bc0*/  SEL R4, RZ, 0x20, P1 ;  /* 0x00000020ff047807 */ /* 0x000fe40000800000 */
[----:B------:R-:W-:-:S02]  /*1bd0*/  SHF.R.S32.HI R9, RZ, 0x1f, R204 ;  /* 0x0000001fff097819 */ /* 0x000fc400000114cc */
[----:B------:R-:W-:-:S03]  /*1be0*/  LOP3.LUT R3, R4, R0, R3, 0xfe, !PT ;  /* 0x0000000004037212 */ /* 0x000fc600078efe03 */
[-C--:B0-----:R-:W-:Y:S02]  /*1bf0*/  IMAD R0, R9, R56.reuse, RZ ;  /* 0x0000003809007224 */ /* 0x081fe400078e02ff */
[----:B------:R-:W-:-:S04]  /*1c00*/  IMAD.WIDE.U32 R10, R204, R56, R16 ;  /* 0x00000038cc0a7225 */ /* 0x000fc800078e0010 */
[----:B------:R-:W-:-:S04]  /*1c10*/  IMAD R15, R204, R57, R0 ;  /* 0x00000039cc0f7224 */ /* 0x000fc800078e0200 */
[----:B------:R-:W-:Y:S02]  /*1c20*/  IMAD.IADD R11, R15, 0x1, R11 ;  /* 0x000000010f0b7824 */ /* 0x000fe400078e020b */
[----:B-----5:R-:W-:-:S04]  /*1c30*/  IMAD.WIDE.U32 R20, R28, R56, R10 ;  /* 0x000000381c147225 */ /* 0x020fc800078e000a */
[----:B------:R-:W4:Y:S01]  /*1c40*/  LDL R11, [R1+0x4] ;  /* 0x00000400010b7983 */ /* 0x000f220000100800 */
[----:B------:R-:W0:Y:S01]  /*1c50*/  S2R R36, SR_TID.X ;  /* 0x0000000000247919 */ /* 0x000e220000002100 */
[----:B------:R-:W0:Y:S01]  /*1c60*/  S2R R38, SR_TID.X ;  /* 0x0000000000267919 */ /* 0x000e220000002100 */
[----:B------:R-:W-:-:S04]  /*1c70*/  ISETP.GE.AND P0, PT, R215, UR4, PT ;  /* 0x00000004d7007c0c */ /* 0x000fc8000bf06270 */
[----:B------:R-:W-:Y:S02]  /*1c80*/  SEL R6, RZ, 0x40, P0 ;  /* 0x00000040ff067807 */ /* 0x000fe40000000000 */
[----:B-1----:R-:W-:Y:S02]  /*1c90*/  ISETP.GE.AND P0, PT, R16, R67, PT ;  /* 0x000000431000720c */ /* 0x002fe40003f06270 */
[----:B------:R-:W-:Y:S02]  /*1ca0*/  ISETP.GE.AND P1, PT, R214, UR4, PT ;  /* 0x00000004d6007c0c */ /* 0x000fe4000bf26270 */
[----:B------:R-:W-:Y:S01]  /*1cb0*/  SEL R13, R67, RZ, P0 ;  /* 0x000000ff430d7207 */ /* 0x000fe20000000000 */
[----:B---3--:R-:W-:Y:S01]  /*1cc0*/  IMAD R8, R9, R62, RZ ;  /* 0x0000003e09087224 */ /* 0x008fe200078e02ff */
[----:B------:R-:W-:Y:S02]  /*1cd0*/  SHF.R.S32.HI R23, RZ, 0x1f, R22 ;  /* 0x0000001fff177819 */ /* 0x000fe40000011416 */
[----:B------:R-:W-:-:S02]  /*1ce0*/  SEL R7, RZ, 0x7fff80, P1 ;  /* 0x007fff80ff077807 */ /* 0x000fc40000800000 */
[----:B0-----:R-:W-:-:S04]  /*1cf0*/  SHF.R.U32.HI R36, RZ, 0x7, R36 ;  /* 0x00000007ff247819 */ /* 0x001fc80000011624 */
[----:B------:R-:W-:Y:S01]  /*1d00*/  ISETP.NE.AND P6, PT, R36, 0x1, PT ;  /* 0x000000012400780c */ /* 0x000fe20003fc5270 */
[----:B------:R-:W-:Y:S01]  /*1d10*/  IMAD.IADD R13, R16, 0x1, R13 ;  /* 0x00000001100d7824 */ /* 0x000fe200078e020d */
[----:B------:R-:W-:Y:S01]  /*1d20*/  LOP3.LUT R3, R7, R3, R6, 0xfe, !PT ;  /* 0x0000000307037212 */ /* 0x000fe200078efe06 */
[----:B------:R-:W-:Y:S02]  /*1d30*/  VIADD R38, R38, 0xffffff80 ;  /* 0xffffff8026267836 */ /* 0x000fe40000000000 */
[----:B------:R-:W-:Y:S01]  /*1d40*/  IMAD.WIDE.U32 R4, R204, R56, R22 ;  /* 0x00000038cc047225 */ /* 0x000fe200078e0016 */
[----:B------:R-:W-:-:S03]  /*1d50*/  SHF.R.S32.HI R12, RZ, 0x1f, R13 ;  /* 0x0000001fff0c7819 */ /* 0x000fc6000001140d */
[----:B------:R-:W-:Y:S02]  /*1d60*/  IMAD.IADD R0, R35, 0x1, R32 ;  /* 0x0000000123007824 */ /* 0x000fe400078e0220 */
[CC--:B------:R-:W-:Y:S02]  /*1d70*/  IMAD.WIDE.U32 R6, R204.reuse, R62.reuse, R22 ;  /* 0x0000003ecc067225 */ /* 0x0c0fe400078e0016 */
[----:B------:R-:W-:Y:S05]  /*1d80*/  @!P6 WARPSYNC.ALL ;  /* 0x000000000000e948 */ /* 0x000fea0003800000 */
[----:B------:R-:W-:Y:S01]  /*1d90*/  IMAD R61, R204, R63, R8 ;  /* 0x0000003fcc3d7224 */ /* 0x000fe200078e0208 */
[----:B------:R-:W-:Y:S01]  /*1da0*/  SHF.R.S32.HI R37, RZ, 0x1f, R38 ;  /* 0x0000001fff257819 */ /* 0x000fe20000011426 */
[----:B------:R-:W-:Y:S01]  /*1db0*/  IMAD.IADD R9, R5, 0x1, R15 ;  /* 0x0000000105097824 */ /* 0x000fe200078e020f */
[----:B------:R-:W-:Y:S01]  /*1dc0*/  LEA.HI R12, R12, R13, RZ, 0x3 ;  /* 0x0000000d0c0c7211 */ /* 0x000fe200078f18ff */
[----:B------:R-:W-:Y:S01]  /*1dd0*/  IMAD.MOV.U32 R8, RZ, RZ, R4 ;  /* 0x000000ffff087224 */ /* 0x000fe200078e0004 */
[----:B------:R-:W-:Y:S01]  /*1de0*/  PRMT R88, R3, 0x8880, RZ ;  /* 0x0000888003587816 */ /* 0x000fe200000000ff */
[----:B------:R-:W-:Y:S01]  /*1df0*/  IMAD.IADD R59, R7, 0x1, R61 ;  /* 0x00000001073b7824 */ /* 0x000fe200078e023d */
[----:B------:R-:W-:Y:S01]  /*1e00*/  SHF.R.S32.HI R7, RZ, 0x1f, R28 ;  /* 0x0000001fff077819 */ /* 0x000fe2000001141c */
[----:B------:R-:W-:Y:S01]  /*1e10*/  IMAD.WIDE.U32 R4, R204, R62, R16 ;  /* 0x0000003ecc047225 */ /* 0x000fe200078e0010 */
[----:B------:R-:W-:Y:S01]  /*1e20*/  LEA.HI R37, R37, R38, RZ, 0x2 ;  /* 0x0000002625257211 */ /* 0x000fe200078f10ff */
[----:B------:R-:W-:-:S02]  /*1e30*/  ULDC UR4, c[0x0][0x2f4] ;  /* 0x0000bd0000047ab9 */ /* 0x000fc40000000800 */
[----:B------:R-:W-:Y:S01]  /*1e40*/  IMAD.IADD R61, R61, 0x1, R5 ;  /* 0x000000013d3d7824 */ /* 0x000fe200078e0205 */
[----:B------:R-:W-:Y:S01]  /*1e50*/  SHF.R.S32.HI R76, RZ, 0x3, R12 ;  /* 0x00000003ff4c7819 */ /* 0x000fe2000001140c */
[C---:B------:R-:W-:Y:S01]  /*1e60*/  IMAD R5, R7.reuse, R56, RZ ;  /* 0x0000003807057224 */ /* 0x040fe200078e02ff */
[----:B------:R-:W-:Y:S01]  /*1e70*/  LOP3.LUT R77, R12, 0xfffffff8, RZ, 0xc0, !PT ;  /* 0xfffffff80c4d7812 */ /* 0x000fe200078ec0ff */
[----:B------:R-:W-:Y:S01]  /*1e80*/  IMAD R7, R7, R62, RZ ;  /* 0x0000003e07077224 */ /* 0x000fe200078e02ff */
[----:B------:R-:W-:Y:S01]  /*1e90*/  LOP3.LUT R37, R37, 0xfffffffc, RZ, 0xc0, !PT ;  /* 0xfffffffc25257812 */ /* 0x000fe200078ec0ff */
[----:B------:R-:W-:Y:S01]  /*1ea0*/  IMAD.MOV.U32 R66, RZ, RZ, 0x20 ;  /* 0x00000020ff427424 */ /* 0x000fe200078e00ff */
[----:B------:R-:W-:Y:S01]  /*1eb0*/  SHF.R.U32.HI R15, RZ, 0x3, R227 ;  /* 0x00000003ff0f7819 */ /* 0x000fe200000116e3 */
[----:B------:R-:W-:Y:S02]  /*1ec0*/  IMAD.MOV.U32 R58, RZ, RZ, R6 ;  /* 0x000000ffff3a7224 */ /* 0x000fe400078e0006 */
[----:B------:R-:W-:Y:S01]  /*1ed0*/  IMAD.MOV.U32 R60, RZ, RZ, R4 ;  /* 0x000000ffff3c7224 */ /* 0x000fe200078e0004 */
[----:B------:R-:W-:Y:S01]  /*1ee0*/  SHF.L.U64.HI R4, R56, 0x6, R57 ;  /* 0x0000000638047819 */ /* 0x000fe20000010239 */
[----:B------:R-:W-:Y:S01]  /*1ef0*/  IMAD R73, R28, R57, R5 ;  /* 0x000000391c497224 */ /* 0x000fe200078e0205 */
[----:B------:R-:W-:Y:S01]  /*1f00*/  SHF.L.U64.HI R6, R62, 0x6, R63 ;  /* 0x000000063e067819 */ /* 0x000fe2000001023f */
[----:B------:R-:W-:Y:S01]  /*1f10*/  IMAD R75, R28, R63, R7 ;  /* 0x0000003f1c4b7224 */ /* 0x000fe200078e0207 */
[----:B------:R-:W-:Y:S01]  /*1f20*/  PRMT R88, R88, 0x7710, RZ ;  /* 0x0000771058587816 */ /* 0x000fe200000000ff */
[----:B------:R-:W-:Y:S01]  /*1f30*/  IMAD R13, R57, 0x60, RZ ;  /* 0x00000060390d7824 */ /* 0x000fe200078e02ff */
[----:B------:R-:W-:Y:S01]  /*1f40*/  ISETP.GE.AND P2, PT, R2, UR4, PT ;  /* 0x0000000402007c0c */ /* 0x000fe2000bf46270 */
[----:B------:R-:W-:-:S02]  /*1f50*/  IMAD.SHL.U32 R5, R56, 0x40, RZ ;  /* 0x0000004038057824 */ /* 0x000fc400078e00ff */
[----:B------:R-:W-:-:S04]  /*1f60*/  IMAD.WIDE.U32 R8, R28, R56, R8 ;  /* 0x000000381c087225 */ /* 0x000fc800078e0008 */
[----:B------:R-:W-:Y:S02]  /*1f70*/  IMAD R69, R63, 0x60, RZ ;  /* 0x000000603f457824 */ /* 0x000fe400078e02ff */
[----:B------:R-:W-:Y:S02]  /*1f80*/  IMAD.SHL.U32 R7, R62, 0x40, RZ ;  /* 0x000000403e077824 */ /* 0x000fe400078e00ff */
[----:B------:R-:W-:-:S04]  /*1f90*/  IMAD.WIDE.U32 R58, R28, R62, R58 ;  /* 0x0000003e1c3a7225 */ /* 0x000fc800078e003a */
[----:B------:R-:W-:Y:S01]  /*1fa0*/  IMAD.WIDE.U32 R60, R28, R62, R60 ;  /* 0x0000003e1c3c7225 */ /* 0x000fe200078e003c */
[----:B------:R-:W-:-:S03]  /*1fb0*/  LOP3.LUT R82, R88, 0x1, RZ, 0xc0, !PT ;  /* 0x0000000158527812 */ /* 0x000fc600078ec0ff */
[----:B------:R-:W-:Y:S01]  /*1fc0*/  IMAD.WIDE.U32 R56, R56, 0x60, RZ ;  /* 0x0000006038387825 */ /* 0x000fe200078e00ff */
[----:B------:R-:W-:-:S03]  /*1fd0*/  LOP3.LUT R83, R88, 0x2, RZ, 0xc0, !PT ;  /* 0x0000000258537812 */ /* 0x000fc600078ec0ff */
[----:B------:R-:W-:Y:S01]  /*1fe0*/  IMAD.WIDE.U32 R62, R62, 0x60, RZ ;  /* 0x000000603e3e7825 */ /* 0x000fe200078e00ff */
[----:B------:R-:W-:-:S03]  /*1ff0*/  LOP3.LUT R84, R88, 0x4, RZ, 0xc0, !PT ;  /* 0x0000000458547812 */ /* 0x000fc600078ec0ff */
[----:B------:R-:W-:Y:S01]  /*2000*/  IMAD.IADD R37, R38, 0x1, -R37 ;  /* 0x0000000126257824 */ /* 0x000fe200078e0a25 */
[C---:B------:R-:W-:Y:S01]  /*2010*/  LOP3.LUT R85, R88.reuse, 0x8, RZ, 0xc0, !PT ;  /* 0x0000000858557812 */ /* 0x040fe200078ec0ff */
[----:B------:R-:W-:Y:S01]  /*2020*/  IMAD.IADD R72, R9, 0x1, R73 ;  /* 0x0000000109487824 */ /* 0x000fe200078e0249 */
[C---:B------:R-:W-:Y:S01]  /*2030*/  LOP3.LUT R86, R88.reuse, 0x10, RZ, 0xc0, !PT ;  /* 0x0000001058567812 */ /* 0x040fe200078ec0ff */
[----:B------:R-:W-:Y:S01]  /*2040*/  IMAD.IADD R74, R59, 0x1, R75 ;  /* 0x000000013b4a7824 */ /* 0x000fe200078e024b */
[----:B------:R-:W-:Y:S01]  /*2050*/  LOP3.LUT R87, R88, 0x20, RZ, 0xc0, !PT ;  /* 0x0000002058577812 */ /* 0x000fe200078ec0ff */
[----:B------:R-:W-:Y:S01]  /*2060*/  VIADD R64, R36, 0x8 ;  /* 0x0000000824407836 */ /* 0x000fe20000000000 */
[----:B------:R-:W-:Y:S01]  /*2070*/  SHF.R.S32.HI R32, RZ, 0x1f, R34 ;  /* 0x0000001fff207819 */ /* 0x000fe20000011422 */
[----:B------:R-:W-:Y:S01]  /*2080*/  IMAD R65, R37, 0x40, R204 ;  /* 0x0000004025417824 */ /* 0x000fe200078e02cc */
[----:B------:R-:W-:Y:S01]  /*2090*/  P2R R90, PR, RZ, 0x4 ;  /* 0x00000004ff5a7803 */ /* 0x000fe20000000000 */
[----:B------:R-:W-:Y:S01]  /*20a0*/  IMAD.SHL.U32 R67, R67, 0x2, RZ ;  /* 0x0000000243437824 */ /* 0x000fe200078e00ff */
[----:B------:R-:W-:Y:S01]  /*20b0*/  SHF.R.S32.HI R79, RZ, 0x1f, R77 ;  /* 0x0000001fff4f7819 */ /* 0x000fe2000001144d */
[----:B------:R-:W-:Y:S01]  /*20c0*/  IMAD.IADD R68, R57, 0x1, R13 ;  /* 0x0000000139447824 */ /* 0x000fe200078e020d */
[----:B------:R-:W-:Y:S01]  /*20d0*/  LOP3.LUT R88, R88, 0x40, RZ, 0xc0, !PT ;  /* 0x0000004058587812 */ /* 0x000fe200078ec0ff */
[----:B------:R-:W-:-:S02]  /*20e0*/  IMAD.IADD R69, R63, 0x1, R69 ;  /* 0x000000013f457824 */ /* 0x000fc400078e0245 */
[----:B------:R-:W-:Y:S02]  /*20f0*/  IMAD.IADD R73, R73, 0x1, R21 ;  /* 0x0000000149497824 */ /* 0x000fe400078e0215 */
[----:B------:R-:W-:Y:S02]  /*2100*/  IMAD.IADD R75, R75, 0x1, R61 ;  /* 0x000000014b4b7824 */ /* 0x000fe400078e023d */
[C---:B--2---:R-:W-:Y:S01]  /*2110*/  IMAD.SHL.U32 R10, R14.reuse, 0x40, RZ ;  /* 0x000000400e0a7824 */ /* 0x044fe200078e00ff */
[----:B------:R-:W-:Y:S01]  /*2120*/  @!P6 BAR.SYNC.DEFER_BLOCKING 0x9, 0x100 ;  /* 0x024400000000eb1d */ /* 0x000fe20000010000 */
[----:B------:R-:W-:-:S03]  /*2130*/  LOP3.LUT P1, RZ, R14, 0x4, RZ, 0xc0, !PT ;  /* 0x000000040eff7812 */ /* 0x000fc6000782c0ff */
[----:B------:R-:W-:-:S04]  /*2140*/  LOP3.LUT R10, R10, 0x1c0, RZ, 0xc0, !PT ;  /* 0x000001c00a0a7812 */ /* 0x000fc800078ec0ff */
[----:B------:R-:W-:Y:S02]  /*2150*/  SHF.R.U32.HI R35, RZ, 0x3, R10 ;  /* 0x00000003ff237819 */ /* 0x000fe4000001160a */
[----:B------:R-:W-:-:S04]  /*2160*/  LOP3.LUT R14, R10, 0x18, R16, 0xf8, !PT ;  /* 0x000000180a0e7812 */ /* 0x000fc800078ef810 */
[----:B------:R-:W-:-:S05]  /*2170*/  LOP3.LUT R14, R14, R35, RZ, 0x3c, !PT ;  /* 0x000000230e0e7212 */ /* 0x000fca00078e3cff */
[----:B------:R-:W-:Y:S01]  /*2180*/  IMAD R70, R229, 0x200, R14 ;  /* 0x00000200e5467824 */ /* 0x000fe200078e020e */
[--C-:B------:R-:W-:Y:S02]  /*2190*/  LOP3.LUT R14, R10, 0x38, R12.reuse, 0xf8, !PT ;  /* 0x000000380a0e7812 */ /* 0x100fe400078ef80c */
[----:B------:R-:W-:Y:S02]  /*21a0*/  LOP3.LUT R12, R227, 0x38, R12, 0xf8, !PT ;  /* 0x00000038e30c7812 */ /* 0x000fe400078ef80c */
[----:B------:R-:W-:Y:S02]  /*21b0*/  SEL R66, R66, 0xffffffe0, !P1 ;  /* 0xffffffe042427807 */ /* 0x000fe40004800000 */
[----:B------:R-:W-:Y:S02]  /*21c0*/  LOP3.LUT R14, R14, R35, RZ, 0x3c, !PT ;  /* 0x000000230e0e7212 */ /* 0x000fe400078e3cff */
[----:B------:R-:W-:Y:S01]  /*21d0*/  LOP3.LUT R12, R12, R15, RZ, 0x3c, !PT ;  /* 0x0000000f0c0c7212 */ /* 0x000fe200078e3cff */
[----:B------:R-:W-:Y:S01]  /*21e0*/  IMAD.IADD R71, R66, 0x1, R70 ;  /* 0x0000000142477824 */ /* 0x000fe200078e0246 */
[----:B------:R-:W-:Y:S01]  /*21f0*/  ISETP.GE.AND P1, PT, R16, UR4, PT ;  /* 0x0000000410007c0c */ /* 0x000fe2000bf26270 */
[----:B------:R-:W-:Y:S01]  /*2200*/  IMAD R80, R229, 0x200, R14 ;  /* 0x00000200e5507824 */ /* 0x000fe200078e020e */
[----:B------:R-:W-:Y:S01]  /*2210*/  SHF.R.S32.HI R78, RZ, 0x1f, R29 ;  /* 0x0000001fff4e7819 */ /* 0x000fe2000001141d */
[----:B----4-:R-:W-:-:S10]  /*2220*/  IMAD.IADD R81, R11, 0x1, R12 ;  /* 0x000000010b517824 */ /* 0x010fd400078e020c */
.L_x_712:
[----:B------:R-:W0:Y:S01]  /*2230*/  LDC R97, c[0x0][0x430] ;  /* 0x00010c00ff617b82 */ /* 0x000e220000000800 */
[----:B------:R-:W-:Y:S02]  /*2240*/  VIADD R26, R26, 0xffffffff ;  /* 0xffffffff1a1a7836 */ /* 0x000fe40000000000 */
[----:B------:R-:W-:Y:S02]  /*2250*/  IMAD.MOV.U32 R96, RZ, RZ, RZ ;  /* 0x000000ffff607224 */ /* 0x000fe400078e00ff */
[----:B------:R-:W-:-:S03]  /*2260*/  IMAD R13, R26, 0x60, R65 ;  /* 0x000000601a0d7824 */ /* 0x000fc600078e0241 */
[----:B------:R-:W1:Y:S01]  /*2270*/  LDC R54, c[0x0][0x3f4] ;  /* 0x0000fd00ff367b82 */ /* 0x000e620000000800 */
[----:B------:R-:W-:Y:S01]  /*2280*/  IMAD.IADD R40, R0, 0x1, R13 ;  /* 0x0000000100287824 */ /* 0x000fe200078e020d */
[----:B------:R-:W-:-:S03]  /*2290*/  ISETP.GE.AND P2, PT, R13, R30, PT ;  /* 0x0000001e0d00720c */ /* 0x000fc60003f46270 */
[----:B------:R-:W-:Y:S01]  /*22a0*/  IMAD.MOV.U32 R36, RZ, RZ, R40 ;  /* 0x000000ffff247224 */ /* 0x000fe200078e0028 */
[----:B------:R-:W-:Y:S02]  /*22b0*/  ISETP.GT.OR P2, PT, R65, 0x5f, P2 ;  /* 0x0000005f4100780c */ /* 0x000fe40001744670 */
[----:B0-----:R-:W-:-:S11]  /*22c0*/  ISETP.NE.AND P3, PT, R97, 0x1, PT ;  /* 0x000000016100780c */ /* 0x001fd60003f65270 */
[----:B------:R-:W0:Y:S08]  /*22d0*/  @!P2 LDC.64 R14, c[0x0][0x428] ;  /* 0x00010a00ff0eab82 */ /* 0x000e300000000a00 */
[----:B--2---:R-:W2:Y:S08]  /*22e0*/  @!P2 LDC.64 R12, c[0x0][0x418] ;  /* 0x00010600ff0cab82 */ /* 0x004eb00000000a00 */
[----:B---3--:R-:W3:Y:S08]  /*22f0*/  @P3 LDC R11, c[0x0][0x434] ;  /* 0x00010d00ff0b3b82 */ /* 0x008ef00000000800 */
[----:B------:R-:W4:Y:S01]  /*2300*/  @P3 LDC R38, c[0x0][0x438] ;  /* 0x00010e00ff263b82 */ /* 0x000f220000000800 */
[----:B---3--:R-:W-:-:S05]  /*2310*/  @P3 IMAD.HI.U32 R11, R40, R11, RZ ;  /* 0x0000000b280b3227 */ /* 0x008fca00078e00ff */
[----:B----4-:R-:W-:Y:S01]  /*2320*/  @P3 SHF.R.U32.HI R36, RZ, R38, R11 ;  /* 0x00000026ff243219 */ /* 0x010fe2000001160b */
[----:B0-----:R-:W-:-:S03]  /*2330*/  @!P2 IMAD R38, R78, R14, RZ ;  /* 0x0000000e4e26a224 */ /* 0x001fc600078e02ff */
[----:B------:R-:W-:Y:S01]  /*2340*/  @!P2 SHF.R.S32.HI R37, RZ, 0x1f, R36 ;  /* 0x0000001fff25a819 */ /* 0x000fe20000011424 */
[C---:B------:R-:W-:Y:S02]  /*2350*/  @!P2 IMAD R11, R29.reuse, R15, R38 ;  /* 0x0000000f1d0ba224 */ /* 0x040fe400078e0226 */
[----:B------:R-:W-:-:S04]  /*2360*/  @!P2 IMAD.WIDE.U32 R14, R29, R14, R36 ;  /* 0x0000000e1d0ea225 */ /* 0x000fc800078e0024 */
[----:B------:R-:W-:Y:S01]  /*2370*/  @!P2 IMAD.IADD R11, R15, 0x1, R11 ;  /* 0x000000010f0ba824 */ /* 0x000fe200078e020b */
[----:B--2---:R-:W-:-:S04]  /*2380*/  @!P2 LEA R12, P3, R14, R12, 0x2 ;  /* 0x0000000c0e0ca211 */ /* 0x004fc800078610ff */
[----:B------:R-:W-:-:S05]  /*2390*/  @!P2 LEA.HI.X R13, R14, R13, R11, 0x2, P3 ;  /* 0x0000000d0e0da211 */ /* 0x000fca00018f140b */
[----:B------:R0:W5:Y:S01]  /*23a0*/  @!P2 LDG.E R96, desc[UR40][R12.64] ;  /* 0x000000280c60a981 */ /* 0x000162000c1e1900 */
[----:B-1----:R-:W-:Y:S01]  /*23b0*/  ISETP.GE.AND P2, PT, R54, 0x1, PT ;  /* 0x000000013600780c */ /* 0x002fe20003f46270 */
[----:B------:R-:W-:Y:S01]  /*23c0*/  IMAD.MOV R14, RZ, RZ, -R36 ;  /* 0x000000ffff0e7224 */ /* 0x000fe200078e0a24 */
[----:B------:R-:W-:Y:S01]  /*23d0*/  ISETP.GT.AND P3, PT, R26, R27, PT ;  /* 0x0000001b1a00720c */ /* 0x000fe20003f64270 */
[C---:B------:R-:W-:Y:S01]  /*23e0*/  IMAD R94, R18.reuse, 0x1800, R70 ;  /* 0x00001800125e7824 */ /* 0x040fe200078e0246 */
[----:B------:R-:W-:Y:S05]  /*23f0*/  YIELD ;  /* 0x0000000000007946 */ /* 0x000fea0003800000 */
[----:B------:R-:W-:Y:S01]  /*2400*/  IMAD R92, R18, 0x1800, R71 ;  /* 0x00001800125c7824 */ /* 0x000fe200078e0247 */
[----:B------:R-:W-:Y:S01]  /*2410*/  BSSY B0, `(.L_x_659) ;  /* 0x0000307000007945 */ /* 0x000fe20003800000 */
[----:B------:R-:W-:Y:S01]  /*2420*/  IMAD R97, R97, R14, R40 ;  /* 0x0000000e61617224 */ /* 0x000fe200078e0228 */
[----:B------:R-:W-:Y:S01]  /*2430*/  P2R R91, PR, RZ, 0x8 ;  /* 0x00000008ff5b7803 */ /* 0x000fe20000000000 */
[----:B------:R-:W-:-:S02]  /*2440*/  IMAD R94, R94, 0x2, R25 ;  /* 0x000000025e5e7824 */ /* 0x000fc400078e0219 */
[----:B------:R-:W-:Y:S01]  /*2450*/  IMAD R92, R92, 0x2, R25 ;  /* 0x000000025c5c7824 */ /* 0x000fe200078e0219 */
[----:B0-----:R-:W-:Y:S06]  /*2460*/  @!P2 BRA `(.L_x_660) ;  /* 0x0000002800f4a947 */ /* 0x001fec0003800000 */
[----:B------:R-:W-:Y:S01]  /*2470*/  SHF.R.S32.HI R98, RZ, 0x1f, R97 ;  /* 0x0000001fff627819 */ /* 0x000fe20000011461 */
[----:B------:R-:W-:Y:S01]  /*2480*/  ULDC.64 UR4, c[0x0][0x300] ;  /* 0x0000c00000047ab9 */ /* 0x000fe20000000a00 */
[----:B-----5:R-:W-:Y:S01]  /*2490*/  SHF.R.S32.HI R99, RZ, 0x1f, R96 ;  /* 0x0000001fff637819 */ /* 0x020fe20000011460 */
[----:B------:R-:W-:Y:S01]  /*24a0*/  IMAD.WIDE.U32 R12, R97, UR4, RZ ;  /* 0x00000004610c7c25 */ /* 0x000fe2000f8e00ff */
[----:B------:R-:W-:Y:S02]  /*24b0*/  ULDC.U8 UR6, c[0x0][0x410] ;  /* 0x0001040000067ab9 */ /* 0x000fe40000000000 */
[----:B------:R-:W-:Y:S01]  /*24c0*/  ISETP.NE.AND P2, PT, RZ, UR6, PT ;  /* 0x00000006ff007c0c */ /* 0x000fe2000bf45270 */
[----:B------:R-:W-:Y:S02]  /*24d0*/  IMAD R14, R98, UR4, RZ ;  /* 0x00000004620e7c24 */ /* 0x000fe4000f8e02ff */
[-C--:B------:R-:W-:Y:S02]  /*24e0*/  IMAD R36, R69, R26.reuse, RZ ;  /* 0x0000001a45247224 */ /* 0x080fe400078e02ff */
[----:B------:R-:W-:Y:S01]  /*24f0*/  IMAD R11, R97, UR5, R14 ;  /* 0x00000005610b7c24 */ /* 0x000fe2000f8e020e */
[----:B------:R-:W-:Y:S01]  /*2500*/  ULDC.64 UR4, c[0x0][0x310] ;  /* 0x0000c40000047ab9 */ /* 0x000fe20000000a00 */
[----:B------:R-:W-:-:S02]  /*2510*/  IMAD R14, R68, R26, RZ ;  /* 0x0000001a440e7224 */ /* 0x000fc400078e02ff */
[----:B------:R-:W-:Y:S02]  /*2520*/  IMAD R15, R99, UR4, RZ ;  /* 0x00000004630f7c24 */ /* 0x000fe4000f8e02ff */
[----:B------:R-:W-:Y:S01]  /*2530*/  IMAD.IADD R13, R13, 0x1, R11 ;  /* 0x000000010d0d7824 */ /* 0x000fe200078e020b */
[----:B------:R-:W-:Y:S01]  /*2540*/  SHF.R.S32.HI R11, RZ, 0x1f, R26 ;  /* 0x0000001fff0b7819 */ /* 0x000fe2000001141a */
[C---:B------:R-:W-:Y:S02]  /*2550*/  IMAD R15, R96.reuse, UR5, R15 ;  /* 0x00000005600f7c24 */ /* 0x040fe4000f8e020f */
[----:B------:R-:W-:Y:S01]  /*2560*/  IMAD.WIDE.U32 R12, R96, UR4, R12 ;  /* 0x00000004600c7c25 */ /* 0x000fe2000f8e000c */
[----:B------:R-:W-:-:S03]  /*2570*/  ULDC.64 UR4, c[0x0][0x308] ;  /* 0x0000c20000047ab9 */ /* 0x000fc60000000a00 */
[----:B------:R-:W-:Y:S02]  /*2580*/  IMAD.IADD R13, R13, 0x1, R15 ;  /* 0x000000010d0d7824 */ /* 0x000fe400078e020f */
[----:B------:R-:W-:Y:S02]  /*2590*/  IMAD R15, R32, UR4, RZ ;  /* 0x00000004200f7c24 */ /* 0x000fe4000f8e02ff */
[C---:B------:R-:W-:Y:S02]  /*25a0*/  IMAD R39, R11.reuse, R56, R14 ;  /* 0x000000380b277224 */ /* 0x040fe400078e020e */
[----:B------:R-:W-:Y:S02]  /*25b0*/  IMAD R11, R11, R62, R36 ;  /* 0x0000003e0b0b7224 */ /* 0x000fe400078e0224 */
[C---:B------:R-:W-:Y:S02]  /*25c0*/  IMAD R103, R34.reuse, UR5, R15 ;  /* 0x0000000522677c24 */ /* 0x040fe4000f8e020f */
[----:B------:R-:W-:Y:S01]  /*25d0*/  IMAD.WIDE.U32 R36, R34, UR4, R12 ;  /* 0x0000000422247c25 */ /* 0x000fe2000f8e000c */
[----:B------:R-:W-:-:S03]  /*25e0*/  ULDC.64 UR4, c[0x0][0x2e8] ;  /* 0x0000ba0000047ab9 */ /* 0x000fc60000000a00 */
[----:B------:R-:W-:Y:S01]  /*25f0*/  IMAD.IADD R103, R37, 0x1, R103 ;  /* 0x0000000125677824 */ /* 0x000fe200078e0267 */
[----:B------:R-:W-:Y:S01]  /*2600*/  LEA R102, P3, R36, UR4, 0x1 ;  /* 0x0000000424667c11 */ /* 0x000fe2000f8608ff */
[----:B------:R-:W-:Y:S02]  /*2610*/  IMAD R100, R26, -0x60, R30 ;  /* 0xffffffa01a647824 */ /* 0x000fe400078e021e */
[-C--:B------:R-:W-:Y:S01]  /*2620*/  IMAD.WIDE.U32 R14, R56, R26.reuse, RZ ;  /* 0x0000001a380e7225 */ /* 0x080fe200078e00ff */
[----:B------:R-:W-:Y:S02]  /*2630*/  LEA.HI.X R103, R36, UR5, R103, 0x1, P3 ;  /* 0x0000000524677c11 */ /* 0x000fe400098f0c67 */
[----:B------:R-:W-:Y:S01]  /*2640*/  VIMNMX R100, R100, 0x60, PT ;  /* 0x0000006064647848 */ /* 0x000fe20003fe0100 */
[----:B------:R-:W-:-:S04]  /*2650*/  IMAD.WIDE.U32 R12, R62, R26, RZ ;  /* 0x0000001a3e0c7225 */ /* 0x000fc800078e00ff */
[----:B------:R-:W-:Y:S02]  /*2660*/  IMAD.IADD R53, R15, 0x1, R39 ;  /* 0x000000010f357824 */ /* 0x000fe400078e0227 */
[----:B------:R-:W-:Y:S01]  /*2670*/  IMAD.IADD R55, R13, 0x1, R11 ;  /* 0x000000010d377824 */ /* 0x000fe200078e020b */
[----:B------:R-:W-:Y:S06]  /*2680*/  @!P2 BRA `(.L_x_661) ;  /* 0x000000140044a947 */ /* 0x000fec0003800000 */
[----:B------:R-:W-:Y:S01]  /*2690*/  ISETP.GE.AND P2, PT, R204, R100, PT ;  /* 0x00000064cc00720c */ /* 0x000fe20003f46270 */
[----:B------:R-:W-:Y:S01]  /*26a0*/  BSSY B1, `(.L_x_662) ;  /* 0x000001b000017945 */ /* 0x000fe20003800000 */
[----:B------:R-:W-:Y:S02]  /*26b0*/  CS2R R36, SRZ ;  /* 0x0000000000247805 */ /* 0x000fe4000001ff00 */
[----:B------:R-:W-:Y:S02]  /*26c0*/  CS2R R44, SRZ ;  /* 0x00000000002c7805 */ /* 0x000fe4000001ff00 */
[----:B------:R-:W-:Y:S02]  /*26d0*/  CS2R R48, SRZ ;  /* 0x0000000000307805 */ /* 0x000fe4000001ff00 */
[----:B------:R-:W-:Y:S02]  /*26e0*/  CS2R R46, SRZ ;  /* 0x00000000002e7805 */ /* 0x000fe4000001ff00 */
[----:B------:R-:W-:-:S03]  /*26f0*/  CS2R R50, SRZ ;  /* 0x0000000000327805 */ /* 0x000fc6000001ff00 */
[----:B------:R-:W-:Y:S05]  /*2700*/  @P2 BRA `(.L_x_663) ;  /* 0x0000000000502947 */ /* 0x000fea0003800000 */
[----:B------:R-:W-:Y:S01]  /*2710*/  IADD3 R11, P3, R8, R14, RZ ;  /* 0x0000000e080b7210 */ /* 0x000fe20007f7e0ff */
[----:B------:R-:W-:Y:S01]  /*2720*/  ULDC.64 UR4, c[0x0][0x3e8] ;  /* 0x0000fa0000047ab9 */ /* 0x000fe20000000a00 */
[----:B------:R-:W-:Y:S02]  /*2730*/  CS2R R48, SRZ ;  /* 0x0000000000307805 */ /* 0x000fe4000001ff00 */
[----:B------:R-:W-:Y:S01]  /*2740*/  CS2R R50, SRZ ;  /* 0x0000000000327805 */ /* 0x000fe2000001ff00 */
[----:B------:R-:W-:Y:S01]  /*2750*/  IMAD.X R40, R53, 0x1, R72, P3 ;  /* 0x0000000135287824 */ /* 0x000fe200018e0648 */
[----:B------:R-:W-:-:S04]  /*2760*/  LEA R38, P3, R11, UR4, 0x1 ;  /* 0x000000040b267c11 */ /* 0x000fc8000f8608ff */
[----:B------:R-:W-:Y:S01]  /*2770*/  LEA.HI.X R39, R11, UR5, R40, 0x1, P3 ;  /* 0x000000050b277c11 */ /* 0x000fe200098f0c28 */
[----:B------:R-:W-:Y:S01]  /*2780*/  ULDC.64 UR4, c[0x0][0x400] ;  /* 0x0001000000047ab9 */ /* 0x000fe20000000a00 */
[----:B------:R-:W-:-:S05]  /*2790*/  IADD3 R11, P3, R58, R12, RZ ;  /* 0x0000000c3a0b7210 */ /* 0x000fca0007f7e0ff */
[----:B------:R-:W-:Y:S01]  /*27a0*/  IMAD.X R42, R55, 0x1, R74, P3 ;  /* 0x00000001372a7824 */ /* 0x000fe200018e064a */
[----:B------:R-:W-:-:S04]  /*27b0*/  LEA R40, P3, R11, UR4, 0x1 ;  /* 0x000000040b287c11 */ /* 0x000fc8000f8608ff */
[----:B------:R-:W-:Y:S02]  /*27c0*/  LEA.HI.X R41, R11, UR5, R42, 0x1, P3 ;  /* 0x000000050b297c11 */ /* 0x000fe400098f0c2a */
[----:B------:R-:W-:Y:S02]  /*27d0*/  ISETP.GE.AND P3, PT, R22, R54, PT ;  /* 0x000000361600720c */ /* 0x000fe40003f66270 */
[----:B------:R-:W-:Y:S02]  /*27e0*/  CS2R R44, SRZ ;  /* 0x00000000002c7805 */ /* 0x000fe4000001ff00 */
[----:B------:R-:W-:-:S09]  /*27f0*/  CS2R R46, SRZ ;  /* 0x00000000002e7805 */ /* 0x000fd2000001ff00 */
[----:B------:R0:W5:Y:S04]  /*2800*/  @!P3 LDG.E.64 R48, desc[UR40][R38.64] ;  /* 0x000000282630b981 */ /* 0x000168000c1e1b00 */
[----:B------:R0:W5:Y:S01]  /*2810*/  @!P3 LDG.E.64 R50, desc[UR40][R40.64] ;  /* 0x000000282832b981 */ /* 0x000162000c1e1b00 */
[----:B------:R-:W-:-:S13]  /*2820*/  ISETP.GE.AND P3, PT, R208, R54, PT ;  /* 0x00000036d000720c */ /* 0x000fda0003f66270 */
[----:B------:R0:W5:Y:S04]  /*2830*/  @!P3 LDG.E.64 R44, desc[UR40][R38.64+0x20] ;  /* 0x00002028262cb981 */ /* 0x000168000c1e1b00 */
[----:B------:R0:W5:Y:S02]  /*2840*/  @!P3 LDG.E.64 R46, desc[UR40][R40.64+0x20] ;  /* 0x00002028282eb981 */ /* 0x000164000c1e1b00 */
.L_x_663:
[----:B------:R-:W-:Y:S05]  /*2850*/  BSYNC B1 ;  /* 0x0000000000017941 */ /* 0x000fea0003800000 */
.L_x_662:
[----:B------:R-:W-:Y:S01]  /*2860*/  VIADD R11, R204, 0x40 ;  /* 0x00000040cc0b7836 */ /* 0x000fe20000000000 */
[----:B------:R-:W-:Y:S01]  /*2870*/  BSSY B1, `(.L_x_664) ;  /* 0x000001c000017945 */ /* 0x000fe20003800000 */
[----:B0-----:R-:W-:Y:S02]  /*2880*/  CS2R R40, SRZ ;  /* 0x0000000000287805 */ /* 0x001fe4000001ff00 */
[----:B------:R-:W-:Y:S01]  /*2890*/  CS2R R38, SRZ ;  /* 0x0000000000267805 */ /* 0x000fe2000001ff00 */
[----:B-----5:R-:W-:Y:S01]  /*28a0*/  IMAD.MOV.U32 R52, RZ, RZ, R44 ;  /* 0x000000ffff347224 */ /* 0x020fe200078e002c */
[----:B------:R-:W-:Y:S01]  /*28b0*/  ISETP.GE.AND P4, PT, R11, R100, PT ;  /* 0x000000640b00720c */ /* 0x000fe20003f86270 */
[----:B------:R-:W-:Y:S01]  /*28c0*/  IMAD.MOV.U32 R89, RZ, RZ, R45 ;  /* 0x000000ffff597224 */ /* 0x000fe200078e002d */
[----:B------:R-:W-:-:S11]  /*28d0*/  CS2R R42, SRZ ;  /* 0x00000000002a7805 */ /* 0x000fd6000001ff00 */
[----:B------:R-:W-:Y:S05]  /*28e0*/  @P4 BRA `(.L_x_665) ;  /* 0x0000000000504947 */ /* 0x000fea0003800000 */
[----:B------:R-:W-:Y:S01]  /*28f0*/  IADD3 R14, P3, P5, R8, R14, R5 ;  /* 0x0000000e080e7210 */ /* 0x000fe20007d7e005 */
[----:B------:R-:W-:Y:S01]  /*2900*/  ULDC.64 UR4, c[0x0][0x3e8] ;  /* 0x0000fa0000047ab9 */ /* 0x000fe20000000a00 */
[----:B------:R-:W-:Y:S02]  /*2910*/  CS2R R40, SRZ ;  /* 0x0000000000287805 */ /* 0x000fe4000001ff00 */
[----:B------:R-:W-:Y:S02]  /*2920*/  CS2R R42, SRZ ;  /* 0x00000000002a7805 */ /* 0x000fe4000001ff00 */
[----:B------:R-:W-:Y:S02]  /*2930*/  IADD3.X R13, R72, R53, R4, P3, P5 ;  /* 0x00000035480d7210 */ /* 0x000fe40001fea404 */
[----:B------:R-:W-:-:S04]  /*2940*/  IADD3 R11, P3, P5, R58, R12, R7 ;  /* 0x0000000c3a0b7210 */ /* 0x000fc80007d7e007 */
[----:B------:R-:W-:Y:S02]  /*2950*/  IADD3.X R36, R74, R55, R6, P3, P5 ;  /* 0x000000374a247210 */ /* 0x000fe40001fea406 */
[----:B------:R-:W-:-:S04]  /*2960*/  LEA R12, P3, R14, UR4, 0x1 ;  /* 0x000000040e0c7c11 */ /* 0x000fc8000f8608ff */
[----:B------:R-:W-:Y:S01]  /*2970*/  LEA.HI.X R13, R14, UR5, R13, 0x1, P3 ;  /* 0x000000050e0d7c11 */ /* 0x000fe200098f0c0d */
[----:B------:R-:W-:Y:S02]  /*2980*/  ULDC.64 UR4, c[0x0][0x400] ;  /* 0x0001000000047ab9 */ /* 0x000fe40000000a00 */
        /* <DEDUP_REMOVED lines=10> */
.L_x_665:
[----:B------:R-:W-:Y:S05]  /*2a30*/  BSYNC B1 ;  /* 0x0000000000017941 */ /* 0x000fea0003800000 */
.L_x_664:
[----:B------:R-:W-:Y:S01]  /*2a40*/  IMAD.MOV.U32 R11, RZ, RZ, R48 ;  /* 0x000000ffff0b7224 */ /* 0x000fe200078e0030 */
[----:B------:R-:W-:Y:S01]  /*2a50*/  ISETP.NE.AND P3, PT, R209, 0x3, PT ;  /* 0x00000003d100780c */ /* 0x000fe20003f65270 */
[----:B0-----:R-:W-:Y:S01]  /*2a60*/  IMAD.MOV.U32 R12, RZ, RZ, R49 ;  /* 0x000000ffff0c7224 */ /* 0x001fe200078e0031 */
[----:B------:R-:W-:Y:S01]  /*2a70*/  PRMT R121, R52, 0x7610, R121 ;  /* 0x0000761034797816 */ /* 0x000fe20000000079 */
[----:B------:R-:W-:Y:S01]  /*2a80*/  IMAD.MOV.U32 R13, RZ, RZ, R50 ;  /* 0x000000ffff0d7224 */ /* 0x000fe200078e0032 */
[----:B------:R-:W-:Y:S01]  /*2a90*/  PRMT R111, R11, 0x7610, R111 ;  /* 0x000076100b6f7816 */ /* 0x000fe2000000006f */
[----:B------:R-:W-:Y:S01]  /*2aa0*/  IMAD.MOV.U32 R11, RZ, RZ, R46 ;  /* 0x000000ffff0b7224 */ /* 0x000fe200078e002e */
[----:B------:R-:W-:Y:S01]  /*2ab0*/  PRMT R95, R95, 0x5410, R12 ;  /* 0x000054105f5f7816 */ /* 0x000fe2000000000c */
[----:B------:R-:W-:Y:S01]  /*2ac0*/  IMAD.MOV.U32 R12, RZ, RZ, R47 ;  /* 0x000000ffff0c7224 */ /* 0x000fe200078e002f */
[----:B------:R-:W-:Y:S01]  /*2ad0*/  PRMT R104, R104, 0x5410, R13 ;  /* 0x0000541068687816 */ /* 0x000fe2000000000d */
[----:B------:R-:W-:Y:S01]  /*2ae0*/  IMAD.MOV.U32 R14, RZ, RZ, R51 ;  /* 0x000000ffff0e7224 */ /* 0x000fe200078e0033 */
[----:B------:R-:W-:Y:S01]  /*2af0*/  PRMT R123, R11, 0x7610, R123 ;  /* 0x000076100b7b7816 */ /* 0x000fe2000000007b */
[----:B-----5:R-:W-:Y:S01]  /*2b00*/  IMAD.MOV.U32 R11, RZ, RZ, R36 ;  /* 0x000000ffff0b7224 */ /* 0x020fe200078e0024 */
        /* <DEDUP_REMOVED lines=14> */
[----:B------:R-:W-:-:S02]  /*2bf0*/  PRMT R105, R11, 0x7610, R105 ;  /* 0x000076100b697816 */ /* 0x000fc40000000069 */
[----:B------:R-:W-:Y:S02]  /*2c00*/  PRMT R106, R12, 0x7610, R106 ;  /* 0x000076100c6a7816 */ /* 0x000fe4000000006a */
[----:B------:R-:W-:Y:S02]  /*2c10*/  PRMT R109, R13, 0x7610, R109 ;  /* 0x000076100d6d7816 */ /* 0x000fe4000000006d */
[----:B------:R-:W-:Y:S01]  /*2c20*/  PRMT R110, R14, 0x7610, R110 ;  /* 0x000076100e6e7816 */ /* 0x000fe2000000006e */
[----:B------:R-:W-:Y:S06]  /*2c30*/  @!P3 BRA `(.L_x_666) ;  /* 0x000000000004b947 */ /* 0x000fec0003800000 */
[----:B------:R-:W-:Y:S01]  /*2c40*/  BPT.TRAP 0x1 ;  /* 0x000000040000795c */ /* 0x000fe20000300000 */
.L_x_666:
[----:B------:R-:W-:Y:S01]  /*2c50*/  IMAD R89, R18, 0x8, R19 ;  /* 0x0000000812597824 */ /* 0x000fe200078e0213 */
[----:B------:R-:W-:Y:S01]  /*2c60*/  SHF.L.U32 R101, R207, 0x1f, RZ ;  /* 0x0000001fcf657819 */ /* 0x000fe200000006ff */
[----:B------:R-:W-:Y:S03]  /*2c70*/  BSSY B1, `(.L_x_667) ;  /* 0x0000003000017945 */ /* 0x000fe60003800000 */
[----:B------:R-:W0:Y:S02]  /*2c80*/  SYNCS.PHASECHK.TRANS64.TRYWAIT P5, [R89+URZ+0x22890], R101 ;  /* 0x02289065590075a7 */ /* 0x000e2400080a017f */
[----:B0-----:R-:W-:Y:S05]  /*2c90*/  @!P5 BRA `(.L_x_668) ;  /* 0x0000013800e4d947 */ /* 0x001fea0003800000 */
.L_x_914:
[----:B------:R-:W-:Y:S05]  /*2ca0*/  BSYNC B1 ;  /* 0x0000000000017941 */ /* 0x000fea0003800000 */
.L_x_667:
[----:B------:R-:W-:-:S03]  /*2cb0*/  UMOV UR4, 0xffffffff ;  /* 0xffffffff00047882 */ /* 0x000fc60000000000 */
[----:B------:R-:W-:Y:S05]  /*2cc0*/  BRA.DIV UR4, `(.L_x_669) ;  /* 0x0000013a04ec7947 */ /* 0x000fea000b800000 */
[----:B------:R1:W2:Y:S04]  /*2cd0*/  SHFL.IDX PT, R55, R103, RZ, 0x1c1f ;  /* 0x001c1fff67377589 */ /* 0x0002a800000e0000 */
[----:B------:R1:W3:Y:S02]  /*2ce0*/  SHFL.IDX PT, R93, R102, RZ, 0x1c1f ;  /* 0x001c1fff665d7589 */ /* 0x0002e400000e0000 */
.L_x_918:
[----:B------:R-:W-:Y:S04]  /*2cf0*/  BSSY B1, `(.L_x_670) ;  /* 0x0000073000017945 */ /* 0x000fe80003800000 */
[----:B------:R-:W-:Y:S05]  /*2d00*/  @P2 BRA `(.L_x_671) ;  /* 0x0000000400c42947 */ /* 0x000fea0003800000 */
[----:B------:R-:W-:Y:S04]  /*2d10*/  BSSY B2, `(.L_x_672) ;  /* 0x0000038000027945 */ /* 0x000fe80003800000 */
[----:B------:R-:W-:Y:S05]  /*2d20*/  @P1 BRA `(.L_x_673) ;  /* 0x0000000000d81947 */ /* 0x000fea0003800000 */
[----:B------:R4:W0:Y:S01]  /*2d30*/  LDS.128 R12, [R94] ;  /* 0x000000005e0c7984 */ /* 0x0008220000000c00 */
[C---:B---3--:R-:W-:Y:S01]  /*2d40*/  LEA R52, P2, R16.reuse, R93, 0x1 ;  /* 0x0000005d10347211 */ /* 0x048fe200078408ff */
[----:B------:R-:W-:Y:S03]  /*2d50*/  BSSY B3, `(.L_x_674) ;  /* 0x0000032000037945 */ /* 0x000fe60003800000 */
[----:B--2---:R-:W-:Y:S02]  /*2d60*/  LEA.HI.X R53, R16, R55, R17, 0x1, P2 ;  /* 0x0000003710357211 */ /* 0x004fe400010f0c11 */
[----:B------:R-:W-:-:S13]  /*2d70*/  ISETP.GE.AND P2, PT, R22, R54, PT ;  /* 0x000000361600720c */ /* 0x000fda0003f46270 */
[----:B----4-:R-:W-:Y:S05]  /*2d80*/  @P2 BRA `(.L_x_675) ;  /* 0x0000000000b82947 */ /* 0x010fea0003800000 */
[----:B------:R-:W-:Y:S01]  /*2d90*/  SHF.R.U64 R11, R48, 0x10, R49 ;  /* 0x00000010300b7819 */ /* 0x000fe20000001231 */
[----:B0-----:R-:W-:Y:S01]  /*2da0*/  IMAD.U32 R48, R14, 0x10000, RZ ;  /* 0x000100000e307824 */ /* 0x001fe200078e00ff */
[--C-:B------:R-:W-:Y:S02]  /*2db0*/  SHF.R.U64 R114, R50, 0x10, R51.reuse ;  /* 0x0000001032727819 */ /* 0x100fe40000001233 */
[----:B------:R-:W-:Y:S02]  /*2dc0*/  SHF.R.U32.HI R116, RZ, 0x10, R51 ;  /* 0x00000010ff747819 */ /* 0x000fe40000011633 */
[----:B------:R-:W-:Y:S02]  /*2dd0*/  SHF.R.U32.HI R112, RZ, 0x10, R49 ;  /* 0x00000010ff707819 */ /* 0x000fe40000011631 */
[----:B------:R-:W-:Y:S01]  /*2de0*/  PRMT R51, R111, 0x5410, R11 ;  /* 0x000054106f337816 */ /* 0x000fe2000000000b */
[----:B------:R-:W-:Y:S01]  /*2df0*/  IMAD.U32 R11, R12, 0x10000, RZ ;  /* 0x000100000c0b7824 */ /* 0x000fe200078e00ff */
[----:B------:R-:W-:-:S02]  /*2e00*/  PRMT R114, R104, 0x5432, R114 ;  /* 0x0000543268727816 */ /* 0x000fc40000000072 */
[----:B------:R-:W-:Y:S02]  /*2e10*/  PRMT R116, R105, 0x5432, R116 ;  /* 0x0000543269747816 */ /* 0x000fe40000000074 */
[----:B------:R-:W-:Y:S01]  /*2e20*/  LOP3.LUT R49, R14, 0xffff0000, RZ, 0xc0, !PT ;  /* 0xffff00000e317812 */ /* 0x000fe200078ec0ff */
[----:B------:R-:W-:Y:S01]  /*2e30*/  IMAD.U32 R14, R13, 0x10000, RZ ;  /* 0x000100000d0e7824 */ /* 0x000fe200078e00ff */
[----:B------:R-:W-:Y:S01]  /*2e40*/  PRMT R112, R95, 0x5432, R112 ;  /* 0x000054325f707816 */ /* 0x000fe20000000070 */
[----:B------:R-:W-:Y:S01]  /*2e50*/  IMAD.U32 R117, R116, 0x10000, RZ ;  /* 0x0001000074757824 */ /* 0x000fe200078e00ff */
[----:B------:R-:W-:Y:S02]  /*2e60*/  LOP3.LUT R13, R13, 0xffff0000, RZ, 0xc0, !PT ;  /* 0xffff00000d0d7812 */ /* 0x000fe400078ec0ff */
[----:B------:R-:W-:Y:S01]  /*2e70*/  LOP3.LUT R115, R114, 0xffff0000, RZ, 0xc0, !PT ;  /* 0xffff000072737812 */ /* 0x000fe200078ec0ff */
[----:B------:R-:W-:Y:S01]  /*2e80*/  IMAD.U32 R113, R112, 0x10000, RZ ;  /* 0x0001000070717824 */ /* 0x000fe200078e00ff */
[----:B------:R-:W-:Y:S01]  /*2e90*/  LOP3.LUT R111, R51, 0xffff0000, RZ, 0xc0, !PT ;  /* 0xffff0000336f7812 */ /* 0x000fe200078ec0ff */
[----:B------:R-:W-:Y:S01]  /*2ea0*/  IMAD.U32 R114, R114, 0x10000, RZ ;  /* 0x0001000072727824 */ /* 0x000fe200078e00ff */
[----:B------:R-:W-:Y:S01]  /*2eb0*/  LOP3.LUT R12, R12, 0xffff0000, RZ, 0xc0, !PT ;  /* 0xffff00000c0c7812 */ /* 0x000fe200078ec0ff */
[----:B------:R-:W-:Y:S01]  /*2ec0*/  FMUL.FTZ R119, R13, R115 ;  /* 0x000000730d777220 */ /* 0x000fe20000410000 */
[----:B------:R-:W-:Y:S01]  /*2ed0*/  LOP3.LUT R50, R15, 0xffff0000, RZ, 0xc0, !PT ;  /* 0xffff00000f327812 */ /* 0x000fe200078ec0ff */
[----:B------:R-:W-:Y:S01]  /*2ee0*/  FMUL.FTZ R118, R13, R111 ;  /* 0x0000006f0d767220 */ /* 0x000fe20000410000 */
[C---:B------:R-:W-:Y:S01]  /*2ef0*/  FMUL.FTZ R13, R49.reuse, R117 ;  /* 0x00000075310d7220 */ /* 0x040fe20000410000 */
[----:B------:R-:W-:Y:S01]  /*2f00*/  FMUL.FTZ R49, R49, R113 ;  /* 0x0000007131317220 */ /* 0x000fe20000410000 */
[----:B------:R-:W-:Y:S01]  /*2f10*/  LOP3.LUT R116, R116, 0xffff0000, RZ, 0xc0, !PT ;  /* 0xffff000074747812 */ /* 0x000fe200078ec0ff */
[----:B------:R-:W-:Y:S01]  /*2f20*/  IMAD.U32 R51, R51, 0x10000, RZ ;  /* 0x0001000033337824 */ /* 0x000fe200078e00ff */
[----:B------:R-:W-:Y:S01]  /*2f30*/  LOP3.LUT R112, R112, 0xffff0000, RZ, 0xc0, !PT ;  /* 0xffff000070707812 */ /* 0x000fe200078ec0ff */
[C---:B------:R-:W-:Y:S01]  /*2f40*/  FFMA.FTZ R119, R14.reuse, R111, -R119 ;  /* 0x0000006f0e777223 */ /* 0x040fe20000010877 */
[----:B------:R-:W-:Y:S01]  /*2f50*/  FFMA.FTZ R118, R14, R115, R118 ;  /* 0x000000730e767223 */ /* 0x000fe20000010076 */
[C---:B------:R-:W-:Y:S01]  /*2f60*/  FFMA.FTZ R113, R48.reuse, R113, -R13 ;  /* 0x0000007130717223 */ /* 0x040fe2000001080d */
[----:B------:R-:W-:Y:S01]  /*2f70*/  FFMA.FTZ R48, R48, R117, R49 ;  /* 0x0000007530307223 */ /* 0x000fe20000010031 */
[C---:B------:R-:W-:Y:S01]  /*2f80*/  FMUL.FTZ R14, R12.reuse, R114 ;  /* 0x000000720c0e7220 */ /* 0x040fe20000410000 */
[----:B------:R-:W-:Y:S01]  /*2f90*/  FMUL.FTZ R13, R12, R51 ;  /* 0x000000330c0d7220 */ /* 0x000fe20000410000 */
[----:B------:R-:W-:-:S02]  /*2fa0*/  IMAD.U32 R15, R15, 0x10000, RZ ;  /* 0x000100000f0f7824 */ /* 0x000fc400078e00ff */
[C---:B------:R-:W-:Y:S01]  /*2fb0*/  FMUL.FTZ R120, R50.reuse, R116 ;  /* 0x0000007432787220 */ /* 0x040fe20000410000 */
[----:B------:R-:W-:Y:S01]  /*2fc0*/  FMUL.FTZ R49, R50, R112 ;  /* 0x0000007032317220 */ /* 0x000fe20000410000 */
[C---:B------:R-:W-:Y:S01]  /*2fd0*/  FFMA.FTZ R14, R11.reuse, R51, -R14 ;  /* 0x000000330b0e7223 */ /* 0x040fe2000001080e */
[----:B------:R-:W-:Y:S01]  /*2fe0*/  FFMA.FTZ R13, R11, R114, R13 ;  /* 0x000000720b0d7223 */ /* 0x000fe2000001000d */
[C---:B------:R-:W-:Y:S01]  /*2ff0*/  FFMA.FTZ R120, R15.reuse, R112, -R120 ;  /* 0x000000700f787223 */ /* 0x040fe20000010878 */
[----:B------:R-:W-:Y:S01]  /*3000*/  FFMA.FTZ R49, R15, R116, R49 ;  /* 0x000000740f317223 */ /* 0x000fe20000010031 */
[----:B------:R-:W-:Y:S02]  /*3010*/  F2FP.BF16.F32.PACK_AB R118, R118, R119 ;  /* 0x000000777676723e */ /* 0x000fe400000010ff */
[----:B------:R-:W-:Y:S02]  /*3020*/  F2FP.BF16.F32.PACK_AB R48, R48, R113 ;  /* 0x000000713030723e */ /* 0x000fe400000010ff */
[----:B------:R-:W-:Y:S01]  /*3030*/  F2FP.BF16.F32.PACK_AB R12, R13, R14 ;  /* 0x0000000e0d0c723e */ /* 0x000fe200000010ff */
[----:B------:R-:W-:Y:S01]  /*3040*/  IMAD.MOV.U32 R13, RZ, RZ, R118 ;  /* 0x000000ffff0d7224 */ /* 0x000fe200078e0076 */
[----:B------:R-:W-:Y:S01]  /*3050*/  F2FP.BF16.F32.PACK_AB R15, R49, R120 ;  /* 0x00000078310f723e */ /* 0x000fe200000010ff */
[----:B------:R-:W-:-:S07]  /*3060*/  IMAD.MOV.U32 R14, RZ, RZ, R48 ;  /* 0x000000ffff0e7224 */ /* 0x000fce00078e0030 */
.L_x_675:
[----:B------:R-:W-:Y:S05]  /*3070*/  BSYNC B3 ;  /* 0x0000000000037941 */ /* 0x000fea0003800000 */
.L_x_674:
[----:B0-----:R4:W-:Y:S02]  /*3080*/  ST.E.128 desc[UR40][R52.64], R12 ;  /* 0x0000000c34007985 */ /* 0x0019e4000c101d28 */
.L_x_673:
[----:B------:R-:W-:Y:S05]  /*3090*/  BSYNC B2 ;  /* 0x0000000000027941 */ /* 0x000fea0003800000 */
.L_x_672:
[----:B------:R-:W-:-:S13]  /*30a0*/  ISETP.NE.AND P2, PT, R90, RZ, PT ;  /* 0x000000ff5a00720c */ /* 0x000fda0003f45270 */
[----:B------:R-:W-:Y:S05]  /*30b0*/  @P2 BRA `(.L_x_671) ;  /* 0x0000000000d82947 */ /* 0x000fea0003800000 */
[----:B----4-:R4:W0:Y:S01]  /*30c0*/  LDS.128 R12, [R92] ;  /* 0x000000005c0c7984 */ /* 0x0108220000000c00 */
        /* <DEDUP_REMOVED lines=27> */
[----:B------:R-:W-:Y:S01]  /*3280*/  FMUL.FTZ R13, R45, R111 ;  /* 0x0000006f2d0d7220 */ /* 0x000fe20000410000 */
[----:B------:R-:W-:Y:S01]  /*3290*/  LOP3.LUT R93, R93, 0xffff0000, RZ, 0xc0, !PT ;  /* 0xffff00005d5d7812 */ /* 0x000fe200078ec0ff */
[----:B------:R-:W-:Y:S01]  /*32a0*/  FMUL.FTZ R45, R45, R52 ;  /* 0x000000342d2d7220 */ /* 0x000fe20000410000 */
[----:B------:R-:W-:Y:S01]  /*32b0*/  LOP3.LUT R51, R51, 0xffff0000, RZ, 0xc0, !PT ;  /* 0xffff000033337812 */ /* 0x000fe200078ec0ff */
[----:B------:R-:W-:-:S02]  /*32c0*/  IMAD.U32 R47, R47, 0x10000, RZ ;  /* 0x000100002f2f7824 */ /* 0x000fc400078e00ff */
[C---:B------:R-:W-:Y:S01]  /*32d0*/  FFMA.FTZ R113, R14.reuse, R50, -R113 ;  /* 0x000000320e717223 */ /* 0x040fe20000010871 */
[----:B------:R-:W-:Y:S01]  /*32e0*/  FFMA.FTZ R112, R14, R55, R112 ;  /* 0x000000370e707223 */ /* 0x000fe20000010070 */
[----:B------:R-:W-:Y:S01]  /*32f0*/  FFMA.FTZ R13, R44, R52, -R13 ;  /* 0x000000342c0d7223 */ /* 0x000fe2000001080d */
[----:B------:R-:W-:Y:S01]  /*3300*/  FMUL.FTZ R14, R12, R53 ;  /* 0x000000350c0e7220 */ /* 0x000fe20000410000 */
[----:B------:R-:W-:Y:S02]  /*3310*/  IMAD.U32 R15, R15, 0x10000, RZ ;  /* 0x000100000f0f7824 */ /* 0x000fe400078e00ff */
[----:B------:R-:W-:Y:S01]  /*3320*/  FFMA.FTZ R44, R44, R111, R45 ;  /* 0x0000006f2c2c7223 */ /* 0x000fe2000001002d */
[----:B------:R-:W-:Y:S01]  /*3330*/  FMUL.FTZ R50, R46, R93 ;  /* 0x0000005d2e327220 */ /* 0x000fe20000410000 */
[----:B------:R-:W-:Y:S01]  /*3340*/  FMUL.FTZ R12, R12, R47 ;  /* 0x0000002f0c0c7220 */ /* 0x000fe20000410000 */
[----:B------:R-:W-:Y:S01]  /*3350*/  FMUL.FTZ R46, R46, R51 ;  /* 0x000000332e2e7220 */ /* 0x000fe20000410000 */
[----:B------:R-:W-:Y:S01]  /*3360*/  FFMA.FTZ R14, R11, R47, -R14 ;  /* 0x0000002f0b0e7223 */ /* 0x000fe2000001080e */
[----:B------:R-:W-:Y:S01]  /*3370*/  FFMA.FTZ R50, R15, R51, -R50 ;  /* 0x000000330f327223 */ /* 0x000fe20000010832 */
[----:B------:R-:W-:Y:S01]  /*3380*/  FFMA.FTZ R11, R11, R53, R12 ;  /* 0x000000350b0b7223 */ /* 0x000fe2000001000c */
[----:B------:R-:W-:Y:S01]  /*3390*/  FFMA.FTZ R15, R15, R93, R46 ;  /* 0x0000005d0f0f7223 */ /* 0x000fe2000001002e */
[----:B------:R-:W-:-:S02]  /*33a0*/  F2FP.BF16.F32.PACK_AB R112, R112, R113 ;  /* 0x000000717070723e */ /* 0x000fc400000010ff */
[----:B------:R-:W-:Y:S02]  /*33b0*/  F2FP.BF16.F32.PACK_AB R44, R44, R13 ;  /* 0x0000000d2c2c723e */ /* 0x000fe400000010ff */
[----:B------:R-:W-:Y:S01]  /*33c0*/  F2FP.BF16.F32.PACK_AB R12, R11, R14 ;  /* 0x0000000e0b0c723e */ /* 0x000fe200000010ff */
[----:B------:R-:W-:Y:S01]  /*33d0*/  IMAD.MOV.U32 R13, RZ, RZ, R112 ;  /* 0x000000ffff0d7224 */ /* 0x000fe200078e0070 */
[----:B------:R-:W-:Y:S01]  /*33e0*/  F2FP.BF16.F32.PACK_AB R15, R15, R50 ;  /* 0x000000320f0f723e */ /* 0x000fe200000010ff */
[----:B------:R-:W-:-:S07]  /*33f0*/  IMAD.MOV.U32 R14, RZ, RZ, R44 ;  /* 0x000000ffff0e7224 */ /* 0x000fce00078e002c */
.L_x_677:
[----:B------:R-:W-:Y:S05]  /*3400*/  BSYNC B2 ;  /* 0x0000000000027941 */ /* 0x000fea0003800000 */
.L_x_676:
[----:B0-----:R0:W-:Y:S02]  /*3410*/  ST.E.128 desc[UR40][R48.64], R12 ;  /* 0x0000000c30007985 */ /* 0x0011e4000c101d28 */
.L_x_671:
[----:B------:R-:W-:Y:S05]  /*3420*/  BSYNC B1 ;  /* 0x0000000000017941 */ /* 0x000fea0003800000 */
.L_x_670:
[----:B------:R-:W-:-:S03]  /*3430*/  UMOV UR4, 0xffffffff ;  /* 0xffffffff00047882 */ /* 0x000fc60000000000 */
[----:B------:R-:W-:Y:S05]  /*3440*/  BRA.DIV UR4, `(.L_x_678) ;  /* 0x0000013604587947 */ /* 0x000fea000b800000 */
[----:B-1----:R-:W1:Y:S04]  /*3450*/  SHFL.IDX PT, R103, R103, 0x1, 0x1c1f ;  /* 0x003c1f0067677f89 */ /* 0x002e6800000e0000 */
[----:B------:R0:W0:Y:S02]  /*3460*/  SHFL.IDX PT, R47, R102, 0x1, 0x1c1f ;  /* 0x003c1f00662f7f89 */ /* 0x00002400000e0000 */
.L_x_922:
[----:B------:R-:W-:Y:S05]  /*3470*/  @P4 BRA `(.L_x_679) ;  /* 0x0000002000004947 */ /* 0x000fea0003800000 */
[----:B------:R-:W-:Y:S04]  /*3480*/  BSSY B1, `(.L_x_680) ;  /* 0x0000038000017945 */ /* 0x000fe80003800000 */
[----:B------:R-:W-:Y:S05]  /*3490*/  @P1 BRA `(.L_x_681) ;  /* 0x0000000000d81947 */ /* 0x000fea0003800000 */
[----:B0---4-:R0:W4:Y:S01]  /*34a0*/  LDS.128 R12, [R94+0x2000] ;  /* 0x002000005e0c7984 */ /* 0x0111220000000c00 */
[C---:B------:R-:W-:Y:S01]  /*34b0*/  LEA R44, P2, R16.reuse, R47, 0x1 ;  /* 0x0000002f102c7211 */ /* 0x040fe200078408ff */
[----:B------:R-:W-:Y:S03]  /*34c0*/  BSSY B2, `(.L_x_682) ;  /* 0x0000032000027945 */ /* 0x000fe60003800000 */
[----:B-1----:R-:W-:Y:S02]  /*34d0*/  LEA.HI.X R45, R16, R103, R17, 0x1, P2 ;  /* 0x00000067102d7211 */ /* 0x002fe400010f0c11 */
[----:B------:R-:W-:-:S13]  /*34e0*/  ISETP.GE.AND P2, PT, R22, R54, PT ;  /* 0x000000361600720c */ /* 0x000fda0003f46270 */
[----:B0-----:R-:W-:Y:S05]  /*34f0*/  @P2 BRA `(.L_x_683) ;  /* 0x0000000000b82947 */ /* 0x001fea0003800000 */
[----:B------:R-:W-:Y:S02]  /*3500*/  SHF.R.U64 R46, R42, 0x10, R43 ;  /* 0x000000102a2e7819 */ /* 0x000fe4000000122b */
[----:B------:R-:W-:Y:S01]  /*3510*/  SHF.R.U64 R48, R40, 0x10, R41 ;  /* 0x0000001028307819 */ /* 0x000fe20000001229 */
[----:B----4-:R-:W-:Y:S01]  /*3520*/  IMAD.U32 R40, R14, 0x10000, RZ ;  /* 0x000100000e287824 */ /* 0x010fe200078e00ff */
[----:B------:R-:W-:Y:S02]  /*3530*/  SHF.R.U32.HI R43, RZ, 0x10, R43 ;  /* 0x00000010ff2b7819 */ /* 0x000fe4000001162b */
[----:B------:R-:W-:Y:S02]  /*3540*/  SHF.R.U32.HI R11, RZ, 0x10, R41 ;  /* 0x00000010ff0b7819 */ /* 0x000fe40000011629 */
[----:B------:R-:W-:Y:S02]  /*3550*/  PRMT R109, R109, 0x5410, R46 ;  /* 0x000054106d6d7816 */ /* 0x000fe4000000002e */
[----:B------:R-:W-:-:S02]  /*3560*/  PRMT R107, R107, 0x5410, R48 ;  /* 0x000054106b6b7816 */ /* 0x000fc40000000030 */
[----:B------:R-:W-:Y:S01]  /*3570*/  LOP3.LUT R41, R14, 0xffff0000, RZ, 0xc0, !PT ;  /* 0xffff00000e297812 */ /* 0x000fe200078ec0ff */
[C---:B------:R-:W-:Y:S01]  /*3580*/  IMAD.U32 R14, R13.reuse, 0x10000, RZ ;  /* 0x000100000d0e7824 */ /* 0x040fe200078e00ff */
[----:B------:R-:W-:Y:S02]  /*3590*/  PRMT R110, R110, 0x5410, R43 ;  /* 0x000054106e6e7816 */ /* 0x000fe4000000002b */
[----:B------:R-:W-:Y:S01]  /*35a0*/  PRMT R108, R108, 0x5410, R11 ;  /* 0x000054106c6c7816 */ /* 0x000fe2000000000b */
[----:B------:R-:W-:Y:S01]  /*35b0*/  IMAD.U32 R11, R12, 0x10000, RZ ;  /* 0x000100000c0b7824 */ /* 0x000fe200078e00ff */
        /* <DEDUP_REMOVED lines=8> */
[----:B------:R-:W-:Y:S01]  /*3640*/  LOP3.LUT R42, R15, 0xffff0000, RZ, 0xc0, !PT ;  /* 0xffff00000f2a7812 */ /* 0x000fe200078ec0ff */
[----:B------:R-:W-:Y:S01]  /*3650*/  FMUL.FTZ R13, R13, R43 ;  /* 0x0000002b0d0d7220 */ /* 0x000fe20000410000 */
[----:B------:R-:W-:Y:S01]  /*3660*/  LOP3.LUT R110, R110, 0xffff0000, RZ, 0xc0, !PT ;  /* 0xffff00006e6e7812 */ /* 0x000fe200078ec0ff */
[----:B------:R-:W-:Y:S01]  /*3670*/  IMAD.U32 R109, R109, 0x10000, RZ ;  /* 0x000100006d6d7824 */ /* 0x000fe200078e00ff */
[----:B------:R-:W-:Y:S01]  /*3680*/  LOP3.LUT R108, R108, 0xffff0000, RZ, 0xc0, !PT ;  /* 0xffff00006c6c7812 */ /* 0x000fe200078ec0ff */
[----:B------:R-:W-:Y:S01]  /*3690*/  FMUL.FTZ R41, R41, R46 ;  /* 0x0000002e29297220 */ /* 0x000fe20000410000 */
[----:B------:R-:W-:-:S02]  /*36a0*/  IMAD.U32 R107, R107, 0x10000, RZ ;  /* 0x000100006b6b7824 */ /* 0x000fc400078e00ff */
[C---:B------:R-:W-:Y:S01]  /*36b0*/  FFMA.FTZ R51, R14.reuse, R43, -R51 ;  /* 0x0000002b0e337223 */ /* 0x040fe20000010833 */
[----:B------:R-:W-:Y:S01]  /*36c0*/  FFMA.FTZ R48, R14, R48, R13 ;  /* 0x000000300e307223 */ /* 0x000fe2000001000d */
[----:B------:R-:W-:Y:S01]  /*36d0*/  FFMA.FTZ R53, R40, R46, -R53 ;  /* 0x0000002e28357223 */ /* 0x000fe20000010835 */
[----:B------:R-:W-:Y:S01]  /*36e0*/  FMUL.FTZ R14, R12, R109 ;  /* 0x0000006d0c0e7220 */ /* 0x000fe20000410000 */
[----:B------:R-:W-:Y:S02]  /*36f0*/  IMAD.U32 R15, R15, 0x10000, RZ ;  /* 0x000100000f0f7824 */ /* 0x000fe400078e00ff */
[----:B------:R-:W-:Y:S01]  /*3700*/  FFMA.FTZ R40, R40, R49, R41 ;  /* 0x0000003128287223 */ /* 0x000fe20000010029 */
[C---:B------:R-:W-:Y:S01]  /*3710*/  FMUL.FTZ R46, R42.reuse, R110 ;  /* 0x0000006e2a2e7220 */ /* 0x040fe20000410000 */
[-C--:B------:R-:W-:Y:S01]  /*3720*/  FMUL.FTZ R13, R42, R108.reuse ;  /* 0x0000006c2a0d7220 */ /* 0x080fe20000410000 */
[-C--:B------:R-:W-:Y:S01]  /*3730*/  FMUL.FTZ R12, R12, R107.reuse ;  /* 0x0000006b0c0c7220 */ /* 0x080fe20000410000 */
[----:B------:R-:W-:Y:S01]  /*3740*/  FFMA.FTZ R14, R11, R107, -R14 ;  /* 0x0000006b0b0e7223 */ /* 0x000fe2000001080e */
[C---:B------:R-:W-:Y:S01]  /*3750*/  FFMA.FTZ R46, R15.reuse, R108, -R46 ;  /* 0x0000006c0f2e7223 */ /* 0x040fe2000001082e */
        /* <DEDUP_REMOVED lines=8> */
.L_x_683:
[----:B------:R-:W-:Y:S05]  /*37e0*/  BSYNC B2 ;  /* 0x0000000000027941 */ /* 0x000fea0003800000 */
.L_x_682:
[----:B----4-:R0:W-:Y:S02]  /*37f0*/  ST.E.128 desc[UR40][R44.64], R12 ;  /* 0x0000000c2c007985 */ /* 0x0101e4000c101d28 */
.L_x_681:
[----:B------:R-:W-:Y:S05]  /*3800*/  BSYNC B1 ;  /* 0x0000000000017941 */ /* 0x000fea0003800000 */
.L_x_680:
[----:B------:R-:W-:-:S13]  /*3810*/  ISETP.NE.AND P2, PT, R90, RZ, PT ;  /* 0x000000ff5a00720c */ /* 0x000fda0003f45270 */
[----:B------:R-:W-:Y:S05]  /*3820*/  @P2 BRA `(.L_x_679) ;  /* 0x0000001c00142947 */ /* 0x000fea0003800000 */
[----:B0---4-:R0:W4:Y:S01]  /*3830*/  LDS.128 R12, [R92+0x2000] ;  /* 0x002000005c0c7984 */ /* 0x0111220000000c00 */
[C---:B------:R-:W-:Y:S01]  /*3840*/  LEA R40, P2, R2.reuse, R47, 0x1 ;  /* 0x0000002f02287211 */ /* 0x040fe200078408ff */
[----:B------:R-:W-:Y:S03]  /*3850*/  BSSY B1, `(.L_x_684) ;  /* 0x0000032000017945 */ /* 0x000fe60003800000 */
[----:B-1----:R-:W-:Y:S02]  /*3860*/  LEA.HI.X R41, R2, R103, R205, 0x1, P2 ;  /* 0x0000006702297211 */ /* 0x002fe400010f0ccd */
[----:B------:R-:W-:-:S13]  /*3870*/  ISETP.GE.AND P2, PT, R208, R54, PT ;  /* 0x00000036d000720c */ /* 0x000fda0003f46270 */
[----:B0-----:R-:W-:Y:S05]  /*3880*/  @P2 BRA `(.L_x_685) ;  /* 0x0000000000b82947 */ /* 0x001fea0003800000 */
[----:B------:R-:W-:Y:S01]  /*3890*/  SHF.R.U64 R44, R36, 0x10, R37 ;  /* 0x00000010242c7819 */ /* 0x000fe20000001225 */
[----:B----4-:R-:W-:Y:S01]  /*38a0*/  IMAD.U32 R36, R14, 0x10000, RZ ;  /* 0x000100000e247824 */ /* 0x010fe200078e00ff */
[--C-:B------:R-:W-:Y:S02]  /*38b0*/  SHF.R.U64 R42, R38, 0x10, R39.reuse ;  /* 0x00000010262a7819 */ /* 0x100fe40000001227 */
[----:B------:R-:W-:Y:S02]  /*38c0*/  SHF.R.U32.HI R39, RZ, 0x10, R39 ;  /* 0x00000010ff277819 */ /* 0x000fe40000011627 */
[----:B------:R-:W-:Y:S02]  /*38d0*/  SHF.R.U32.HI R11, RZ, 0x10, R37 ;  /* 0x00000010ff0b7819 */ /* 0x000fe40000011625 */
[----:B------:R-:W-:Y:S02]  /*38e0*/  PRMT R95, R95, 0x5410, R44 ;  /* 0x000054105f5f7816 */ /* 0x000fe4000000002c */
[----:B------:R-:W-:-:S02]  /*38f0*/  PRMT R105, R105, 0x5410, R42 ;  /* 0x0000541069697816 */ /* 0x000fc4000000002a */
[----:B------:R-:W-:Y:S02]  /*3900*/  PRMT R106, R106, 0x5410, R39 ;  /* 0x000054106a6a7816 */ /* 0x000fe40000000027 */
[----:B------:R-:W-:Y:S01]  /*3910*/  LOP3.LUT R37, R14, 0xffff0000, RZ, 0xc0, !PT ;  /* 0xffff00000e257812 */ /* 0x000fe200078ec0ff */
[C---:B------:R-:W-:Y:S01]  /*3920*/  IMAD.U32 R14, R13.reuse, 0x10000, RZ ;  /* 0x000100000d0e7824 */ /* 0x040fe200078e00ff */
[----:B------:R-:W-:Y:S01]  /*3930*/  PRMT R104, R104, 0x5410, R11 ;  /* 0x0000541068687816 */ /* 0x000fe2000000000b */
[----:B------:R-:W-:Y:S01]  /*3940*/  IMAD.U32 R44, R106, 0x10000, RZ ;  /* 0x000100006a2c7824 */ /* 0x000fe200078e00ff */
[----:B------:R-:W-:Y:S01]  /*3950*/  LOP3.LUT R13, R13, 0xffff0000, RZ, 0xc0, !PT ;  /* 0xffff00000d0d7812 */ /* 0x000fe200078ec0ff */
        /* <DEDUP_REMOVED lines=8> */
[-C--:B------:R-:W-:Y:S01]  /*39e0*/  FMUL.FTZ R46, R13, R39.reuse ;  /* 0x000000270d2e7220 */ /* 0x080fe20000410000 */
[C---:B------:R-:W-:Y:S01]  /*39f0*/  FMUL.FTZ R13, R37.reuse, R44 ;  /* 0x0000002c250d7220 */ /* 0x040fe20000410000 */
[-C--:B------:R-:W-:Y:S01]  /*3a00*/  FMUL.FTZ R37, R37, R42.reuse ;  /* 0x0000002a25257220 */ /* 0x080fe20000410000 */
[----:B------:R-:W-:Y:S01]  /*3a10*/  LOP3.LUT R106, R106, 0xffff0000, RZ, 0xc0, !PT ;  /* 0xffff00006a6a7812 */ /* 0x000fe200078ec0ff */
[----:B------:R-:W-:Y:S01]  /*3a20*/  IMAD.U32 R95, R95, 0x10000, RZ ;  /* 0x000100005f5f7824 */ /* 0x000fe200078e00ff */
[----:B------:R-:W-:Y:S01]  /*3a30*/  LOP3.LUT R104, R104, 0xffff0000, RZ, 0xc0, !PT ;  /* 0xffff000068687812 */ /* 0x000fe200078ec0ff */
[C---:B------:R-:W-:Y:S01]  /*3a40*/  FFMA.FTZ R45, R14.reuse, R39, -R45 ;  /* 0x000000270e2d7223 */ /* 0x040fe2000001082d */
[----:B------:R-:W-:Y:S01]  /*3a50*/  FFMA.FTZ R46, R14, R43, R46 ;  /* 0x0000002b0e2e7223 */ /* 0x000fe2000001002e */
[----:B------:R-:W-:Y:S01]  /*3a60*/  FFMA.FTZ R13, R36, R42, -R13 ;  /* 0x0000002a240d7223 */ /* 0x000fe2000001080d */
[----:B------:R-:W-:Y:S01]  /*3a70*/  FMUL.FTZ R14, R12, R105 ;  /* 0x000000690c0e7220 */ /* 0x000fe20000410000 */
[----:B------:R-:W-:Y:S01]  /*3a80*/  FFMA.FTZ R36, R36, R44, R37 ;  /* 0x0000002c24247223 */ /* 0x000fe20000010025 */
[----:B------:R-:W-:Y:S01]  /*3a90*/  FMUL.FTZ R12, R12, R95 ;  /* 0x0000005f0c0c7220 */ /* 0x000fe20000410000 */
[----:B------:R-:W-:-:S02]  /*3aa0*/  IMAD.U32 R15, R15, 0x10000, RZ ;  /* 0x000100000f0f7824 */ /* 0x000fc400078e00ff */
[C---:B------:R-:W-:Y:S01]  /*3ab0*/  FMUL.FTZ R42, R38.reuse, R106 ;  /* 0x0000006a262a7220 */ /* 0x040fe20000410000 */
[-C--:B------:R-:W-:Y:S01]  /*3ac0*/  FMUL.FTZ R37, R38, R104.reuse ;  /* 0x0000006826257220 */ /* 0x080fe20000410000 */
        /* <DEDUP_REMOVED lines=10> */
.L_x_685:
[----:B------:R-:W-:Y:S05]  /*3b70*/  BSYNC B1 ;  /* 0x0000000000017941 */ /* 0x000fea0003800000 */
.L_x_684:
[----:B----4-:R0:W-:Y:S01]  /*3b80*/  ST.E.128 desc[UR40][R40.64], R12 ;  /* 0x0000000c28007985 */ /* 0x0101e2000c101d28 */
[----:B------:R-:W-:Y:S05]  /*3b90*/  BRA `(.L_x_679) ;  /* 0x0000001800387947 */ /* 0x000fea0003800000 */
.L_x_661:
[----:B------:R-:W-:Y:S01]  /*3ba0*/  VIADD R11, R204, 0x40 ;  /* 0x00000040cc0b7836 */ /* 0x000fe20000000000 */
[----:B------:R-:W-:Y:S02]  /*3bb0*/  CS2R R38, SRZ ;  /* 0x0000000000267805 */ /* 0x000fe4000001ff00 */
[----:B------:R-:W-:Y:S02]  /*3bc0*/  CS2R R42, SRZ ;  /* 0x00000000002a7805 */ /* 0x000fe4000001ff00 */
[----:B------:R-:W-:Y:S02]  /*3bd0*/  CS2R R40, SRZ ;  /* 0x0000000000287805 */ /* 0x000fe4000001ff00 */
[----:B------:R-:W-:-:S04]  /*3be0*/  ISETP.GE.AND P2, PT, R11, R100, PT ;  /* 0x000000640b00720c */ /* 0x000fc80003f46270 */
[----:B------:R-:W-:-:S13]  /*3bf0*/  ISETP.GE.OR P2, PT, R16, R54, P2 ;  /* 0x000000361000720c */ /* 0x000fda0001746670 */
[----:B------:R-:W-:Y:S01]  /*3c00*/  @!P2 IADD3 R49, P3, P4, R20, R14, R5 ;  /* 0x0000000e1431a210 */ /* 0x000fe20007c7e005 */
[----:B------:R-:W0:Y:S03]  /*3c10*/  @!P2 LDC.64 R44, c[0x0][0x3e8] ;  /* 0x0000fa00ff2cab82 */ /* 0x000e260000000a00 */
[----:B------:R-:W-:Y:S02]  /*3c20*/  @!P2 IADD3.X R50, R73, R53, R4, P3, P4 ;  /* 0x000000354932a210 */ /* 0x000fe40001fe8404 */
[----:B------:R-:W-:-:S04]  /*3c30*/  @!P2 IADD3 R11, P3, P4, R60, R12, R7 ;  /* 0x0000000c3c0ba210 */ /* 0x000fc80007c7e007 */
[----:B------:R-:W-:Y:S02]  /*3c40*/  @!P2 IADD3.X R48, R75, R55, R6, P3, P4 ;  /* 0x000000374b30a210 */ /* 0x000fe40001fe8406 */
[----:B------:R-:W-:-:S04]  /*3c50*/  ISETP.GE.AND P3, PT, R204, R100, PT ;  /* 0x00000064cc00720c */ /* 0x000fc80003f66270 */
[----:B------:R-:W-:-:S13]  /*3c60*/  ISETP.GE.OR P3, PT, R16, R54, P3 ;  /* 0x000000361000720c */ /* 0x000fda0001f66670 */
[----:B------:R-:W-:Y:S01]  /*3c70*/  @!P3 IADD3 R13, P4, R20, R14, RZ ;  /* 0x0000000e140db210 */ /* 0x000fe20007f9e0ff */
[----:B------:R-:W1:Y:S04]  /*3c80*/  @!P3 LDC.64 R46, c[0x0][0x400] ;  /* 0x00010000ff2ebb82 */ /* 0x000e680000000a00 */
[----:B------:R-:W-:-:S04]  /*3c90*/  @!P3 IMAD.X R36, R53, 0x1, R73, P4 ;  /* 0x000000013524b824 */ /* 0x000fc800020e0649 */
[----:B------:R-:W2:Y:S02]  /*3ca0*/  @!P3 LDC.64 R14, c[0x0][0x3e8] ;  /* 0x0000fa00ff0ebb82 */ /* 0x000ea40000000a00 */
[----:B--2---:R-:W-:-:S04]  /*3cb0*/  @!P3 LEA R14, P4, R13, R14, 0x1 ;  /* 0x0000000e0d0eb211 */ /* 0x004fc800078808ff */
[----:B------:R-:W-:Y:S02]  /*3cc0*/  @!P3 LEA.HI.X R15, R13, R15, R36, 0x1, P4 ;  /* 0x0000000f0d0fb211 */ /* 0x000fe400020f0c24 */
[----:B------:R-:W-:Y:S02]  /*3cd0*/  CS2R R36, SRZ ;  /* 0x0000000000247805 */ /* 0x000fe4000001ff00 */
[----:B------:R-:W-:-:S05]  /*3ce0*/  @!P3 IADD3 R12, P4, R60, R12, RZ ;  /* 0x0000000c3c0cb210 */ /* 0x000fca0007f9e0ff */
[----:B------:R-:W-:Y:S01]  /*3cf0*/  @!P3 IMAD.X R13, R55, 0x1, R75, P4 ;  /* 0x00000001370db824 */ /* 0x000fe200020e064b */
[C---:B-1----:R-:W-:Y:S01]  /*3d00*/  @!P3 LEA R46, P4, R12.reuse, R46, 0x1 ;  /* 0x0000002e0c2eb211 */ /* 0x042fe200078808ff */
[----:B------:R0:W2:Y:S03]  /*3d10*/  @!P3 LDG.E.128 R36, desc[UR40][R14.64] ;  /* 0x000000280e24b981 */ /* 0x0000a6000c1e1d00 */
[----:B------:R-:W-:Y:S02]  /*3d20*/  @!P3 LEA.HI.X R47, R12, R47, R13, 0x1, P4 ;  /* 0x0000002f0c2fb211 */ /* 0x000fe400020f0c0d */
[----:B------:R-:W1:Y:S03]  /*3d30*/  @!P2 LDC.64 R12, c[0x0][0x400] ;  /* 0x00010000ff0cab82 */ /* 0x000e660000000a00 */
[----:B------:R3:W4:Y:S01]  /*3d40*/  @!P3 LDG.E.128 R40, desc[UR40][R46.64] ;  /* 0x000000282e28b981 */ /* 0x000722000c1e1d00 */
[----:B0-----:R-:W-:-:S04]  /*3d50*/  @!P2 LEA R14, P3, R49, R44, 0x1 ;  /* 0x0000002c310ea211 */ /* 0x001fc800078608ff */
[----:B------:R-:W-:Y:S02]  /*3d60*/  @!P2 LEA.HI.X R15, R49, R45, R50, 0x1, P3 ;  /* 0x0000002d310fa211 */ /* 0x000fe400018f0c32 */
[----:B------:R-:W-:Y:S02]  /*3d70*/  CS2R R44, SRZ ;  /* 0x00000000002c7805 */ /* 0x000fe4000001ff00 */
[----:B---3--:R-:W-:Y:S02]  /*3d80*/  CS2R R46, SRZ ;  /* 0x00000000002e7805 */ /* 0x008fe4000001ff00 */
[----:B------:R-:W-:-:S04]  /*3d90*/  CS2R R50, SRZ ;  /* 0x0000000000327805 */ /* 0x000fc8000001ff00 */
[----:B------:R-:W3:Y:S01]  /*3da0*/  @!P2 LDG.E.128 R44, desc[UR40][R14.64] ;  /* 0x000000280e2ca981 */ /* 0x000ee2000c1e1d00 */
[----:B-1----:R-:W-:-:S04]  /*3db0*/  @!P2 LEA R12, P3, R11, R12, 0x1 ;  /* 0x0000000c0b0ca211 */ /* 0x002fc800078608ff */
[----:B------:R-:W-:Y:S02]  /*3dc0*/  @!P2 LEA.HI.X R13, R11, R13, R48, 0x1, P3 ;  /* 0x0000000d0b0da211 */ /* 0x000fe400018f0c30 */
[----:B------:R-:W-:-:S06]  /*3dd0*/  CS2R R48, SRZ ;  /* 0x0000000000307805 */ /* 0x000fcc000001ff00 */
[----:B------:R0:W5:Y:S01]  /*3de0*/  @!P2 LDG.E.128 R48, desc[UR40][R12.64] ;  /* 0x000000280c30a981 */ /* 0x000162000c1e1d00 */
[----:B------:R-:W-:Y:S02]  /*3df0*/  ISETP.NE.AND P3, PT, R209, 0x3, PT ;  /* 0x00000003d100780c */ /* 0x000fe40003f65270 */
[----:B------:R-:W-:Y:S01]  /*3e00*/  ISETP.GE.AND P2, PT, R16, R54, PT ;  /* 0x000000361000720c */ /* 0x000fe20003f46270 */
[----:B--2---:R-:W-:Y:S02]  /*3e10*/  IMAD.MOV.U32 R11, RZ, RZ, R38 ;  /* 0x000000ffff0b7224 */ /* 0x004fe400078e0026 */
[----:B------:R-:W-:-:S03]  /*3e20*/  IMAD.MOV.U32 R52, RZ, RZ, R39 ;  /* 0x000000ffff347224 */ /* 0x000fc600078e0027 */
[----:B------:R-:W-:Y:S01]  /*3e30*/  PRMT R116, R11, 0x7610, R116 ;  /* 0x000076100b747816 */ /* 0x000fe20000000074 */
[----:B------:R-:W-:Y:S02]  /*3e40*/  IMAD.MOV.U32 R53, RZ, RZ, R36 ;  /* 0x000000ffff357224 */ /* 0x000fe400078e0024 */
[----:B----4-:R-:W-:Y:S02]  /*3e50*/  IMAD.MOV.U32 R11, RZ, RZ, R42 ;  /* 0x000000ffff0b7224 */ /* 0x010fe400078e002a */
[----:B0-----:R-:W-:Y:S02]  /*3e60*/  IMAD.MOV.U32 R12, RZ, RZ, R43 ;  /* 0x000000ffff0c7224 */ /* 0x001fe400078e002b */
[----:B------:R-:W-:Y:S02]  /*3e70*/  IMAD.MOV.U32 R13, RZ, RZ, R40 ;  /* 0x000000ffff0d7224 */ /* 0x000fe400078e0028 */
[----:B------:R-:W-:Y:S01]  /*3e80*/  IMAD.MOV.U32 R14, RZ, RZ, R41 ;  /* 0x000000ffff0e7224 */ /* 0x000fe200078e0029 */
[----:B------:R-:W-:-:S02]  /*3e90*/  PRMT R108, R108, 0x5410, R11 ;  /* 0x000054106c6c7816 */ /* 0x000fc4000000000b */
[----:B------:R-:W-:Y:S02]  /*3ea0*/  PRMT R125, R12, 0x7610, R125 ;  /* 0x000076100c7d7816 */ /* 0x000fe4000000007d */
[----:B------:R-:W-:Y:S02]  /*3eb0*/  PRMT R124, R13, 0x7610, R124 ;  /* 0x000076100d7c7816 */ /* 0x000fe4000000007c */
[----:B------:R-:W-:Y:S02]  /*3ec0*/  PRMT R109, R109, 0x5410, R14 ;  /* 0x000054106d6d7816 */ /* 0x000fe4000000000e */
[----:B------:R-:W-:Y:S01]  /*3ed0*/  PRMT R105, R105, 0x5410, R52 ;  /* 0x0000541069697816 */ /* 0x000fe20000000034 */
[----:B---3--:R-:W-:Y:S01]  /*3ee0*/  IMAD.MOV.U32 R11, RZ, RZ, R46 ;  /* 0x000000ffff0b7224 */ /* 0x008fe200078e002e */
[----:B------:R-:W-:Y:S01]  /*3ef0*/  PRMT R107, R107, 0x5410, R53 ;  /* 0x000054106b6b7816 */ /* 0x000fe20000000035 */
[----:B------:R-:W-:Y:S02]  /*3f00*/  IMAD.MOV.U32 R12, RZ, RZ, R47 ;  /* 0x000000ffff0c7224 */ /* 0x000fe400078e002f */
[----:B------:R-:W-:-:S02]  /*3f10*/  IMAD.MOV.U32 R13, RZ, RZ, R44 ;  /* 0x000000ffff0d7224 */ /* 0x000fc400078e002c */
[----:B------:R-:W-:Y:S01]  /*3f20*/  IMAD.MOV.U32 R14, RZ, RZ, R45 ;  /* 0x000000ffff0e7224 */ /* 0x000fe200078e002d */
[----:B------:R-:W-:Y:S01]  /*3f30*/  PRMT R105, R11, 0x7610, R105 ;  /* 0x000076100b697816 */ /* 0x000fe20000000069 */
[----:B------:R-:W-:Y:S01]  /*3f40*/  IMAD.MOV.U32 R54, RZ, RZ, R37 ;  /* 0x000000ffff367224 */ /* 0x000fe200078e0025 */
[----:B------:R-:W-:Y:S02]  /*3f50*/  PRMT R107, R12, 0x7610, R107 ;  /* 0x000076100c6b7816 */ /* 0x000fe4000000006b */
[----:B------:R-:W-:Y:S02]  /*3f60*/  PRMT R108, R13, 0x7610, R108 ;  /* 0x000076100d6c7816 */ /* 0x000fe4000000006c */
[----:B------:R-:W-:Y:S01]  /*3f70*/  PRMT R109, R14, 0x7610, R109 ;  /* 0x000076100e6d7816 */ /* 0x000fe2000000006d */
[----:B-----5:R-:W-:Y:S02]  /*3f80*/  IMAD.MOV.U32 R11, RZ, RZ, R50 ;  /* 0x000000ffff0b7224 */ /* 0x020fe400078e0032 */
[----:B------:R-:W-:-:S02]  /*3f90*/  IMAD.MOV.U32 R12, RZ, RZ, R51 ;  /* 0x000000ffff0c7224 */ /* 0x000fc400078e0033 */
[----:B------:R-:W-:Y:S02]  /*3fa0*/  IMAD.MOV.U32 R13, RZ, RZ, R48 ;  /* 0x000000ffff0d7224 */ /* 0x000fe400078e0030 */
[----:B------:R-:W-:Y:S01]  /*3fb0*/  IMAD.MOV.U32 R14, RZ, RZ, R49 ;  /* 0x000000ffff0e7224 */ /* 0x000fe200078e0031 */
[----:B------:R-:W-:Y:S02]  /*3fc0*/  PRMT R121, R54, 0x7610, R121 ;  /* 0x0000761036797816 */ /* 0x000fe40000000079 */
[----:B------:R-:W-:Y:S02]  /*3fd0*/  PRMT R110, R11, 0x7610, R110 ;  /* 0x000076100b6e7816 */ /* 0x000fe4000000006e */
[----:B------:R-:W-:Y:S02]  /*3fe0*/  PRMT R111, R12, 0x7610, R111 ;  /* 0x000076100c6f7816 */ /* 0x000fe4000000006f */
[----:B------:R-:W-:Y:S02]  /*3ff0*/  PRMT R112, R13, 0x7610, R112 ;  /* 0x000076100d707816 */ /* 0x000fe40000000070 */
[----:B------:R-:W-:Y:S01]  /*4000*/  PRMT R113, R14, 0x7610, R113 ;  /* 0x000076100e717816 */ /* 0x000fe20000000071 */
[----:B------:R-:W-:Y:S06]  /*4010*/  @!P3 BRA `(.L_x_686) ;  /* 0x000000000004b947 */ /* 0x000fec0003800000 */
[----:B------:R-:W-:Y:S01]  /*4020*/  BPT.TRAP 0x1 ;  /* 0x000000040000795c */ /* 0x000fe20000300000 */
.L_x_686:
[----:B------:R-:W-:Y:S01]  /*4030*/  IMAD R89, R18, 0x8, R19 ;  /* 0x0000000812597824 */ /* 0x000fe200078e0213 */
[----:B------:R-:W-:Y:S01]  /*4040*/  SHF.L.U32 R101, R207, 0x1f, RZ ;  /* 0x0000001fcf657819 */ /* 0x000fe200000006ff */
[----:B------:R-:W0:Y:S01]  /*4050*/  LDC R104, c[0x0][0x2f4] ;  /* 0x0000bd00ff687b82 */ /* 0x000e220000000800 */
[----:B------:R-:W-:Y:S02]  /*4060*/  BSSY B1, `(.L_x_687) ;  /* 0x0000003000017945 */ /* 0x000fe40003800000 */
[----:B------:R-:W1:Y:S02]  /*4070*/  SYNCS.PHASECHK.TRANS64.TRYWAIT P4, [R89+URZ+0x22890], R101 ;  /* 0x02289065590075a7 */ /* 0x000e64000808017f */
[----:B-1----:R-:W-:Y:S05]  /*4080*/  @!P4 BRA `(.L_x_688) ;  /* 0x000001280094c947 */ /* 0x002fea0003800000 */
.L_x_923:
[----:B------:R-:W-:Y:S05]  /*4090*/  BSYNC B1 ;  /* 0x0000000000017941 */ /* 0x000fea0003800000 */
.L_x_687:
[----:B------:R-:W-:Y:S01]  /*40a0*/  UMOV UR4, 0xffffffff ;  /* 0xffffffff00047882 */ /* 0x000fe20000000000 */
[----:B0-----:R-:W-:Y:S02]  /*40b0*/  IMAD.IADD R106, R104, 0x1, -R67 ;  /* 0x00000001686a7824 */ /* 0x001fe400078e0a43 */
[----:B------:R-:W-:Y:S05]  /*40c0*/  BRA.DIV UR4, `(.L_x_689) ;  /* 0x0000012a04987947 */ /* 0x000fea000b800000 */
[----:B------:R0:W2:Y:S04]  /*40d0*/  SHFL.IDX PT, R95, R103, RZ, 0x1c1f ;  /* 0x001c1fff675f7589 */ /* 0x0000a800000e0000 */
[----:B------:R0:W3:Y:S02]  /*40e0*/  SHFL.IDX PT, R94, R102, RZ, 0x1c1f ;  /* 0x001c1fff665e7589 */ /* 0x0000e400000e0000 */
.L_x_927:
[----:B------:R-:W-:Y:S01]  /*40f0*/  ISETP.GE.OR P4, PT, R204, R100, P1 ;  /* 0x00000064cc00720c */ /* 0x000fe20000f86670 */
[----:B------:R-:W-:-:S12]  /*4100*/  BSSY B1, `(.L_x_690) ;  /* 0x0000074000017945 */ /* 0x000fd80003800000 */
[----:B------:R-:W-:Y:S05]  /*4110*/  @P4 BRA `(.L_x_691) ;  /* 0x0000000400c84947 */ /* 0x000fea0003800000 */
[----:B------:R-:W-:Y:S01]  /*4120*/  SEL R11, R67, R106, !P0 ;  /* 0x0000006a430b7207 */ /* 0x000fe20004000000 */
[----:B------:R-:W-:Y:S01]  /*4130*/  BSSY B2, `(.L_x_692) ;  /* 0x000006c000027945 */ /* 0x000fe20003800000 */
[C---:B---3--:R-:W-:Y:S02]  /*4140*/  LEA R92, P4, R77.reuse, R94, 0x1 ;  /* 0x0000005e4d5c7211 */ /* 0x048fe400078808ff */
[----:B------:R-:W-:Y:S02]  /*4150*/  SHF.R.S32.HI R12, RZ, 0x1f, R11 ;  /* 0x0000001fff0c7819 */ /* 0x000fe4000001140b */
[----:B--2---:R-:W-:Y:S02]  /*4160*/  LEA.HI.X R93, R77, R95, R79, 0x1, P4 ;  /* 0x0000005f4d5d7211 */ /* 0x004fe400020f0c4f */
[----:B------:R-:W-:-:S04]  /*4170*/  LEA.HI R11, R12, R11, RZ, 0x4 ;  /* 0x0000000b0c0b7211 */ /* 0x000fc800078f20ff */
[----:B------:R-:W-:-:S05]  /*4180*/  LEA.HI.SX32 R11, R11, R76, 0x1c ;  /* 0x0000004c0b0b7211 */ /* 0x000fca00078fe2ff */
[----:B------:R-:W-:-:S05]  /*4190*/  IMAD.SHL.U32 R11, R11, 0x8, RZ ;  /* 0x000000080b0b7824 */ /* 0x000fca00078e00ff */
[----:B------:R-:W-:-:S04]  /*41a0*/  LOP3.LUT R12, R10, 0x38, R11, 0xf8, !PT ;  /* 0x000000380a0c7812 */ /* 0x000fc800078ef80b */
[----:B------:R-:W-:-:S05]  /*41b0*/  LOP3.LUT R12, R12, R35, RZ, 0x3c, !PT ;  /* 0x000000230c0c7212 */ /* 0x000fca00078e3cff */
[----:B------:R-:W-:Y:S02]  /*41c0*/  IMAD R13, R229, 0x200, R12 ;  /* 0x00000200e50d7824 */ /* 0x000fe400078e020c */
[C---:B------:R-:W-:Y:S02]  /*41d0*/  IMAD R12, R18.reuse, 0x1800, R80 ;  /* 0x00001800120c7824 */ /* 0x040fe400078e0250 */
[----:B------:R-:W-:Y:S02]  /*41e0*/  IMAD R14, R18, 0x1800, R13 ;  /* 0x00001800120e7824 */ /* 0x000fe400078e020d */
[--C-:B------:R-:W-:Y:S02]  /*41f0*/  IMAD R12, R12, 0x2, R19.reuse ;  /* 0x000000020c0c7824 */ /* 0x100fe400078e0213 */
[----:B------:R-:W-:-:S04]  /*4200*/  IMAD R52, R14, 0x2, R19 ;  /* 0x000000020e347824 */ /* 0x000fc800078e0213 */
[----:B------:R-:W2:Y:S04]  /*4210*/  LDS.128 R12, [R12+0x1c400] ;  /* 0x01c400000c0c7984 */ /* 0x000ea80000000c00 */
[----:B------:R-:W3:Y:S01]  /*4220*/  LDS.128 R52, [R52+0x1c400] ;  /* 0x01c4000034347984 */ /* 0x000ee20000000c00 */
[----:B------:R-:W-:Y:S05]  /*4230*/  @P2 BRA `(.L_x_693) ;  /* 0x00000004006c2947 */ /* 0x000fea0003800000 */
[----:B------:R-:W-:Y:S02]  /*4240*/  SHF.R.U32.HI R120, RZ, 0x10, R41 ;  /* 0x00000010ff787819 */ /* 0x000fe40000011629 */
[----:B------:R-:W-:Y:S02]  /*4250*/  SHF.R.U32.HI R115, RZ, 0x10, R37 ;  /* 0x00000010ff737819 */ /* 0x000fe40000011625 */
[----:B------:R-:W-:Y:S02]  /*4260*/  PRMT R120, R109, 0x5432, R120 ;  /* 0x000054326d787816 */ /* 0x000fe40000000078 */
[----:B------:R-:W-:Y:S02]  /*4270*/  SHF.R.U64 R117, R38, 0x10, R39 ;  /* 0x0000001026757819 */ /* 0x000fe40000001227 */
[----:B------:R-:W-:Y:S01]  /*4280*/  PRMT R115, R121, 0x5410, R115 ;  /* 0x0000541079737816 */ /* 0x000fe20000000073 */
[----:B------:R-:W-:Y:S01]  /*4290*/  IMAD.U32 R121, R120, 0x10000, RZ ;  /* 0x0001000078797824 */ /* 0x000fe200078e00ff */
[----:B------:R-:W-:Y:S01]  /*42a0*/  SHF.R.U64 R119, R40, 0x10, R41 ;  /* 0x0000001028777819 */ /* 0x000fe20000001229 */
[----:B---3--:R-:W-:Y:S01]  /*42b0*/  IMAD.U32 R41, R52, 0x10000, RZ ;  /* 0x0001000034297824 */ /* 0x008fe200078e00ff */
[--C-:B------:R-:W-:Y:S01]  /*42c0*/  SHF.R.U64 R122, R42, 0x10, R43.reuse ;  /* 0x000000102a7a7819 */ /* 0x100fe2000000122b */
[----:B------:R-:W-:Y:S01]  /*42d0*/  IMAD.U32 R42, R53, 0x10000, RZ ;  /* 0x00010000352a7824 */ /* 0x000fe200078e00ff */
[----:B------:R-:W-:-:S02]  /*42e0*/  SHF.R.U32.HI R123, RZ, 0x10, R43 ;  /* 0x00000010ff7b7819 */ /* 0x000fc4000001162b */
[----:B------:R-:W-:Y:S01]  /*42f0*/  PRMT R117, R116, 0x5410, R117 ;  /* 0x0000541074757816 */ /* 0x000fe20000000075 */
[----:B------:R-:W-:Y:S01]  /*4300*/  IMAD.U32 R116, R115, 0x10000, RZ ;  /* 0x0001000073747824 */ /* 0x000fe200078e00ff */
[----:B------:R-:W-:Y:S01]  /*4310*/  SHF.R.U32.HI R118, RZ, 0x10, R39 ;  /* 0x00000010ff767819 */ /* 0x000fe20000011627 */
[----:B--2---:R-:W-:Y:S01]  /*4320*/  IMAD.U32 R39, R15, 0x10000, RZ ;  /* 0x000100000f277824 */ /* 0x004fe200078e00ff */
[----:B------:R-:W-:Y:S01]  /*4330*/  SHF.R.U64 R114, R36, 0x10, R37 ;  /* 0x0000001024727819 */ /* 0x000fe20000001225 */
[----:B------:R-:W-:Y:S01]  /*4340*/  IMAD.U32 R37, R13, 0x10000, RZ ;  /* 0x000100000d257824 */ /* 0x000fe200078e00ff */
[----:B------:R-:W-:Y:S01]  /*4350*/  PRMT R119, R124, 0x5410, R119 ;  /* 0x000054107c777816 */ /* 0x000fe20000000077 */
[C---:B------:R-:W-:Y:S01]  /*4360*/  FMUL.FTZ R124, R42.reuse, R121 ;  /* 0x000000792a7c7220 */ /* 0x040fe20000410000 */
[----:B------:R-:W-:Y:S01]  /*4370*/  PRMT R123, R125, 0x5410, R123 ;  /* 0x000054107d7b7816 */ /* 0x000fe2000000007b */
[-C--:B------:R-:W-:Y:S01]  /*4380*/  FMUL.FTZ R42, R42, R116.reuse ;  /* 0x000000742a2a7220 */ /* 0x080fe20000410000 */
[----:B------:R-:W-:Y:S01]  /*4390*/  PRMT R118, R105, 0x5432, R118 ;  /* 0x0000543269767816 */ /* 0x000fe20000000076 */
[----:B------:R-:W-:Y:S01]  /*43a0*/  FFMA.FTZ R124, R37, R116, -R124 ;  /* 0x00000074257c7223 */ /* 0x000fe2000001087c */
[----:B------:R-:W-:Y:S01]  /*43b0*/  LOP3.LUT R43, R53, 0xffff0000, RZ, 0xc0, !PT ;  /* 0xffff0000352b7812 */ /* 0x000fe200078ec0ff */
[----:B------:R-:W-:Y:S01]  /*43c0*/  IMAD.U32 R53, R55, 0x10000, RZ ;  /* 0x0001000037357824 */ /* 0x000fe200078e00ff */
[----:B------:R-:W-:Y:S01]  /*43d0*/  LOP3.LUT R120, R120, 0xffff0000, RZ, 0xc0, !PT ;  /* 0xffff000078787812 */ /* 0x000fe200078ec0ff */
[----:B------:R-:W-:-:S02]  /*43e0*/  IMAD.U32 R116, R123, 0x10000, RZ ;  /* 0x000100007b747824 */ /* 0x000fc400078e00ff */
[----:B------:R-:W-:Y:S01]  /*43f0*/  FFMA.FTZ R121, R37, R121, R42 ;  /* 0x0000007925797223 */ /* 0x000fe2000001002a */
[----:B------:R-:W-:Y:S01]  /*4400*/  LOP3.LUT R115, R115, 0xffff0000, RZ, 0xc0, !PT ;  /* 0xffff000073737812 */ /* 0x000fe200078ec0ff */
[C---:B------:R-:W-:Y:S02]  /*4410*/  IMAD.U32 R42, R118.reuse, 0x10000, RZ ;  /* 0x00010000762a7824 */ /* 0x040fe400078e00ff */
[----:B------:R-:W-:Y:S01]  /*4420*/  FMUL.FTZ R126, R53, R116 ;  /* 0x00000074357e7220 */ /* 0x000fe20000410000 */
[----:B------:R-:W-:Y:S01]  /*4430*/  LOP3.LUT R38, R13, 0xffff0000, RZ, 0xc0, !PT ;  /* 0xffff00000d267812 */ /* 0x000fe200078ec0ff */
[----:B------:R-:W-:Y:S01]  /*4440*/  FMUL.FTZ R125, R43, R120 ;  /* 0x000000782b7d7220 */ /* 0x000fe20000410000 */
[----:B------:R-:W-:Y:S01]  /*4450*/  LOP3.LUT R55, R55, 0xffff0000, RZ, 0xc0, !PT ;  /* 0xffff000037377812 */ /* 0x000fe200078ec0ff */
[-C--:B------:R-:W-:Y:S01]  /*4460*/  FMUL.FTZ R53, R53, R42.reuse ;  /* 0x0000002a35357220 */ /* 0x080fe20000410000 */
[----:B------:R-:W-:Y:S01]  /*4470*/  LOP3.LUT R123, R123, 0xffff0000, RZ, 0xc0, !PT ;  /* 0xffff00007b7b7812 */ /* 0x000fe200078ec0ff */
[-C--:B------:R-:W-:Y:S01]  /*4480*/  FMUL.FTZ R43, R43, R115.reuse ;  /* 0x000000732b2b7220 */ /* 0x080fe20000410000 */
[----:B------:R-:W-:Y:S01]  /*4490*/  PRMT R114, R107, 0x5432, R114 ;  /* 0x000054326b727816 */ /* 0x000fe20000000072 */
[C---:B------:R-:W-:Y:S01]  /*44a0*/  FFMA.FTZ R126, R39.reuse, R42, -R126 ;  /* 0x0000002a277e7223 */ /* 0x040fe2000001087e */
[----:B------:R-:W-:Y:S01]  /*44b0*/  LOP3.LUT R118, R118, 0xffff0000, RZ, 0xc0, !PT ;  /* 0xffff000076767812 */ /* 0x000fe200078ec0ff */
[----:B------:R-:W-:Y:S01]  /*44c0*/  FFMA.FTZ R53, R39, R116, R53 ;  /* 0x0000007427357223 */ /* 0x000fe20000010035 */
[----:B------:R-:W-:Y:S01]  /*44d0*/  LOP3.LUT R40, R15, 0xffff0000, RZ, 0xc0, !PT ;  /* 0xffff00000f287812 */ /* 0x000fe200078ec0ff */
[C---:B------:R-:W-:Y:S01]  /*44e0*/  FFMA.FTZ R125, R38.reuse, R115, -R125 ;  /* 0x00000073267d7223 */ /* 0x040fe2000001087d */
[----:B------:R-:W-:Y:S01]  /*44f0*/  FFMA.FTZ R120, R38, R120, R43 ;  /* 0x0000007826787223 */ /* 0x000fe2000001002b */
[----:B------:R-:W-:Y:S01]  /*4500*/  FMUL.FTZ R39, R55, R123 ;  /* 0x0000007b37277220 */ /* 0x000fe20000410000 */
[----:B------:R-:W-:-:S02]  /*4510*/  IMAD.U32 R38, R119, 0x10000, RZ ;  /* 0x0001000077267824 */ /* 0x000fc400078e00ff */
[-C--:B------:R-:W-:Y:S01]  /*4520*/  FMUL.FTZ R43, R55, R118.reuse ;  /* 0x00000076372b7220 */ /* 0x080fe20000410000 */
[----:B------:R-:W-:Y:S01]  /*4530*/  IMAD.U32 R37, R114, 0x10000, RZ ;  /* 0x0001000072257824 */ /* 0x000fe200078e00ff */
[----:B------:R-:W-:Y:S01]  /*4540*/  LOP3.LUT R52, R52, 0xffff0000, RZ, 0xc0, !PT ;  /* 0xffff000034347812 */ /* 0x000fe200078ec0ff */
[----:B------:R-:W-:Y:S01]  /*4550*/  FFMA.FTZ R55, R40, R118, -R39 ;  /* 0x0000007628377223 */ /* 0x000fe20000010827 */
[----:B------:R-:W-:Y:S01]  /*4560*/  LOP3.LUT R119, R119, 0xffff0000, RZ, 0xc0, !PT ;  /* 0xffff000077777812 */ /* 0x000fe200078ec0ff */
[C---:B------:R-:W-:Y:S01]  /*4570*/  FMUL.FTZ R39, R41.reuse, R38 ;  /* 0x0000002629277220 */ /* 0x040fe20000410000 */
[----:B------:R-:W-:Y:S01]  /*4580*/  LOP3.LUT R114, R114, 0xffff0000, RZ, 0xc0, !PT ;  /* 0xffff000072727812 */ /* 0x000fe200078ec0ff */
[----:B------:R-:W-:Y:S01]  /*4590*/  IMAD.U32 R36, R12, 0x10000, RZ ;  /* 0x000100000c247824 */ /* 0x000fe200078e00ff */
[----:B------:R-:W-:Y:S01]  /*45a0*/  PRMT R122, R108, 0x5432, R122 ;  /* 0x000054326c7a7816 */ /* 0x000fe2000000007a */
[----:B------:R-:W-:Y:S01]  /*45b0*/  FMUL.FTZ R41, R41, R37 ;  /* 0x0000002529297220 */ /* 0x000fe20000410000 */
[----:B------:R-:W-:Y:S01]  /*45c0*/  LOP3.LUT R13, R12, 0xffff0000, RZ, 0xc0, !PT ;  /* 0xffff00000c0d7812 */ /* 0x000fe200078ec0ff */
[----:B------:R-:W-:Y:S01]  /*45d0*/  FFMA.FTZ R116, R40, R123, R43 ;  /* 0x0000007b28747223 */ /* 0x000fe2000001002b */
[----:B------:R-:W-:Y:S01]  /*45e0*/  FMUL.FTZ R42, R52, R119 ;  /* 0x00000077342a7220 */ /* 0x000fe20000410000 */
[----:B------:R-:W-:-:S02]  /*45f0*/  IMAD.U32 R15, R54, 0x10000, RZ ;  /* 0x00010000360f7824 */ /* 0x000fc400078e00ff */
[C---:B------:R-:W-:Y:S01]  /*4600*/  FFMA.FTZ R40, R36.reuse, R37, -R39 ;  /* 0x0000002524287223 */ /* 0x040fe20000010827 */
[----:B------:R-:W-:Y:S01]  /*4610*/  FFMA.FTZ R41, R36, R38, R41 ;  /* 0x0000002624297223 */ /* 0x000fe20000010029 */
[-C--:B------:R-:W-:Y:S01]  /*4620*/  FMUL.FTZ R52, R52, R114.reuse ;  /* 0x0000007234347220 */ /* 0x080fe20000410000 */
[----:B------:R-:W-:Y:S01]  /*4630*/  LOP3.LUT R54, R54, 0xffff0000, RZ, 0xc0, !PT ;  /* 0xffff000036367812 */ /* 0x000fe200078ec0ff */
[C---:B------:R-:W-:Y:S01]  /*4640*/  IMAD.U32 R37, R122.reuse, 0x10000, RZ ;  /* 0x000100007a257824 */ /* 0x040fe200078e00ff */
[----:B------:R-:W-:Y:S01]  /*4650*/  LOP3.LUT R39, R122, 0xffff0000, RZ, 0xc0, !PT ;  /* 0xffff00007a277812 */ /* 0x000fe200078ec0ff */
[C---:B------:R-:W-:Y:S01]  /*4660*/  IMAD.U32 R36, R117.reuse, 0x10000, RZ ;  /* 0x0001000075247824 */ /* 0x040fe200078e00ff */
[----:B------:R-:W-:Y:S01]  /*4670*/  LOP3.LUT R117, R117, 0xffff0000, RZ, 0xc0, !PT ;  /* 0xffff000075757812 */ /* 0x000fe200078ec0ff */
[C---:B------:R-:W-:Y:S02]  /*4680*/  IMAD.U32 R12, R14.reuse, 0x10000, RZ ;  /* 0x000100000e0c7824 */ /* 0x040fe400078e00ff */
[C---:B------:R-:W-:Y:S01]  /*4690*/  FFMA.FTZ R43, R13.reuse, R114, -R42 ;  /* 0x000000720d2b7223 */ /* 0x040fe2000001082a */
[----:B------:R-:W-:Y:S01]  /*46a0*/  FFMA.FTZ R52, R13, R119, R52 ;  /* 0x000000770d347223 */ /* 0x000fe20000010034 */
[----:B------:R-:W-:Y:S01]  /*46b0*/  LOP3.LUT R14, R14, 0xffff0000, RZ, 0xc0, !PT ;  /* 0xffff00000e0e7812 */ /* 0x000fe200078ec0ff */
[C---:B------:R-:W-:Y:S01]  /*46c0*/  FMUL.FTZ R13, R15.reuse, R37 ;  /* 0x000000250f0d7220 */ /* 0x040fe20000410000 */
[-C--:B------:R-:W-:Y:S01]  /*46d0*/  FMUL.FTZ R38, R15, R36.reuse ;  /* 0x000000240f267220 */ /* 0x080fe20000410000 */
[C---:B------:R-:W-:Y:S01]  /*46e0*/  FMUL.FTZ R15, R54.reuse, R39 ;  /* 0x00000027360f7220 */ /* 0x040fe20000410000 */
[----:B------:R-:W-:Y:S01]  /*46f0*/  FMUL.FTZ R54, R54, R117 ;  /* 0x0000007536367220 */ /* 0x000fe20000410000 */
[C---:B------:R-:W-:Y:S01]  /*4700*/  FFMA.FTZ R13, R12.reuse, R36, -R13 ;  /* 0x000000240c0d7223 */ /* 0x040fe2000001080d */
[----:B------:R-:W-:Y:S01]  /*4710*/  FFMA.FTZ R38, R12, R37, R38 ;  /* 0x000000250c267223 */ /* 0x000fe20000010026 */
[C---:B------:R-:W-:Y:S01]  /*4720*/  FFMA.FTZ R12, R14.reuse, R117, -R15 ;  /* 0x000000750e0c7223 */ /* 0x040fe2000001080f */
[----:B------:R-:W-:Y:S01]  /*4730*/  FFMA.FTZ R39, R14, R39, R54 ;  /* 0x000000270e277223 */ /* 0x000fe20000010036 */
[----:B------:R-:W-:-:S02]  /*4740*/  F2FP.BF16.F32.PACK_AB R124, R125, R124 ;  /* 0x0000007c7d7c723e */ /* 0x000fc400000010ff */
[----:B------:R-:W-:Y:S02]  /*4750*/  F2FP.BF16.F32.PACK_AB R120, R120, R121 ;  /* 0x000000797878723e */ /* 0x000fe400000010ff */
[----:B------:R-:W-:Y:S02]  /*4760*/  F2FP.BF16.F32.PACK_AB R43, R43, R40 ;  /* 0x000000282b2b723e */ /* 0x000fe400000010ff */
[----:B------:R-:W-:Y:S02]  /*4770*/  F2FP.BF16.F32.PACK_AB R15, R55, R126 ;  /* 0x0000007e370f723e */ /* 0x000fe400000010ff */
[----:B------:R-:W-:Y:S01]  /*4780*/  F2FP.BF16.F32.PACK_AB R55, R116, R53 ;  /* 0x000000357437723e */ /* 0x000fe200000010ff */
[----:B------:R-:W-:Y:S01]  /*4790*/  IMAD.MOV.U32 R53, RZ, RZ, R120 ;  /* 0x000000ffff357224 */ /* 0x000fe200078e0078 */
[----:B------:R-:W-:Y:S01]  /*47a0*/  F2FP.BF16.F32.PACK_AB R14, R12, R13 ;  /* 0x0000000d0c0e723e */ /* 0x000fe200000010ff */
[----:B------:R-:W-:Y:S01]  /*47b0*/  IMAD.MOV.U32 R12, RZ, RZ, R43 ;  /* 0x000000ffff0c7224 */ /* 0x000fe200078e002b */
[----:B------:R-:W-:Y:S01]  /*47c0*/  F2FP.BF16.F32.PACK_AB R52, R52, R41 ;  /* 0x000000293434723e */ /* 0x000fe200000010ff */
[----:B------:R-:W-:Y:S01]  /*47d0*/  IMAD.MOV.U32 R13, RZ, RZ, R124 ;  /* 0x000000ffff0d7224 */ /* 0x000fe200078e007c */
[----:B------:R-:W-:-:S07]  /*47e0*/  F2FP.BF16.F32.PACK_AB R54, R39, R38 ;  /* 0x000000262736723e */ /* 0x000fce00000010ff */
.L_x_693:
[----:B------:R-:W-:Y:S05]  /*47f0*/  BSYNC B2 ;  /* 0x0000000000027941 */ /* 0x000fea0003800000 */
.L_x_692:
[----:B------:R-:W-:Y:S01]  /*4800*/  ISETP.GE.AND P4, PT, R11, R104, PT ;  /* 0x000000680b00720c */ /* 0x000fe20003f86270 */
[----:B--2---:R4:W-:-:S12]  /*4810*/  ST.E.128 desc[UR40][R92.64], R12 ;  /* 0x0000000c5c007985 */ /* 0x0049d8000c101d28 */
[----:B------:R-:W-:-:S05]  /*4820*/  @!P4 IMAD.WIDE R94, R11, 0x2, R94 ;  /* 0x000000020b5ec825 */ /* 0x000fca00078e025e */
[----:B---3--:R4:W-:Y:S02]  /*4830*/  @!P4 ST.E.128 desc[UR40][R94.64], R52 ;  /* 0x000000345e00c985 */ /* 0x0089e4000c101d28 */
.L_x_691:
[----:B------:R-:W-:Y:S05]  /*4840*/  BSYNC B1 ;  /* 0x0000000000017941 */ /* 0x000fea0003800000 */
.L_x_690:
[----:B------:R-:W-:-:S03]  /*4850*/  UMOV UR4, 0xffffffff ;  /* 0xffffffff00047882 */ /* 0x000fc60000000000 */
[----:B------:R-:W-:Y:S05]  /*4860*/  BRA.DIV UR4, `(.L_x_694) ;  /* 0x0000012204fc7947 */ /* 0x000fea000b800000 */
[----:B------:R1:W1:Y:S04]  /*4870*/  SHFL.IDX PT, R42, R103, 0x1, 0x1c1f ;  /* 0x003c1f00672a7f89 */ /* 0x00026800000e0000 */
[----:B0-----:R-:W0:Y:S02]  /*4880*/  SHFL.IDX PT, R102, R102, 0x1, 0x1c1f ;  /* 0x003c1f0066667f89 */ /* 0x001e2400000e0000 */
.L_x_931:
[----:B------:R-:W-:-:S05]  /*4890*/  VIADD R11, R204, 0x40 ;  /* 0x00000040cc0b7836 */ /* 0x000fca0000000000 */
[----:B------:R-:W-:-:S13]  /*48a0*/  ISETP.GE.OR P4, PT, R11, R100, P1 ;  /* 0x000000640b00720c */ /* 0x000fda0000f86670 */
[----:B------:R-:W-:Y:S05]  /*48b0*/  @P4 BRA `(.L_x_679) ;  /* 0x0000000800f04947 */ /* 0x000fea0003800000 */
[----:B----4-:R-:W4:Y:S01]  /*48c0*/  LDL R13, [R1+0x4] ;  /* 0x00000400010d7983 */ /* 0x010f220000100800 */
[----:B------:R-:W-:Y:S01]  /*48d0*/  SEL R106, R67, R106, !P0 ;  /* 0x0000006a436a7207 */ /* 0x000fe20004000000 */
[----:B------:R-:W-:Y:S01]  /*48e0*/  BSSY B1, `(.L_x_695) ;  /* 0x000006d000017945 */ /* 0x000fe20003800000 */
[----:B------:R-:W-:Y:S02]  /*48f0*/  SHF.R.U32.HI R14, RZ, 0x3, R227 ;  /* 0x00000003ff0e7819 */ /* 0x000fe400000116e3 */
[----:B------:R-:W-:Y:S02]  /*4900*/  SHF.R.S32.HI R11, RZ, 0x1f, R106 ;  /* 0x0000001fff0b7819 */ /* 0x000fe4000001146a */
[----:B0-----:R-:W-:Y:S02]  /*4910*/  LEA R40, P4, R77, R102, 0x1 ;  /* 0x000000664d287211 */ /* 0x001fe400078808ff */
[----:B------:R-:W-:Y:S02]  /*4920*/  LEA.HI R11, R11, R106, RZ, 0x4 ;  /* 0x0000006a0b0b7211 */ /* 0x000fe400078f20ff */
[----:B-1----:R-:W-:-:S02]  /*4930*/  LEA.HI.X R41, R77, R42, R79, 0x1, P4 ;  /* 0x0000002a4d297211 */ /* 0x002fc400020f0c4f */
[----:B------:R-:W-:-:S05]  /*4940*/  LEA.HI.SX32 R11, R11, R76, 0x1c ;  /* 0x0000004c0b0b7211 */ /* 0x000fca00078fe2ff */
[----:B------:R-:W-:-:S05]  /*4950*/  IMAD.SHL.U32 R11, R11, 0x8, RZ ;  /* 0x000000080b0b7824 */ /* 0x000fca00078e00ff */
[----:B------:R-:W-:-:S04]  /*4960*/  LOP3.LUT R12, R227, 0x38, R11, 0xf8, !PT ;  /* 0x00000038e30c7812 */ /* 0x000fc800078ef80b */
[----:B------:R-:W-:-:S05]  /*4970*/  LOP3.LUT R12, R12, R14, RZ, 0x3c, !PT ;  /* 0x0000000e0c0c7212 */ /* 0x000fca00078e3cff */
[----:B----4-:R-:W-:Y:S02]  /*4980*/  IMAD.IADD R13, R13, 0x1, R12 ;  /* 0x000000010d0d7824 */ /* 0x010fe400078e020c */
[C---:B------:R-:W-:Y:S02]  /*4990*/  IMAD R12, R18.reuse, 0x1800, R81 ;  /* 0x00001800120c7824 */ /* 0x040fe400078e0251 */
[----:B------:R-:W-:Y:S02]  /*49a0*/  IMAD R14, R18, 0x1800, R13 ;  /* 0x00001800120e7824 */ /* 0x000fe400078e020d */
[--C-:B------:R-:W-:Y:S02]  /*49b0*/  IMAD R12, R12, 0x2, R19.reuse ;  /* 0x000000020c0c7824 */ /* 0x100fe400078e0213 */
[----:B------:R-:W-:-:S04]  /*49c0*/  IMAD R36, R14, 0x2, R19 ;  /* 0x000000020e247824 */ /* 0x000fc800078e0213 */
[----:B------:R-:W0:Y:S04]  /*49d0*/  LDS.128 R12, [R12+0x1c400] ;  /* 0x01c400000c0c7984 */ /* 0x000e280000000c00 */
[----:B------:R-:W1:Y:S01]  /*49e0*/  LDS.128 R36, [R36+0x1c400] ;  /* 0x01c4000024247984 */ /* 0x000e620000000c00 */
[----:B------:R-:W-:Y:S05]  /*49f0*/  @P2 BRA `(.L_x_696) ;  /* 0x00000004006c2947 */ /* 0x000fea0003800000 */
[----:B------:R-:W-:Y:S01]  /*4a00*/  SHF.R.U32.HI R106, RZ, 0x10, R45 ;  /* 0x00000010ff6a7819 */ /* 0x000fe2000001162d */
[----:B0-----:R-:W-:Y:S01]  /*4a10*/  IMAD.U32 R43, R13, 0x10000, RZ ;  /* 0x000100000d2b7824 */ /* 0x001fe200078e00ff */
[----:B------:R-:W-:Y:S02]  /*4a20*/  SHF.R.U32.HI R52, RZ, 0x10, R49 ;  /* 0x00000010ff347819 */ /* 0x000fe40000011631 */
[--C-:B------:R-:W-:Y:S02]  /*4a30*/  SHF.R.U64 R54, R46, 0x10, R47.reuse ;  /* 0x000000102e367819 */ /* 0x100fe4000000122f */
[----:B------:R-:W-:Y:S02]  /*4a40*/  PRMT R109, R109, 0x5410, R106 ;  /* 0x000054106d6d7816 */ /* 0x000fe4000000006a */
[----:B------:R-:W-:Y:S02]  /*4a50*/  PRMT R113, R113, 0x5410, R52 ;  /* 0x0000541071717816 */ /* 0x000fe40000000034 */
[----:B------:R-:W-:Y:S01]  /*4a60*/  SHF.R.U32.HI R92, RZ, 0x10, R47 ;  /* 0x00000010ff5c7819 */ /* 0x000fe2000001162f */
[----:B-1----:R-:W-:Y:S01]  /*4a70*/  IMAD.U32 R47, R37, 0x10000, RZ ;  /* 0x00010000252f7824 */ /* 0x002fe200078e00ff */
[----:B---3--:R-:W-:Y:S01]  /*4a80*/  SHF.R.U32.HI R94, RZ, 0x10, R51 ;  /* 0x00000010ff5e7819 */ /* 0x008fe20000011633 */
[----:B------:R-:W-:Y:S01]  /*4a90*/  IMAD.U32 R52, R109, 0x10000, RZ ;  /* 0x000100006d347824 */ /* 0x000fe200078e00ff */
[----:B------:R-:W-:Y:S01]  /*4aa0*/  PRMT R105, R105, 0x5410, R54 ;  /* 0x0000541069697816 */ /* 0x000fe20000000036 */
[----:B------:R-:W-:Y:S01]  /*4ab0*/  IMAD.U32 R54, R113, 0x10000, RZ ;  /* 0x0001000071367824 */ /* 0x000fe200078e00ff */
[----:B------:R-:W-:-:S02]  /*4ac0*/  PRMT R107, R107, 0x5410, R92 ;  /* 0x000054106b6b7816 */ /* 0x000fc4000000005c */
[----:B------:R-:W-:Y:S01]  /*4ad0*/  PRMT R111, R111, 0x5410, R94 ;  /* 0x000054106f6f7816 */ /* 0x000fe2000000005e */
[C---:B------:R-:W-:Y:S01]  /*4ae0*/  FMUL.FTZ R92, R47.reuse, R54 ;  /* 0x000000362f5c7220 */ /* 0x040fe20000410000 */
[-C--:B------:R-:W-:Y:S01]  /*4af0*/  FMUL.FTZ R94, R47, R52.reuse ;  /* 0x000000342f5e7220 */ /* 0x080fe20000410000 */
[----:B------:R-:W-:Y:S01]  /*4b00*/  SHF.R.U64 R55, R48, 0x10, R49 ;  /* 0x0000001030377819 */ /* 0x000fe20000001231 */
[----:B------:R-:W-:Y:S01]  /*4b10*/  IMAD.U32 R49, R39, 0x10000, RZ ;  /* 0x0001000027317824 */ /* 0x000fe200078e00ff */
[----:B------:R-:W-:Y:S01]  /*4b20*/  SHF.R.U64 R53, R50, 0x10, R51 ;  /* 0x0000001032357819 */ /* 0x000fe20000001233 */
[----:B------:R-:W-:Y:S01]  /*4b30*/  FFMA.FTZ R92, R43, R52, -R92 ;  /* 0x000000342b5c7223 */ /* 0x000fe2000001085c */
[----:B------:R-:W-:Y:S01]  /*4b40*/  LOP3.LUT R48, R37, 0xffff0000, RZ, 0xc0, !PT ;  /* 0xffff000025307812 */ /* 0x000fe200078ec0ff */
[----:B------:R-:W-:Y:S01]  /*4b50*/  FFMA.FTZ R94, R43, R54, R94 ;  /* 0x000000362b5e7223 */ /* 0x000fe2000001005e */
[----:B------:R-:W-:Y:S01]  /*4b60*/  LOP3.LUT R113, R113, 0xffff0000, RZ, 0xc0, !PT ;  /* 0xffff000071717812 */ /* 0x000fe200078ec0ff */
[----:B------:R-:W-:Y:S01]  /*4b70*/  IMAD.U32 R43, R107, 0x10000, RZ ;  /* 0x000100006b2b7824 */ /* 0x000fe200078e00ff */
[----:B------:R-:W-:Y:S01]  /*4b80*/  LOP3.LUT R109, R109, 0xffff0000, RZ, 0xc0, !PT ;  /* 0xffff00006d6d7812 */ /* 0x000fe200078ec0ff */
[----:B------:R-:W-:Y:S01]  /*4b90*/  IMAD.U32 R47, R111, 0x10000, RZ ;  /* 0x000100006f2f7824 */ /* 0x000fe200078e00ff */
[----:B------:R-:W-:Y:S01]  /*4ba0*/  SHF.R.U64 R93, R44, 0x10, R45 ;  /* 0x000000102c5d7819 */ /* 0x000fe2000000122d */
[----:B------:R-:W-:Y:S01]  /*4bb0*/  IMAD.U32 R45, R36, 0x10000, RZ ;  /* 0x00010000242d7824 */ /* 0x000fe200078e00ff */
[----:B------:R-:W-:Y:S01]  /*4bc0*/  PRMT R110, R110, 0x5410, R53 ;  /* 0x000054106e6e7816 */ /* 0x000fe20000000035 */
[----:B------:R-:W-:Y:S01]  /*4bd0*/  FMUL.FTZ R51, R48, R113 ;  /* 0x0000007130337220 */ /* 0x000fe20000410000 */
[----:B------:R-:W-:Y:S01]  /*4be0*/  LOP3.LUT R46, R36, 0xffff0000, RZ, 0xc0, !PT ;  /* 0xffff0000242e7812 */ /* 0x000fe200078ec0ff */
[----:B------:R-:W-:Y:S01]  /*4bf0*/  FMUL.FTZ R53, R48, R109 ;  /* 0x0000006d30357220 */ /* 0x000fe20000410000 */
[----:B------:R-:W-:Y:S01]  /*4c00*/  LOP3.LUT R44, R13, 0xffff0000, RZ, 0xc0, !PT ;  /* 0xffff00000d2c7812 */ /* 0x000fe200078ec0ff */
[----:B------:R-:W-:Y:S01]  /*4c10*/  IMAD.U32 R36, R15, 0x10000, RZ ;  /* 0x000100000f247824 */ /* 0x000fe200078e00ff */
[----:B------:R-:W-:Y:S01]  /*4c20*/  LOP3.LUT R50, R39, 0xffff0000, RZ, 0xc0, !PT ;  /* 0xffff000027327812 */ /* 0x000fe200078ec0ff */
[----:B------:R-:W-:Y:S01]  /*4c30*/  FMUL.FTZ R48, R49, R43 ;  /* 0x0000002b31307220 */ /* 0x000fe20000410000 */
[----:B------:R-:W-:Y:S01]  /*4c40*/  LOP3.LUT R111, R111, 0xffff0000, RZ, 0xc0, !PT ;  /* 0xffff00006f6f7812 */ /* 0x000fe200078ec0ff */
[----:B------:R-:W-:Y:S01]  /*4c50*/  FFMA.FTZ R51, R44, R109, -R51 ;  /* 0x0000006d2c337223 */ /* 0x000fe20000010833 */
[----:B------:R-:W-:Y:S01]  /*4c60*/  PRMT R112, R112, 0x5410, R55 ;  /* 0x0000541070707816 */ /* 0x000fe20000000037 */
[-C--:B------:R-:W-:Y:S01]  /*4c70*/  FMUL.FTZ R55, R49, R47.reuse ;  /* 0x0000002f31377220 */ /* 0x080fe20000410000 */
[----:B------:R-:W-:Y:S01]  /*4c80*/  PRMT R108, R108, 0x5410, R93 ;  /* 0x000054106c6c7816 */ /* 0x000fe2000000005d */
[----:B------:R-:W-:Y:S01]  /*4c90*/  FFMA.FTZ R52, R36, R47, R48 ;  /* 0x0000002f24347223 */ /* 0x000fe20000010030 */
[----:B------:R-:W-:Y:S01]  /*4ca0*/  LOP3.LUT R107, R107, 0xffff0000, RZ, 0xc0, !PT ;  /* 0xffff00006b6b7812 */ /* 0x000fe200078ec0ff */
[----:B------:R-:W-:Y:S01]  /*4cb0*/  FFMA.FTZ R53, R44, R113, R53 ;  /* 0x000000712c357223 */ /* 0x000fe20000010035 */
[----:B------:R-:W-:Y:S01]  /*4cc0*/  LOP3.LUT R37, R15, 0xffff0000, RZ, 0xc0, !PT ;  /* 0xffff00000f257812 */ /* 0x000fe200078ec0ff */
[----:B------:R-:W-:Y:S01]  /*4cd0*/  FMUL.FTZ R48, R50, R111 ;  /* 0x0000006f32307220 */ /* 0x000fe20000410000 */
[----:B------:R-:W-:Y:S01]  /*4ce0*/  FFMA.FTZ R55, R36, R43, -R55 ;  /* 0x0000002b24377223 */ /* 0x000fe20000010837 */
[----:B------:R-:W-:-:S02]  /*4cf0*/  IMAD.U32 R44, R112, 0x10000, RZ ;  /* 0x00010000702c7824 */ /* 0x000fc400078e00ff */
[-C--:B------:R-:W-:Y:S01]  /*4d00*/  FMUL.FTZ R54, R50, R107.reuse ;  /* 0x0000006b32367220 */ /* 0x080fe20000410000 */
[----:B------:R-:W-:Y:S02]  /*4d10*/  IMAD.U32 R36, R108, 0x10000, RZ ;  /* 0x000100006c247824 */ /* 0x000fe400078e00ff */
[----:B------:R-:W-:Y:S01]  /*4d20*/  FFMA.FTZ R50, R37, R107, -R48 ;  /* 0x0000006b25327223 */ /* 0x000fe20000010830 */
[C---:B------:R-:W-:Y:S01]  /*4d30*/  FMUL.FTZ R48, R45.reuse, R44 ;  /* 0x0000002c2d307220 */ /* 0x040fe20000410000 */
[----:B------:R-:W-:Y:S01]  /*4d40*/  IMAD.U32 R13, R12, 0x10000, RZ ;  /* 0x000100000c0d7824 */ /* 0x000fe200078e00ff */
[----:B------:R-:W-:Y:S01]  /*4d50*/  LOP3.LUT R47, R112, 0xffff0000, RZ, 0xc0, !PT ;  /* 0xffff0000702f7812 */ /* 0x000fe200078ec0ff */
[-C--:B------:R-:W-:Y:S01]  /*4d60*/  FMUL.FTZ R45, R45, R36.reuse ;  /* 0x000000242d2d7220 */ /* 0x080fe20000410000 */
[----:B------:R-:W-:Y:S01]  /*4d70*/  LOP3.LUT R12, R12, 0xffff0000, RZ, 0xc0, !PT ;  /* 0xffff00000c0c7812 */ /* 0x000fe200078ec0ff */
[----:B------:R-:W-:Y:S01]  /*4d80*/  IMAD.U32 R39, R38, 0x10000, RZ ;  /* 0x0001000026277824 */ /* 0x000fe200078e00ff */
[----:B------:R-:W-:Y:S01]  /*4d90*/  LOP3.LUT R43, R108, 0xffff0000, RZ, 0xc0, !PT ;  /* 0xffff00006c2b7812 */ /* 0x000fe200078ec0ff */
[----:B------:R-:W-:Y:S01]  /*4da0*/  FFMA.FTZ R111, R37, R111, R54 ;  /* 0x0000006f256f7223 */ /* 0x000fe20000010036 */
[C---:B------:R-:W-:Y:S01]  /*4db0*/  FFMA.FTZ R48, R13.reuse, R36, -R48 ;  /* 0x000000240d307223 */ /* 0x040fe20000010830 */
[----:B------:R-:W-:Y:S01]  /*4dc0*/  FFMA.FTZ R45, R13, R44, R45 ;  /* 0x0000002c0d2d7223 */ /* 0x000fe2000001002d */
[----:B------:R-:W-:Y:S01]  /*4dd0*/  LOP3.LUT R38, R38, 0xffff0000, RZ, 0xc0, !PT ;  /* 0xffff000026267812 */ /* 0x000fe200078ec0ff */
[----:B------:R-:W-:Y:S01]  /*4de0*/  FMUL.FTZ R37, R46, R47 ;  /* 0x0000002f2e257220 */ /* 0x000fe20000410000 */
[C---:B------:R-:W-:Y:S01]  /*4df0*/  IMAD.U32 R36, R105.reuse, 0x10000, RZ ;  /* 0x0001000069247824 */ /* 0x040fe200078e00ff */
[C---:B------:R-:W-:Y:S01]  /*4e00*/  LOP3.LUT R13, R110.reuse, 0xffff0000, RZ, 0xc0, !PT ;  /* 0xffff00006e0d7812 */ /* 0x040fe200078ec0ff */
[----:B------:R-:W-:Y:S01]  /*4e10*/  IMAD.U32 R44, R110, 0x10000, RZ ;  /* 0x000100006e2c7824 */ /* 0x000fe200078e00ff */
[----:B------:R-:W-:Y:S01]  /*4e20*/  LOP3.LUT R105, R105, 0xffff0000, RZ, 0xc0, !PT ;  /* 0xffff000069697812 */ /* 0x000fe200078ec0ff */
[----:B------:R-:W-:-:S02]  /*4e30*/  IMAD.U32 R15, R14, 0x10000, RZ ;  /* 0x000100000e0f7824 */ /* 0x000fc400078e00ff */
[-C--:B------:R-:W-:Y:S01]  /*4e40*/  FMUL.FTZ R49, R46, R43.reuse ;  /* 0x0000002b2e317220 */ /* 0x080fe20000410000 */
[----:B------:R-:W-:Y:S01]  /*4e50*/  FFMA.FTZ R37, R12, R43, -R37 ;  /* 0x0000002b0c257223 */ /* 0x000fe20000010825 */
[----:B------:R-:W-:Y:S01]  /*4e60*/  LOP3.LUT R14, R14, 0xffff0000, RZ, 0xc0, !PT ;  /* 0xffff00000e0e7812 */ /* 0x000fe200078ec0ff */
[C---:B------:R-:W-:Y:S01]  /*4e70*/  FMUL.FTZ R46, R39.reuse, R44 ;  /* 0x0000002c272e7220 */ /* 0x040fe20000410000 */
[C---:B------:R-:W-:Y:S01]  /*4e80*/  FMUL.FTZ R43, R38.reuse, R13 ;  /* 0x0000000d262b7220 */ /* 0x040fe20000410000 */
[-C--:B------:R-:W-:Y:S01]  /*4e90*/  FMUL.FTZ R39, R39, R36.reuse ;  /* 0x0000002427277220 */ /* 0x080fe20000410000 */
[----:B------:R-:W-:Y:S01]  /*4ea0*/  FMUL.FTZ R38, R38, R105 ;  /* 0x0000006926267220 */ /* 0x000fe20000410000 */
[----:B------:R-:W-:Y:S01]  /*4eb0*/  FFMA.FTZ R12, R12, R47, R49 ;  /* 0x0000002f0c0c7223 */ /* 0x000fe20000010031 */
[C---:B------:R-:W-:Y:S01]  /*4ec0*/  FFMA.FTZ R46, R15.reuse, R36, -R46 ;  /* 0x000000240f2e7223 */ /* 0x040fe2000001082e */
[----:B------:R-:W-:Y:S01]  /*4ed0*/  FFMA.FTZ R39, R15, R44, R39 ;  /* 0x0000002c0f277223 */ /* 0x000fe20000010027 */
[C---:B------:R-:W-:Y:S01]  /*4ee0*/  FFMA.FTZ R38, R14.reuse, R13, R38 ;  /* 0x0000000d0e267223 */ /* 0x040fe20000010026 */
[----:B------:R-:W-:Y:S01]  /*4ef0*/  FFMA.FTZ R43, R14, R105, -R43 ;  /* 0x000000690e2b7223 */ /* 0x000fe2000001082b */
[----:B------:R-:W-:-:S02]  /*4f00*/  F2FP.BF16.F32.PACK_AB R53, R53, R94 ;  /* 0x0000005e3535723e */ /* 0x000fc400000010ff */
[----:B------:R-:W-:Y:S02]  /*4f10*/  F2FP.BF16.F32.PACK_AB R52, R111, R52 ;  /* 0x000000346f34723e */ /* 0x000fe400000010ff */
[----:B------:R-:W-:Y:S01]  /*4f20*/  F2FP.BF16.F32.PACK_AB R48, R37, R48 ;  /* 0x000000302530723e */ /* 0x000fe200000010ff */
[----:B------:R-:W-:Y:S01]  /*4f30*/  IMAD.MOV.U32 R37, RZ, RZ, R53 ;  /* 0x000000ffff257224 */ /* 0x000fe200078e0035 */
[----:B------:R-:W-:Y:S02]  /*4f40*/  F2FP.BF16.F32.PACK_AB R36, R12, R45 ;  /* 0x0000002d0c24723e */ /* 0x000fe400000010ff */
[----:B------:R-:W-:Y:S01]  /*4f50*/  F2FP.BF16.F32.PACK_AB R38, R38, R39 ;  /* 0x000000272626723e */ /* 0x000fe200000010ff */
[----:B------:R-:W-:Y:S01]  /*4f60*/  IMAD.MOV.U32 R12, RZ, RZ, R48 ;  /* 0x000000ffff0c7224 */ /* 0x000fe200078e0030 */
[----:B------:R-:W-:Y:S01]  /*4f70*/  F2FP.BF16.F32.PACK_AB R13, R51, R92 ;  /* 0x0000005c330d723e */ /* 0x000fe200000010ff */
[----:B------:R-:W-:Y:S01]  /*4f80*/  IMAD.MOV.U32 R39, RZ, RZ, R52 ;  /* 0x000000ffff277224 */ /* 0x000fe200078e0034 */
[----:B------:R-:W-:-:S02]  /*4f90*/  F2FP.BF16.F32.PACK_AB R15, R50, R55 ;  /* 0x00000037320f723e */ /* 0x000fc400000010ff */
[----:B------:R-:W-:-:S07]  /*4fa0*/  F2FP.BF16.F32.PACK_AB R14, R43, R46 ;  /* 0x0000002e2b0e723e */ /* 0x000fce00000010ff */
.L_x_696:
[----:B------:R-:W-:Y:S05]  /*4fb0*/  BSYNC B1 ;  /* 0x0000000000017941 */ /* 0x000fea0003800000 */
.L_x_695:
[----:B------:R-:W-:Y:S01]  /*4fc0*/  ISETP.GE.AND P2, PT, R11, R104, PT ;  /* 0x000000680b00720c */ /* 0x000fe20003f46270 */
[----:B0-----:R0:W-:Y:S02]  /*4fd0*/  ST.E.128 desc[UR40][R40.64], R12 ;  /* 0x0000000c28007985 */ /* 0x0011e4000c101d28 */
[----:B0-----:R-:W-:Y:S02]  /*4fe0*/  IMAD.MOV.U32 R12, RZ, RZ, R102 ;  /* 0x000000ffff0c7224 */ /* 0x001fe400078e0066 */
[----:B------:R-:W-:-:S08]  /*4ff0*/  IMAD.MOV.U32 R13, RZ, RZ, R42 ;  /* 0x000000ffff0d7224 */ /* 0x000fd000078e002a */
[----:B------:R-:W-:Y:S05]  /*5000*/  @P2 BRA `(.L_x_679) ;  /* 0x00000004001c2947 */ /* 0x000fea0003800000 */
[----:B------:R-:W-:-:S05]  /*5010*/  IMAD.WIDE R12, R11, 0x2, R12 ;  /* 0x000000020b0c7825 */ /* 0x000fca00078e020c */
[----:B-1----:R0:W-:Y:S01]  /*5020*/  ST.E.128 desc[UR40][R12.64], R36 ;  /* 0x000000240c007985 */ /* 0x0021e2000c101d28 */
[----:B------:R-:W-:Y:S05]  /*5030*/  BRA `(.L_x_679) ;  /* 0x0000000400107947 */ /* 0x000fea0003800000 */
.L_x_660:
[----:B------:R-:W-:-:S13]  /*5040*/  ISETP.NE.AND P3, PT, R209, 0x3, PT ;  /* 0x00000003d100780c */ /* 0x000fda0003f65270 */
[----:B------:R-:W-:Y:S05]  /*5050*/  @!P3 BRA `(.L_x_697) ;  /* 0x000000000004b947 */ /* 0x000fea0003800000 */
[----:B------:R-:W-:Y:S01]  /*5060*/  BPT.TRAP 0x1 ;  /* 0x000000040000795c */ /* 0x000fe20000300000 */
.L_x_697:
[----:B------:R-:W-:Y:S01]  /*5070*/  IMAD R89, R18, 0x8, R19 ;  /* 0x0000000812597824 */ /* 0x000fe200078e0213 */
[----:B------:R-:W-:Y:S01]  /*5080*/  SHF.L.U32 R101, R207, 0x1f, RZ ;  /* 0x0000001fcf657819 */ /* 0x000fe200000006ff */
[----:B------:R-:W-:Y:S01]  /*5090*/  BSSY B1, `(.L_x_698) ;  /* 0x0000004000017945 */ /* 0x000fe20003800000 */
[----:B------:R-:W-:Y:S02]  /*50a0*/  SHF.R.S32.HI R98, RZ, 0x1f, R97 ;  /* 0x0000001fff627819 */ /* 0x000fe40000011461 */
[----:B------:R-:W0:Y:S02]  /*50b0*/  SYNCS.PHASECHK.TRANS64.TRYWAIT P2, [R89+URZ+0x22890], R101 ;  /* 0x02289065590075a7 */ /* 0x000e24000804017f */
[----:B0-----:R-:W-:Y:S05]  /*50c0*/  @!P2 BRA `(.L_x_699) ;  /* 0x0000011c0030a947 */ /* 0x001fea0003800000 */
.L_x_932:
[----:B------:R-:W-:Y:S05]  /*50d0*/  BSYNC B1 ;  /* 0x0000000000017941 */ /* 0x000fea0003800000 */
.L_x_698:
[----:B------:R-:W-:Y:S01]  /*50e0*/  ULDC.64 UR4, c[0x0][0x300] ;  /* 0x0000c00000047ab9 */ /* 0x000fe20000000a00 */
[----:B-----5:R-:W-:Y:S01]  /*50f0*/  SHF.R.S32.HI R99, RZ, 0x1f, R96 ;  /* 0x0000001fff637819 */ /* 0x020fe20000011460 */
[----:B------:R-:W-:Y:S02]  /*5100*/  IMAD R14, R98, UR4, RZ ;  /* 0x00000004620e7c24 */ /* 0x000fe4000f8e02ff */
[----:B------:R-:W-:-:S04]  /*5110*/  IMAD.WIDE.U32 R12, R97, UR4, RZ ;  /* 0x00000004610c7c25 */ /* 0x000fc8000f8e00ff */
[----:B------:R-:W-:Y:S01]  /*5120*/  IMAD R11, R97, UR5, R14 ;  /* 0x00000005610b7c24 */ /* 0x000fe2000f8e020e */
[----:B------:R-:W-:Y:S01]  /*5130*/  ULDC.64 UR4, c[0x0][0x310] ;  /* 0x0000c40000047ab9 */ /* 0x000fe20000000a00 */
[----:B------:R-:W-:Y:S02]  /*5140*/  IMAD R100, R26, -0x60, R30 ;  /* 0xffffffa01a647824 */ /* 0x000fe400078e021e */
[----:B------:R-:W-:Y:S02]  /*5150*/  IMAD R15, R99, UR4, RZ ;  /* 0x00000004630f7c24 */ /* 0x000fe4000f8e02ff */
[----:B------:R-:W-:Y:S01]  /*5160*/  IMAD.IADD R13, R13, 0x1, R11 ;  /* 0x000000010d0d7824 */ /* 0x000fe200078e020b */
[----:B------:R-:W-:Y:S01]  /*5170*/  VIMNMX R100, R100, 0x60, PT ;  /* 0x0000006064647848 */ /* 0x000fe20003fe0100 */
[C---:B------:R-:W-:Y:S02]  /*5180*/  IMAD R15, R96.reuse, UR5, R15 ;  /* 0x00000005600f7c24 */ /* 0x040fe4000f8e020f */
[----:B------:R-:W-:Y:S01]  /*5190*/  IMAD.WIDE.U32 R12, R96, UR4, R12 ;  /* 0x00000004600c7c25 */ /* 0x000fe2000f8e000c */
[----:B------:R-:W-:-:S03]  /*51a0*/  ULDC.64 UR4, c[0x0][0x308] ;  /* 0x0000c20000047ab9 */ /* 0x000fc60000000a00 */
[----:B------:R-:W-:Y:S02]  /*51b0*/  IMAD R11, R32, UR4, RZ ;  /* 0x00000004200b7c24 */ /* 0x000fe4000f8e02ff */
[----:B------:R-:W-:Y:S02]  /*51c0*/  IMAD.IADD R13, R13, 0x1, R15 ;  /* 0x000000010d0d7824 */ /* 0x000fe400078e020f */
[C---:B------:R-:W-:Y:S02]  /*51d0*/  IMAD R11, R34.reuse, UR5, R11 ;  /* 0x00000005220b7c24 */ /* 0x040fe4000f8e020b */
[----:B------:R-:W-:Y:S01]  /*51e0*/  IMAD.WIDE.U32 R12, R34, UR4, R12 ;  /* 0x00000004220c7c25 */ /* 0x000fe2000f8e000c */
[----:B------:R-:W-:-:S03]  /*51f0*/  ULDC.64 UR4, c[0x0][0x2e8] ;  /* 0x0000ba0000047ab9 */ /* 0x000fc60000000a00 */
[----:B------:R-:W-:Y:S01]  /*5200*/  IMAD.IADD R11, R13, 0x1, R11 ;  /* 0x000000010d0b7824 */ /* 0x000fe200078e020b */
[----:B------:R-:W-:Y:S01]  /*5210*/  LEA R40, P2, R12, UR4, 0x1 ;  /* 0x000000040c287c11 */ /* 0x000fe2000f8408ff */
[----:B------:R-:W-:Y:S01]  /*5220*/  IMAD.IADD R42, R100, 0x1, -R204 ;  /* 0x00000001642a7824 */ /* 0x000fe200078e0acc */
[----:B------:R-:W-:Y:S02]  /*5230*/  UMOV UR4, 0xffffffff ;  /* 0xffffffff00047882 */ /* 0x000fe40000000000 */
[----:B------:R-:W-:Y:S02]  /*5240*/  LEA.HI.X R41, R12, UR5, R11, 0x1, P2 ;  /* 0x000000050c297c11 */ /* 0x000fe400090f0c0b */
[----:B------:R-:W-:Y:S01]  /*5250*/  ISETP.GE.AND P2, PT, R42, 0x1, PT ;  /* 0x000000012a00780c */ /* 0x000fe20003f46270 */
[----:B------:R-:W-:-:S12]  /*5260*/  BRA.DIV UR4, `(.L_x_700) ;  /* 0x0000011a04dc7947 */ /* 0x000fd8000b800000 */
[----:B------:R1:W2:Y:S04]  /*5270*/  SHFL.IDX PT, R37, R41, RZ, 0x1c1f ;  /* 0x001c1fff29257589 */ /* 0x0002a800000e0000 */
[----:B------:R1:W3:Y:S02]  /*5280*/  SHFL.IDX PT, R14, R40, RZ, 0x1c1f ;  /* 0x001c1fff280e7589 */ /* 0x0002e400000e0000 */
.L_x_936:
[----:B------:R-:W-:Y:S04]  /*5290*/  BSSY B1, `(.L_x_701) ;  /* 0x000000d000017945 */ /* 0x000fe80003800000 */
[----:B------:R-:W-:Y:S05]  /*52a0*/  @!P2 BRA `(.L_x_702) ;  /* 0x00000000002ca947 */ /* 0x000fea0003800000 */
[----:B------:R-:W-:Y:S02]  /*52b0*/  ULDC UR4, c[0x0][0x2f4] ;  /* 0x0000bd0000047ab9 */ /* 0x000fe40000000800 */
[----:B------:R-:W-:-:S13]  /*52c0*/  ISETP.GE.AND P2, PT, R16, UR4, PT ;  /* 0x0000000410007c0c */ /* 0x000fda000bf46270 */
[----:B---3--:R-:W-:-:S04]  /*52d0*/  @!P2 LEA R38, P4, R16, R14, 0x1 ;  /* 0x0000000e1026a211 */ /* 0x008fc800078808ff */
[----:B--2---:R-:W-:Y:S02]  /*52e0*/  @!P2 LEA.HI.X R39, R16, R37, R17, 0x1, P4 ;  /* 0x000000251027a211 */ /* 0x004fe400020f0c11 */
[----:B------:R-:W-:-:S13]  /*52f0*/  ISETP.GE.AND P4, PT, R2, UR4, PT ;  /* 0x0000000402007c0c */ /* 0x000fda000bf86270 */
[C---:B------:R-:W-:Y:S02]  /*5300*/  @!P4 LEA R36, P5, R2.reuse, R14, 0x1 ;  /* 0x0000000e0224c211 */ /* 0x040fe400078a08ff */
[----:B------:R-:W2:Y:S02]  /*5310*/  @!P2 LDS.128 R12, [R94] ;  /* 0x000000005e0ca984 */ /* 0x000ea40000000c00 */
[----:B------:R-:W-:Y:S02]  /*5320*/  @!P4 LEA.HI.X R37, R2, R37, R205, 0x1, P5 ;  /* 0x000000250225c211 */ /* 0x000fe400028f0ccd */
[----:B--2---:R-:W-:Y:S04]  /*5330*/  @!P2 ST.E.128 desc[UR40][R38.64], R12 ;  /* 0x0000000c2600a985 */ /* 0x004fe8000c101d28 */
[----:B------:R-:W2:Y:S04]  /*5340*/  @!P4 LDS.128 R12, [R92] ;  /* 0x000000005c0cc984 */ /* 0x000ea80000000c00 */
[----:B--2---:R4:W-:Y:S02]  /*5350*/  @!P4 ST.E.128 desc[UR40][R36.64], R12 ;  /* 0x0000000c2400c985 */ /* 0x0049e4000c101d28 */
.L_x_702:
[----:B------:R-:W-:Y:S05]  /*5360*/  BSYNC B1 ;  /* 0x0000000000017941 */ /* 0x000fea0003800000 */
.L_x_701:
[----:B------:R-:W-:-:S03]  /*5370*/  UMOV UR4, 0xffffffff ;  /* 0xffffffff00047882 */ /* 0x000fc60000000000 */
[----:B------:R-:W-:Y:S05]  /*5380*/  BRA.DIV UR4, `(.L_x_703) ;  /* 0x0000011a04dc7947 */ /* 0x000fea000b800000 */
[----:B--2-4-:R2:W4:Y:S04]  /*5390*/  SHFL.IDX PT, R37, R41, 0x1, 0x1c1f ;  /* 0x003c1f0029257f89 */ /* 0x01452800000e0000 */
[----:B---3--:R2:W3:Y:S02]  /*53a0*/  SHFL.IDX PT, R14, R40, 0x1, 0x1c1f ;  /* 0x003c1f00280e7f89 */ /* 0x0084e400000e0000 */
.L_x_940:
[----:B------:R-:W-:-:S13]  /*53b0*/  ISETP.GE.AND P2, PT, R42, 0x41, PT ;  /* 0x000000412a00780c */ /* 0x000fda0003f46270 */
[----:B------:R-:W-:Y:S05]  /*53c0*/  @!P2 BRA `(.L_x_679) ;  /* 0x00000000002ca947 */ /* 0x000fea0003800000 */
[----:B------:R-:W-:Y:S02]  /*53d0*/  ULDC UR4, c[0x0][0x2f4] ;  /* 0x0000bd0000047ab9 */ /* 0x000fe40000000800 */
[----:B------:R-:W-:-:S13]  /*53e0*/  ISETP.GE.AND P2, PT, R16, UR4, PT ;  /* 0x0000000410007c0c */ /* 0x000fda000bf46270 */
[----:B---3--:R-:W-:-:S04]  /*53f0*/  @!P2 LEA R38, P4, R16, R14, 0x1 ;  /* 0x0000000e1026a211 */ /* 0x008fc800078808ff */
[----:B----4-:R-:W-:Y:S02]  /*5400*/  @!P2 LEA.HI.X R39, R16, R37, R17, 0x1, P4 ;  /* 0x000000251027a211 */ /* 0x010fe400020f0c11 */
[----:B------:R-:W-:-:S13]  /*5410*/  ISETP.GE.AND P4, PT, R2, UR4, PT ;  /* 0x0000000402007c0c */ /* 0x000fda000bf86270 */
[C---:B------:R-:W-:Y:S02]  /*5420*/  @!P4 LEA R36, P5, R2.reuse, R14, 0x1 ;  /* 0x0000000e0224c211 */ /* 0x040fe400078a08ff */
[----:B------:R-:W3:Y:S02]  /*5430*/  @!P2 LDS.128 R12, [R94+0x2000] ;  /* 0x002000005e0ca984 */ /* 0x000ee40000000c00 */
[----:B------:R-:W-:Y:S02]  /*5440*/  @!P4 LEA.HI.X R37, R2, R37, R205, 0x1, P5 ;  /* 0x000000250225c211 */ /* 0x000fe400028f0ccd */
[----:B---3--:R-:W-:Y:S04]  /*5450*/  @!P2 ST.E.128 desc[UR40][R38.64], R12 ;  /* 0x0000000c2600a985 */ /* 0x008fe8000c101d28 */
[----:B------:R-:W3:Y:S04]  /*5460*/  @!P4 LDS.128 R12, [R92+0x2000] ;  /* 0x002000005c0cc984 */ /* 0x000ee80000000c00 */
[----:B---3--:R3:W-:Y:S02]  /*5470*/  @!P4 ST.E.128 desc[UR40][R36.64], R12 ;  /* 0x0000000c2400c985 */ /* 0x0087e4000c101d28 */
.L_x_679:
[----:B------:R-:W-:Y:S05]  /*5480*/  BSYNC B0 ;  /* 0x0000000000007941 */ /* 0x000fea0003800000 */
.L_x_659:
[----:B------:R-:W5:Y:S01]  /*5490*/  S2R R11, SR_TID.X ;  /* 0x00000000000b7919 */ /* 0x000f620000002100 */
[----:B------:R-:W-:Y:S01]  /*54a0*/  @!PT LDS RZ, [RZ] ;  /* 0x00000000fffff984 */ /* 0x000fe20000000800 */
[----:B------:R-:W-:Y:S01]  /*54b0*/  @!PT LDS RZ, [RZ] ;  /* 0x00000000fffff984 */ /* 0x000fe20000000800 */
[----:B------:R-:W-:Y:S01]  /*54c0*/  @!PT LDS RZ, [RZ] ;  /* 0x00000000fffff984 */ /* 0x000fe20000000800 */
[----:B------:R-:W-:Y:S01]  /*54d0*/  @!PT LDS RZ, [RZ] ;  /* 0x00000000fffff984 */ /* 0x000fe20000000800 */
[----:B------:R2:W-:Y:S06]  /*54e0*/  MEMBAR.ALL.CTA ;  /* 0x0000000000007992 */ /* 0x0005ec0000008000 */
[----:B--2---:R-:W2:Y:S01]  /*54f0*/  FENCE.VIEW.ASYNC.S ;  /* 0x00000000000073c6 */ /* 0x004ea20000000000 */
[----:B------:R-:W-:Y:S05]  /*5500*/  WARPSYNC.ALL ;  /* 0x0000000000007948 */ /* 0x000fea0003800000 */
[----:B------:R-:W-:Y:S01]  /*5510*/  BSSY B0, `(.L_x_704) ;  /* 0x0000009000007945 */ /* 0x000fe20003800000 */
[----:B-----5:R-:W-:Y:S01]  /*5520*/  LOP3.LUT R11, R11, 0x7f, RZ, 0xc0, !PT ;  /* 0x0000007f0b0b7812 */ /* 0x020fe200078ec0ff */
[----:B--2---:R2:W-:Y:S03]  /*5530*/  BAR.SYNC.DEFER_BLOCKING R64, 0x80 ;  /* 0x000200400000751d */ /* 0x0045e60000010000 */
[----:B------:R-:W-:-:S13]  /*5540*/  ISETP.NE.AND P2, PT, R11, RZ, PT ;  /* 0x000000ff0b00720c */ /* 0x000fda0003f45270 */
[----:B------:R-:W-:-:S05]  /*5550*/  @!P2 VIADD R11, R89, 0x228a0 ;  /* 0x000228a0590ba836 */ /* 0x000fca0000000000 */
[----:B------:R-:W-:-:S04]  /*5560*/  @!P2 PRMT R11, RZ, 0x654, R11 ;  /* 0x00000654ff0ba816 */ /* 0x000fc8000000000b */
[----:B------:R2:W-:Y:S01]  /*5570*/  @!P2 SYNCS.ARRIVE.TRANS64.RED.A1T0 RZ, [R11+URZ], RZ ;  /* 0x000000ff0bffa9a7 */ /* 0x0005e2000810043f */
[----:B------:R-:W-:Y:S05]  /*5580*/  @!P3 BRA `(.L_x_705) ;  /* 0x000000000004b947 */ /* 0x000fea0003800000 */
[----:B------:R-:W-:Y:S01]  /*5590*/  BPT.TRAP 0x1 ;  /* 0x000000040000795c */ /* 0x000fe20000300000 */
.L_x_705:
[----:B------:R-:W-:Y:S05]  /*55a0*/  BSYNC B0 ;  /* 0x0000000000007941 */ /* 0x000fea0003800000 */
.L_x_704:
[----:B------:R-:W5:Y:S01]  /*55b0*/  SYNCS.PHASECHK.TRANS64.TRYWAIT P3, [R89+URZ+0x228b0], R101 ;  /* 0x0228b065590075a7 */ /* 0x000f62000806017f */
[----:B------:R-:W-:Y:S04]  /*55c0*/  BSSY B0, `(.L_x_706) ;  /* 0x0000002000007945 */ /* 0x000fe80003800000 */
[----:B-----5:R-:W-:Y:S05]  /*55d0*/  @!P3 BRA `(.L_x_707) ;  /* 0x000001180090b947 */ /* 0x020fea0003800000 */
.L_x_941:
[----:B------:R-:W-:Y:S05]  /*55e0*/  BSYNC B0 ;  /* 0x0000000000007941 */ /* 0x000fea0003800000 */
.L_x_706:
[----:B------:R-:W-:Y:S01]  /*55f0*/  ULDC.64 UR4, c[0x0][0x328] ;  /* 0x0000ca0000047ab9 */ /* 0x000fe20000000a00 */
[----:B------:R-:W-:Y:S01]  /*5600*/  IMAD.IADD R100, R100, 0x1, -R204 ;  /* 0x0000000164647824 */ /* 0x000fe200078e0acc */
[----:B------:R-:W-:Y:S01]  /*5610*/  BSSY B0, `(.L_x_708) ;  /* 0x0000043000007945 */ /* 0x000fe20003800000 */
[----:B------:R-:W-:Y:S02]  /*5620*/  IMAD R98, R98, UR4, RZ ;  /* 0x0000000462627c24 */ /* 0x000fe4000f8e02ff */
[----:B0--34-:R-:W-:-:S04]  /*5630*/  IMAD.WIDE.U32 R12, R97, UR4, RZ ;  /* 0x00000004610c7c25 */ /* 0x019fc8000f8e00ff */
[----:B------:R-:W-:Y:S01]  /*5640*/  IMAD R97, R97, UR5, R98 ;  /* 0x0000000561617c24 */ /* 0x000fe2000f8e0262 */
[----:B------:R-:W-:Y:S02]  /*5650*/  ULDC.64 UR4, c[0x0][0x338] ;  /* 0x0000ce0000047ab9 */ /* 0x000fe40000000a00 */
[----:B------:R-:W-:Y:S02]  /*5660*/  IMAD R99, R99, UR4, RZ ;  /* 0x0000000463637c24 */ /* 0x000fe4000f8e02ff */
[----:B------:R-:W-:Y:S02]  /*5670*/  IMAD.IADD R13, R13, 0x1, R97 ;  /* 0x000000010d0d7824 */ /* 0x000fe400078e0261 */
[C---:B------:R-:W-:Y:S02]  /*5680*/  IMAD R99, R96.reuse, UR5, R99 ;  /* 0x0000000560637c24 */ /* 0x040fe4000f8e0263 */
[----:B------:R-:W-:Y:S01]  /*5690*/  IMAD.WIDE.U32 R12, R96, UR4, R12 ;  /* 0x00000004600c7c25 */ /* 0x000fe2000f8e000c */
[----:B------:R-:W-:-:S03]  /*56a0*/  ULDC.64 UR4, c[0x0][0x330] ;  /* 0x0000cc0000047ab9 */ /* 0x000fc60000000a00 */
[----:B--2---:R-:W-:Y:S02]  /*56b0*/  IMAD R11, R32, UR4, RZ ;  /* 0x00000004200b7c24 */ /* 0x004fe4000f8e02ff */
[----:B------:R-:W-:Y:S02]  /*56c0*/  IMAD.IADD R13, R13, 0x1, R99 ;  /* 0x000000010d0d7824 */ /* 0x000fe400078e0263 */
[C---:B------:R-:W-:Y:S02]  /*56d0*/  IMAD R11, R34.reuse, UR5, R11 ;  /* 0x00000005220b7c24 */ /* 0x040fe4000f8e020b */
[----:B------:R-:W-:Y:S01]  /*56e0*/  IMAD.WIDE.U32 R12, R34, UR4, R12 ;  /* 0x00000004220c7c25 */ /* 0x000fe2000f8e000c */
[----:B------:R-:W-:-:S03]  /*56f0*/  ULDC.64 UR4, c[0x0][0x318] ;  /* 0x0000c60000047ab9 */ /* 0x000fc60000000a00 */
[----:B------:R-:W-:Y:S01]  /*5700*/  IMAD.IADD R13, R13, 0x1, R11 ;  /* 0x000000010d0d7824 */ /* 0x000fe200078e020b */
[----:B-1----:R-:W-:Y:S01]  /*5710*/  LEA R42, P3, R12, UR4, 0x1 ;  /* 0x000000040c2a7c11 */ /* 0x002fe2000f8608ff */
[----:B------:R-:W-:-:S03]  /*5720*/  IMAD R11, R18, 0x6000, R70 ;  /* 0x00006000120b7824 */ /* 0x000fc600078e0246 */
[----:B------:R-:W-:Y:S01]  /*5730*/  LEA.HI.X R43, R12, UR5, R13, 0x1, P3 ;  /* 0x000000050c2b7c11 */ /* 0x000fe200098f0c0d */
[----:B------:R-:W-:Y:S01]  /*5740*/  IMAD.IADD R13, R66, 0x1, R11 ;  /* 0x00000001420d7824 */ /* 0x000fe200078e020b */
[----:B------:R-:W-:Y:S01]  /*5750*/  ISETP.GE.AND P3, PT, R100, 0x1, PT ;  /* 0x000000016400780c */ /* 0x000fe20003f66270 */
[----:B------:R0:W1:Y:S01]  /*5760*/  SHFL.IDX PT, R47, R42, RZ, 0x1c1f ;  /* 0x001c1fff2a2f7589 */ /* 0x00006200000e0000 */
[--C-:B------:R-:W-:Y:S02]  /*5770*/  IMAD R44, R11, 0x2, R24.reuse ;  /* 0x000000020b2c7824 */ /* 0x100fe400078e0218 */
[----:B------:R-:W-:Y:S01]  /*5780*/  IMAD R46, R13, 0x2, R24 ;  /* 0x000000020d2e7824 */ /* 0x000fe200078e0218 */
[----:B------:R0:W2:Y:S08]  /*5790*/  SHFL.IDX PT, R45, R43, RZ, 0x1c1f ;  /* 0x001c1fff2b2d7589 */ /* 0x0000b000000e0000 */
[----:B0-----:R-:W-:Y:S05]  /*57a0*/  @!P3 BRA `(.L_x_709) ;  /* 0x0000000000a4b947 */ /* 0x001fea0003800000 */
[----:B------:R-:W-:Y:S02]  /*57b0*/  ISETP.NE.AND P5, PT, R82, RZ, PT ;  /* 0x000000ff5200720c */ /* 0x000fe40003fa5270 */
[----:B------:R-:W-:Y:S02]  /*57c0*/  ISETP.NE.AND P4, PT, R83, RZ, PT ;  /* 0x000000ff5300720c */ /* 0x000fe40003f85270 */
[----:B------:R-:W-:-:S09]  /*57d0*/  PRMT R11, R3, 0x8880, RZ ;  /* 0x00008880030b7816 */ /* 0x000fd200000000ff */
[----:B------:R-:W0:Y:S01]  /*57e0*/  @P5 LDS.128 R12, [R44] ;  /* 0x000000002c0c5984 */ /* 0x000e220000000c00 */
[----:B-1----:R-:W-:-:S04]  /*57f0*/  @P5 LEA R40, P3, R16, R47, 0x1 ;  /* 0x0000002f10285211 */ /* 0x002fc800078608ff */
[----:B--2---:R-:W-:Y:S02]  /*5800*/  @P5 LEA.HI.X R41, R16, R45, R17, 0x1, P3 ;  /* 0x0000002d10295211 */ /* 0x004fe400018f0c11 */
[----:B------:R-:W-:-:S04]  /*5810*/  @P4 LEA R38, P3, R2, R47, 0x1 ;  /* 0x0000002f02264211 */ /* 0x000fc800078608ff */
[----:B------:R-:W-:Y:S02]  /*5820*/  @P4 LEA.HI.X R39, R2, R45, R205, 0x1, P3 ;  /* 0x0000002d02274211 */ /* 0x000fe400018f0ccd */
[----:B------:R-:W-:-:S13]  /*5830*/  ISETP.NE.AND P3, PT, R84, RZ, PT ;  /* 0x000000ff5400720c */ /* 0x000fda0003f65270 */
[----:B------:R-:W-:-:S04]  /*5840*/  @P3 LEA R36, P6, R213, R47, 0x1 ;  /* 0x0000002fd5243211 */ /* 0x000fc800078c08ff */
[----:B------:R-:W-:Y:S01]  /*5850*/  @P3 LEA.HI.X R37, R213, R45, R223, 0x1, P6 ;  /* 0x0000002dd5253211 */ /* 0x000fe200030f0cdf */
[----:B0-----:R0:W-:Y:S01]  /*5860*/  @P5 ST.E.128 desc[UR40][R40.64], R12 ;  /* 0x0000000c28005985 */ /* 0x0011e2000c101d28 */
[----:B------:R-:W-:-:S03]  /*5870*/  ISETP.NE.AND P5, PT, R85, RZ, PT ;  /* 0x000000ff5500720c */ /* 0x000fc60003fa5270 */
[----:B------:R-:W1:Y:S10]  /*5880*/  @P4 LDS.128 R12, [R46] ;  /* 0x000000002e0c4984 */ /* 0x000e740000000c00 */
[----:B0-----:R-:W-:-:S04]  /*5890*/  @P5 LEA R40, P6, R212, R47, 0x1 ;  /* 0x0000002fd4285211 */ /* 0x001fc800078c08ff */
[----:B------:R-:W-:Y:S01]  /*58a0*/  @P5 LEA.HI.X R41, R212, R45, R222, 0x1, P6 ;  /* 0x0000002dd4295211 */ /* 0x000fe200030f0cde */
[----:B-1----:R0:W-:Y:S01]  /*58b0*/  @P4 ST.E.128 desc[UR40][R38.64], R12 ;  /* 0x0000000c26004985 */ /* 0x0021e2000c101d28 */
[----:B------:R-:W-:-:S03]  /*58c0*/  ISETP.NE.AND P4, PT, R86, RZ, PT ;  /* 0x000000ff5600720c */ /* 0x000fc60003f85270 */
[----:B------:R-:W1:Y:S10]  /*58d0*/  @P3 LDS.128 R12, [R44+0x3000] ;  /* 0x003000002c0c3984 */ /* 0x000e740000000c00 */
        /* <DEDUP_REMOVED lines=13> */
[----:B------:R-:W-:-:S03]  /*59b0*/  ISETP.GT.AND P4, PT, R11, -0x1, PT ;  /* 0xffffffff0b00780c */ /* 0x000fc60003f84270 */
[----:B------:R-:W1:Y:S10]  /*59c0*/  @P3 LDS.128 R12, [R46+0x6000] ;  /* 0x006000002e0c3984 */ /* 0x000e740000000c00 */
[----:B0-----:R-:W-:-:S04]  /*59d0*/  @!P4 LEA R38, P6, R214, R47, 0x1 ;  /* 0x0000002fd626c211 */ /* 0x001fc800078c08ff */
[----:B------:R-:W-:Y:S01]  /*59e0*/  @!P4 LEA.HI.X R39, R214, R45, R218, 0x1, P6 ;  /* 0x0000002dd627c211 */ /* 0x000fe200030f0cda */
[----:B-1----:R-:W-:Y:S04]  /*59f0*/  @P3 ST.E.128 desc[UR40][R36.64], R12 ;  /* 0x0000000c24003985 */ /* 0x002fe8000c101d28 */
[----:B------:R-:W0:Y:S04]  /*5a00*/  @P5 LDS.128 R12, [R44+0x9000] ;  /* 0x009000002c0c5984 */ /* 0x000e280000000c00 */
[----:B0-----:R-:W-:Y:S04]  /*5a10*/  @P5 ST.E.128 desc[UR40][R40.64], R12 ;  /* 0x0000000c28005985 */ /* 0x001fe8000c101d28 */
[----:B------:R-:W0:Y:S04]  /*5a20*/  @!P4 LDS.128 R12, [R46+0x9000] ;  /* 0x009000002e0cc984 */ /* 0x000e280000000c00 */
[----:B0-----:R0:W-:Y:S02]  /*5a30*/  @!P4 ST.E.128 desc[UR40][R38.64], R12 ;  /* 0x0000000c2600c985 */ /* 0x0011e4000c101d28 */
.L_x_709:
[----:B------:R-:W-:Y:S05]  /*5a40*/  BSYNC B0 ;  /* 0x0000000000007941 */ /* 0x000fea0003800000 */
.L_x_708:
[----:B------:R-:W-:Y:S01]  /*5a50*/  ISETP.GE.AND P3, PT, R100, 0x41, PT ;  /* 0x000000416400780c */ /* 0x000fe20003f66270 */
[----:B------:R-:W3:Y:S01]  /*5a60*/  SHFL.IDX PT, R43, R43, 0x1, 0x1c1f ;  /* 0x003c1f002b2b7f89 */ /* 0x000ee200000e0000 */
[----:B------:R-:W-:Y:S03]  /*5a70*/  BSSY B0, `(.L_x_710) ;  /* 0x000002c000007945 */ /* 0x000fe60003800000 */
[----:B------:R4:W0:Y:S08]  /*5a80*/  SHFL.IDX PT, R11, R42, 0x1, 0x1c1f ;  /* 0x003c1f002a0b7f89 */ /* 0x00083000000e0000 */
[----:B----4-:R-:W-:Y:S05]  /*5a90*/  @!P3 BRA `(.L_x_711) ;  /* 0x0000000000a4b947 */ /* 0x010fea0003800000 */
[----:B------:R-:W-:Y:S02]  /*5aa0*/  ISETP.NE.AND P5, PT, R82, RZ, PT ;  /* 0x000000ff5200720c */ /* 0x000fe40003fa5270 */
[----:B------:R-:W-:Y:S02]  /*5ab0*/  ISETP.NE.AND P4, PT, R83, RZ, PT ;  /* 0x000000ff5300720c */ /* 0x000fe40003f85270 */
[----:B------:R-:W-:-:S09]  /*5ac0*/  PRMT R42, R3, 0x8880, RZ ;  /* 0x00008880032a7816 */ /* 0x000fd200000000ff */
[----:B0-----:R-:W0:Y:S01]  /*5ad0*/  @P5 LDS.128 R12, [R44+0x2000] ;  /* 0x002000002c0c5984 */ /* 0x001e220000000c00 */
[----:B------:R-:W-:-:S04]  /*5ae0*/  @P5 LEA R40, P3, R16, R11, 0x1 ;  /* 0x0000000b10285211 */ /* 0x000fc800078608ff */
[----:B---3--:R-:W-:Y:S02]  /*5af0*/  @P5 LEA.HI.X R41, R16, R43, R17, 0x1, P3 ;  /* 0x0000002b10295211 */ /* 0x008fe400018f0c11 */
[----:B------:R-:W-:-:S04]  /*5b00*/  @P4 LEA R38, P3, R2, R11, 0x1 ;  /* 0x0000000b02264211 */ /* 0x000fc800078608ff */
[----:B------:R-:W-:Y:S02]  /*5b10*/  @P4 LEA.HI.X R39, R2, R43, R205, 0x1, P3 ;  /* 0x0000002b02274211 */ /* 0x000fe400018f0ccd */
[----:B------:R-:W-:-:S13]  /*5b20*/  ISETP.NE.AND P3, PT, R84, RZ, PT ;  /* 0x000000ff5400720c */ /* 0x000fda0003f65270 */
[----:B------:R-:W-:-:S04]  /*5b30*/  @P3 LEA R36, P6, R213, R11, 0x1 ;  /* 0x0000000bd5243211 */ /* 0x000fc800078c08ff */
[----:B------:R-:W-:Y:S01]  /*5b40*/  @P3 LEA.HI.X R37, R213, R43, R223, 0x1, P6 ;  /* 0x0000002bd5253211 */ /* 0x000fe200030f0cdf */
[----:B0-----:R0:W-:Y:S01]  /*5b50*/  @P5 ST.E.128 desc[UR40][R40.64], R12 ;  /* 0x0000000c28005985 */ /* 0x0011e2000c101d28 */
[----:B------:R-:W-:-:S03]  /*5b60*/  ISETP.NE.AND P5, PT, R85, RZ, PT ;  /* 0x000000ff5500720c */ /* 0x000fc60003fa5270 */
[----:B------:R-:W3:Y:S10]  /*5b70*/  @P4 LDS.128 R12, [R46+0x2000] ;  /* 0x002000002e0c4984 */ /* 0x000ef40000000c00 */
[----:B0-----:R-:W-:-:S04]  /*5b80*/  @P5 LEA R40, P6, R212, R11, 0x1 ;  /* 0x0000000bd4285211 */ /* 0x001fc800078c08ff */
[----:B------:R-:W-:Y:S01]  /*5b90*/  @P5 LEA.HI.X R41, R212, R43, R222, 0x1, P6 ;  /* 0x0000002bd4295211 */ /* 0x000fe200030f0cde */
[----:B---3--:R0:W-:Y:S01]  /*5ba0*/  @P4 ST.E.128 desc[UR40][R38.64], R12 ;  /* 0x0000000c26004985 */ /* 0x0081e2000c101d28 */
        /* <DEDUP_REMOVED lines=15> */
[----:B------:R-:W-:-:S03]  /*5ca0*/  ISETP.GT.AND P4, PT, R42, -0x1, PT ;  /* 0xffffffff2a00780c */ /* 0x000fc60003f84270 */
[----:B------:R-:W3:Y:S10]  /*5cb0*/  @P3 LDS.128 R12, [R46+0x8000] ;  /* 0x008000002e0c3984 */ /* 0x000ef40000000c00 */
[----:B0-----:R-:W-:-:S04]  /*5cc0*/  @!P4 LEA R38, P6, R214, R11, 0x1 ;  /* 0x0000000bd626c211 */ /* 0x001fc800078c08ff */
[----:B------:R-:W-:Y:S01]  /*5cd0*/  @!P4 LEA.HI.X R39, R214, R43, R218, 0x1, P6 ;  /* 0x0000002bd627c211 */ /* 0x000fe200030f0cda */
[----:B---3--:R-:W-:Y:S04]  /*5ce0*/  @P3 ST.E.128 desc[UR40][R36.64], R12 ;  /* 0x0000000c24003985 */ /* 0x008fe8000c101d28 */
[----:B------:R-:W0:Y:S04]  /*5cf0*/  @P5 LDS.128 R12, [R44+0xb000] ;  /* 0x00b000002c0c5984 */ /* 0x000e280000000c00 */
[----:B0-----:R-:W-:Y:S04]  /*5d00*/  @P5 ST.E.128 desc[UR40][R40.64], R12 ;  /* 0x0000000c28005985 */ /* 0x001fe8000c101d28 */
[----:B------:R-:W0:Y:S04]  /*5d10*/  @!P4 LDS.128 R12, [R46+0xb000] ;  /* 0x00b000002e0cc984 */ /* 0x000e280000000c00 */
[----:B0-----:R4:W-:Y:S02]  /*5d20*/  @!P4 ST.E.128 desc[UR40][R38.64], R12 ;  /* 0x0000000c2600c985 */ /* 0x0019e4000c101d28 */
.L_x_711:
[----:B------:R-:W-:Y:S05]  /*5d30*/  BSYNC B0 ;  /* 0x0000000000007941 */ /* 0x000fea0003800000 */
.L_x_710:
[----:B------:R-:W-:Y:S01]  /*5d40*/  @!PT LDS RZ, [RZ] ;  /* 0x00000000fffff984 */ /* 0x000fe20000000800 */
[----:B------:R-:W-:Y:S01]  /*5d50*/  @!PT LDS RZ, [RZ] ;  /* 0x00000000fffff984 */ /* 0x000fe20000000800 */
[----:B------:R-:W-:Y:S01]  /*5d60*/  @!PT LDS RZ, [RZ] ;  /* 0x00000000fffff984 */ /* 0x000fe20000000800 */
[----:B------:R-:W-:Y:S01]  /*5d70*/  @!PT LDS RZ, [RZ] ;  /* 0x00000000fffff984 */ /* 0x000fe20000000800 */
[----:B------:R5:W-:Y:S06]  /*5d80*/  MEMBAR.ALL.CTA ;  /* 0x0000000000007992 */ /* 0x000bec0000008000 */
[----:B-----5:R-:W5:Y:S01]  /*5d90*/  FENCE.VIEW.ASYNC.S ;  /* 0x00000000000073c6 */ /* 0x020f620000000000 */
[----:B------:R-:W-:Y:S01]  /*5da0*/  @!P2 VIADD R89, R89, 0x228c0 ;  /* 0x000228c05959a836 */ /* 0x000fe20000000000 */
[----:B-----5:R0:W-:Y:S01]  /*5db0*/  BAR.SYNC.DEFER_BLOCKING R64, 0x80 ;  /* 0x000200400000751d */ /* 0x0201e20000010000 */
[----:B------:R-:W-:Y:S01]  /*5dc0*/  ISETP.NE.AND P3, PT, R91, RZ, PT ;  /* 0x000000ff5b00720c */ /* 0x000fe20003f65270 */
[----:B------:R-:W-:-:S02]  /*5dd0*/  VIADD R18, R18, 0x1 ;  /* 0x0000000112127836 */ /* 0x000fc40000000000 */
[----:B------:R-:W-:-:S04]  /*5de0*/  @!P2 PRMT R89, RZ, 0x654, R89 ;  /* 0x00000654ff59a816 */ /* 0x000fc80000000059 */
[----:B------:R1:W-:Y:S01]  /*5df0*/  @!P2 SYNCS.ARRIVE.TRANS64.RED.A1T0 RZ, [R89+URZ], RZ ;  /* 0x000000ff59ffa9a7 */ /* 0x0003e2000810043f */
[----:B------:R-:W-:-:S04]  /*5e00*/  ISETP.NE.AND P2, PT, R18, 0x2, PT ;  /* 0x000000021200780c */ /* 0x000fc80003f45270 */
[----:B0---4-:R-:W-:Y:S02]  /*5e10*/  SEL R12, RZ, 0x1, P2 ;  /* 0x00000001ff0c7807 */ /* 0x011fe40001000000 */
[----:B------:R-:W-:Y:S02]  /*5e20*/  SEL R18, R18, RZ, P2 ;  /* 0x000000ff12127207 */ /* 0x000fe40001000000 */
[----:B------:R-:W-:Y:S01]  /*5e30*/  LOP3.LUT R207, R207, R12, RZ, 0x3c, !PT ;  /* 0x0000000ccfcf7212 */ /* 0x000fe200078e3cff */
[----:B-1----:R-:W-:Y:S06]  /*5e40*/  @P3 BRA `(.L_x_712) ;  /* 0xffffffc000f83947 */ /* 0x002fec000383ffff */
[----:B------:R-:W0:Y:S01]  /*5e50*/  S2R R11, SR_TID.X ;  /* 0x00000000000b7919 */ /* 0x000e220000002100 */
[----:B------:R-:W-:Y:S02]  /*5e60*/  PLOP3.LUT P0, PT, PT, PT, PT, 0x8, 0x0 ;  /* 0x000000000000781c */ /* 0x000fe40003f0e170 */
[----:B0-----:R-:W-:-:S04]  /*5e70*/  SHF.R.U32.HI R11, RZ, 0x7, R11 ;  /* 0x00000007ff0b7819 */ /* 0x001fc8000001160b */
[----:B------:R-:W-:-:S13]  /*5e80*/  ISETP.NE.AND P3, PT, R11, 0x1, PT ;  /* 0x000000010b00780c */ /* 0x000fda0003f65270 */
[----:B------:R-:W-:Y:S06]  /*5e90*/  @!P3 BAR.ARV 0x9, 0x100 ;  /* 0x024400000000bb1d */ /* 0x000fec0000002000 */
.L_x_654:
[----:B------:R-:W-:Y:S02]  /*5ea0*/  ISETP.GE.AND P2, PT, R177, 0x1, PT ;  /* 0x00000001b100780c */ /* 0x000fe40003f46270 */
[----:B------:R-:W-:Y:S02]  /*5eb0*/  CS2R R20, SRZ ;  /* 0x0000000000147805 */ /* 0x000fe4000001ff00 */
[----:B------:R-:W-:Y:S02]  /*5ec0*/  PLOP3.LUT P1, PT, PT, PT, PT, 0x80, 0x0 ;  /* 0x000000000000781c */ /* 0x000fe40003f2f070 */
        /* <DEDUP_REMOVED lines=11> */
[----:B------:R-:W-:Y:S01]  /*5f80*/  CS2R R104, SRZ ;  /* 0x0000000000687805 */ /* 0x000fe2000001ff00 */
[----:B------:R-:W-:Y:S01]  /*5f90*/  IMAD.MOV.U32 R176, RZ, RZ, RZ ;  /* 0x000000ffffb07224 */ /* 0x000fe200078e00ff */
        /* <DEDUP_REMOVED lines=9> */
[----:B------:R-:W-:Y:S01]  /*6030*/  CS2R R92, SRZ ;  /* 0x00000000005c7805 */ /* 0x000fe2000001ff00 */
[----:B------:R-:W-:Y:S01]  /*6040*/  IMAD.MOV.U32 R172, RZ, RZ, RZ ;  /* 0x000000ffffac7224 */ /* 0x000fe200078e00ff */
        /* <DEDUP_REMOVED lines=10> */
[----:B--2---:R-:W-:-:S02]  /*60f0*/  CS2R R44, SRZ ;  /* 0x00000000002c7805 */ /* 0x004fc4000001ff00 */
        /* <DEDUP_REMOVED lines=22> */
[----:B------:R-:W-:Y:S01]  /*6260*/  CS2R R154, SRZ ;  /* 0x00000000009a7805 */ /* 0x000fe2000001ff00 */
[----:B---3--:R-:W-:Y:S01]  /*6270*/  IMAD.MOV.U32 R43, RZ, RZ, RZ ;  /* 0x000000ffff2b7224 */ /* 0x008fe200078e00ff */
[----:B------:R-:W-:-:S02]  /*6280*/  CS2R R8, SRZ ;  /* 0x0000000000087805 */ /* 0x000fc4000001ff00 */
[----:B------:R-:W-:Y:S01]  /*6290*/  CS2R R40, SRZ ;  /* 0x0000000000287805 */ /* 0x000fe2000001ff00 */
[----:B------:R-:W-:Y:S01]  /*62a0*/  IMAD.MOV.U32 R7, RZ, RZ, RZ ;  /* 0x000000ffff077224 */ /* 0x000fe200078e00ff */
[----:B------:R-:W-:Y:S01]  /*62b0*/  CS2R R152, SRZ ;  /* 0x0000000000987805 */ /* 0x000fe2000001ff00 */
[----:B------:R-:W-:Y:S01]  /*62c0*/  IMAD.MOV.U32 R0, RZ, RZ, RZ ;  /* 0x000000ffff007224 */ /* 0x000fe200078e00ff */
[----:B------:R-:W-:Y:S01]  /*62d0*/  CS2R R4, SRZ ;  /* 0x0000000000047805 */ /* 0x000fe2000001ff00 */
[----:B------:R-:W-:Y:S01]  /*62e0*/  IMAD.MOV.U32 R29, RZ, RZ, RZ ;  /* 0x000000ffff1d7224 */ /* 0x000fe200078e00ff */
[----:B------:R-:W-:Y:S06]  /*62f0*/  @P0 BRA `(.L_x_713) ;  /* 0x00000000000c0947 */ /* 0x000fec0003800000 */
[----:B------:R-:W0:Y:S01]  /*6300*/  FENCE.VIEW.ASYNC.G ;  /* 0x00000000000073c6 */ /* 0x000e220000000100 */
[----:B------:R-:W-:Y:S05]  /*6310*/  WARPSYNC.ALL ;  /* 0x0000000000007948 */ /* 0x000fea0003800000 */
[----:B0-----:R-:W-:Y:S06]  /*6320*/  BAR.ARV 0xc, 0x180 ;  /* 0x0306000000007b1d */ /* 0x001fec0000002000 */
.L_x_713:
[----:B------:R-:W-:Y:S01]  /*6330*/  CS2R R24, SRZ ;  /* 0x0000000000187805 */ /* 0x000fe2000001ff00 */
[----:B------:R-:W-:Y:S06]  /*6340*/  @!P2 BRA `(.L_x_714) ;  /* 0x0000006800e4a947 */ /* 0x000fec0003800000 */
[----:B------:R-:W-:-:S03]  /*6350*/  UMOV UR4, 0xffffffff ;  /* 0xffffffff00047882 */ /* 0x000fc60000000000 */
[----:B------:R-:W-:Y:S05]  /*6360*/  BRA.DIV UR4, `(.L_x_715) ;  /* 0x0000010e04407947 */ /* 0x000fea000b800000 */
[----:B------:R-:W0:Y:S02]  /*6370*/  S2R R3, SR_TID.X ;  /* 0x0000000000037919 */ /* 0x000e240000002100 */
[----:B0-----:R-:W-:-:S05]  /*6380*/  VIADD R3, R3, 0xffffff80 ;  /* 0xffffff8003037836 */ /* 0x001fca0000000000 */
[----:B------:R-:W-:-:S04]  /*6390*/  SHF.R.S32.HI R0, RZ, 0x1f, R3 ;  /* 0x0000001fff007819 */ /* 0x000fc80000011403 */
[----:B------:R-:W-:-:S04]  /*63a0*/  LEA.HI R0, R0, R3, RZ, 0x7 ;  /* 0x0000000300007211 */ /* 0x000fc800078f38ff */
[----:B------:R-:W-:-:S05]  /*63b0*/  SHF.R.S32.HI R0, RZ, 0x7, R0 ;  /* 0x00000007ff007819 */ /* 0x000fca0000011400 */
[----:B------:R0:W1:Y:S02]  /*63c0*/  SHFL.IDX PT, R14, R0, RZ, 0x1f ;  /* 0x00001fff000e7589 */ /* 0x00006400000e0000 */
.L_x_944:
[----:B01----:R-:W-:Y:S01]  /*63d0*/  LEA.HI R0, R14, R14, RZ, 0x1 ;  /* 0x0000000e0e007211 */ /* 0x003fe200078f08ff */
[----:B------:R-:W-:Y:S01]  /*63e0*/  VIADD R24, R19, 0x18400 ;  /* 0x0001840013187836 */ /* 0x000fe20000000000 */
[----:B------:R-:W-:Y:S02]  /*63f0*/  BSSY B6, `(.L_x_716) ;  /* 0x0000018000067945 */ /* 0x000fe40003800000 */
[----:B------:R-:W-:Y:S02]  /*6400*/  LOP3.LUT R3, R0, 0x1e, RZ, 0xc0, !PT ;  /* 0x0000001e00037812 */ /* 0x000fe400078ec0ff */
[----:B------:R-:W-:-:S03]  /*6410*/  LOP3.LUT P0, RZ, R24, 0x1bf, RZ, 0xc0, !PT ;  /* 0x000001bf18ff7812 */ /* 0x000fc6000780c0ff */
[----:B------:R-:W-:-:S04]  /*6420*/  IMAD.IADD R3, R14, 0x1, -R3 ;  /* 0x000000010e037824 */ /* 0x000fc800078e0a03 */
[----:B------:R-:W-:-:S05]  /*6430*/  IMAD R3, R3, 0x2000, R24 ;  /* 0x0000200003037824 */ /* 0x000fca00078e0218 */
[----:B------:R-:W-:-:S04]  /*6440*/  SHF.R.U32.HI R3, RZ, 0x4, R3 ;  /* 0x00000004ff037819 */ /* 0x000fc80000011603 */
[----:B------:R-:W-:Y:S01]  /*6450*/  LOP3.LUT R29, R3, 0x3fff, RZ, 0xc0, !PT ;  /* 0x00003fff031d7812 */ /* 0x000fe200078ec0ff */
[----:B------:R-:W-:Y:S06]  /*6460*/  @!P0 BRA `(.L_x_717) ;  /* 0x0000000000408947 */ /* 0x000fec0003800000 */
        /* <DEDUP_REMOVED lines=16> */
.L_x_717:
[----:B------:R-:W-:Y:S05]  /*6570*/  BSYNC B6 ;  /* 0x0000000000067941 */ /* 0x000fea0003800000 */
.L_x_716:
[----:B------:R-:W-:Y:S02]  /*6580*/  ULDC UR4, c[0x0][0x3f4] ;  /* 0x0000fd0000047ab9 */ /* 0x000fe40000000800 */
[----:B------:R-:W-:-:S13]  /*6590*/  ISETP.LT.AND P0, PT, RZ, UR4, PT ;  /* 0x00000004ff007c0c */ /* 0x000fda000bf01270 */
[----:B------:R-:W-:Y:S05]  /*65a0*/  @P0 BRA `(.L_x_718) ;  /* 0x0000000000400947 */ /* 0x000fea0003800000 */
[----:B------:R-:W2:Y:S02]  /*65b0*/  LDL R20, [R1+0x28] ;  /* 0x0000280001147983 */ /* 0x000ea40000100800 */
[----:B--2---:R-:W-:-:S04]  /*65c0*/  LEA.HI R0, R20, R20, RZ, 0x1 ;  /* 0x0000001414007211 */ /* 0x004fc800078f08ff */
[----:B------:R-:W-:-:S05]  /*65d0*/  LOP3.LUT R0, R0, 0xfffffffe, RZ, 0xc0, !PT ;  /* 0xfffffffe00007812 */ /* 0x000fca00078ec0ff */
[----:B------:R-:W-:-:S05]  /*65e0*/  IMAD.IADD R0, R20, 0x1, -R0 ;  /* 0x0000000114007824 */ /* 0x000fca00078e0a00 */
[----:B------:R-:W-:-:S04]  /*65f0*/  SHF.L.U32 R0, R0, 0x1f, RZ ;  /* 0x0000001f00007819 */ /* 0x000fc800000006ff */
[----:B------:R0:W1:Y:S03]  /*6600*/  SYNCS.PHASECHK.TRANS64.TRYWAIT P0, [R19+URZ+0x22800], R0 ;  /* 0x02280000130075a7 */ /* 0x000066000800017f */
[----:B-1----:R-:W-:Y:S05]  /*6610*/  @!P0 NANOSLEEP.SYNCS 0x989680 ;  /* 0x009896800000895d */ /* 0x002fea0003900000 */
[----:B------:R-:W1:Y:S01]  /*6620*/  @!P0 SYNCS.PHASECHK.TRANS64 P0, [R19+URZ+0x22800], R0 ;  /* 0x02280000130085a7 */ /* 0x000e62000800007f */
[----:B------:R-:W-:Y:S04]  /*6630*/  BSSY B0, `(.L_x_719) ;  /* 0x0000006000007945 */ /* 0x000fe80003800000 */
[----:B-1----:R-:W-:Y:S05]  /*6640*/  @P0 BRA `(.L_x_720) ;  /* 0x0000000000100947 */ /* 0x002fea0003800000 */
.L_x_721:
[----:B-1----:R1:W2:Y:S02]  /*6650*/  SYNCS.PHASECHK.TRANS64.TRYWAIT P0, [R19+URZ+0x22800], R0 ;  /* 0x02280000130075a7 */ /* 0x0022a4000800017f */
[----:B--2---:R-:W-:Y:S05]  /*6660*/  @!P0 NANOSLEEP.SYNCS 0x989680 ;  /* 0x009896800000895d */ /* 0x004fea0003900000 */
[----:B------:R-:W2:Y:S02]  /*6670*/  @!P0 SYNCS.PHASECHK.TRANS64 P0, [R19+URZ+0x22800], R0 ;  /* 0x02280000130085a7 */ /* 0x000ea4000800007f */
[----:B--2---:R-:W-:Y:S05]  /*6680*/  @!P0 BRA `(.L_x_721) ;  /* 0xfffffffc00f08947 */ /* 0x004fea000383ffff */
.L_x_720:
[----:B------:R-:W-:Y:S05]  /*6690*/  BSYNC B0 ;  /* 0x0000000000007941 */ /* 0x000fea0003800000 */
.L_x_719:
[----:B------:R-:W-:Y:S05]  /*66a0*/  BRA `(.L_x_722) ;  /* 0x0000002000a47947 */ /* 0x000fea0003800000 */
.L_x_718:
[----:B-----5:R-:W-:Y:S01]  /*66b0*/  SHF.R.S32.HI R0, RZ, 0x1f, R28 ;  /* 0x0000001fff007819 */ /* 0x020fe2000001141c */
[----:B------:R-:W-:Y:S01]  /*66c0*/  ULDC.64 UR4, c[0x0][0x3f8] ;  /* 0x0000fe0000047ab9 */ /* 0x000fe20000000a00 */
[----:B------:R-:W-:Y:S01]  /*66d0*/  ULDC.64 UR6, c[0x0][0x408] ;  /* 0x0001020000067ab9 */ /* 0x000fe20000000a00 */
[----:B------:R-:W-:Y:S01]  /*66e0*/  LOP3.LUT P0, RZ, R24, 0x3ff, RZ, 0xc0, !PT ;  /* 0x000003ff18ff7812 */ /* 0x000fe2000780c0ff */
[----:B------:R-:W-:Y:S01]  /*66f0*/  IMAD.WIDE.U32 R4, R28, UR4, RZ ;  /* 0x000000041c047c25 */ /* 0x000fe2000f8e00ff */
[----:B------:R-:W-:Y:S03]  /*6700*/  BSSY B6, `(.L_x_723) ;  /* 0x000001f000067945 */ /* 0x000fe60003800000 */
[C---:B------:R-:W-:Y:S02]  /*6710*/  IMAD R3, R0.reuse, UR4, RZ ;  /* 0x0000000400037c24 */ /* 0x040fe4000f8e02ff */
[----:B------:R-:W-:-:S02]  /*6720*/  IMAD R9, R0, UR6, RZ ;  /* 0x0000000600097c24 */ /* 0x000fc4000f8e02ff */
[C---:B------:R-:W-:Y:S01]  /*6730*/  IMAD R3, R28.reuse, UR5, R3 ;  /* 0x000000051c037c24 */ /* 0x040fe2000f8e0203 */
[----:B------:R-:W-:Y:S01]  /*6740*/  ULDC.64 UR4, c[0x0][0x3e8] ;  /* 0x0000fa0000047ab9 */ /* 0x000fe20000000a00 */
[----:B------:R-:W-:Y:S01]  /*6750*/  IMAD.WIDE.U32 R6, R28, UR6, RZ ;  /* 0x000000061c067c25 */ /* 0x000fe2000f8e00ff */
[----:B------:R-:W-:-:S03]  /*6760*/  LEA R24, P1, R4, UR4, 0x1 ;  /* 0x0000000404187c11 */ /* 0x000fc6000f8208ff */
[----:B------:R-:W-:Y:S01]  /*6770*/  IMAD R9, R28, UR7, R9 ;  /* 0x000000071c097c24 */ /* 0x000fe2000f8e0209 */
[----:B------:R-:W-:Y:S01]  /*6780*/  ULDC.64 UR6, c[0x0][0x400] ;  /* 0x0001000000067ab9 */ /* 0x000fe20000000a00 */
[----:B------:R-:W-:Y:S01]  /*6790*/  IMAD.IADD R25, R3, 0x1, R5 ;  /* 0x0000000103197824 */ /* 0x000fe200078e0205 */
[----:B------:R-:W-:Y:S01]  /*67a0*/  LEA R26, P2, R6, UR6, 0x1 ;  /* 0x00000006061a7c11 */ /* 0x000fe2000f8408ff */
[----:B------:R-:W-:-:S03]  /*67b0*/  IMAD.IADD R27, R9, 0x1, R7 ;  /* 0x00000001091b7824 */ /* 0x000fc600078e0207 */
[----:B------:R-:W-:Y:S02]  /*67c0*/  LEA.HI.X R25, R4, UR5, R25, 0x1, P1 ;  /* 0x0000000504197c11 */ /* 0x000fe400088f0c19 */
[----:B------:R-:W-:Y:S01]  /*67d0*/  LEA.HI.X R27, R6, UR7, R27, 0x1, P2 ;  /* 0x00000007061b7c11 */ /* 0x000fe200090f0c1b */
        /* <DEDUP_REMOVED lines=17> */
.L_x_724:
[----:B------:R-:W-:Y:S05]  /*68f0*/  BSYNC B6 ;  /* 0x0000000000067941 */ /* 0x000fea0003800000 */
.L_x_723:
[----:B------:R-:W-:Y:S01]  /*6900*/  ULDC.U8 UR4, c[0x0][0x410] ;  /* 0x0001040000047ab9 */ /* 0x000fe20000000000 */
[----:B------:R-:W-:Y:S01]  /*6910*/  BSSY B0, `(.L_x_725) ;  /* 0x00001fa000007945 */ /* 0x000fe20003800000 */
[----:B------:R-:W-:Y:S01]  /*6920*/  ISETP.NE.AND P0, PT, RZ, UR4, PT ;  /* 0x00000004ff007c0c */ /* 0x000fe2000bf05270 */
[----:B------:R-:W-:-:S12]  /*6930*/  IMAD R4, R33, 0x80, R204 ;  /* 0x0000008021047824 */ /* 0x000fd800078e02cc */
[----:B------:R-:W-:Y:S05]  /*6940*/  @!P0 BRA `(.L_x_726) ;  /* 0x0000001000048947 */ /* 0x000fea0003800000 */
[----:B------:R-:W-:-:S03]  /*6950*/  UMOV UR4, 0xffffffff ;  /* 0xffffffff00047882 */ /* 0x000fc60000000000 */
[----:B------:R-:W-:Y:S05]  /*6960*/  BRA.DIV UR4, `(.L_x_727) ;  /* 0x0000010604fc7947 */ /* 0x000fea000b800000 */
[----:B------:R0:W1:Y:S04]  /*6970*/  SHFL.IDX PT, R3, R25, RZ, 0x1c1f ;  /* 0x001c1fff19037589 */ /* 0x00006800000e0000 */
[----:B------:R0:W2:Y:S04]  /*6980*/  SHFL.IDX PT, R0, R24, RZ, 0x1c1f ;  /* 0x001c1fff18007589 */ /* 0x0000a800000e0000 */
[----:B------:R0:W3:Y:S04]  /*6990*/  SHFL.IDX PT, R5, R27, RZ, 0x1c1f ;  /* 0x001c1fff1b057589 */ /* 0x0000e800000e0000 */
[----:B------:R0:W4:Y:S02]  /*69a0*/  SHFL.IDX PT, R14, R26, RZ, 0x1c1f ;  /* 0x001c1fff1a0e7589 */ /* 0x00012400000e0000 */
.L_x_950:
[----:B------:R-:W5:Y:S01]  /*69b0*/  LDL R9, [R1+0x28] ;  /* 0x0000280001097983 */ /* 0x000f620000100800 */
[----:B------:R-:W-:-:S03]  /*69c0*/  ULDC UR4, c[0x0][0x448] ;  /* 0x0001120000047ab9 */ /* 0x000fc60000000800 */
[----:B------:R-:W2:Y:S01]  /*69d0*/  LDL R32, [R1+0x30] ;  /* 0x0000300001207983 */ /* 0x000ea20000100800 */
[----:B------:R-:W-:Y:S01]  /*69e0*/  IMAD R31, R31, UR4, RZ ;  /* 0x000000041f1f7c24 */ /* 0x000fe2000f8e02ff */
[----:B------:R-:W-:Y:S01]  /*69f0*/  BSSY B1, `(.L_x_728) ;  /* 0x0000021000017945 */ /* 0x000fe20003800000 */
[----:B------:R-:W-:Y:S02]  /*6a00*/  CS2R R10, SRZ ;  /* 0x00000000000a7805 */ /* 0x000fe4000001ff00 */
[----:B------:R-:W-:Y:S02]  /*6a10*/  CS2R R12, SRZ ;  /* 0x00000000000c7805 */ /* 0x000fe4000001ff00 */
[----:B------:R-:W-:Y:S02]  /*6a20*/  ISETP.GE.AND P0, PT, R4, R31, PT ;  /* 0x0000001f0400720c */ /* 0x000fe40003f06270 */
[----:B-----5:R-:W-:-:S04]  /*6a30*/  LEA.HI R6, R9, R9, RZ, 0x1 ;  /* 0x0000000909067211 */ /* 0x020fc800078f08ff */
[----:B------:R-:W-:Y:S01]  /*6a40*/  LOP3.LUT R8, R6, 0xfffffffe, RZ, 0xc0, !PT ;  /* 0xfffffffe06087812 */ /* 0x000fe200078ec0ff */
[----:B--2---:R-:W-:Y:S01]  /*6a50*/  IMAD.SHL.U32 R4, R32, 0x40, RZ ;  /* 0x0000004020047824 */ /* 0x004fe200078e00ff */
[----:B------:R-:W-:-:S03]  /*6a60*/  CS2R R6, SRZ ;  /* 0x0000000000067805 */ /* 0x000fc6000001ff00 */
[----:B0-----:R-:W-:Y:S01]  /*6a70*/  IMAD.IADD R26, R9, 0x1, -R8 ;  /* 0x00000001091a7824 */ /* 0x001fe200078e0a08 */
[----:B------:R-:W-:Y:S02]  /*6a80*/  CS2R R8, SRZ ;  /* 0x0000000000087805 */ /* 0x000fe4000001ff00 */
[----:B------:R-:W-:Y:S02]  /*6a90*/  LOP3.LUT R27, R4, 0x1c0, RZ, 0xc0, !PT ;  /* 0x000001c0041b7812 */ /* 0x000fe400078ec0ff */
[----:B------:R-:W-:Y:S01]  /*6aa0*/  SHF.L.U32 R26, R26, 0x1f, RZ ;  /* 0x0000001f1a1a7819 */ /* 0x000fe200000006ff */
[----:B------:R-:W-:Y:S06]  /*6ab0*/  @P0 BRA `(.L_x_729) ;  /* 0x0000000000500947 */ /* 0x000fec0003800000 */
[----:B------:R-:W2:Y:S01]  /*6ac0*/  LDL R30, [R1+0x40] ;  /* 0x00004000011e7983 */ /* 0x000ea20000100800 */
[----:B------:R-:W-:-:S03]  /*6ad0*/  ULDC UR4, c[0x0][0x3f4] ;  /* 0x0000fd0000047ab9 */ /* 0x000fc60000000800 */
[----:B------:R-:W4:Y:S01]  /*6ae0*/  LDL R28, [R1+0x3c] ;  /* 0x00003c00011c7983 */ /* 0x000f220000100800 */
[----:B------:R-:W-:Y:S01]  /*6af0*/  ISETP.GE.AND P3, PT, R208, UR4, PT ;  /* 0x00000004d0007c0c */ /* 0x000fe2000bf66270 */
[----:B------:R-:W-:Y:S01]  /*6b00*/  IMAD.MOV.U32 R6, RZ, RZ, R0 ;  /* 0x000000ffff067224 */ /* 0x000fe200078e0000 */
[----:B------:R-:W-:Y:S01]  /*6b10*/  ISETP.GE.AND P2, PT, R22, UR4, PT ;  /* 0x0000000416007c0c */ /* 0x000fe2000bf46270 */
[----:B-1----:R-:W-:Y:S02]  /*6b20*/  IMAD.MOV.U32 R7, RZ, RZ, R3 ;  /* 0x000000ffff077224 */ /* 0x002fe400078e0003 */
[----:B---3--:R-:W-:Y:S01]  /*6b30*/  IMAD.MOV.U32 R15, RZ, RZ, R5 ;  /* 0x000000ffff0f7224 */ /* 0x008fe200078e0005 */
[----:B------:R-:W-:-:S09]  /*6b40*/  CS2R R12, SRZ ;  /* 0x00000000000c7805 */ /* 0x000fd2000001ff00 */
[----:B------:R-:W-:Y:S01]  /*6b50*/  @!P2 IMAD.WIDE R20, R22, 0x2, R6 ;  /* 0x000000021614a825 */ /* 0x000fe200078e0206 */
[----:B------:R-:W-:-:S04]  /*6b60*/  CS2R R6, SRZ ;  /* 0x0000000000067805 */ /* 0x000fc8000001ff00 */
[----:B------:R0:W5:Y:S01]  /*6b70*/  @!P2 LD.E.64 R10, desc[UR40][R20.64] ;  /* 0x00000028140aa980 */ /* 0x000162000c101b00 */
[-C--:B--2---:R-:W-:Y:S02]  /*6b80*/  @!P3 IADD3 R24, P0, R0, R30.reuse, RZ ;  /* 0x0000001e0018b210 */ /* 0x084fe40007f1e0ff */
[----:B----4-:R-:W-:Y:S01]  /*6b90*/  @!P3 IADD3 R4, P1, R14, R30, RZ ;  /* 0x0000001e0e04b210 */ /* 0x010fe20007f3e0ff */
[----:B------:R-:W-:-:S04]  /*6ba0*/  @!P2 IMAD.WIDE R14, R22, 0x2, R14 ;  /* 0x00000002160ea825 */ /* 0x000fc800078e020e */
[--C-:B------:R-:W-:Y:S01]  /*6bb0*/  @!P3 IMAD.X R25, R3, 0x1, R28.reuse, P0 ;  /* 0x000000010319b824 */ /* 0x100fe200000e061c */
[----:B------:R0:W5:Y:S01]  /*6bc0*/  @!P2 LD.E.64 R8, desc[UR40][R14.64] ;  /* 0x000000280e08a980 */ /* 0x000162000c101b00 */
[----:B------:R-:W-:-:S03]  /*6bd0*/  @!P3 IMAD.X R5, R5, 0x1, R28, P1 ;  /* 0x000000010505b824 */ /* 0x000fc600008e061c */
[----:B------:R0:W5:Y:S04]  /*6be0*/  @!P3 LD.E.64 R12, desc[UR40][R24.64] ;  /* 0x00000028180cb980 */ /* 0x000168000c101b00 */
[----:B------:R0:W5:Y:S02]  /*6bf0*/  @!P3 LD.E.64 R6, desc[UR40][R4.64] ;  /* 0x000000280406b980 */ /* 0x000164000c101b00 */
.L_x_729:
[----:B------:R-:W-:Y:S05]  /*6c00*/  BSYNC B1 ;  /* 0x0000000000017941 */ /* 0x000fea0003800000 */
.L_x_728:
[----:B------:R-:W2:Y:S01]  /*6c10*/  SYNCS.PHASECHK.TRANS64.TRYWAIT P0, [R19+URZ+0x22800], R26 ;  /* 0x0228001a130075a7 */ /* 0x000ea2000800017f */
[----:B-1----:R-:W-:Y:S01]  /*6c20*/  LOP3.LUT R3, R27, 0x18, R16, 0xf8, !PT ;  /* 0x000000181b037812 */ /* 0x002fe200078ef810 */
[----:B0----5:R-:W-:Y:S01]  /*6c30*/  IMAD.MOV.U32 R15, RZ, RZ, R13 ;  /* 0x000000ffff0f7224 */ /* 0x021fe200078e000d */
[----:B------:R-:W-:Y:S01]  /*6c40*/  SHF.R.U32.HI R4, RZ, 0x3, R27 ;  /* 0x00000003ff047819 */ /* 0x000fe2000001161b */
[----:B------:R-:W-:Y:S01]  /*6c50*/  IMAD R0, R33, -0x80, R31 ;  /* 0xffffff8021007824 */ /* 0x000fe200078e021f */
[----:B------:R-:W-:Y:S01]  /*6c60*/  SHF.R.U64 R28, R10, 0x10, R11 ;  /* 0x000000100a1c7819 */ /* 0x000fe2000000120b */
[----:B----4-:R-:W-:Y:S01]  /*6c70*/  IMAD.MOV.U32 R14, RZ, RZ, R12 ;  /* 0x000000ffff0e7224 */ /* 0x010fe200078e000c */
[----:B------:R-:W-:Y:S01]  /*6c80*/  LOP3.LUT R30, R3, R4, RZ, 0x3c, !PT ;  /* 0x00000004031e7212 */ /* 0x000fe200078e3cff */
[----:B------:R-:W-:Y:S01]  /*6c90*/  IMAD.MOV.U32 R3, RZ, RZ, R10 ;  /* 0x000000ffff037224 */ /* 0x000fe200078e000a */
[--C-:B------:R-:W-:Y:S01]  /*6ca0*/  SHF.R.U64 R21, R12, 0x10, R13.reuse ;  /* 0x000000100c157819 */ /* 0x100fe2000000120d */
[----:B------:R-:W-:Y:S01]  /*6cb0*/  IMAD.MOV.U32 R10, RZ, RZ, R8 ;  /* 0x000000ffff0a7224 */ /* 0x000fe200078e0008 */
[----:B------:R-:W-:Y:S01]  /*6cc0*/  SHF.R.U32.HI R24, RZ, 0x10, R13 ;  /* 0x00000010ff187819 */ /* 0x000fe2000001160d */
[----:B------:R-:W-:Y:S01]  /*6cd0*/  IMAD.MOV.U32 R4, RZ, RZ, R11 ;  /* 0x000000ffff047224 */ /* 0x000fe200078e000b */
[----:B------:R-:W-:Y:S01]  /*6ce0*/  SHF.R.U64 R13, R8, 0x10, R9 ;  /* 0x00000010080d7819 */ /* 0x000fe20000001209 */
[----:B------:R-:W-:Y:S01]  /*6cf0*/  IMAD R8, R229, 0x200, R30 ;  /* 0x00000200e5087824 */ /* 0x000fe200078e021e */
[----:B------:R-:W-:Y:S01]  /*6d00*/  SHF.R.U32.HI R25, RZ, 0x10, R11 ;  /* 0x00000010ff197819 */ /* 0x000fe2000001160b */
[----:B------:R-:W-:Y:S01]  /*6d10*/  BSSY B1, `(.L_x_730) ;  /* 0x0000013000017945 */ /* 0x000fe20003800000 */
[----:B------:R-:W-:Y:S01]  /*6d20*/  VIMNMX R35, R0, 0x80, PT ;  /* 0x0000008000237848 */ /* 0x000fe20003fe0100 */
[----:B------:R-:W-:Y:S01]  /*6d30*/  IMAD R8, R8, 0x2, R19 ;  /* 0x0000000208087824 */ /* 0x000fe200078e0213 */
[--C-:B------:R-:W-:Y:S01]  /*6d40*/  SHF.R.U32.HI R20, RZ, 0x10, R9.reuse ;  /* 0x00000010ff147819 */ /* 0x100fe20000011609 */
[----:B------:R-:W-:Y:S01]  /*6d50*/  IMAD.MOV.U32 R11, RZ, RZ, R9 ;  /* 0x000000ffff0b7224 */ /* 0x000fe200078e0009 */
[--C-:B------:R-:W-:Y:S01]  /*6d60*/  SHF.R.U64 R12, R6, 0x10, R7.reuse ;  /* 0x00000010060c7819 */ /* 0x100fe20000001207 */
[----:B---3--:R-:W-:Y:S01]  /*6d70*/  IMAD.MOV.U32 R5, RZ, RZ, R6 ;  /* 0x000000ffff057224 */ /* 0x008fe200078e0006 */
[----:B------:R-:W-:Y:S01]  /*6d80*/  PRMT R28, R3, 0x5410, R28 ;  /* 0x00005410031c7816 */ /* 0x000fe2000000001c */
[----:B------:R-:W-:Y:S01]  /*6d90*/  IMAD.MOV.U32 R9, RZ, RZ, R7 ;  /* 0x000000ffff097224 */ /* 0x000fe200078e0007 */
[----:B------:R-:W-:Y:S01]  /*6da0*/  PRMT R27, R4, 0x5410, R25 ;  /* 0x00005410041b7816 */ /* 0x000fe20000000019 */
[C---:B------:R-:W-:Y:S01]  /*6db0*/  VIADD R4, R8.reuse, 0x18400 ;  /* 0x0001840008047836 */ /* 0x040fe20000000000 */
[----:B------:R-:W-:Y:S01]  /*6dc0*/  SHF.R.U32.HI R6, RZ, 0x10, R7 ;  /* 0x00000010ff067819 */ /* 0x000fe20000011607 */
[----:B------:R-:W-:Y:S01]  /*6dd0*/  VIADD R0, R8, 0x18440 ;  /* 0x0001844008007836 */ /* 0x000fe20000000000 */
[----:B------:R-:W-:-:S02]  /*6de0*/  LOP3.LUT P2, RZ, R32, 0x4, RZ, 0xc0, !PT ;  /* 0x0000000420ff7812 */ /* 0x000fc4000784c0ff */
[----:B------:R-:W-:Y:S02]  /*6df0*/  ISETP.GE.AND P1, PT, R204, R35, PT ;  /* 0x00000023cc00720c */ /* 0x000fe40003f26270 */
[----:B------:R-:W-:Y:S02]  /*6e00*/  PRMT R30, R14, 0x5410, R21 ;  /* 0x000054100e1e7816 */ /* 0x000fe40000000015 */
[----:B------:R-:W-:Y:S02]  /*6e10*/  PRMT R3, R15, 0x5410, R24 ;  /* 0x000054100f037816 */ /* 0x000fe40000000018 */
[----:B------:R-:W-:Y:S01]  /*6e20*/  PRMT R31, R10, 0x5410, R13 ;  /* 0x000054100a1f7816 */ /* 0x000fe2000000000d */
[----:B--2---:R-:W-:Y:S06]  /*6e30*/  @!P0 BRA `(.L_x_731) ;  /* 0x0000010400388947 */ /* 0x004fec0003800000 */
.L_x_951:
[----:B------:R-:W-:Y:S05]  /*6e40*/  BSYNC B1 ;  /* 0x0000000000017941 */ /* 0x000fea0003800000 */
.L_x_730:
[----:B------:R-:W-:Y:S01]  /*6e50*/  BSSY B1, `(.L_x_732) ;  /* 0x0000059000017945 */ /* 0x000fe20003800000 */
[----:B------:R-:W-:Y:S01]  /*6e60*/  PRMT R32, R11, 0x5410, R20 ;  /* 0x000054100b207816 */ /* 0x000fe20000000014 */
[----:B------:R-:W-:Y:S01]  /*6e70*/  @P2 VIADD R0, R4, 0xffffffc0 ;  /* 0xffffffc004002836 */ /* 0x000fe20000000000 */
[----:B------:R-:W-:Y:S02]  /*6e80*/  PRMT R33, R5, 0x5410, R12 ;  /* 0x0000541005217816 */ /* 0x000fe4000000000c */
[----:B------:R-:W-:Y:S01]  /*6e90*/  PRMT R34, R9, 0x5410, R6 ;  /* 0x0000541009227816 */ /* 0x000fe20000000006 */
[----:B------:R-:W-:Y:S06]  /*6ea0*/  @P1 BRA `(.L_x_733) ;  /* 0x00000004004c1947 */ /* 0x000fec0003800000 */
[----:B------:R-:W1:Y:S01]  /*6eb0*/  LDC R5, c[0x0][0x3f4] ;  /* 0x0000fd00ff057b82 */ /* 0x000e620000000800 */
[----:B------:R-:W-:Y:S01]  /*6ec0*/  BSSY B2, `(.L_x_734) ;  /* 0x000002a000027945 */ /* 0x000fe20003800000 */
[-C--:B-1----:R-:W-:Y:S02]  /*6ed0*/  ISETP.GE.AND P0, PT, R22, R5.reuse, PT ;  /* 0x000000051600720c */ /* 0x082fe40003f06270 */
[----:B------:R-:W-:-:S11]  /*6ee0*/  ISETP.GE.AND P1, PT, R208, R5, PT ;  /* 0x00000005d000720c */ /* 0x000fd60003f26270 */
[----:B------:R-:W-:Y:S05]  /*6ef0*/  @P0 BRA `(.L_x_735) ;  /* 0x0000000000980947 */ /* 0x000fea0003800000 */
[----:B------:R-:W1:Y:S01]  /*6f00*/  LDS.128 R4, [R8+0x18400] ;  /* 0x0184000008047984 */ /* 0x000e620000000c00 */
[C---:B------:R-:W-:Y:S01]  /*6f10*/  IMAD.U32 R15, R31.reuse, 0x10000, RZ ;  /* 0x000100001f0f7824 */ /* 0x040fe200078e00ff */
[C---:B------:R-:W-:Y:S01]  /*6f20*/  LOP3.LUT R14, R28.reuse, 0xffff0000, RZ, 0xc0, !PT ;  /* 0xffff00001c0e7812 */ /* 0x040fe200078ec0ff */
[----:B------:R-:W-:Y:S01]  /*6f30*/  IMAD.U32 R13, R28, 0x10000, RZ ;  /* 0x000100001c0d7824 */ /* 0x000fe200078e00ff */
[----:B------:R-:W-:Y:S01]  /*6f40*/  LOP3.LUT R20, R31, 0xffff0000, RZ, 0xc0, !PT ;  /* 0xffff00001f147812 */ /* 0x000fe200078ec0ff */
[C---:B-1----:R-:W-:Y:S01]  /*6f50*/  IMAD.U32 R9, R4.reuse, 0x10000, RZ ;  /* 0x0001000004097824 */ /* 0x042fe200078e00ff */
[----:B------:R-:W-:Y:S01]  /*6f60*/  LOP3.LUT R4, R4, 0xffff0000, RZ, 0xc0, !PT ;  /* 0xffff000004047812 */ /* 0x000fe200078ec0ff */
[C---:B------:R-:W-:Y:S01]  /*6f70*/  IMAD.U32 R10, R5.reuse, 0x10000, RZ ;  /* 0x00010000050a7824 */ /* 0x040fe200078e00ff */
[----:B------:R-:W-:Y:S01]  /*6f80*/  LOP3.LUT R5, R5, 0xffff0000, RZ, 0xc0, !PT ;  /* 0xffff000005057812 */ /* 0x000fe200078ec0ff */
[----:B------:R-:W-:Y:S01]  /*6f90*/  IMAD.U32 R12, R7, 0x10000, RZ ;  /* 0x00010000070c7824 */ /* 0x000fe200078e00ff */
[----:B------:R-:W-:Y:S01]  /*6fa0*/  SHF.L.U32 R11, R6, 0x10, RZ ;  /* 0x00000010060b7819 */ /* 0x000fe200000006ff */
[C---:B------:R-:W-:Y:S01]  /*6fb0*/  FMUL.FTZ R24, R4.reuse, R15 ;  /* 0x0000000f04187220 */ /* 0x040fe20000410000 */
[-C--:B------:R-:W-:Y:S01]  /*6fc0*/  FMUL.FTZ R4, R4, R13.reuse ;  /* 0x0000000d04047220 */ /* 0x080fe20000410000 */
[C---:B------:R-:W-:Y:S01]  /*6fd0*/  FMUL.FTZ R21, R5.reuse, R20 ;  /* 0x0000001405157220 */ /* 0x040fe20000410000 */
[-C--:B------:R-:W-:Y:S01]  /*6fe0*/  FMUL.FTZ R25, R5, R14.reuse ;  /* 0x0000000e05197220 */ /* 0x080fe20000410000 */
[C---:B------:R-:W-:Y:S01]  /*6ff0*/  FFMA.FTZ R24, R9.reuse, R13, -R24 ;  /* 0x0000000d09187223 */ /* 0x040fe20000010818 */
[----:B------:R-:W-:Y:S01]  /*7000*/  LOP3.LUT R6, R6, 0xffff0000, RZ, 0xc0, !PT ;  /* 0xffff000006067812 */ /* 0x000fe200078ec0ff */
[----:B------:R-:W-:Y:S01]  /*7010*/  FFMA.FTZ R15, R9, R15, R4 ;  /* 0x0000000f090f7223 */ /* 0x000fe20000010004 */
[----:B------:R-:W-:Y:S01]  /*7020*/  LOP3.LUT R7, R7, 0xffff0000, RZ, 0xc0, !PT ;  /* 0xffff000007077812 */ /* 0x000fe200078ec0ff */
[C---:B------:R-:W-:Y:S01]  /*7030*/  IMAD.U32 R9, R32.reuse, 0x10000, RZ ;  /* 0x0001000020097824 */ /* 0x040fe200078e00ff */
[----:B------:R-:W-:Y:S01]  /*7040*/  LOP3.LUT R13, R32, 0xffff0000, RZ, 0xc0, !PT ;  /* 0xffff0000200d7812 */ /* 0x000fe200078ec0ff */
[C---:B------:R-:W-:Y:S01]  /*7050*/  IMAD.U32 R4, R27.reuse, 0x10000, RZ ;  /* 0x000100001b047824 */ /* 0x040fe200078e00ff */
[----:B------:R-:W-:Y:S01]  /*7060*/  LOP3.LUT R5, R27, 0xffff0000, RZ, 0xc0, !PT ;  /* 0xffff00001b057812 */ /* 0x000fe200078ec0ff */
[C---:B------:R-:W-:Y:S01]  /*7070*/  FFMA.FTZ R21, R10.reuse, R14, -R21 ;  /* 0x0000000e0a157223 */ /* 0x040fe20000010815 */
[----:B------:R-:W-:Y:S01]  /*7080*/  FFMA.FTZ R10, R10, R20, R25 ;  /* 0x000000140a0a7223 */ /* 0x000fe20000010019 */
[C---:B------:R-:W-:Y:S01]  /*7090*/  FMUL.FTZ R14, R6.reuse, R9 ;  /* 0x00000009060e7220 */ /* 0x040fe20000410000 */
[-C--:B------:R-:W-:Y:S01]  /*70a0*/  FMUL.FTZ R20, R6, R4.reuse ;  /* 0x0000000406147220 */ /* 0x080fe20000410000 */
[C---:B------:R-:W-:Y:S01]  /*70b0*/  FMUL.FTZ R25, R7.reuse, R13 ;  /* 0x0000000d07197220 */ /* 0x040fe20000410000 */
[----:B0-----:R-:W-:Y:S01]  /*70c0*/  FMUL.FTZ R26, R7, R5 ;  /* 0x00000005071a7220 */ /* 0x001fe20000410000 */
[C---:B------:R-:W-:Y:S01]  /*70d0*/  FFMA.FTZ R6, R11.reuse, R4, -R14 ;  /* 0x000000040b067223 */ /* 0x040fe2000001080e */
[----:B------:R-:W-:Y:S01]  /*70e0*/  FFMA.FTZ R9, R11, R9, R20 ;  /* 0x000000090b097223 */ /* 0x000fe20000010014 */
[C---:B------:R-:W-:Y:S01]  /*70f0*/  FFMA.FTZ R7, R12.reuse, R5, -R25 ;  /* 0x000000050c077223 */ /* 0x040fe20000010819 */
[----:B------:R-:W-:Y:S01]  /*7100*/  FFMA.FTZ R26, R12, R13, R26 ;  /* 0x0000000d0c1a7223 */ /* 0x000fe2000001001a */
[----:B------:R-:W-:-:S02]  /*7110*/  F2FP.BF16.F32.PACK_AB R4, R15, R24 ;  /* 0x000000180f04723e */ /* 0x000fc400000010ff */
[----:B------:R-:W-:Y:S02]  /*7120*/  F2FP.BF16.F32.PACK_AB R5, R10, R21 ;  /* 0x000000150a05723e */ /* 0x000fe400000010ff */
[----:B------:R-:W-:Y:S02]  /*7130*/  F2FP.BF16.F32.PACK_AB R6, R9, R6 ;  /* 0x000000060906723e */ /* 0x000fe400000010ff */
[----:B------:R-:W-:-:S05]  /*7140*/  F2FP.BF16.F32.PACK_AB R7, R26, R7 ;  /* 0x000000071a07723e */ /* 0x000fca00000010ff */
[----:B------:R1:W-:Y:S02]  /*7150*/  STS.128 [R8+0x18400], R4 ;  /* 0x0184000408007388 */ /* 0x0003e40000000c00 */
.L_x_735:
[----:B------:R-:W-:Y:S05]  /*7160*/  BSYNC B2 ;  /* 0x0000000000027941 */ /* 0x000fea0003800000 */
.L_x_734:
[----:B------:R-:W-:Y:S05]  /*7170*/  @P1 BRA `(.L_x_733) ;  /* 0x0000000000981947 */ /* 0x000fea0003800000 */
[----:B-1----:R-:W1:Y:S01]  /*7180*/  LDS.128 R4, [R0] ;  /* 0x0000000000047984 */ /* 0x002e620000000c00 */
        /* <DEDUP_REMOVED lines=8> */
[C---:B------:R-:W-:Y:S01]  /*7210*/  IMAD.U32 R11, R6.reuse, 0x10000, RZ ;  /* 0x00010000060b7824 */ /* 0x040fe200078e00ff */
[----:B------:R-:W-:Y:S01]  /*7220*/  LOP3.LUT R6, R6, 0xffff0000, RZ, 0xc0, !PT ;  /* 0xffff000006067812 */ /* 0x000fe200078ec0ff */
[C---:B------:R-:W-:Y:S01]  /*7230*/  FMUL.FTZ R24, R4.reuse, R15 ;  /* 0x0000000f04187220 */ /* 0x040fe20000410000 */
[----:B------:R-:W-:Y:S01]  /*7240*/  FMUL.FTZ R4, R4, R13 ;  /* 0x0000000d04047220 */ /* 0x000fe20000410000 */
[----:B------:R-:W-:-:S02]  /*7250*/  IMAD.U32 R12, R7, 0x10000, RZ ;  /* 0x00010000070c7824 */ /* 0x000fc400078e00ff */
[----:B------:R-:W-:Y:S01]  /*7260*/  FMUL.FTZ R21, R5, R20 ;  /* 0x0000001405157220 */ /* 0x000fe20000410000 */
[----:B------:R-:W-:Y:S01]  /*7270*/  FFMA.FTZ R24, R9, R13, -R24 ;  /* 0x0000000d09187223 */ /* 0x000fe20000010818 */
[-C--:B------:R-:W-:Y:S01]  /*7280*/  FMUL.FTZ R25, R5, R14.reuse ;  /* 0x0000000e05197220 */ /* 0x080fe20000410000 */
[----:B------:R-:W-:Y:S01]  /*7290*/  LOP3.LUT R7, R7, 0xffff0000, RZ, 0xc0, !PT ;  /* 0xffff000007077812 */ /* 0x000fe200078ec0ff */
[----:B------:R-:W-:Y:S01]  /*72a0*/  FFMA.FTZ R15, R9, R15, R4 ;  /* 0x0000000f090f7223 */ /* 0x000fe20000010004 */
[C---:B------:R-:W-:Y:S01]  /*72b0*/  LOP3.LUT R13, R34.reuse, 0xffff0000, RZ, 0xc0, !PT ;  /* 0xffff0000220d7812 */ /* 0x040fe200078ec0ff */
[----:B------:R-:W-:Y:S01]  /*72c0*/  IMAD.U32 R9, R34, 0x10000, RZ ;  /* 0x0001000022097824 */ /* 0x000fe200078e00ff */
[C---:B------:R-:W-:Y:S01]  /*72d0*/  LOP3.LUT R5, R3.reuse, 0xffff0000, RZ, 0xc0, !PT ;  /* 0xffff000003057812 */ /* 0x040fe200078ec0ff */
[----:B------:R-:W-:Y:S02]  /*72e0*/  IMAD.U32 R4, R3, 0x10000, RZ ;  /* 0x0001000003047824 */ /* 0x000fe400078e00ff */
        /* <DEDUP_REMOVED lines=14> */
[----:B------:R2:W-:Y:S02]  /*73d0*/  STS.128 [R0], R4 ;  /* 0x0000000400007388 */ /* 0x0005e40000000c00 */
.L_x_733:
[----:B------:R-:W-:Y:S05]  /*73e0*/  BSYNC B1 ;  /* 0x0000000000017941 */ /* 0x000fea0003800000 */
.L_x_732:
[----:B-12---:R-:W-:-:S05]  /*73f0*/  VIADD R4, R204, 0x40 ;  /* 0x00000040cc047836 */ /* 0x006fca0000000000 */
[----:B------:R-:W-:-:S13]  /*7400*/  ISETP.GE.AND P0, PT, R4, R35, PT ;  /* 0x000000230400720c */ /* 0x000fda0003f06270 */
[----:B------:R-:W-:Y:S05]  /*7410*/  @P0 BRA `(.L_x_736) ;  /* 0x0000001400240947 */ /* 0x000fea0003800000 */
[----:B------:R-:W1:Y:S01]  /*7420*/  LDC R5, c[0x0][0x3f4] ;  /* 0x0000fd00ff057b82 */ /* 0x000e620000000800 */
[----:B------:R-:W-:Y:S01]  /*7430*/  BSSY B1, `(.L_x_737) ;  /* 0x000002a000017945 */ /* 0x000fe20003800000 */
[-C--:B-1----:R-:W-:Y:S02]  /*7440*/  ISETP.GE.AND P0, PT, R22, R5.reuse, PT ;  /* 0x000000051600720c */ /* 0x082fe40003f06270 */
[----:B------:R-:W-:-:S11]  /*7450*/  ISETP.GE.AND P1, PT, R208, R5, PT ;  /* 0x00000005d000720c */ /* 0x000fd60003f26270 */
[----:B------:R-:W-:Y:S05]  /*7460*/  @P0 BRA `(.L_x_738) ;  /* 0x0000000000980947 */ /* 0x000fea0003800000 */
[----:B------:R-:W1:Y:S01]  /*7470*/  LDS.128 R4, [R8+0x1a400] ;  /* 0x01a4000008047984 */ /* 0x000e620000000c00 */
[C---:B------:R-:W-:Y:S01]  /*7480*/  IMAD.U32 R21, R31.reuse, 0x10000, RZ ;  /* 0x000100001f157824 */ /* 0x040fe200078e00ff */
[----:B0-----:R-:W-:Y:S01]  /*7490*/  LOP3.LUT R26, R31, 0xffff0000, RZ, 0xc0, !PT ;  /* 0xffff00001f1a7812 */ /* 0x001fe200078ec0ff */
[C---:B------:R-:W-:Y:S01]  /*74a0*/  IMAD.U32 R15, R28.reuse, 0x10000, RZ ;  /* 0x000100001c0f7824 */ /* 0x040fe200078e00ff */
[----:B------:R-:W-:Y:S01]  /*74b0*/  LOP3.LUT R28, R28, 0xffff0000, RZ, 0xc0, !PT ;  /* 0xffff00001c1c7812 */ /* 0x000fe200078ec0ff */
[C---:B------:R-:W-:Y:S01]  /*74c0*/  IMAD.U32 R25, R32.reuse, 0x10000, RZ ;  /* 0x0001000020197824 */ /* 0x040fe200078e00ff */
[----:B------:R-:W-:Y:S02]  /*74d0*/  LOP3.LUT R32, R32, 0xffff0000, RZ, 0xc0, !PT ;  /* 0xffff000020207812 */ /* 0x000fe400078ec0ff */
[----:B------:R-:W-:Y:S01]  /*74e0*/  LOP3.LUT R24, R27, 0xffff0000, RZ, 0xc0, !PT ;  /* 0xffff00001b187812 */ /* 0x000fe200078ec0ff */
[C---:B-1----:R-:W-:Y:S01]  /*74f0*/  IMAD.U32 R9, R4.reuse, 0x10000, RZ ;  /* 0x0001000004097824 */ /* 0x042fe200078e00ff */
[----:B------:R-:W-:Y:S01]  /*7500*/  LOP3.LUT R4, R4, 0xffff0000, RZ, 0xc0, !PT ;  /* 0xffff000004047812 */ /* 0x000fe200078ec0ff */
[C---:B------:R-:W-:Y:S01]  /*7510*/  IMAD.U32 R10, R5.reuse, 0x10000, RZ ;  /* 0x00010000050a7824 */ /* 0x040fe200078e00ff */
[----:B------:R-:W-:Y:S01]  /*7520*/  LOP3.LUT R5, R5, 0xffff0000, RZ, 0xc0, !PT ;  /* 0xffff000005057812 */ /* 0x000fe200078ec0ff */
[C---:B------:R-:W-:Y:S01]  /*7530*/  IMAD.U32 R11, R6.reuse, 0x10000, RZ ;  /* 0x00010000060b7824 */ /* 0x040fe200078e00ff */
[----:B------:R-:W-:Y:S01]  /*7540*/  LOP3.LUT R6, R6, 0xffff0000, RZ, 0xc0, !PT ;  /* 0xffff000006067812 */ /* 0x000fe200078ec0ff */
[-C--:B------:R-:W-:Y:S01]  /*7550*/  FMUL.FTZ R14, R21, R4.reuse ;  /* 0x00000004150e7220 */ /* 0x080fe20000410000 */
[----:B------:R-:W-:Y:S01]  /*7560*/  FMUL.FTZ R20, R15, R4 ;  /* 0x000000040f147220 */ /* 0x000fe20000410000 */
[C---:B------:R-:W-:Y:S01]  /*7570*/  IMAD.U32 R12, R7.reuse, 0x10000, RZ ;  /* 0x00010000070c7824 */ /* 0x040fe200078e00ff */
[----:B------:R-:W-:Y:S01]  /*7580*/  LOP3.LUT R7, R7, 0xffff0000, RZ, 0xc0, !PT ;  /* 0xffff000007077812 */ /* 0x000fe200078ec0ff */
[----:B------:R-:W-:Y:S01]  /*7590*/  FMUL.FTZ R13, R26, R5 ;  /* 0x000000051a0d7220 */ /* 0x000fe20000410000 */
[-C--:B------:R-:W-:Y:S01]  /*75a0*/  FFMA.FTZ R4, R15, R9.reuse, -R14 ;  /* 0x000000090f047223 */ /* 0x080fe2000001080e */
[----:B------:R-:W-:Y:S01]  /*75b0*/  FFMA.FTZ R9, R21, R9, R20 ;  /* 0x0000000915097223 */ /* 0x000fe20000010014 */
[----:B------:R-:W-:Y:S01]  /*75c0*/  FMUL.FTZ R15, R28, R5 ;  /* 0x000000051c0f7220 */ /* 0x000fe20000410000 */
[----:B------:R-:W-:-:S02]  /*75d0*/  IMAD.U32 R21, R27, 0x10000, RZ ;  /* 0x000100001b157824 */ /* 0x000fc400078e00ff */
[----:B------:R-:W-:Y:S01]  /*75e0*/  FFMA.FTZ R5, R28, R10, -R13 ;  /* 0x0000000a1c057223 */ /* 0x000fe2000001080d */
[----:B------:R-:W-:Y:S01]  /*75f0*/  FMUL.FTZ R14, R25, R6 ;  /* 0x00000006190e7220 */ /* 0x000fe20000410000 */
[----:B------:R-:W-:Y:S01]  /*7600*/  FFMA.FTZ R10, R26, R10, R15 ;  /* 0x0000000a1a0a7223 */ /* 0x000fe2000001000f */
[-C--:B------:R-:W-:Y:S01]  /*7610*/  FMUL.FTZ R13, R32, R7.reuse ;  /* 0x00000007200d7220 */ /* 0x080fe20000410000 */
[C---:B------:R-:W-:Y:S01]  /*7620*/  FMUL.FTZ R20, R21.reuse, R6 ;  /* 0x0000000615147220 */ /* 0x040fe20000410000 */
[C---:B------:R-:W-:Y:S01]  /*7630*/  FMUL.FTZ R15, R24.reuse, R7 ;  /* 0x00000007180f7220 */ /* 0x040fe20000410000 */
[-C--:B------:R-:W-:Y:S01]  /*7640*/  FFMA.FTZ R6, R21, R11.reuse, -R14 ;  /* 0x0000000b15067223 */ /* 0x080fe2000001080e */
[-C--:B------:R-:W-:Y:S01]  /*7650*/  FFMA.FTZ R7, R24, R12.reuse, -R13 ;  /* 0x0000000c18077223 */ /* 0x080fe2000001080d */
[----:B------:R-:W-:Y:S01]  /*7660*/  FFMA.FTZ R11, R25, R11, R20 ;  /* 0x0000000b190b7223 */ /* 0x000fe20000010014 */
[----:B------:R-:W-:Y:S01]  /*7670*/  FFMA.FTZ R12, R32, R12, R15 ;  /* 0x0000000c200c7223 */ /* 0x000fe2000001000f */
[----:B------:R-:W-:-:S02]  /*7680*/  F2FP.BF16.F32.PACK_AB R4, R9, R4 ;  /* 0x000000040904723e */ /* 0x000fc400000010ff */
[----:B------:R-:W-:Y:S02]  /*7690*/  F2FP.BF16.F32.PACK_AB R5, R10, R5 ;  /* 0x000000050a05723e */ /* 0x000fe400000010ff */
[----:B------:R-:W-:Y:S02]  /*76a0*/  F2FP.BF16.F32.PACK_AB R6, R11, R6 ;  /* 0x000000060b06723e */ /* 0x000fe400000010ff */
[----:B------:R-:W-:-:S05]  /*76b0*/  F2FP.BF16.F32.PACK_AB R7, R12, R7 ;  /* 0x000000070c07723e */ /* 0x000fca00000010ff */
[----:B------:R1:W-:Y:S02]  /*76c0*/  STS.128 [R8+0x1a400], R4 ;  /* 0x01a4000408007388 */ /* 0x0003e40000000c00 */
.L_x_738:
[----:B------:R-:W-:Y:S05]  /*76d0*/  BSYNC B1 ;  /* 0x0000000000017941 */ /* 0x000fea0003800000 */
.L_x_737:
[----:B------:R-:W-:Y:S05]  /*76e0*/  @P1 BRA `(.L_x_736) ;  /* 0x0000001000701947 */ /* 0x000fea0003800000 */
[----:B-1----:R-:W1:Y:S01]  /*76f0*/  LDS.128 R4, [R0+0x2000] ;  /* 0x0020000000047984 */ /* 0x002e620000000c00 */
[C---:B------:R-:W-:Y:S01]  /*7700*/  IMAD.U32 R14, R30.reuse, 0x10000, RZ ;  /* 0x000100001e0e7824 */ /* 0x040fe200078e00ff */
[----:B------:R-:W-:Y:S01]  /*7710*/  LOP3.LUT R21, R30, 0xffff0000, RZ, 0xc0, !PT ;  /* 0xffff00001e157812 */ /* 0x000fe200078ec0ff */
[C---:B------:R-:W-:Y:S01]  /*7720*/  IMAD.U32 R20, R33.reuse, 0x10000, RZ ;  /* 0x0001000021147824 */ /* 0x040fe200078e00ff */
[----:B------:R-:W-:Y:S01]  /*7730*/  LOP3.LUT R33, R33, 0xffff0000, RZ, 0xc0, !PT ;  /* 0xffff000021217812 */ /* 0x000fe200078ec0ff */
[----:B------:R-:W-:Y:S02]  /*7740*/  IMAD.U32 R24, R34, 0x10000, RZ ;  /* 0x0001000022187824 */ /* 0x000fe400078e00ff */
        /* <DEDUP_REMOVED lines=8> */
[----:B------:R-:W-:Y:S01]  /*77d0*/  FMUL.FTZ R12, R33, R5 ;  /* 0x00000005210c7220 */ /* 0x000fe20000410000 */
[----:B------:R-:W-:-:S02]  /*77e0*/  IMAD.U32 R11, R7, 0x10000, RZ ;  /* 0x00010000070b7824 */ /* 0x000fc400078e00ff */
[-C--:B------:R-:W-:Y:S01]  /*77f0*/  FFMA.FTZ R4, R14, R8.reuse, -R13 ;  /* 0x000000080e047223 */ /* 0x080fe2000001080d */
[----:B------:R-:W-:Y:S01]  /*7800*/  FFMA.FTZ R15, R20, R8, R15 ;  /* 0x00000008140f7223 */ /* 0x000fe2000001000f */
[C---:B------:R-:W-:Y:S01]  /*7810*/  FMUL.FTZ R8, R21.reuse, R5 ;  /* 0x0000000515087220 */ /* 0x040fe20000410000 */
[-C--:B------:R-:W-:Y:S01]  /*7820*/  FFMA.FTZ R5, R21, R9.reuse, -R12 ;  /* 0x0000000915057223 */ /* 0x080fe2000001080c */
[----:B------:R-:W-:Y:S01]  /*7830*/  LOP3.LUT R7, R7, 0xffff0000, RZ, 0xc0, !PT ;  /* 0xffff000007077812 */ /* 0x000fe200078ec0ff */
[----:B------:R-:W-:Y:S01]  /*7840*/  IMAD.U32 R20, R3, 0x10000, RZ ;  /* 0x0001000003147824 */ /* 0x000fe200078e00ff */
[----:B------:R-:W-:Y:S01]  /*7850*/  LOP3.LUT R21, R34, 0xffff0000, RZ, 0xc0, !PT ;  /* 0xffff000022157812 */ /* 0x000fe200078ec0ff */
[----:B------:R-:W-:Y:S01]  /*7860*/  FFMA.FTZ R8, R33, R9, R8 ;  /* 0x0000000921087223 */ /* 0x000fe20000010008 */
[----:B------:R-:W-:Y:S01]  /*7870*/  LOP3.LUT R13, R3, 0xffff0000, RZ, 0xc0, !PT ;  /* 0xffff0000030d7812 */ /* 0x000fe200078ec0ff */
[-C--:B------:R-:W-:Y:S01]  /*7880*/  FMUL.FTZ R3, R24, R6.reuse ;  /* 0x0000000618037220 */ /* 0x080fe20000410000 */
[C---:B------:R-:W-:Y:S01]  /*7890*/  FMUL.FTZ R9, R20.reuse, R6 ;  /* 0x0000000614097220 */ /* 0x040fe20000410000 */
[-C--:B------:R-:W-:Y:S01]  /*78a0*/  FMUL.FTZ R12, R21, R7.reuse ;  /* 0x00000007150c7220 */ /* 0x080fe20000410000 */
[----:B------:R-:W-:Y:S01]  /*78b0*/  F2FP.BF16.F32.PACK_AB R4, R15, R4 ;  /* 0x000000040f04723e */ /* 0x000fe200000010ff */
[C---:B------:R-:W-:Y:S01]  /*78c0*/  FMUL.FTZ R14, R13.reuse, R7 ;  /* 0x000000070d0e7220 */ /* 0x040fe20000410000 */
[-C--:B------:R-:W-:Y:S01]  /*78d0*/  FFMA.FTZ R3, R20, R10.reuse, -R3 ;  /* 0x0000000a14037223 */ /* 0x080fe20000010803 */
[----:B------:R-:W-:Y:S01]  /*78e0*/  FFMA.FTZ R6, R24, R10, R9 ;  /* 0x0000000a18067223 */ /* 0x000fe20000010009 */
[-C--:B------:R-:W-:Y:S01]  /*78f0*/  FFMA.FTZ R7, R13, R11.reuse, -R12 ;  /* 0x0000000b0d077223 */ /* 0x080fe2000001080c */
[----:B------:R-:W-:Y:S01]  /*7900*/  FFMA.FTZ R14, R21, R11, R14 ;  /* 0x0000000b150e7223 */ /* 0x000fe2000001000e */
[----:B------:R-:W-:-:S02]  /*7910*/  F2FP.BF16.F32.PACK_AB R5, R8, R5 ;  /* 0x000000050805723e */ /* 0x000fc400000010ff */
[----:B------:R-:W-:Y:S02]  /*7920*/  F2FP.BF16.F32.PACK_AB R6, R6, R3 ;  /* 0x000000030606723e */ /* 0x000fe400000010ff */
[----:B------:R-:W-:-:S05]  /*7930*/  F2FP.BF16.F32.PACK_AB R7, R14, R7 ;  /* 0x000000070e07723e */ /* 0x000fca00000010ff */
[----:B------:R2:W-:Y:S01]  /*7940*/  STS.128 [R0+0x2000], R4 ;  /* 0x0020000400007388 */ /* 0x0005e20000000c00 */
[----:B------:R-:W-:Y:S05]  /*7950*/  BRA `(.L_x_736) ;  /* 0x0000000c00d47947 */ /* 0x000fea0003800000 */
.L_x_726:
[----:B------:R-:W-:-:S03]  /*7960*/  UMOV UR4, 0xffffffff ;  /* 0xffffffff00047882 */ /* 0x000fc60000000000 */
[----:B------:R-:W-:Y:S05]  /*7970*/  BRA.DIV UR4, `(.L_x_739) ;  /* 0x000000fa047c7947 */ /* 0x000fea000b800000 */
[----:B------:R0:W1:Y:S04]  /*7980*/  SHFL.IDX PT, R0, R25, RZ, 0x1c1f ;  /* 0x001c1fff19007589 */ /* 0x00006800000e0000 */
[----:B------:R0:W2:Y:S04]  /*7990*/  SHFL.IDX PT, R3, R24, RZ, 0x1c1f ;  /* 0x001c1fff18037589 */ /* 0x0000a800000e0000 */
[----:B------:R0:W3:Y:S04]  /*79a0*/  SHFL.IDX PT, R20, R27, RZ, 0x1c1f ;  /* 0x001c1fff1b147589 */ /* 0x0000e800000e0000 */
[----:B------:R0:W4:Y:S02]  /*79b0*/  SHFL.IDX PT, R14, R26, RZ, 0x1c1f ;  /* 0x001c1fff1a0e7589 */ /* 0x00012400000e0000 */
.L_x_957:
[----:B------:R-:W5:Y:S01]  /*79c0*/  LDL R6, [R1+0x28] ;  /* 0x0000280001067983 */ /* 0x000f620000100800 */
[----:B------:R-:W-:Y:S01]  /*79d0*/  ULDC UR4, c[0x0][0x448] ;  /* 0x0001120000047ab9 */ /* 0x000fe20000000800 */
[----:B------:R-:W0:Y:S01]  /*79e0*/  LDC R47, c[0x0][0x3f4] ;  /* 0x0000fd00ff2f7b82 */ /* 0x000e220000000800 */
[----:B------:R-:W-:Y:S01]  /*79f0*/  IMAD R31, R31, UR4, RZ ;  /* 0x000000041f1f7c24 */ /* 0x000fe2000f8e02ff */
[----:B------:R-:W-:Y:S01]  /*7a00*/  BSSY B1, `(.L_x_740) ;  /* 0x0000017000017945 */ /* 0x000fe20003800000 */
[----:B------:R-:W-:Y:S02]  /*7a10*/  CS2R R10, SRZ ;  /* 0x00000000000a7805 */ /* 0x000fe4000001ff00 */
[----:B------:R-:W-:Y:S02]  /*7a20*/  CS2R R8, SRZ ;  /* 0x0000000000087805 */ /* 0x000fe4000001ff00 */
[----:B------:R-:W-:Y:S02]  /*7a30*/  ISETP.GE.AND P0, PT, R4, R31, PT ;  /* 0x0000001f0400720c */ /* 0x000fe40003f06270 */
[----:B-----5:R-:W-:-:S04]  /*7a40*/  LEA.HI R5, R6, R6, RZ, 0x1 ;  /* 0x0000000606057211 */ /* 0x020fc800078f08ff */
[----:B------:R-:W-:-:S05]  /*7a50*/  LOP3.LUT R5, R5, 0xfffffffe, RZ, 0xc0, !PT ;  /* 0xfffffffe05057812 */ /* 0x000fca00078ec0ff */
[----:B0-----:R-:W-:Y:S01]  /*7a60*/  IMAD.IADD R24, R6, 0x1, -R5 ;  /* 0x0000000106187824 */ /* 0x001fe200078e0a05 */
[----:B------:R-:W-:Y:S02]  /*7a70*/  CS2R R6, SRZ ;  /* 0x0000000000067805 */ /* 0x000fe4000001ff00 */
[----:B------:R-:W-:Y:S02]  /*7a80*/  CS2R R4, SRZ ;  /* 0x0000000000047805 */ /* 0x000fe4000001ff00 */
[----:B------:R-:W-:Y:S01]  /*7a90*/  SHF.L.U32 R24, R24, 0x1f, RZ ;  /* 0x0000001f18187819 */ /* 0x000fe200000006ff */
[----:B------:R-:W-:Y:S06]  /*7aa0*/  @P0 BRA `(.L_x_741) ;  /* 0x0000000000300947 */ /* 0x000fec0003800000 */
[----:B------:R-:W-:Y:S01]  /*7ab0*/  ULDC UR4, c[0x0][0x3f4] ;  /* 0x0000fd0000047ab9 */ /* 0x000fe20000000800 */
[C---:B------:R-:W-:Y:S01]  /*7ac0*/  IMAD.SHL.U32 R15, R16.reuse, 0x2, RZ ;  /* 0x00000002100f7824 */ /* 0x040fe200078e00ff */
[C---:B------:R-:W-:Y:S02]  /*7ad0*/  ISETP.GE.AND P2, PT, R16.reuse, UR4, PT ;  /* 0x0000000410007c0c */ /* 0x040fe4000bf46270 */
[----:B------:R-:W-:Y:S02]  /*7ae0*/  SHF.L.U64.HI R7, R16, 0x1, R17 ;  /* 0x0000000110077819 */ /* 0x000fe40000010211 */
[-C--:B--2---:R-:W-:Y:S02]  /*7af0*/  IADD3 R12, P0, R3, R15.reuse, RZ ;  /* 0x0000000f030c7210 */ /* 0x084fe40007f1e0ff */
[----:B----4-:R-:W-:-:S03]  /*7b00*/  IADD3 R14, P1, R14, R15, RZ ;  /* 0x0000000f0e0e7210 */ /* 0x010fc60007f3e0ff */
[--C-:B-1----:R-:W-:Y:S02]  /*7b10*/  IMAD.X R13, R0, 0x1, R7.reuse, P0 ;  /* 0x00000001000d7824 */ /* 0x102fe400000e0607 */
[----:B---3--:R-:W-:Y:S01]  /*7b20*/  IMAD.X R15, R20, 0x1, R7, P1 ;  /* 0x00000001140f7824 */ /* 0x008fe200008e0607 */
[----:B------:R-:W-:Y:S01]  /*7b30*/  CS2R R6, SRZ ;  /* 0x0000000000067805 */ /* 0x000fe2000001ff00 */
[----:B------:R-:W-:Y:S06]  /*7b40*/  @P2 BRA `(.L_x_741) ;  /* 0x0000000000082947 */ /* 0x000fec0003800000 */
[----:B------:R0:W5:Y:S04]  /*7b50*/  LD.E.128 R8, desc[UR40][R12.64] ;  /* 0x000000280c087980 */ /* 0x000168000c101d00 */
[----:B------:R0:W5:Y:S02]  /*7b60*/  LD.E.128 R4, desc[UR40][R14.64] ;  /* 0x000000280e047980 */ /* 0x000164000c101d00 */
.L_x_741:
[----:B------:R-:W-:Y:S05]  /*7b70*/  BSYNC B1 ;  /* 0x0000000000017941 */ /* 0x000fea0003800000 */
.L_x_740:
[----:B------:R-:W4:Y:S01]  /*7b80*/  SYNCS.PHASECHK.TRANS64.TRYWAIT P1, [R19+URZ+0x22800], R24 ;  /* 0x02280018130075a7 */ /* 0x000f22000802017f */
[----:B-1----:R-:W-:Y:S01]  /*7b90*/  IMAD R0, R33, -0x80, R31 ;  /* 0xffffff8021007824 */ /* 0x002fe200078e021f */
[--C-:B-----5:R-:W-:Y:S01]  /*7ba0*/  SHF.R.U64 R25, R8, 0x10, R9.reuse ;  /* 0x0000001008197819 */ /* 0x120fe20000001209 */
[--C-:B0-----:R-:W-:Y:S01]  /*7bb0*/  IMAD.MOV.U32 R15, RZ, RZ, R9.reuse ;  /* 0x000000ffff0f7224 */ /* 0x101fe200078e0009 */
[----:B------:R-:W-:Y:S01]  /*7bc0*/  SHF.R.U32.HI R26, RZ, 0x10, R9 ;  /* 0x00000010ff1a7819 */ /* 0x000fe20000011609 */
[----:B--2---:R-:W-:Y:S01]  /*7bd0*/  IMAD.MOV.U32 R3, RZ, RZ, R10 ;  /* 0x000000ffff037224 */ /* 0x004fe200078e000a */
[--C-:B---3--:R-:W-:Y:S01]  /*7be0*/  SHF.R.U64 R20, R10, 0x10, R11.reuse ;  /* 0x000000100a147819 */ /* 0x108fe2000000120b */
[----:B----4-:R-:W-:Y:S01]  /*7bf0*/  IMAD.MOV.U32 R14, RZ, RZ, R8 ;  /* 0x000000ffff0e7224 */ /* 0x010fe200078e0008 */
[--C-:B------:R-:W-:Y:S01]  /*7c00*/  SHF.R.U32.HI R10, RZ, 0x10, R11.reuse ;  /* 0x00000010ff0a7819 */ /* 0x100fe2000001160b */
[----:B------:R-:W-:Y:S01]  /*7c10*/  IMAD.MOV.U32 R9, RZ, RZ, R11 ;  /* 0x000000ffff097224 */ /* 0x000fe200078e000b */
[--C-:B------:R-:W-:Y:S01]  /*7c20*/  SHF.R.U64 R21, R4, 0x10, R5.reuse ;  /* 0x0000001004157819 */ /* 0x100fe20000001205 */
[----:B------:R-:W-:Y:S01]  /*7c30*/  IMAD.MOV.U32 R8, RZ, RZ, R4 ;  /* 0x000000ffff087224 */ /* 0x000fe200078e0004 */
[--C-:B------:R-:W-:Y:S01]  /*7c40*/  SHF.R.U32.HI R11, RZ, 0x10, R5.reuse ;  /* 0x00000010ff0b7819 */ /* 0x100fe20000011605 */
[----:B------:R-:W-:Y:S01]  /*7c50*/  IMAD.MOV.U32 R12, RZ, RZ, R5 ;  /* 0x000000ffff0c7224 */ /* 0x000fe200078e0005 */
[----:B------:R-:W-:Y:S01]  /*7c60*/  ISETP.GE.AND P0, PT, R16, R47, PT ;  /* 0x0000002f1000720c */ /* 0x000fe20003f06270 */
[----:B------:R-:W-:Y:S01]  /*7c70*/  IMAD.MOV.U32 R4, RZ, RZ, R6 ;  /* 0x000000ffff047224 */ /* 0x000fe200078e0006 */
[----:B------:R-:W-:Y:S01]  /*7c80*/  VIMNMX R27, R0, 0x80, PT ;  /* 0x00000080001b7848 */ /* 0x000fe20003fe0100 */
[--C-:B------:R-:W-:Y:S01]  /*7c90*/  IMAD.MOV.U32 R13, RZ, RZ, R7.reuse ;  /* 0x000000ffff0d7224 */ /* 0x100fe200078e0007 */
[--C-:B------:R-:W-:Y:S01]  /*7ca0*/  SHF.R.U64 R5, R6, 0x10, R7.reuse ;  /* 0x0000001006057819 */ /* 0x100fe20000001207 */
[C---:B------:R-:W-:Y:S01]  /*7cb0*/  VIADD R28, R204.reuse, 0x40 ;  /* 0x00000040cc1c7836 */ /* 0x040fe20000000000 */
[----:B------:R-:W-:Y:S01]  /*7cc0*/  SHF.R.U32.HI R6, RZ, 0x10, R7 ;  /* 0x00000010ff067819 */ /* 0x000fe20000011607 */
[----:B------:R-:W-:Y:S01]  /*7cd0*/  BSSY B1, `(.L_x_742) ;  /* 0x000000c000017945 */ /* 0x000fe20003800000 */
[----:B------:R-:W-:-:S02]  /*7ce0*/  ISETP.GE.OR P2, PT, R204, R27, P0 ;  /* 0x0000001bcc00720c */ /* 0x000fc40000746670 */
[----:B------:R-:W-:Y:S02]  /*7cf0*/  PRMT R42, R3, 0x5410, R20 ;  /* 0x00005410032a7816 */ /* 0x000fe40000000014 */
[----:B------:R-:W-:Y:S02]  /*7d00*/  PRMT R40, R14, 0x5410, R25 ;  /* 0x000054100e287816 */ /* 0x000fe40000000019 */
[----:B------:R-:W-:Y:S02]  /*7d10*/  ISETP.GE.OR P0, PT, R28, R27, P0 ;  /* 0x0000001b1c00720c */ /* 0x000fe40000706670 */
[----:B------:R-:W-:Y:S02]  /*7d20*/  PRMT R0, R15, 0x5410, R26 ;  /* 0x000054100f007816 */ /* 0x000fe4000000001a */
[----:B------:R-:W-:Y:S02]  /*7d30*/  PRMT R3, R9, 0x5410, R10 ;  /* 0x0000541009037816 */ /* 0x000fe4000000000a */
[----:B------:R-:W-:-:S02]  /*7d40*/  PRMT R44, R8, 0x5410, R21 ;  /* 0x00005410082c7816 */ /* 0x000fc40000000015 */
[----:B------:R-:W-:Y:S02]  /*7d50*/  PRMT R12, R12, 0x5410, R11 ;  /* 0x000054100c0c7816 */ /* 0x000fe4000000000b */
[----:B------:R-:W-:Y:S02]  /*7d60*/  PRMT R46, R4, 0x5410, R5 ;  /* 0x00005410042e7816 */ /* 0x000fe40000000005 */
[----:B------:R-:W-:Y:S01]  /*7d70*/  PRMT R13, R13, 0x5410, R6 ;  /* 0x000054100d0d7816 */ /* 0x000fe20000000006 */
[----:B------:R-:W-:Y:S06]  /*7d80*/  @!P1 BRA `(.L_x_743) ;  /* 0x000000f400e89947 */ /* 0x000fec0003800000 */
.L_x_958:
[----:B------:R-:W-:Y:S05]  /*7d90*/  BSYNC B1 ;  /* 0x0000000000017941 */ /* 0x000fea0003800000 */
.L_x_742:
[----:B------:R-:W-:Y:S04]  /*7da0*/  BSSY B1, `(.L_x_744) ;  /* 0x000005b000017945 */ /* 0x000fe80003800000 */
[----:B------:R-:W-:Y:S05]  /*7db0*/  @P2 BRA `(.L_x_745) ;  /* 0x0000000400642947 */ /* 0x000fea0003800000 */
[----:B------:R-:W2:Y:S01]  /*7dc0*/  LDL R4, [R1+0x30] ;  /* 0x0000300001047983 */ /* 0x000ea20000100800 */
[----:B------:R-:W-:Y:S01]  /*7dd0*/  IMAD.IADD R5, R16, 0x1, R47 ;  /* 0x0000000110057824 */ /* 0x000fe200078e022f */
[C---:B------:R-:W-:Y:S01]  /*7de0*/  LOP3.LUT R35, R44.reuse, 0xffff0000, RZ, 0xc0, !PT ;  /* 0xffff00002c237812 */ /* 0x040fe200078ec0ff */
[----:B------:R-:W-:Y:S02]  /*7df0*/  IMAD.U32 R33, R44, 0x10000, RZ ;  /* 0x000100002c217824 */ /* 0x000fe400078e00ff */
[----:B------:R-:W-:Y:S02]  /*7e00*/  IMAD.U32 R31, R40, 0x10000, RZ ;  /* 0x00010000281f7824 */ /* 0x000fe400078e00ff */
[----:B--2---:R-:W-:-:S05]  /*7e10*/  IMAD.SHL.U32 R4, R4, 0x40, RZ ;  /* 0x0000004004047824 */ /* 0x004fca00078e00ff */
[----:B------:R-:W-:-:S04]  /*7e20*/  LOP3.LUT R6, R4, 0x1c0, RZ, 0xc0, !PT ;  /* 0x000001c004067812 */ /* 0x000fc800078ec0ff */
[----:B------:R-:W-:Y:S02]  /*7e30*/  SHF.R.U32.HI R7, RZ, 0x3, R6 ;  /* 0x00000003ff077819 */ /* 0x000fe40000011606 */
[C---:B------:R-:W-:Y:S02]  /*7e40*/  LOP3.LUT R5, R6.reuse, 0x38, R5, 0xf8, !PT ;  /* 0x0000003806057812 */ /* 0x040fe400078ef805 */
[----:B------:R-:W-:Y:S02]  /*7e50*/  LOP3.LUT R4, R6, 0x38, R16, 0xf8, !PT ;  /* 0x0000003806047812 */ /* 0x000fe400078ef810 */
[-C--:B------:R-:W-:Y:S02]  /*7e60*/  LOP3.LUT R6, R5, R7.reuse, RZ, 0x3c, !PT ;  /* 0x0000000705067212 */ /* 0x080fe400078e3cff */
[----:B------:R-:W-:-:S03]  /*7e70*/  LOP3.LUT R4, R4, R7, RZ, 0x3c, !PT ;  /* 0x0000000704047212 */ /* 0x000fc600078e3cff */
[C---:B------:R-:W-:Y:S02]  /*7e80*/  IMAD R8, R229.reuse, 0x200, R6 ;  /* 0x00000200e5087824 */ /* 0x040fe400078e0206 */
[----:B------:R-:W-:Y:S02]  /*7e90*/  IMAD R4, R229, 0x200, R4 ;  /* 0x00000200e5047824 */ /* 0x000fe400078e0204 */
[--C-:B------:R-:W-:Y:S02]  /*7ea0*/  IMAD R38, R8, 0x2, R19.reuse ;  /* 0x0000000208267824 */ /* 0x100fe400078e0213 */
[----:B------:R-:W-:-:S03]  /*7eb0*/  IMAD R36, R4, 0x2, R19 ;  /* 0x0000000204247824 */ /* 0x000fc600078e0213 */
[----:B------:R-:W0:Y:S04]  /*7ec0*/  LDS.128 R8, [R38+0x18400] ;  /* 0x0184000026087984 */ /* 0x000e280000000c00 */
[----:B------:R-:W1:Y:S01]  /*7ed0*/  LDS.128 R4, [R36+0x18400] ;  /* 0x0184000024047984 */ /* 0x000e620000000c00 */
[C---:B0-----:R-:W-:Y:S01]  /*7ee0*/  IMAD.U32 R24, R8.reuse, 0x10000, RZ ;  /* 0x0001000008187824 */ /* 0x041fe200078e00ff */
[----:B------:R-:W-:Y:S01]  /*7ef0*/  LOP3.LUT R8, R8, 0xffff0000, RZ, 0xc0, !PT ;  /* 0xffff000008087812 */ /* 0x000fe200078ec0ff */
[C---:B------:R-:W-:Y:S01]  /*7f00*/  IMAD.U32 R26, R10.reuse, 0x10000, RZ ;  /* 0x000100000a1a7824 */ /* 0x040fe200078e00ff */
[----:B------:R-:W-:Y:S01]  /*7f10*/  LOP3.LUT R10, R10, 0xffff0000, RZ, 0xc0, !PT ;  /* 0xffff00000a0a7812 */ /* 0x000fe200078ec0ff */
[----:B-1----:R-:W-:Y:S02]  /*7f20*/  IMAD.U32 R14, R4, 0x10000, RZ ;  /* 0x00010000040e7824 */ /* 0x002fe400078e00ff */
[C---:B------:R-:W-:Y:S01]  /*7f30*/  FMUL.FTZ R37, R24.reuse, R33 ;  /* 0x0000002118257220 */ /* 0x040fe20000410000 */
[----:B------:R-:W-:Y:S01]  /*7f40*/  FMUL.FTZ R39, R24, R31 ;  /* 0x0000001f18277220 */ /* 0x000fe20000410000 */
[----:B------:R-:W-:Y:S01]  /*7f50*/  LOP3.LUT R4, R4, 0xffff0000, RZ, 0xc0, !PT ;  /* 0xffff000004047812 */ /* 0x000fe200078ec0ff */
[----:B------:R-:W-:Y:S01]  /*7f60*/  FMUL.FTZ R41, R8, R35 ;  /* 0x0000002308297220 */ /* 0x000fe20000410000 */
[----:B------:R-:W-:Y:S01]  /*7f70*/  FFMA.FTZ R24, R14, R31, -R37 ;  /* 0x0000001f0e187223 */ /* 0x000fe20000010825 */
[----:B------:R-:W-:Y:S01]  /*7f80*/  LOP3.LUT R31, R40, 0xffff0000, RZ, 0xc0, !PT ;  /* 0xffff0000281f7812 */ /* 0x000fe200078ec0ff */
[----:B------:R-:W-:-:S02]  /*7f90*/  IMAD.U32 R37, R46, 0x10000, RZ ;  /* 0x000100002e257824 */ /* 0x000fc400078e00ff */
[----:B------:R-:W-:Y:S01]  /*7fa0*/  FFMA.FTZ R28, R14, R33, R39 ;  /* 0x000000210e1c7223 */ /* 0x000fe20000010027 */
[----:B------:R-:W-:Y:S01]  /*7fb0*/  IMAD.U32 R33, R42, 0x10000, RZ ;  /* 0x000100002a217824 */ /* 0x000fe200078e00ff */
[----:B------:R-:W-:Y:S01]  /*7fc0*/  LOP3.LUT R39, R46, 0xffff0000, RZ, 0xc0, !PT ;  /* 0xffff00002e277812 */ /* 0x000fe200078ec0ff */
[-C--:B------:R-:W-:Y:S01]  /*7fd0*/  FMUL.FTZ R43, R8, R31.reuse ;  /* 0x0000001f082b7220 */ /* 0x080fe20000410000 */
[----:B------:R-:W-:Y:S01]  /*7fe0*/  FFMA.FTZ R41, R4, R31, -R41 ;  /* 0x0000001f04297223 */ /* 0x000fe20000010829 */
[----:B------:R-:W-:Y:S02]  /*7ff0*/  IMAD.U32 R20, R6, 0x10000, RZ ;  /* 0x0001000006147824 */ /* 0x000fe400078e00ff */
[C---:B------:R-:W-:Y:S01]  /*8000*/  FMUL.FTZ R31, R26.reuse, R37 ;  /* 0x000000251a1f7220 */ /* 0x040fe20000410000 */
[----:B------:R-:W-:Y:S01]  /*8010*/  FMUL.FTZ R26, R26, R33 ;  /* 0x000000211a1a7220 */ /* 0x000fe20000410000 */
[----:B------:R-:W-:Y:S01]  /*8020*/  LOP3.LUT R6, R6, 0xffff0000, RZ, 0xc0, !PT ;  /* 0xffff000006067812 */ /* 0x000fe200078ec0ff */
[----:B------:R-:W-:Y:S01]  /*8030*/  FFMA.FTZ R43, R4, R35, R43 ;  /* 0x00000023042b7223 */ /* 0x000fe2000001002b */
[----:B------:R-:W-:Y:S01]  /*8040*/  FFMA.FTZ R33, R20, R33, -R31 ;  /* 0x0000002114217223 */ /* 0x000fe2000001081f */
[----:B------:R-:W-:Y:S01]  /*8050*/  LOP3.LUT R31, R42, 0xffff0000, RZ, 0xc0, !PT ;  /* 0xffff00002a1f7812 */ /* 0x000fe200078ec0ff */
[----:B------:R-:W-:-:S02]  /*8060*/  IMAD.U32 R25, R9, 0x10000, RZ ;  /* 0x0001000009197824 */ /* 0x000fc400078e00ff */
[----:B------:R-:W-:Y:S01]  /*8070*/  FMUL.FTZ R35, R10, R39 ;  /* 0x000000270a237220 */ /* 0x000fe20000410000 */
[----:B------:R-:W-:Y:S02]  /*8080*/  IMAD.U32 R14, R12, 0x10000, RZ ;  /* 0x000100000c0e7824 */ /* 0x000fe400078e00ff */
[----:B------:R-:W-:Y:S01]  /*8090*/  FFMA.FTZ R37, R20, R37, R26 ;  /* 0x0000002514257223 */ /* 0x000fe2000001001a */
[-C--:B------:R-:W-:Y:S01]  /*80a0*/  FMUL.FTZ R45, R10, R31.reuse ;  /* 0x0000001f0a2d7220 */ /* 0x080fe20000410000 */
[----:B------:R-:W-:Y:S02]  /*80b0*/  IMAD.U32 R27, R11, 0x10000, RZ ;  /* 0x000100000b1b7824 */ /* 0x000fe400078e00ff */
[----:B------:R-:W-:Y:S01]  /*80c0*/  FFMA.FTZ R30, R6, R31, -R35 ;  /* 0x0000001f061e7223 */ /* 0x000fe20000010823 */
[----:B------:R-:W-:Y:S02]  /*80d0*/  IMAD.U32 R4, R0, 0x10000, RZ ;  /* 0x0001000000047824 */ /* 0x000fe400078e00ff */
[----:B------:R-:W-:Y:S01]  /*80e0*/  FMUL.FTZ R20, R25, R14 ;  /* 0x0000000e19147220 */ /* 0x000fe20000410000 */
[----:B------:R-:W-:-:S02]  /*80f0*/  IMAD.U32 R10, R13, 0x10000, RZ ;  /* 0x000100000d0a7824 */ /* 0x000fc400078e00ff */
[----:B------:R-:W-:Y:S01]  /*8100*/  FFMA.FTZ R32, R6, R39, R45 ;  /* 0x0000002706207223 */ /* 0x000fe2000001002d */
[----:B------:R-:W-:Y:S02]  /*8110*/  IMAD.U32 R8, R3, 0x10000, RZ ;  /* 0x0001000003087824 */ /* 0x000fe400078e00ff */
[----:B------:R-:W-:Y:S01]  /*8120*/  FMUL.FTZ R25, R25, R4 ;  /* 0x0000000419197220 */ /* 0x000fe20000410000 */
[----:B------:R-:W-:Y:S02]  /*8130*/  IMAD.U32 R15, R5, 0x10000, RZ ;  /* 0x00010000050f7824 */ /* 0x000fe400078e00ff */
[----:B------:R-:W-:Y:S01]  /*8140*/  FMUL.FTZ R6, R27, R10 ;  /* 0x0000000a1b067220 */ /* 0x000fe20000410000 */
[----:B------:R-:W-:Y:S02]  /*8150*/  IMAD.U32 R21, R7, 0x10000, RZ ;  /* 0x0001000007157824 */ /* 0x000fe400078e00ff */
[----:B------:R-:W-:Y:S01]  /*8160*/  FMUL.FTZ R26, R27, R8 ;  /* 0x000000081b1a7220 */ /* 0x000fe20000410000 */
[----:B------:R-:W-:Y:S01]  /*8170*/  FFMA.FTZ R25, R15, R14, R25 ;  /* 0x0000000e0f197223 */ /* 0x000fe20000010019 */
[----:B------:R-:W-:Y:S01]  /*8180*/  LOP3.LUT R9, R9, 0xffff0000, RZ, 0xc0, !PT ;  /* 0xffff000009097812 */ /* 0x000fe200078ec0ff */
[----:B------:R-:W-:Y:S01]  /*8190*/  FFMA.FTZ R27, R21, R8, -R6 ;  /* 0x00000008151b7223 */ /* 0x000fe20000010806 */
[----:B------:R-:W-:Y:S01]  /*81a0*/  LOP3.LUT R11, R11, 0xffff0000, RZ, 0xc0, !PT ;  /* 0xffff00000b0b7812 */ /* 0x000fe200078ec0ff */
[----:B------:R-:W-:Y:S01]  /*81b0*/  FFMA.FTZ R20, R15, R4, -R20 ;  /* 0x000000040f147223 */ /* 0x000fe20000010814 */
[----:B------:R-:W-:Y:S01]  /*81c0*/  LOP3.LUT R8, R12, 0xffff0000, RZ, 0xc0, !PT ;  /* 0xffff00000c087812 */ /* 0x000fe200078ec0ff */
[----:B------:R-:W-:Y:S01]  /*81d0*/  FFMA.FTZ R21, R21, R10, R26 ;  /* 0x0000000a15157223 */ /* 0x000fe2000001001a */
[----:B------:R-:W-:-:S02]  /*81e0*/  LOP3.LUT R14, R13, 0xffff0000, RZ, 0xc0, !PT ;  /* 0xffff00000d0e7812 */ /* 0x000fc400078ec0ff */
[----:B------:R-:W-:Y:S01]  /*81f0*/  LOP3.LUT R4, R0, 0xffff0000, RZ, 0xc0, !PT ;  /* 0xffff000000047812 */ /* 0x000fe200078ec0ff */
[----:B------:R-:W-:Y:S01]  /*8200*/  FMUL.FTZ R10, R9, R8 ;  /* 0x00000008090a7220 */ /* 0x000fe20000410000 */
[----:B------:R-:W-:Y:S01]  /*8210*/  LOP3.LUT R6, R3, 0xffff0000, RZ, 0xc0, !PT ;  /* 0xffff000003067812 */ /* 0x000fe200078ec0ff */
[----:B------:R-:W-:Y:S01]  /*8220*/  FMUL.FTZ R34, R11, R14 ;  /* 0x0000000e0b227220 */ /* 0x000fe20000410000 */
[----:B------:R-:W-:Y:S01]  /*8230*/  LOP3.LUT R5, R5, 0xffff0000, RZ, 0xc0, !PT ;  /* 0xffff000005057812 */ /* 0x000fe200078ec0ff */
[----:B------:R-:W-:Y:S01]  /*8240*/  FMUL.FTZ R15, R9, R4 ;  /* 0x00000004090f7220 */ /* 0x000fe20000410000 */
[----:B------:R-:W-:Y:S01]  /*8250*/  LOP3.LUT R7, R7, 0xffff0000, RZ, 0xc0, !PT ;  /* 0xffff000007077812 */ /* 0x000fe200078ec0ff */
[----:B------:R-:W-:Y:S02]  /*8260*/  FMUL.FTZ R11, R11, R6 ;  /* 0x000000060b0b7220 */ /* 0x000fe40000410000 */
        /* <DEDUP_REMOVED lines=8> */
[----:B------:R-:W-:Y:S02]  /*82f0*/  F2FP.BF16.F32.PACK_AB R8, R43, R28 ;  /* 0x0000001c2b08723e */ /* 0x000fe400000010ff */
[----:B------:R-:W-:Y:S01]  /*8300*/  F2FP.BF16.F32.PACK_AB R10, R32, R37 ;  /* 0x00000025200a723e */ /* 0x000fe200000010ff */
[----:B------:R1:W-:Y:S01]  /*8310*/  STS.128 [R36+0x18400], R4 ;  /* 0x0184000424007388 */ /* 0x0003e20000000c00 */
[----:B------:R-:W-:-:S02]  /*8320*/  F2FP.BF16.F32.PACK_AB R9, R26, R25 ;  /* 0x000000191a09723e */ /* 0x000fc400000010ff */
[----:B------:R-:W-:-:S05]  /*8330*/  F2FP.BF16.F32.PACK_AB R11, R14, R21 ;  /* 0x000000150e0b723e */ /* 0x000fca00000010ff */
[----:B------:R1:W-:Y:S02]  /*8340*/  STS.128 [R38+0x18400], R8 ;  /* 0x0184000826007388 */ /* 0x0003e40000000c00 */
.L_x_745:
[----:B------:R-:W-:Y:S05]  /*8350*/  BSYNC B1 ;  /* 0x0000000000017941 */ /* 0x000fea0003800000 */
.L_x_744:
[----:B------:R-:W-:Y:S05]  /*8360*/  @P0 BRA `(.L_x_736) ;  /* 0x0000000400500947 */ /* 0x000fea0003800000 */
[----:B-1----:R-:W2:Y:S01]  /*8370*/  LDL R5, [R1+0x4] ;  /* 0x0000040001057983 */ /* 0x002ea20000100800 */
[----:B------:R-:W-:-:S03]  /*8380*/  SHF.R.U32.HI R6, RZ, 0x3, R227 ;  /* 0x00000003ff067819 */ /* 0x000fc600000116e3 */
[----:B------:R-:W3:Y:S01]  /*8390*/  LDL R38, [R1+0x44] ;  /* 0x0000440001267983 */ /* 0x000ee20000100800 */
[----:B------:R-:W-:Y:S01]  /*83a0*/  IMAD.IADD R4, R16, 0x1, R47 ;  /* 0x0000000110047824 */ /* 0x000fe200078e022f */
[----:B------:R-:W-:Y:S01]  /*83b0*/  LOP3.LUT R41, R12, 0xffff0000, RZ, 0xc0, !PT ;  /* 0xffff00000c297812 */ /* 0x000fe200078ec0ff */
[C---:B------:R-:W-:Y:S01]  /*83c0*/  IMAD.U32 R33, R44.reuse, 0x10000, RZ ;  /* 0x000100002c217824 */ /* 0x040fe200078e00ff */
[----:B------:R-:W-:Y:S01]  /*83d0*/  LOP3.LUT R44, R44, 0xffff0000, RZ, 0xc0, !PT ;  /* 0xffff00002c2c7812 */ /* 0x000fe200078ec0ff */
[----:B------:R-:W-:Y:S01]  /*83e0*/  IMAD.U32 R31, R40, 0x10000, RZ ;  /* 0x00010000281f7824 */ /* 0x000fe200078e00ff */
[----:B------:R-:W-:Y:S01]  /*83f0*/  LOP3.LUT R4, R227, 0x38, R4, 0xf8, !PT ;  /* 0x00000038e3047812 */ /* 0x000fe200078ef804 */
[----:B------:R-:W-:Y:S01]  /*8400*/  IMAD.U32 R36, R12, 0x10000, RZ ;  /* 0x000100000c247824 */ /* 0x000fe200078e00ff */
[----:B------:R-:W-:Y:S01]  /*8410*/  LOP3.LUT R40, R40, 0xffff0000, RZ, 0xc0, !PT ;  /* 0xffff000028287812 */ /* 0x000fe200078ec0ff */
[----:B------:R-:W-:Y:S01]  /*8420*/  IMAD.U32 R34, R0, 0x10000, RZ ;  /* 0x0001000000227824 */ /* 0x000fe200078e00ff */
[----:B------:R-:W-:Y:S01]  /*8430*/  LOP3.LUT R4, R4, R6, RZ, 0x3c, !PT ;  /* 0x0000000604047212 */ /* 0x000fe200078e3cff */
[C---:B------:R-:W-:Y:S01]  /*8440*/  IMAD.U32 R37, R46.reuse, 0x10000, RZ ;  /* 0x000100002e257824 */ /* 0x040fe200078e00ff */
[----:B------:R-:W-:Y:S01]  /*8450*/  LOP3.LUT R46, R46, 0xffff0000, RZ, 0xc0, !PT ;  /* 0xffff00002e2e7812 */ /* 0x000fe200078ec0ff */
[C---:B------:R-:W-:Y:S01]  /*8460*/  IMAD.U32 R35, R42.reuse, 0x10000, RZ ;  /* 0x000100002a237824 */ /* 0x040fe200078e00ff */
[----:B------:R-:W-:-:S02]  /*8470*/  LOP3.LUT R42, R42, 0xffff0000, RZ, 0xc0, !PT ;  /* 0xffff00002a2a7812 */ /* 0x000fc400078ec0ff */
[----:B------:R-:W-:Y:S01]  /*8480*/  LOP3.LUT R39, R0, 0xffff0000, RZ, 0xc0, !PT ;  /* 0xffff000000277812 */ /* 0x000fe200078ec0ff */
[----:B--2---:R-:W-:-:S04]  /*8490*/  IMAD.IADD R8, R5, 0x1, R4 ;  /* 0x0000000105087824 */ /* 0x004fc800078e0204 */
[----:B------:R-:W-:Y:S01]  /*84a0*/  IMAD R14, R8, 0x2, R19 ;  /* 0x00000002080e7824 */ /* 0x000fe200078e0213 */
[----:B---3--:R-:W1:Y:S04]  /*84b0*/  LDS.128 R4, [R38+0x18400] ;  /* 0x0184000026047984 */ /* 0x008e680000000c00 */
[----:B------:R-:W2:Y:S01]  /*84c0*/  LDS.128 R8, [R14+0x18400] ;  /* 0x018400000e087984 */ /* 0x000ea20000000c00 */
[C---:B-1----:R-:W-:Y:S01]  /*84d0*/  IMAD.U32 R15, R4.reuse, 0x10000, RZ ;  /* 0x00010000040f7824 */ /* 0x042fe200078e00ff */
[----:B------:R-:W-:Y:S01]  /*84e0*/  LOP3.LUT R4, R4, 0xffff0000, RZ, 0xc0, !PT ;  /* 0xffff000004047812 */ /* 0x000fe200078ec0ff */
[C---:B------:R-:W-:Y:S01]  /*84f0*/  IMAD.U32 R20, R5.reuse, 0x10000, RZ ;  /* 0x0001000005147824 */ /* 0x040fe200078e00ff */
[----:B------:R-:W-:Y:S01]  /*8500*/  LOP3.LUT R5, R5, 0xffff0000, RZ, 0xc0, !PT ;  /* 0xffff000005057812 */ /* 0x000fe200078ec0ff */
[C---:B--2---:R-:W-:Y:S01]  /*8510*/  IMAD.U32 R25, R8.reuse, 0x10000, RZ ;  /* 0x0001000008197824 */ /* 0x044fe200078e00ff */
        /* <DEDUP_REMOVED lines=10> */
[----:B------:R-:W-:Y:S01]  /*85c0*/  FFMA.FTZ R25, R40, R4, -R25 ;  /* 0x0000000428197223 */ /* 0x000fe20000010819 */
[-C--:B------:R-:W-:Y:S01]  /*85d0*/  FMUL.FTZ R31, R36, R26.reuse ;  /* 0x0000001a241f7220 */ /* 0x080fe20000410000 */
[----:B------:R-:W-:Y:S01]  /*85e0*/  FMUL.FTZ R33, R34, R26 ;  /* 0x0000001a22217220 */ /* 0x000fe20000410000 */
[----:B------:R-:W-:Y:S01]  /*85f0*/  FFMA.FTZ R15, R44, R4, R15 ;  /* 0x000000042c0f7223 */ /* 0x000fe2000001000f */
[----:B------:R-:W-:Y:S02]  /*8600*/  IMAD.U32 R21, R6, 0x10000, RZ ;  /* 0x0001000006157824 */ /* 0x000fe400078e00ff */
[-C--:B------:R-:W-:Y:S01]  /*8610*/  FMUL.FTZ R4, R37, R27.reuse ;  /* 0x0000001b25047220 */ /* 0x080fe20000410000 */
[----:B------:R-:W-:Y:S01]  /*8620*/  LOP3.LUT R10, R10, 0xffff0000, RZ, 0xc0, !PT ;  /* 0xffff00000a0a7812 */ /* 0x000fe200078ec0ff */
[-C--:B------:R-:W-:Y:S01]  /*8630*/  FFMA.FTZ R31, R34, R20.reuse, -R31 ;  /* 0x00000014221f7223 */ /* 0x080fe2000001081f */
[----:B------:R-:W-:Y:S01]  /*8640*/  FFMA.FTZ R33, R36, R20, R33 ;  /* 0x0000001424217223 */ /* 0x000fe20000010021 */
[C---:B------:R-:W-:Y:S01]  /*8650*/  FMUL.FTZ R20, R35.reuse, R27 ;  /* 0x0000001b23147220 */ /* 0x040fe20000410000 */
[----:B------:R-:W-:Y:S01]  /*8660*/  FFMA.FTZ R8, R35, R21, -R4 ;  /* 0x0000001523087223 */ /* 0x000fe20000010804 */
[----:B------:R-:W-:Y:S01]  /*8670*/  IMAD.U32 R28, R11, 0x10000, RZ ;  /* 0x000100000b1c7824 */ /* 0x000fe200078e00ff */
[----:B------:R-:W-:Y:S01]  /*8680*/  LOP3.LUT R6, R6, 0xffff0000, RZ, 0xc0, !PT ;  /* 0xffff000006067812 */ /* 0x000fe200078ec0ff */
[----:B------:R-:W-:-:S02]  /*8690*/  IMAD.U32 R26, R13, 0x10000, RZ ;  /* 0x000100000d1a7824 */ /* 0x000fc400078e00ff */
[-C--:B------:R-:W-:Y:S01]  /*86a0*/  FMUL.FTZ R27, R46, R10.reuse ;  /* 0x0000000a2e1b7220 */ /* 0x080fe20000410000 */
[----:B------:R-:W-:Y:S02]  /*86b0*/  IMAD.U32 R4, R3, 0x10000, RZ ;  /* 0x0001000003047824 */ /* 0x000fe400078e00ff */
[----:B------:R-:W-:Y:S01]  /*86c0*/  FMUL.FTZ R35, R42, R10 ;  /* 0x0000000a2a237220 */ /* 0x000fe20000410000 */
[----:B------:R-:W-:Y:S01]  /*86d0*/  LOP3.LUT R11, R11, 0xffff0000, RZ, 0xc0, !PT ;  /* 0xffff00000b0b7812 */ /* 0x000fe200078ec0ff */
[----:B------:R-:W-:Y:S01]  /*86e0*/  FFMA.FTZ R10, R37, R21, R20 ;  /* 0x00000015250a7223 */ /* 0x000fe20000010014 */
[----:B------:R-:W-:Y:S01]  /*86f0*/  LOP3.LUT R13, R13, 0xffff0000, RZ, 0xc0, !PT ;  /* 0xffff00000d0d7812 */ /* 0x000fe200078ec0ff */
[----:B0-----:R-:W-:Y:S02]  /*8700*/  IMAD.U32 R24, R7, 0x10000, RZ ;  /* 0x0001000007187824 */ /* 0x001fe400078e00ff */
[-C--:B------:R-:W-:Y:S01]  /*8710*/  FMUL.FTZ R21, R26, R28.reuse ;  /* 0x0000001c1a157220 */ /* 0x080fe20000410000 */
[----:B------:R-:W-:Y:S01]  /*8720*/  FMUL.FTZ R37, R4, R28 ;  /* 0x0000001c04257220 */ /* 0x000fe20000410000 */
[----:B------:R-:W-:Y:S01]  /*8730*/  LOP3.LUT R3, R3, 0xffff0000, RZ, 0xc0, !PT ;  /* 0xffff000003037812 */ /* 0x000fe200078ec0ff */
[-C--:B------:R-:W-:Y:S01]  /*8740*/  FFMA.FTZ R27, R42, R6.reuse, -R27 ;  /* 0x000000062a1b7223 */ /* 0x080fe2000001081b */
[----:B------:R-:W-:Y:S01]  /*8750*/  LOP3.LUT R7, R7, 0xffff0000, RZ, 0xc0, !PT ;  /* 0xffff000007077812 */ /* 0x000fe200078ec0ff */
[----:B------:R-:W-:Y:S01]  /*8760*/  FFMA.FTZ R35, R46, R6, R35 ;  /* 0x000000062e237223 */ /* 0x000fe20000010023 */
[-C--:B------:R-:W-:Y:S01]  /*8770*/  FFMA.FTZ R21, R4, R24.reuse, -R21 ;  /* 0x0000001804157223 */ /* 0x080fe20000010815 */
[----:B------:R-:W-:Y:S01]  /*8780*/  FFMA.FTZ R37, R26, R24, R37 ;  /* 0x000000181a257223 */ /* 0x000fe20000010025 */
[----:B------:R-:W-:Y:S01]  /*8790*/  FMUL.FTZ R0, R41, R9 ;  /* 0x0000000929007220 */ /* 0x000fe20000410000 */
        /* <DEDUP_REMOVED lines=17> */
.L_x_736:
[----:B------:R-:W-:Y:S05]  /*88b0*/  BSYNC B0 ;  /* 0x0000000000007941 */ /* 0x000fea0003800000 */
.L_x_725:
[----:B------:R-:W-:Y:S01]  /*88c0*/  @!PT LDS RZ, [RZ] ;  /* 0x00000000fffff984 */ /* 0x000fe20000000800 */
[----:B------:R-:W-:Y:S01]  /*88d0*/  @!PT LDS RZ, [RZ] ;  /* 0x00000000fffff984 */ /* 0x000fe20000000800 */
[----:B------:R-:W-:Y:S01]  /*88e0*/  @!PT LDS RZ, [RZ] ;  /* 0x00000000fffff984 */ /* 0x000fe20000000800 */
[----:B------:R-:W-:Y:S01]  /*88f0*/  @!PT LDS RZ, [RZ] ;  /* 0x00000000fffff984 */ /* 0x000fe20000000800 */
[----:B------:R4:W-:Y:S06]  /*8900*/  MEMBAR.ALL.CTA ;  /* 0x0000000000007992 */ /* 0x0009ec0000008000 */
[----:B----4-:R-:W4:Y:S01]  /*8910*/  FENCE.VIEW.ASYNC.S ;  /* 0x00000000000073c6 */ /* 0x010f220000000000 */
[----:B------:R-:W-:Y:S05]  /*8920*/  WARPSYNC.ALL ;  /* 0x0000000000007948 */ /* 0x000fea0003800000 */
[----:B----4-:R-:W-:Y:S06]  /*8930*/  BAR.SYNC.DEFER_BLOCKING 0xd, 0x100 ;  /* 0x0344000000007b1d */ /* 0x010fec0000010000 */
.L_x_722:
[----:B012---:R-:W0:Y:S01]  /*8940*/  S2R R0, SR_TID.X ;  /* 0x0000000000007919 */ /* 0x007e220000002100 */
[----:B------:R-:W-:Y:S01]  /*8950*/  ISETP.NE.AND P0, PT, R209, 0x3, PT ;  /* 0x00000003d100780c */ /* 0x000fe20003f05270 */
[----:B------:R-:W-:Y:S05]  /*8960*/  WARPSYNC.ALL ;  /* 0x0000000000007948 */ /* 0x000fea0003800000 */
[----:B0-----:R-:W-:-:S05]  /*8970*/  SHF.R.U32.HI R0, RZ, 0x7, R0 ;  /* 0x00000007ff007819 */ /* 0x001fca0000011600 */
[----:B---3--:R-:W-:-:S05]  /*8980*/  VIADD R9, R0, 0x8 ;  /* 0x0000000800097836 */ /* 0x008fca0000000000 */
[----:B------:R0:W-:Y:S06]  /*8990*/  BAR.SYNC.DEFER_BLOCKING R9, 0x100 ;  /* 0x000400090000751d */ /* 0x0001ec0000010000 */
[----:B------:R-:W-:Y:S05]  /*89a0*/  @!P0 BRA `(.L_x_746) ;  /* 0x0000000000048947 */ /* 0x000fea0003800000 */
[----:B------:R-:W-:Y:S01]  /*89b0*/  BPT.TRAP 0x1 ;  /* 0x000000040000795c */ /* 0x000fe20000300000 */
.L_x_746:
[----:B------:R-:W-:Y:S01]  /*89c0*/  IMAD R8, R206, 0x8, R19 ;  /* 0x00000008ce087824 */ /* 0x000fe200078e0213 */
[----:B------:R-:W-:-:S04]  /*89d0*/  SHF.L.U32 R73, R216, 0x1f, RZ ;  /* 0x0000001fd8497819 */ /* 0x000fc800000006ff */
[----:B------:R1:W2:Y:S01]  /*89e0*/  SYNCS.PHASECHK.TRANS64.TRYWAIT P1, [R8+URZ+0x22830], R73 ;  /* 0x02283049080075a7 */ /* 0x0002a2000802017f */
[----:B------:R-:W-:Y:S05]  /*89f0*/  @!P0 BRA `(.L_x_747) ;  /* 0x0000000000048947 */ /* 0x000fea0003800000 */
[----:B------:R-:W-:Y:S01]  /*8a00*/  BPT.TRAP 0x1 ;  /* 0x000000040000795c */ /* 0x000fe20000300000 */
.L_x_747:
[----:B------:R-:W-:Y:S01]  /*8a10*/  VIADD R0, R19, 0x1c400 ;  /* 0x0001c40013007836 */ /* 0x000fe20000000000 */
[----:B------:R-:W-:Y:S01]  /*8a20*/  LOP3.LUT R4, R29, 0x10000, RZ, 0xfc, !PT ;  /* 0x000100001d047812 */ /* 0x000fe200078efcff */
[----:B------:R-:W-:-:S03]  /*8a30*/  IMAD.MOV.U32 R5, RZ, RZ, 0x40000040 ;  /* 0x40000040ff057424 */ /* 0x000fc600078e00ff */
[----:B------:R-:W-:-:S04]  /*8a40*/  SHF.R.U32.HI R0, RZ, 0x4, R0 ;  /* 0x00000004ff007819 */ /* 0x000fc80000011600 */
[----:B------:R-:W-:-:S04]  /*8a50*/  LOP3.LUT R0, R0, 0x3fff, RZ, 0xc0, !PT ;  /* 0x00003fff00007812 */ /* 0x000fc800078ec0ff */
[----:B------:R-:W-:-:S05]  /*8a60*/  LOP3.LUT R0, R0, 0x10000, RZ, 0xfc, !PT ;  /* 0x0001000000007812 */ /* 0x000fca00078efcff */
[----:B------:R3:W-:Y:S01]  /*8a70*/  STL [R1], R0 ;  /* 0x0000000001007387 */ /* 0x0007e20000100800 */
[----:B--2---:R-:W-:Y:S05]  /*8a80*/  @P1 BRA `(.L_x_748) ;  /* 0x0000000000081947 */ /* 0x004fea0003800000 */
[----:B------:R-:W2:Y:S02]  /*8a90*/  SYNCS.PHASECHK.TRANS64.TRYWAIT P1, [R8+URZ+0x22830], R73 ;  /* 0x02283049080075a7 */ /* 0x000ea4000802017f */
[----:B--2---:R-:W-:Y:S05]  /*8aa0*/  @!P1 BRA `(.L_x_749) ;  /* 0x000000e800b49947 */ /* 0x004fea0003800000 */
.L_x_748:
[----:B---3--:R-:W3:Y:S01]  /*8ab0*/  LDL R0, [R1] ;  /* 0x0000000001007983 */ /* 0x008ee20000100800 */
[----:B------:R-:W-:Y:S01]  /*8ac0*/  IMAD.MOV.U32 R7, RZ, RZ, 0x40000040 ;  /* 0x40000040ff077424 */ /* 0x000fe200078e00ff */
[----:B------:R-:W-:Y:S05]  /*8ad0*/  WARPSYNC.ALL ;  /* 0x0000000000007948 */ /* 0x000fea0003800000 */
[C---:B------:R-:W-:Y:S01]  /*8ae0*/  R2UR UR4, R4.reuse ;  /* 0x00000000040472ca */ /* 0x040fe200000e0000 */
[----:B-----5:R-:W-:Y:S01]  /*8af0*/  WARPGROUP.ARRIVE ;  /* 0x00000000000079c5 */ /* 0x020fe20000000000 */
[----:B------:R-:W-:Y:S01]  /*8b00*/  R2UR UR5, R5 ;  /* 0x00000000050572ca */ /* 0x000fe200000e0000 */
[----:B------:R-:W-:Y:S01]  /*8b10*/  VIADD R20, R4, 0x2 ;  /* 0x0000000204147836 */ /* 0x000fe20000000000 */
[----:B------:R-:W-:Y:S01]  /*8b20*/  R2UR UR7, R7 ;  /* 0x00000000070772ca */ /* 0x000fe200000e0000 */
[----:B------:R-:W-:-:S02]  /*8b30*/  IMAD.MOV.U32 R21, RZ, RZ, 0x40000040 ;  /* 0x40000040ff157424 */ /* 0x000fc400078e00ff */
[----:B------:R-:W-:Y:S02]  /*8b40*/  IMAD.MOV.U32 R11, RZ, RZ, 0x40000040 ;  /* 0x40000040ff0b7424 */ /* 0x000fe400078e00ff */
[C---:B------:R-:W-:Y:S02]  /*8b50*/  VIADD R14, R4.reuse, 0x4 ;  /* 0x00000004040e7836 */ /* 0x040fe40000000000 */
[----:B------:R-:W-:Y:S02]  /*8b60*/  IMAD.MOV.U32 R15, RZ, RZ, 0x40000040 ;  /* 0x40000040ff0f7424 */ /* 0x000fe400078e00ff */
[----:B------:R-:W-:Y:S02]  /*8b70*/  VIADD R12, R4, 0x6 ;  /* 0x00000006040c7836 */ /* 0x000fe40000000000 */
[----:B------:R-:W-:Y:S02]  /*8b80*/  IMAD.MOV.U32 R13, RZ, RZ, 0x40000040 ;  /* 0x40000040ff0d7424 */ /* 0x000fe400078e00ff */
[----:B------:R-:W-:-:S02]  /*8b90*/  IMAD.MOV.U32 R7, RZ, RZ, 0x40000040 ;  /* 0x40000040ff077424 */ /* 0x000fc400078e00ff */
[----:B---3--:R-:W-:Y:S02]  /*8ba0*/  IMAD R6, R206, 0x300, R0 ;  /* 0x00000300ce067824 */ /* 0x008fe400078e0200 */
[----:B------:R-:W3:Y:S02]  /*8bb0*/  S2R R0, SR_TID.X ;  /* 0x0000000000007919 */ /* 0x000ee40000002100 */
[C---:B------:R-:W-:Y:S01]  /*8bc0*/  VIADD R10, R6.reuse, 0x2 ;  /* 0x00000002060a7836 */ /* 0x040fe20000000000 */
[----:B------:R-:W-:-:S13]  /*8bd0*/  R2UR UR6, R6 ;  /* 0x00000000060672ca */ /* 0x000fda00000e0000 */
[----:B------:R-:W-:Y:S01]  /*8be0*/  HGMMA.64x96x16.F32.BF16 R24, gdesc[UR4], RZ, !UPT, gsb0 ;  /* 0x01600000041879f0 */ /* 0x000fe2000c0018ff */
[----:B------:R-:W-:Y:S02]  /*8bf0*/  R2UR UR4, R20 ;  /* 0x00000000140472ca */ /* 0x000fe400000e0000 */
[----:B------:R-:W-:Y:S02]  /*8c00*/  R2UR UR5, R21 ;  /* 0x00000000150572ca */ /* 0x000fe400000e0000 */
[----:B------:R-:W-:Y:S01]  /*8c10*/  R2UR UR6, R10 ;  /* 0x000000000a0672ca */ /* 0x000fe200000e0000 */
[C---:B------:R-:W-:Y:S01]  /*8c20*/  VIADD R10, R6.reuse, 0x4 ;  /* 0x00000004060a7836 */ /* 0x040fe20000000000 */
[----:B------:R-:W-:Y:S01]  /*8c30*/  R2UR UR7, R11 ;  /* 0x000000000b0772ca */ /* 0x000fe200000e0000 */
[----:B------:R-:W-:Y:S02]  /*8c40*/  IMAD.MOV.U32 R11, RZ, RZ, 0x40000040 ;  /* 0x40000040ff0b7424 */ /* 0x000fe400078e00ff */
[----:B------:R-:W-:Y:S01]  /*8c50*/  VIADD R6, R6, 0x6 ;  /* 0x0000000606067836 */ /* 0x000fe20000000000 */
[----:B---3--:R-:W-:Y:S01]  /*8c60*/  SHF.R.U32.HI R0, RZ, 0x7, R0 ;  /* 0x00000007ff007819 */ /* 0x008fe20000011600 */
[----:B------:R-:W-:-:S02]  /*8c70*/  WARPGROUP.DEPBAR.LE gsb0, 0x0 ;  /* 0x00008000000079c5 */ /* 0x000fc40000010000 */
[----:B------:R-:W-:-:S06]  /*8c80*/  WARPGROUP.ARRIVE ;  /* 0x00000000000079c5 */ /* 0x000fcc0000000000 */
[----:B------:R-:W-:Y:S01]  /*8c90*/  HGMMA.64x96x16.F32.BF16 R24, gdesc[UR4], R24, gsb0 ;  /* 0x01600000041879f0 */ /* 0x000fe20008001818 */
[----:B------:R-:W-:Y:S02]  /*8ca0*/  R2UR UR4, R14 ;  /* 0x000000000e0472ca */ /* 0x000fe400000e0000 */
[----:B------:R-:W-:Y:S02]  /*8cb0*/  R2UR UR5, R15 ;  /* 0x000000000f0572ca */ /* 0x000fe400000e0000 */
[----:B------:R-:W-:Y:S02]  /*8cc0*/  R2UR UR6, R10 ;  /* 0x000000000a0672ca */ /* 0x000fe400000e0000 */
[----:B------:R-:W-:Y:S02]  /*8cd0*/  R2UR UR7, R11 ;  /* 0x000000000b0772ca */ /* 0x000fe400000e0000 */
[----:B------:R-:W-:Y:S01]  /*8ce0*/  IADD3 R11, -R0, 0xb, RZ ;  /* 0x0000000b000b7810 */ /* 0x000fe20007ffe1ff */
[----:B------:R-:W-:-:S02]  /*8cf0*/  WARPGROUP.DEPBAR.LE gsb0, 0x0 ;  /* 0x00008000000079c5 */ /* 0x000fc40000010000 */
[----:B------:R-:W-:-:S08]  /*8d00*/  WARPGROUP.ARRIVE ;  /* 0x00000000000079c5 */ /* 0x000fd00000000000 */
[----:B------:R-:W-:Y:S01]  /*8d10*/  HGMMA.64x96x16.F32.BF16 R24, gdesc[UR4], R24, gsb0 ;  /* 0x01600000041879f0 */ /* 0x000fe20008001818 */
[----:B------:R-:W-:Y:S02]  /*8d20*/  R2UR UR4, R12 ;  /* 0x000000000c0472ca */ /* 0x000fe400000e0000 */
[----:B------:R-:W-:Y:S02]  /*8d30*/  R2UR UR5, R13 ;  /* 0x000000000d0572ca */ /* 0x000fe400000e0000 */
[----:B------:R-:W-:Y:S02]  /*8d40*/  R2UR UR6, R6 ;  /* 0x00000000060672ca */ /* 0x000fe400000e0000 */
[----:B------:R-:W-:Y:S01]  /*8d50*/  R2UR UR7, R7 ;  /* 0x00000000070772ca */ /* 0x000fe200000e0000 */
[----:B------:R-:W-:Y:S02]  /*8d60*/  WARPGROUP.DEPBAR.LE gsb0, 0x0 ;  /* 0x00008000000079c5 */ /* 0x000fe40000010000 */
[----:B------:R-:W-:-:S10]  /*8d70*/  WARPGROUP.ARRIVE ;  /* 0x00000000000079c5 */ /* 0x000fd40000000000 */
[----:B------:R-:W-:Y:S03]  /*8d80*/  HGMMA.64x96x16.F32.BF16 R24, gdesc[UR4], R24, gsb0 ;  /* 0x01600000041879f0 */ /* 0x000fe60008001818 */
[----:B------:R-:W-:Y:S02]  /*8d90*/  WARPGROUP.DEPBAR.LE gsb0, 0x0 ;  /* 0x00008000000079c5 */ /* 0x000fe40000010000 */
[----:B------:R3:W-:Y:S06]  /*8da0*/  BAR.ARV R11, 0x100 ;  /* 0x0004000b0000751d */ /* 0x0007ec0000002000 */
[----:B------:R-:W-:Y:S05]  /*8db0*/  @!P0 BRA `(.L_x_750) ;  /* 0x0000000000048947 */ /* 0x000fea0003800000 */
[----:B------:R-:W-:Y:S01]  /*8dc0*/  BPT.TRAP 0x1 ;  /* 0x000000040000795c */ /* 0x000fe20000300000 */
.L_x_750:
[----:B------:R-:W4:Y:S01]  /*8dd0*/  LDL R3, [R1+0x4c] ;  /* 0x00004c0001037983 */ /* 0x000f220000100800 */
[----:B------:R-:W-:Y:S01]  /*8de0*/  IMAD R0, R178, -0x60, R177 ;  /* 0xffffffa0b2007824 */ /* 0x000fe200078e02b1 */
[----:B------:R-:W-:Y:S01]  /*8df0*/  ULDC UR4, c[0x0][0x988] ;  /* 0x0002620000047ab9 */ /* 0x000fe20000000800 */
[----:B------:R-:W5:Y:S02]  /*8e00*/  S2R R72, SR_CgaCtaId ;  /* 0x0000000000487919 */ /* 0x000f640000008800 */
[----:B------:R-:W-:-:S04]  /*8e10*/  VIADD R0, R0, 0x60 ;  /* 0x0000006000007836 */ /* 0x000fc80000000000 */
[----:B----4-:R-:W-:-:S05]  /*8e20*/  IMAD R0, R3, -0x2, R0 ;  /* 0xfffffffe03007824 */ /* 0x010fca00078e0200 */
[C---:B------:R-:W-:Y:S02]  /*8e30*/  ISETP.GT.AND P2, PT, R0.reuse, RZ, PT ;  /* 0x000000ff0000720c */ /* 0x040fe40003f44270 */
[C---:B------:R-:W-:Y:S02]  /*8e40*/  ISETP.GT.AND P3, PT, R0.reuse, 0x1, PT ;  /* 0x000000010000780c */ /* 0x040fe40003f64270 */
[----:B------:R-:W-:Y:S02]  /*8e50*/  ISETP.GT.AND P4, PT, R0, 0x8, PT ;  /* 0x000000080000780c */ /* 0x000fe40003f84270 */
        /* <DEDUP_REMOVED lines=8> */
[----:B------:R-:W-:-:S02]  /*8ee0*/  FSEL R7, R26, -INF , P2 ;  /* 0xff8000001a077808 */ /* 0x000fc40001000000 */
[----:B------:R-:W-:Y:S02]  /*8ef0*/  ISETP.GT.AND P2, PT, R0, 0x11, PT ;  /* 0x000000110000780c */ /* 0x000fe40003f44270 */
[----:B------:R-:W-:Y:S02]  /*8f00*/  FSEL R81, R32, -INF , P1 ;  /* 0xff80000020517808 */ /* 0x000fe40000800000 */
[----:B------:R-:W-:Y:S02]  /*8f10*/  FMNMX.FTZ R10, R79, R10, !PT ;  /* 0x0000000a4f0a7209 */ /* 0x000fe40007810000 */
[----:B------:R-:W-:Y:S02]  /*8f20*/  FSEL R27, R27, -INF , P3 ;  /* 0xff8000001b1b7808 */ /* 0x000fe40001800000 */
[----:B------:R-:W-:Y:S02]  /*8f30*/  ISETP.GT.AND P3, PT, R0, 0x18, PT ;  /* 0x000000180000780c */ /* 0x000fe40003f64270 */
[----:B------:R-:W-:-:S02]  /*8f40*/  FSEL R83, R33, -INF , P2 ;  /* 0xff80000021537808 */ /* 0x000fc40001000000 */
[----:B------:R-:W-:Y:S02]  /*8f50*/  FMNMX.FTZ R10, R81, R10, !PT ;  /* 0x0000000a510a7209 */ /* 0x000fe40007810000 */
[----:B------:R-:W-:Y:S02]  /*8f60*/  FSEL R25, R30, -INF , P4 ;  /* 0xff8000001e197808 */ /* 0x000fe40002000000 */
        /* <DEDUP_REMOVED lines=64> */
[----:B------:R-:W-:Y:S01]  /*9370*/  ISETP.GT.AND P5, PT, R0, 0x59, PT ;  /* 0x000000590000780c */ /* 0x000fe20003fa4270 */
[----:B------:R-:W-:Y:S01]  /*9380*/  IMAD.U32 R0, RZ, RZ, UR4 ;  /* 0x00000004ff007e24 */ /* 0x000fe2000f8e00ff */
[----:B------:R-:W-:Y:S02]  /*9390*/  FSEL R117, R68, -INF , P4 ;  /* 0xff80000044757808 */ /* 0x000fe40002000000 */
[----:B------:R-:W-:Y:S02]  /*93a0*/  FMNMX.FTZ R10, R115, R10, !PT ;  /* 0x0000000a730a7209 */ /* 0x000fe40007810000 */
[----:B------:R-:W-:Y:S02]  /*93b0*/  FSEL R119, R69, -INF , P5 ;  /* 0xff80000045777808 */ /* 0x000fe40002800000 */
[----:B------:R-:W-:-:S04]  /*93c0*/  FMNMX.FTZ R10, R117, R10, !PT ;  /* 0x0000000a750a7209 */ /* 0x000fc80007810000 */
[----:B------:R-:W-:-:S05]  /*93d0*/  FMNMX.FTZ R24, R119, R10, !PT ;  /* 0x0000000a77187209 */ /* 0x000fca0007810000 */
[----:B------:R-:W4:Y:S02]  /*93e0*/  SHFL.BFLY PT, R3, R24, 0x2, 0x1f ;  /* 0x0c401f0018037f89 */ /* 0x000f2400000e0000 */
[----:B----4-:R-:W-:-:S05]  /*93f0*/  FMNMX.FTZ R26, R24, R3, !PT ;  /* 0x00000003181a7209 */ /* 0x010fca0007810000 */
[----:B------:R-:W4:Y:S02]  /*9400*/  SHFL.BFLY PT, R3, R26, 0x1, 0x1f ;  /* 0x0c201f001a037f89 */ /* 0x000f2400000e0000 */
[----:B----4-:R-:W-:-:S04]  /*9410*/  FMNMX.FTZ R3, R26, R3, !PT ;  /* 0x000000031a037209 */ /* 0x010fc80007810000 */
[C---:B------:R-:W-:Y:S01]  /*9420*/  FSETP.NEU.FTZ.AND P6, PT, R3.reuse, -INF , PT ;  /* 0xff8000000300780b */ /* 0x040fe20003fdd000 */
[----:B------:R-:W-:-:S05]  /*9430*/  FMUL.FTZ R10, R3, R0 ;  /* 0x00000000030a7220 */ /* 0x000fca0000410000 */
[----:B------:R-:W-:Y:S02]  /*9440*/  FSEL R28, R10, RZ, P6 ;  /* 0x000000ff0a1c7208 */ /* 0x000fe40003000000 */
[----:B------:R-:W-:-:S03]  /*9450*/  FMNMX.FTZ R10, R7, R27, !PT ;  /* 0x0000001b070a7209 */ /* 0x000fc60007810000 */
[--C-:B------:R-:W-:Y:S01]  /*9460*/  FFMA.FTZ R200, R75, R0, -R28.reuse ;  /* 0x000000004bc87223 */ /* 0x100fe2000001081c */
[----:B------:R-:W-:Y:S01]  /*9470*/  FMNMX.FTZ R10, R25, R10, !PT ;  /* 0x0000000a190a7209 */ /* 0x000fe20007810000 */
[-CC-:B------:R-:W-:Y:S01]  /*9480*/  FFMA.FTZ R202, R77, R0.reuse, -R28.reuse ;  /* 0x000000004dca7223 */ /* 0x180fe2000001081c */
[----:B------:R-:W-:Y:S01]  /*9490*/  FSEL R75, R63, -INF , P1 ;  /* 0xff8000003f4b7808 */ /* 0x000fe20000800000 */
        /* <DEDUP_REMOVED lines=10> */
[----:B------:R-:W-:Y:S01]  /*9540*/  MUFU.EX2 R200, R200 ;  /* 0x000000c800c87308 */ /* 0x000fe20000000800 */
[----:B------:R-:W-:Y:S01]  /*9550*/  FSEL R81, R70, -INF , P4 ;  /* 0xff80000046517808 */ /* 0x000fe20002000000 */
[--C-:B------:R-:W-:Y:S01]  /*9560*/  FFMA.FTZ R154, R85, R0, -R28.reuse ;  /* 0x00000000559a7223 */ /* 0x100fe2000001081c */
[----:B------:R-:W-:Y:S01]  /*9570*/  FMNMX.FTZ R10, R33, R10, !PT ;  /* 0x0000000a210a7209 */ /* 0x000fe20007810000 */
[-CC-:B------:R-:W-:Y:S01]  /*9580*/  FFMA.FTZ R87, R87, R0.reuse, -R28.reuse ;  /* 0x0000000057577223 */ /* 0x180fe2000001081c */
[----:B------:R-:W-:Y:S01]  /*9590*/  FSEL R83, R71, -INF , P5 ;  /* 0xff80000047537808 */ /* 0x000fe20002800000 */
[--C-:B------:R-:W-:Y:S01]  /*95a0*/  FFMA.FTZ R67, R91, R0, -R28.reuse ;  /* 0x000000005b437223 */ /* 0x100fe2000001081c */
[----:B------:R-:W-:Y:S01]  /*95b0*/  FMNMX.FTZ R10, R39, R10, !PT ;  /* 0x0000000a270a7209 */ /* 0x000fe20007810000 */
[----:B------:R-:W4:Y:S01]  /*95c0*/  MUFU.EX2 R61, R61 ;  /* 0x0000003d003d7308 */ /* 0x000f220000000800 */
[-CC-:B------:R-:W-:Y:S01]  /*95d0*/  FFMA.FTZ R158, R93, R0.reuse, -R28.reuse ;  /* 0x000000005d9e7223 */ /* 0x180fe2000001081c */
[--C-:B------:R-:W-:Y:S01]  /*95e0*/  FFMA.FTZ R71, R95, R0, -R28.reuse ;  /* 0x000000005f477223 */ /* 0x100fe2000001081c */
[----:B------:R-:W-:Y:S01]  /*95f0*/  FMNMX.FTZ R10, R37, R10, !PT ;  /* 0x0000000a250a7209 */ /* 0x000fe20007810000 */
[-CC-:B------:R-:W-:Y:S01]  /*9600*/  FFMA.FTZ R160, R97, R0.reuse, -R28.reuse ;  /* 0x0000000061a07223 */ /* 0x180fe2000001081c */
[-CC-:B------:R-:W-:Y:S01]  /*9610*/  FFMA.FTZ R85, R99, R0.reuse, -R28.reuse ;  /* 0x0000000063557223 */ /* 0x180fe2000001081c */
[--C-:B------:R-:W-:Y:S01]  /*9620*/  FFMA.FTZ R162, R101, R0, -R28.reuse ;  /* 0x0000000065a27223 */ /* 0x100fe2000001081c */
[----:B------:R-:W-:Y:S01]  /*9630*/  FMNMX.FTZ R10, R43, R10, !PT ;  /* 0x0000000a2b0a7209 */ /* 0x000fe20007810000 */
[----:B------:R-:W0:Y:S01]  /*9640*/  MUFU.EX2 R202, R202 ;  /* 0x000000ca00ca7308 */ /* 0x000e220000000800 */
[-CC-:B------:R-:W-:Y:S01]  /*9650*/  FFMA.FTZ R164, R105, R0.reuse, -R28.reuse ;  /* 0x0000000069a47223 */ /* 0x180fe2000001081c */
[--C-:B------:R-:W-:Y:S01]  /*9660*/  FFMA.FTZ R166, R109, R0, -R28.reuse ;  /* 0x000000006da67223 */ /* 0x100fe2000001081c */
[----:B------:R-:W-:Y:S01]  /*9670*/  FMNMX.FTZ R10, R41, R10, !PT ;  /* 0x0000000a290a7209 */ /* 0x000fe20007810000 */
[-CC-:B------:R-:W-:Y:S01]  /*9680*/  FFMA.FTZ R91, R111, R0.reuse, -R28.reuse ;  /* 0x000000006f5b7223 */ /* 0x180fe2000001081c */
[-CC-:B------:R-:W-:Y:S01]  /*9690*/  FFMA.FTZ R168, R113, R0.reuse, -R28.reuse ;  /* 0x0000000071a87223 */ /* 0x180fe2000001081c */
[--C-:B------:R-:W-:Y:S01]  /*96a0*/  FFMA.FTZ R93, R115, R0, -R28.reuse ;  /* 0x00000000735d7223 */ /* 0x100fe2000001081c */
[----:B------:R-:W-:Y:S01]  /*96b0*/  FMNMX.FTZ R10, R47, R10, !PT ;  /* 0x0000000a2f0a7209 */ /* 0x000fe20007810000 */
[----:B------:R-:W1:Y:S01]  /*96c0*/  MUFU.EX2 R65, R65 ;  /* 0x0000004100417308 */ /* 0x000e620000000800 */
[-CC-:B------:R-:W-:Y:S01]  /*96d0*/  FFMA.FTZ R170, R117, R0.reuse, -R28.reuse ;  /* 0x0000000075aa7223 */ /* 0x180fe2000001081c */
[----:B------:R-:W-:Y:S01]  /*96e0*/  FFMA.FTZ R95, R119, R0, -R28 ;  /* 0x00000000775f7223 */ /* 0x000fe2000001081c */
[----:B------:R-:W-:-:S04]  /*96f0*/  FMNMX.FTZ R10, R45, R10, !PT ;  /* 0x0000000a2d0a7209 */ /* 0x000fc80007810000 */
[----:B------:R-:W-:Y:S01]  /*9700*/  FMNMX.FTZ R10, R51, R10, !PT ;  /* 0x0000000a330a7209 */ /* 0x000fe20007810000 */
[----:B------:R-:W2:Y:S03]  /*9710*/  MUFU.EX2 R152, R152 ;  /* 0x0000009800987308 */ /* 0x000ea60000000800 */
[----:B------:R-:W-:-:S04]  /*9720*/  FMNMX.FTZ R10, R49, R10, !PT ;  /* 0x0000000a310a7209 */ /* 0x000fc80007810000 */
[----:B------:R-:W-:Y:S01]  /*9730*/  FMNMX.FTZ R10, R55, R10, !PT ;  /* 0x0000000a370a7209 */ /* 0x000fe20007810000 */
[----:B------:R-:W3:Y:S03]  /*9740*/  MUFU.EX2 R69, R69 ;  /* 0x0000004500457308 */ /* 0x000ee60000000800 */
[----:B------:R-:W-:-:S04]  /*9750*/  FMNMX.FTZ R10, R53, R10, !PT ;  /* 0x0000000a350a7209 */ /* 0x000fc80007810000 */
[----:B------:R-:W-:Y:S01]  /*9760*/  FMNMX.FTZ R10, R59, R10, !PT ;  /* 0x0000000a3b0a7209 */ /* 0x000fe20007810000 */
[----:B------:R-:W5:Y:S03]  /*9770*/  MUFU.EX2 R154, R154 ;  /* 0x0000009a009a7308 */ /* 0x000f660000000800 */
[----:B------:R-:W-:-:S04]  /*9780*/  FMNMX.FTZ R10, R57, R10, !PT ;  /* 0x0000000a390a7209 */ /* 0x000fc80007810000 */
[----:B------:R-:W-:Y:S01]  /*9790*/  FMNMX.FTZ R10, R75, R10, !PT ;  /* 0x0000000a4b0a7209 */ /* 0x000fe20007810000 */
[----:B------:R4:W5:Y:S03]  /*97a0*/  MUFU.EX2 R63, R87 ;  /* 0x00000057003f7308 */ /* 0x0009660000000800 */
[----:B------:R-:W-:-:S04]  /*97b0*/  FMNMX.FTZ R10, R77, R10, !PT ;  /* 0x0000000a4d0a7209 */ /* 0x000fc80007810000 */
[----:B------:R-:W-:Y:S01]  /*97c0*/  FMNMX.FTZ R10, R79, R10, !PT ;  /* 0x0000000a4f0a7209 */ /* 0x000fe20007810000 */
[----:B------:R-:W-:Y:S01]  /*97d0*/  MUFU.EX2 R156, R156 ;  /* 0x0000009c009c7308 */ /* 0x000fe20000000800 */
[----:B----4-:R-:W-:Y:S02]  /*97e0*/  FFMA.FTZ R87, R103, R0, -R28 ;  /* 0x0000000067577223 */ /* 0x010fe4000001081c */
[----:B------:R-:W-:-:S04]  /*97f0*/  FMNMX.FTZ R10, R81, R10, !PT ;  /* 0x0000000a510a7209 */ /* 0x000fc80007810000 */
[----:B------:R-:W-:Y:S01]  /*9800*/  FMNMX.FTZ R10, R83, R10, !PT ;  /* 0x0000000a530a7209 */ /* 0x000fe20007810000 */
[----:B------:R-:W-:Y:S04]  /*9810*/  MUFU.EX2 R67, R67 ;  /* 0x0000004300437308 */ /* 0x000fe80000000800 */
[----:B------:R-:W4:Y:S04]  /*9820*/  SHFL.BFLY PT, R89, R10, 0x2, 0x1f ;  /* 0x0c401f000a597f89 */ /* 0x000f2800000e0000 */
[----:B------:R-:W-:Y:S08]  /*9830*/  MUFU.EX2 R158, R158 ;  /* 0x0000009e009e7308 */ /* 0x000ff00000000800 */
[----:B------:R-:W-:Y:S08]  /*9840*/  MUFU.EX2 R71, R71 ;  /* 0x0000004700477308 */ /* 0x000ff00000000800 */
[----:B------:R-:W-:Y:S01]  /*9850*/  MUFU.EX2 R160, R160 ;  /* 0x000000a000a07308 */ /* 0x000fe20000000800 */
[----:B----4-:R-:W-:Y:S01]  /*9860*/  FMNMX.FTZ R6, R10, R89, !PT ;  /* 0x000000590a067209 */ /* 0x010fe20007810000 */
[----:B------:R-:W-:-:S06]  /*9870*/  FFMA.FTZ R89, R107, R0, -R28 ;  /* 0x000000006b597223 */ /* 0x000fcc000001081c */
[----:B------:R-:W-:Y:S01]  /*9880*/  MUFU.EX2 R85, R85 ;  /* 0x0000005500557308 */ /* 0x000fe20000000800 */
[----:B------:R-:W4:Y:S07]  /*9890*/  SHFL.BFLY PT, R173, R6, 0x1, 0x1f ;  /* 0x0c201f0006ad7f89 */ /* 0x000f2e00000e0000 */
[----:B------:R-:W-:Y:S08]  /*98a0*/  MUFU.EX2 R162, R162 ;  /* 0x000000a200a27308 */ /* 0x000ff00000000800 */
[----:B------:R-:W-:Y:S08]  /*98b0*/  MUFU.EX2 R87, R87 ;  /* 0x0000005700577308 */ /* 0x000ff00000000800 */
[----:B------:R-:W-:Y:S01]  /*98c0*/  MUFU.EX2 R164, R164 ;  /* 0x000000a400a47308 */ /* 0x000fe20000000800 */
[----:B----4-:R-:W-:-:S04]  /*98d0*/  FMNMX.FTZ R173, R6, R173, !PT ;  /* 0x000000ad06ad7209 */ /* 0x010fc80007810000 */
[C---:B------:R-:W-:Y:S01]  /*98e0*/  FSETP.NEU.FTZ.AND P1, PT, R173.reuse, -INF , PT ;  /* 0xff800000ad00780b */ /* 0x040fe20003f3d000 */
[----:B------:R-:W-:Y:S02]  /*98f0*/  FMUL.FTZ R6, R173, R0 ;  /* 0x00000000ad067220 */ /* 0x000fe40000410000 */
[----:B------:R-:W-:Y:S03]  /*9900*/  MUFU.EX2 R89, R89 ;  /* 0x0000005900597308 */ /* 0x000fe60000000800 */
[----:B------:R-:W-:-:S05]  /*9910*/  FSEL R24, R6, RZ, P1 ;  /* 0x000000ff06187208 */ /* 0x000fca0000800000 */
[-CC-:B------:R-:W-:Y:S01]  /*9920*/  FFMA.FTZ R201, R7, R0.reuse, -R24.reuse ;  /* 0x0000000007c97223 */ /* 0x180fe20000010818 */
[-CC-:B------:R-:W-:Y:S01]  /*9930*/  FFMA.FTZ R10, R27, R0.reuse, -R24.reuse ;  /* 0x000000001b0a7223 */ /* 0x180fe20000010818 */
[-CC-:B------:R-:W-:Y:S01]  /*9940*/  FFMA.FTZ R25, R25, R0.reuse, -R24.reuse ;  /* 0x0000000019197223 */ /* 0x180fe20000010818 */
[-CC-:B------:R-:W-:Y:S01]  /*9950*/  FFMA.FTZ R31, R31, R0.reuse, -R24.reuse ;  /* 0x000000001f1f7223 */ /* 0x180fe20000010818 */
[-CC-:B------:R-:W-:Y:S01]  /*9960*/  FFMA.FTZ R29, R29, R0.reuse, -R24.reuse ;  /* 0x000000001d1d7223 */ /* 0x180fe20000010818 */
[----:B------:R-:W-:Y:S01]  /*9970*/  FADD.FTZ R7, R200, R61 ;  /* 0x0000003dc8077221 */ /* 0x000fe20000010000 */
[----:B------:R-:W-:Y:S01]  /*9980*/  MUFU.EX2 R201, R201 ;  /* 0x000000c900c97308 */ /* 0x000fe20000000800 */
[-CC-:B------:R-:W-:Y:S01]  /*9990*/  FFMA.FTZ R35, R35, R0.reuse, -R24.reuse ;  /* 0x0000000023237223 */ /* 0x180fe20000010818 */
[-CC-:B------:R-:W-:Y:S01]  /*99a0*/  FFMA.FTZ R33, R33, R0.reuse, -R24.reuse ;  /* 0x0000000021217223 */ /* 0x180fe20000010818 */
[----:B0-----:R-:W-:Y:S01]  /*99b0*/  FADD.FTZ R6, R202, R7 ;  /* 0x00000007ca067221 */ /* 0x001fe20000010000 */
[-CC-:B------:R-:W-:Y:S01]  /*99c0*/  FFMA.FTZ R39, R39, R0.reuse, -R24.reuse ;  /* 0x0000000027277223 */ /* 0x180fe20000010818 */
[-CC-:B------:R-:W-:Y:S01]  /*99d0*/  FFMA.FTZ R37, R37, R0.reuse, -R24.reuse ;  /* 0x0000000025257223 */ /* 0x180fe20000010818 */
[-C--:B------:R-:W-:Y:S01]  /*99e0*/  FFMA.FTZ R43, R43, R0.reuse, -R24 ;  /* 0x000000002b2b7223 */ /* 0x080fe20000010818 */
[----:B-1----:R-:W-:Y:S01]  /*99f0*/  FADD.FTZ R7, R65, R6 ;  /* 0x0000000641077221 */ /* 0x002fe20000010000 */
[----:B------:R-:W0:Y:S01]  /*9a00*/  MUFU.EX2 R10, R10 ;  /* 0x0000000a000a7308 */ /* 0x000e220000000800 */
[-CC-:B------:R-:W-:Y:S01]  /*9a10*/  FFMA.FTZ R41, R41, R0.reuse, -R24.reuse ;  /* 0x0000000029297223 */ /* 0x180fe20000010818 */
[-CC-:B------:R-:W-:Y:S01]  /*9a20*/  FFMA.FTZ R47, R47, R0.reuse, -R24.reuse ;  /* 0x000000002f2f7223 */ /* 0x180fe20000010818 */
[----:B--2---:R-:W-:Y:S01]  /*9a30*/  FADD.FTZ R38, R152, R7 ;  /* 0x0000000798267221 */ /* 0x004fe20000010000 */
[-CC-:B------:R-:W-:Y:S01]  /*9a40*/  FFMA.FTZ R45, R45, R0.reuse, -R24.reuse ;  /* 0x000000002d2d7223 */ /* 0x180fe20000010818 */
[-CC-:B------:R-:W-:Y:S01]  /*9a50*/  FFMA.FTZ R51, R51, R0.reuse, -R24.reuse ;  /* 0x0000000033337223 */ /* 0x180fe20000010818 */
[-C--:B------:R-:W-:Y:S01]  /*9a60*/  FFMA.FTZ R49, R49, R0.reuse, -R24 ;  /* 0x0000000031317223 */ /* 0x080fe20000010818 */
[----:B---3--:R-:W-:Y:S01]  /*9a70*/  FADD.FTZ R27, R69, R38 ;  /* 0x00000026451b7221 */ /* 0x008fe20000010000 */
[----:B------:R-:W1:Y:S01]  /*9a80*/  MUFU.EX2 R25, R25 ;  /* 0x0000001900197308 */ /* 0x000e620000000800 */
[-CC-:B------:R-:W-:Y:S01]  /*9a90*/  FFMA.FTZ R55, R55, R0.reuse, -R24.reuse ;  /* 0x0000000037377223 */ /* 0x180fe20000010818 */
[-CC-:B------:R-:W-:Y:S01]  /*9aa0*/  FFMA.FTZ R53, R53, R0.reuse, -R24.reuse ;  /* 0x0000000035357223 */ /* 0x180fe20000010818 */
[----:B-----5:R-:W-:Y:S01]  /*9ab0*/  FADD.FTZ R40, R154, R27 ;  /* 0x0000001b9a287221 */ /* 0x020fe20000010000 */
[-CC-:B------:R-:W-:Y:S01]  /*9ac0*/  FFMA.FTZ R59, R59, R0.reuse, -R24.reuse ;  /* 0x000000003b3b7223 */ /* 0x180fe20000010818 */
[-CC-:B------:R-:W-:Y:S01]  /*9ad0*/  FFMA.FTZ R57, R57, R0.reuse, -R24.reuse ;  /* 0x0000000039397223 */ /* 0x180fe20000010818 */
[-C--:B------:R-:W-:Y:S01]  /*9ae0*/  FFMA.FTZ R75, R75, R0.reuse, -R24 ;  /* 0x000000004b4b7223 */ /* 0x080fe20000010818 */
[----:B------:R-:W-:Y:S01]  /*9af0*/  FADD.FTZ R27, R63, R40 ;  /* 0x000000283f1b7221 */ /* 0x000fe20000010000 */
[----:B------:R-:W2:Y:S01]  /*9b00*/  MUFU.EX2 R26, R31 ;  /* 0x0000001f001a7308 */ /* 0x000ea20000000800 */
[----:B0-----:R-:W-:Y:S01]  /*9b10*/  FADD.FTZ R6, R201, R10 ;  /* 0x0000000ac9067221 */ /* 0x001fe20000010000 */
[-CC-:B------:R-:W-:Y:S01]  /*9b20*/  FFMA.FTZ R77, R77, R0.reuse, -R24.reuse ;  /* 0x000000004d4d7223 */ /* 0x180fe20000010818 */
[-CC-:B------:R-:W-:Y:S01]  /*9b30*/  FFMA.FTZ R79, R79, R0.reuse, -R24.reuse ;  /* 0x000000004f4f7223 */ /* 0x180fe20000010818 */
[-CC-:B------:R-:W-:Y:S01]  /*9b40*/  FFMA.FTZ R81, R81, R0.reuse, -R24.reuse ;  /* 0x0000000051517223 */ /* 0x180fe20000010818 */
[----:B------:R-:W-:Y:S01]  /*9b50*/  FFMA.FTZ R83, R83, R0, -R24 ;  /* 0x0000000053537223 */ /* 0x000fe20000010818 */
[----:B------:R-:W-:-:S02]  /*9b60*/  F2FP.BF16.F32.PACK_AB R201, R10, R201 ;  /* 0x000000c90ac9723e */ /* 0x000fc400000010ff */
[----:B------:R-:W0:Y:S01]  /*9b70*/  MUFU.EX2 R29, R29 ;  /* 0x0000001d001d7308 */ /* 0x000e220000000800 */
[----:B-1----:R-:W-:Y:S01]  /*9b80*/  FADD.FTZ R7, R25, R6 ;  /* 0x0000000619077221 */ /* 0x002fe20000010000 */
[----:B------:R-:W-:Y:S02]  /*9b90*/  F2FP.BF16.F32.PACK_AB R200, R61, R200 ;  /* 0x000000c83dc8723e */ /* 0x000fe400000010ff */
[----:B------:R-:W-:Y:S02]  /*9ba0*/  F2FP.BF16.F32.PACK_AB R202, R65, R202 ;  /* 0x000000ca41ca723e */ /* 0x000fe400000010ff */
[----:B------:R-:W-:Y:S02]  /*9bb0*/  F2FP.BF16.F32.PACK_AB R152, R69, R152 ;  /* 0x000000984598723e */ /* 0x000fe400000010ff */
[----:B------:R-:W1:Y:S01]  /*9bc0*/  MUFU.EX2 R28, R35 ;  /* 0x00000023001c7308 */ /* 0x000e620000000800 */
[----:B--2---:R-:W-:Y:S01]  /*9bd0*/  FADD.FTZ R6, R26, R7 ;  /* 0x000000071a067221 */ /* 0x004fe20000010000 */
[----:B------:R-:W-:-:S02]  /*9be0*/  F2FP.BF16.F32.PACK_AB R154, R63, R154 ;  /* 0x0000009a3f9a723e */ /* 0x000fc400000010ff */
[----:B------:R-:W-:-:S04]  /*9bf0*/  F2FP.BF16.F32.PACK_AB R203, R26, R25 ;  /* 0x000000191acb723e */ /* 0x000fc800000010ff */
[----:B------:R-:W2:Y:S01]  /*9c00*/  MUFU.EX2 R33, R33 ;  /* 0x0000002100217308 */ /* 0x000ea20000000800 */
[----:B0-----:R-:W-:Y:S01]  /*9c10*/  FADD.FTZ R7, R29, R6 ;  /* 0x000000061d077221 */ /* 0x001fe20000010000 */
[----:B------:R-:W-:Y:S01]  /*9c20*/  FADD.FTZ R6, R156, R27 ;  /* 0x0000001b9c067221 */ /* 0x000fe20000010000 */
[----:B------:R-:W-:-:S03]  /*9c30*/  F2FP.BF16.F32.PACK_AB R156, R67, R156 ;  /* 0x0000009c439c723e */ /* 0x000fc600000010ff */
[----:B------:R-:W-:Y:S01]  /*9c40*/  FADD.FTZ R27, R67, R6 ;  /* 0x00000006431b7221 */ /* 0x000fe20000010000 */
[----:B------:R-:W-:Y:S01]  /*9c50*/  VIADD R6, R8, 0x22840 ;  /* 0x0002284008067836 */ /* 0x000fe20000000000 */
[----:B------:R-:W0:Y:S01]  /*9c60*/  MUFU.EX2 R30, R39 ;  /* 0x00000027001e7308 */ /* 0x000e220000000800 */
[----:B-1----:R-:W-:Y:S01]  /*9c70*/  FADD.FTZ R40, R28, R7 ;  /* 0x000000071c287221 */ /* 0x002fe20000010000 */
[----:B------:R-:W-:Y:S01]  /*9c80*/  FADD.FTZ R44, R158, R27 ;  /* 0x0000001b9e2c7221 */ /* 0x000fe20000010000 */
[C---:B------:R-:W-:Y:S02]  /*9c90*/  F2FP.BF16.F32.PACK_AB R158, R71.reuse, R158 ;  /* 0x0000009e479e723e */ /* 0x040fe400000010ff */
[----:B------:R-:W-:Y:S01]  /*9ca0*/  PRMT R6, R72, 0x654, R6 ;  /* 0x0000065448067816 */ /* 0x000fe20000000006 */
[----:B------:R-:W-:Y:S01]  /*9cb0*/  FADD.FTZ R27, R71, R44 ;  /* 0x0000002c471b7221 */ /* 0x000fe20000010000 */
[----:B------:R-:W-:Y:S01]  /*9cc0*/  F2FP.BF16.F32.PACK_AB R153, R28, R29 ;  /* 0x0000001d1c99723e */ /* 0x000fe200000010ff */
[----:B------:R-:W1:Y:S01]  /*9cd0*/  MUFU.EX2 R37, R37 ;  /* 0x0000002500257308 */ /* 0x000e620000000800 */
[----:B--2---:R-:W-:Y:S01]  /*9ce0*/  FADD.FTZ R7, R33, R40 ;  /* 0x0000002821077221 */ /* 0x004fe20000010000 */
[----:B------:R2:W-:Y:S06]  /*9cf0*/  SYNCS.ARRIVE.TRANS64.RED.A1T0 RZ, [R6+URZ], RZ ;  /* 0x000000ff06ff79a7 */ /* 0x0005ec000810043f */
[----:B------:R-:W2:Y:S01]  /*9d00*/  MUFU.EX2 R32, R43 ;  /* 0x0000002b00207308 */ /* 0x000ea20000000800 */
[C---:B0-----:R-:W-:Y:S01]  /*9d10*/  FADD.FTZ R42, R30.reuse, R7 ;  /* 0x000000071e2a7221 */ /* 0x041fe20000010000 */
[----:B------:R-:W-:-:S06]  /*9d20*/  F2FP.BF16.F32.PACK_AB R155, R30, R33 ;  /* 0x000000211e9b723e */ /* 0x000fcc00000010ff */
[----:B------:R-:W0:Y:S01]  /*9d30*/  MUFU.EX2 R41, R41 ;  /* 0x0000002900297308 */ /* 0x000e220000000800 */
[----:B-1----:R-:W-:Y:S01]  /*9d40*/  FADD.FTZ R7, R37, R42 ;  /* 0x0000002a25077221 */ /* 0x002fe20000010000 */
[----:B------:R-:W-:Y:S01]  /*9d50*/  FADD.FTZ R42, R160, R27 ;  /* 0x0000001ba02a7221 */ /* 0x000fe20000010000 */
[----:B------:R-:W-:-:S03]  /*9d60*/  F2FP.BF16.F32.PACK_AB R160, R85, R160 ;  /* 0x000000a055a0723e */ /* 0x000fc600000010ff */
[----:B------:R-:W-:Y:S02]  /*9d70*/  FADD.FTZ R27, R85, R42 ;  /* 0x0000002a551b7221 */ /* 0x000fe40000010000 */
[----:B------:R-:W1:Y:S01]  /*9d80*/  MUFU.EX2 R34, R47 ;  /* 0x0000002f00227308 */ /* 0x000e620000000800 */
[----:B--2---:R-:W-:Y:S01]  /*9d90*/  FADD.FTZ R6, R32, R7 ;  /* 0x0000000720067221 */ /* 0x004fe20000010000 */
[----:B------:R-:W-:Y:S01]  /*9da0*/  FADD.FTZ R44, R162, R27 ;  /* 0x0000001ba22c7221 */ /* 0x000fe20000010000 */
[C---:B------:R-:W-:Y:S02]  /*9db0*/  F2FP.BF16.F32.PACK_AB R162, R87.reuse, R162 ;  /* 0x000000a257a2723e */ /* 0x040fe400000010ff */
[----:B------:R-:W-:Y:S01]  /*9dc0*/  F2FP.BF16.F32.PACK_AB R157, R32, R37 ;  /* 0x00000025209d723e */ /* 0x000fe200000010ff */
[----:B------:R-:W-:Y:S02]  /*9dd0*/  FADD.FTZ R27, R87, R44 ;  /* 0x0000002c571b7221 */ /* 0x000fe40000010000 */
[----:B------:R-:W2:Y:S01]  /*9de0*/  MUFU.EX2 R45, R45 ;  /* 0x0000002d002d7308 */ /* 0x000ea20000000800 */
[----:B0-----:R-:W-:Y:S01]  /*9df0*/  FADD.FTZ R7, R41, R6 ;  /* 0x0000000629077221 */ /* 0x001fe20000010000 */
[----:B------:R-:W-:Y:S01]  /*9e00*/  FADD.FTZ R24, R164, R27 ;  /* 0x0000001ba4187221 */ /* 0x000fe20000010000 */
[----:B------:R-:W-:-:S03]  /*9e10*/  F2FP.BF16.F32.PACK_AB R164, R89, R164 ;  /* 0x000000a459a4723e */ /* 0x000fc600000010ff */
[----:B------:R-:W-:Y:S02]  /*9e20*/  FADD.FTZ R27, R89, R24 ;  /* 0x00000018591b7221 */ /* 0x000fe40000010000 */
[----:B------:R-:W0:Y:S01]  /*9e30*/  MUFU.EX2 R36, R51 ;  /* 0x0000003300247308 */ /* 0x000e220000000800 */
[C---:B-1----:R-:W-:Y:S01]  /*9e40*/  FADD.FTZ R6, R34.reuse, R7 ;  /* 0x0000000722067221 */ /* 0x042fe20000010000 */
[----:B------:R-:W-:-:S06]  /*9e50*/  F2FP.BF16.F32.PACK_AB R159, R34, R41 ;  /* 0x00000029229f723e */ /* 0x000fcc00000010ff */
        /* <DEDUP_REMOVED lines=45> */
.L_x_751:
[----:B------:R0:W1:Y:S01]  /*a130*/  SYNCS.PHASECHK.TRANS64.TRYWAIT P1, [R8+URZ+0x22850], R73 ;  /* 0x02285049080075a7 */ /* 0x000062000802017f */
[----:B------:R-:W-:Y:S05]  /*a140*/  @!P0 BRA `(.L_x_752) ;  /* 0x0000000000048947 */ /* 0x000fea0003800000 */
[----:B------:R-:W-:Y:S01]  /*a150*/  BPT.TRAP 0x1 ;  /* 0x000000040000795c */ /* 0x000fe20000300000 */
.L_x_752:
[----:B------:R-:W-:Y:S04]  /*a160*/  BSSY B0, `(.L_x_753) ;  /* 0x0000004000007945 */ /* 0x000fe80003800000 */
[----:B-1----:R-:W-:Y:S05]  /*a170*/  @P1 BRA `(.L_x_754) ;  /* 0x0000000000081947 */ /* 0x002fea0003800000 */
[----:B------:R-:W1:Y:S02]  /*a180*/  SYNCS.PHASECHK.TRANS64.TRYWAIT P1, [R8+URZ+0x22850], R73 ;  /* 0x02285049080075a7 */ /* 0x000e64000802017f */
[----:B-1----:R-:W-:Y:S05]  /*a190*/  @!P1 BRA `(.L_x_755) ;  /* 0x000000d4000c9947 */ /* 0x002fea0003800000 */
.L_x_754:
[----:B------:R-:W-:Y:S05]  /*a1a0*/  BSYNC B0 ;  /* 0x0000000000007941 */ /* 0x000fea0003800000 */
.L_x_753:
[----:B------:R-:W-:Y:S05]  /*a1b0*/  WARPSYNC.ALL ;  /* 0x0000000000007948 */ /* 0x000fea0003800000 */
[----:B------:R-:W-:Y:S01]  /*a1c0*/  VIADD R10, R19, 0x400 ;  /* 0x00000400130a7836 */ /* 0x000fe20000000000 */
[----:B------:R2:W-:Y:S01]  /*a1d0*/  BAR.SYNC.DEFER_BLOCKING R9, 0x100 ;  /* 0x000400090000751d */ /* 0x0005e20000010000 */
[----:B------:R-:W-:Y:S02]  /*a1e0*/  IMAD.MOV.U32 R25, RZ, RZ, 0x40000040 ;  /* 0x40000040ff197424 */ /* 0x000fe400078e00ff */
[----:B------:R-:W-:Y:S01]  /*a1f0*/  IMAD.MOV.U32 R27, RZ, RZ, 0x40000040 ;  /* 0x40000040ff1b7424 */ /* 0x000fe200078e00ff */
[----:B------:R-:W-:Y:S01]  /*a200*/  SHF.R.U32.HI R10, RZ, 0x4, R10 ;  /* 0x00000004ff0a7819 */ /* 0x000fe2000001160a */
[----:B------:R-:W-:Y:S01]  /*a210*/  IMAD.MOV.U32 R29, RZ, RZ, 0x40000040 ;  /* 0x40000040ff1d7424 */ /* 0x000fe200078e00ff */
[----:B------:R-:W-:Y:S01]  /*a220*/  R2UR UR7, R25 ;  /* 0x00000000190772ca */ /* 0x000fe200000e0000 */
[----:B------:R-:W-:Y:S01]  /*a230*/  IMAD.MOV.U32 R31, RZ, RZ, 0x40000040 ;  /* 0x40000040ff1f7424 */ /* 0x000fe200078e00ff */
[----:B------:R-:W-:-:S02]  /*a240*/  LOP3.LUT R10, R10, 0x3fff, RZ, 0xc0, !PT ;  /* 0x00003fff0a0a7812 */ /* 0x000fc400078ec0ff */
[----:B------:R-:W-:Y:S02]  /*a250*/  R2UR UR11, R27 ;  /* 0x000000001b0b72ca */ /* 0x000fe400000e0000 */
[----:B------:R-:W-:Y:S02]  /*a260*/  LOP3.LUT R228, R10, 0x3000000, RZ, 0xfc, !PT ;  /* 0x030000000ae47812 */ /* 0x000fe400078efcff */
[----:B------:R-:W-:Y:S02]  /*a270*/  R2UR UR15, R29 ;  /* 0x000000001d0f72ca */ /* 0x000fe400000e0000 */
[----:B------:R-:W-:Y:S01]  /*a280*/  R2UR UR19, R27 ;  /* 0x000000001b1372ca */ /* 0x000fe200000e0000 */
[----:B------:R-:W-:Y:S01]  /*a290*/  IMAD R24, R206, 0xc00, R228 ;  /* 0x00000c00ce187824 */ /* 0x000fe200078e02e4 */
[----:B------:R-:W-:Y:S02]  /*a2a0*/  R2UR UR23, R31 ;  /* 0x000000001f1772ca */ /* 0x000fe400000e0000 */
[----:B------:R-:W-:Y:S01]  /*a2b0*/  R2UR UR27, R25 ;  /* 0x00000000191b72ca */ /* 0x000fe200000e0000 */
[C---:B------:R-:W-:Y:S01]  /*a2c0*/  VIADD R26, R24.reuse, 0x80 ;  /* 0x00000080181a7836 */ /* 0x040fe20000000000 */
[C---:B------:R-:W-:Y:S01]  /*a2d0*/  R2UR UR6, R24.reuse ;  /* 0x00000000180672ca */ /* 0x040fe200000e0000 */
[----:B------:R-:W-:-:S02]  /*a2e0*/  VIADD R28, R24, 0x100 ;  /* 0x00000100181c7836 */ /* 0x000fc40000000000 */
[----:B------:R-:W-:Y:S01]  /*a2f0*/  VIADD R30, R24, 0x200 ;  /* 0x00000200181e7836 */ /* 0x000fe20000000000 */
[----:B------:R-:W-:Y:S01]  /*a300*/  R2UR UR10, R26 ;  /* 0x000000001a0a72ca */ /* 0x000fe200000e0000 */
[----:B------:R-:W-:Y:S01]  /*a310*/  VIADD R26, R24, 0x180 ;  /* 0x00000180181a7836 */ /* 0x000fe20000000000 */
[----:B------:R-:W-:Y:S01]  /*a320*/  R2UR UR14, R28 ;  /* 0x000000001c0e72ca */ /* 0x000fe200000e0000 */
[----:B------:R-:W-:Y:S01]  /*a330*/  VIADD R24, R24, 0x280 ;  /* 0x0000028018187836 */ /* 0x000fe20000000000 */
[----:B------:R-:W-:Y:S02]  /*a340*/  R2UR UR22, R30 ;  /* 0x000000001e1672ca */ /* 0x000fe400000e0000 */
[----:B------:R-:W-:Y:S02]  /*a350*/  R2UR UR18, R26 ;  /* 0x000000001a1272ca */ /* 0x000fe400000e0000 */
[----:B------:R-:W-:Y:S02]  /*a360*/  R2UR UR26, R24 ;  /* 0x00000000181a72ca */ /* 0x000fe400000e0000 */
[----:B01----:R-:W-:-:S06]  /*a370*/  WARPGROUP.ARRIVE ;  /* 0x00000000000079c5 */ /* 0x003fcc0000000000 */
[----:B------:R-:W-:Y:S03]  /*a380*/  HGMMA.64x256x16.F32.BF16 R24, R200, gdesc[UR4].tnspB, RZ, !UPT, gsb0 ;  /* 0x43e00004c8187df0 */ /* 0x000fe6000c0018ff */
[----:B------:R-:W-:Y:S02]  /*a390*/  WARPGROUP.DEPBAR.LE gsb0, 0x0 ;  /* 0x00008000000079c5 */ /* 0x000fe40000010000 */
[----:B------:R-:W-:-:S15]  /*a3a0*/  WARPGROUP.ARRIVE ;  /* 0x00000000000079c5 */ /* 0x000fde0000000000 */
[----:B------:R-:W-:-:S08]  /*a3b0*/  NOP ;  /* 0x0000000000007918 */ /* 0x000fd00000000000 */
[----:B------:R-:W-:Y:S03]  /*a3c0*/  HGMMA.64x256x16.F32.BF16 R24, R152, gdesc[UR8].tnspB, R24, gsb0 ;  /* 0x43e0000898187df0 */ /* 0x000fe60008001818 */
        /* <DEDUP_REMOVED lines=17> */
[----:B--2---:R-:W-:Y:S05]  /*a4e0*/  @!P0 BRA `(.L_x_756) ;  /* 0x0000000000048947 */ /* 0x004fea0003800000 */
[----:B------:R-:W-:Y:S01]  /*a4f0*/  BPT.TRAP 0x1 ;  /* 0x000000040000795c */ /* 0x000fe20000300000 */
.L_x_756:
[----:B------:R-:W0:Y:S01]  /*a500*/  S2R R9, SR_CgaCtaId ;  /* 0x0000000000097919 */ /* 0x000e220000008800 */
[----:B------:R-:W-:Y:S01]  /*a510*/  ISETP.GE.AND P1, PT, R177, 0x61, PT ;  /* 0x00000061b100780c */ /* 0x000fe20003f26270 */
[----:B------:R-:W-:-:S05]  /*a520*/  VIADD R8, R8, 0x22860 ;  /* 0x0002286008087836 */ /* 0x000fca0000000000 */
[----:B0-----:R-:W-:-:S04]  /*a530*/  PRMT R8, R9, 0x654, R8 ;  /* 0x0000065409087816 */ /* 0x001fc80000000008 */
[----:B------:R0:W-:Y:S03]  /*a540*/  SYNCS.ARRIVE.TRANS64.RED.A1T0 RZ, [R8+URZ], RZ ;  /* 0x000000ff08ff79a7 */ /* 0x0001e6000810043f */
[----:B------:R-:W-:Y:S05]  /*a550*/  @!P1 BRA `(.L_x_757) ;  /* 0x0000001c00d09947 */ /* 0x000fea0003800000 */
[----:B0-----:R-:W-:Y:S02]  /*a560*/  VIADD R8, R178, 0xfffffffe ;  /* 0xfffffffeb2087836 */ /* 0x001fe40000000000 */
[----:B------:R-:W-:Y:S02]  /*a570*/  IMAD.MOV.U32 R201, RZ, RZ, R173 ;  /* 0x000000ffffc97224 */ /* 0x000fe400078e00ad */
[----:B------:R-:W-:-:S07]  /*a580*/  IMAD.MOV.U32 R200, RZ, RZ, R3 ;  /* 0x000000ffffc87224 */ /* 0x000fce00078e0003 */
.L_x_769:
[----:B------:R-:W-:Y:S01]  /*a590*/  VIADD R206, R206, 0x1 ;  /* 0x00000001cece7836 */ /* 0x000fe20000000000 */
[----:B------:R-:W-:Y:S05]  /*a5a0*/  YIELD ;  /* 0x0000000000007946 */ /* 0x000fea0003800000 */
[----:B------:R-:W-:Y:S02]  /*a5b0*/  ISETP.NE.AND P2, PT, R206, 0x2, PT ;  /* 0x00000002ce00780c */ /* 0x000fe40003f45270 */
[C---:B------:R-:W-:Y:S01]  /*a5c0*/  ISETP.GT.AND P1, PT, R8.reuse, RZ, PT ;  /* 0x000000ff0800720c */ /* 0x040fe20003f24270 */
[----:B------:R-:W-:Y:S01]  /*a5d0*/  VIADD R8, R8, 0xffffffff ;  /* 0xffffffff08087836 */ /* 0x000fe20000000000 */
[----:B------:R-:W-:-:S02]  /*a5e0*/  SEL R3, RZ, 0x1, P2 ;  /* 0x00000001ff037807 */ /* 0x000fc40001000000 */
[----:B------:R-:W-:Y:S02]  /*a5f0*/  SEL R206, R206, RZ, P2 ;  /* 0x000000ffcece7207 */ /* 0x000fe40001000000 */
[----:B------:R-:W-:Y:S01]  /*a600*/  LOP3.LUT R216, R216, R3, RZ, 0x3c, !PT ;  /* 0x00000003d8d87212 */ /* 0x000fe200078e3cff */
[----:B-12---:R-:W-:Y:S06]  /*a610*/  @!P0 BRA `(.L_x_758) ;  /* 0x0000000000048947 */ /* 0x006fec0003800000 */
[----:B------:R-:W-:Y:S01]  /*a620*/  BPT.TRAP 0x1 ;  /* 0x000000040000795c */ /* 0x000fe20000300000 */
.L_x_758:
[----:B------:R-:W-:Y:S01]  /*a630*/  IMAD R9, R206, 0x8, R19 ;  /* 0x00000008ce097824 */ /* 0x000fe200078e0213 */
[----:B------:R-:W-:-:S04]  /*a640*/  SHF.L.U32 R10, R216, 0x1f, RZ ;  /* 0x0000001fd80a7819 */ /* 0x000fc800000006ff */
[----:B------:R0:W1:Y:S01]  /*a650*/  SYNCS.PHASECHK.TRANS64.TRYWAIT P2, [R9+URZ+0x22830], R10 ;  /* 0x0228300a090075a7 */ /* 0x000062000804017f */
[----:B------:R-:W-:Y:S05]  /*a660*/  @!P0 BRA `(.L_x_759) ;  /* 0x0000000000048947 */ /* 0x000fea0003800000 */
[----:B------:R-:W-:Y:S01]  /*a670*/  BPT.TRAP 0x1 ;  /* 0x000000040000795c */ /* 0x000fe20000300000 */
.L_x_759:
[----:B------:R-:W2:Y:S01]  /*a680*/  LDL R0, [R1] ;  /* 0x0000000001007983 */ /* 0x000ea20000100800 */
[----:B------:R-:W-:Y:S02]  /*a690*/  IMAD.MOV.U32 R157, RZ, RZ, 0x40000040 ;  /* 0x40000040ff9d7424 */ /* 0x000fe400078e00ff */
[----:B--2---:R-:W-:Y:S01]  /*a6a0*/  IMAD R156, R206, 0x300, R0 ;  /* 0x00000300ce9c7824 */ /* 0x004fe200078e0200 */
[----:B-1----:R-:W-:Y:S06]  /*a6b0*/  @P2 BRA `(.L_x_760) ;  /* 0x0000000000082947 */ /* 0x002fec0003800000 */
[----:B------:R-:W1:Y:S02]  /*a6c0*/  SYNCS.PHASECHK.TRANS64.TRYWAIT P2, [R9+URZ+0x22830], R10 ;  /* 0x0228300a090075a7 */ /* 0x000e64000804017f */
[----:B-1----:R-:W-:Y:S05]  /*a6d0*/  @!P2 BRA `(.L_x_761) ;  /* 0x000000cc00d0a947 */ /* 0x002fea0003800000 */
.L_x_760:
[----:B------:R-:W-:Y:S05]  /*a6e0*/  WARPSYNC.ALL ;  /* 0x0000000000007948 */ /* 0x000fea0003800000 */
[C---:B------:R-:W-:Y:S01]  /*a6f0*/  R2UR UR6, R156.reuse ;  /* 0x000000009c0672ca */ /* 0x040fe200000e0000 */
[C---:B------:R-:W-:Y:S01]  /*a700*/  VIADD R154, R156.reuse, 0x2 ;  /* 0x000000029c9a7836 */ /* 0x040fe20000000000 */
[----:B------:R-:W-:Y:S01]  /*a710*/  R2UR UR7, R157 ;  /* 0x000000009d0772ca */ /* 0x000fe200000e0000 */
[----:B------:R-:W-:Y:S01]  /*a720*/  VIADD R152, R156, 0x4 ;  /* 0x000000049c987836 */ /* 0x000fe20000000000 */
[----:B------:R-:W-:Y:S01]  /*a730*/  R2UR UR4, R4 ;  /* 0x00000000040472ca */ /* 0x000fe200000e0000 */
[----:B------:R-:W-:Y:S01]  /*a740*/  VIADD R156, R156, 0x6 ;  /* 0x000000069c9c7836 */ /* 0x000fe20000000000 */
[----:B------:R-:W-:Y:S01]  /*a750*/  R2UR UR5, R5 ;  /* 0x00000000050572ca */ /* 0x000fe200000e0000 */
[----:B------:R-:W-:Y:S01]  /*a760*/  IMAD.MOV.U32 R155, RZ, RZ, 0x40000040 ;  /* 0x40000040ff9b7424 */ /* 0x000fe200078e00ff */
[----:B------:R-:W-:Y:S01]  /*a770*/  R2UR UR10, R154 ;  /* 0x000000009a0a72ca */ /* 0x000fe200000e0000 */
[----:B------:R-:W-:Y:S01]  /*a780*/  IMAD.MOV.U32 R153, RZ, RZ, 0x40000040 ;  /* 0x40000040ff997424 */ /* 0x000fe200078e00ff */
[----:B------:R-:W-:Y:S01]  /*a790*/  R2UR UR14, R152 ;  /* 0x00000000980e72ca */ /* 0x000fe200000e0000 */
[----:B------:R-:W-:Y:S01]  /*a7a0*/  IMAD.MOV.U32 R157, RZ, RZ, 0x40000040 ;  /* 0x40000040ff9d7424 */ /* 0x000fe200078e00ff */
[----:B------:R-:W-:Y:S01]  /*a7b0*/  R2UR UR11, R155 ;  /* 0x000000009b0b72ca */ /* 0x000fe200000e0000 */
[----:B------:R-:W2:Y:S01]  /*a7c0*/  S2R R0, SR_TID.X ;  /* 0x0000000000007919 */ /* 0x000ea20000002100 */
[----:B------:R-:W-:-:S02]  /*a7d0*/  R2UR UR15, R153 ;  /* 0x00000000990f72ca */ /* 0x000fc400000e0000 */
[----:B------:R-:W-:Y:S02]  /*a7e0*/  R2UR UR18, R156 ;  /* 0x000000009c1272ca */ /* 0x000fe400000e0000 */
[----:B------:R-:W-:Y:S02]  /*a7f0*/  R2UR UR19, R157 ;  /* 0x000000009d1372ca */ /* 0x000fe400000e0000 */
[----:B------:R-:W-:Y:S01]  /*a800*/  WARPGROUP.ARRIVE ;  /* 0x00000000000079c5 */ /* 0x000fe20000000000 */
[----:B------:R-:W-:Y:S02]  /*a810*/  R2UR UR8, R20 ;  /* 0x00000000140872ca */ /* 0x000fe400000e0000 */
[----:B------:R-:W-:Y:S02]  /*a820*/  R2UR UR9, R21 ;  /* 0x00000000150972ca */ /* 0x000fe400000e0000 */
[----:B------:R-:W-:Y:S01]  /*a830*/  R2UR UR12, R14 ;  /* 0x000000000e0c72ca */ /* 0x000fe200000e0000 */
[----:B------:R-:W-:Y:S01]  /*a840*/  HGMMA.64x96x16.F32.BF16 R152, gdesc[UR4], RZ, !UPT, gsb0 ;  /* 0x01600000049879f0 */ /* 0x000fe2000c0018ff */
[----:B------:R-:W-:-:S02]  /*a850*/  R2UR UR13, R15 ;  /* 0x000000000f0d72ca */ /* 0x000fc400000e0000 */
[----:B------:R-:W-:Y:S02]  /*a860*/  R2UR UR16, R12 ;  /* 0x000000000c1072ca */ /* 0x000fe400000e0000 */
[----:B------:R-:W-:Y:S02]  /*a870*/  R2UR UR17, R13 ;  /* 0x000000000d1172ca */ /* 0x000fe400000e0000 */
        /* <DEDUP_REMOVED lines=15> */
.L_x_762:
        /* <DEDUP_REMOVED lines=24> */
[----:B------:R-:W3:Y:S02]  /*aaf0*/  SHFL.BFLY PT, R3, R0, 0x2, 0x1f ;  /* 0x0c401f0000037f89 */ /* 0x000ee400000e0000 */
[----:B---3--:R-:W-:-:S05]  /*ab00*/  FMNMX.FTZ R3, R0, R3, !PT ;  /* 0x0000000300037209 */ /* 0x008fca0007810000 */
[----:B------:R-:W3:Y:S02]  /*ab10*/  SHFL.BFLY PT, R0, R3, 0x1, 0x1f ;  /* 0x0c201f0003007f89 */ /* 0x000ee400000e0000 */
[----:B---3--:R-:W-:Y:S02]  /*ab20*/  FMNMX.FTZ R3, R3, R0, !PT ;  /* 0x0000000003037209 */ /* 0x008fe40007810000 */
[----:B------:R-:W3:Y:S03]  /*ab30*/  LDC R0, c[0x0][0x988] ;  /* 0x00026200ff007b82 */ /* 0x000ee60000000800 */
[C---:B------:R-:W-:Y:S01]  /*ab40*/  FADD.FTZ R200, -R3.reuse, R200 ;  /* 0x000000c803c87221 */ /* 0x040fe20000010100 */
[----:B---3--:R-:W-:-:S04]  /*ab50*/  FMUL.FTZ R203, R3, R0 ;  /* 0x0000000003cb7220 */ /* 0x008fc80000410000 */
[-CC-:B------:R-:W-:Y:S01]  /*ab60*/  FFMA.FTZ R224, R172, R0.reuse, -R203.reuse ;  /* 0x00000000ace07223 */ /* 0x180fe200000108cb */
[-CC-:B------:R-:W-:Y:S01]  /*ab70*/  FFMA.FTZ R152, R152, R0.reuse, -R203.reuse ;  /* 0x0000000098987223 */ /* 0x180fe200000108cb */
[-C--:B------:R-:W-:Y:S01]  /*ab80*/  FMUL.FTZ R172, R200, R0.reuse ;  /* 0x00000000c8ac7220 */ /* 0x080fe20000410000 */
[-CC-:B------:R-:W-:Y:S01]  /*ab90*/  FFMA.FTZ R153, R153, R0.reuse, -R203.reuse ;  /* 0x0000000099997223 */ /* 0x180fe200000108cb */
[-CC-:B------:R-:W-:Y:S01]  /*aba0*/  FFMA.FTZ R156, R156, R0.reuse, -R203.reuse ;  /* 0x000000009c9c7223 */ /* 0x180fe200000108cb */
[-CC-:B------:R-:W-:Y:S01]  /*abb0*/  FFMA.FTZ R157, R157, R0.reuse, -R203.reuse ;  /* 0x000000009d9d7223 */ /* 0x180fe200000108cb */
[-CC-:B------:R-:W-:Y:S01]  /*abc0*/  FFMA.FTZ R160, R160, R0.reuse, -R203.reuse ;  /* 0x00000000a0a07223 */ /* 0x180fe200000108cb */
[----:B------:R-:W-:Y:S01]  /*abd0*/  MUFU.EX2 R152, R152 ;  /* 0x0000009800987308 */ /* 0x000fe20000000800 */
[-CC-:B------:R-:W-:Y:S01]  /*abe0*/  FFMA.FTZ R161, R161, R0.reuse, -R203.reuse ;  /* 0x00000000a1a17223 */ /* 0x180fe200000108cb */
[-CC-:B------:R-:W-:Y:S01]  /*abf0*/  FFMA.FTZ R173, R173, R0.reuse, -R203.reuse ;  /* 0x00000000adad7223 */ /* 0x180fe200000108cb */
[-CC-:B------:R-:W-:Y:S01]  /*ac00*/  FFMA.FTZ R164, R164, R0.reuse, -R203.reuse ;  /* 0x00000000a4a47223 */ /* 0x180fe200000108cb */
[-CC-:B------:R-:W-:Y:S01]  /*ac10*/  FFMA.FTZ R165, R165, R0.reuse, -R203.reuse ;  /* 0x00000000a5a57223 */ /* 0x180fe200000108cb */
[-CC-:B------:R-:W-:Y:S01]  /*ac20*/  FFMA.FTZ R168, R168, R0.reuse, -R203.reuse ;  /* 0x00000000a8a87223 */ /* 0x180fe200000108cb */
[-CC-:B------:R-:W-:Y:S01]  /*ac30*/  FFMA.FTZ R169, R169, R0.reuse, -R203.reuse ;  /* 0x00000000a9a97223 */ /* 0x180fe200000108cb */
[-CC-:B------:R-:W-:Y:S01]  /*ac40*/  FFMA.FTZ R176, R176, R0.reuse, -R203.reuse ;  /* 0x00000000b0b07223 */ /* 0x180fe200000108cb */
[----:B------:R-:W3:Y:S01]  /*ac50*/  MUFU.EX2 R172, R172 ;  /* 0x000000ac00ac7308 */ /* 0x000ee20000000800 */
[-CC-:B------:R-:W-:Y:S01]  /*ac60*/  FFMA.FTZ R177, R177, R0.reuse, -R203.reuse ;  /* 0x00000000b1b17223 */ /* 0x180fe200000108cb */
[-CC-:B------:R-:W-:Y:S01]  /*ac70*/  FFMA.FTZ R180, R180, R0.reuse, -R203.reuse ;  /* 0x00000000b4b47223 */ /* 0x180fe200000108cb */
[-CC-:B------:R-:W-:Y:S01]  /*ac80*/  FFMA.FTZ R181, R181, R0.reuse, -R203.reuse ;  /* 0x00000000b5b57223 */ /* 0x180fe200000108cb */
[-CC-:B------:R-:W-:Y:S01]  /*ac90*/  FFMA.FTZ R184, R184, R0.reuse, -R203.reuse ;  /* 0x00000000b8b87223 */ /* 0x180fe200000108cb */
[-CC-:B------:R-:W-:Y:S01]  /*aca0*/  FFMA.FTZ R185, R185, R0.reuse, -R203.reuse ;  /* 0x00000000b9b97223 */ /* 0x180fe200000108cb */
[-CC-:B------:R-:W-:Y:S01]  /*acb0*/  FFMA.FTZ R188, R188, R0.reuse, -R203.reuse ;  /* 0x00000000bcbc7223 */ /* 0x180fe200000108cb */
[-CC-:B------:R-:W-:Y:S01]  /*acc0*/  FFMA.FTZ R189, R189, R0.reuse, -R203.reuse ;  /* 0x00000000bdbd7223 */ /* 0x180fe200000108cb */
[----:B------:R-:W4:Y:S01]  /*acd0*/  MUFU.EX2 R153, R153 ;  /* 0x0000009900997308 */ /* 0x000f220000000800 */
[-CC-:B------:R-:W-:Y:S01]  /*ace0*/  FFMA.FTZ R192, R192, R0.reuse, -R203.reuse ;  /* 0x00000000c0c07223 */ /* 0x180fe200000108cb */
[-CC-:B------:R-:W-:Y:S01]  /*acf0*/  FFMA.FTZ R193, R193, R0.reuse, -R203.reuse ;  /* 0x00000000c1c17223 */ /* 0x180fe200000108cb */
[-CC-:B------:R-:W-:Y:S01]  /*ad00*/  FFMA.FTZ R196, R196, R0.reuse, -R203.reuse ;  /* 0x00000000c4c47223 */ /* 0x180fe200000108cb */
[----:B------:R-:W-:-:S02]  /*ad10*/  FFMA.FTZ R197, R197, R0, -R203 ;  /* 0x00000000c5c57223 */ /* 0x000fc400000108cb */
[----:B------:R-:W5:Y:S02]  /*ad20*/  S2R R203, SR_CgaCtaId ;  /* 0x0000000000cb7919 */ /* 0x000f640000008800 */
[----:B------:R-:W0:Y:S01]  /*ad30*/  MUFU.EX2 R156, R156 ;  /* 0x0000009c009c7308 */ /* 0x000e220000000800 */
[----:B---3--:R-:W-:Y:S01]  /*ad40*/  FFMA.FTZ R6, R172, R6, R152 ;  /* 0x00000006ac067223 */ /* 0x008fe20000010098 */
[-C--:B------:R-:W-:Y:S01]  /*ad50*/  FMUL.FTZ R24, R24, R172.reuse ;  /* 0x000000ac18187220 */ /* 0x080fe20000410000 */
[-C--:B------:R-:W-:Y:S01]  /*ad60*/  FMUL.FTZ R25, R25, R172.reuse ;  /* 0x000000ac19197220 */ /* 0x080fe20000410000 */
[-C--:B------:R-:W-:Y:S01]  /*ad70*/  FMUL.FTZ R28, R28, R172.reuse ;  /* 0x000000ac1c1c7220 */ /* 0x080fe20000410000 */
[-C--:B------:R-:W-:Y:S01]  /*ad80*/  FMUL.FTZ R29, R29, R172.reuse ;  /* 0x000000ac1d1d7220 */ /* 0x080fe20000410000 */
[-C--:B------:R-:W-:Y:S01]  /*ad90*/  FMUL.FTZ R32, R32, R172.reuse ;  /* 0x000000ac20207220 */ /* 0x080fe20000410000 */
[----:B------:R-:W-:Y:S01]  /*ada0*/  FMUL.FTZ R33, R33, R172 ;  /* 0x000000ac21217220 */ /* 0x000fe20000410000 */
[----:B------:R-:W3:Y:S01]  /*adb0*/  MUFU.EX2 R157, R157 ;  /* 0x0000009d009d7308 */ /* 0x000ee20000000800 */
[C---:B----4-:R-:W-:Y:S01]  /*adc0*/  FADD.FTZ R6, R153.reuse, R6 ;  /* 0x0000000699067221 */ /* 0x050fe20000010000 */
[----:B------:R-:W-:Y:S01]  /*add0*/  F2FP.BF16.F32.PACK_AB R200, R153, R152 ;  /* 0x0000009899c8723e */ /* 0x000fe200000010ff */
[-C--:B------:R-:W-:Y:S01]  /*ade0*/  FMUL.FTZ R36, R36, R172.reuse ;  /* 0x000000ac24247220 */ /* 0x080fe20000410000 */
[----:B------:R-:W-:Y:S01]  /*adf0*/  FMNMX.FTZ R153, R154, R201, !PT ;  /* 0x000000c99a997209 */ /* 0x000fe20007810000 */
[-C--:B------:R-:W-:Y:S01]  /*ae00*/  FMUL.FTZ R37, R37, R172.reuse ;  /* 0x000000ac25257220 */ /* 0x080fe20000410000 */
[-C--:B------:R-:W-:Y:S01]  /*ae10*/  FMUL.FTZ R40, R40, R172.reuse ;  /* 0x000000ac28287220 */ /* 0x080fe20000410000 */
[-C--:B------:R-:W-:Y:S01]  /*ae20*/  FMUL.FTZ R41, R41, R172.reuse ;  /* 0x000000ac29297220 */ /* 0x080fe20000410000 */
[----:B------:R-:W-:Y:S01]  /*ae30*/  FMNMX.FTZ R153, R155, R153, !PT ;  /* 0x000000999b997209 */ /* 0x000fe20007810000 */
[----:B0-----:R-:W-:Y:S01]  /*ae40*/  FADD.FTZ R6, R156, R6 ;  /* 0x000000069c067221 */ /* 0x001fe20000010000 */
[----:B------:R-:W0:Y:S01]  /*ae50*/  MUFU.EX2 R152, R160 ;  /* 0x000000a000987308 */ /* 0x000e220000000800 */
[-C--:B------:R-:W-:Y:S01]  /*ae60*/  FMUL.FTZ R44, R44, R172.reuse ;  /* 0x000000ac2c2c7220 */ /* 0x080fe20000410000 */
[----:B------:R-:W-:Y:S01]  /*ae70*/  FMNMX.FTZ R153, R158, R153, !PT ;  /* 0x000000999e997209 */ /* 0x000fe20007810000 */
[-C--:B------:R-:W-:Y:S01]  /*ae80*/  FMUL.FTZ R45, R45, R172.reuse ;  /* 0x000000ac2d2d7220 */ /* 0x080fe20000410000 */
[-C--:B------:R-:W-:Y:S01]  /*ae90*/  FMUL.FTZ R48, R48, R172.reuse ;  /* 0x000000ac30307220 */ /* 0x080fe20000410000 */
[----:B------:R-:W-:Y:S01]  /*aea0*/  FMUL.FTZ R49, R49, R172 ;  /* 0x000000ac31317220 */ /* 0x000fe20000410000 */
[----:B------:R-:W-:Y:S01]  /*aeb0*/  FMNMX.FTZ R153, R159, R153, !PT ;  /* 0x000000999f997209 */ /* 0x000fe20007810000 */
[C---:B---3--:R-:W-:Y:S01]  /*aec0*/  FADD.FTZ R6, R157.reuse, R6 ;  /* 0x000000069d067221 */ /* 0x048fe20000010000 */
[----:B------:R-:W-:Y:S01]  /*aed0*/  F2FP.BF16.F32.PACK_AB R202, R157, R156 ;  /* 0x0000009c9dca723e */ /* 0x000fe200000010ff */
[----:B------:R-:W3:Y:S01]  /*aee0*/  MUFU.EX2 R161, R161 ;  /* 0x000000a100a17308 */ /* 0x000ee20000000800 */
        /* <DEDUP_REMOVED lines=8> */
[----:B------:R-:W-:Y:S01]  /*af70*/  FMNMX.FTZ R153, R166, R153, !PT ;  /* 0x00000099a6997209 */ /* 0x000fe20007810000 */
[----:B0-----:R-:W-:Y:S01]  /*af80*/  FADD.FTZ R6, R152, R6 ;  /* 0x0000000698067221 */ /* 0x001fe20000010000 */
        /* <DEDUP_REMOVED lines=12> */
[-C--:B------:R-:W-:Y:S01]  /*b050*/  FMUL.FTZ R73, R73, R172.reuse ;  /* 0x000000ac49497220 */ /* 0x080fe20000410000 */
[----:B------:R-:W0:Y:S01]  /*b060*/  MUFU.EX2 R226, R164 ;  /* 0x000000a400e27308 */ /* 0x000e220000000800 */
[----:B------:R-:W-:Y:S01]  /*b070*/  FMNMX.FTZ R153, R174, R153, !PT ;  /* 0x00000099ae997209 */ /* 0x000fe20007810000 */
[-C--:B------:R-:W-:Y:S01]  /*b080*/  FMUL.FTZ R76, R76, R172.reuse ;  /* 0x000000ac4c4c7220 */ /* 0x080fe20000410000 */
[-C--:B------:R-:W-:Y:S01]  /*b090*/  FMUL.FTZ R77, R77, R172.reuse ;  /* 0x000000ac4d4d7220 */ /* 0x080fe20000410000 */
[-C--:B------:R-:W-:Y:S01]  /*b0a0*/  FMUL.FTZ R80, R80, R172.reuse ;  /* 0x000000ac50507220 */ /* 0x080fe20000410000 */
[----:B------:R-:W-:Y:S01]  /*b0b0*/  FMNMX.FTZ R153, R175, R153, !PT ;  /* 0x00000099af997209 */ /* 0x000fe20007810000 */
[-C--:B------:R-:W-:Y:S01]  /*b0c0*/  FMUL.FTZ R81, R81, R172.reuse ;  /* 0x000000ac51517220 */ /* 0x080fe20000410000 */
[-C--:B------:R-:W-:Y:S01]  /*b0d0*/  FMUL.FTZ R84, R84, R172.reuse ;  /* 0x000000ac54547220 */ /* 0x080fe20000410000 */
        /* <DEDUP_REMOVED lines=8> */
[----:B------:R-:W4:Y:S01]  /*b160*/  MUFU.EX2 R225, R168 ;  /* 0x000000a800e17308 */ /* 0x000f220000000800 */
[----:B------:R-:W-:Y:S01]  /*b170*/  FMNMX.FTZ R153, R182, R153, !PT ;  /* 0x00000099b6997209 */ /* 0x000fe20007810000 */
[----:B0-----:R-:W-:Y:S01]  /*b180*/  FADD.FTZ R6, R226, R6 ;  /* 0x00000006e2067221 */ /* 0x001fe20000010000 */
[-C--:B------:R-:W-:Y:S01]  /*b190*/  FMUL.FTZ R96, R96, R172.reuse ;  /* 0x000000ac60607220 */ /* 0x080fe20000410000 */
[-C--:B------:R-:W-:Y:S01]  /*b1a0*/  FMUL.FTZ R97, R97, R172.reuse ;  /* 0x000000ac61617220 */ /* 0x080fe20000410000 */
[----:B------:R-:W-:Y:S01]  /*b1b0*/  FMNMX.FTZ R153, R183, R153, !PT ;  /* 0x00000099b7997209 */ /* 0x000fe20007810000 */
[-C--:B------:R-:W-:Y:S01]  /*b1c0*/  FMUL.FTZ R100, R100, R172.reuse ;  /* 0x000000ac64647220 */ /* 0x080fe20000410000 */
[-C--:B------:R-:W-:Y:S01]  /*b1d0*/  FMUL.FTZ R101, R101, R172.reuse ;  /* 0x000000ac65657220 */ /* 0x080fe20000410000 */
[----:B------:R-:W0:Y:S01]  /*b1e0*/  MUFU.EX2 R224, R224 ;  /* 0x000000e000e07308 */ /* 0x000e220000000800 */
[----:B------:R-:W-:Y:S01]  /*b1f0*/  FMNMX.FTZ R153, R186, R153, !PT ;  /* 0x00000099ba997209 */ /* 0x000fe20007810000 */
[----:B---3--:R-:W-:Y:S01]  /*b200*/  FADD.FTZ R6, R165, R6 ;  /* 0x00000006a5067221 */ /* 0x008fe20000010000 */
[-C--:B------:R-:W-:Y:S01]  /*b210*/  FMUL.FTZ R104, R104, R172.reuse ;  /* 0x000000ac68687220 */ /* 0x080fe20000410000 */
[-C--:B------:R-:W-:Y:S01]  /*b220*/  FMUL.FTZ R105, R105, R172.reuse ;  /* 0x000000ac69697220 */ /* 0x080fe20000410000 */
[----:B------:R-:W-:Y:S01]  /*b230*/  FMNMX.FTZ R153, R187, R153, !PT ;  /* 0x00000099bb997209 */ /* 0x000fe20007810000 */
[-C--:B------:R-:W-:Y:S01]  /*b240*/  FMUL.FTZ R108, R108, R172.reuse ;  /* 0x000000ac6c6c7220 */ /* 0x080fe20000410000 */
[-C--:B------:R-:W-:Y:S01]  /*b250*/  FMUL.FTZ R109, R109, R172.reuse ;  /* 0x000000ac6d6d7220 */ /* 0x080fe20000410000 */
[----:B------:R-:W3:Y:S01]  /*b260*/  MUFU.EX2 R176, R176 ;  /* 0x000000b000b07308 */ /* 0x000ee20000000800 */
[----:B------:R-:W-:Y:S01]  /*b270*/  FMNMX.FTZ R153, R190, R153, !PT ;  /* 0x00000099be997209 */ /* 0x000fe20007810000 */
[----:B----4-:R-:W-:Y:S01]  /*b280*/  FADD.FTZ R6, R225, R6 ;  /* 0x00000006e1067221 */ /* 0x010fe20000010000 */
[-C--:B------:R-:W-:Y:S01]  /*b290*/  FMUL.FTZ R112, R112, R172.reuse ;  /* 0x000000ac70707220 */ /* 0x080fe20000410000 */
[-C--:B------:R-:W-:Y:S01]  /*b2a0*/  FMUL.FTZ R113, R113, R172.reuse ;  /* 0x000000ac71717220 */ /* 0x080fe20000410000 */
[----:B------:R-:W-:Y:S01]  /*b2b0*/  FMNMX.FTZ R153, R191, R153, !PT ;  /* 0x00000099bf997209 */ /* 0x000fe20007810000 */
[C---:B------:R-:W-:Y:S01]  /*b2c0*/  FADD.FTZ R6, R156.reuse, R6 ;  /* 0x000000069c067221 */ /* 0x040fe20000010000 */
[----:B------:R-:W-:Y:S01]  /*b2d0*/  F2FP.BF16.F32.PACK_AB R156, R156, R225 ;  /* 0x000000e19c9c723e */ /* 0x000fe200000010ff */
[----:B------:R-:W4:Y:S01]  /*b2e0*/  MUFU.EX2 R177, R177 ;  /* 0x000000b100b17308 */ /* 0x000f220000000800 */
[----:B------:R-:W-:Y:S01]  /*b2f0*/  FMNMX.FTZ R153, R194, R153, !PT ;  /* 0x00000099c2997209 */ /* 0x000fe20007810000 */
[----:B0-----:R-:W-:Y:S01]  /*b300*/  FADD.FTZ R6, R224, R6 ;  /* 0x00000006e0067221 */ /* 0x001fe20000010000 */
[-C--:B------:R-:W-:Y:S01]  /*b310*/  FMUL.FTZ R116, R116, R172.reuse ;  /* 0x000000ac74747220 */ /* 0x080fe20000410000 */
[-C--:B------:R-:W-:Y:S01]  /*b320*/  FMUL.FTZ R117, R117, R172.reuse ;  /* 0x000000ac75757220 */ /* 0x080fe20000410000 */
[----:B------:R-:W-:Y:S01]  /*b330*/  FMNMX.FTZ R153, R195, R153, !PT ;  /* 0x00000099c3997209 */ /* 0x000fe20007810000 */
[----:B------:R-:W-:Y:S01]  /*b340*/  FADD.FTZ R6, R160, R6 ;  /* 0x00000006a0067221 */ /* 0x000fe20000010000 */
        /* <DEDUP_REMOVED lines=10> */
[----:B----4-:R-:W-:Y:S01]  /*b3f0*/  FADD.FTZ R6, R177, R6 ;  /* 0x00000006b1067221 */ /* 0x010fe20000010000 */
[----:B------:R-:W4:Y:S01]  /*b400*/  SHFL.BFLY PT, R153, R157, 0x2, 0x1f ;  /* 0x0c401f009d997f89 */ /* 0x000f2200000e0000 */
[-C--:B------:R-:W-:Y:S01]  /*b410*/  FMUL.FTZ R129, R129, R172.reuse ;  /* 0x000000ac81817220 */ /* 0x080fe20000410000 */
[-C--:B------:R-:W-:Y:S01]  /*b420*/  FMUL.FTZ R132, R132, R172.reuse ;  /* 0x000000ac84847220 */ /* 0x080fe20000410000 */
[-C--:B------:R-:W-:Y:S01]  /*b430*/  FMUL.FTZ R133, R133, R172.reuse ;  /* 0x000000ac85857220 */ /* 0x080fe20000410000 */
[-C--:B------:R-:W-:Y:S01]  /*b440*/  FMUL.FTZ R136, R136, R172.reuse ;  /* 0x000000ac88887220 */ /* 0x080fe20000410000 */
[-C--:B------:R-:W-:Y:S01]  /*b450*/  FMUL.FTZ R137, R137, R172.reuse ;  /* 0x000000ac89897220 */ /* 0x080fe20000410000 */
[----:B------:R-:W1:Y:S01]  /*b460*/  MUFU.EX2 R184, R184 ;  /* 0x000000b800b87308 */ /* 0x000e620000000800 */
        /* <DEDUP_REMOVED lines=8> */
[----:B---3--:R-:W-:-:S07]  /*b4f0*/  FADD.FTZ R6, R181, R6 ;  /* 0x00000006b5067221 */ /* 0x008fce0000010000 */
[----:B------:R-:W3:Y:S01]  /*b500*/  MUFU.EX2 R188, R188 ;  /* 0x000000bc00bc7308 */ /* 0x000ee20000000800 */
[----:B-1----:R-:W-:Y:S01]  /*b510*/  FADD.FTZ R6, R184, R6 ;  /* 0x00000006b8067221 */ /* 0x002fe20000010000 */
[----:B----4-:R-:W-:-:S05]  /*b520*/  FMNMX.FTZ R157, R157, R153, !PT ;  /* 0x000000999d9d7209 */ /* 0x010fca0007810000 */
[----:B------:R-:W1:Y:S01]  /*b530*/  SHFL.BFLY PT, R153, R157, 0x1, 0x1f ;  /* 0x0c201f009d997f89 */ /* 0x000e6200000e0000 */
[----:B------:R-:W4:Y:S01]  /*b540*/  MUFU.EX2 R189, R189 ;  /* 0x000000bd00bd7308 */ /* 0x000f220000000800 */
[C---:B0-----:R-:W-:Y:S01]  /*b550*/  FADD.FTZ R6, R164.reuse, R6 ;  /* 0x00000006a4067221 */ /* 0x041fe20000010000 */
[----:B------:R-:W-:-:S06]  /*b560*/  F2FP.BF16.F32.PACK_AB R164, R164, R184 ;  /* 0x000000b8a4a4723e */ /* 0x000fcc00000010ff */
[----:B------:R-:W0:Y:S01]  /*b570*/  MUFU.EX2 R168, R192 ;  /* 0x000000c000a87308 */ /* 0x000e220000000800 */
[----:B---3--:R-:W-:-:S07]  /*b580*/  FADD.FTZ R6, R188, R6 ;  /* 0x00000006bc067221 */ /* 0x008fce0000010000 */
[----:B------:R-:W-:Y:S01]  /*b590*/  MUFU.EX2 R193, R193 ;  /* 0x000000c100c17308 */ /* 0x000fe20000000800 */
[----:B----4-:R-:W-:Y:S01]  /*b5a0*/  FADD.FTZ R6, R189, R6 ;  /* 0x00000006bd067221 */ /* 0x010fe20000010000 */
[----:B-1----:R-:W-:-:S06]  /*b5b0*/  FMNMX.FTZ R173, R157, R153, !PT ;  /* 0x000000999dad7209 */ /* 0x002fcc0007810000 */
[----:B------:R-:W-:Y:S01]  /*b5c0*/  MUFU.EX2 R196, R196 ;  /* 0x000000c400c47308 */ /* 0x000fe20000000800 */
[----:B0-----:R-:W-:Y:S01]  /*b5d0*/  FADD.FTZ R6, R168, R6 ;  /* 0x00000006a8067221 */ /* 0x001fe20000010000 */
[C---:B------:R-:W-:Y:S01]  /*b5e0*/  FMUL.FTZ R153, R173.reuse, R0 ;  /* 0x00000000ad997220 */ /* 0x040fe20000410000 */
[----:B------:R-:W-:-:S03]  /*b5f0*/  FADD.FTZ R157, -R173, R201 ;  /* 0x000000c9ad9d7221 */ /* 0x000fc60000010100 */
[-CC-:B------:R-:W-:Y:S01]  /*b600*/  FFMA.FTZ R154, R154, R0.reuse, -R153.reuse ;  /* 0x000000009a9a7223 */ /* 0x180fe20000010899 */
[-C--:B------:R-:W-:Y:S01]  /*b610*/  FMUL.FTZ R157, R157, R0.reuse ;  /* 0x000000009d9d7220 */ /* 0x080fe20000410000 */
[-CC-:B------:R-:W-:Y:S01]  /*b620*/  FFMA.FTZ R155, R155, R0.reuse, -R153.reuse ;  /* 0x000000009b9b7223 */ /* 0x180fe20000010899 */
[-CC-:B------:R-:W-:Y:S01]  /*b630*/  FFMA.FTZ R161, R174, R0.reuse, -R153.reuse ;  /* 0x00000000aea17223 */ /* 0x180fe20000010899 */
[-CC-:B------:R-:W-:Y:S01]  /*b640*/  FFMA.FTZ R158, R158, R0.reuse, -R153.reuse ;  /* 0x000000009e9e7223 */ /* 0x180fe20000010899 */
[----:B------:R0:W-:Y:S01]  /*b650*/  MUFU.EX2 R174, R157 ;  /* 0x0000009d00ae7308 */ /* 0x0001e20000000800 */
[-CC-:B------:R-:W-:Y:S01]  /*b660*/  FFMA.FTZ R159, R159, R0.reuse, -R153.reuse ;  /* 0x000000009f9f7223 */ /* 0x180fe20000010899 */
[-CC-:B------:R-:W-:Y:S01]  /*b670*/  FFMA.FTZ R162, R162, R0.reuse, -R153.reuse ;  /* 0x00000000a2a27223 */ /* 0x180fe20000010899 */
[-CC-:B------:R-:W-:Y:S01]  /*b680*/  FFMA.FTZ R163, R163, R0.reuse, -R153.reuse ;  /* 0x00000000a3a37223 */ /* 0x180fe20000010899 */
[-CC-:B------:R-:W-:Y:S01]  /*b690*/  FFMA.FTZ R166, R166, R0.reuse, -R153.reuse ;  /* 0x00000000a6a67223 */ /* 0x180fe20000010899 */
[-CC-:B------:R-:W-:Y:S01]  /*b6a0*/  FFMA.FTZ R167, R167, R0.reuse, -R153.reuse ;  /* 0x00000000a7a77223 */ /* 0x180fe20000010899 */
[-CC-:B------:R-:W-:Y:S01]  /*b6b0*/  FFMA.FTZ R169, R170, R0.reuse, -R153.reuse ;  /* 0x00000000aaa97223 */ /* 0x180fe20000010899 */
[-CC-:B------:R-:W-:Y:S01]  /*b6c0*/  FFMA.FTZ R171, R171, R0.reuse, -R153.reuse ;  /* 0x00000000abab7223 */ /* 0x180fe20000010899 */
[----:B------:R-:W1:Y:S01]  /*b6d0*/  MUFU.EX2 R154, R154 ;  /* 0x0000009a009a7308 */ /* 0x000e620000000800 */
        /* <DEDUP_REMOVED lines=13> */
[----:B------:R-:W-:Y:S01]  /*b7b0*/  FFMA.FTZ R199, R199, R0, -R153 ;  /* 0x00000000c7c77223 */ /* 0x000fe20000010899 */
[----:B0-----:R-:W-:Y:S01]  /*b7c0*/  VIADD R157, R9, 0x22840 ;  /* 0x00022840099d7836 */ /* 0x001fe20000000000 */
[----:B------:R-:W0:Y:S01]  /*b7d0*/  MUFU.EX2 R158, R158 ;  /* 0x0000009e009e7308 */ /* 0x000e220000000800 */
[----:B-1----:R-:W-:Y:S01]  /*b7e0*/  FFMA.FTZ R7, R174, R7, R154 ;  /* 0x00000007ae077223 */ /* 0x002fe2000001009a */
[C---:B------:R-:W-:Y:S01]  /*b7f0*/  FADD.FTZ R6, R193.reuse, R6 ;  /* 0x00000006c1067221 */ /* 0x040fe20000010000 */
[----:B------:R-:W-:Y:S01]  /*b800*/  F2FP.BF16.F32.PACK_AB R168, R193, R168 ;  /* 0x000000a8c1a8723e */ /* 0x000fe200000010ff */
[-C--:B------:R-:W-:Y:S01]  /*b810*/  FMUL.FTZ R26, R26, R174.reuse ;  /* 0x000000ae1a1a7220 */ /* 0x080fe20000410000 */
[----:B-----5:R-:W-:Y:S01]  /*b820*/  PRMT R157, R203, 0x654, R157 ;  /* 0x00000654cb9d7816 */ /* 0x020fe2000000009d */
[----:B------:R-:W-:Y:S01]  /*b830*/  FADD.FTZ R6, R196, R6 ;  /* 0x00000006c4067221 */ /* 0x000fe20000010000 */
[----:B------:R-:W-:Y:S01]  /*b840*/  FMUL.FTZ R27, R27, R174 ;  /* 0x000000ae1b1b7220 */ /* 0x000fe20000410000 */
[----:B------:R-:W1:Y:S01]  /*b850*/  MUFU.EX2 R159, R159 ;  /* 0x0000009f009f7308 */ /* 0x000e620000000800 */
[C---:B---3--:R-:W-:Y:S01]  /*b860*/  FADD.FTZ R7, R155.reuse, R7 ;  /* 0x000000079b077221 */ /* 0x048fe20000010000 */
[----:B------:R3:W-:Y:S01]  /*b870*/  SYNCS.ARRIVE.TRANS64.RED.A1T0 RZ, [R157+URZ], RZ ;  /* 0x000000ff9dff79a7 */ /* 0x0007e2000810043f */
[----:B------:R-:W-:Y:S01]  /*b880*/  F2FP.BF16.F32.PACK_AB R201, R155, R154 ;  /* 0x0000009a9bc9723e */ /* 0x000fe200000010ff */
[----:B------:R-:W-:Y:S01]  /*b890*/  FMUL.FTZ R30, R30, R174 ;  /* 0x000000ae1e1e7220 */ /* 0x000fe20000410000 */
[----:B------:R-:W-:Y:S01]  /*b8a0*/  F2FP.BF16.F32.PACK_AB R154, R165, R226 ;  /* 0x000000e2a59a723e */ /* 0x000fe200000010ff */
[-C--:B------:R-:W-:Y:S01]  /*b8b0*/  FMUL.FTZ R31, R31, R174.reuse ;  /* 0x000000ae1f1f7220 */ /* 0x080fe20000410000 */
[-C--:B------:R-:W-:Y:S01]  /*b8c0*/  FMUL.FTZ R34, R34, R174.reuse ;  /* 0x000000ae22227220 */ /* 0x080fe20000410000 */
[----:B------:R-:W4:Y:S01]  /*b8d0*/  MUFU.EX2 R153, R162 ;  /* 0x000000a200997308 */ /* 0x000f220000000800 */
        /* <DEDUP_REMOVED lines=10> */
[----:B------:R-:W-:Y:S01]  /*b980*/  FMUL.FTZ R47, R47, R174 ;  /* 0x000000ae2f2f7220 */ /* 0x000fe20000410000 */
[----:B------:R-:W-:Y:S01]  /*b990*/  F2FP.BF16.F32.PACK_AB R158, R160, R224 ;  /* 0x000000e0a09e723e */ /* 0x000fe200000010ff */
[----:B------:R-:W-:Y:S01]  /*b9a0*/  FMUL.FTZ R50, R50, R174 ;  /* 0x000000ae32327220 */ /* 0x000fe20000410000 */
[----:B------:R-:W-:Y:S01]  /*b9b0*/  F2FP.BF16.F32.PACK_AB R160, R177, R176 ;  /* 0x000000b0b1a0723e */ /* 0x000fe200000010ff */
[----:B------:R-:W-:Y:S01]  /*b9c0*/  FMUL.FTZ R51, R51, R174 ;  /* 0x000000ae33337220 */ /* 0x000fe20000410000 */
[----:B------:R-:W1:Y:S01]  /*b9d0*/  MUFU.EX2 R166, R166 ;  /* 0x000000a600a67308 */ /* 0x000e620000000800 */
[----:B----4-:R-:W-:Y:S01]  /*b9e0*/  FADD.FTZ R7, R153, R7 ;  /* 0x0000000799077221 */ /* 0x010fe20000010000 */
[----:B------:R-:W-:Y:S01]  /*b9f0*/  F2FP.BF16.F32.PACK_AB R162, R181, R180 ;  /* 0x000000b4b5a2723e */ /* 0x000fe200000010ff */
[-C--:B------:R-:W-:Y:S01]  /*ba00*/  FMUL.FTZ R54, R54, R174.reuse ;  /* 0x000000ae36367220 */ /* 0x080fe20000410000 */
[-C--:B------:R-:W-:Y:S01]  /*ba10*/  FMUL.FTZ R55, R55, R174.reuse ;  /* 0x000000ae37377220 */ /* 0x080fe20000410000 */
[-C--:B------:R-:W-:Y:S01]  /*ba20*/  FMUL.FTZ R58, R58, R174.reuse ;  /* 0x000000ae3a3a7220 */ /* 0x080fe20000410000 */
[-C--:B------:R-:W-:Y:S01]  /*ba30*/  FMUL.FTZ R59, R59, R174.reuse ;  /* 0x000000ae3b3b7220 */ /* 0x080fe20000410000 */
[-C--:B------:R-:W-:Y:S01]  /*ba40*/  FMUL.FTZ R62, R62, R174.reuse ;  /* 0x000000ae3e3e7220 */ /* 0x080fe20000410000 */
[----:B------:R-:W4:Y:S01]  /*ba50*/  MUFU.EX2 R167, R167 ;  /* 0x000000a700a77308 */ /* 0x000f220000000800 */
[C---:B0-----:R-:W-:Y:S01]  /*ba60*/  FADD.FTZ R7, R163.reuse, R7 ;  /* 0x00000007a3077221 */ /* 0x041fe20000010000 */
[----:B------:R-:W-:Y:S01]  /*ba70*/  F2FP.BF16.F32.PACK_AB R153, R163, R153 ;  /* 0x00000099a399723e */ /* 0x000fe200000010ff */
[-C--:B------:R-:W-:Y:S01]  /*ba80*/  FMUL.FTZ R63, R63, R174.reuse ;  /* 0x000000ae3f3f7220 */ /* 0x080fe20000410000 */
[-C--:B------:R-:W-:Y:S01]  /*ba90*/  FMUL.FTZ R66, R66, R174.reuse ;  /* 0x000000ae42427220 */ /* 0x080fe20000410000 */
[-C--:B------:R-:W-:Y:S01]  /*baa0*/  FMUL.FTZ R67, R67, R174.reuse ;  /* 0x000000ae43437220 */ /* 0x080fe20000410000 */
[-C--:B------:R-:W-:Y:S01]  /*bab0*/  FMUL.FTZ R70, R70, R174.reuse ;  /* 0x000000ae46467220 */ /* 0x080fe20000410000 */
[-C--:B------:R-:W-:Y:S01]  /*bac0*/  FMUL.FTZ R71, R71, R174.reuse ;  /* 0x000000ae47477220 */ /* 0x080fe20000410000 */
[----:B---3--:R-:W0:Y:S01]  /*bad0*/  MUFU.EX2 R157, R169 ;  /* 0x000000a9009d7308 */ /* 0x008e220000000800 */
        /* <DEDUP_REMOVED lines=8> */
[C---:B----4-:R-:W-:Y:S01]  /*bb60*/  FADD.FTZ R7, R167.reuse, R7 ;  /* 0x00000007a7077221 */ /* 0x050fe20000010000 */
[----:B------:R-:W-:Y:S01]  /*bb70*/  F2FP.BF16.F32.PACK_AB R155, R167, R166 ;  /* 0x000000a6a79b723e */ /* 0x000fe200000010ff */
[----:B------:R-:W-:Y:S01]  /*bb80*/  FMUL.FTZ R86, R86, R174 ;  /* 0x000000ae56567220 */ /* 0x000fe20000410000 */
[----:B------:R-:W-:Y:S01]  /*bb90*/  F2FP.BF16.F32.PACK_AB R166, R189, R188 ;  /* 0x000000bcbda6723e */ /* 0x000fe200000010ff */
        /* <DEDUP_REMOVED lines=10> */
[-C--:B------:R-:W-:Y:S01]  /*bc40*/  FMUL.FTZ R103, R103, R174.reuse ;  /* 0x000000ae67677220 */ /* 0x080fe20000410000 */
[----:B------:R-:W0:Y:S01]  /*bc50*/  MUFU.EX2 R175, R175 ;  /* 0x000000af00af7308 */ /* 0x000e220000000800 */
[C---:B-1----:R-:W-:Y:S01]  /*bc60*/  FADD.FTZ R7, R171.reuse, R7 ;  /* 0x00000007ab077221 */ /* 0x042fe20000010000 */
[----:B------:R-:W-:Y:S01]  /*bc70*/  F2FP.BF16.F32.PACK_AB R157, R171, R157 ;  /* 0x0000009dab9d723e */ /* 0x000fe200000010ff */
[-C--:B------:R-:W-:Y:S01]  /*bc80*/  FMUL.FTZ R106, R106, R174.reuse ;  /* 0x000000ae6a6a7220 */ /* 0x080fe20000410000 */
[-C--:B------:R-:W-:Y:S01]  /*bc90*/  FMUL.FTZ R107, R107, R174.reuse ;  /* 0x000000ae6b6b7220 */ /* 0x080fe20000410000 */
[-C--:B------:R-:W-:Y:S01]  /*bca0*/  FMUL.FTZ R110, R110, R174.reuse ;  /* 0x000000ae6e6e7220 */ /* 0x080fe20000410000 */
[-C--:B------:R-:W-:Y:S01]  /*bcb0*/  FMUL.FTZ R111, R111, R174.reuse ;  /* 0x000000ae6f6f7220 */ /* 0x080fe20000410000 */
[-C--:B------:R-:W-:Y:S01]  /*bcc0*/  FMUL.FTZ R114, R114, R174.reuse ;  /* 0x000000ae72727220 */ /* 0x080fe20000410000 */
[----:B------:R-:W1:Y:S01]  /*bcd0*/  MUFU.EX2 R161, R178 ;  /* 0x000000b200a17308 */ /* 0x000e620000000800 */
[----:B---3--:R-:W-:Y:S01]  /*bce0*/  FADD.FTZ R7, R159, R7 ;  /* 0x000000079f077221 */ /* 0x008fe20000010000 */
[-C--:B------:R-:W-:Y:S01]  /*bcf0*/  FMUL.FTZ R115, R115, R174.reuse ;  /* 0x000000ae73737220 */ /* 0x080fe20000410000 */
[-C--:B------:R-:W-:Y:S01]  /*bd00*/  FMUL.FTZ R118, R118, R174.reuse ;  /* 0x000000ae76767220 */ /* 0x080fe20000410000 */
[-C--:B------:R-:W-:Y:S01]  /*bd10*/  FMUL.FTZ R119, R119, R174.reuse ;  /* 0x000000ae77777220 */ /* 0x080fe20000410000 */
[-C--:B------:R-:W-:Y:S01]  /*bd20*/  FMUL.FTZ R122, R122, R174.reuse ;  /* 0x000000ae7a7a7220 */ /* 0x080fe20000410000 */
[-C--:B------:R-:W-:Y:S01]  /*bd30*/  FMUL.FTZ R123, R123, R174.reuse ;  /* 0x000000ae7b7b7220 */ /* 0x080fe20000410000 */
[-C--:B------:R-:W-:Y:S01]  /*bd40*/  FMUL.FTZ R126, R126, R174.reuse ;  /* 0x000000ae7e7e7220 */ /* 0x080fe20000410000 */
[----:B------:R-:W3:Y:S01]  /*bd50*/  MUFU.EX2 R179, R179 ;  /* 0x000000b300b37308 */ /* 0x000ee20000000800 */
[C---:B0-----:R-:W-:Y:S01]  /*bd60*/  FADD.FTZ R7, R175.reuse, R7 ;  /* 0x00000007af077221 */ /* 0x041fe20000010000 */
[----:B------:R-:W-:Y:S01]  /*bd70*/  F2FP.BF16.F32.PACK_AB R159, R175, R159 ;  /* 0x0000009faf9f723e */ /* 0x000fe200000010ff */
[-C--:B------:R-:W-:Y:S01]  /*bd80*/  FMUL.FTZ R127, R127, R174.reuse ;  /* 0x000000ae7f7f7220 */ /* 0x080fe20000410000 */
[-C--:B------:R-:W-:Y:S01]  /*bd90*/  FMUL.FTZ R130, R130, R174.reuse ;  /* 0x000000ae82827220 */ /* 0x080fe20000410000 */
[-C--:B------:R-:W-:Y:S01]  /*bda0*/  FMUL.FTZ R131, R131, R174.reuse ;  /* 0x000000ae83837220 */ /* 0x080fe20000410000 */
        /* <DEDUP_REMOVED lines=12> */
[----:B------:R-:W-:Y:S01]  /*be70*/  F2FP.BF16.F32.PACK_AB R161, R179, R161 ;  /* 0x000000a1b3a1723e */ /* 0x000fe200000010ff */
[-C--:B------:R-:W-:Y:S01]  /*be80*/  FMUL.FTZ R150, R150, R174.reuse ;  /* 0x000000ae96967220 */ /* 0x080fe20000410000 */
[----:B------:R-:W-:-:S04]  /*be90*/  FMUL.FTZ R151, R151, R174 ;  /* 0x000000ae97977220 */ /* 0x000fc80000410000 */
[----:B------:R-:W3:Y:S01]  /*bea0*/  MUFU.EX2 R165, R186 ;  /* 0x000000ba00a57308 */ /* 0x000ee20000000800 */
[----:B0-----:R-:W-:-:S07]  /*beb0*/  FADD.FTZ R7, R163, R7 ;  /* 0x00000007a3077221 */ /* 0x001fce0000010000 */
[----:B------:R-:W0:Y:S01]  /*bec0*/  MUFU.EX2 R187, R187 ;  /* 0x000000bb00bb7308 */ /* 0x000e220000000800 */
[C---:B-1----:R-:W-:Y:S01]  /*bed0*/  FADD.FTZ R7, R183.reuse, R7 ;  /* 0x00000007b7077221 */ /* 0x042fe20000010000 */
[----:B------:R-:W-:-:S06]  /*bee0*/  F2FP.BF16.F32.PACK_AB R163, R183, R163 ;  /* 0x000000a3b7a3723e */ /* 0x000fcc00000010ff */
[----:B------:R-:W1:Y:S01]  /*bef0*/  MUFU.EX2 R167, R190 ;  /* 0x000000be00a77308 */ /* 0x000e620000000800 */
[----:B---3--:R-:W-:-:S07]  /*bf00*/  FADD.FTZ R7, R165, R7 ;  /* 0x00000007a5077221 */ /* 0x008fce0000010000 */
[----:B------:R-:W3:Y:S01]  /*bf10*/  MUFU.EX2 R191, R191 ;  /* 0x000000bf00bf7308 */ /* 0x000ee20000000800 */
[C---:B0-----:R-:W-:Y:S01]  /*bf20*/  FADD.FTZ R7, R187.reuse, R7 ;  /* 0x00000007bb077221 */ /* 0x041fe20000010000 */
[----:B------:R-:W-:-:S06]  /*bf30*/  F2FP.BF16.F32.PACK_AB R165, R187, R165 ;  /* 0x000000a5bba5723e */ /* 0x000fcc00000010ff */
[----:B------:R-:W0:Y:S01]  /*bf40*/  MUFU.EX2 R169, R194 ;  /* 0x000000c200a97308 */ /* 0x000e220000000800 */
[----:B-1----:R-:W-:-:S07]  /*bf50*/  FADD.FTZ R7, R167, R7 ;  /* 0x00000007a7077221 */ /* 0x002fce0000010000 */
[----:B------:R-:W1:Y:S01]  /*bf60*/  MUFU.EX2 R195, R195 ;  /* 0x000000c300c37308 */ /* 0x000e620000000800 */
[C---:B---3--:R-:W-:Y:S01]  /*bf70*/  FADD.FTZ R7, R191.reuse, R7 ;  /* 0x00000007bf077221 */ /* 0x048fe20000010000 */
[----:B------:R-:W-:-:S06]  /*bf80*/  F2FP.BF16.F32.PACK_AB R167, R191, R167 ;  /* 0x000000a7bfa7723e */ /* 0x000fcc00000010ff */
[----:B------:R-:W3:Y:S01]  /*bf90*/  MUFU.EX2 R171, R198 ;  /* 0x000000c600ab7308 */ /* 0x000ee20000000800 */
[----:B0-----:R-:W-:-:S07]  /*bfa0*/  FADD.FTZ R7, R169, R7 ;  /* 0x00000007a9077221 */ /* 0x001fce0000010000 */
[----:B------:R-:W0:Y:S01]  /*bfb0*/  MUFU.EX2 R170, R197 ;  /* 0x000000c500aa7308 */ /* 0x000e220000000800 */
[C---:B-1----:R-:W-:Y:S01]  /*bfc0*/  FADD.FTZ R7, R195.reuse, R7 ;  /* 0x00000007c3077221 */ /* 0x042fe20000010000 */
[----:B------:R-:W-:-:S06]  /*bfd0*/  F2FP.BF16.F32.PACK_AB R169, R195, R169 ;  /* 0x000000a9c3a9723e */ /* 0x000fcc00000010ff */
        /* <DEDUP_REMOVED lines=8> */
.L_x_763:
[----:B------:R0:W1:Y:S01]  /*c060*/  SYNCS.PHASECHK.TRANS64.TRYWAIT P2, [R9+URZ+0x22850], R10 ;  /* 0x0228500a090075a7 */ /* 0x000062000804017f */
[----:B------:R-:W-:Y:S05]  /*c070*/  @!P0 BRA `(.L_x_764) ;  /* 0x0000000000048947 */ /* 0x000fea0003800000 */
[----:B------:R-:W-:Y:S01]  /*c080*/  BPT.TRAP 0x1 ;  /* 0x000000040000795c */ /* 0x000fe20000300000 */
.L_x_764:
[----:B------:R-:W-:Y:S04]  /*c090*/  BSSY B0, `(.L_x_765) ;  /* 0x0000004000007945 */ /* 0x000fe80003800000 */
[----:B-1----:R-:W-:Y:S05]  /*c0a0*/  @P2 BRA `(.L_x_766) ;  /* 0x0000000000082947 */ /* 0x002fea0003800000 */
[----:B------:R-:W1:Y:S02]  /*c0b0*/  SYNCS.PHASECHK.TRANS64.TRYWAIT P2, [R9+URZ+0x22850], R10 ;  /* 0x0228500a090075a7 */ /* 0x000e64000804017f */
[----:B-1----:R-:W-:Y:S05]  /*c0c0*/  @!P2 BRA `(.L_x_767) ;  /* 0x000000b40068a947 */ /* 0x002fea0003800000 */
.L_x_766:
[----:B------:R-:W-:Y:S05]  /*c0d0*/  BSYNC B0 ;  /* 0x0000000000007941 */ /* 0x000fea0003800000 */
.L_x_765:
[----:B------:R-:W3:Y:S01]  /*c0e0*/  S2R R172, SR_TID.X ;  /* 0x0000000000ac7919 */ /* 0x000ee20000002100 */
[----:B------:R-:W-:Y:S05]  /*c0f0*/  WARPSYNC.ALL ;  /* 0x0000000000007948 */ /* 0x000fea0003800000 */
[----:B------:R-:W-:Y:S02]  /*c100*/  IMAD R174, R206, 0xc00, R228 ;  /* 0x00000c00ceae7824 */ /* 0x000fe400078e02e4 */
[----:B------:R-:W-:Y:S02]  /*c110*/  IMAD.MOV.U32 R175, RZ, RZ, 0x40000040 ;  /* 0x40000040ffaf7424 */ /* 0x000fe400078e00ff */
[C---:B------:R-:W-:Y:S01]  /*c120*/  VIADD R176, R174.reuse, 0x80 ;  /* 0x00000080aeb07836 */ /* 0x040fe20000000000 */
[----:B------:R-:W-:Y:S01]  /*c130*/  R2UR UR6, R174 ;  /* 0x00000000ae0672ca */ /* 0x000fe200000e0000 */
[----:B------:R-:W-:Y:S01]  /*c140*/  IMAD.MOV.U32 R177, RZ, RZ, 0x40000040 ;  /* 0x40000040ffb17424 */ /* 0x000fe200078e00ff */
[----:B------:R-:W-:Y:S01]  /*c150*/  R2UR UR7, R175 ;  /* 0x00000000af0772ca */ /* 0x000fe200000e0000 */
[----:B------:R-:W-:Y:S01]  /*c160*/  IMAD.MOV.U32 R175, RZ, RZ, 0x40000040 ;  /* 0x40000040ffaf7424 */ /* 0x000fe200078e00ff */
[----:B---3--:R-:W-:-:S05]  /*c170*/  SHF.R.U32.HI R172, RZ, 0x7, R172 ;  /* 0x00000007ffac7819 */ /* 0x008fca00000116ac */
[----:B01----:R-:W-:-:S05]  /*c180*/  VIADD R10, R172, 0x8 ;  /* 0x00000008ac0a7836 */ /* 0x003fca0000000000 */
[----:B------:R0:W-:Y:S06]  /*c190*/  BAR.SYNC.DEFER_BLOCKING R10, 0x100 ;  /* 0x0004000a0000751d */ /* 0x0001ec0000010000 */
[----:B------:R-:W-:-:S06]  /*c1a0*/  WARPGROUP.ARRIVE ;  /* 0x00000000000079c5 */ /* 0x000fcc0000000000 */
[----:B------:R-:W-:Y:S01]  /*c1b0*/  HGMMA.64x256x16.F32.BF16 R24, R200, gdesc[UR4].tnspB, R24, gsb0 ;  /* 0x43e00004c8187df0 */ /* 0x000fe20008001818 */
[----:B------:R-:W-:Y:S02]  /*c1c0*/  R2UR UR6, R176 ;  /* 0x00000000b00672ca */ /* 0x000fe400000e0000 */
[----:B------:R-:W-:Y:S01]  /*c1d0*/  R2UR UR7, R177 ;  /* 0x00000000b10772ca */ /* 0x000fe200000e0000 */
[----:B------:R-:W-:Y:S02]  /*c1e0*/  WARPGROUP.DEPBAR.LE gsb0, 0x0 ;  /* 0x00008000000079c5 */ /* 0x000fe40000010000 */
[----:B------:R-:W-:-:S15]  /*c1f0*/  WARPGROUP.ARRIVE ;  /* 0x00000000000079c5 */ /* 0x000fde0000000000 */
[----:B------:R-:W-:-:S07]  /*c200*/  NOP ;  /* 0x0000000000007918 */ /* 0x000fce0000000000 */
[----:B------:R-:W-:Y:S03]  /*c210*/  HGMMA.64x256x16.F32.BF16 R24, R152, gdesc[UR4].tnspB, R24, gsb0 ;  /* 0x43e0000498187df0 */ /* 0x000fe60008001818 */
[----:B------:R-:W-:Y:S02]  /*c220*/  WARPGROUP.DEPBAR.LE gsb0, 0x0 ;  /* 0x00008000000079c5 */ /* 0x000fe40000010000 */
[----:B------:R-:W-:Y:S01]  /*c230*/  VIADD R152, R174, 0x100 ;  /* 0x00000100ae987836 */ /* 0x000fe20000000000 */
[----:B------:R-:W-:Y:S01]  /*c240*/  WARPGROUP.ARRIVE ;  /* 0x00000000000079c5 */ /* 0x000fe20000000000 */
[----:B------:R-:W-:-:S03]  /*c250*/  IMAD.MOV.U32 R153, RZ, RZ, 0x40000040 ;  /* 0x40000040ff997424 */ /* 0x000fc600078e00ff */
[----:B------:R-:W-:Y:S01]  /*c260*/  R2UR UR6, R152 ;  /* 0x00000000980672ca */ /* 0x000fe200000e0000 */
[----:B------:R-:W-:Y:S01]  /*c270*/  VIADD R152, R174, 0x180 ;  /* 0x00000180ae987836 */ /* 0x000fe20000000000 */
[----:B------:R-:W-:Y:S01]  /*c280*/  R2UR UR7, R153 ;  /* 0x00000000990772ca */ /* 0x000fe200000e0000 */
[----:B------:R-:W-:-:S15]  /*c290*/  IMAD.MOV.U32 R153, RZ, RZ, 0x40000040 ;  /* 0x40000040ff997424 */ /* 0x000fde00078e00ff */
[----:B------:R-:W-:Y:S01]  /*c2a0*/  HGMMA.64x256x16.F32.BF16 R24, R156, gdesc[UR4].tnspB, R24, gsb0 ;  /* 0x43e000049c187df0 */ /* 0x000fe20008001818 */
[----:B------:R-:W-:Y:S01]  /*c2b0*/  R2UR UR6, R152 ;  /* 0x00000000980672ca */ /* 0x000fe200000e0000 */
[C---:B------:R-:W-:Y:S01]  /*c2c0*/  VIADD R152, R174.reuse, 0x200 ;  /* 0x00000200ae987836 */ /* 0x040fe20000000000 */
[----:B------:R-:W-:Y:S01]  /*c2d0*/  R2UR UR7, R153 ;  /* 0x00000000990772ca */ /* 0x000fe200000e0000 */
[----:B------:R-:W-:Y:S02]  /*c2e0*/  IMAD.MOV.U32 R153, RZ, RZ, 0x40000040 ;  /* 0x40000040ff997424 */ /* 0x000fe400078e00ff */
[----:B------:R-:W-:Y:S01]  /*c2f0*/  VIADD R174, R174, 0x280 ;  /* 0x00000280aeae7836 */ /* 0x000fe20000000000 */
[----:B------:R-:W-:Y:S02]  /*c300*/  WARPGROUP.DEPBAR.LE gsb0, 0x0 ;  /* 0x00008000000079c5 */ /* 0x000fe40000010000 */
[----:B------:R-:W-:-:S15]  /*c310*/  WARPGROUP.ARRIVE ;  /* 0x00000000000079c5 */ /* 0x000fde0000000000 */
[----:B------:R-:W-:-:S04]  /*c320*/  NOP ;  /* 0x0000000000007918 */ /* 0x000fc80000000000 */
[----:B------:R-:W-:Y:S01]  /*c330*/  HGMMA.64x256x16.F32.BF16 R24, R160, gdesc[UR4].tnspB, R24, gsb0 ;  /* 0x43e00004a0187df0 */ /* 0x000fe20008001818 */
[----:B------:R-:W-:Y:S02]  /*c340*/  R2UR UR6, R152 ;  /* 0x00000000980672ca */ /* 0x000fe400000e0000 */
[----:B------:R-:W-:Y:S01]  /*c350*/  R2UR UR7, R153 ;  /* 0x00000000990772ca */ /* 0x000fe200000e0000 */
[----:B------:R-:W-:Y:S02]  /*c360*/  WARPGROUP.DEPBAR.LE gsb0, 0x0 ;  /* 0x00008000000079c5 */ /* 0x000fe40000010000 */
[----:B------:R-:W-:-:S15]  /*c370*/  WARPGROUP.ARRIVE ;  /* 0x00000000000079c5 */ /* 0x000fde0000000000 */
[----:B------:R-:W-:-:S07]  /*c380*/  NOP ;  /* 0x0000000000007918 */ /* 0x000fce0000000000 */
        /* <DEDUP_REMOVED lines=8> */
[----:B0-----:R-:W-:Y:S05]  /*c410*/  @!P0 BRA `(.L_x_768) ;  /* 0x0000000000048947 */ /* 0x001fea0003800000 */
[----:B------:R-:W-:Y:S01]  /*c420*/  BPT.TRAP 0x1 ;  /* 0x000000040000795c */ /* 0x000fe20000300000 */
.L_x_768:
[----:B------:R-:W0:Y:S01]  /*c430*/  S2R R10, SR_CgaCtaId ;  /* 0x00000000000a7919 */ /* 0x000e220000008800 */
[----:B------:R-:W-:Y:S02]  /*c440*/  VIADD R9, R9, 0x22860 ;  /* 0x0002286009097836 */ /* 0x000fe40000000000 */
[----:B------:R-:W-:Y:S02]  /*c450*/  IMAD.MOV.U32 R201, RZ, RZ, R173 ;  /* 0x000000ffffc97224 */ /* 0x000fe400078e00ad */
[----:B------:R-:W-:Y:S01]  /*c460*/  IMAD.MOV.U32 R200, RZ, RZ, R3 ;  /* 0x000000ffffc87224 */ /* 0x000fe200078e0003 */
[----:B0-----:R-:W-:-:S04]  /*c470*/  PRMT R9, R10, 0x654, R9 ;  /* 0x000006540a097816 */ /* 0x001fc80000000009 */
[----:B------:R1:W-:Y:S01]  /*c480*/  SYNCS.ARRIVE.TRANS64.RED.A1T0 RZ, [R9+URZ], RZ ;  /* 0x000000ff09ff79a7 */ /* 0x0003e2000810043f */
[----:B------:R-:W-:Y:S05]  /*c490*/  @P1 BRA `(.L_x_769) ;  /* 0xffffffe0003c1947 */ /* 0x000fea000383ffff */
.L_x_757:
[----:B------:R-:W3:Y:S01]  /*c4a0*/  LDL.LU R177, [R1+0x28] ;  /* 0x0000280001b17983 */ /* 0x000ee20000300800 */
[----:B------:R-:W-:Y:S05]  /*c4b0*/  WARPSYNC.ALL ;  /* 0x0000000000007948 */ /* 0x000fea0003800000 */
[----:B------:R-:W4:Y:S01]  /*c4c0*/  SHFL.BFLY PT, R5, R6, 0x2, 0x1f ;  /* 0x0c401f0006057f89 */ /* 0x000f2200000e0000 */
[----:B-1----:R-:W-:Y:S01]  /*c4d0*/  IMAD.MOV.U32 R9, RZ, RZ, RZ ;  /* 0x000000ffff097224 */ /* 0x002fe200078e00ff */
[----:B------:R2:W-:Y:S06]  /*c4e0*/  BAR.ARV R11, 0x100 ;  /* 0x0004000b0000751d */ /* 0x0005ec0000002000 */
[----:B------:R-:W-:-:S02]  /*c4f0*/  VIADD R206, R206, 0x1 ;  /* 0x00000001cece7836 */ /* 0x000fc40000000000 */
[----:B------:R-:W-:Y:S06]  /*c500*/  BAR.ARV 0x8, 0x180 ;  /* 0x0206000000007b1d */ /* 0x000fec0000002000 */
[C---:B------:R-:W-:Y:S01]  /*c510*/  ISETP.NE.AND P0, PT, R206.reuse, 0x2, PT ;  /* 0x00000002ce00780c */ /* 0x040fe20003f05270 */
[----:B------:R-:W-:Y:S01]  /*c520*/  IMAD.MOV.U32 R21, RZ, RZ, -0x800000 ;  /* 0xff800000ff157424 */ /* 0x000fe200078e00ff */
[----:B0-----:R-:W0:Y:S01]  /*c530*/  SHFL.BFLY PT, R8, R7, 0x2, 0x1f ;  /* 0x0c401f0007087f89 */ /* 0x001e2200000e0000 */
[----:B------:R-:W-:Y:S01]  /*c540*/  IMAD.MOV.U32 R20, RZ, RZ, -0x800000 ;  /* 0xff800000ff147424 */ /* 0x000fe200078e00ff */
[----:B------:R-:W-:Y:S01]  /*c550*/  PLOP3.LUT P1, PT, PT, PT, PT, 0x8, 0x0 ;  /* 0x000000000000781c */ /* 0x000fe20003f2e170 */
[----:B----4-:R-:W-:Y:S01]  /*c560*/  FADD.FTZ R5, R5, R6 ;  /* 0x0000000605057221 */ /* 0x010fe20000010000 */
[----:B------:R-:W-:Y:S01]  /*c570*/  IMAD.MOV.U32 R6, RZ, RZ, RZ ;  /* 0x000000ffff067224 */ /* 0x000fe200078e00ff */
[----:B------:R-:W-:-:S03]  /*c580*/  SEL R206, R206, RZ, P0 ;  /* 0x000000ffcece7207 */ /* 0x000fc60000000000 */
[----:B------:R-:W1:Y:S01]  /*c590*/  SHFL.BFLY PT, R4, R5, 0x1, 0x1f ;  /* 0x0c201f0005047f89 */ /* 0x000e6200000e0000 */
[----:B0-----:R-:W-:-:S05]  /*c5a0*/  FADD.FTZ R10, R8, R7 ;  /* 0x00000007080a7221 */ /* 0x001fca0000010000 */
[----:B------:R-:W0:Y:S01]  /*c5b0*/  SHFL.BFLY PT, R13, R10, 0x1, 0x1f ;  /* 0x0c201f000a0d7f89 */ /* 0x000e2200000e0000 */
[----:B-1----:R-:W-:Y:S01]  /*c5c0*/  FADD.FTZ R7, R5, R4 ;  /* 0x0000000405077221 */ /* 0x002fe20000010000 */
[----:B------:R-:W-:-:S04]  /*c5d0*/  SEL R5, RZ, 0x1, P0 ;  /* 0x00000001ff057807 */ /* 0x000fc80000000000 */
[----:B------:R-:W-:Y:S02]  /*c5e0*/  FSETP.NE.FTZ.AND P2, PT, R7, RZ, PT ;  /* 0x000000ff0700720b */ /* 0x000fe40003f55000 */
[----:B------:R-:W-:-:S11]  /*c5f0*/  LOP3.LUT R216, R216, R5, RZ, 0x3c, !PT ;  /* 0x00000005d8d87212 */ /* 0x000fd600078e3cff */
[----:B------:R-:W1:Y:S01]  /*c600*/  @P2 MUFU.RCP R9, R7 ;  /* 0x0000000700092308 */ /* 0x000e620000001000 */
[----:B0-----:R-:W-:-:S05]  /*c610*/  FADD.FTZ R8, R10, R13 ;  /* 0x0000000d0a087221 */ /* 0x001fca0000010000 */
[----:B------:R-:W-:Y:S01]  /*c620*/  FSETP.NE.FTZ.AND P3, PT, R8, RZ, PT ;  /* 0x000000ff0800720b */ /* 0x000fe20003f75000 */
[-C--:B-1----:R-:W-:Y:S01]  /*c630*/  FMUL.FTZ R4, R28, R9.reuse ;  /* 0x000000091c047220 */ /* 0x082fe20000410000 */
[-C--:B------:R-:W-:Y:S01]  /*c640*/  FMUL.FTZ R152, R32, R9.reuse ;  /* 0x0000000920987220 */ /* 0x080fe20000410000 */
[----:B------:R-:W0:Y:S01]  /*c650*/  @P2 MUFU.LG2 R28, R7 ;  /* 0x00000007001c2308 */ /* 0x000e220000000c00 */
[----:B------:R-:W-:Y:S01]  /*c660*/  FMUL.FTZ R5, R33, R9 ;  /* 0x0000000921057220 */ /* 0x000fe20000410000 */
[----:B------:R-:W-:-:S08]  /*c670*/  @P2 FMUL.FTZ R33, R0, 0.69314718246459960938 ;  /* 0x3f31721800212820 */ /* 0x000fd00000410000 */
[----:B------:R-:W-:Y:S01]  /*c680*/  @P3 FMUL.FTZ R32, R0, 0.69314718246459960938 ;  /* 0x3f31721800203820 */ /* 0x000fe20000410000 */
[-C--:B------:R-:W-:Y:S01]  /*c690*/  FMUL.FTZ R166, R88, R9.reuse ;  /* 0x0000000958a67220 */ /* 0x080fe20000410000 */
[-C--:B------:R-:W-:Y:S01]  /*c6a0*/  FMUL.FTZ R167, R92, R9.reuse ;  /* 0x000000095ca77220 */ /* 0x080fe20000410000 */
[-C--:B------:R-:W-:Y:S01]  /*c6b0*/  FMUL.FTZ R168, R96, R9.reuse ;  /* 0x0000000960a87220 */ /* 0x080fe20000410000 */
[-C--:B------:R-:W-:Y:S01]  /*c6c0*/  FMUL.FTZ R169, R100, R9.reuse ;  /* 0x0000000964a97220 */ /* 0x080fe20000410000 */
[----:B------:R-:W1:Y:S01]  /*c6d0*/  @P3 MUFU.LG2 R19, R8 ;  /* 0x0000000800133308 */ /* 0x000e620000000c00 */
[-C--:B------:R-:W-:Y:S01]  /*c6e0*/  FMUL.FTZ R170, R104, R9.reuse ;  /* 0x0000000968aa7220 */ /* 0x080fe20000410000 */
[-C--:B------:R-:W-:Y:S01]  /*c6f0*/  FMUL.FTZ R24, R24, R9.reuse ;  /* 0x0000000918187220 */ /* 0x080fe20000410000 */
[-C--:B------:R-:W-:Y:S01]  /*c700*/  FMUL.FTZ R25, R25, R9.reuse ;  /* 0x0000000919197220 */ /* 0x080fe20000410000 */
[-C--:B------:R-:W-:Y:S01]  /*c710*/  FMUL.FTZ R29, R29, R9.reuse ;  /* 0x000000091d1d7220 */ /* 0x080fe20000410000 */
[-C--:B------:R-:W-:Y:S01]  /*c720*/  FMUL.FTZ R153, R36, R9.reuse ;  /* 0x0000000924997220 */ /* 0x080fe20000410000 */
[-C--:B------:R-:W-:Y:S01]  /*c730*/  FMUL.FTZ R37, R37, R9.reuse ;  /* 0x0000000925257220 */ /* 0x080fe20000410000 */
[-C--:B------:R-:W-:Y:S01]  /*c740*/  FMUL.FTZ R154, R40, R9.reuse ;  /* 0x00000009289a7220 */ /* 0x080fe20000410000 */
[----:B------:R-:W4:Y:S01]  /*c750*/  @P3 MUFU.RCP R6, R8 ;  /* 0x0000000800063308 */ /* 0x000f220000001000 */
[----:B0-----:R-:W-:Y:S01]  /*c760*/  @P2 FMUL.FTZ R28, R28, 0.69314718246459960938 ;  /* 0x3f3172181c1c2820 */ /* 0x001fe20000410000 */
[-C--:B------:R-:W-:Y:S01]  /*c770*/  FMUL.FTZ R41, R41, R9.reuse ;  /* 0x0000000929297220 */ /* 0x080fe20000410000 */
[-C--:B------:R-:W-:Y:S01]  /*c780*/  FMUL.FTZ R155, R44, R9.reuse ;  /* 0x000000092c9b7220 */ /* 0x080fe20000410000 */
[-C--:B------:R-:W-:Y:S01]  /*c790*/  FMUL.FTZ R45, R45, R9.reuse ;  /* 0x000000092d2d7220 */ /* 0x080fe20000410000 */
[-C--:B------:R-:W-:Y:S01]  /*c7a0*/  FMUL.FTZ R156, R48, R9.reuse ;  /* 0x00000009309c7220 */ /* 0x080fe20000410000 */
[-C--:B------:R-:W-:Y:S01]  /*c7b0*/  FMUL.FTZ R49, R49, R9.reuse ;  /* 0x0000000931317220 */ /* 0x080fe20000410000 */
[-C--:B------:R-:W-:Y:S01]  /*c7c0*/  FMUL.FTZ R157, R52, R9.reuse ;  /* 0x00000009349d7220 */ /* 0x080fe20000410000 */
[-C--:B------:R-:W-:Y:S01]  /*c7d0*/  FMUL.FTZ R53, R53, R9.reuse ;  /* 0x0000000935357220 */ /* 0x080fe20000410000 */
[----:B-1----:R-:W-:Y:S01]  /*c7e0*/  @P3 FMUL.FTZ R19, R19, 0.69314718246459960938 ;  /* 0x3f31721813133820 */ /* 0x002fe20000410000 */
        /* <DEDUP_REMOVED lines=43> */
[-C--:B----4-:R-:W-:Y:S01]  /*caa0*/  FMUL.FTZ R7, R38, R6.reuse ;  /* 0x0000000626077220 */ /* 0x090fe20000410000 */
[-C--:B--2---:R-:W-:Y:S01]  /*cab0*/  FMUL.FTZ R11, R46, R6.reuse ;  /* 0x000000062e0b7220 */ /* 0x084fe20000410000 */
        /* <DEDUP_REMOVED lines=64> */
[----:B---3--:R-:W-:-:S05]  /*cec0*/  VIADD R177, R177, 0x1 ;  /* 0x00000001b1b17836 */ /* 0x008fca0000000000 */
[----:B------:R0:W-:Y:S02]  /*ced0*/  STL [R1+0x28], R177 ;  /* 0x000028b101007387 */ /* 0x0001e40000100800 */
.L_x_714:
[----:B------:R-:W-:Y:S05]  /*cee0*/  WARPSYNC.ALL ;  /* 0x0000000000007948 */ /* 0x000fea0003800000 */
[----:B------:R-:W1:Y:S01]  /*cef0*/  S2R R3, SR_CgaCtaId ;  /* 0x0000000000037919 */ /* 0x000e620000008800 */
[----:B------:R-:W-:Y:S01]  /*cf00*/  MOV R19, 0x400 ;  /* 0x0000040000137802 */ /* 0x000fe20000000f00 */
[----:B------:R-:W-:Y:S01]  /*cf10*/  BSSY B0, `(.L_x_770) ;  /* 0x000031c000007945 */ /* 0x000fe20003800000 */
[----:B------:R-:W-:Y:S02]  /*cf20*/  BAR.SYNC.DEFER_BLOCKING 0x5, 0x180 ;  /* 0x0146000000007b1d */ /* 0x000fe40000010000 */
[----:B-1----:R-:W-:-:S05]  /*cf30*/  LEA R19, R3, R19, 0x18 ;  /* 0x0000001303137211 */ /* 0x002fca00078ec0ff */
[----:B------:R1:W2:Y:S01]  /*cf40*/  LDS.128 R32, [R19+0x228d0] ;  /* 0x0228d00013207984 */ /* 0x0002a20000000c00 */
[----:B------:R-:W-:Y:S06]  /*cf50*/  BAR.ARV 0x4, 0x180 ;  /* 0x0106000000007b1d */ /* 0x000fec0000002000 */
[----:B------:R-:W-:Y:S05]  /*cf60*/  @P1 BRA `(.L_x_771) ;  /* 0x00000020002c1947 */ /* 0x000fea0003800000 */
[----:B------:R-:W3:Y:S01]  /*cf70*/  LDL R3, [R1+0x54] ;  /* 0x0000540001037983 */ /* 0x000ee20000100800 */
[----:B------:R-:W4:Y:S01]  /*cf80*/  S2R R6, SR_SWINHI ;  /* 0x0000000000067919 */ /* 0x000f220000002f00 */
[----:B------:R-:W-:Y:S05]  /*cf90*/  WARPSYNC.ALL ;  /* 0x0000000000007948 */ /* 0x000fea0003800000 */
[----:B------:R-:W3:Y:S01]  /*cfa0*/  LDL.LU R179, [R1+0x1c] ;  /* 0x00001c0001b37983 */ /* 0x000ee20000300800 */
[----:B------:R-:W-:Y:S01]  /*cfb0*/  F2FP.BF16.F32.PACK_AB R24, R25, R24 ;  /* 0x000000181918723e */ /* 0x000fe200000010ff */
[----:B------:R-:W-:Y:S01]  /*cfc0*/  ULDC.64 UR4, c[0x0][0xc00] ;  /* 0x0003000000047ab9 */ /* 0x000fe20000000a00 */
[----:B------:R-:W-:Y:S01]  /*cfd0*/  F2FP.BF16.F32.PACK_AB R7, R39, R7 ;  /* 0x000000072707723e */ /* 0x000fe200000010ff */
[----:B------:R-:W3:Y:S01]  /*cfe0*/  LDL.LU R178, [R1+0x20] ;  /* 0x0000200001b27983 */ /* 0x000ee20000300800 */
[----:B------:R-:W-:Y:S01]  /*cff0*/  F2FP.BF16.F32.PACK_AB R9, R43, R9 ;  /* 0x000000092b09723e */ /* 0x000fe200000010ff */
[----:B--2---:R-:W2:Y:S01]  /*d000*/  LDC R32, c[0x0][0xbe8] ;  /* 0x0002fa00ff207b82 */ /* 0x004ea20000000800 */
[----:B------:R-:W-:-:S02]  /*d010*/  MOV R94, R19 ;  /* 0x00000013005e7202 */ /* 0x000fc40000000f00 */
[----:B----4-:R-:W-:Y:S01]  /*d020*/  MOV R95, R6 ;  /* 0x00000006005f7202 */ /* 0x010fe20000000f00 */
[----:B0-----:R-:W4:Y:S01]  /*d030*/  LDL R177, [R1+0x50] ;  /* 0x0000500001b17983 */ /* 0x001f220000100800 */
[----:B------:R-:W-:Y:S02]  /*d040*/  F2FP.BF16.F32.PACK_AB R25, R40, R12 ;  /* 0x0000000c2819723e */ /* 0x000fe400000010ff */
[----:B------:R-:W-:Y:S01]  /*d050*/  F2FP.BF16.F32.PACK_AB R6, R37, R153 ;  /* 0x000000992506723e */ /* 0x000fe200000010ff */
[----:B------:R-:W4:Y:S01]  /*d060*/  LDL R173, [R1+0x2c] ;  /* 0x00002c0001ad7983 */ /* 0x000f220000100800 */
[----:B------:R-:W-:Y:S02]  /*d070*/  F2FP.BF16.F32.PACK_AB R11, R47, R11 ;  /* 0x0000000b2f0b723e */ /* 0x000fe400000010ff */
[----:B------:R-:W-:Y:S02]  /*d080*/  F2FP.BF16.F32.PACK_AB R12, R49, R156 ;  /* 0x0000009c310c723e */ /* 0x000fe400000010ff */
[----:B------:R-:W-:-:S02]  /*d090*/  F2FP.BF16.F32.PACK_AB R13, R51, R13 ;  /* 0x0000000d330d723e */ /* 0x000fc400000010ff */
        /* <DEDUP_REMOVED lines=15> */
[----:B------:R-:W-:Y:S01]  /*d190*/  F2FP.BF16.F32.PACK_AB R147, R151, R150 ;  /* 0x000000969793723e */ /* 0x000fe200000010ff */
[----:B------:R-:W-:Y:S01]  /*d1a0*/  BAR.SYNC.DEFER_BLOCKING 0x1, 0x100 ;  /* 0x0044000000007b1d */ /* 0x000fe20000010000 */
[----:B---3--:R-:W-:-:S03]  /*d1b0*/  IMAD.WIDE R116, R3, 0x2, R94 ;  /* 0x0000000203747825 */ /* 0x008fc600078e025e */
[C---:B------:R-:W-:Y:S02]  /*d1c0*/  LOP3.LUT R27, R116.reuse, 0x380, RZ, 0xc0, !PT ;  /* 0x00000380741b7812 */ /* 0x040fe400078ec0ff */
[C---:B------:R-:W-:Y:S02]  /*d1d0*/  IADD3 R3, P2, R116.reuse, 0x40, RZ ;  /* 0x0000004074037810 */ /* 0x040fe40007f5e0ff */
[----:B------:R-:W-:Y:S02]  /*d1e0*/  IADD3 R115, P3, R116, 0x60, RZ ;  /* 0x0000006074737810 */ /* 0x000fe40007f7e0ff */
[----:B------:R-:W-:Y:S02]  /*d1f0*/  SHF.R.U64 R27, R27, 0x3, RZ ;  /* 0x000000031b1b7819 */ /* 0x000fe400000012ff */
[----:B-----5:R-:W-:Y:S02]  /*d200*/  LOP3.LUT R28, R3, 0x380, RZ, 0xc0, !PT ;  /* 0x00000380031c7812 */ /* 0x020fe400078ec0ff */
[----:B------:R-:W-:-:S02]  /*d210*/  LOP3.LUT R114, R115, 0x380, RZ, 0xc0, !PT ;  /* 0x0000038073727812 */ /* 0x000fc400078ec0ff */
[----:B------:R-:W-:Y:S01]  /*d220*/  LOP3.LUT R26, R27, R116, RZ, 0x3c, !PT ;  /* 0x000000741b1a7212 */ /* 0x000fe200078e3cff */
[--C-:B------:R-:W-:Y:S01]  /*d230*/  IMAD.MOV.U32 R27, RZ, RZ, R117.reuse ;  /* 0x000000ffff1b7224 */ /* 0x100fe200078e0075 */
[----:B------:R-:W-:Y:S02]  /*d240*/  SHF.R.U64 R28, R28, 0x3, RZ ;  /* 0x000000031c1c7819 */ /* 0x000fe400000012ff */
[----:B------:R-:W-:Y:S02]  /*d250*/  SHF.R.U64 R114, R114, 0x3, RZ ;  /* 0x0000000372727819 */ /* 0x000fe400000012ff */
[----:B------:R-:W-:Y:S02]  /*d260*/  LOP3.LUT R28, R28, R3, RZ, 0x3c, !PT ;  /* 0x000000031c1c7212 */ /* 0x000fe400078e3cff */
[----:B------:R-:W-:Y:S02]  /*d270*/  MOV R3, R26 ;  /* 0x0000001a00037202 */ /* 0x000fe40000000f00 */
[----:B------:R-:W-:Y:S01]  /*d280*/  LOP3.LUT R114, R114, R115, RZ, 0x3c, !PT ;  /* 0x0000007372727212 */ /* 0x000fe200078e3cff */
[--C-:B------:R-:W-:Y:S01]  /*d290*/  IMAD.X R115, RZ, RZ, R117.reuse, P3 ;  /* 0x000000ffff737224 */ /* 0x100fe200018e0675 */
[----:B------:R-:W-:Y:S01]  /*d2a0*/  F2FP.BF16.F32.PACK_AB R26, R29, R4 ;  /* 0x000000041d1a723e */ /* 0x000fe200000010ff */
[----:B------:R-:W-:Y:S01]  /*d2b0*/  IMAD.X R29, RZ, RZ, R117, P2 ;  /* 0x000000ffff1d7224 */ /* 0x000fe200010e0675 */
[----:B------:R-:W-:-:S02]  /*d2c0*/  IADD3 R119, P2, R116, 0x8000, RZ ;  /* 0x0000800074777810 */ /* 0x000fc40007f5e0ff */
[C---:B------:R-:W-:Y:S02]  /*d2d0*/  IADD3 R121, P3, R116.reuse, 0x8020, RZ ;  /* 0x0000802074797810 */ /* 0x040fe40007f7e0ff */
[C---:B------:R-:W-:Y:S02]  /*d2e0*/  IADD3 R31, P1, R116.reuse, 0x20, RZ ;  /* 0x00000020741f7810 */ /* 0x040fe40007f3e0ff */
[----:B------:R-:W-:Y:S02]  /*d2f0*/  LOP3.LUT R118, R119, 0x380, RZ, 0xc0, !PT ;  /* 0x0000038077767812 */ /* 0x000fe400078ec0ff */
[----:B------:R-:W-:Y:S02]  /*d300*/  LOP3.LUT R120, R121, 0x380, RZ, 0xc0, !PT ;  /* 0x0000038079787812 */ /* 0x000fe400078ec0ff */
[----:B------:R-:W-:Y:S02]  /*d310*/  LOP3.LUT R30, R31, 0x380, RZ, 0xc0, !PT ;  /* 0x000003801f1e7812 */ /* 0x000fe400078ec0ff */
[----:B------:R-:W-:-:S02]  /*d320*/  IADD3 R103, P4, R116, 0x4000, RZ ;  /* 0x0000400074677810 */ /* 0x000fc40007f9e0ff */
[----:B------:R-:W-:Y:S02]  /*d330*/  F2FP.BF16.F32.PACK_AB R27, R14, R10 ;  /* 0x0000000a0e1b723e */ /* 0x000fe400000010ff */
[----:B------:R-:W-:Y:S02]  /*d340*/  SHF.R.U64 R118, R118, 0x3, RZ ;  /* 0x0000000376767819 */ /* 0x000fe400000012ff */
[----:B------:R-:W-:Y:S02]  /*d350*/  SHF.R.U64 R120, R120, 0x3, RZ ;  /* 0x0000000378787819 */ /* 0x000fe400000012ff */
[----:B------:R-:W-:Y:S01]  /*d360*/  SHF.R.U64 R30, R30, 0x3, RZ ;  /* 0x000000031e1e7819 */ /* 0x000fe200000012ff */
[----:B------:R0:W-:Y:S01]  /*d370*/  STSM.16.M88.4 [R3], R24 ;  /* 0x0000001803007844 */ /* 0x0001e20000000200 */
[----:B------:R-:W-:Y:S02]  /*d380*/  LOP3.LUT R102, R103, 0x380, RZ, 0xc0, !PT ;  /* 0x0000038067667812 */ /* 0x000fe400078ec0ff */
[----:B------:R-:W-:Y:S01]  /*d390*/  LOP3.LUT R118, R118, R119, RZ, 0x3c, !PT ;  /* 0x0000007776767212 */ /* 0x000fe200078e3cff */
[--C-:B------:R-:W-:Y:S01]  /*d3a0*/  IMAD.X R119, RZ, RZ, R117.reuse, P2 ;  /* 0x000000ffff777224 */ /* 0x100fe200010e0675 */
[----:B------:R-:W-:Y:S01]  /*d3b0*/  LOP3.LUT R120, R120, R121, RZ, 0x3c, !PT ;  /* 0x0000007978787212 */ /* 0x000fe200078e3cff */
[--C-:B------:R-:W-:Y:S01]  /*d3c0*/  IMAD.X R121, RZ, RZ, R117.reuse, P3 ;  /* 0x000000ffff797224 */ /* 0x100fe200018e0675 */
[----:B------:R-:W-:Y:S01]  /*d3d0*/  LOP3.LUT R30, R30, R31, RZ, 0x3c, !PT ;  /* 0x0000001f1e1e7212 */ /* 0x000fe200078e3cff */
[----:B------:R-:W-:Y:S01]  /*d3e0*/  IMAD.X R31, RZ, RZ, R117, P1 ;  /* 0x000000ffff1f7224 */ /* 0x000fe200008e0675 */
[----:B------:R-:W-:-:S02]  /*d3f0*/  IADD3 R113, P5, R116, 0x4020, RZ ;  /* 0x0000402074717810 */ /* 0x000fc40007fbe0ff */
[C---:B------:R-:W-:Y:S02]  /*d400*/  IADD3 R111, P0, R116.reuse, 0x4040, RZ ;  /* 0x00004040746f7810 */ /* 0x040fe40007f1e0ff */
[C---:B------:R-:W-:Y:S02]  /*d410*/  IADD3 R107, P1, R116.reuse, 0x4060, RZ ;  /* 0x00004060746b7810 */ /* 0x040fe40007f3e0ff */
[C---:B0-----:R-:W-:Y:S02]  /*d420*/  IADD3 R25, P2, R116.reuse, 0xc040, RZ ;  /* 0x0000c04074197810 */ /* 0x041fe40007f5e0ff */
        /* <DEDUP_REMOVED lines=11> */
[----:B------:R-:W-:Y:S02]  /*d4e0*/  IADD3 R123, P4, R116, 0x8040, RZ ;  /* 0x00008040747b7810 */ /* 0x000fe40007f9e0ff */
[----:B------:R-:W-:Y:S02]  /*d4f0*/  SHF.R.U64 R24, R24, 0x3, RZ ;  /* 0x0000000318187819 */ /* 0x000fe400000012ff */
[----:B------:R-:W-:Y:S02]  /*d500*/  SHF.R.U64 R26, R26, 0x3, RZ ;  /* 0x000000031a1a7819 */ /* 0x000fe400000012ff */
[----:B------:R-:W-:Y:S02]  /*d510*/  SHF.R.U64 R106, R106, 0x3, RZ ;  /* 0x000000036a6a7819 */ /* 0x000fe400000012ff */
[----:B------:R-:W-:Y:S01]  /*d520*/  LOP3.LUT R112, R112, R113, RZ, 0x3c, !PT ;  /* 0x0000007170707212 */ /* 0x000fe200078e3cff */
[--C-:B------:R-:W-:Y:S01]  /*d530*/  IMAD.X R113, RZ, RZ, R117.reuse, P5 ;  /* 0x000000ffff717224 */ /* 0x100fe200028e0675 */
[----:B------:R-:W-:Y:S01]  /*d540*/  LOP3.LUT R110, R110, R111, RZ, 0x3c, !PT ;  /* 0x0000006f6e6e7212 */ /* 0x000fe200078e3cff */
[----:B------:R-:W-:Y:S01]  /*d550*/  IMAD.X R111, RZ, RZ, R117, P0 ;  /* 0x000000ffff6f7224 */ /* 0x000fe200000e0675 */
[----:B------:R-:W-:-:S02]  /*d560*/  LOP3.LUT R122, R123, 0x380, RZ, 0xc0, !PT ;  /* 0x000003807b7a7812 */ /* 0x000fc400078ec0ff */
[----:B------:R-:W-:Y:S01]  /*d570*/  LOP3.LUT R24, R24, R25, RZ, 0x3c, !PT ;  /* 0x0000001918187212 */ /* 0x000fe200078e3cff */
[--C-:B------:R-:W-:Y:S01]  /*d580*/  IMAD.X R25, RZ, RZ, R117.reuse, P2 ;  /* 0x000000ffff197224 */ /* 0x100fe200010e0675 */
[----:B------:R-:W-:Y:S01]  /*d590*/  LOP3.LUT R26, R26, R27, RZ, 0x3c, !PT ;  /* 0x0000001b1a1a7212 */ /* 0x000fe200078e3cff */
[--C-:B------:R-:W-:Y:S01]  /*d5a0*/  IMAD.X R27, RZ, RZ, R117.reuse, P3 ;  /* 0x000000ffff1b7224 */ /* 0x100fe200018e0675 */
[----:B------:R-:W-:Y:S01]  /*d5b0*/  LOP3.LUT R106, R106, R107, RZ, 0x3c, !PT ;  /* 0x0000006b6a6a7212 */ /* 0x000fe200078e3cff */
[----:B------:R-:W-:Y:S01]  /*d5c0*/  IMAD.X R107, RZ, RZ, R117, P1 ;  /* 0x000000ffff6b7224 */ /* 0x000fe200008e0675 */
[C---:B------:R-:W-:Y:S02]  /*d5d0*/  IADD3 R125, P5, R116.reuse, 0x8060, RZ ;  /* 0x00008060747d7810 */ /* 0x040fe40007fbe0ff */
[----:B------:R-:W-:Y:S02]  /*d5e0*/  F2FP.BF16.F32.PACK_AB R4, R5, R152 ;  /* 0x000000980504723e */ /* 0x000fe400000010ff */
[----:B------:R-:W-:-:S02]  /*d5f0*/  IADD3 R127, P0, R116, 0xc000, RZ ;  /* 0x0000c000747f7810 */ /* 0x000fc40007f1e0ff */
[----:B------:R-:W-:Y:S02]  /*d600*/  MOV R30, R30 ;  /* 0x0000001e001e7202 */ /* 0x000fe40000000f00 */
[----:B------:R-:W-:Y:S02]  /*d610*/  F2FP.BF16.F32.PACK_AB R5, R8, R0 ;  /* 0x000000000805723e */ /* 0x000fe400000010ff */
[----:B------:R-:W-:Y:S02]  /*d620*/  IADD3 R129, P1, R116, 0xc020, RZ ;  /* 0x0000c02074817810 */ /* 0x000fe40007f3e0ff */
[----:B------:R-:W-:Y:S02]  /*d630*/  SHF.R.U64 R122, R122, 0x3, RZ ;  /* 0x000000037a7a7819 */ /* 0x000fe400000012ff */
[----:B------:R-:W-:Y:S02]  /*d640*/  MOV R28, R28 ;  /* 0x0000001c001c7202 */ /* 0x000fe40000000f00 */
[----:B------:R-:W-:-:S02]  /*d650*/  F2FP.BF16.F32.PACK_AB R8, R41, R154 ;  /* 0x0000009a2908723e */ /* 0x000fc400000010ff */
[----:B------:R-:W-:Y:S02]  /*d660*/  F2FP.BF16.F32.PACK_AB R10, R45, R155 ;  /* 0x0000009b2d0a723e */ /* 0x000fe400000010ff */
[----:B------:R-:W-:Y:S01]  /*d670*/  LOP3.LUT R124, R125, 0x380, RZ, 0xc0, !PT ;  /* 0x000003807d7c7812 */ /* 0x000fe200078ec0ff */
[----:B------:R0:W-:Y:S01]  /*d680*/  STSM.16.M88.4 [R30], R4 ;  /* 0x000000041e007844 */ /* 0x0001e20000000200 */
[----:B------:R-:W-:Y:S02]  /*d690*/  LOP3.LUT R126, R127, 0x380, RZ, 0xc0, !PT ;  /* 0x000003807f7e7812 */ /* 0x000fe400078ec0ff */
[----:B------:R-:W-:Y:S02]  /*d6a0*/  MOV R114, R114 ;  /* 0x0000007200727202 */ /* 0x000fe40000000f00 */
[----:B------:R-:W-:Y:S02]  /*d6b0*/  MOV R0, R24 ;  /* 0x0000001800007202 */ /* 0x000fe40000000f00 */
[----:B------:R-:W-:-:S02]  /*d6c0*/  MOV R3, R26 ;  /* 0x0000001a00037202 */ /* 0x000fc40000000f00 */
[----:B------:R-:W-:Y:S02]  /*d6d0*/  F2FP.BF16.F32.PACK_AB R14, R53, R157 ;  /* 0x0000009d350e723e */ /* 0x000fe400000010ff */
[----:B------:R-:W-:Y:S02]  /*d6e0*/  LOP3.LUT R128, R129, 0x380, RZ, 0xc0, !PT ;  /* 0x0000038081807812 */ /* 0x000fe400078ec0ff */
[----:B------:R-:W-:Y:S02]  /*d6f0*/  MOV R102, R102 ;  /* 0x0000006600667202 */ /* 0x000fe40000000f00 */
[----:B------:R-:W-:Y:S02]  /*d700*/  F2FP.BF16.F32.PACK_AB R24, R57, R158 ;  /* 0x0000009e3918723e */ /* 0x000fe400000010ff */
[----:B------:R-:W-:Y:S02]  /*d710*/  F2FP.BF16.F32.PACK_AB R25, R59, R58 ;  /* 0x0000003a3b19723e */ /* 0x000fe400000010ff */
[----:B------:R-:W-:-:S02]  /*d720*/  F2FP.BF16.F32.PACK_AB R26, R61, R159 ;  /* 0x0000009f3d1a723e */ /* 0x000fc400000010ff */
[----:B------:R-:W-:Y:S01]  /*d730*/  F2FP.BF16.F32.PACK_AB R27, R63, R62 ;  /* 0x0000003e3f1b723e */ /* 0x000fe200000010ff */
[----:B------:R3:W-:Y:S01]  /*d740*/  STSM.16.M88.4 [R28], R8 ;  /* 0x000000081c007844 */ /* 0x0007e20000000200 */
[----:B------:R-:W-:Y:S01]  /*d750*/  LOP3.LUT R122, R122, R123, RZ, 0x3c, !PT ;  /* 0x0000007b7a7a7212 */ /* 0x000fe200078e3cff */
[----:B------:R-:W-:Y:S01]  /*d760*/  IMAD.X R123, RZ, RZ, R117, P4 ;  /* 0x000000ffff7b7224 */ /* 0x000fe200020e0675 */
[----:B------:R-:W-:Y:S02]  /*d770*/  MOV R112, R112 ;  /* 0x0000007000707202 */ /* 0x000fe40000000f00 */
[----:B0-----:R-:W-:Y:S02]  /*d780*/  F2FP.BF16.F32.PACK_AB R4, R65, R160 ;  /* 0x000000a04104723e */ /* 0x001fe400000010ff */
[----:B------:R-:W-:Y:S02]  /*d790*/  F2FP.BF16.F32.PACK_AB R5, R67, R66 ;  /* 0x000000424305723e */ /* 0x000fe400000010ff */
[----:B------:R-:W-:-:S02]  /*d7a0*/  F2FP.BF16.F32.PACK_AB R6, R69, R161 ;  /* 0x000000a14506723e */ /* 0x000fc400000010ff */
[----:B------:R-:W-:Y:S02]  /*d7b0*/  F2FP.BF16.F32.PACK_AB R7, R71, R70 ;  /* 0x000000464707723e */ /* 0x000fe400000010ff */
[----:B------:R-:W-:Y:S01]  /*d7c0*/  SHF.R.U64 R124, R124, 0x3, RZ ;  /* 0x000000037c7c7819 */ /* 0x000fe200000012ff */
[----:B------:R-:W-:Y:S01]  /*d7d0*/  STSM.16.M88.4 [R114], R12 ;  /* 0x0000000c72007844 */ /* 0x000fe20000000200 */
[----:B------:R-:W-:Y:S02]  /*d7e0*/  SHF.R.U64 R126, R126, 0x3, RZ ;  /* 0x000000037e7e7819 */ /* 0x000fe400000012ff */
[----:B------:R-:W-:Y:S02]  /*d7f0*/  MOV R110, R110 ;  /* 0x0000006e006e7202 */ /* 0x000fe40000000f00 */
[----:B---3--:R-:W-:Y:S02]  /*d800*/  F2FP.BF16.F32.PACK_AB R8, R73, R162 ;  /* 0x000000a24908723e */ /* 0x008fe400000010ff */
[----:B------:R-:W-:-:S02]  /*d810*/  F2FP.BF16.F32.PACK_AB R9, R75, R74 ;  /* 0x0000004a4b09723e */ /* 0x000fc400000010ff */
[----:B------:R-:W-:Y:S02]  /*d820*/  F2FP.BF16.F32.PACK_AB R10, R77, R163 ;  /* 0x000000a34d0a723e */ /* 0x000fe400000010ff */
[----:B------:R-:W-:Y:S01]  /*d830*/  F2FP.BF16.F32.PACK_AB R11, R79, R78 ;  /* 0x0000004e4f0b723e */ /* 0x000fe200000010ff */
[----:B------:R-:W-:Y:S01]  /*d840*/  STSM.16.M88.4 [R102], R24 ;  /* 0x0000001866007844 */ /* 0x000fe20000000200 */
[----:B------:R-:W-:Y:S02]  /*d850*/  SHF.R.U64 R128, R128, 0x3, RZ ;  /* 0x0000000380807819 */ /* 0x000fe400000012ff */
[----:B------:R-:W-:Y:S02]  /*d860*/  MOV R106, R106 ;  /* 0x0000006a006a7202 */ /* 0x000fe40000000f00 */
[----:B------:R-:W-:Y:S02]  /*d870*/  F2FP.BF16.F32.PACK_AB R28, R81, R164 ;  /* 0x000000a4511c723e */ /* 0x000fe400000010ff */
[----:B------:R-:W-:-:S02]  /*d880*/  F2FP.BF16.F32.PACK_AB R29, R83, R82 ;  /* 0x00000052531d723e */ /* 0x000fc400000010ff */
[----:B------:R-:W-:Y:S02]  /*d890*/  F2FP.BF16.F32.PACK_AB R30, R85, R165 ;  /* 0x000000a5551e723e */ /* 0x000fe400000010ff */
[----:B------:R-:W-:Y:S01]  /*d8a0*/  F2FP.BF16.F32.PACK_AB R31, R87, R86 ;  /* 0x00000056571f723e */ /* 0x000fe200000010ff */
[----:B------:R0:W-:Y:S01]  /*d8b0*/  STSM.16.M88.4 [R112], R4 ;  /* 0x0000000470007844 */ /* 0x0001e20000000200 */
[----:B------:R-:W-:Y:S02]  /*d8c0*/  MOV R118, R118 ;  /* 0x0000007600767202 */ /* 0x000fe40000000f00 */
[----:B------:R-:W-:Y:S02]  /*d8d0*/  F2FP.BF16.F32.PACK_AB R41, R91, R90 ;  /* 0x0000005a5b29723e */ /* 0x000fe400000010ff */
[----:B------:R-:W-:Y:S01]  /*d8e0*/  LOP3.LUT R124, R124, R125, RZ, 0x3c, !PT ;  /* 0x0000007d7c7c7212 */ /* 0x000fe200078e3cff */
[--C-:B------:R-:W-:Y:S01]  /*d8f0*/  IMAD.X R125, RZ, RZ, R117.reuse, P5 ;  /* 0x000000ffff7d7224 */ /* 0x100fe200028e0675 */
[----:B------:R-:W-:Y:S01]  /*d900*/  MOV R120, R120 ;  /* 0x0000007800787202 */ /* 0x000fe20000000f00 */
[----:B------:R3:W-:Y:S01]  /*d910*/  STSM.16.M88.4 [R110], R8 ;  /* 0x000000086e007844 */ /* 0x0007e20000000200 */
[----:B------:R-:W-:Y:S01]  /*d920*/  LOP3.LUT R126, R126, R127, RZ, 0x3c, !PT ;  /* 0x0000007f7e7e7212 */ /* 0x000fe200078e3cff */
[--C-:B------:R-:W-:Y:S01]  /*d930*/  IMAD.X R127, RZ, RZ, R117.reuse, P0 ;  /* 0x000000ffff7f7224 */ /* 0x100fe200000e0675 */
[----:B------:R-:W-:Y:S01]  /*d940*/  MOV R122, R122 ;  /* 0x0000007a007a7202 */ /* 0x000fe20000000f00 */
[----:B------:R-:W-:Y:S01]  /*d950*/  STSM.16.M88.4 [R106], R28 ;  /* 0x0000001c6a007844 */ /* 0x000fe20000000200 */
[----:B------:R-:W-:Y:S01]  /*d960*/  LOP3.LUT R128, R128, R129, RZ, 0x3c, !PT ;  /* 0x0000008180807212 */ /* 0x000fe200078e3cff */
[----:B------:R-:W-:Y:S01]  /*d970*/  IMAD.X R129, RZ, RZ, R117, P1 ;  /* 0x000000ffff817224 */ /* 0x000fe200008e0675 */
[----:B0-----:R-:W-:-:S02]  /*d980*/  F2FP.BF16.F32.PACK_AB R4, R105, R170 ;  /* 0x000000aa6904723e */ /* 0x001fc400000010ff */
[----:B------:R-:W-:Y:S02]  /*d990*/  F2FP.BF16.F32.PACK_AB R5, R50, R48 ;  /* 0x000000303205723e */ /* 0x000fe400000010ff */
[----:B------:R-:W-:Y:S02]  /*d9a0*/  F2FP.BF16.F32.PACK_AB R6, R109, R108 ;  /* 0x0000006c6d06723e */ /* 0x000fe400000010ff */
[----:B------:R-:W-:Y:S01]  /*d9b0*/  F2FP.BF16.F32.PACK_AB R7, R54, R52 ;  /* 0x000000343607723e */ /* 0x000fe200000010ff */
[----:B------:R-:W-:Y:S01]  /*d9c0*/  STSM.16.M88.4 [R118], R40 ;  /* 0x0000002876007844 */ /* 0x000fe20000000200 */
[----:B------:R-:W-:Y:S02]  /*d9d0*/  MOV R124, R124 ;  /* 0x0000007c007c7202 */ /* 0x000fe40000000f00 */
[----:B---3--:R-:W-:Y:S01]  /*d9e0*/  F2FP.BF16.F32.PACK_AB R8, R88, R171 ;  /* 0x000000ab5808723e */ /* 0x008fe200000010ff */
[----:B------:R-:W-:Y:S01]  /*d9f0*/  STSM.16.M88.4 [R120], R36 ;  /* 0x0000002478007844 */ /* 0x000fe20000000200 */
[----:B------:R-:W-:-:S02]  /*da00*/  F2FP.BF16.F32.PACK_AB R9, R60, R56 ;  /* 0x000000383c09723e */ /* 0x000fc400000010ff */
[----:B------:R-:W-:Y:S01]  /*da10*/  F2FP.BF16.F32.PACK_AB R10, R92, R172 ;  /* 0x000000ac5c0a723e */ /* 0x000fe200000010ff */
[----:B------:R0:W-:Y:S01]  /*da20*/  STSM.16.M88.4 [R122], R4 ;  /* 0x000000047a007844 */ /* 0x0001e20000000200 */
[----:B------:R-:W-:Y:S02]  /*da30*/  F2FP.BF16.F32.PACK_AB R11, R68, R64 ;  /* 0x00000040440b723e */ /* 0x000fe400000010ff */
[----:B------:R-:W-:Y:S02]  /*da40*/  MOV R126, R126 ;  /* 0x0000007e007e7202 */ /* 0x000fe40000000f00 */
[----:B------:R-:W-:Y:S02]  /*da50*/  F2FP.BF16.F32.PACK_AB R12, R96, R174 ;  /* 0x000000ae600c723e */ /* 0x000fe400000010ff */
[----:B------:R-:W-:Y:S02]  /*da60*/  F2FP.BF16.F32.PACK_AB R13, R76, R72 ;  /* 0x000000484c0d723e */ /* 0x000fe400000010ff */
[----:B------:R-:W-:-:S02]  /*da70*/  F2FP.BF16.F32.PACK_AB R14, R100, R175 ;  /* 0x000000af640e723e */ /* 0x000fc400000010ff */
[----:B------:R-:W-:Y:S02]  /*da80*/  F2FP.BF16.F32.PACK_AB R15, R84, R80 ;  /* 0x00000050540f723e */ /* 0x000fe400000010ff */
[----:B------:R-:W-:Y:S02]  /*da90*/  ISETP.NE.U32.AND P0, PT, RZ, UR4, PT ;  /* 0x00000004ff007c0c */ /* 0x000fe4000bf05070 */
[----:B------:R-:W-:Y:S02]  /*daa0*/  MOV R128, R128 ;  /* 0x0000008000807202 */ /* 0x000fe40000000f00 */
[----:B0-----:R-:W-:Y:S02]  /*dab0*/  IADD3 R6, P1, R179, UR4, RZ ;  /* 0x00000004b3067c10 */ /* 0x001fe4000ff3e0ff */
[----:B------:R-:W-:Y:S02]  /*dac0*/  F2FP.BF16.F32.PACK_AB R24, R104, R176 ;  /* 0x000000b06818723e */ /* 0x000fe400000010ff */
[----:B------:R-:W-:-:S02]  /*dad0*/  F2FP.BF16.F32.PACK_AB R25, R131, R130 ;  /* 0x000000828319723e */ /* 0x000fc400000010ff */
[----:B------:R-:W-:Y:S02]  /*dae0*/  F2FP.BF16.F32.PACK_AB R26, R133, R132 ;  /* 0x00000084851a723e */ /* 0x000fe400000010ff */
[----:B------:R-:W-:Y:S01]  /*daf0*/  F2FP.BF16.F32.PACK_AB R27, R135, R134 ;  /* 0x00000086871b723e */ /* 0x000fe200000010ff */
[----:B------:R0:W-:Y:S01]  /*db00*/  STSM.16.M88.4 [R124], R8 ;  /* 0x000000087c007844 */ /* 0x0001e20000000200 */
[----:B------:R-:W-:Y:S02]  /*db10*/  ISETP.NE.AND.EX P0, PT, RZ, UR5, PT, P0 ;  /* 0x00000005ff007c0c */ /* 0x000fe4000bf05300 */
[----:B------:R-:W-:Y:S01]  /*db20*/  IADD3.X R7, R178, UR5, RZ, P1, !PT ;  /* 0x00000005b2077c10 */ /* 0x000fe20008ffe4ff */
[----:B------:R-:W-:Y:S01]  /*db30*/  STSM.16.M88.4 [R126], R12 ;  /* 0x0000000c7e007844 */ /* 0x000fe20000000200 */
[----:B------:R-:W-:Y:S02]  /*db40*/  ULDC.64 UR4, c[0x0][0xc08] ;  /* 0x0003020000047ab9 */ /* 0x000fe40000000a00 */
[----:B------:R-:W-:Y:S01]  /*db50*/  ISETP.NE.U32.AND P2, PT, RZ, UR4, PT ;  /* 0x00000004ff007c0c */ /* 0x000fe2000bf45070 */
[----:B------:R4:W-:Y:S04]  /*db60*/  STSM.16.M88.4 [R128], R24 ;  /* 0x0000001880007844 */ /* 0x0009e80000000200 */
[----:B------:R3:W-:Y:S01]  /*db70*/  STSM.16.M88.4 [R0], R136 ;  /* 0x0000008800007844 */ /* 0x0007e20000000200 */
[----:B------:R-:W-:-:S03]  /*db80*/  ISETP.NE.AND.EX P2, PT, RZ, UR5, PT, P2 ;  /* 0x00000005ff007c0c */ /* 0x000fc6000bf45320 */
[----:B------:R3:W-:Y:S01]  /*db90*/  STSM.16.M88.4 [R3], R144 ;  /* 0x0000009003007844 */ /* 0x0007e20000000200 */
[----:B------:R-:W-:Y:S01]  /*dba0*/  IMAD.MOV.U32 R80, RZ, RZ, RZ ;  /* 0x000000ffff507224 */ /* 0x000fe200078e00ff */
[----:B------:R-:W-:Y:S08]  /*dbb0*/  BAR.SYNC.DEFER_BLOCKING 0x1, 0x100 ;  /* 0x0044000000007b1d */ /* 0x000ff00000010000 */
[----:B------:R-:W-:Y:S01]  /*dbc0*/  @P2 IADD3 R4, P3, R179, UR4, RZ ;  /* 0x00000004b3042c10 */ /* 0x000fe2000ff7e0ff */
[----:B------:R-:W-:-:S02]  /*dbd0*/  ULDC UR4, c[0x0][0xa88] ;  /* 0x0002a20000047ab9 */ /* 0x000fc40000000800 */
[----:B0-----:R-:W-:Y:S01]  /*dbe0*/  IMAD.U32 R11, RZ, RZ, UR4 ;  /* 0x00000004ff0b7e24 */ /* 0x001fe2000f8e00ff */
[----:B------:R-:W-:Y:S01]  /*dbf0*/  @P2 IADD3.X R5, R178, UR5, RZ, P3, !PT ;  /* 0x00000005b2052c10 */ /* 0x000fe20009ffe4ff */
[----:B------:R3:W5:Y:S04]  /*dc00*/  @P0 LDG.E R80, desc[UR40][R6.64] ;  /* 0x0000002806500981 */ /* 0x000768000c1e1900 */
[----:B------:R3:W5:Y:S01]  /*dc10*/  @P2 LDG.E R11, desc[UR40][R4.64] ;  /* 0x00000028040b2981 */ /* 0x000762000c1e1900 */
[----:B--2---:R-:W-:-:S13]  /*dc20*/  ISETP.NE.AND P1, PT, R32, 0x1, PT ;  /* 0x000000012000780c */ /* 0x004fda0003f25270 */
[----:B------:R-:W0:Y:S08]  /*dc30*/  @P1 LDC R8, c[0x0][0xbec] ;  /* 0x0002fb00ff081b82 */ /* 0x000e300000000800 */
[----:B------:R-:W2:Y:S01]  /*dc40*/  @P1 LDC R9, c[0x0][0xbf0] ;  /* 0x0002fc00ff091b82 */ /* 0x000ea20000000800 */
[----:B----4-:R-:W-:Y:S01]  /*dc50*/  IMAD R25, R173, 0x80, R177 ;  /* 0x00000080ad197824 */ /* 0x010fe200078e02b1 */
[----:B---3--:R-:W-:Y:S06]  /*dc60*/  @P2 BRA `(.L_x_772) ;  /* 0x0000000000102947 */ /* 0x008fec0003800000 */
[----:B------:R-:W-:Y:S05]  /*dc70*/  @!P0 BRA `(.L_x_772) ;  /* 0x00000000000c8947 */ /* 0x000fea0003800000 */
[----:B------:R-:W3:Y:S04]  /*dc80*/  LDG.E R0, desc[UR40][R6.64] ;  /* 0x0000002806007981 */ /* 0x000ee8000c1e1900 */
[----:B-----5:R-:W3:Y:S02]  /*dc90*/  LDG.E R11, desc[UR40][R6.64+0x4] ;  /* 0x00000428060b7981 */ /* 0x020ee4000c1e1900 */
[----:B---3--:R-:W-:-:S07]  /*dca0*/  IMAD.IADD R11, R11, 0x1, -R0 ;  /* 0x000000010b0b7824 */ /* 0x008fce00078e0a00 */
.L_x_772:
[----:B------:R-:W3:Y:S01]  /*dcb0*/  LDL.LU R10, [R1+0x38] ;  /* 0x00003800010a7983 */ /* 0x000ee20000300800 */
[----:B0-----:R-:W-:Y:S01]  /*dcc0*/  @P1 IMAD.HI.U32 R0, R25, R8, RZ ;  /* 0x0000000819001227 */ /* 0x001fe200078e00ff */
[----:B------:R-:W-:-:S03]  /*dcd0*/  ULDC.64 UR4, c[0x0][0xb90] ;  /* 0x0002e40000047ab9 */ /* 0x000fc60000000a00 */
[----:B------:R-:W-:Y:S01]  /*dce0*/  IMAD.MOV.U32 R7, RZ, RZ, R25 ;  /* 0x000000ffff077224 */ /* 0x000fe200078e0019 */
[----:B------:R-:W4:Y:S01]  /*dcf0*/  LDL.LU R6, [R1+0x24] ;  /* 0x0000240001067983 */ /* 0x000f220000300800 */
[----:B-----5:R-:W-:Y:S01]  /*dd00*/  SHF.R.S32.HI R81, RZ, 0x1f, R80 ;  /* 0x0000001fff517819 */ /* 0x020fe20000011450 */
[----:B------:R-:W0:Y:S02]  /*dd10*/  @P1 LDC R85, c[0x0][0xbec] ;  /* 0x0002fb00ff551b82 */ /* 0x000e240000000800 */
[----:B------:R-:W3:Y:S01]  /*dd20*/  LDL.LU R88, [R1+0x18] ;  /* 0x0000180001587983 */ /* 0x000ee20000300800 */
[----:B--2---:R-:W-:Y:S01]  /*dd30*/  @P1 SHF.R.U32.HI R7, RZ, R9, R0 ;  /* 0x00000009ff071219 */ /* 0x004fe20000011600 */
[----:B------:R-:W2:Y:S04]  /*dd40*/  S2R R87, SR_TID.X ;  /* 0x0000000000577919 */ /* 0x000ea80000002100 */
[----:B------:R-:W-:Y:S01]  /*dd50*/  IMAD.MOV R15, RZ, RZ, -R7 ;  /* 0x000000ffff0f7224 */ /* 0x000fe200078e0a07 */
[----:B------:R-:W1:Y:S01]  /*dd60*/  S2R R26, SR_TID.X ;  /* 0x00000000001a7919 */ /* 0x000e620000002100 */
[----:B--2---:R-:W-:-:S05]  /*dd70*/  VIADD R87, R87, 0xffffff80 ;  /* 0xffffff8057577836 */ /* 0x004fca0000000000 */
[----:B------:R-:W-:-:S04]  /*dd80*/  SHF.R.S32.HI R86, RZ, 0x1f, R87 ;  /* 0x0000001fff567819 */ /* 0x000fc80000011457 */
[----:B------:R-:W-:-:S04]  /*dd90*/  LEA.HI R86, R86, R87, RZ, 0x3 ;  /* 0x0000005756567211 */ /* 0x000fc800078f18ff */
[----:B------:R-:W-:-:S05]  /*dda0*/  SHF.R.S32.HI R86, RZ, 0x3, R86 ;  /* 0x00000003ff567819 */ /* 0x000fca0000011456 */
[----:B------:R-:W-:Y:S02]  /*ddb0*/  IMAD R13, R86, 0x40, R217 ;  /* 0x00000040560d7824 */ /* 0x000fe400078e02d9 */
[C---:B------:R-:W-:Y:S02]  /*ddc0*/  VIADD R90, R217.reuse, 0xc0 ;  /* 0x000000c0d95a7836 */ /* 0x040fe40000000000 */
[C---:B------:R-:W-:Y:S01]  /*ddd0*/  VIADD R92, R217.reuse, 0x80 ;  /* 0x00000080d95c7836 */ /* 0x040fe20000000000 */
[----:B------:R-:W-:Y:S01]  /*dde0*/  BSSY B1, `(.L_x_773) ;  /* 0x00000df000017945 */ /* 0x000fe20003800000 */
[C---:B------:R-:W-:Y:S02]  /*ddf0*/  VIADD R89, R217.reuse, 0xc0 ;  /* 0x000000c0d9597836 */ /* 0x040fe40000000000 */
[C---:B------:R-:W-:Y:S02]  /*de00*/  VIADD R91, R217.reuse, 0x80 ;  /* 0x00000080d95b7836 */ /* 0x040fe40000000000 */
[----:B------:R-:W-:Y:S01]  /*de10*/  VIADD R93, R217, 0x40 ;  /* 0x00000040d95d7836 */ /* 0x000fe20000000000 */
[----:B----4-:R-:W-:-:S02]  /*de20*/  SEL R82, R6, RZ, !P0 ;  /* 0x000000ff06527207 */ /* 0x010fc40004000000 */
[----:B---3--:R-:W-:Y:S01]  /*de30*/  SHF.R.S32.HI R83, RZ, 0x1f, R88 ;  /* 0x0000001fff537819 */ /* 0x008fe20000011458 */
[----:B------:R-:W-:-:S04]  /*de40*/  IMAD.WIDE.U32 R4, R88, UR4, R80 ;  /* 0x0000000458047c25 */ /* 0x000fc8000f8e0050 */
[----:B------:R-:W-:-:S04]  /*de50*/  IMAD R3, R83, UR4, RZ ;  /* 0x0000000453037c24 */ /* 0x000fc8000f8e02ff */
[----:B------:R-:W-:Y:S01]  /*de60*/  IMAD R9, R88, UR5, R3 ;  /* 0x0000000558097c24 */ /* 0x000fe2000f8e0203 */
[----:B------:R-:W-:Y:S01]  /*de70*/  SEL R3, R10, RZ, !P0 ;  /* 0x000000ff0a037207 */ /* 0x000fe20004000000 */
[----:B------:R-:W-:Y:S01]  /*de80*/  ULDC.64 UR4, c[0x0][0xb98] ;  /* 0x0002e60000047ab9 */ /* 0x000fe20000000a00 */
[----:B------:R-:W2:Y:S01]  /*de90*/  LDL R10, [R1+0x48] ;  /* 0x00004800010a7983 */ /* 0x000ea20000100800 */
[----:B------:R-:W-:Y:S02]  /*dea0*/  IMAD.IADD R5, R5, 0x1, R9 ;  /* 0x0000000105057824 */ /* 0x000fe400078e0209 */
[----:B------:R-:W-:Y:S02]  /*deb0*/  IMAD R9, R32, R15, R25 ;  /* 0x0000000f20097224 */ /* 0x000fe400078e0219 */
[----:B------:R-:W-:Y:S02]  /*dec0*/  IMAD R15, R3, UR4, RZ ;  /* 0x00000004030f7c24 */ /* 0x000fe4000f8e02ff */
[----:B------:R-:W-:Y:S01]  /*ded0*/  IMAD.WIDE.U32 R4, R82, UR4, R4 ;  /* 0x0000000452047c25 */ /* 0x000fe2000f8e0004 */
[----:B------:R-:W-:-:S03]  /*dee0*/  SHF.R.S32.HI R0, RZ, 0x1f, R9 ;  /* 0x0000001fff007819 */ /* 0x000fc60000011409 */
[----:B------:R-:W-:Y:S01]  /*def0*/  IMAD.WIDE R94, R13, 0x2, R94 ;  /* 0x000000020d5e7825 */ /* 0x000fe200078e025e */
[----:B------:R-:W-:Y:S02]  /*df00*/  SHF.R.S32.HI R13, RZ, 0x1f, R7 ;  /* 0x0000001fff0d7819 */ /* 0x000fe40000011407 */
[----:B------:R-:W-:Y:S01]  /*df10*/  IADD3 R4, P0, R7, R4, RZ ;  /* 0x0000000407047210 */ /* 0x000fe20007f1e0ff */
[----:B------:R-:W-:Y:S01]  /*df20*/  IMAD R15, R82, UR5, R15 ;  /* 0x00000005520f7c24 */ /* 0x000fe2000f8e020f */
[----:B------:R-:W-:Y:S02]  /*df30*/  ULDC.64 UR4, c[0x0][0xb88] ;  /* 0x0002e20000047ab9 */ /* 0x000fe40000000a00 */
[----:B------:R-:W-:Y:S02]  /*df40*/  IMAD R0, R0, UR4, RZ ;  /* 0x0000000400007c24 */ /* 0x000fe4000f8e02ff */
[----:B------:R-:W-:Y:S02]  /*df50*/  IADD3.X R5, R13, R5, R15, P0, !PT ;  /* 0x000000050d057210 */ /* 0x000fe400007fe40f */
[----:B------:R-:W-:-:S02]  /*df60*/  IMAD R13, R9, UR5, R0 ;  /* 0x00000005090d7c24 */ /* 0x000fc4000f8e0200 */
[----:B------:R-:W-:Y:S01]  /*df70*/  IMAD.WIDE.U32 R4, R9, UR4, R4 ;  /* 0x0000000409047c25 */ /* 0x000fe2000f8e0004 */
[----:B------:R-:W-:-:S03]  /*df80*/  ULDC.64 UR4, c[0x0][0xb50] ;  /* 0x0002d40000047ab9 */ /* 0x000fc60000000a00 */
[----:B------:R-:W-:Y:S01]  /*df90*/  IMAD.IADD R5, R5, 0x1, R13 ;  /* 0x0000000105057824 */ /* 0x000fe200078e020d */
[----:B------:R-:W-:Y:S02]  /*dfa0*/  LEA R6, P0, R4, UR4, 0x2 ;  /* 0x0000000404067c11 */ /* 0x000fe4000f8010ff */
[----:B------:R-:W-:Y:S02]  /*dfb0*/  IADD3 R7, P2, R94, 0x1000, RZ ;  /* 0x000010005e077810 */ /* 0x000fe40007f5e0ff */
[----:B------:R-:W-:Y:S01]  /*dfc0*/  LEA.HI.X R4, R4, UR5, R5, 0x2, P0 ;  /* 0x0000000504047c11 */ /* 0x000fe200080f1405 */
[----:B-1----:R-:W-:Y:S01]  /*dfd0*/  VIADD R26, R26, 0xffffff80 ;  /* 0xffffff801a1a7836 */ /* 0x002fe20000000000 */
[C---:B------:R-:W-:Y:S01]  /*dfe0*/  IADD3 R29, P0, R94.reuse, 0x4000, RZ ;  /* 0x000040005e1d7810 */ /* 0x040fe20007f1e0ff */
[----:B------:R-:W-:Y:S01]  /*dff0*/  IMAD.X R9, RZ, RZ, R95, P2 ;  /* 0x000000ffff097224 */ /* 0x000fe200010e065f */
[C---:B------:R-:W-:Y:S02]  /*e000*/  IADD3 R41, P2, R94.reuse, 0x6000, RZ ;  /* 0x000060005e297810 */ /* 0x040fe40007f5e0ff */
[----:B------:R-:W-:Y:S01]  /*e010*/  IADD3 R13, P3, R94, 0x2000, RZ ;  /* 0x000020005e0d7810 */ /* 0x000fe20007f7e0ff */
[----:B------:R-:W-:Y:S01]  /*e020*/  SHFL.IDX PT, R54, R6, RZ, 0x1c1f ;  /* 0x001c1fff06367589 */ /* 0x000fe200000e0000 */
[----:B------:R-:W-:Y:S01]  /*e030*/  LOP3.LUT R28, R29, 0x380, RZ, 0xc0, !PT ;  /* 0x000003801d1c7812 */ /* 0x000fe200078ec0ff */
[----:B------:R-:W-:Y:S01]  /*e040*/  IMAD R0, R11, R32, RZ ;  /* 0x000000200b007224 */ /* 0x000fe200078e02ff */
[----:B------:R-:W-:Y:S01]  /*e050*/  LOP3.LUT R40, R41, 0x380, RZ, 0xc0, !PT ;  /* 0x0000038029287812 */ /* 0x000fe200078ec0ff */
[----:B------:R-:W-:Y:S01]  /*e060*/  SHFL.IDX PT, R58, R6, 0x1, 0x1c1f ;  /* 0x003c1f00063a7f89 */ /* 0x000fe200000e0000 */
[----:B------:R-:W-:Y:S01]  /*e070*/  SHF.R.U64 R28, R28, 0x3, RZ ;  /* 0x000000031c1c7819 */ /* 0x000fe200000012ff */
[----:B------:R-:W-:Y:S01]  /*e080*/  ULDC.64 UR4, c[0x0][0xaa0] ;  /* 0x0002a80000047ab9 */ /* 0x000fe20000000a00 */
[----:B------:R-:W-:-:S02]  /*e090*/  SHF.R.S32.HI R14, RZ, 0x1f, R26 ;  /* 0x0000001fff0e7819 */ /* 0x000fc4000001141a */
[----:B------:R-:W-:Y:S01]  /*e0a0*/  LOP3.LUT R28, R28, R29, RZ, 0x3c, !PT ;  /* 0x0000001d1c1c7212 */ /* 0x000fe200078e3cff */
[--C-:B------:R-:W-:Y:S01]  /*e0b0*/  IMAD.X R29, RZ, RZ, R95.reuse, P0 ;  /* 0x000000ffff1d7224 */ /* 0x100fe200000e065f */
[----:B------:R-:W-:Y:S02]  /*e0c0*/  SHF.R.U64 R40, R40, 0x3, RZ ;  /* 0x0000000328287819 */ /* 0x000fe400000012ff */
[----:B------:R-:W-:Y:S02]  /*e0d0*/  IADD3 R53, P0, R94, 0x9000, RZ ;  /* 0x000090005e357810 */ /* 0x000fe40007f1e0ff */
[----:B------:R-:W-:Y:S02]  /*e0e0*/  LEA.HI R14, R14, R26, RZ, 0x7 ;  /* 0x0000001a0e0e7211 */ /* 0x000fe400078f38ff */
[----:B------:R-:W-:Y:S01]  /*e0f0*/  LOP3.LUT R40, R40, R41, RZ, 0x3c, !PT ;  /* 0x0000002928287212 */ /* 0x000fe200078e3cff */
[----:B------:R-:W-:Y:S01]  /*e100*/  IMAD.X R41, RZ, RZ, R95, P2 ;  /* 0x000000ffff297224 */ /* 0x000fe200010e065f */
[----:B------:R-:W-:-:S02]  /*e110*/  LOP3.LUT R52, R53, 0x380, RZ, 0xc0, !PT ;  /* 0x0000038035347812 */ /* 0x000fc400078ec0ff */
[----:B------:R-:W-:Y:S02]  /*e120*/  IADD3 R61, P2, R94, 0xb000, RZ ;  /* 0x0000b0005e3d7810 */ /* 0x000fe40007f5e0ff */
[----:B------:R-:W-:Y:S01]  /*e130*/  LOP3.LUT R14, R14, 0xffffff80, RZ, 0xc0, !PT ;  /* 0xffffff800e0e7812 */ /* 0x000fe200078ec0ff */
[----:B------:R-:W1:Y:S01]  /*e140*/  SHFL.IDX PT, R55, R4, RZ, 0x1c1f ;  /* 0x001c1fff04377589 */ /* 0x000e6200000e0000 */
[----:B------:R-:W-:Y:S02]  /*e150*/  SHF.R.U64 R52, R52, 0x3, RZ ;  /* 0x0000000334347819 */ /* 0x000fe400000012ff */
[----:B------:R-:W-:Y:S01]  /*e160*/  LOP3.LUT R60, R61, 0x380, RZ, 0xc0, !PT ;  /* 0x000003803d3c7812 */ /* 0x000fe200078ec0ff */
[----:B------:R-:W-:Y:S01]  /*e170*/  IMAD.IADD R14, R26, 0x1, -R14 ;  /* 0x000000011a0e7824 */ /* 0x000fe200078e0a0e */
[----:B------:R-:W-:Y:S01]  /*e180*/  LOP3.LUT R12, R13, 0x380, RZ, 0xc0, !PT ;  /* 0x000003800d0c7812 */ /* 0x000fe200078ec0ff */
[----:B------:R3:W4:Y:S01]  /*e190*/  SHFL.IDX PT, R59, R4, 0x1, 0x1c1f ;  /* 0x003c1f00043b7f89 */ /* 0x00072200000e0000 */
[----:B------:R-:W-:Y:S01]  /*e1a0*/  LOP3.LUT R52, R52, R53, RZ, 0x3c, !PT ;  /* 0x0000003534347212 */ /* 0x000fe200078e3cff */
[----:B------:R-:W-:Y:S01]  /*e1b0*/  IMAD.X R53, RZ, RZ, R95, P0 ;  /* 0x000000ffff357224 */ /* 0x000fe200000e065f */
[----:B------:R-:W-:-:S02]  /*e1c0*/  SHF.R.U64 R60, R60, 0x3, RZ ;  /* 0x000000033c3c7819 */ /* 0x000fc400000012ff */
[----:B------:R-:W-:Y:S02]  /*e1d0*/  SHF.R.U64 R12, R12, 0x3, RZ ;  /* 0x000000030c0c7819 */ /* 0x000fe400000012ff */
[----:B------:R-:W-:Y:S02]  /*e1e0*/  LOP3.LUT P0, RZ, R14, 0x3, RZ, 0xc0, !PT ;  /* 0x000000030eff7812 */ /* 0x000fe4000780c0ff */
[----:B------:R-:W-:Y:S02]  /*e1f0*/  SHF.R.S32.HI R84, RZ, 0x1f, R87 ;  /* 0x0000001fff547819 */ /* 0x000fe40000011457 */
[----:B------:R-:W-:Y:S01]  /*e200*/  LOP3.LUT R60, R60, R61, RZ, 0x3c, !PT ;  /* 0x0000003d3c3c7212 */ /* 0x000fe200078e3cff */
[--C-:B------:R-:W-:Y:S01]  /*e210*/  IMAD.X R61, RZ, RZ, R95.reuse, P2 ;  /* 0x000000ffff3d7224 */ /* 0x100fe200010e065f */
[----:B------:R-:W-:Y:S01]  /*e220*/  LOP3.LUT R12, R12, R13, RZ, 0x3c, !PT ;  /* 0x0000000d0c0c7212 */ /* 0x000fe200078e3cff */
[----:B------:R-:W-:Y:S01]  /*e230*/  IMAD.X R13, RZ, RZ, R95, P3 ;  /* 0x000000ffff0d7224 */ /* 0x000fe200018e065f */
[----:B------:R-:W-:-:S02]  /*e240*/  IADD3 R25, P5, R94, 0x3000, RZ ;  /* 0x000030005e197810 */ /* 0x000fc40007fbe0ff */
[----:B------:R-:W-:Y:S02]  /*e250*/  IADD3 R37, P4, R94, 0x5000, RZ ;  /* 0x000050005e257810 */ /* 0x000fe40007f9e0ff */
[----:B------:R-:W-:Y:S02]  /*e260*/  LEA.HI R84, R84, R87, RZ, 0x3 ;  /* 0x0000005754547211 */ /* 0x000fe400078f18ff */
[----:B------:R-:W-:Y:S02]  /*e270*/  IADD3 R45, P3, R94, 0x7000, RZ ;  /* 0x000070005e2d7810 */ /* 0x000fe40007f7e0ff */
[----:B------:R-:W-:Y:S02]  /*e280*/  LOP3.LUT R24, R25, 0x380, RZ, 0xc0, !PT ;  /* 0x0000038019187812 */ /* 0x000fe400078ec0ff */
[----:B------:R-:W-:Y:S02]  /*e290*/  LOP3.LUT R36, R37, 0x380, RZ, 0xc0, !PT ;  /* 0x0000038025247812 */ /* 0x000fe400078ec0ff */
[----:B------:R-:W-:-:S02]  /*e2a0*/  LOP3.LUT R84, R84, 0xfffffff8, RZ, 0xc0, !PT ;  /* 0xfffffff854547812 */ /* 0x000fc400078ec0ff */
[----:B------:R-:W-:Y:S02]  /*e2b0*/  LOP3.LUT R44, R45, 0x380, RZ, 0xc0, !PT ;  /* 0x000003802d2c7812 */ /* 0x000fe400078ec0ff */
[----:B------:R-:W-:Y:S01]  /*e2c0*/  SHF.R.U64 R24, R24, 0x3, RZ ;  /* 0x0000000318187819 */ /* 0x000fe200000012ff */
[----:B------:R-:W-:Y:S01]  /*e2d0*/  IMAD.IADD R84, R87, 0x1, -R84 ;  /* 0x0000000157547824 */ /* 0x000fe200078e0a54 */
[----:B------:R-:W-:Y:S01]  /*e2e0*/  SHF.R.U64 R36, R36, 0x3, RZ ;  /* 0x0000000324247819 */ /* 0x000fe200000012ff */
[----:B------:R-:W0:Y:S01]  /*e2f0*/  @P1 LDC R87, c[0x0][0xbf0] ;  /* 0x0002fc00ff571b82 */ /* 0x000e220000000800 */
[----:B------:R-:W-:Y:S02]  /*e300*/  SHF.R.U64 R44, R44, 0x3, RZ ;  /* 0x000000032c2c7819 */ /* 0x000fe400000012ff */
        /* <DEDUP_REMOVED lines=8> */
[----:B------:R-:W-:Y:S02]  /*e390*/  IADD3 R65, P3, R94, 0xc000, RZ ;  /* 0x0000c0005e417810 */ /* 0x000fe40007f7e0ff */
[----:B------:R-:W-:Y:S02]  /*e3a0*/  LOP3.LUT R48, R49, 0x380, RZ, 0xc0, !PT ;  /* 0x0000038031307812 */ /* 0x000fe400078ec0ff */
[----:B------:R-:W-:Y:S02]  /*e3b0*/  LOP3.LUT R56, R57, 0x380, RZ, 0xc0, !PT ;  /* 0x0000038039387812 */ /* 0x000fe400078ec0ff */
[----:B------:R-:W-:Y:S02]  /*e3c0*/  LOP3.LUT R64, R65, 0x380, RZ, 0xc0, !PT ;  /* 0x0000038041407812 */ /* 0x000fe400078ec0ff */
[----:B------:R-:W-:-:S02]  /*e3d0*/  LOP3.LUT R8, R7, 0x380, RZ, 0xc0, !PT ;  /* 0x0000038007087812 */ /* 0x000fc400078ec0ff */
[----:B------:R-:W-:Y:S02]  /*e3e0*/  SHF.R.U64 R48, R48, 0x3, RZ ;  /* 0x0000000330307819 */ /* 0x000fe400000012ff */
[----:B------:R-:W-:Y:S02]  /*e3f0*/  SHF.R.U64 R56, R56, 0x3, RZ ;  /* 0x0000000338387819 */ /* 0x000fe400000012ff */
[----:B------:R-:W-:Y:S02]  /*e400*/  SHF.R.U64 R64, R64, 0x3, RZ ;  /* 0x0000000340407819 */ /* 0x000fe400000012ff */
[----:B------:R-:W-:Y:S02]  /*e410*/  SHF.R.U64 R8, R8, 0x3, RZ ;  /* 0x0000000308087819 */ /* 0x000fe400000012ff */
[----:B------:R-:W-:Y:S01]  /*e420*/  LOP3.LUT R48, R48, R49, RZ, 0x3c, !PT ;  /* 0x0000003130307212 */ /* 0x000fe200078e3cff */
[--C-:B------:R-:W-:Y:S01]  /*e430*/  IMAD.X R49, RZ, RZ, R95.reuse, P5 ;  /* 0x000000ffff317224 */ /* 0x100fe200028e065f */
[----:B------:R-:W-:Y:S01]  /*e440*/  LOP3.LUT R56, R56, R57, RZ, 0x3c, !PT ;  /* 0x0000003938387212 */ /* 0x000fe200078e3cff */
[--C-:B------:R-:W-:Y:S01]  /*e450*/  IMAD.X R57, RZ, RZ, R95.reuse, P4 ;  /* 0x000000ffff397224 */ /* 0x100fe200020e065f */
[----:B------:R-:W-:Y:S01]  /*e460*/  LOP3.LUT R64, R64, R65, RZ, 0x3c, !PT ;  /* 0x0000004140407212 */ /* 0x000fe200078e3cff */
[----:B------:R-:W-:Y:S01]  /*e470*/  IMAD.X R65, RZ, RZ, R95, P3 ;  /* 0x000000ffff417224 */ /* 0x000fe200018e065f */
[----:B------:R-:W-:-:S02]  /*e480*/  LOP3.LUT R8, R8, R7, RZ, 0x3c, !PT ;  /* 0x0000000708087212 */ /* 0x000fc400078e3cff */
[C---:B------:R-:W-:Y:S02]  /*e490*/  IADD3 R69, P5, R94.reuse, 0xd000, RZ ;  /* 0x0000d0005e457810 */ /* 0x040fe40007fbe0ff */
[C---:B------:R-:W-:Y:S02]  /*e4a0*/  IADD3 R73, P4, R94.reuse, 0xe000, RZ ;  /* 0x0000e0005e497810 */ /* 0x040fe40007f9e0ff */
[----:B------:R-:W-:Y:S02]  /*e4b0*/  IADD3 R7, P3, R94, 0xf000, RZ ;  /* 0x0000f0005e077810 */ /* 0x000fe40007f7e0ff */
[----:B------:R-:W-:Y:S02]  /*e4c0*/  LOP3.LUT R68, R69, 0x380, RZ, 0xc0, !PT ;  /* 0x0000038045447812 */ /* 0x000fe400078ec0ff */
[----:B------:R-:W-:Y:S02]  /*e4d0*/  LOP3.LUT R72, R73, 0x380, RZ, 0xc0, !PT ;  /* 0x0000038049487812 */ /* 0x000fe400078ec0ff */
[----:B---3--:R-:W-:-:S02]  /*e4e0*/  LOP3.LUT R4, R7, 0x380, RZ, 0xc0, !PT ;  /* 0x0000038007047812 */ /* 0x008fc400078ec0ff */
[----:B------:R-:W-:Y:S02]  /*e4f0*/  LOP3.LUT R11, R94, 0x380, RZ, 0xc0, !PT ;  /* 0x000003805e0b7812 */ /* 0x000fe400078ec0ff */
[----:B------:R-:W-:Y:S02]  /*e500*/  SHF.R.U64 R68, R68, 0x3, RZ ;  /* 0x0000000344447819 */ /* 0x000fe400000012ff */
[----:B------:R-:W-:Y:S02]  /*e510*/  SHF.R.U64 R72, R72, 0x3, RZ ;  /* 0x0000000348487819 */ /* 0x000fe400000012ff */
[----:B------:R-:W-:Y:S02]  /*e520*/  SHF.R.U64 R4, R4, 0x3, RZ ;  /* 0x0000000304047819 */ /* 0x000fe400000012ff */
[----:B------:R-:W-:Y:S01]  /*e530*/  SHF.R.U64 R11, R11, 0x3, RZ ;  /* 0x000000030b0b7819 */ /* 0x000fe200000012ff */
[--C-:B------:R-:W-:Y:S01]  /*e540*/  IMAD.X R77, RZ, RZ, R95.reuse, P3 ;  /* 0x000000ffff4d7224 */ /* 0x100fe200018e065f */
[----:B------:R-:W-:Y:S01]  /*e550*/  LOP3.LUT R68, R68, R69, RZ, 0x3c, !PT ;  /* 0x0000004544447212 */ /* 0x000fe200078e3cff */
[--C-:B------:R-:W-:Y:S01]  /*e560*/  IMAD.X R69, RZ, RZ, R95.reuse, P5 ;  /* 0x000000ffff457224 */ /* 0x100fe200028e065f */
[----:B------:R-:W-:Y:S01]  /*e570*/  LOP3.LUT R72, R72, R73, RZ, 0x3c, !PT ;  /* 0x0000004948487212 */ /* 0x000fe200078e3cff */
[----:B------:R-:W-:Y:S01]  /*e580*/  IMAD.X R73, RZ, RZ, R95, P4 ;  /* 0x000000ffff497224 */ /* 0x000fe200020e065f */
[----:B------:R-:W-:-:S02]  /*e590*/  LOP3.LUT R76, R4, R7, RZ, 0x3c, !PT ;  /* 0x00000007044c7212 */ /* 0x000fc400078e3cff */
[----:B------:R-:W-:Y:S02]  /*e5a0*/  LOP3.LUT R94, R11, R94, RZ, 0x3c, !PT ;  /* 0x0000005e0b5e7212 */ /* 0x000fe400078e3cff */
[----:B------:R-:W-:Y:S02]  /*e5b0*/  SHF.R.S32.HI R90, RZ, 0x1f, R90 ;  /* 0x0000001fff5a7819 */ /* 0x000fe4000001145a */
[----:B------:R-:W-:Y:S01]  /*e5c0*/  SHF.R.S32.HI R92, RZ, 0x1f, R92 ;  /* 0x0000001fff5c7819 */ /* 0x000fe2000001145c */
[----:B--2---:R-:W-:-:S05]  /*e5d0*/  IMAD R5, R173, 0x80, R10 ;  /* 0x00000080ad057824 */ /* 0x004fca00078e020a */
[C---:B------:R-:W-:Y:S01]  /*e5e0*/  ISETP.GE.OR P2, PT, R5.reuse, R0, P0 ;  /* 0x000000000500720c */ /* 0x040fe20000746670 */
[----:B------:R-:W-:-:S05]  /*e5f0*/  VIADD R5, R5, 0x8 ;  /* 0x0000000805057836 */ /* 0x000fca0000000000 */
[----:B------:R-:W-:-:S07]  /*e600*/  ISETP.GE.OR P0, PT, R5, R0, P0 ;  /* 0x000000000500720c */ /* 0x000fce0000706670 */
[----:B-1----:R1:W-:Y:S06]  /*e610*/  @!P2 ST.E desc[UR40][R54.64], R21 ;  /* 0x000000153600a985 */ /* 0x0023ec000c101928 */
[----:B----4-:R2:W-:Y:S04]  /*e620*/  @!P0 ST.E desc[UR40][R58.64], R20 ;  /* 0x000000143a008985 */ /* 0x0105e8000c101928 */
[----:B------:R3:W5:Y:S01]  /*e630*/  LD.E.128 R4, desc[UR40][R94.64] ;  /* 0x000000285e047980 */ /* 0x000762000c101d00 */
[----:B-1----:R-:W-:-:S03]  /*e640*/  IMAD R21, R81, UR4, RZ ;  /* 0x0000000451157c24 */ /* 0x002fc6000f8e02ff */
[----:B------:R-:W5:Y:S01]  /*e650*/  LD.E.128 R8, desc[UR40][R8.64] ;  /* 0x0000002808087980 */ /* 0x000f62000c101d00 */
[C---:B------:R-:W-:Y:S02]  /*e660*/  IMAD R81, R80.reuse, UR5, R21 ;  /* 0x0000000550517c24 */ /* 0x040fe4000f8e0215 */
[----:B--2---:R-:W-:Y:S01]  /*e670*/  IMAD.WIDE.U32 R20, R80, UR4, RZ ;  /* 0x0000000450147c25 */ /* 0x004fe2000f8e00ff */
[----:B------:R-:W-:Y:S01]  /*e680*/  ULDC.64 UR4, c[0x0][0xae8] ;  /* 0x0002ba0000047ab9 */ /* 0x000fe20000000a00 */
[----:B------:R-:W5:Y:S02]  /*e690*/  LD.E.128 R12, desc[UR40][R12.64] ;  /* 0x000000280c0c7980 */ /* 0x000f64000c101d00 */
[----:B------:R-:W-:Y:S02]  /*e6a0*/  IMAD R80, R84, 0x20, R86 ;  /* 0x0000002054507824 */ /* 0x000fe400078e0256 */
[----:B------:R-:W-:Y:S01]  /*e6b0*/  IMAD.IADD R21, R21, 0x1, R81 ;  /* 0x0000000115157824 */ /* 0x000fe200078e0251 */
[----:B------:R-:W5:Y:S01]  /*e6c0*/  LD.E.128 R24, desc[UR40][R24.64] ;  /* 0x0000002818187980 */ /* 0x000f62000c101d00 */
[----:B------:R-:W-:-:S02]  /*e6d0*/  IMAD R84, R173, 0x80, R80 ;  /* 0x00000080ad547824 */ /* 0x000fc400078e0250 */
[----:B------:R-:W-:Y:S01]  /*e6e0*/  IMAD R83, R83, UR4, RZ ;  /* 0x0000000453537c24 */ /* 0x000fe2000f8e02ff */
[----:B------:R-:W5:Y:S01]  /*e6f0*/  LD.E.128 R28, desc[UR40][R28.64] ;  /* 0x000000281c1c7980 */ /* 0x000f62000c101d00 */
[----:B0-----:R-:W-:-:S03]  /*e700*/  @P1 IMAD.HI.U32 R80, R84, R85, RZ ;  /* 0x0000005554501227 */ /* 0x001fc600078e00ff */
[----:B------:R-:W5:Y:S01]  /*e710*/  LD.E.128 R36, desc[UR40][R36.64] ;  /* 0x0000002824247980 */ /* 0x000f62000c101d00 */
[C---:B------:R-:W-:Y:S02]  /*e720*/  IMAD R83, R88.reuse, UR5, R83 ;  /* 0x0000000558537c24 */ /* 0x040fe4000f8e0253 */
[----:B------:R-:W-:Y:S01]  /*e730*/  IMAD.WIDE.U32 R20, R88, UR4, R20 ;  /* 0x0000000458147c25 */ /* 0x000fe2000f8e0014 */
[----:B------:R-:W-:Y:S01]  /*e740*/  ULDC.64 UR4, c[0x0][0xaf0] ;  /* 0x0002bc0000047ab9 */ /* 0x000fe20000000a00 */
[----:B------:R-:W5:Y:S02]  /*e750*/  LD.E.128 R40, desc[UR40][R40.64] ;  /* 0x0000002828287980 */ /* 0x000f64000c101d00 */
[----:B------:R-:W-:Y:S01]  /*e760*/  IMAD.MOV.U32 R81, RZ, RZ, R84 ;  /* 0x000000ffff517224 */ /* 0x000fe200078e0054 */
[----:B------:R-:W-:Y:S01]  /*e770*/  @P1 SHF.R.U32.HI R81, RZ, R87, R80 ;  /* 0x00000057ff511219 */ /* 0x000fe20000011650 */
[----:B------:R-:W-:Y:S01]  /*e780*/  IMAD R3, R3, UR4, RZ ;  /* 0x0000000403037c24 */ /* 0x000fe2000f8e02ff */
[----:B------:R-:W5:Y:S01]  /*e790*/  LD.E.128 R44, desc[UR40][R44.64] ;  /* 0x000000282c2c7980 */ /* 0x000f62000c101d00 */
[----:B------:R-:W-:-:S02]  /*e7a0*/  IMAD.IADD R21, R21, 0x1, R83 ;  /* 0x0000000115157824 */ /* 0x000fc400078e0253 */
[C---:B------:R-:W-:Y:S01]  /*e7b0*/  IMAD R85, R82.reuse, UR5, R3 ;  /* 0x0000000552557c24 */ /* 0x040fe2000f8e0203 */
[----:B------:R-:W-:Y:S01]  /*e7c0*/  SHF.R.S32.HI R3, RZ, 0x1f, R81 ;  /* 0x0000001fff037819 */ /* 0x000fe20000011451 */
[----:B------:R-:W-:Y:S01]  /*e7d0*/  IMAD.WIDE.U32 R82, R82, UR4, R20 ;  /* 0x0000000452527c25 */ /* 0x000fe2000f8e0014 */
[----:B------:R-:W-:Y:S01]  /*e7e0*/  ULDC.64 UR4, c[0x0][0xae0] ;  /* 0x0002b80000047ab9 */ /* 0x000fe20000000a00 */
[----:B------:R-:W5:Y:S02]  /*e7f0*/  LD.E.128 R48, desc[UR40][R48.64] ;  /* 0x0000002830307980 */ /* 0x000f64000c101d00 */
[----:B------:R-:W-:Y:S02]  /*e800*/  IMAD.MOV R21, RZ, RZ, -R81 ;  /* 0x000000ffff157224 */ /* 0x000fe400078e0a51 */
[----:B------:R-:W-:Y:S01]  /*e810*/  IMAD R20, R3, UR4, RZ ;  /* 0x0000000403147c24 */ /* 0x000fe2000f8e02ff */
[----:B------:R-:W5:Y:S01]  /*e820*/  LD.E.128 R52, desc[UR40][R52.64] ;  /* 0x0000002834347980 */ /* 0x000f62000c101d00 */
[----:B------:R-:W-:-:S02]  /*e830*/  IMAD R3, R32, R21, R84 ;  /* 0x0000001520037224 */ /* 0x000fc400078e0254 */
[----:B------:R-:W-:Y:S01]  /*e840*/  IMAD.IADD R83, R83, 0x1, R85 ;  /* 0x0000000153537824 */ /* 0x000fe200078e0255 */
[----:B------:R-:W5:Y:S01]  /*e850*/  LD.E.128 R56, desc[UR40][R56.64] ;  /* 0x0000002838387980 */ /* 0x000f62000c101d00 */
[C---:B------:R-:W-:Y:S01]  /*e860*/  IMAD R85, R81.reuse, UR5, R20 ;  /* 0x0000000551557c24 */ /* 0x040fe2000f8e0214 */
[----:B------:R-:W-:Y:S02]  /*e870*/  SHF.R.S32.HI R32, RZ, 0x1f, R3 ;  /* 0x0000001fff207819 */ /* 0x000fe40000011403 */
[----:B------:R-:W5:Y:S01]  /*e880*/  LD.E.128 R60, desc[UR40][R60.64] ;  /* 0x000000283c3c7980 */ /* 0x000f62000c101d00 */
[----:B------:R-:W-:Y:S01]  /*e890*/  IMAD.WIDE.U32 R20, R81, UR4, R82 ;  /* 0x0000000451147c25 */ /* 0x000fe2000f8e0052 */
[----:B------:R-:W-:Y:S02]  /*e8a0*/  ULDC.64 UR4, c[0x0][0xad8] ;  /* 0x0002b60000047ab9 */ /* 0x000fe40000000a00 */
        /* <DEDUP_REMOVED lines=10> */
[----:B------:R-:W-:-:S02]  /*e950*/  IMAD.IADD R21, R21, 0x1, R85 ;  /* 0x0000000115157824 */ /* 0x000fc400078e0255 */
[----:B------:R-:W-:Y:S02]  /*e960*/  IMAD R32, R32, UR4, RZ ;  /* 0x0000000420207c24 */ /* 0x000fe4000f8e02ff */
[----:B------:R-:W-:Y:S02]  /*e970*/  IMAD R87, R173, 0x80, R86 ;  /* 0x00000080ad577824 */ /* 0x000fe400078e0256 */
[C---:B------:R-:W-:Y:S02]  /*e980*/  IMAD R83, R3.reuse, UR5, R32 ;  /* 0x0000000503537c24 */ /* 0x040fe4000f8e0220 */
[----:B------:R-:W-:Y:S01]  /*e990*/  IMAD.WIDE.U32 R20, R3, UR4, R20 ;  /* 0x0000000403147c25 */ /* 0x000fe2000f8e0014 */
[----:B------:R-:W-:Y:S01]  /*e9a0*/  ISETP.GE.AND P2, PT, R87, R0, PT ;  /* 0x000000005700720c */ /* 0x000fe20003f46270 */
[----:B------:R-:W-:Y:S02]  /*e9b0*/  ULDC.64 UR4, c[0x0][0xa80] ;  /* 0x0002a00000047ab9 */ /* 0x000fe40000000a00 */
[----:B------:R-:W-:Y:S01]  /*e9c0*/  IMAD.IADD R21, R21, 0x1, R83 ;  /* 0x0000000115157824 */ /* 0x000fe200078e0253 */
[----:B------:R-:W-:Y:S01]  /*e9d0*/  LEA R32, P3, R20, UR4, 0x1 ;  /* 0x0000000414207c11 */ /* 0x000fe2000f8608ff */
[----:B------:R-:W-:-:S02]  /*e9e0*/  VIADD R3, R19, 0x22820 ;  /* 0x0002282013037836 */ /* 0x000fc40000000000 */
[----:B------:R-:W-:Y:S01]  /*e9f0*/  VIADD R81, R87, 0x20 ;  /* 0x0000002057517836 */ /* 0x000fe20000000000 */
[----:B------:R-:W-:Y:S02]  /*ea00*/  LEA.HI.X R86, R20, UR5, R21, 0x1, P3 ;  /* 0x0000000514567c11 */ /* 0x000fe400098f0c15 */
[----:B------:R-:W-:Y:S01]  /*ea10*/  PRMT R3, RZ, 0x654, R3 ;  /* 0x00000654ff037816 */ /* 0x000fe20000000003 */
[----:B---3--:R-:W-:Y:S01]  /*ea20*/  VIADD R94, R217, 0x40 ;  /* 0x00000040d95e7836 */ /* 0x008fe20000000000 */
[----:B------:R-:W-:Y:S01]  /*ea30*/  ISETP.GE.AND P1, PT, R81, R0, PT ;  /* 0x000000005100720c */ /* 0x000fe20003f26270 */
[----:B------:R-:W-:Y:S01]  /*ea40*/  VIADD R81, R87, 0x40 ;  /* 0x0000004057517836 */ /* 0x000fe20000000000 */
[----:B0-----:R0:W-:Y:S01]  /*ea50*/  SYNCS.ARRIVE.TRANS64.RED.A1T0 RZ, [R3+URZ], RZ ;  /* 0x000000ff03ff79a7 */ /* 0x0011e2000810043f */
[----:B------:R0:W1:Y:S01]  /*ea60*/  SHFL.IDX PT, R84, R32, RZ, 0x181f ;  /* 0x00181fff20547589 */ /* 0x00006200000e0000 */
[----:B------:R-:W-:-:S03]  /*ea70*/  SHF.R.S32.HI R94, RZ, 0x1f, R94 ;  /* 0x0000001fff5e7819 */ /* 0x000fc6000001145e */
[----:B------:R0:W2:Y:S01]  /*ea80*/  SHFL.IDX PT, R88, R86, RZ, 0x181f ;  /* 0x00181fff56587589 */ /* 0x0000a200000e0000 */
[----:B------:R-:W-:Y:S02]  /*ea90*/  ISETP.GE.AND P0, PT, R81, R0, PT ;  /* 0x000000005100720c */ /* 0x000fe40003f06270 */
[----:B------:R-:W-:Y:S01]  /*eaa0*/  SHF.R.S32.HI R95, RZ, 0x1f, R217 ;  /* 0x0000001fff5f7819 */ /* 0x000fe200000114d9 */
[----:B------:R-:W-:Y:S10]  /*eab0*/  @P2 BRA `(.L_x_774) ;  /* 0x0000000000442947 */ /* 0x000ff40003800000 */
[----:B------:R-:W-:Y:S02]  /*eac0*/  ULDC UR4, c[0x0][0xac8] ;  /* 0x0002b20000047ab9 */ /* 0x000fe40000000800 */
[----:B------:R-:W-:Y:S02]  /*ead0*/  ISETP.GE.AND P2, PT, R217, UR4, PT ;  /* 0x00000004d9007c0c */ /* 0x000fe4000bf46270 */
[----:B------:R-:W-:Y:S02]  /*eae0*/  ISETP.GE.AND P3, PT, R93, UR4, PT ;  /* 0x000000045d007c0c */ /* 0x000fe4000bf66270 */
[----:B------:R-:W-:-:S09]  /*eaf0*/  ISETP.GE.AND P4, PT, R91, UR4, PT ;  /* 0x000000045b007c0c */ /* 0x000fd2000bf86270 */
[----:B-1----:R-:W-:-:S04]  /*eb00*/  @!P2 LEA R20, P5, R217, R84, 0x1 ;  /* 0x00000054d914a211 */ /* 0x002fc800078a08ff */
[----:B--2---:R-:W-:Y:S02]  /*eb10*/  @!P2 LEA.HI.X R21, R217, R88, R95, 0x1, P5 ;  /* 0x00000058d915a211 */ /* 0x004fe400028f0c5f */
[----:B------:R-:W-:-:S03]  /*eb20*/  ISETP.GE.AND P5, PT, R89, UR4, PT ;  /* 0x0000000459007c0c */ /* 0x000fc6000bfa6270 */
[----:B-----5:R3:W-:Y:S01]  /*eb30*/  @!P2 ST.E.128 desc[UR40][R20.64], R4 ;  /* 0x000000041400a985 */ /* 0x0207e2000c101d28 */
[----:B------:R-:W-:-:S04]  /*eb40*/  @!P3 LEA R80, P2, R93, R84, 0x1 ;  /* 0x000000545d50b211 */ /* 0x000fc800078408ff */
        /* <DEDUP_REMOVED lines=8> */
.L_x_774:
[----:B------:R-:W-:Y:S05]  /*ebd0*/  BSYNC B1 ;  /* 0x0000000000017941 */ /* 0x000fea0003800000 */
.L_x_773:
        /* <DEDUP_REMOVED lines=9> */
[----:B0-----:R-:W-:-:S04]  /*ec70*/  @!P4 LEA R4, P5, R217, R28, 0x1 ;  /* 0x0000001cd904c211 */ /* 0x001fc800078a08ff */
[----:B----4-:R-:W-:Y:S02]  /*ec80*/  @!P4 LEA.HI.X R5, R217, R30, R95, 0x1, P5 ;  /* 0x0000001ed905c211 */ /* 0x010fe400028f0c5f */
[----:B------:R-:W-:-:S03]  /*ec90*/  @!P3 LEA R6, P5, R93, R28, 0x1 ;  /* 0x0000001c5d06b211 */ /* 0x000fc600078a08ff */
[----:B------:R0:W-:Y:S01]  /*eca0*/  @!P4 ST.E.128 desc[UR40][R4.64], R8 ;  /* 0x000000080400c985 */ /* 0x0001e2000c101d28 */
        /* <DEDUP_REMOVED lines=8> */
.L_x_776:
[----:B------:R-:W-:Y:S05]  /*ed30*/  BSYNC B1 ;  /* 0x0000000000017941 */ /* 0x000fea0003800000 */
.L_x_775:
[----:B0-----:R0:W0:Y:S01]  /*ed40*/  SHFL.IDX PT, R20, R86, 0x2, 0x181f ;  /* 0x00581f0056147f89 */ /* 0x00102200000e0000 */
        /* <DEDUP_REMOVED lines=8> */
[-C--:B0-----:R-:W-:Y:S02]  /*edd0*/  @!P3 LEA R4, P5, R217, R10.reuse, 0x1 ;  /* 0x0000000ad904b211 */ /* 0x081fe400078a08ff */
[----:B------:R-:W-:Y:S02]  /*ede0*/  @!P2 LEA R6, P4, R93, R10, 0x1 ;  /* 0x0000000a5d06a211 */ /* 0x000fe400078808ff */
[----:B------:R-:W-:Y:S02]  /*edf0*/  @!P3 LEA.HI.X R5, R217, R20, R95, 0x1, P5 ;  /* 0x00000014d905b211 */ /* 0x000fe400028f0c5f */
        /* <DEDUP_REMOVED lines=9> */
.L_x_778:
[----:B------:R-:W-:Y:S05]  /*ee90*/  BSYNC B1 ;  /* 0x0000000000017941 */ /* 0x000fea0003800000 */
.L_x_777:
[----:B------:R-:W-:Y:S01]  /*eea0*/  VIADD R3, R87, 0x60 ;  /* 0x0000006057037836 */ /* 0x000fe20000000000 */
[----:B0--3--:R-:W3:Y:S04]  /*eeb0*/  SHFL.IDX PT, R86, R86, 0x3, 0x181f ;  /* 0x00781f0056567f89 */ /* 0x009ee800000e0000 */
[----:B------:R-:W-:Y:S01]  /*eec0*/  ISETP.GE.AND P0, PT, R3, R0, PT ;  /* 0x000000000300720c */ /* 0x000fe20003f06270 */
[----:B------:R-:W0:-:S12]  /*eed0*/  SHFL.IDX PT, R32, R32, 0x3, 0x181f ;  /* 0x00781f0020207f89 */ /* 0x000e1800000e0000 */
[----:B------:R-:W-:Y:S05]  /*eee0*/  @P0 BRA `(.L_x_779) ;  /* 0x0000001000780947 */ /* 0x000fea0003800000 */
[----:B------:R-:W-:Y:S02]  /*eef0*/  ULDC UR4, c[0x0][0xac8] ;  /* 0x0002b20000047ab9 */ /* 0x000fe40000000800 */
[----:B------:R-:W-:Y:S02]  /*ef00*/  ISETP.GE.AND P3, PT, R217, UR4, PT ;  /* 0x00000004d9007c0c */ /* 0x000fe4000bf66270 */
[----:B------:R-:W-:Y:S02]  /*ef10*/  ISETP.GE.AND P4, PT, R93, UR4, PT ;  /* 0x000000045d007c0c */ /* 0x000fe4000bf86270 */
[----:B------:R-:W-:-:S09]  /*ef20*/  ISETP.GE.AND P5, PT, R91, UR4, PT ;  /* 0x000000045b007c0c */ /* 0x000fd2000bfa6270 */
[-C--:B0-----:R-:W-:Y:S02]  /*ef30*/  @!P3 LEA R4, P0, R217, R32.reuse, 0x1 ;  /* 0x00000020d904b211 */ /* 0x081fe400078008ff */
[-C--:B------:R-:W-:Y:S02]  /*ef40*/  @!P4 LEA R6, P1, R93, R32.reuse, 0x1 ;  /* 0x000000205d06c211 */ /* 0x080fe400078208ff */
[----:B------:R-:W-:Y:S02]  /*ef50*/  @!P5 LEA R8, P2, R91, R32, 0x1 ;  /* 0x000000205b08d211 */ /* 0x000fe400078408ff */
[-C--:B---3--:R-:W-:Y:S02]  /*ef60*/  @!P3 LEA.HI.X R5, R217, R86.reuse, R95, 0x1, P0 ;  /* 0x00000056d905b211 */ /* 0x088fe400000f0c5f */
        /* <DEDUP_REMOVED lines=11> */
.L_x_771:
[----:B------:R-:W3:Y:S01]  /*f020*/  LDL.LU R6, [R1+0x1c] ;  /* 0x00001c0001067983 */ /* 0x000ee20000300800 */
[----:B------:R-:W-:Y:S01]  /*f030*/  ULDC.64 UR4, c[0x0][0xc00] ;  /* 0x0003000000047ab9 */ /* 0x000fe20000000a00 */
[----:B------:R-:W-:Y:S01]  /*f040*/  IMAD.MOV.U32 R0, RZ, RZ, RZ ;  /* 0x000000ffff007224 */ /* 0x000fe200078e00ff */
[----:B------:R-:W4:Y:S01]  /*f050*/  LDC R21, c[0x0][0xbe8] ;  /* 0x0002fa00ff157b82 */ /* 0x000f220000000800 */
[----:B------:R-:W2:Y:S01]  /*f060*/  LDL.LU R3, [R1+0x20] ;  /* 0x0000200001037983 */ /* 0x000ea20000300800 */
[----:B------:R-:W-:-:S04]  /*f070*/  ISETP.NE.U32.AND P0, PT, RZ, UR4, PT ;  /* 0x00000004ff007c0c */ /* 0x000fc8000bf05070 */
[----:B------:R-:W-:Y:S02]  /*f080*/  ISETP.NE.AND.EX P0, PT, RZ, UR5, PT, P0 ;  /* 0x00000005ff007c0c */ /* 0x000fe4000bf05300 */
[----:B---3--:R-:W-:-:S04]  /*f090*/  IADD3 R4, P1, R6, UR4, RZ ;  /* 0x0000000406047c10 */ /* 0x008fc8000ff3e0ff */
[----:B--2---:R-:W-:Y:S01]  /*f0a0*/  IADD3.X R5, R3, UR5, RZ, P1, !PT ;  /* 0x0000000503057c10 */ /* 0x004fe20008ffe4ff */
[----:B------:R-:W-:Y:S02]  /*f0b0*/  ULDC.64 UR4, c[0x0][0xc08] ;  /* 0x0003020000047ab9 */ /* 0x000fe40000000a00 */
[----:B------:R-:W-:-:S04]  /*f0c0*/  ISETP.NE.U32.AND P1, PT, RZ, UR4, PT ;  /* 0x00000004ff007c0c */ /* 0x000fc8000bf25070 */
[----:B------:R2:W5:Y:S01]  /*f0d0*/  @P0 LDG.E R0, desc[UR40][R4.64] ;  /* 0x0000002804000981 */ /* 0x000562000c1e1900 */
[----:B------:R-:W-:-:S13]  /*f0e0*/  ISETP.NE.AND.EX P1, PT, RZ, UR5, PT, P1 ;  /* 0x00000005ff007c0c */ /* 0x000fda000bf25310 */
[----:B------:R-:W-:Y:S01]  /*f0f0*/  @P1 IADD3 R6, P2, R6, UR4, RZ ;  /* 0x0000000406061c10 */ /* 0x000fe2000ff5e0ff */
[----:B------:R-:W-:Y:S02]  /*f100*/  ULDC UR4, c[0x0][0xa88] ;  /* 0x0002a20000047ab9 */ /* 0x000fe40000000800 */
[----:B------:R-:W-:Y:S01]  /*f110*/  IMAD.U32 R8, RZ, RZ, UR4 ;  /* 0x00000004ff087e24 */ /* 0x000fe2000f8e00ff */
[----:B------:R-:W-:-:S05]  /*f120*/  @P1 IADD3.X R7, R3, UR5, RZ, P2, !PT ;  /* 0x0000000503071c10 */ /* 0x000fca00097fe4ff */
[----:B------:R2:W5:Y:S01]  /*f130*/  @P1 LDG.E R8, desc[UR40][R6.64] ;  /* 0x0000002806081981 */ /* 0x000562000c1e1900 */
[----:B----4-:R-:W-:Y:S01]  /*f140*/  ISETP.NE.AND P2, PT, R21, 0x1, PT ;  /* 0x000000011500780c */ /* 0x010fe20003f45270 */
[----:B-----5:R-:W3:-:S12]  /*f150*/  S2R R28, SR_TID.X ;  /* 0x00000000001c7919 */ /* 0x020ed80000002100 */
[----:B------:R-:W4:Y:S08]  /*f160*/  @P2 LDC R20, c[0x0][0xbec] ;  /* 0x0002fb00ff142b82 */ /* 0x000f300000000800 */
[----:B------:R-:W0:Y:S01]  /*f170*/  @P2 LDC R25, c[0x0][0xbf0] ;  /* 0x0002fc00ff192b82 */ /* 0x000e220000000800 */
[----:B---3--:R-:W-:-:S05]  /*f180*/  VIADD R28, R28, 0xffffff80 ;  /* 0xffffff801c1c7836 */ /* 0x008fca0000000000 */
[----:B------:R-:W-:Y:S01]  /*f190*/  ISETP.GE.AND P3, PT, R28, 0x80, PT ;  /* 0x000000801c00780c */ /* 0x000fe20003f66270 */
[----:B--2---:R-:W-:-:S12]  /*f1a0*/  @P1 BRA `(.L_x_780) ;  /* 0x0000000000101947 */ /* 0x004fd80003800000 */
[----:B------:R-:W-:Y:S05]  /*f1b0*/  @!P0 BRA `(.L_x_780) ;  /* 0x00000000000c8947 */ /* 0x000fea0003800000 */
[----:B------:R-:W2:Y:S04]  /*f1c0*/  LDG.E R3, desc[UR40][R4.64] ;  /* 0x0000002804037981 */ /* 0x000ea8000c1e1900 */
[----:B------:R-:W2:Y:S02]  /*f1d0*/  LDG.E R8, desc[UR40][R4.64+0x4] ;  /* 0x0000042804087981 */ /* 0x000ea4000c1e1900 */
[----:B--2---:R-:W-:-:S07]  /*f1e0*/  IMAD.IADD R8, R8, 0x1, -R3 ;  /* 0x0000000108087824 */ /* 0x004fce00078e0a03 */
.L_x_780:
[----:B------:R-:W2:Y:S04]  /*f1f0*/  LDL.LU R4, [R1+0x24] ;  /* 0x0000240001047983 */ /* 0x000ea80000300800 */
[----:B------:R-:W3:Y:S04]  /*f200*/  LDL.LU R3, [R1+0x38] ;  /* 0x0000380001037983 */ /* 0x000ee80000300800 */
[----:B------:R-:W4:Y:S04]  /*f210*/  LDL R27, [R1+0x18] ;  /* 0x00001800011b7983 */ /* 0x000f280000100800 */
[----:B------:R0:W5:Y:S01]  /*f220*/  LDL R24, [R1+0x2c] ;  /* 0x00002c0001187983 */ /* 0x0001620000100800 */
[----:B------:R-:W-:Y:S01]  /*f230*/  BSSY B1, `(.L_x_781) ;  /* 0x000002e000017945 */ /* 0x000fe20003800000 */
[----:B------:R-:W-:-:S02]  /*f240*/  SHF.R.S32.HI R11, RZ, 0x1f, R0 ;  /* 0x0000001fff0b7819 */ /* 0x000fc40000011400 */
[----:B--2---:R-:W-:Y:S02]  /*f250*/  SEL R13, R4, RZ, !P0 ;  /* 0x000000ff040d7207 */ /* 0x004fe40004000000 */
[----:B---3--:R-:W-:Y:S02]  /*f260*/  SEL R12, R3, RZ, !P0 ;  /* 0x000000ff030c7207 */ /* 0x008fe40004000000 */
[----:B----4-:R-:W-:Y:S01]  /*f270*/  SHF.R.S32.HI R10, RZ, 0x1f, R27 ;  /* 0x0000001fff0a7819 */ /* 0x010fe2000001141b */
[----:B0-----:R-:W-:Y:S06]  /*f280*/  @P3 BRA `(.L_x_782) ;  /* 0x0000000000a03947 */ /* 0x001fec0003800000 */
[----:B------:R-:W0:Y:S01]  /*f290*/  S2R R3, SR_TID.X ;  /* 0x0000000000037919 */ /* 0x000e220000002100 */
[----:B------:R-:W2:Y:S02]  /*f2a0*/  LDC R14, c[0x0][0xbe8] ;  /* 0x0002fa00ff0e7b82 */ /* 0x000ea40000000800 */
[----:B--2---:R-:W-:Y:S02]  /*f2b0*/  IMAD R4, R8, R14, RZ ;  /* 0x0000000e08047224 */ /* 0x004fe400078e02ff */
[----:B0----5:R-:W-:-:S04]  /*f2c0*/  IMAD R3, R24, 0x80, R3 ;  /* 0x0000008018037824 */ /* 0x021fc800078e0203 */
[----:B------:R-:W-:-:S05]  /*f2d0*/  VIADD R9, R3, 0xffffff80 ;  /* 0xffffff8003097836 */ /* 0x000fca0000000000 */
[----:B------:R-:W-:-:S13]  /*f2e0*/  ISETP.GE.AND P0, PT, R9, R4, PT ;  /* 0x000000040900720c */ /* 0x000fda0003f06270 */
[----:B------:R-:W-:Y:S05]  /*f2f0*/  @P0 BRA `(.L_x_782) ;  /* 0x0000000000840947 */ /* 0x000fea0003800000 */
[----:B------:R-:W-:Y:S01]  /*f300*/  ISETP.NE.AND P0, PT, R14, 0x1, PT ;  /* 0x000000010e00780c */ /* 0x000fe20003f05270 */
[----:B------:R-:W-:Y:S01]  /*f310*/  ULDC.64 UR4, c[0x0][0xb90] ;  /* 0x0002e40000047ab9 */ /* 0x000fe20000000a00 */
[----:B------:R-:W-:Y:S02]  /*f320*/  IMAD.MOV.U32 R4, RZ, RZ, R0 ;  /* 0x000000ffff047224 */ /* 0x000fe400078e0000 */
[----:B------:R-:W-:Y:S02]  /*f330*/  IMAD R7, R10, UR4, RZ ;  /* 0x000000040a077c24 */ /* 0x000fe4000f8e02ff */
[----:B------:R-:W-:Y:S02]  /*f340*/  IMAD.MOV.U32 R5, RZ, RZ, R11 ;  /* 0x000000ffff057224 */ /* 0x000fe400078e000b */
[----:B------:R-:W-:Y:S02]  /*f350*/  IMAD.MOV.U32 R3, RZ, RZ, R9 ;  /* 0x000000ffff037224 */ /* 0x000fe400078e0009 */
[----:B------:R-:W-:-:S03]  /*f360*/  IMAD.WIDE.U32 R4, R27, UR4, R4 ;  /* 0x000000041b047c25 */ /* 0x000fc6000f8e0004 */
[----:B------:R-:W0:Y:S01]  /*f370*/  @P0 LDC R6, c[0x0][0xbec] ;  /* 0x0002fb00ff060b82 */ /* 0x000e220000000800 */
[----:B------:R-:W-:Y:S01]  /*f380*/  IMAD R7, R27, UR5, R7 ;  /* 0x000000051b077c24 */ /* 0x000fe2000f8e0207 */
[----:B------:R-:W-:-:S03]  /*f390*/  ULDC.64 UR4, c[0x0][0xb98] ;  /* 0x0002e60000047ab9 */ /* 0x000fc60000000a00 */
[----:B------:R-:W-:-:S03]  /*f3a0*/  IMAD.IADD R5, R5, 0x1, R7 ;  /* 0x0000000105057824 */ /* 0x000fc600078e0207 */
[----:B------:R-:W2:Y:S01]  /*f3b0*/  @P0 LDC R15, c[0x0][0xbf0] ;  /* 0x0002fc00ff0f0b82 */ /* 0x000ea20000000800 */
[----:B------:R-:W-:-:S04]  /*f3c0*/  IMAD.WIDE.U32 R4, R13, UR4, R4 ;  /* 0x000000040d047c25 */ /* 0x000fc8000f8e0004 */
[----:B0-----:R-:W-:-:S05]  /*f3d0*/  @P0 IMAD.HI.U32 R6, R9, R6, RZ ;  /* 0x0000000609060227 */ /* 0x001fca00078e00ff */
[----:B--2---:R-:W-:Y:S01]  /*f3e0*/  @P0 SHF.R.U32.HI R3, RZ, R15, R6 ;  /* 0x0000000fff030219 */ /* 0x004fe20000011606 */
[----:B------:R-:W-:-:S03]  /*f3f0*/  IMAD R6, R12, UR4, RZ ;  /* 0x000000040c067c24 */ /* 0x000fc6000f8e02ff */
[----:B------:R-:W-:Y:S01]  /*f400*/  IADD3 R4, P0, R3, R4, RZ ;  /* 0x0000000403047210 */ /* 0x000fe20007f1e0ff */
[----:B------:R-:W-:Y:S02]  /*f410*/  IMAD.MOV R7, RZ, RZ, -R3 ;  /* 0x000000ffff077224 */ /* 0x000fe400078e0a03 */
[----:B------:R-:W-:Y:S01]  /*f420*/  IMAD R6, R13, UR5, R6 ;  /* 0x000000050d067c24 */ /* 0x000fe2000f8e0206 */
[----:B------:R-:W-:Y:S01]  /*f430*/  ULDC.64 UR4, c[0x0][0xb88] ;  /* 0x0002e20000047ab9 */ /* 0x000fe20000000a00 */
[----:B------:R-:W-:Y:S01]  /*f440*/  IMAD R7, R14, R7, R9 ;  /* 0x000000070e077224 */ /* 0x000fe200078e0209 */
[----:B------:R-:W-:-:S04]  /*f450*/  SHF.R.S32.HI R9, RZ, 0x1f, R3 ;  /* 0x0000001fff097819 */ /* 0x000fc80000011403 */
[----:B------:R-:W-:Y:S02]  /*f460*/  SHF.R.S32.HI R3, RZ, 0x1f, R7 ;  /* 0x0000001fff037819 */ /* 0x000fe40000011407 */
[----:B------:R-:W-:-:S03]  /*f470*/  IADD3.X R5, R9, R5, R6, P0, !PT ;  /* 0x0000000509057210 */ /* 0x000fc600007fe406 */
[----:B------:R-:W-:Y:S02]  /*f480*/  IMAD R6, R3, UR4, RZ ;  /* 0x0000000403067c24 */ /* 0x000fe4000f8e02ff */
[----:B------:R-:W-:-:S04]  /*f490*/  IMAD.WIDE.U32 R4, R7, UR4, R4 ;  /* 0x0000000407047c25 */ /* 0x000fc8000f8e0004 */
[----:B------:R-:W-:Y:S01]  /*f4a0*/  IMAD R3, R7, UR5, R6 ;  /* 0x0000000507037c24 */ /* 0x000fe2000f8e0206 */
[----:B------:R-:W-:Y:S02]  /*f4b0*/  ULDC.64 UR4, c[0x0][0xb50] ;  /* 0x0002d40000047ab9 */ /* 0x000fe40000000a00 */
[----:B------:R-:W-:Y:S01]  /*f4c0*/  LEA R6, P0, R4, UR4, 0x2 ;  /* 0x0000000404067c11 */ /* 0x000fe2000f8010ff */
[----:B------:R-:W-:-:S05]  /*f4d0*/  IMAD.IADD R3, R5, 0x1, R3 ;  /* 0x0000000105037824 */ /* 0x000fca00078e0203 */
[----:B------:R-:W-:Y:S01]  /*f4e0*/  LEA.HI.X R7, R4, UR5, R3, 0x2, P0 ;  /* 0x0000000504077c11 */ /* 0x000fe200080f1403 */
[----:B------:R-:W-:-:S05]  /*f4f0*/  IMAD.MOV.U32 R3, RZ, RZ, -0x800000 ;  /* 0xff800000ff037424 */ /* 0x000fca00078e00ff */
[----:B------:R0:W-:Y:S02]  /*f500*/  STG.E desc[UR40][R6.64], R3 ;  /* 0x0000000306007986 */ /* 0x0001e4000c101928 */
.L_x_782:
[----:B------:R-:W-:Y:S05]  /*f510*/  BSYNC B1 ;  /* 0x0000000000017941 */ /* 0x000fea0003800000 */
.L_x_781:
[--C-:B0-----:R-:W-:Y:S01]  /*f520*/  SHF.R.S32.HI R6, RZ, 0x1f, R28.reuse ;  /* 0x0000001fff067819 */ /* 0x101fe2000001141c */
[----:B------:R-:W-:Y:S01]  /*f530*/  ULDC.64 UR4, c[0x0][0xaa0] ;  /* 0x0002a80000047ab9 */ /* 0x000fe20000000a00 */
[----:B------:R-:W-:Y:S01]  /*f540*/  SHF.R.S32.HI R26, RZ, 0x1f, R28 ;  /* 0x0000001fff1a7819 */ /* 0x000fe2000001141c */
[----:B------:R-:W-:Y:S01]  /*f550*/  IMAD R3, R11, UR4, RZ ;  /* 0x000000040b037c24 */ /* 0x000fe2000f8e02ff */
[-C--:B------:R-:W-:Y:S01]  /*f560*/  LEA.HI R6, R6, R28.reuse, RZ, 0x3 ;  /* 0x0000001c06067211 */ /* 0x080fe200078f18ff */
[----:B------:R-:W-:Y:S01]  /*f570*/  IMAD.WIDE.U32 R4, R0, UR4, RZ ;  /* 0x0000000400047c25 */ /* 0x000fe2000f8e00ff */
[----:B------:R-:W-:Y:S02]  /*f580*/  LEA.HI R26, R26, R28, RZ, 0x3 ;  /* 0x0000001c1a1a7211 */ /* 0x000fe400078f18ff */
[----:B------:R-:W-:Y:S01]  /*f590*/  LOP3.LUT R6, R6, 0xfffffff8, RZ, 0xc0, !PT ;  /* 0xfffffff806067812 */ /* 0x000fe200078ec0ff */
[----:B------:R-:W-:Y:S01]  /*f5a0*/  IMAD R3, R0, UR5, R3 ;  /* 0x0000000500037c24 */ /* 0x000fe2000f8e0203 */
[----:B------:R-:W-:Y:S01]  /*f5b0*/  SHF.R.S32.HI R26, RZ, 0x3, R26 ;  /* 0x00000003ff1a7819 */ /* 0x000fe2000001141a */
[----:B------:R-:W-:-:S02]  /*f5c0*/  ULDC.64 UR4, c[0x0][0xae8] ;  /* 0x0002ba0000047ab9 */ /* 0x000fc40000000a00 */
[----:B------:R-:W-:Y:S02]  /*f5d0*/  IMAD.IADD R6, R28, 0x1, -R6 ;  /* 0x000000011c067824 */ /* 0x000fe400078e0a06 */
[----:B------:R-:W-:Y:S02]  /*f5e0*/  IMAD.IADD R5, R5, 0x1, R3 ;  /* 0x0000000105057824 */ /* 0x000fe400078e0203 */
[----:B------:R-:W-:Y:S02]  /*f5f0*/  IMAD R0, R6, 0x20, R26 ;  /* 0x0000002006007824 */ /* 0x000fe400078e021a */
[----:B------:R-:W-:Y:S02]  /*f600*/  IMAD R6, R10, UR4, RZ ;  /* 0x000000040a067c24 */ /* 0x000fe4000f8e02ff */
[----:B-----5:R-:W-:Y:S02]  /*f610*/  IMAD R9, R24, 0x80, R0 ;  /* 0x0000008018097824 */ /* 0x020fe400078e0200 */
[----:B------:R-:W-:-:S02]  /*f620*/  IMAD R7, R27, UR5, R6 ;  /* 0x000000051b077c24 */ /* 0x000fc4000f8e0206 */
[----:B------:R-:W-:-:S04]  /*f630*/  @P2 IMAD.HI.U32 R0, R9, R20, RZ ;  /* 0x0000001409002227 */ /* 0x000fc800078e00ff */
[----:B------:R-:W-:Y:S01]  /*f640*/  IMAD.WIDE.U32 R4, R27, UR4, R4 ;  /* 0x000000041b047c25 */ /* 0x000fe2000f8e0004 */
[----:B------:R-:W-:-:S03]  /*f650*/  ULDC.64 UR4, c[0x0][0xaf0] ;  /* 0x0002bc0000047ab9 */ /* 0x000fc60000000a00 */
[----:B------:R-:W-:Y:S01]  /*f660*/  IMAD.MOV.U32 R3, RZ, RZ, R9 ;  /* 0x000000ffff037224 */ /* 0x000fe200078e0009 */
[----:B------:R-:W-:Y:S01]  /*f670*/  @P2 SHF.R.U32.HI R3, RZ, R25, R0 ;  /* 0x00000019ff032219 */ /* 0x000fe20000011600 */
[----:B------:R-:W-:Y:S02]  /*f680*/  IMAD R6, R12, UR4, RZ ;  /* 0x000000040c067c24 */ /* 0x000fe4000f8e02ff */
[----:B------:R-:W-:Y:S01]  /*f690*/  IMAD.IADD R5, R5, 0x1, R7 ;  /* 0x0000000105057824 */ /* 0x000fe200078e0207 */
[----:B------:R-:W-:Y:S01]  /*f6a0*/  SHF.R.S32.HI R0, RZ, 0x1f, R3 ;  /* 0x0000001fff007819 */ /* 0x000fe20000011403 */
[C---:B------:R-:W-:Y:S02]  /*f6b0*/  IMAD R7, R13.reuse, UR5, R6 ;  /* 0x000000050d077c24 */ /* 0x040fe4000f8e0206 */
[----:B------:R-:W-:Y:S01]  /*f6c0*/  IMAD.WIDE.U32 R4, R13, UR4, R4 ;  /* 0x000000040d047c25 */ /* 0x000fe2000f8e0004 */
[----:B------:R-:W-:-:S03]  /*f6d0*/  ULDC.64 UR4, c[0x0][0xae0] ;  /* 0x0002b80000047ab9 */ /* 0x000fc60000000a00 */
[----:B------:R-:W-:Y:S02]  /*f6e0*/  IMAD.MOV R6, RZ, RZ, -R3 ;  /* 0x000000ffff067224 */ /* 0x000fe400078e0a03 */
[----:B------:R-:W-:Y:S02]  /*f6f0*/  IMAD.IADD R5, R5, 0x1, R7 ;  /* 0x0000000105057824 */ /* 0x000fe400078e0207 */
[----:B------:R-:W-:Y:S02]  /*f700*/  IMAD R0, R0, UR4, RZ ;  /* 0x0000000400007c24 */ /* 0x000fe4000f8e02ff */
[----:B------:R-:W-:Y:S02]  /*f710*/  IMAD R7, R21, R6, R9 ;  /* 0x0000000615077224 */ /* 0x000fe400078e0209 */
[C---:B------:R-:W-:Y:S02]  /*f720*/  IMAD R9, R3.reuse, UR5, R0 ;  /* 0x0000000503097c24 */ /* 0x040fe4000f8e0200 */
[----:B------:R-:W-:Y:S01]  /*f730*/  IMAD.WIDE.U32 R4, R3, UR4, R4 ;  /* 0x0000000403047c25 */ /* 0x000fe2000f8e0004 */
[----:B------:R-:W-:Y:S01]  /*f740*/  SHF.R.S32.HI R0, RZ, 0x1f, R7 ;  /* 0x0000001fff007819 */ /* 0x000fe20000011407 */
[----:B------:R-:W-:-:S02]  /*f750*/  ULDC.64 UR4, c[0x0][0xad8] ;  /* 0x0002b60000047ab9 */ /* 0x000fc40000000a00 */
        /* <DEDUP_REMOVED lines=10> */
[----:B------:R0:W2:Y:S04]  /*f800*/  SHFL.IDX PT, R0, R4, RZ, 0x181f ;  /* 0x00181fff04007589 */ /* 0x0000a800000e0000 */
[----:B------:R0:W3:Y:S02]  /*f810*/  SHFL.IDX PT, R14, R3, RZ, 0x181f ;  /* 0x00181fff030e7589 */ /* 0x0000e400000e0000 */
.L_x_961:
[----:B------:R-:W-:Y:S01]  /*f820*/  IMAD R8, R8, R21, RZ ;  /* 0x0000001508087224 */ /* 0x000fe200078e02ff */
[----:B------:R-:W-:Y:S01]  /*f830*/  BSSY B1, `(.L_x_784) ;  /* 0x000001f000017945 */ /* 0x000fe20003800000 */
[----:B------:R-:W-:-:S05]  /*f840*/  IMAD R7, R24, 0x80, R26 ;  /* 0x0000008018077824 */ /* 0x000fca00078e021a */
[----:B------:R-:W-:-:S13]  /*f850*/  ISETP.GE.AND P0, PT, R7, R8, PT ;  /* 0x000000080700720c */ /* 0x000fda0003f06270 */
[----:B------:R-:W-:Y:S05]  /*f860*/  @P0 BRA `(.L_x_785) ;  /* 0x00000000006c0947 */ /* 0x000fea0003800000 */
[----:B------:R-:W-:Y:S01]  /*f870*/  ULDC UR4, c[0x0][0xac8] ;  /* 0x0002b20000047ab9 */ /* 0x000fe20000000800 */
[C---:B------:R-:W-:Y:S01]  /*f880*/  VIADD R15, R217.reuse, 0x40 ;  /* 0x00000040d90f7836 */ /* 0x040fe20000000000 */
[C---:B------:R-:W-:Y:S01]  /*f890*/  ISETP.GE.AND P3, PT, R217.reuse, UR4, PT ;  /* 0x00000004d9007c0c */ /* 0x040fe2000bf66270 */
[C---:B------:R-:W-:Y:S01]  /*f8a0*/  VIADD R9, R217.reuse, 0x80 ;  /* 0x00000080d9097836 */ /* 0x040fe20000000000 */
[C---:B------:R-:W-:Y:S01]  /*f8b0*/  IADD3 R5, R217.reuse, 0xc0, RZ ;  /* 0x000000c0d9057810 */ /* 0x040fe20007ffe0ff */
[----:B------:R-:W-:Y:S01]  /*f8c0*/  VIADD R25, R217, 0x40 ;  /* 0x00000040d9197836 */ /* 0x000fe20000000000 */
[----:B------:R-:W-:Y:S01]  /*f8d0*/  ISETP.GE.AND P2, PT, R15, UR4, PT ;  /* 0x000000040f007c0c */ /* 0x000fe2000bf46270 */
[----:B------:R-:W-:Y:S01]  /*f8e0*/  VIADD R24, R217, 0x80 ;  /* 0x00000080d9187836 */ /* 0x000fe20000000000 */
[----:B------:R-:W-:Y:S02]  /*f8f0*/  ISETP.GE.AND P1, PT, R9, UR4, PT ;  /* 0x0000000409007c0c */ /* 0x000fe4000bf26270 */
[----:B------:R-:W-:-:S02]  /*f900*/  ISETP.GE.AND P0, PT, R5, UR4, PT ;  /* 0x0000000405007c0c */ /* 0x000fc4000bf06270 */
[----:B------:R-:W-:Y:S02]  /*f910*/  SHF.R.S32.HI R6, RZ, 0x1f, R217 ;  /* 0x0000001fff067819 */ /* 0x000fe400000114d9 */
[----:B------:R-:W-:Y:S02]  /*f920*/  SHF.R.S32.HI R25, RZ, 0x1f, R25 ;  /* 0x0000001fff197819 */ /* 0x000fe40000011419 */
[C---:B---3--:R-:W-:Y:S02]  /*f930*/  @!P3 LEA R10, P5, R217.reuse, R14, 0x1 ;  /* 0x0000000ed90ab211 */ /* 0x048fe400078a08ff */
[----:B------:R-:W-:Y:S02]  /*f940*/  SHF.R.S32.HI R24, RZ, 0x1f, R24 ;  /* 0x0000001fff187819 */ /* 0x000fe40000011418 */
[C---:B--2---:R-:W-:Y:S01]  /*f950*/  @!P3 LEA.HI.X R11, R217.reuse, R0, R6, 0x1, P5 ;  /* 0x00000000d90bb211 */ /* 0x044fe200028f0c06 */
[----:B------:R-:W-:Y:S01]  /*f960*/  VIADD R6, R217, 0xc0 ;  /* 0x000000c0d9067836 */ /* 0x000fe20000000000 */
[----:B------:R-:W-:-:S02]  /*f970*/  @!P2 LEA R12, P4, R15, R14, 0x1 ;  /* 0x0000000e0f0ca211 */ /* 0x000fc400078808ff */
[----:B------:R-:W-:Y:S01]  /*f980*/  @!P1 LEA R20, P5, R9, R14, 0x1 ;  /* 0x0000000e09149211 */ /* 0x000fe200078a08ff */
[----:B------:R4:W-:Y:S01]  /*f990*/  @!P3 ST.E.128 desc[UR40][R10.64], RZ ;  /* 0x000000ff0a00b985 */ /* 0x0009e2000c101d28 */
[----:B------:R-:W-:Y:S02]  /*f9a0*/  @!P2 LEA.HI.X R13, R15, R0, R25, 0x1, P4 ;  /* 0x000000000f0da211 */ /* 0x000fe400020f0c19 */
[----:B------:R-:W-:Y:S02]  /*f9b0*/  SHF.R.S32.HI R6, RZ, 0x1f, R6 ;  /* 0x0000001fff067819 */ /* 0x000fe40000011406 */
[----:B------:R-:W-:Y:S01]  /*f9c0*/  @!P0 LEA R14, P4, R5, R14, 0x1 ;  /* 0x0000000e050e8211 */ /* 0x000fe200078808ff */
[----:B------:R4:W-:Y:S01]  /*f9d0*/  @!P2 ST.E.128 desc[UR40][R12.64], RZ ;  /* 0x000000ff0c00a985 */ /* 0x0009e2000c101d28 */
[-C--:B------:R-:W-:Y:S02]  /*f9e0*/  @!P1 LEA.HI.X R21, R9, R0.reuse, R24, 0x1, P5 ;  /* 0x0000000009159211 */ /* 0x080fe400028f0c18 */
[----:B------:R-:W-:-:S03]  /*f9f0*/  @!P0 LEA.HI.X R15, R5, R0, R6, 0x1, P4 ;  /* 0x00000000050f8211 */ /* 0x000fc600020f0c06 */
[----:B------:R4:W-:Y:S04]  /*fa00*/  @!P1 ST.E.128 desc[UR40][R20.64], RZ ;  /* 0x000000ff14009985 */ /* 0x0009e8000c101d28 */
[----:B------:R4:W-:Y:S02]  /*fa10*/  @!P0 ST.E.128 desc[UR40][R14.64], RZ ;  /* 0x000000ff0e008985 */ /* 0x0009e4000c101d28 */
.L_x_785:
[----:B------:R-:W-:Y:S05]  /*fa20*/  BSYNC B1 ;  /* 0x0000000000017941 */ /* 0x000fea0003800000 */
.L_x_784:
[----:B------:R-:W-:-:S03]  /*fa30*/  UMOV UR4, 0xffffffff ;  /* 0xffffffff00047882 */ /* 0x000fc60000000000 */
[----:B------:R-:W-:Y:S05]  /*fa40*/  BRA.DIV UR4, `(.L_x_786) ;  /* 0x0000007e04507947 */ /* 0x000fea000b800000 */
[----:B--2---:R2:W0:Y:S04]  /*fa50*/  SHFL.IDX PT, R0, R4, 0x1, 0x181f ;  /* 0x00381f0004007f89 */ /* 0x00442800000e0000 */
[----:B---34-:R2:W3:Y:S02]  /*fa60*/  SHFL.IDX PT, R14, R3, 0x1, 0x181f ;  /* 0x00381f00030e7f89 */ /* 0x0184e400000e0000 */
.L_x_965:
[----:B------:R-:W-:Y:S01]  /*fa70*/  VIADD R5, R7, 0x20 ;  /* 0x0000002007057836 */ /* 0x000fe20000000000 */
[----:B------:R-:W-:Y:S04]  /*fa80*/  BSSY B1, `(.L_x_787) ;  /* 0x000001e000017945 */ /* 0x000fe80003800000 */
[----:B------:R-:W-:-:S13]  /*fa90*/  ISETP.GE.AND P0, PT, R5, R8, PT ;  /* 0x000000080500720c */ /* 0x000fda0003f06270 */
[----:B------:R-:W-:Y:S05]  /*faa0*/  @P0 BRA `(.L_x_788) ;  /* 0x00000000006c0947 */ /* 0x000fea0003800000 */
[----:B------:R-:W-:Y:S01]  /*fab0*/  ULDC UR4, c[0x0][0xac8] ;  /* 0x0002b20000047ab9 */ /* 0x000fe20000000800 */
[C---:B------:R-:W-:Y:S01]  /*fac0*/  VIADD R15, R217.reuse, 0x40 ;  /* 0x00000040d90f7836 */ /* 0x040fe20000000000 */
[C---:B------:R-:W-:Y:S01]  /*fad0*/  ISETP.GE.AND P3, PT, R217.reuse, UR4, PT ;  /* 0x00000004d9007c0c */ /* 0x040fe2000bf66270 */
[C---:B------:R-:W-:Y:S01]  /*fae0*/  VIADD R24, R217.reuse, 0x80 ;  /* 0x00000080d9187836 */ /* 0x040fe20000000000 */
[----:B------:R-:W-:Y:S01]  /*faf0*/  SHF.R.S32.HI R9, RZ, 0x1f, R217 ;  /* 0x0000001fff097819 */ /* 0x000fe200000114d9 */
[----:B------:R-:W-:Y:S01]  /*fb00*/  VIADD R6, R217, 0xc0 ;  /* 0x000000c0d9067836 */ /* 0x000fe20000000000 */
[----:B------:R-:W-:Y:S01]  /*fb10*/  ISETP.GE.AND P2, PT, R15, UR4, PT ;  /* 0x000000040f007c0c */ /* 0x000fe2000bf46270 */
[C---:B------:R-:W-:Y:S01]  /*fb20*/  VIADD R26, R217.reuse, 0x40 ;  /* 0x00000040d91a7836 */ /* 0x040fe20000000000 */
[----:B------:R-:W-:Y:S01]  /*fb30*/  ISETP.GE.AND P1, PT, R24, UR4, PT ;  /* 0x0000000418007c0c */ /* 0x000fe2000bf26270 */
[----:B------:R-:W-:Y:S01]  /*fb40*/  VIADD R25, R217, 0x80 ;  /* 0x00000080d9197836 */ /* 0x000fe20000000000 */
[----:B------:R-:W-:-:S02]  /*fb50*/  ISETP.GE.AND P0, PT, R6, UR4, PT ;  /* 0x0000000406007c0c */ /* 0x000fc4000bf06270 */
[----:B------:R-:W-:Y:S02]  /*fb60*/  SHF.R.S32.HI R26, RZ, 0x1f, R26 ;  /* 0x0000001fff1a7819 */ /* 0x000fe4000001141a */
[----:B------:R-:W-:Y:S02]  /*fb70*/  SHF.R.S32.HI R25, RZ, 0x1f, R25 ;  /* 0x0000001fff197819 */ /* 0x000fe40000011419 */
[----:B---3--:R-:W-:-:S03]  /*fb80*/  @!P3 LEA R10, P5, R217, R14, 0x1 ;  /* 0x0000000ed90ab211 */ /* 0x008fc600078a08ff */
[----:B------:R-:W-:Y:S02]  /*fb90*/  @!P2 LEA R12, P4, R15, R14, 0x1 ;  /* 0x0000000e0f0ca211 */ /* 0x000fe400078808ff */
[C---:B0-----:R-:W-:Y:S01]  /*fba0*/  @!P3 LEA.HI.X R11, R217.reuse, R0, R9, 0x1, P5 ;  /* 0x00000000d90bb211 */ /* 0x041fe200028f0c09 */
[----:B------:R-:W-:Y:S01]  /*fbb0*/  VIADD R9, R217, 0xc0 ;  /* 0x000000c0d9097836 */ /* 0x000fe20000000000 */
[----:B------:R-:W-:Y:S02]  /*fbc0*/  @!P1 LEA R20, P5, R24, R14, 0x1 ;  /* 0x0000000e18149211 */ /* 0x000fe400078a08ff */
[----:B------:R-:W-:Y:S01]  /*fbd0*/  @!P2 LEA.HI.X R13, R15, R0, R26, 0x1, P4 ;  /* 0x000000000f0da211 */ /* 0x000fe200020f0c1a */
[----:B------:R4:W-:Y:S01]  /*fbe0*/  @!P3 ST.E.128 desc[UR40][R10.64], RZ ;  /* 0x000000ff0a00b985 */ /* 0x0009e2000c101d28 */
[----:B------:R-:W-:Y:S02]  /*fbf0*/  SHF.R.S32.HI R9, RZ, 0x1f, R9 ;  /* 0x0000001fff097819 */ /* 0x000fe40000011409 */
[----:B------:R-:W-:Y:S01]  /*fc00*/  @!P0 LEA R14, P4, R6, R14, 0x1 ;  /* 0x0000000e060e8211 */ /* 0x000fe200078808ff */
[----:B------:R4:W-:Y:S01]  /*fc10*/  @!P2 ST.E.128 desc[UR40][R12.64], RZ ;  /* 0x000000ff0c00a985 */ /* 0x0009e2000c101d28 */
[----:B------:R-:W-:-:S02]  /*fc20*/  @!P1 LEA.HI.X R21, R24, R0, R25, 0x1, P5 ;  /* 0x0000000018159211 */ /* 0x000fc400028f0c19 */
[----:B------:R-:W-:-:S03]  /*fc30*/  @!P0 LEA.HI.X R15, R6, R0, R9, 0x1, P4 ;  /* 0x00000000060f8211 */ /* 0x000fc600020f0c09 */
[----:B------:R4:W-:Y:S04]  /*fc40*/  @!P1 ST.E.128 desc[UR40][R20.64], RZ ;  /* 0x000000ff14009985 */ /* 0x0009e8000c101d28 */
[----:B------:R4:W-:Y:S02]  /*fc50*/  @!P0 ST.E.128 desc[UR40][R14.64], RZ ;  /* 0x000000ff0e008985 */ /* 0x0009e4000c101d28 */
.L_x_788:
[----:B------:R-:W-:Y:S05]  /*fc60*/  BSYNC B1 ;  /* 0x0000000000017941 */ /* 0x000fea0003800000 */
.L_x_787:
[----:B------:R-:W-:-:S03]  /*fc70*/  UMOV UR4, 0xffffffff ;  /* 0xffffffff00047882 */ /* 0x000fc60000000000 */
[----:B------:R-:W-:Y:S05]  /*fc80*/  BRA.DIV UR4, `(.L_x_789) ;  /* 0x0000007e04087947 */ /* 0x000fea000b800000 */
[----:B0-----:R0:W0:Y:S04]  /*fc90*/  SHFL.IDX PT, R0, R4, 0x2, 0x181f ;  /* 0x00581f0004007f89 */ /* 0x00102800000e0000 */
[----:B---34-:R3:W4:Y:S02]  /*fca0*/  SHFL.IDX PT, R14, R3, 0x2, 0x181f ;  /* 0x00581f00030e7f89 */ /* 0x01872400000e0000 */
.L_x_969:
        /* <DEDUP_REMOVED lines=17> */
[----:B----4-:R-:W-:-:S03]  /*fdc0*/  @!P3 LEA R10, P5, R217, R14, 0x1 ;  /* 0x0000000ed90ab211 */ /* 0x010fc600078a08ff */
        /* <DEDUP_REMOVED lines=13> */
.L_x_791:
[----:B------:R-:W-:Y:S05]  /*fea0*/  BSYNC B1 ;  /* 0x0000000000017941 */ /* 0x000fea0003800000 */
.L_x_790:
[----:B------:R-:W-:-:S03]  /*feb0*/  UMOV UR4, 0xffffffff ;  /* 0xffffffff00047882 */ /* 0x000fc60000000000 */
[----:B------:R-:W-:Y:S05]  /*fec0*/  BRA.DIV UR4, `(.L_x_792) ;  /* 0x0000007a04c07947 */ /* 0x000fea000b800000 */
[----:B0-----:R0:W0:Y:S04]  /*fed0*/  SHFL.IDX PT, R0, R4, 0x3, 0x181f ;  /* 0x00781f0004007f89 */ /* 0x00102800000e0000 */
[----:B----4-:R4:W0:Y:S02]  /*fee0*/  SHFL.IDX PT, R14, R3, 0x3, 0x181f ;  /* 0x00781f00030e7f89 */ /* 0x01082400000e0000 */
.L_x_973:
[----:B--234-:R-:W-:-:S05]  /*fef0*/  VIADD R3, R7, 0x60 ;  /* 0x0000006007037836 */ /* 0x01cfca0000000000 */
[----:B------:R-:W-:-:S13]  /*ff00*/  ISETP.GE.AND P0, PT, R3, R8, PT ;  /* 0x000000080300720c */ /* 0x000fda0003f06270 */
[----:B------:R-:W-:Y:S05]  /*ff10*/  @P0 BRA `(.L_x_779) ;  /* 0x00000000006c0947 */ /* 0x000fea0003800000 */
[C---:B------:R-:W-:Y:S01]  /*ff20*/  VIADD R15, R217.reuse, 0x40 ;  /* 0x00000040d90f7836 */ /* 0x040fe20000000000 */
[----:B------:R-:W-:Y:S01]  /*ff30*/  ULDC UR4, c[0x0][0xac8] ;  /* 0x0002b20000047ab9 */ /* 0x000fe20000000800 */
[C---:B------:R-:W-:Y:S01]  /*ff40*/  VIADD R12, R217.reuse, 0x80 ;  /* 0x00000080d90c7836 */ /* 0x040fe20000000000 */
[C---:B------:R-:W-:Y:S01]  /*ff50*/  ISETP.GE.AND P3, PT, R217.reuse, UR4, PT ;  /* 0x00000004d9007c0c */ /* 0x040fe2000bf66270 */
[----:B------:R-:W-:Y:S01]  /*ff60*/  VIADD R10, R217, 0xc0 ;  /* 0x000000c0d90a7836 */ /* 0x000fe20000000000 */
[----:B------:R-:W-:Y:S01]  /*ff70*/  ISETP.GE.AND P2, PT, R15, UR4, PT ;  /* 0x000000040f007c0c */ /* 0x000fe2000bf46270 */
[C---:B------:R-:W-:Y:S01]  /*ff80*/  VIADD R20, R217.reuse, 0x40 ;  /* 0x00000040d9147836 */ /* 0x040fe20000000000 */
[----:B------:R-:W-:Y:S01]  /*ff90*/  ISETP.GE.AND P1, PT, R12, UR4, PT ;  /* 0x000000040c007c0c */ /* 0x000fe2000bf26270 */
[C---:B------:R-:W-:Y:S01]  /*ffa0*/  VIADD R13, R217.reuse, 0x80 ;  /* 0x00000080d90d7836 */ /* 0x040fe20000000000 */
[----:B------:R-:W-:Y:S01]  /*ffb0*/  ISETP.GE.AND P0, PT, R10, UR4, PT ;  /* 0x000000040a007c0c */ /* 0x000fe2000bf06270 */
[----:B------:R-:W-:Y:S01]  /*ffc0*/  VIADD R11, R217, 0xc0 ;  /* 0x000000c0d90b7836 */ /* 0x000fe20000000000 */
[----:B------:R-:W-:-:S02]  /*ffd0*/  SHF.R.S32.HI R9, RZ, 0x1f, R217 ;  /* 0x0000001fff097819 */ /* 0x000fc400000114d9 */
[----:B------:R-:W-:Y:S02]  /*ffe0*/  SHF.R.S32.HI R20, RZ, 0x1f, R20 ;  /* 0x0000001fff147819 */ /* 0x000fe40000011414 */
[----:B------:R-:W-:Y:S02]  /*fff0*/  SHF.R.S32.HI R13, RZ, 0x1f, R13 ;  /* 0x0000001fff0d7819 */ /* 0x000fe4000001140d */
[-C--:B0-----:R-:W-:Y:S02]  /*10000*/  @!P3 LEA R4, P5, R217, R14.reuse, 0x1 ;  /* 0x0000000ed904b211 */ /* 0x081fe400078a08ff */
[----:B------:R-:W-:Y:S02]  /*10010*/  @!P2 LEA R6, P4, R15, R14, 0x1 ;  /* 0x0000000e0f06a211 */ /* 0x000fe400078808ff */
[----:B------:R-:W-:Y:S02]  /*10020*/  @!P3 LEA.HI.X R5, R217, R0, R9, 0x1, P5 ;  /* 0x00000000d905b211 */ /* 0x000fe400028f0c09 */
[----:B------:R-:W-:-:S02]  /*10030*/  @!P1 LEA R8, P5, R12, R14, 0x1 ;  /* 0x0000000e0c089211 */ /* 0x000fc400078a08ff */
[----:B------:R-:W-:Y:S01]  /*10040*/  @!P2 LEA.HI.X R7, R15, R0, R20, 0x1, P4 ;  /* 0x000000000f07a211 */ /* 0x000fe200020f0c14 */
[----:B------:R2:W-:Y:S01]  /*10050*/  @!P3 ST.E.128 desc[UR40][R4.64], RZ ;  /* 0x000000ff0400b985 */ /* 0x0005e2000c101d28 */
[----:B------:R-:W-:Y:S02]  /*10060*/  SHF.R.S32.HI R11, RZ, 0x1f, R11 ;  /* 0x0000001fff0b7819 */ /* 0x000fe4000001140b */
[----:B------:R-:W-:Y:S01]  /*10070*/  @!P0 LEA R14, P4, R10, R14, 0x1 ;  /* 0x0000000e0a0e8211 */ /* 0x000fe200078808ff */
[----:B------:R2:W-:Y:S01]  /*10080*/  @!P2 ST.E.128 desc[UR40][R6.64], RZ ;  /* 0x000000ff0600a985 */ /* 0x0005e2000c101d28 */
[-C--:B------:R-:W-:Y:S02]  /*10090*/  @!P1 LEA.HI.X R9, R12, R0.reuse, R13, 0x1, P5 ;  /* 0x000000000c099211 */ /* 0x080fe400028f0c0d */
[----:B------:R-:W-:-:S03]  /*100a0*/  @!P0 LEA.HI.X R15, R10, R0, R11, 0x1, P4 ;  /* 0x000000000a0f8211 */ /* 0x000fc600020f0c0b */
[----:B------:R2:W-:Y:S04]  /*100b0*/  @!P1 ST.E.128 desc[UR40][R8.64], RZ ;  /* 0x000000ff08009985 */ /* 0x0005e8000c101d28 */
[----:B------:R2:W-:Y:S02]  /*100c0*/  @!P0 ST.E.128 desc[UR40][R14.64], RZ ;  /* 0x000000ff0e008985 */ /* 0x0005e4000c101d28 */
.L_x_779:
[----:B------:R-:W-:Y:S05]  /*100d0*/  BSYNC B0 ;  /* 0x0000000000007941 */ /* 0x000fea0003800000 */
.L_x_770:
[----:B------:R-:W-:Y:S02]  /*100e0*/  ULDC UR4, c[0x0][0xc3c] ;  /* 0x00030f0000047ab9 */ /* 0x000fe40000000800 */
[----:B------:R-:W-:-:S13]  /*100f0*/  ISETP.GE.AND P0, PT, R35, UR4, PT ;  /* 0x0000000423007c0c */ /* 0x000fda000bf06270 */
[----:B------:R-:W-:Y:S05]  /*10100*/  @!P0 BRA `(.L_x_793) ;  /* 0xffffff1000008947 */ /* 0x000fea000383ffff */
[----:B------:R-:W-:Y:S05]  /*10110*/  BRA `(.L_x_650) ;  /* 0x0000006400bc7947 */ /* 0x000fea0003800000 */
.L_x_648:
[----:B------:R-:W-:-:S08]  /*10120*/  NOP ;  /* 0x0000000000007918 */ /* 0x000fd00000000000 */
[----:B--2---:R-:W0:-:S00]  /*10130*/  USETMAXREG.DEALLOC.CTAPOOL 0x28 ;  /* 0x00000028000079c8 */ /* 0x004e0000080e0500 */
[----:B0-----:R-:W-:Y:S01]  /*10140*/  LOP3.LUT R2, R2, 0x3, RZ, 0xc0, !PT ;  /* 0x0000000302027812 */ /* 0x001fe200078ec0ff */
[----:B------:R-:W-:Y:S01]  /*10150*/  IMAD.MOV.U32 R4, RZ, RZ, RZ ;  /* 0x000000ffff047224 */ /* 0x000fe200078e00ff */
[----:B------:R-:W-:-:S04]  /*10160*/  LOP3.LUT R23, R23, 0xffffff7f, RZ, 0xc0, !PT ;  /* 0xffffff7f17177812 */ /* 0x000fc800078ec0ff */
[----:B------:R-:W0:Y:S02]  /*10170*/  SHFL.IDX PT, R2, R2, RZ, 0x1f ;  /* 0x00001fff02027589 */ /* 0x000e2400000e0000 */
[----:B0-----:R-:W-:-:S13]  /*10180*/  ISETP.NE.AND P0, PT, R2, RZ, PT ;  /* 0x000000ff0200720c */ /* 0x001fda0003f05270 */
[----:B------:R-:W-:Y:S01]  /*10190*/  @P0 LOP3.LUT R23, R23, 0x80, RZ, 0xfc, !PT ;  /* 0x0000008017170812 */ /* 0x000fe200078efcff */
[----:B------:R-:W-:Y:S06]  /*101a0*/  @!P0 BRA `(.L_x_794) ;  /* 0x00000000001c8947 */ /* 0x000fec0003800000 */
[----:B------:R-:W0:Y:S08]  /*101b0*/  S2UR UR5, SR_CgaCtaId ;  /* 0x00000000000579c3 */ /* 0x000e300000008800 */
[----:B------:R-:W-:Y:S06]  /*101c0*/  BAR.SYNC.DEFER_BLOCKING 0x5, 0x180 ;  /* 0x0146000000007b1d */ /* 0x000fec0000010000 */
[----:B------:R-:W-:-:S02]  /*101d0*/  UMOV UR4, 0x400 ;  /* 0x0000040000047882 */ /* 0x000fc40000000000 */
[----:B0-----:R-:W-:-:S09]  /*101e0*/  ULEA UR4, UR5, UR4, 0x18 ;  /* 0x0000000405047291 */ /* 0x001fd2000f8ec03f */
[----:B------:R-:W0:Y:S01]  /*101f0*/  LDS.128 R16, [UR4+0x228d0] ;  /* 0x0228d004ff107984 */ /* 0x000e220008000c00 */
[----:B------:R-:W-:Y:S06]  /*10200*/  BAR.ARV 0x4, 0x180 ;  /* 0x0106000000007b1d */ /* 0x000fec0000002000 */
[----:B------:R-:W-:Y:S05]  /*10210*/  BRA `(.L_x_795) ;  /* 0x0000000400fc7947 */ /* 0x000fea0003800000 */
.L_x_794:
[----:B------:R-:W-:Y:S01]  /*10220*/  LOP3.LUT R5, R0, 0x1f, RZ, 0xc0, !PT ;  /* 0x0000001f00057812 */ /* 0x000fe200078ec0ff */
[----:B------:R-:W-:Y:S01]  /*10230*/  ULDC UR4, c[0x0][0xc3c] ;  /* 0x00030f0000047ab9 */ /* 0x000fe20000000800 */
[----:B------:R-:W0:Y:S01]  /*10240*/  S2UR UR6, SR_CTAID.X ;  /* 0x00000000000679c3 */ /* 0x000e220000002500 */
[----:B------:R-:W-:Y:S01]  /*10250*/  ULDC UR5, c[0x0][0xc38] ;  /* 0x00030e0000057ab9 */ /* 0x000fe20000000800 */
[----:B------:R-:W-:-:S04]  /*10260*/  ISETP.NE.AND P0, PT, R5, 0x1f, PT ;  /* 0x0000001f0500780c */ /* 0x000fc80003f05270 */
[----:B------:R-:W-:-:S13]  /*10270*/  ISETP.GE.OR P1, PT, R5, UR4, !P0 ;  /* 0x0000000405007c0c */ /* 0x000fda000c726670 */
[----:B------:R-:W1:Y:S02]  /*10280*/  @!P1 LDC.64 R2, c[0x0][0xc80] ;  /* 0x00032000ff029b82 */ /* 0x000e640000000a00 */
[----:B-1----:R-:W-:-:S05]  /*10290*/  @!P1 IMAD.WIDE.U32 R2, R5, 0x4, R2 ;  /* 0x0000000405029825 */ /* 0x002fca00078e0002 */
        /* <DEDUP_REMOVED lines=8> */
[----:B--2---:R-:W1:Y:S02]  /*10320*/  SHFL.UP PT, R6, R4, 0x1, RZ ;  /* 0x0420000004067989 */ /* 0x004e6400000e00ff */
[----:B-1----:R-:W-:-:S05]  /*10330*/  SEL R7, R6, RZ, P1 ;  /* 0x000000ff06077207 */ /* 0x002fca0000800000 */
[----:B------:R-:W-:-:S05]  /*10340*/  IMAD.IADD R7, R4, 0x1, R7 ;  /* 0x0000000104077824 */ /* 0x000fca00078e0207 */
[----:B------:R-:W1:Y:S02]  /*10350*/  SHFL.UP PT, R6, R7, 0x2, RZ ;  /* 0x0440000007067989 */ /* 0x000e6400000e00ff */
        /* <DEDUP_REMOVED lines=11> */
[----:B------:R-:W1:Y:S02]  /*10410*/  SHFL.IDX PT, R6, R7, 0x1f, 0x1f ;  /* 0x03e01f0007067f89 */ /* 0x000e6400000e0000 */
[----:B-1----:R-:W-:-:S04]  /*10420*/  IMAD R6, R6, UR5, RZ ;  /* 0x0000000506067c24 */ /* 0x002fc8000f8e02ff */
[----:B------:R-:W-:Y:S01]  /*10430*/  IMAD.MOV.U32 R3, RZ, RZ, R6 ;  /* 0x000000ffff037224 */ /* 0x000fe200078e0006 */
[----:B0-----:R-:W-:-:S13]  /*10440*/  ISETP.GT.AND P6, PT, R6, UR6, PT ;  /* 0x0000000606007c0c */ /* 0x001fda000bfc4270 */
[----:B------:R-:W-:Y:S05]  /*10450*/  @P6 BRA `(.L_x_796) ;  /* 0x00000000009c6947 */ /* 0x000fea0003800000 */
[----:B------:R-:W0:Y:S01]  /*10460*/  LDC R10, c[0x0][0xc3c] ;  /* 0x00030f00ff0a7b82 */ /* 0x000e220000000800 */
[----:B------:R-:W-:Y:S01]  /*10470*/  IMAD.MOV.U32 R6, RZ, RZ, R3 ;  /* 0x000000ffff067224 */ /* 0x000fe200078e0003 */
[----:B------:R-:W-:Y:S01]  /*10480*/  UMOV UR4, URZ ;  /* 0x0000003f00047c82 */ /* 0x000fe20008000000 */
[----:B------:R-:W-:Y:S01]  /*10490*/  ULDC UR7, c[0x0][0xc3c] ;  /* 0x00030f0000077ab9 */ /* 0x000fe20000000800 */
[----:B------:R-:W-:-:S05]  /*104a0*/  ULDC UR5, c[0x0][0xc38] ;  /* 0x00030e0000057ab9 */ /* 0x000fca0000000800 */
.L_x_800:
[----:B------:R-:W-:Y:S01]  /*104b0*/  UIADD3 UR4, UR4, 0x1f, URZ ;  /* 0x0000001f04047890 */ /* 0x000fe2000fffe03f */
[----:B------:R-:W-:-:S05]  /*104c0*/  IMAD.U32 R19, RZ, RZ, UR7 ;  /* 0x00000007ff137e24 */ /* 0x000fca000f8e00ff */
        /* <DEDUP_REMOVED lines=10> */
.L_x_799:
[----:B------:R-:W-:Y:S05]  /*10570*/  BSYNC B0 ;  /* 0x0000000000007941 */ /* 0x000fea0003800000 */
.L_x_798:
        /* <DEDUP_REMOVED lines=21> */
.L_x_796:
        /* <DEDUP_REMOVED lines=15> */
.L_x_801:
[----:B---3--:R-:W-:Y:S01]  /*107c0*/  IMAD R16, R16, UR5, R9 ;  /* 0x0000000510107c24 */ /* 0x008fe2000f8e0209 */
[----:B0-----:R-:W-:Y:S01]  /*107d0*/  IABS R2, R4 ;  /* 0x0000000400027213 */ /* 0x001fe20000000000 */
[----:B-12---:R-:W-:Y:S02]  /*107e0*/  IMAD.MOV R7, RZ, RZ, -R3 ;  /* 0x000000ffff077224 */ /* 0x006fe400078e0a03 */
[----:B------:R-:W-:Y:S01]  /*107f0*/  VIADD R19, R19, UR4 ;  /* 0x0000000413137c36 */ /* 0x000fe20008000000 */
[----:B------:R-:W-:Y:S01]  /*10800*/  IADD3 R9, -R16, UR6, RZ ;  /* 0x0000000610097c10 */ /* 0x000fe2000fffe1ff */
[----:B------:R-:W-:Y:S02]  /*10810*/  IMAD.MOV R8, RZ, RZ, -R2 ;  /* 0x000000ffff087224 */ /* 0x000fe400078e0a02 */
[----:B------:R-:W-:Y:S01]  /*10820*/  IMAD R7, R7, R10, RZ ;  /* 0x0000000a07077224 */ /* 0x000fe200078e02ff */
[----:B------:R-:W-:Y:S01]  /*10830*/  IABS R6, R9 ;  /* 0x0000000900067213 */ /* 0x000fe20000000000 */
[----:B------:R-:W-:-:S04]  /*10840*/  IMAD.MOV.U32 R2, RZ, RZ, RZ ;  /* 0x000000ffff027224 */ /* 0x000fc800078e00ff */
        /* <DEDUP_REMOVED lines=19> */
.L_x_797:
[----:B------:R-:W-:Y:S02]  /*10980*/  IMAD.MOV.U32 R17, RZ, RZ, RZ ;  /* 0x000000ffff117224 */ /* 0x000fe400078e00ff */
[----:B------:R-:W-:Y:S02]  /*10990*/  IMAD.U32 R16, RZ, RZ, UR6 ;  /* 0x00000006ff107e24 */ /* 0x000fe4000f8e00ff */
[----:B------:R-:W-:-:S07]  /*109a0*/  IMAD.MOV.U32 R18, RZ, RZ, RZ ;  /* 0x000000ffff127224 */ /* 0x000fce00078e00ff */
.L_x_802:
[----:B------:R-:W-:-:S13]  /*109b0*/  ISETP.NE.AND P0, PT, R5, RZ, PT ;  /* 0x000000ff0500720c */ /* 0x000fda0003f05270 */
[----:B------:R-:W0:Y:S01]  /*109c0*/  @!P0 S2R R3, SR_CgaCtaId ;  /* 0x0000000000038919 */ /* 0x000e220000008800 */
[----:B------:R-:W-:-:S04]  /*109d0*/  @!P0 MOV R2, 0x400 ;  /* 0x0000040000028802 */ /* 0x000fc80000000f00 */
[----:B0-----:R-:W-:-:S05]  /*109e0*/  @!P0 LEA R2, R3, R2, 0x18 ;  /* 0x0000000203028211 */ /* 0x001fca00078ec0ff */
[----:B------:R1:W-:Y:S01]  /*109f0*/  @!P0 STS.128 [R2+0x228d0], R16 ;  /* 0x0228d01002008388 */ /* 0x0003e20000000c00 */
[----:B------:R-:W-:Y:S06]  /*10a00*/  BAR.ARV 0x5, 0x180 ;  /* 0x0146000000007b1d */ /* 0x000fec0000002000 */
.L_x_795:
[----:B------:R2:W-:Y:S01]  /*10a10*/  STL [R1+0x28], RZ ;  /* 0x000028ff01007387 */ /* 0x0005e20000100800 */
[----:B------:R-:W-:Y:S01]  /*10a20*/  ULDC UR4, c[0x0][0xc3c] ;  /* 0x00030f0000047ab9 */ /* 0x000fe20000000800 */
[----:B------:R-:W-:Y:S01]  /*10a30*/  IMAD.MOV.U32 R26, RZ, RZ, 0x1 ;  /* 0x00000001ff1a7424 */ /* 0x000fe200078e00ff */
[----:B0-----:R-:W-:Y:S01]  /*10a40*/  ISETP.GE.AND P0, PT, R19, UR4, PT ;  /* 0x0000000413007c0c */ /* 0x001fe2000bf06270 */
[----:B------:R-:W-:-:S12]  /*10a50*/  IMAD.MOV.U32 R25, RZ, RZ, RZ ;  /* 0x000000ffff197224 */ /* 0x000fd800078e00ff */
[----:B--2---:R-:W-:Y:S05]  /*10a60*/  @P0 BRA `(.L_x_803) ;  /* 0x00000058008c0947 */ /* 0x004fea0003800000 */
[----:B------:R-:W2:Y:S01]  /*10a70*/  LDL R4, [R1] ;  /* 0x0000000001047983 */ /* 0x000ea20000100800 */
[----:B------:R-:W0:Y:S01]  /*10a80*/  S2UR UR5, SR_CgaCtaId ;  /* 0x00000000000579c3 */ /* 0x000e220000008800 */
[C---:B-1----:R-:W-:Y:S01]  /*10a90*/  IMAD.SHL.U32 R2, R0.reuse, 0x8, RZ ;  /* 0x0000000800027824 */ /* 0x042fe200078e00ff */
[----:B------:R-:W-:Y:S01]  /*10aa0*/  LOP3.LUT R5, R0, 0x7f, RZ, 0xc0, !PT ;  /* 0x0000007f00057812 */ /* 0x000fe200078ec0ff */
[----:B------:R-:W-:Y:S01]  /*10ab0*/  UMOV UR4, 0x400 ;  /* 0x0000040000047882 */ /* 0x000fe20000000000 */
[----:B------:R-:W-:Y:S01]  /*10ac0*/  BSSY B8, `(.L_x_803) ;  /* 0x000059d000087945 */ /* 0x000fe20003800000 */
[----:B------:R-:W-:Y:S01]  /*10ad0*/  IMAD.MOV.U32 R26, RZ, RZ, 0x1 ;  /* 0x00000001ff1a7424 */ /* 0x000fe200078e00ff */
[C---:B------:R-:W-:Y:S01]  /*10ae0*/  LOP3.LUT R3, R2.reuse, 0x1f8, RZ, 0xc0, !PT ;  /* 0x000001f802037812 */ /* 0x040fe200078ec0ff */
[----:B------:R-:W-:Y:S01]  /*10af0*/  IMAD.SHL.U32 R30, R5, 0x8, RZ ;  /* 0x00000008051e7824 */ /* 0x000fe200078e00ff */
[----:B------:R-:W-:Y:S02]  /*10b00*/  LOP3.LUT R2, R2, 0x38, RZ, 0xc0, !PT ;  /* 0x0000003802027812 */ /* 0x000fe400078ec0ff */
[----:B------:R-:W-:-:S02]  /*10b10*/  CS2R R24, SRZ ;  /* 0x0000000000187805 */ /* 0x000fc4000001ff00 */
[----:B------:R-:W-:Y:S01]  /*10b20*/  LOP3.LUT R3, R3, 0x38, R0, 0x78, !PT ;  /* 0x0000003803037812 */ /* 0x000fe200078e7800 */
[----:B------:R-:W-:Y:S01]  /*10b30*/  IMAD.SHL.U32 R0, R0, 0x10, RZ ;  /* 0x0000001000007824 */ /* 0x000fe200078e00ff */
[----:B------:R-:W-:Y:S01]  /*10b40*/  ULDC.64 UR38, c[0x0][0x198] ;  /* 0x0000660000267ab9 */ /* 0x000fe20000000a00 */
[----:B------:R-:W-:Y:S01]  /*10b50*/  IMAD.MOV.U32 R27, RZ, RZ, 0x1 ;  /* 0x00000001ff1b7424 */ /* 0x000fe200078e00ff */
[----:B------:R-:W-:Y:S01]  /*10b60*/  LOP3.LUT R30, R3, 0x200, R30, 0xf8, !PT ;  /* 0x00000200031e7812 */ /* 0x000fe200078ef81e */
[----:B------:R-:W-:Y:S01]  /*10b70*/  ULDC UR36, c[0x0][0xc] ;  /* 0x0000030000247ab9 */ /* 0x000fe20000000800 */
[----:B------:R-:W-:-:S04]  /*10b80*/  SHF.R.U32.HI R3, RZ, 0x3, R5 ;  /* 0x00000003ff037819 */ /* 0x000fc80000011605 */
[----:B------:R-:W-:Y:S02]  /*10b90*/  LOP3.LUT R3, R3, 0x70, R0, 0xf8, !PT ;  /* 0x0000007003037812 */ /* 0x000fe400078ef800 */
[C---:B------:R-:W-:Y:S01]  /*10ba0*/  LOP3.LUT R0, R2.reuse, 0x40, RZ, 0xfc, !PT ;  /* 0x0000004002007812 */ /* 0x040fe200078efcff */
[----:B0-----:R-:W-:Y:S01]  /*10bb0*/  ULEA UR4, UR5, UR4, 0x18 ;  /* 0x0000000405047291 */ /* 0x001fe2000f8ec03f */
[C---:B------:R-:W-:Y:S02]  /*10bc0*/  LOP3.LUT R3, R2.reuse, 0x80, RZ, 0xfc, !PT ;  /* 0x0000008002037812 */ /* 0x040fe400078efcff */
[----:B------:R-:W-:-:S03]  /*10bd0*/  LOP3.LUT R2, R2, 0xc0, RZ, 0xfc, !PT ;  /* 0x000000c002027812 */ /* 0x000fc600078efcff */
[----:B------:R-:W-:-:S04]  /*10be0*/  IMAD.U32 R22, RZ, RZ, UR4 ;  /* 0x00000004ff167e24 */ /* 0x000fc8000f8e00ff */
[----:B------:R-:W-:Y:S01]  /*10bf0*/  IMAD R0, R30, 0x2, R22 ;  /* 0x000000021e007824 */ /* 0x000fe200078e0216 */
[----:B--2---:R-:W-:-:S05]  /*10c00*/  LOP3.LUT R4, R4, 0x2, RZ, 0xfc, !PT ;  /* 0x0000000204047812 */ /* 0x004fca00078efcff */
[----:B------:R0:W-:Y:S04]  /*10c10*/  STL [R1+0x3c], R4 ;  /* 0x00003c0401007387 */ /* 0x0001e80000100800 */
[----:B------:R0:W-:Y:S04]  /*10c20*/  STL [R1+0x28], RZ ;  /* 0x000028ff01007387 */ /* 0x0001e80000100800 */
[----:B------:R0:W-:Y:S02]  /*10c30*/  STL [R1+0x8], R0 ;  /* 0x0000080001007387 */ /* 0x0001e40000100800 */
.L_x_902:
[----:B-1----:R-:W1:Y:S02]  /*10c40*/  LDC.64 R2, c[0x0][0xc88] ;  /* 0x00032200ff027b82 */ /* 0x002e640000000a00 */
[----:B-1----:R-:W-:-:S05]  /*10c50*/  IMAD.WIDE R2, R19, 0x4, R2 ;  /* 0x0000000413027825 */ /* 0x002fca00078e0202 */
[----:B------:R-:W0:Y:S01]  /*10c60*/  LDG.E R35, desc[UR40][R2.64] ;  /* 0x0000002802237981 */ /* 0x000e22000c1e1900 */
[----:B------:R-:W-:Y:S05]  /*10c70*/  YIELD ;  /* 0x0000000000007946 */ /* 0x000fea0003800000 */
[----:B------:R-:W-:Y:S01]  /*10c80*/  ULDC.64 UR4, c[0x0][0xa28] ;  /* 0x00028a0000047ab9 */ /* 0x000fe20000000a00 */
[----:B------:R-:W-:Y:S01]  /*10c90*/  IMAD.MOV.U32 R31, RZ, RZ, RZ ;  /* 0x000000ffff1f7224 */ /* 0x000fe200078e00ff */
[----:B------:R-:W-:Y:S01]  /*10ca0*/  ISETP.NE.U32.AND P0, PT, RZ, UR4, PT ;  /* 0x00000004ff007c0c */ /* 0x000fe2000bf05070 */
[----:B------:R-:W-:Y:S01]  /*10cb0*/  IMAD.MOV.U32 R6, RZ, RZ, RZ ;  /* 0x000000ffff067224 */ /* 0x000fe200078e00ff */
[----:B------:R-:W-:Y:S01]  /*10cc0*/  ULDC.64 UR8, c[0x0][0xa18] ;  /* 0x0002860000087ab9 */ /* 0x000fe20000000a00 */
[----:B------:R-:W-:Y:S01]  /*10cd0*/  ULDC.64 UR6, c[0x0][0xa10] ;  /* 0x0002840000067ab9 */ /* 0x000fe20000000a00 */
[----:B------:R-:W-:-:S02]  /*10ce0*/  ISETP.NE.AND.EX P0, PT, RZ, UR5, PT, P0 ;  /* 0x00000005ff007c0c */ /* 0x000fc4000bf05300 */
[----:B0-----:R-:W-:-:S11]  /*10cf0*/  SHF.R.S32.HI R0, RZ, 0x1f, R35 ;  /* 0x0000001fff007819 */ /* 0x001fd60000011423 */
[C---:B------:R-:W-:Y:S01]  /*10d00*/  @P0 LEA R2, P1, R35.reuse, UR4, 0x2 ;  /* 0x0000000423020c11 */ /* 0x040fe2000f8210ff */
[C---:B------:R-:W-:Y:S01]  /*10d10*/  IMAD.SHL.U32 R28, R35.reuse, 0x4, RZ ;  /* 0x00000004231c7824 */ /* 0x040fe200078e00ff */
[C-C-:B------:R-:W-:Y:S01]  /*10d20*/  SHF.L.U64.HI R32, R35.reuse, 0x2, R0.reuse ;  /* 0x0000000223207819 */ /* 0x140fe20000010200 */
[----:B------:R0:W-:Y:S01]  /*10d30*/  STL [R1+0x10], R0 ;  /* 0x0000100001007387 */ /* 0x0001e20000100800 */
[----:B------:R-:W-:Y:S01]  /*10d40*/  @P0 LEA.HI.X R3, R35, UR5, R0, 0x2, P1 ;  /* 0x0000000523030c11 */ /* 0x000fe200088f1400 */
[----:B------:R-:W-:-:S04]  /*10d50*/  ULDC.64 UR4, c[0x0][0xa00] ;  /* 0x0002800000047ab9 */ /* 0x000fc80000000a00 */
[----:B------:R1:W5:Y:S01]  /*10d60*/  @P0 LDG.E R31, desc[UR40][R2.64] ;  /* 0x00000028021f0981 */ /* 0x000362000c1e1900 */
[----:B------:R-:W-:Y:S02]  /*10d70*/  ISETP.NE.U32.AND P0, PT, RZ, UR4, PT ;  /* 0x00000004ff007c0c */ /* 0x000fe4000bf05070 */
[----:B------:R-:W-:Y:S01]  /*10d80*/  ISETP.NE.U32.AND P2, PT, RZ, UR8, PT ;  /* 0x00000008ff007c0c */ /* 0x000fe2000bf45070 */
[----:B0-----:R-:W-:Y:S01]  /*10d90*/  IMAD.MOV.U32 R0, RZ, RZ, RZ ;  /* 0x000000ffff007224 */ /* 0x001fe200078e00ff */
[----:B------:R-:W-:Y:S02]  /*10da0*/  ISETP.NE.AND.EX P0, PT, RZ, UR5, PT, P0 ;  /* 0x00000005ff007c0c */ /* 0x000fe4000bf05300 */
[----:B------:R-:W-:Y:S02]  /*10db0*/  ISETP.NE.AND.EX P2, PT, RZ, UR9, PT, P2 ;  /* 0x00000009ff007c0c */ /* 0x000fe4000bf45320 */
[----:B------:R-:W-:Y:S02]  /*10dc0*/  ISETP.NE.U32.AND P1, PT, RZ, UR6, PT ;  /* 0x00000006ff007c0c */ /* 0x000fe4000bf25070 */
[----:B-1----:R-:W-:-:S02]  /*10dd0*/  IADD3 R2, P3, R28, UR4, RZ ;  /* 0x000000041c027c10 */ /* 0x002fc4000ff7e0ff */
[----:B------:R-:W-:Y:S02]  /*10de0*/  ISETP.NE.AND.EX P1, PT, RZ, UR7, PT, P1 ;  /* 0x00000007ff007c0c */ /* 0x000fe4000bf25310 */
[----:B------:R-:W-:Y:S02]  /*10df0*/  IADD3.X R3, R32, UR5, RZ, P3, !PT ;  /* 0x0000000520037c10 */ /* 0x000fe40009ffe4ff */
[----:B--23--:R-:W-:-:S03]  /*10e00*/  IADD3 R4, P4, R28, UR6, RZ ;  /* 0x000000061c047c10 */ /* 0x00cfc6000ff9e0ff */
[----:B------:R-:W2:Y:S01]  /*10e10*/  @P0 LDG.E R6, desc[UR40][R2.64] ;  /* 0x0000002802060981 */ /* 0x000ea2000c1e1900 */
[----:B------:R-:W-:Y:S01]  /*10e20*/  ULDC UR4, c[0x0][0x288] ;  /* 0x0000a20000047ab9 */ /* 0x000fe20000000800 */
[----:B------:R-:W-:Y:S01]  /*10e30*/  IADD3.X R5, R32, UR7, RZ, P4, !PT ;  /* 0x0000000720057c10 */ /* 0x000fe2000a7fe4ff */
[----:B------:R-:W-:Y:S01]  /*10e40*/  IMAD.U32 R8, RZ, RZ, UR4 ;  /* 0x00000004ff087e24 */ /* 0x000fe2000f8e00ff */
[----:B------:R-:W-:-:S03]  /*10e50*/  ULDC.64 UR4, c[0x0][0x418] ;  /* 0x0001060000047ab9 */ /* 0x000fc60000000a00 */
[----:B------:R-:W5:Y:S04]  /*10e60*/  @P1 LDG.E R0, desc[UR40][R4.64] ;  /* 0x0000002804001981 */ /* 0x000f68000c1e1900 */
[----:B--2---:R0:W-:Y:S02]  /*10e70*/  STL [R1+0xc], R6 ;  /* 0x00000c0601007387 */ /* 0x0041e40000100800 */
[----:B0-----:R-:W-:-:S04]  /*10e80*/  @P2 IADD3 R6, P3, R28, UR8, RZ ;  /* 0x000000081c062c10 */ /* 0x001fc8000ff7e0ff */
[----:B------:R-:W-:-:S05]  /*10e90*/  @P2 IADD3.X R7, R32, UR9, RZ, P3, !PT ;  /* 0x0000000920072c10 */ /* 0x000fca0009ffe4ff */
[----:B------:R0:W2:Y:S01]  /*10ea0*/  @P2 LDG.E R8, desc[UR40][R6.64] ;  /* 0x0000002806082981 */ /* 0x0000a2000c1e1900 */
[----:B------:R-:W-:-:S03]  /*10eb0*/  UISETP.NE.U32.AND UP0, UPT, UR4, URZ, UPT ;  /* 0x0000003f0400728c */ /* 0x000fc6000bf05070 */
[----:B------:R-:W-:Y:S01]  /*10ec0*/  ULDC UR4, c[0x0][0x424] ;  /* 0x0001090000047ab9 */ /* 0x000fe20000000800 */
[----:B------:R-:W-:-:S03]  /*10ed0*/  UISETP.NE.AND.EX UP0, UPT, UR5, URZ, UPT, UP0 ;  /* 0x0000003f0500728c */ /* 0x000fc6000bf05300 */
[----:B------:R-:W-:Y:S01]  /*10ee0*/  ULDC UR5, c[0x0][0x2f0] ;  /* 0x0000bc0000057ab9 */ /* 0x000fe20000000800 */
[----:B------:R-:W-:-:S04]  /*10ef0*/  USEL UR4, UR4, 0x1, UP0 ;  /* 0x0000000104047887 */ /* 0x000fc80008000000 */
[----:B------:R-:W-:-:S03]  /*10f00*/  UIMAD UR4, UR4, UR5, URZ ;  /* 0x00000005040472a4 */ /* 0x000fc6000f8e023f */
[----:B------:R-:W-:Y:S02]  /*10f10*/  ULDC UR5, c[0x0][0x348] ;  /* 0x0000d20000057ab9 */ /* 0x000fe40000000800 */
[----:B0-----:R-:W-:Y:S02]  /*10f20*/  IMAD.U32 R6, RZ, RZ, UR5 ;  /* 0x00000005ff067e24 */ /* 0x001fe4000f8e00ff */
[----:B------:R-:W-:Y:S01]  /*10f30*/  IMAD.U32 R7, RZ, RZ, UR4 ;  /* 0x00000004ff077e24 */ /* 0x000fe2000f8e00ff */
[----:B--2---:R0:W-:Y:S01]  /*10f40*/  STL [R1+0x20], R8 ;  /* 0x0000200801007387 */ /* 0x0041e20000100800 */
[----:B----4-:R-:W-:Y:S05]  /*10f50*/  @P2 BRA `(.L_x_804) ;  /* 0x0000000000142947 */ /* 0x010fea0003800000 */
[----:B------:R-:W-:Y:S05]  /*10f60*/  @!P0 BRA `(.L_x_804) ;  /* 0x0000000000108947 */ /* 0x000fea0003800000 */
[----:B0-----:R-:W2:Y:S04]  /*10f70*/  LDG.E R8, desc[UR40][R2.64] ;  /* 0x0000002802087981 */ /* 0x001ea8000c1e1900 */
[----:B------:R-:W2:Y:S02]  /*10f80*/  LDG.E R9, desc[UR40][R2.64+0x4] ;  /* 0x0000042802097981 */ /* 0x000ea4000c1e1900 */
[----:B--2---:R-:W-:-:S05]  /*10f90*/  IMAD.IADD R2, R9, 0x1, -R8 ;  /* 0x0000000109027824 */ /* 0x004fca00078e0a08 */
[----:B------:R1:W-:Y:S02]  /*10fa0*/  STL [R1+0x20], R2 ;  /* 0x0000200201007387 */ /* 0x0003e40000100800 */
.L_x_804:
[----:B------:R-:W-:Y:S01]  /*10fb0*/  ULDC.64 UR4, c[0x0][0xa20] ;  /* 0x0002880000047ab9 */ /* 0x000fe20000000a00 */
[----:B------:R-:W-:Y:S01]  /*10fc0*/  IMAD.MOV.U32 R29, RZ, RZ, R35 ;  /* 0x000000ffff1d7224 */ /* 0x000fe200078e0023 */
[----:B------:R-:W-:-:S04]  /*10fd0*/  ISETP.NE.U32.AND P0, PT, RZ, UR4, PT ;  /* 0x00000004ff007c0c */ /* 0x000fc8000bf05070 */
[----:B------:R-:W-:-:S13]  /*10fe0*/  ISETP.NE.AND.EX P0, PT, RZ, UR5, PT, P0 ;  /* 0x00000005ff007c0c */ /* 0x000fda000bf05300 */
[----:B------:R-:W-:Y:S05]  /*10ff0*/  @!P0 BRA `(.L_x_805) ;  /* 0x0000000000108947 */ /* 0x000fea0003800000 */
[----:B-1----:R-:W-:-:S04]  /*11000*/  IADD3 R2, P0, R28, UR4, RZ ;  /* 0x000000041c027c10 */ /* 0x002fc8000ff1e0ff */
[----:B------:R-:W-:-:S05]  /*11010*/  IADD3.X R3, R32, UR5, RZ, P0, !PT ;  /* 0x0000000520037c10 */ /* 0x000fca00087fe4ff */
[----:B------:R2:W5:Y:S01]  /*11020*/  LDG.E R7, desc[UR40][R2.64] ;  /* 0x0000002802077981 */ /* 0x000562000c1e1900 */
[----:B------:R-:W-:Y:S05]  /*11030*/  BRA `(.L_x_806) ;  /* 0x0000000000247947 */ /* 0x000fea0003800000 */
.L_x_805:
[----:B------:R-:W-:Y:S02]  /*11040*/  ULDC.64 UR4, c[0x0][0xa08] ;  /* 0x0002820000047ab9 */ /* 0x000fe40000000a00 */
[----:B------:R-:W-:-:S04]  /*11050*/  ISETP.NE.U32.AND P0, PT, RZ, UR4, PT ;  /* 0x00000004ff007c0c */ /* 0x000fc8000bf05070 */
[----:B------:R-:W-:-:S13]  /*11060*/  ISETP.NE.AND.EX P0, PT, RZ, UR5, PT, P0 ;  /* 0x00000005ff007c0c */ /* 0x000fda000bf05300 */
[----:B------:R-:W-:Y:S05]  /*11070*/  @!P0 BRA `(.L_x_806) ;  /* 0x0000000000148947 */ /* 0x000fea0003800000 */
[----:B-1----:R-:W1:Y:S02]  /*11080*/  LDC.64 R2, c[0x0][0xa08] ;  /* 0x00028200ff027b82 */ /* 0x002e640000000a00 */
[----:B-1----:R-:W-:-:S05]  /*11090*/  IMAD.WIDE R2, R29, 0x4, R2 ;  /* 0x000000041d027825 */ /* 0x002fca00078e0202 */
[----:B------:R-:W2:Y:S04]  /*110a0*/  LDG.E R7, desc[UR40][R2.64] ;  /* 0x0000002802077981 */ /* 0x000ea8000c1e1900 */
[----:B------:R-:W2:Y:S02]  /*110b0*/  LDG.E R2, desc[UR40][R2.64+0x4] ;  /* 0x0000042802027981 */ /* 0x000ea4000c1e1900 */
[----:B--2---:R-:W-:-:S07]  /*110c0*/  IMAD.IADD R7, R2, 0x1, -R7 ;  /* 0x0000000102077824 */ /* 0x004fce00078e0a07 */
.L_x_806:
[----:B-12---:R-:W2:Y:S04]  /*110d0*/  @P1 LDG.E R2, desc[UR40][R4.64] ;  /* 0x0000002804021981 */ /* 0x006ea8000c1e1900 */
[----:B------:R-:W2:Y:S01]  /*110e0*/  @P1 LDG.E R3, desc[UR40][R4.64+0x4] ;  /* 0x0000042804031981 */ /* 0x000ea2000c1e1900 */
[----:B-----5:R-:W-:Y:S01]  /*110f0*/  IMAD.IADD R7, R7, 0x1, -R31 ;  /* 0x0000000107077824 */ /* 0x020fe200078e0a1f */
[----:B------:R-:W-:Y:S01]  /*11100*/  BSSY B0, `(.L_x_807) ;  /* 0x0000138000007945 */ /* 0x000fe20003800000 */
[----:B--2---:R-:W-:-:S04]  /*11110*/  @P1 IMAD.IADD R6, R3, 0x1, -R2 ;  /* 0x0000000103061824 */ /* 0x004fc800078e0a02 */
[----:B0-----:R-:W-:-:S04]  /*11120*/  IMAD.IADD R8, R7, 0x1, R6 ;  /* 0x0000000107087824 */ /* 0x001fc800078e0206 */
[----:B------:R-:W-:Y:S01]  /*11130*/  VIADD R2, R8, 0x5f ;  /* 0x0000005f08027836 */ /* 0x000fe20000000000 */
[----:B------:R-:W-:Y:S03]  /*11140*/  STL [R1+0x4], R8 ;  /* 0x0000040801007387 */ /* 0x000fe60000100800 */
[----:B------:R-:W-:-:S05]  /*11150*/  IMAD.HI R2, R2, 0x2aaaaaab, RZ ;  /* 0x2aaaaaab02027827 */ /* 0x000fca00078e02ff */
[----:B------:R-:W-:-:S04]  /*11160*/  SHF.R.U32.HI R3, RZ, 0x1f, R2 ;  /* 0x0000001fff037819 */ /* 0x000fc80000011602 */
[----:B------:R-:W-:-:S05]  /*11170*/  LEA.HI.SX32 R4, R2, R3, 0x1c ;  /* 0x0000000302047211 */ /* 0x000fca00078fe2ff */
[--C-:B------:R-:W-:Y:S01]  /*11180*/  IMAD R2, R4, 0x60, -R7.reuse ;  /* 0x0000006004027824 */ /* 0x100fe200078e0a07 */
[----:B------:R0:W-:Y:S01]  /*11190*/  STL [R1+0x2c], R4 ;  /* 0x00002c0401007387 */ /* 0x0001e20000100800 */
[----:B------:R-:W-:-:S03]  /*111a0*/  IMAD.MOV R7, RZ, RZ, -R7 ;  /* 0x000000ffff077224 */ /* 0x000fc600078e0a07 */
[----:B------:R-:W-:Y:S02]  /*111b0*/  VIMNMX R2, R2, R6, PT ;  /* 0x0000000602027248 */ /* 0x000fe40003fe0100 */
[----:B------:R-:W-:-:S04]  /*111c0*/  VIMNMX R7, RZ, R7, !PT ;  /* 0x00000007ff077248 */ /* 0x000fc80007fe0100 */
[----:B------:R-:W-:-:S13]  /*111d0*/  ISETP.GT.AND P0, PT, R2, R7, PT ;  /* 0x000000070200720c */ /* 0x000fda0003f04270 */
[----:B0-----:R-:W-:Y:S02]  /*111e0*/  @P0 VIADD R4, R2, 0x5f ;  /* 0x0000005f02040836 */ /* 0x001fe40000000000 */
[----:B------:R-:W-:-:S04]  /*111f0*/  IMAD.WIDE.U32 R2, R7, -0x55555555, RZ ;  /* 0xaaaaaaab07027825 */ /* 0x000fc800078e00ff */
[----:B------:R-:W-:Y:S01]  /*11200*/  @P0 IMAD.HI R4, R4, 0x2aaaaaab, RZ ;  /* 0x2aaaaaab04040827 */ /* 0x000fe200078e02ff */
[----:B------:R-:W-:-:S04]  /*11210*/  SHF.R.U32.HI R5, RZ, 0x6, R3 ;  /* 0x00000006ff057819 */ /* 0x000fc80000011603 */
[----:B------:R-:W-:Y:S01]  /*11220*/  @P0 SHF.R.U32.HI R3, RZ, 0x1f, R4 ;  /* 0x0000001fff030819 */ /* 0x000fe20000011604 */
[----:B------:R-:W-:-:S03]  /*11230*/  IMAD.MOV.U32 R2, RZ, RZ, R5 ;  /* 0x000000ffff027224 */ /* 0x000fc600078e0005 */
[----:B------:R-:W-:Y:S02]  /*11240*/  @P0 LEA.HI.SX32 R2, R4, R3, 0x1c ;  /* 0x0000000304020211 */ /* 0x000fe400078fe2ff */
[----:B------:R-:W-:Y:S02]  /*11250*/  PLOP3.LUT P0, PT, PT, PT, PT, 0x80, 0x0 ;  /* 0x000000000000781c */ /* 0x000fe40003f0f070 */
[----:B------:R-:W-:-:S13]  /*11260*/  ISETP.GT.AND P2, PT, R2, R5, PT ;  /* 0x000000050200720c */ /* 0x000fda0003f44270 */
[----:B------:R-:W-:Y:S05]  /*11270*/  @!P2 BRA `(.L_x_808) ;  /* 0x000000100080a947 */ /* 0x000fea0003800000 */
[----:B------:R-:W-:Y:S01]  /*11280*/  UMOV UR4, 0xffffffff ;  /* 0xffffffff00047882 */ /* 0x000fe20000000000 */
[----:B------:R-:W-:Y:S02]  /*11290*/  SEL R4, R29, RZ, !P1 ;  /* 0x000000ff1d047207 */ /* 0x000fe40004800000 */
[----:B------:R-:W-:Y:S05]  /*112a0*/  BRA.DIV UR4, `(.L_x_809) ;  /* 0x0000006a04107947 */ /* 0x000fea000b800000 */
[----:B------:R-:W0:Y:S02]  /*112b0*/  S2R R3, SR_TID.X ;  /* 0x0000000000037919 */ /* 0x000e240000002100 */
[----:B0-----:R-:W-:-:S04]  /*112c0*/  SHF.R.U32.HI R3, RZ, 0x5, R3 ;  /* 0x00000005ff037819 */ /* 0x001fc80000011603 */
[----:B------:R-:W-:-:S05]  /*112d0*/  LOP3.LUT R3, R3, 0x3, RZ, 0xc0, !PT ;  /* 0x0000000303037812 */ /* 0x000fca00078ec0ff */
[----:B------:R0:W1:Y:S02]  /*112e0*/  SHFL.IDX PT, R14, R3, RZ, 0x1f ;  /* 0x00001fff030e7589 */ /* 0x00006400000e0000 */
.L_x_976:
[----:B-1----:R-:W-:Y:S02]  /*112f0*/  ISETP.NE.AND P0, PT, R14, RZ, PT ;  /* 0x000000ff0e00720c */ /* 0x002fe40003f05270 */
[----:B------:R-:W-:-:S11]  /*11300*/  PLOP3.LUT P6, PT, PT, PT, PT, 0x8, 0x0 ;  /* 0x000000000000781c */ /* 0x000fd60003fce170 */
[----:B------:R-:W-:Y:S05]  /*11310*/  @P0 BRA `(.L_x_810) ;  /* 0x00000000000c0947 */ /* 0x000fea0003800000 */
[----:B------:R-:W-:-:S03]  /*11320*/  UMOV UR4, 0xffffffff ;  /* 0xffffffff00047882 */ /* 0x000fc60000000000 */
[----:B------:R-:W-:Y:S05]  /*11330*/  BRA.DIV UR4, `(.L_x_811) ;  /* 0x0000006a04207947 */ /* 0x000fea000b800000 */
[----:B------:R-:W-:-:S13]  /*11340*/  ELECT P6, URZ, PT ;  /* 0x00000000003f782f */ /* 0x000fda00038c0000 */
.L_x_810:
[----:B0-----:R-:W2:Y:S01]  /*11350*/  LDL R3, [R1+0x28] ;  /* 0x0000280001037983 */ /* 0x001ea20000100800 */
[----:B------:R-:W-:Y:S01]  /*11360*/  BSSY B1, `(.L_x_812) ;  /* 0x0000008000017945 */ /* 0x000fe20003800000 */
[----:B--2---:R-:W-:-:S05]  /*11370*/  VIADD R3, R3, 0x1 ;  /* 0x0000000103037836 */ /* 0x004fca0000000000 */
[----:B------:R-:W-:-:S04]  /*11380*/  LEA.HI R6, R3, R3, RZ, 0x1 ;  /* 0x0000000303067211 */ /* 0x000fc800078f08ff */
[----:B------:R-:W-:-:S05]  /*11390*/  LOP3.LUT R6, R6, 0xfffffffe, RZ, 0xc0, !PT ;  /* 0xfffffffe06067812 */ /* 0x000fca00078ec0ff */
[----:B------:R-:W-:-:S05]  /*113a0*/  IMAD.IADD R3, R3, 0x1, -R6 ;  /* 0x0000000103037824 */ /* 0x000fca00078e0a06 */
[----:B------:R-:W-:-:S04]  /*113b0*/  SHF.L.U32 R3, R3, 0x1f, RZ ;  /* 0x0000001f03037819 */ /* 0x000fc800000006ff */
[----:B------:R-:W0:Y:S02]  /*113c0*/  SYNCS.PHASECHK.TRANS64.TRYWAIT P0, [R22+URZ+0x22820], R3 ;  /* 0x02282003160075a7 */ /* 0x000e24000800017f */
[----:B0-----:R-:W-:Y:S05]  /*113d0*/  @!P0 BRA `(.L_x_813) ;  /* 0x0000006800188947 */ /* 0x001fea0003800000 */
.L_x_979:
[----:B------:R-:W-:Y:S05]  /*113e0*/  BSYNC B1 ;  /* 0x0000000000017941 */ /* 0x000fea0003800000 */
.L_x_812:
[----:B------:R-:W-:Y:S04]  /*113f0*/  BSSY B1, `(.L_x_814) ;  /* 0x000007b000017945 */ /* 0x000fe80003800000 */
[----:B------:R-:W-:Y:S05]  /*11400*/  @!P6 BRA `(.L_x_815) ;  /* 0x0000000400e4e947 */ /* 0x000fea0003800000 */
[----:B0-----:R-:W-:Y:S01]  /*11410*/  IMAD R3, R24, 0x8, R22 ;  /* 0x0000000818037824 */ /* 0x001fe200078e0216 */
[----:B------:R-:W-:Y:S01]  /*11420*/  SHF.L.U32 R6, R27, 0x1f, RZ ;  /* 0x0000001f1b067819 */ /* 0x000fe200000006ff */
[----:B------:R-:W0:Y:S01]  /*11430*/  S2R R7, SR_TID.X ;  /* 0x0000000000077919 */ /* 0x000e220000002100 */
[----:B------:R-:W-:Y:S02]  /*11440*/  BSSY B2, `(.L_x_816) ;  /* 0x0000005000027945 */ /* 0x000fe40003800000 */
[----:B------:R-:W1:Y:S01]  /*11450*/  SYNCS.PHASECHK.TRANS64.TRYWAIT P0, [R3+URZ+0x228a0], R6 ;  /* 0x0228a006030075a7 */ /* 0x000e62000800017f */
[----:B0-----:R-:W-:-:S04]  /*11460*/  LOP3.LUT R7, R7, 0x7f, RZ, 0xc0, !PT ;  /* 0x0000007f07077812 */ /* 0x001fc800078ec0ff */
[----:B------:R-:W-:Y:S01]  /*11470*/  ISETP.NE.AND P1, PT, R7, RZ, PT ;  /* 0x000000ff0700720c */ /* 0x000fe20003f25270 */
[----:B-1----:R-:W-:-:S12]  /*11480*/  @!P0 BRA `(.L_x_817) ;  /* 0x0000006800008947 */ /* 0x002fd80003800000 */
.L_x_980:
[----:B------:R-:W-:Y:S05]  /*11490*/  BSYNC B2 ;  /* 0x0000000000027941 */ /* 0x000fea0003800000 */
.L_x_816:
[----:B------:R-:W-:Y:S04]  /*114a0*/  BSSY B2, `(.L_x_818) ;  /* 0x0000009000027945 */ /* 0x000fe80003800000 */
[----:B------:R-:W-:Y:S05]  /*114b0*/  @P1 BRA `(.L_x_819) ;  /* 0x00000000001c1947 */ /* 0x000fea0003800000 */
[----:B------:R-:W1:Y:S01]  /*114c0*/  S2R R8, SR_TID.X ;  /* 0x0000000000087919 */ /* 0x000e620000002100 */
[----:B------:R-:W-:-:S04]  /*114d0*/  IMAD.MOV.U32 R7, RZ, RZ, 0x3000 ;  /* 0x00003000ff077424 */ /* 0x000fc800078e00ff */
[----:B------:R2:W-:Y:S01]  /*114e0*/  SYNCS.ARRIVE.TRANS64 RZ, [R3+URZ+0x22890], R7 ;  /* 0x0228900703ff79a7 */ /* 0x0005e2000800003f */
[----:B-1----:R-:W-:-:S04]  /*114f0*/  LOP3.LUT R8, R8, 0x1f, RZ, 0xc0, !PT ;  /* 0x0000001f08087812 */ /* 0x002fc800078ec0ff */
[----:B------:R-:W-:-:S13]  /*11500*/  ISETP.NE.AND P0, PT, R8, RZ, PT ;  /* 0x000000ff0800720c */ /* 0x000fda0003f05270 */
[----:B--2---:R-:W-:Y:S05]  /*11510*/  @!P0 BRA `(.L_x_819) ;  /* 0x0000000000048947 */ /* 0x004fea0003800000 */
[----:B------:R-:W-:Y:S01]  /*11520*/  BPT.TRAP 0x1 ;  /* 0x000000040000795c */ /* 0x000fe20000300000 */
.L_x_819:
[----:B------:R-:W-:Y:S05]  /*11530*/  BSYNC B2 ;  /* 0x0000000000027941 */ /* 0x000fea0003800000 */
.L_x_818:
[----:B------:R-:W-:Y:S01]  /*11540*/  IMAD.MOV.U32 R12, RZ, RZ, RZ ;  /* 0x000000ffff0c7224 */ /* 0x000fe200078e00ff */
[----:B------:R-:W-:Y:S01]  /*11550*/  UIADD3 UR4, UP0, UR38, 0x570, URZ ;  /* 0x0000057026047890 */ /* 0x000fe2000ff1e03f */
[----:B------:R-:W-:Y:S01]  /*11560*/  IMAD R7, R2, 0x60, R0 ;  /* 0x0000006002077824 */ /* 0x000fe200078e0200 */
[----:B------:R-:W-:Y:S01]  /*11570*/  PLOP3.LUT P0, PT, PT, PT, PT, 0x80, 0x0 ;  /* 0x000000000000781c */ /* 0x000fe20003f0f070 */
[----:B------:R-:W-:Y:S01]  /*11580*/  IMAD R8, R24, 0x3000, R22 ;  /* 0x0000300018087824 */ /* 0x000fe200078e0216 */
[----:B------:R-:W-:Y:S01]  /*11590*/  R2UR UR10, R12 ;  /* 0x000000000c0a72ca */ /* 0x000fe200000e0000 */
[----:B------:R-:W-:Y:S01]  /*115a0*/  VIADD R7, R7, 0xffffffa0 ;  /* 0xffffffa007077836 */ /* 0x000fe20000000000 */
[----:B------:R-:W-:Y:S01]  /*115b0*/  UIADD3.X UR5, URZ, UR39, URZ, UP0, !UPT ;  /* 0x000000273f057290 */ /* 0x000fe200087fe43f */
[----:B------:R-:W-:Y:S01]  /*115c0*/  VIADD R8, R8, 0x1c400 ;  /* 0x0001c40008087836 */ /* 0x000fe20000000000 */
[----:B------:R-:W-:Y:S01]  /*115d0*/  UMOV UR6, 0x0 ;  /* 0x0000000000067882 */ /* 0x000fe20000000000 */
[----:B------:R-:W-:Y:S01]  /*115e0*/  VIADD R9, R3, 0x22890 ;  /* 0x0002289003097836 */ /* 0x000fe20000000000 */
[----:B------:R-:W-:-:S09]  /*115f0*/  UMOV UR7, 0x12f00000 ;  /* 0x12f0000000077882 */ /* 0x000fd20000000000 */
.L_x_820:
[----:B------:R-:W-:-:S13]  /*11600*/  @P0 ELECT P2, URZ, PT ;  /* 0x00000000003f082f */ /* 0x000fda0003840000 */
[----:B------:R-:W-:Y:S02]  /*11610*/  @P2 R2UR UR13, R4 ;  /* 0x00000000040d22ca */ /* 0x000fe400000e0000 */
[----:B------:R-:W-:Y:S02]  /*11620*/  @P2 R2UR UR12, R18 ;  /* 0x00000000120c22ca */ /* 0x000fe400000e0000 */
[----:B------:R-:W-:Y:S02]  /*11630*/  @P2 R2UR UR11, R7 ;  /* 0x00000000070b22ca */ /* 0x000fe400000e0000 */
[----:B------:R-:W-:Y:S02]  /*11640*/  @P2 R2UR UR9, R9 ;  /* 0x00000000090922ca */ /* 0x000fe400000e0000 */
[----:B------:R-:W-:Y:S02]  /*11650*/  @P2 R2UR UR8, R8 ;  /* 0x00000000080822ca */ /* 0x000fe400000e0000 */
[----:B------:R-:W-:-:S02]  /*11660*/  @P2 PLOP3.LUT P0, PT, P2, PT, PT, 0x8, 0x0 ;  /* 0x000000000000281c */ /* 0x000fc4000170e170 */
[----:B------:R-:W-:-:S09]  /*11670*/  PLOP3.LUT P2, PT, PT, PT, PT, 0x8, 0x0 ;  /* 0x000000000000781c */ /* 0x000fd20003f4e170 */
[----:B------:R1:W-:Y:S02]  /*11680*/  UTMALDG.4D [UR8], [UR4], desc[UR6] ;  /* 0x00000608040075b4 */ /* 0x0003e40008019000 */
[----:B-1----:R-:W-:Y:S05]  /*11690*/  @P0 BRA.U.ANY `(.L_x_820) ;  /* 0xfffffffd00d80947 */ /* 0x002fea000393ffff */
[----:B------:R-:W1:Y:S01]  /*116a0*/  SYNCS.PHASECHK.TRANS64.TRYWAIT P0, [R3+URZ+0x228c0], R6 ;  /* 0x0228c006030075a7 */ /* 0x000e62000800017f */
[----:B------:R-:W-:Y:S04]  /*116b0*/  BSSY B2, `(.L_x_821) ;  /* 0x0000002000027945 */ /* 0x000fe80003800000 */
[----:B-1----:R-:W-:Y:S05]  /*116c0*/  @!P0 BRA `(.L_x_822) ;  /* 0x0000006400848947 */ /* 0x002fea0003800000 */
.L_x_981:
[----:B------:R-:W-:Y:S05]  /*116d0*/  BSYNC B2 ;  /* 0x0000000000027941 */ /* 0x000fea0003800000 */
.L_x_821:
[----:B------:R-:W-:Y:S01]  /*116e0*/  BSSY B2, `(.L_x_823) ;  /* 0x000000b000027945 */ /* 0x000fe20003800000 */
[----:B------:R-:W-:Y:S02]  /*116f0*/  IMAD.MOV.U32 R10, RZ, RZ, 0x0 ;  /* 0x00000000ff0a7424 */ /* 0x000fe400078e00ff */
[----:B------:R-:W-:Y:S01]  /*11700*/  IMAD.MOV.U32 R11, RZ, RZ, 0x12f00000 ;  /* 0x12f00000ff0b7424 */ /* 0x000fe200078e00ff */
[----:B------:R-:W-:Y:S06]  /*11710*/  @P1 BRA `(.L_x_824) ;  /* 0x00000000001c1947 */ /* 0x000fec0003800000 */
[----:B------:R-:W2:Y:S01]  /*11720*/  S2R R8, SR_TID.X ;  /* 0x0000000000087919 */ /* 0x000ea20000002100 */
[----:B01----:R-:W-:-:S04]  /*11730*/  IMAD.MOV.U32 R6, RZ, RZ, 0xc000 ;  /* 0x0000c000ff067424 */ /* 0x003fc800078e00ff */
[----:B------:R3:W-:Y:S01]  /*11740*/  SYNCS.ARRIVE.TRANS64 RZ, [R3+URZ+0x228b0], R6 ;  /* 0x0228b00603ff79a7 */ /* 0x0007e2000800003f */
[----:B--2---:R-:W-:-:S04]  /*11750*/  LOP3.LUT R8, R8, 0x1f, RZ, 0xc0, !PT ;  /* 0x0000001f08087812 */ /* 0x004fc800078ec0ff */
[----:B------:R-:W-:-:S13]  /*11760*/  ISETP.NE.AND P0, PT, R8, RZ, PT ;  /* 0x000000ff0800720c */ /* 0x000fda0003f05270 */
[----:B---3--:R-:W-:Y:S05]  /*11770*/  @!P0 BRA `(.L_x_824) ;  /* 0x0000000000048947 */ /* 0x008fea0003800000 */
[----:B------:R-:W-:Y:S01]  /*11780*/  BPT.TRAP 0x1 ;  /* 0x000000040000795c */ /* 0x000fe20000300000 */
.L_x_824:
[----:B------:R-:W-:Y:S05]  /*11790*/  BSYNC B2 ;  /* 0x0000000000027941 */ /* 0x000fea0003800000 */
.L_x_823:
[----:B------:R-:W-:Y:S01]  /*117a0*/  R2UR UR10, R12 ;  /* 0x000000000c0a72ca */ /* 0x000fe200000e0000 */
[----:B01----:R-:W-:Y:S01]  /*117b0*/  IMAD R6, R24, 0xc000, R22 ;  /* 0x0000c00018067824 */ /* 0x003fe200078e0216 */
[----:B------:R-:W-:Y:S01]  /*117c0*/  R2UR UR6, R10 ;  /* 0x000000000a0672ca */ /* 0x000fe200000e0000 */
[----:B------:R-:W-:Y:S01]  /*117d0*/  UIADD3 UR4, UP0, UR38, 0x670, URZ ;  /* 0x0000067026047890 */ /* 0x000fe2000ff1e03f */
[----:B------:R-:W-:Y:S01]  /*117e0*/  R2UR UR7, R11 ;  /* 0x000000000b0772ca */ /* 0x000fe200000e0000 */
[----:B------:R-:W-:Y:S01]  /*117f0*/  VIADD R3, R3, 0x228b0 ;  /* 0x000228b003037836 */ /* 0x000fe20000000000 */
[----:B------:R-:W-:Y:S01]  /*11800*/  PLOP3.LUT P0, PT, PT, PT, PT, 0x80, 0x0 ;  /* 0x000000000000781c */ /* 0x000fe20003f0f070 */
[----:B------:R-:W-:Y:S01]  /*11810*/  VIADD R8, R6, 0x400 ;  /* 0x0000040006087836 */ /* 0x000fe20000000000 */
[----:B------:R-:W-:-:S12]  /*11820*/  UIADD3.X UR5, URZ, UR39, URZ, UP0, !UPT ;  /* 0x000000273f057290 */ /* 0x000fd800087fe43f */
.L_x_825:
        /* <DEDUP_REMOVED lines=9> */
[----:B0-----:R-:W-:Y:S05]  /*118c0*/  @P0 BRA.U.ANY `(.L_x_825) ;  /* 0xfffffffd00d80947 */ /* 0x001fea000393ffff */
[----:B------:R-:W-:Y:S01]  /*118d0*/  R2UR UR6, R10 ;  /* 0x000000000a0672ca */ /* 0x000fe200000e0000 */
[----:B------:R-:W-:Y:S01]  /*118e0*/  VIADD R8, R6, 0x3400 ;  /* 0x0000340006087836 */ /* 0x000fe20000000000 */
[----:B------:R-:W-:Y:S01]  /*118f0*/  R2UR UR7, R11 ;  /* 0x000000000b0772ca */ /* 0x000fe200000e0000 */
[----:B------:R-:W-:Y:S01]  /*11900*/  UMOV UR10, 0x40 ;  /* 0x00000040000a7882 */ /* 0x000fe20000000000 */
[----:B------:R-:W-:-:S13]  /*11910*/  PLOP3.LUT P0, PT, PT, PT, PT, 0x80, 0x0 ;  /* 0x000000000000781c */ /* 0x000fda0003f0f070 */
.L_x_826:
        /* <DEDUP_REMOVED lines=15> */
.L_x_827:
        /* <DEDUP_REMOVED lines=15> */
.L_x_828:
        /* <DEDUP_REMOVED lines=10> */
.L_x_815:
[----:B------:R-:W-:Y:S05]  /*11ba0*/  BSYNC B1 ;  /* 0x0000000000017941 */ /* 0x000fea0003800000 */
.L_x_814:
[----:B------:R-:W-:Y:S01]  /*11bb0*/  VIADD R9, R2, 0xfffffffe ;  /* 0xfffffffe02097836 */ /* 0x000fe20000000000 */
[----:B------:R-:W-:Y:S01]  /*11bc0*/  PLOP3.LUT P0, PT, PT, PT, PT, 0x8, 0x0 ;  /* 0x000000000000781c */ /* 0x000fe20003f0e170 */
[----:B------:R-:W-:-:S03]  /*11bd0*/  VIADD R24, R24, 0x1 ;  /* 0x0000000118187836 */ /* 0x000fc60000000000 */
[----:B------:R-:W-:Y:S02]  /*11be0*/  ISETP.GE.AND P2, PT, R9, R5, PT ;  /* 0x000000050900720c */ /* 0x000fe40003f46270 */
[----:B------:R-:W-:-:S04]  /*11bf0*/  ISETP.NE.AND P1, PT, R24, 0x2, PT ;  /* 0x000000021800780c */ /* 0x000fc80003f25270 */
[----:B------:R-:W-:Y:S02]  /*11c00*/  SEL R2, RZ, 0x1, P1 ;  /* 0x00000001ff027807 */ /* 0x000fe40000800000 */
[----:B------:R-:W-:Y:S02]  /*11c10*/  SEL R24, R24, RZ, P1 ;  /* 0x000000ff18187207 */ /* 0x000fe40000800000 */
[----:B------:R-:W-:-:S03]  /*11c20*/  LOP3.LUT R27, R27, R2, RZ, 0x3c, !PT ;  /* 0x000000021b1b7212 */ /* 0x000fc600078e3cff */
[----:B------:R-:W-:Y:S05]  /*11c30*/  @!P2 BRA `(.L_x_808) ;  /* 0x000000080010a947 */ /* 0x000fea0003800000 */
.L_x_844:
[----:B------:R-:W-:Y:S05]  /*11c40*/  YIELD ;  /* 0x0000000000007946 */ /* 0x000fea0003800000 */
[----:B------:R-:W-:Y:S04]  /*11c50*/  BSSY B1, `(.L_x_829) ;  /* 0x000007a000017945 */ /* 0x000fe80003800000 */
[----:B------:R-:W-:Y:S05]  /*11c60*/  @!P6 BRA `(.L_x_830) ;  /* 0x0000000400e0e947 */ /* 0x000fea0003800000 */
[----:B------:R-:W-:Y:S01]  /*11c70*/  IMAD R6, R24, 0x8, R22 ;  /* 0x0000000818067824 */ /* 0x000fe200078e0216 */
[----:B------:R-:W-:Y:S01]  /*11c80*/  SHF.L.U32 R2, R27, 0x1f, RZ ;  /* 0x0000001f1b027819 */ /* 0x000fe200000006ff */
[----:B0-----:R-:W0:Y:S01]  /*11c90*/  S2R R3, SR_TID.X ;  /* 0x0000000000037919 */ /* 0x001e220000002100 */
[----:B------:R-:W-:Y:S02]  /*11ca0*/  BSSY B2, `(.L_x_831) ;  /* 0x0000005000027945 */ /* 0x000fe40003800000 */
[----:B------:R-:W1:Y:S01]  /*11cb0*/  SYNCS.PHASECHK.TRANS64.TRYWAIT P1, [R6+URZ+0x228a0], R2 ;  /* 0x0228a002060075a7 */ /* 0x000e62000802017f */
[----:B0-----:R-:W-:-:S04]  /*11cc0*/  LOP3.LUT R3, R3, 0x7f, RZ, 0xc0, !PT ;  /* 0x0000007f03037812 */ /* 0x001fc800078ec0ff */
[----:B------:R-:W-:Y:S01]  /*11cd0*/  ISETP.NE.AND P2, PT, R3, RZ, PT ;  /* 0x000000ff0300720c */ /* 0x000fe20003f45270 */
[----:B-1----:R-:W-:-:S12]  /*11ce0*/  @!P1 BRA `(.L_x_832) ;  /* 0x0000006000109947 */ /* 0x002fd80003800000 */
.L_x_982:
[----:B------:R-:W-:Y:S05]  /*11cf0*/  BSYNC B2 ;  /* 0x0000000000027941 */ /* 0x000fea0003800000 */
.L_x_831:
        /* <DEDUP_REMOVED lines=9> */
.L_x_834:
[----:B------:R-:W-:Y:S05]  /*11d90*/  BSYNC B2 ;  /* 0x0000000000027941 */ /* 0x000fea0003800000 */
.L_x_833:
        /* <DEDUP_REMOVED lines=10> */
[----:B------:R-:W-:-:S10]  /*11e40*/  UMOV UR7, 0x12f00000 ;  /* 0x12f0000000077882 */ /* 0x000fd40000000000 */
.L_x_835:
        /* <DEDUP_REMOVED lines=13> */
.L_x_983:
[----:B------:R-:W-:Y:S05]  /*11f20*/  BSYNC B2 ;  /* 0x0000000000027941 */ /* 0x000fea0003800000 */
.L_x_836:
[----:B------:R-:W-:Y:S01]  /*11f30*/  BSSY B2, `(.L_x_838) ;  /* 0x000000b000027945 */ /* 0x000fe20003800000 */
[----:B01----:R-:W-:Y:S02]  /*11f40*/  IMAD.MOV.U32 R2, RZ, RZ, 0x0 ;  /* 0x00000000ff027424 */ /* 0x003fe400078e00ff */
[----:B------:R-:W-:Y:S01]  /*11f50*/  IMAD.MOV.U32 R3, RZ, RZ, 0x12f00000 ;  /* 0x12f00000ff037424 */ /* 0x000fe200078e00ff */
[----:B------:R-:W-:Y:S06]  /*11f60*/  @P2 BRA `(.L_x_839) ;  /* 0x00000000001c2947 */ /* 0x000fec0003800000 */
[----:B------:R-:W0:Y:S01]  /*11f70*/  S2R R11, SR_TID.X ;  /* 0x00000000000b7919 */ /* 0x000e220000002100 */
[----:B------:R-:W-:-:S04]  /*11f80*/  IMAD.MOV.U32 R7, RZ, RZ, 0xc000 ;  /* 0x0000c000ff077424 */ /* 0x000fc800078e00ff */
[----:B------:R1:W-:Y:S01]  /*11f90*/  SYNCS.ARRIVE.TRANS64 RZ, [R6+URZ+0x228b0], R7 ;  /* 0x0228b00706ff79a7 */ /* 0x0003e2000800003f */
[----:B0-----:R-:W-:-:S04]  /*11fa0*/  LOP3.LUT R11, R11, 0x1f, RZ, 0xc0, !PT ;  /* 0x0000001f0b0b7812 */ /* 0x001fc800078ec0ff */
[----:B------:R-:W-:-:S13]  /*11fb0*/  ISETP.NE.AND P1, PT, R11, RZ, PT ;  /* 0x000000ff0b00720c */ /* 0x000fda0003f25270 */
[----:B-1----:R-:W-:Y:S05]  /*11fc0*/  @!P1 BRA `(.L_x_839) ;  /* 0x0000000000049947 */ /* 0x002fea0003800000 */
[----:B------:R-:W-:Y:S01]  /*11fd0*/  BPT.TRAP 0x1 ;  /* 0x000000040000795c */ /* 0x000fe20000300000 */
.L_x_839:
[----:B------:R-:W-:Y:S05]  /*11fe0*/  BSYNC B2 ;  /* 0x0000000000027941 */ /* 0x000fea0003800000 */
.L_x_838:
[----:B------:R-:W-:Y:S01]  /*11ff0*/  R2UR UR6, R2 ;  /* 0x00000000020672ca */ /* 0x000fe200000e0000 */
[----:B------:R-:W-:Y:S01]  /*12000*/  IMAD R7, R24, 0xc000, R22 ;  /* 0x0000c00018077824 */ /* 0x000fe200078e0216 */
[----:B------:R-:W-:Y:S01]  /*12010*/  R2UR UR7, R3 ;  /* 0x00000000030772ca */ /* 0x000fe200000e0000 */
[----:B------:R-:W-:Y:S01]  /*12020*/  UIADD3 UR4, UP0, UR38, 0x670, URZ ;  /* 0x0000067026047890 */ /* 0x000fe2000ff1e03f */
[----:B------:R-:W-:Y:S01]  /*12030*/  R2UR UR10, R10 ;  /* 0x000000000a0a72ca */ /* 0x000fe200000e0000 */
[----:B------:R-:W-:Y:S01]  /*12040*/  VIADD R6, R6, 0x228b0 ;  /* 0x000228b006067836 */ /* 0x000fe20000000000 */
[----:B------:R-:W-:Y:S01]  /*12050*/  PLOP3.LUT P1, PT, PT, PT, PT, 0x80, 0x0 ;  /* 0x000000000000781c */ /* 0x000fe20003f2f070 */
[----:B------:R-:W-:Y:S01]  /*12060*/  VIADD R10, R7, 0x400 ;  /* 0x00000400070a7836 */ /* 0x000fe20000000000 */
[----:B------:R-:W-:-:S12]  /*12070*/  UIADD3.X UR5, URZ, UR39, URZ, UP0, !UPT ;  /* 0x000000273f057290 */ /* 0x000fd800087fe43f */
.L_x_840:
        /* <DEDUP_REMOVED lines=15> */
.L_x_841:
        /* <DEDUP_REMOVED lines=15> */
.L_x_842:
        /* <DEDUP_REMOVED lines=15> */
.L_x_843:
        /* <DEDUP_REMOVED lines=10> */
.L_x_830:
[----:B------:R-:W-:Y:S05]  /*123f0*/  BSYNC B1 ;  /* 0x0000000000017941 */ /* 0x000fea0003800000 */
.L_x_829:
[C---:B------:R-:W-:Y:S01]  /*12400*/  ISETP.GT.AND P2, PT, R9.reuse, R5, PT ;  /* 0x000000050900720c */ /* 0x040fe20003f44270 */
[----:B------:R-:W-:Y:S02]  /*12410*/  VIADD R24, R24, 0x1 ;  /* 0x0000000118187836 */ /* 0x000fe40000000000 */
[----:B------:R-:W-:-:S03]  /*12420*/  VIADD R9, R9, 0xffffffff ;  /* 0xffffffff09097836 */ /* 0x000fc60000000000 */
[----:B------:R-:W-:-:S04]  /*12430*/  ISETP.NE.AND P1, PT, R24, 0x2, PT ;  /* 0x000000021800780c */ /* 0x000fc80003f25270 */
[----:B------:R-:W-:Y:S02]  /*12440*/  SEL R2, RZ, 0x1, P1 ;  /* 0x00000001ff027807 */ /* 0x000fe40000800000 */
[----:B------:R-:W-:Y:S02]  /*12450*/  SEL R24, R24, RZ, P1 ;  /* 0x000000ff18187207 */ /* 0x000fe40000800000 */
[----:B------:R-:W-:Y:S01]  /*12460*/  LOP3.LUT R27, R27, R2, RZ, 0x3c, !PT ;  /* 0x000000021b1b7212 */ /* 0x000fe200078e3cff */
[----:B------:R-:W-:Y:S06]  /*12470*/  @P2 BRA `(.L_x_844) ;  /* 0xfffffff400f02947 */ /* 0x000fec000383ffff */
.L_x_808:
[----:B------:R-:W-:Y:S05]  /*12480*/  BSYNC B0 ;  /* 0x0000000000007941 */ /* 0x000fea0003800000 */
.L_x_807:
[----:B------:R-:W2:Y:S01]  /*12490*/  LDL R34, [R1+0x4] ;  /* 0x0000040001227983 */ /* 0x000ea20000100800 */
[----:B------:R-:W-:Y:S05]  /*124a0*/  @!P0 WARPSYNC.ALL ;  /* 0x0000000000008948 */ /* 0x000fea0003800000 */
[----:B------:R-:W-:Y:S06]  /*124b0*/  @!P0 BAR.SYNC.DEFER_BLOCKING 0xc, 0x180 ;  /* 0x0306000000008b1d */ /* 0x000fec0000010000 */
[----:B------:R-:W-:Y:S01]  /*124c0*/  BSSY B7, `(.L_x_845) ;  /* 0x000035e000077945 */ /* 0x000fe20003800000 */
[----:B--2---:R-:W-:-:S13]  /*124d0*/  ISETP.GT.AND P0, PT, R34, RZ, PT ;  /* 0x000000ff2200720c */ /* 0x004fda0003f04270 */
[----:B------:R-:W-:Y:S05]  /*124e0*/  @P0 BRA `(.L_x_846) ;  /* 0x0000000000440947 */ /* 0x000fea0003800000 */
[----:B------:R-:W1:Y:S02]  /*124f0*/  S2R R2, SR_TID.X ;  /* 0x0000000000027919 */ /* 0x000e640000002100 */
[----:B-1----:R-:W-:-:S04]  /*12500*/  LOP3.LUT R2, R2, 0x7f, RZ, 0xc0, !PT ;  /* 0x0000007f02027812 */ /* 0x002fc800078ec0ff */
[----:B------:R-:W-:-:S13]  /*12510*/  ISETP.NE.AND P0, PT, R2, RZ, PT ;  /* 0x000000ff0200720c */ /* 0x000fda0003f05270 */
[----:B------:R-:W-:Y:S05]  /*12520*/  @P0 BRA `(.L_x_847) ;  /* 0x00000034005c0947 */ /* 0x000fea0003800000 */
[----:B------:R-:W1:Y:S01]  /*12530*/  S2R R5, SR_LANEID ;  /* 0x0000000000057919 */ /* 0x000e620000000000 */
[----:B------:R-:W-:Y:S01]  /*12540*/  VOTEU.ANY UR4, UPT, PT ;  /* 0x0000000000047886 */ /* 0x000fe200038e0100 */
[----:B0-----:R-:W0:Y:S01]  /*12550*/  LDC.64 R2, c[0x0][0xc60] ;  /* 0x00031800ff027b82 */ /* 0x001e220000000a00 */
[----:B------:R-:W1:Y:S02]  /*12560*/  FLO.U32 R0, UR4 ;  /* 0x0000000400007d00 */ /* 0x000e6400080e0000 */
[----:B-1----:R-:W-:-:S06]  /*12570*/  ISETP.EQ.U32.AND P0, PT, R0, R5, PT ;  /* 0x000000050000720c */ /* 0x002fcc0003f02070 */
[----:B------:R-:W0:Y:S07]  /*12580*/  POPC R5, UR4 ;  /* 0x0000000400057d09 */ /* 0x000e2e0008000000 */
[----:B0-----:R-:W2:Y:S01]  /*12590*/  @P0 ATOMG.E.ADD.STRONG.GPU PT, R3, desc[UR40][R2.64], R5 ;  /* 0x00000005020309a8 */ /* 0x001ea200081ee1e8 */
[----:B------:R-:W0:Y:S02]  /*125a0*/  S2R R4, SR_LTMASK ;  /* 0x0000000000047919 */ /* 0x000e240000003900 */
[----:B0-----:R-:W-:-:S04]  /*125b0*/  LOP3.LUT R4, R4, UR4, RZ, 0xc0, !PT ;  /* 0x0000000404047c12 */ /* 0x001fc8000f8ec0ff */
[----:B------:R-:W0:Y:S01]  /*125c0*/  POPC R7, R4 ;  /* 0x0000000400077309 */ /* 0x000e220000000000 */
[----:B--2---:R-:W0:Y:S02]  /*125d0*/  SHFL.IDX PT, R0, R3, R0, 0x1f ;  /* 0x00001f0003007589 */ /* 0x004e2400000e0000 */
[----:B0-----:R-:W-:Y:S01]  /*125e0*/  IADD3 R16, R0, UR36, R7 ;  /* 0x0000002400107c10 */ /* 0x001fe2000fffe007 */
[----:B------:R-:W-:Y:S06]  /*125f0*/  BRA `(.L_x_847) ;  /* 0x0000003400287947 */ /* 0x000fec0003800000 */
.L_x_846:
        /* <DEDUP_REMOVED lines=8> */
[----:B------:R-:W-:Y:S02]  /*12680*/  IMAD.U32 R4, RZ, RZ, UR6 ;  /* 0x00000006ff047e24 */ /* 0x000fe4000f8e00ff */
[----:B0-----:R-:W0:Y:S01]  /*12690*/  LDC.64 R2, c[0x4][R2] ;  /* 0x0100000002027b82 */ /* 0x001e220000000a00 */
        /* <DEDUP_REMOVED lines=9> */
[----:B0-----:R-:W-:Y:S05]  /*12730*/  CALL.ABS.NOINC R2 ;  /* 0x0000000002007343 */ /* 0x001fea0003c00000 */
.L_x_849:
[----:B------:R-:W-:Y:S05]  /*12740*/  BSYNC B6 ;  /* 0x0000000000067941 */ /* 0x000fea0003800000 */
.L_x_848:
        /* <DEDUP_REMOVED lines=8> */
[----:B0-----:R0:W1:Y:S01]  /*127d0*/  LDC.64 R2, c[0x4][R33] ;  /* 0x0100000021027b82 */ /* 0x0010620000000a00 */
        /* <DEDUP_REMOVED lines=11> */
.L_x_852:
        /* <DEDUP_REMOVED lines=15> */
.L_x_851:
[----:B------:R-:W-:Y:S05]  /*12980*/  BSYNC B6 ;  /* 0x0000000000067941 */ /* 0x000fea0003800000 */
.L_x_850:
[----:B------:R-:W2:Y:S01]  /*12990*/  LDL R33, [R1+0x2c] ;  /* 0x00002c0001217983 */ /* 0x000ea20000100800 */
[----:B------:R-:W-:Y:S01]  /*129a0*/  ULDC.64 UR4, c[0x0][0x9f8] ;  /* 0x00027e0000047ab9 */ /* 0x000fe20000000a00 */
[----:B------:R-:W1:Y:S01]  /*129b0*/  LDC R9, c[0x0][0x430] ;  /* 0x00010c00ff097b82 */ /* 0x000e620000000800 */
[----:B------:R-:W-:Y:S01]  /*129c0*/  ISETP.NE.U32.AND P0, PT, RZ, UR4, PT ;  /* 0x00000004ff007c0c */ /* 0x000fe2000bf05070 */
[----:B------:R-:W3:Y:S03]  /*129d0*/  LDL R20, [R1+0x3c] ;  /* 0x00003c0001147983 */ /* 0x000ee60000100800 */
[----:B------:R-:W-:Y:S01]  /*129e0*/  ISETP.NE.AND.EX P0, PT, RZ, UR5, PT, P0 ;  /* 0x00000005ff007c0c */ /* 0x000fe2000bf05300 */
[----:B------:R-:W4:-:S12]  /*129f0*/  S2R R21, SR_TID.X ;  /* 0x0000000000157919 */ /* 0x000f180000002100 */
[----:B------:R-:W-:Y:S01]  /*12a00*/  @P0 IADD3 R2, P1, R28, UR4, RZ ;  /* 0x000000041c020c10 */ /* 0x000fe2000ff3e0ff */
[----:B------:R-:W-:Y:S01]  /*12a10*/  IMAD.MOV.U32 R36, RZ, RZ, RZ ;  /* 0x000000ffff247224 */ /* 0x000fe200078e00ff */
[----:B------:R-:W1:Y:S01]  /*12a20*/  S2R R10, SR_TID.X ;  /* 0x00000000000a7919 */ /* 0x000e620000002100 */
[----:B------:R-:W-:Y:S01]  /*12a30*/  LOP3.LUT R23, R23, 0xffffffdf, RZ, 0xc0, !PT ;  /* 0xffffffdf17177812 */ /* 0x000fe200078ec0ff */
[----:B------:R-:W-:Y:S01]  /*12a40*/  ULDC UR4, c[0x0][0x320] ;  /* 0x0000c80000047ab9 */ /* 0x000fe20000000800 */
[----:B0-----:R-:W-:-:S05]  /*12a50*/  @P0 IADD3.X R3, R32, UR5, RZ, P1, !PT ;  /* 0x0000000520030c10 */ /* 0x001fca0008ffe4ff */
[----:B------:R0:W3:Y:S01]  /*12a60*/  @P0 LDG.E R29, desc[UR40][R2.64] ;  /* 0x00000028021d0981 */ /* 0x0000e2000c1e1900 */
[----:B----4-:R-:W-:-:S04]  /*12a70*/  LOP3.LUT R21, R21, 0x7f, RZ, 0xc0, !PT ;  /* 0x0000007f15157812 */ /* 0x010fc800078ec0ff */
[----:B------:R-:W-:Y:S02]  /*12a80*/  SHF.R.U32.HI R0, RZ, 0x3, R21 ;  /* 0x00000003ff007819 */ /* 0x000fe40000011615 */
[----:B------:R-:W4:Y:S01]  /*12a90*/  S2R R21, SR_TID.X ;  /* 0x0000000000157919 */ /* 0x000f220000002100 */
[----:B-1----:R-:W-:-:S13]  /*12aa0*/  ISETP.NE.AND P1, PT, R9, 0x1, PT ;  /* 0x000000010900780c */ /* 0x002fda0003f25270 */
[----:B0-----:R-:W0:Y:S01]  /*12ab0*/  @P1 LDC R2, c[0x0][0x438] ;  /* 0x00010e00ff021b82 */ /* 0x001e220000000800 */
[----:B----4-:R-:W-:-:S05]  /*12ac0*/  IMAD.SHL.U32 R21, R21, 0x10, RZ ;  /* 0x0000001015157824 */ /* 0x010fca00078e00ff */
[----:B------:R-:W-:Y:S02]  /*12ad0*/  LOP3.LUT R21, R0, 0x70, R21, 0xf8, !PT ;  /* 0x0000007000157812 */ /* 0x000fe400078ef815 */
[----:B------:R-:W1:Y:S01]  /*12ae0*/  @P1 LDC R0, c[0x0][0x434] ;  /* 0x00010d00ff001b82 */ /* 0x000e620000000800 */
[----:B------:R-:W-:-:S05]  /*12af0*/  IMAD.SHL.U32 R10, R10, 0x8, RZ ;  /* 0x000000080a0a7824 */ /* 0x000fca00078e00ff */
[----:B------:R-:W-:Y:S01]  /*12b00*/  LOP3.LUT R10, R10, 0x38, RZ, 0xc0, !PT ;  /* 0x000000380a0a7812 */ /* 0x000fe200078ec0ff */
[----:B------:R-:W-:Y:S01]  /*12b10*/  UMOV UR5, 0xffffffff ;  /* 0xffffffff00057882 */ /* 0x000fe20000000000 */
[----:B--2---:R-:W-:-:S04]  /*12b20*/  VIADD R8, R33, 0xffffffff ;  /* 0xffffffff21087836 */ /* 0x004fc80000000000 */
[----:B------:R-:W-:-:S05]  /*12b30*/  IMAD R4, R8, 0x60, R21 ;  /* 0x0000006008047824 */ /* 0x000fca00078e0215 */
[C---:B------:R-:W-:Y:S01]  /*12b40*/  ISETP.GE.AND P0, PT, R4.reuse, R34, PT ;  /* 0x000000220400720c */ /* 0x040fe20003f06270 */
[----:B------:R-:W-:-:S03]  /*12b50*/  IMAD.IADD R37, R4, 0x1, R31 ;  /* 0x0000000104257824 */ /* 0x000fc600078e021f */
[----:B------:R-:W-:Y:S01]  /*12b60*/  ISETP.GT.U32.OR P0, PT, R21, 0x5f, P0 ;  /* 0x0000005f1500780c */ /* 0x000fe20000704470 */
[----:B-1----:R-:W-:-:S04]  /*12b70*/  @P1 IMAD.HI.U32 R3, R37, R0, RZ ;  /* 0x0000000025031227 */ /* 0x002fc800078e00ff */
[----:B------:R-:W-:Y:S01]  /*12b80*/  IMAD.MOV.U32 R0, RZ, RZ, R37 ;  /* 0x000000ffff007224 */ /* 0x000fe200078e0025 */
[----:B0-----:R-:W-:-:S07]  /*12b90*/  @P1 SHF.R.U32.HI R0, RZ, R2, R3 ;  /* 0x00000002ff001219 */ /* 0x001fce0000011603 */
[----:B------:R-:W0:Y:S08]  /*12ba0*/  @!P0 LDC.64 R2, c[0x0][0x428] ;  /* 0x00010a00ff028b82 */ /* 0x000e300000000a00 */
[----:B------:R-:W1:Y:S01]  /*12bb0*/  @!P0 LDC.64 R4, c[0x0][0x418] ;  /* 0x00010600ff048b82 */ /* 0x000e620000000a00 */
[--C-:B------:R-:W-:Y:S01]  /*12bc0*/  @!P0 SHF.R.S32.HI R7, RZ, 0x1f, R0.reuse ;  /* 0x0000001fff078819 */ /* 0x100fe20000011400 */
[----:B------:R-:W-:Y:S01]  /*12bd0*/  @!P0 IMAD.MOV.U32 R6, RZ, RZ, R0 ;  /* 0x000000ffff068224 */ /* 0x000fe200078e0000 */
[----:B---3--:R-:W-:-:S03]  /*12be0*/  SHF.R.S32.HI R34, RZ, 0x1f, R29 ;  /* 0x0000001fff227819 */ /* 0x008fc6000001141d */
[----:B0-----:R-:W-:-:S04]  /*12bf0*/  @!P0 IMAD.WIDE.U32 R6, R29, R2, R6 ;  /* 0x000000021d068225 */ /* 0x001fc800078e0006 */
[----:B------:R-:W-:-:S04]  /*12c00*/  @!P0 IMAD R2, R34, R2, RZ ;  /* 0x0000000222028224 */ /* 0x000fc800078e02ff */
[----:B------:R-:W-:Y:S01]  /*12c10*/  @!P0 IMAD R3, R29, R3, R2 ;  /* 0x000000031d038224 */ /* 0x000fe200078e0202 */
[----:B-1----:R-:W-:-:S03]  /*12c20*/  @!P0 LEA R4, P1, R6, R4, 0x2 ;  /* 0x0000000406048211 */ /* 0x002fc600078210ff */
[----:B------:R-:W-:-:S05]  /*12c30*/  @!P0 IMAD.IADD R3, R7, 0x1, R3 ;  /* 0x0000000107038824 */ /* 0x000fca00078e0203 */
[----:B------:R-:W-:-:S05]  /*12c40*/  @!P0 LEA.HI.X R5, R6, R5, R3, 0x2, P1 ;  /* 0x0000000506058211 */ /* 0x000fca00008f1403 */
[----:B------:R0:W5:Y:S01]  /*12c50*/  @!P0 LDG.E R36, desc[UR40][R4.64] ;  /* 0x0000002804248981 */ /* 0x000162000c1e1900 */
[----:B------:R-:W-:Y:S02]  /*12c60*/  ISETP.NE.AND P0, PT, R20, 0x3, PT ;  /* 0x000000031400780c */ /* 0x000fe40003f05270 */
[----:B------:R-:W1:Y:S01]  /*12c70*/  S2R R20, SR_TID.X ;  /* 0x0000000000147919 */ /* 0x000e620000002100 */
[----:B------:R-:W-:-:S13]  /*12c80*/  ISETP.GT.U32.AND P1, PT, R21, 0x5f, PT ;  /* 0x0000005f1500780c */ /* 0x000fda0003f24070 */
[----:B------:R-:W-:Y:S02]  /*12c90*/  @P1 LOP3.LUT R23, R23, 0x20, RZ, 0xfc, !PT ;  /* 0x0000002017171812 */ /* 0x000fe400078efcff */
[----:B------:R-:W-:Y:S02]  /*12ca0*/  ISETP.GE.AND P1, PT, R10, UR4, PT ;  /* 0x000000040a007c0c */ /* 0x000fe4000bf26270 */
[----:B------:R-:W-:-:S04]  /*12cb0*/  LOP3.LUT R23, R23, 0xffffffbf, RZ, 0xc0, !PT ;  /* 0xffffffbf17177812 */ /* 0x000fc800078ec0ff */
[----:B------:R-:W-:Y:S01]  /*12cc0*/  @P0 LOP3.LUT R23, R23, 0x40, RZ, 0xfc, !PT ;  /* 0x0000004017170812 */ /* 0x000fe200078efcff */
[----:B-1----:R-:W-:-:S05]  /*12cd0*/  IMAD.SHL.U32 R20, R20, 0x8, RZ ;  /* 0x0000000814147824 */ /* 0x002fca00078e00ff */
[----:B------:R-:W-:-:S04]  /*12ce0*/  LOP3.LUT R20, R20, 0x38, RZ, 0xc0, !PT ;  /* 0x0000003814147812 */ /* 0x000fc800078ec0ff */
[----:B------:R-:W-:Y:S02]  /*12cf0*/  LOP3.LUT R11, R20, 0x40, RZ, 0xfc, !PT ;  /* 0x00000040140b7812 */ /* 0x000fe400078efcff */
[----:B------:R-:W-:Y:S02]  /*12d00*/  LOP3.LUT R23, R23, 0xffffffef, RZ, 0xc0, !PT ;  /* 0xffffffef17177812 */ /* 0x000fe400078ec0ff */
[----:B------:R-:W-:Y:S02]  /*12d10*/  ISETP.GE.AND P2, PT, R11, UR4, PT ;  /* 0x000000040b007c0c */ /* 0x000fe4000bf46270 */
[----:B------:R-:W-:Y:S02]  /*12d20*/  @P1 LOP3.LUT R23, R23, 0x10, RZ, 0xfc, !PT ;  /* 0x0000001017171812 */ /* 0x000fe400078efcff */
[----:B------:R-:W-:Y:S02]  /*12d30*/  LOP3.LUT R11, R10, 0x80, RZ, 0xfc, !PT ;  /* 0x000000800a0b7812 */ /* 0x000fe400078efcff */
[----:B------:R-:W-:-:S02]  /*12d40*/  LOP3.LUT R23, R23, 0xfffffff7, RZ, 0xc0, !PT ;  /* 0xfffffff717177812 */ /* 0x000fc400078ec0ff */
[----:B------:R-:W-:Y:S02]  /*12d50*/  LOP3.LUT R10, R10, 0xc0, RZ, 0xfc, !PT ;  /* 0x000000c00a0a7812 */ /* 0x000fe400078efcff */
[----:B------:R-:W-:-:S03]  /*12d60*/  ISETP.GE.AND P3, PT, R11, UR4, PT ;  /* 0x000000040b007c0c */ /* 0x000fc6000bf66270 */
[----:B------:R-:W-:Y:S02]  /*12d70*/  @P2 LOP3.LUT R23, R23, 0x8, RZ, 0xfc, !PT ;  /* 0x0000000817172812 */ /* 0x000fe400078efcff */
[----:B------:R-:W-:Y:S02]  /*12d80*/  ISETP.GE.AND P2, PT, R10, UR4, PT ;  /* 0x000000040a007c0c */ /* 0x000fe4000bf46270 */
[----:B------:R-:W-:-:S04]  /*12d90*/  LOP3.LUT R23, R23, 0xfffffffd, RZ, 0xc0, !PT ;  /* 0xfffffffd17177812 */ /* 0x000fc800078ec0ff */
[----:B------:R-:W-:Y:S01]  /*12da0*/  LOP3.LUT R23, R23, 0xfffffffb, RZ, 0xc0, !PT ;  /* 0xfffffffb17177812 */ /* 0x000fe200078ec0ff */
[----:B------:R-:W-:-:S03]  /*12db0*/  IMAD.MOV R0, RZ, RZ, -R0 ;  /* 0x000000ffff007224 */ /* 0x000fc600078e0a00 */
[----:B------:R-:W-:Y:S01]  /*12dc0*/  @P3 LOP3.LUT R23, R23, 0x4, RZ, 0xfc, !PT ;  /* 0x0000000417173812 */ /* 0x000fe200078efcff */
[----:B------:R-:W-:-:S03]  /*12dd0*/  IMAD R37, R9, R0, R37 ;  /* 0x0000000009257224 */ /* 0x000fc600078e0225 */
[----:B------:R-:W-:Y:S01]  /*12de0*/  @P2 LOP3.LUT R23, R23, 0x2, RZ, 0xfc, !PT ;  /* 0x0000000217172812 */ /* 0x000fe200078efcff */
[----:B0-----:R-:W-:Y:S06]  /*12df0*/  BRA.DIV UR5, `(.L_x_853) ;  /* 0x0000004e05f47947 */ /* 0x001fec000b800000 */
.L_x_986:
[----:B------:R-:W-:Y:S02]  /*12e00*/  SHF.R.S32.HI R28, RZ, 0x1f, R18 ;  /* 0x0000001fff1c7819 */ /* 0x000fe40000011412 */
[----:B------:R-:W-:Y:S01]  /*12e10*/  SEL R7, RZ, 0x1, P1 ;  /* 0x00000001ff077807 */ /* 0x000fe20000800000 */
[----:B------:R-:W-:Y:S06]  /*12e20*/  @!P0 BRA `(.L_x_854) ;  /* 0x0000000000048947 */ /* 0x000fec0003800000 */
[----:B------:R-:W-:Y:S01]  /*12e30*/  BPT.TRAP 0x1 ;  /* 0x000000040000795c */ /* 0x000fe20000300000 */
.L_x_854:
[----:B------:R-:W-:Y:S01]  /*12e40*/  IMAD R32, R25, 0x8, R22 ;  /* 0x0000000819207824 */ /* 0x000fe200078e0216 */
[----:B------:R-:W-:Y:S01]  /*12e50*/  SHF.L.U32 R0, R26, 0x1f, RZ ;  /* 0x0000001f1a007819 */ /* 0x000fe200000006ff */
[----:B------:R-:W-:Y:S03]  /*12e60*/  BSSY B0, `(.L_x_855) ;  /* 0x0000003000007945 */ /* 0x000fe60003800000 */
[----:B------:R-:W0:Y:S02]  /*12e70*/  SYNCS.PHASECHK.TRANS64.TRYWAIT P0, [R32+URZ+0x22840], R0 ;  /* 0x02284000200075a7 */ /* 0x000e24000800017f */
[----:B0-----:R-:W-:Y:S05]  /*12e80*/  @!P0 BRA `(.L_x_856) ;  /* 0x0000005000048947 */ /* 0x001fea0003800000 */
.L_x_987:
[----:B------:R-:W-:Y:S05]  /*12e90*/  BSYNC B0 ;  /* 0x0000000000007941 */ /* 0x000fea0003800000 */
.L_x_855:
[----:B------:R-:W2:Y:S01]  /*12ea0*/  LDL R6, [R1+0x4] ;  /* 0x0000040001067983 */ /* 0x000ea20000100800 */
[----:B0-----:R-:W-:Y:S01]  /*12eb0*/  SHF.R.S32.HI R0, RZ, 0x1f, R37 ;  /* 0x0000001fff007819 */ /* 0x001fe20000011425 */
[----:B------:R-:W-:Y:S01]  /*12ec0*/  ULDC.64 UR4, c[0x0][0x300] ;  /* 0x0000c00000047ab9 */ /* 0x000fe20000000a00 */
[----:B-----5:R-:W-:Y:S01]  /*12ed0*/  SHF.R.S32.HI R4, RZ, 0x1f, R36 ;  /* 0x0000001fff047819 */ /* 0x020fe20000011424 */
[----:B------:R-:W0:Y:S01]  /*12ee0*/  S2R R9, SR_TID.X ;  /* 0x0000000000097919 */ /* 0x000e220000002100 */
[----:B------:R-:W-:Y:S01]  /*12ef0*/  IMAD.WIDE.U32 R2, R37, UR4, RZ ;  /* 0x0000000425027c25 */ /* 0x000fe2000f8e00ff */
[----:B------:R-:W-:Y:S01]  /*12f00*/  LOP3.LUT R23, R23, 0xfffffffe, RZ, 0xc0, !PT ;  /* 0xfffffffe17177812 */ /* 0x000fe200078ec0ff */
[----:B------:R-:W1:Y:S01]  /*12f10*/  S2R R5, SR_TID.X ;  /* 0x0000000000057919 */ /* 0x000e620000002100 */
[----:B------:R3:W-:Y:S04]  /*12f20*/  STL [R1+0x30], R0 ;  /* 0x0000300001007387 */ /* 0x0007e80000100800 */
[----:B------:R4:W-:Y:S01]  /*12f30*/  STL [R1+0x34], R4 ;  /* 0x0000340401007387 */ /* 0x0009e20000100800 */
[----:B---3--:R-:W-:-:S04]  /*12f40*/  IMAD R0, R0, UR4, RZ ;  /* 0x0000000400007c24 */ /* 0x008fc8000f8e02ff */
[----:B------:R-:W-:Y:S01]  /*12f50*/  IMAD R0, R37, UR5, R0 ;  /* 0x0000000525007c24 */ /* 0x000fe2000f8e0200 */
[----:B------:R-:W-:-:S03]  /*12f60*/  ULDC.64 UR4, c[0x0][0x310] ;  /* 0x0000c40000047ab9 */ /* 0x000fc60000000a00 */
[----:B------:R-:W-:Y:S02]  /*12f70*/  IMAD.IADD R3, R3, 0x1, R0 ;  /* 0x0000000103037824 */ /* 0x000fe400078e0200 */
[----:B------:R-:W-:Y:S02]  /*12f80*/  IMAD R0, R4, UR4, RZ ;  /* 0x0000000404007c24 */ /* 0x000fe4000f8e02ff */
[----:B------:R-:W-:-:S04]  /*12f90*/  IMAD.WIDE.U32 R2, R36, UR4, R2 ;  /* 0x0000000424027c25 */ /* 0x000fc8000f8e0002 */
[----:B------:R-:W-:Y:S01]  /*12fa0*/  IMAD R0, R36, UR5, R0 ;  /* 0x0000000524007c24 */ /* 0x000fe2000f8e0200 */
[----:B------:R-:W-:Y:S01]  /*12fb0*/  ULDC.64 UR4, c[0x0][0x308] ;  /* 0x0000c20000047ab9 */ /* 0x000fe20000000a00 */
[----:B0-----:R-:W-:Y:S01]  /*12fc0*/  IMAD.SHL.U32 R9, R9, 0x8, RZ ;  /* 0x0000000809097824 */ /* 0x001fe200078e00ff */
[----:B-1----:R-:W-:Y:S01]  /*12fd0*/  LOP3.LUT R5, R5, 0x7f, RZ, 0xc0, !PT ;  /* 0x0000007f05057812 */ /* 0x002fe200078ec0ff */
[----:B------:R-:W-:Y:S02]  /*12fe0*/  IMAD.IADD R3, R3, 0x1, R0 ;  /* 0x0000000103037824 */ /* 0x000fe400078e0200 */
[----:B------:R-:W-:Y:S01]  /*12ff0*/  IMAD R0, R28, UR4, RZ ;  /* 0x000000041c007c24 */ /* 0x000fe2000f8e02ff */
[----:B------:R-:W-:Y:S01]  /*13000*/  LOP3.LUT R9, R9, 0x38, RZ, 0xc0, !PT ;  /* 0x0000003809097812 */ /* 0x000fe200078ec0ff */
[----:B------:R-:W-:Y:S01]  /*13010*/  IMAD.WIDE.U32 R2, R18, UR4, R2 ;  /* 0x0000000412027c25 */ /* 0x000fe2000f8e0002 */
[----:B------:R-:W-:-:S03]  /*13020*/  SHF.R.U32.HI R5, RZ, 0x3, R5 ;  /* 0x00000003ff057819 */ /* 0x000fc60000011605 */
[----:B------:R-:W-:Y:S01]  /*13030*/  IMAD R0, R18, UR5, R0 ;  /* 0x0000000512007c24 */ /* 0x000fe2000f8e0200 */
[----:B------:R-:W-:-:S03]  /*13040*/  ULDC.64 UR4, c[0x0][0x2e8] ;  /* 0x0000ba0000047ab9 */ /* 0x000fc60000000a00 */
[----:B----4-:R-:W-:Y:S01]  /*13050*/  IMAD.IADD R4, R3, 0x1, R0 ;  /* 0x0000000103047824 */ /* 0x010fe200078e0200 */
[C---:B------:R-:W-:Y:S01]  /*13060*/  LEA R0, P0, R2.reuse, UR4, 0x1 ;  /* 0x0000000402007c11 */ /* 0x040fe2000f8008ff */
[----:B------:R-:W-:Y:S02]  /*13070*/  ULDC UR4, c[0x0][0x2f4] ;  /* 0x0000bd0000047ab9 */ /* 0x000fe40000000800 */
[----:B------:R-:W-:Y:S02]  /*13080*/  ISETP.GE.AND P2, PT, R9, UR4, PT ;  /* 0x0000000409007c0c */ /* 0x000fe4000bf46270 */
[----:B------:R-:W-:Y:S01]  /*13090*/  LEA.HI.X R4, R2, UR5, R4, 0x1, P0 ;  /* 0x0000000502047c11 */ /* 0x000fe200080f0c04 */
[----:B------:R-:W-:-:S10]  /*130a0*/  UMOV UR5, 0xffffffff ;  /* 0xffffffff00057882 */ /* 0x000fd40000000000 */
[----:B------:R-:W-:Y:S01]  /*130b0*/  @P2 LOP3.LUT R23, R23, 0x1, RZ, 0xfc, !PT ;  /* 0x0000000117172812 */ /* 0x000fe200078efcff */
[----:B--2---:R-:W-:-:S04]  /*130c0*/  IMAD R33, R8, -0x60, R6 ;  /* 0xffffffa008217824 */ /* 0x004fc800078e0206 */
[----:B------:R-:W-:Y:S02]  /*130d0*/  IMAD.IADD R33, R33, 0x1, -R5 ;  /* 0x0000000121217824 */ /* 0x000fe400078e0a05 */
[----:B------:R-:W-:-:S03]  /*130e0*/  IMAD R5, R25, 0x1800, R30 ;  /* 0x0000180019057824 */ /* 0x000fc600078e021e */
[----:B------:R-:W-:Y:S01]  /*130f0*/  ISETP.GE.AND P0, PT, R33, 0x1, PT ;  /* 0x000000012100780c */ /* 0x000fe20003f06270 */
[----:B------:R-:W-:-:S12]  /*13100*/  BRA.DIV UR5, `(.L_x_857) ;  /* 0x0000004e05787947 */ /* 0x000fd8000b800000 */
        /* <DEDUP_REMOVED lines=52> */
.L_x_1001:
        /* <DEDUP_REMOVED lines=10> */
.L_x_858:
[----:B------:R-:W-:Y:S02]  /*134f0*/  PLOP3.LUT P1, PT, P1, P0, PT, 0xa2, 0x0 ;  /* 0x000000000000781c */ /* 0x000fe40000f21472 */
[----:B------:R-:W-:-:S08]  /*13500*/  @P0 R2UR P1, UR4, R32 ;  /* 0x00000000200402ca */ /* 0x000fd00000020000 */
[----:B------:R-:W-:-:S05]  /*13510*/  @P0 PLOP3.LUT P0, PT, P1, PT, PT, 0x80, 0x0 ;  /* 0x000000000000081c */ /* 0x000fca0000f0f070 */
[----:B------:R-:W-:Y:S01]  /*13520*/  @!P1 SYNCS.ARRIVE.TRANS64.RED.A0T1 RZ, [UR4+0x22830], RZ ;  /* 0x022830ffffff99a7 */ /* 0x000fe20008200404 */
[----:B------:R-:W-:Y:S07]  /*13530*/  @!P1 ARRIVES.LDGSTSBAR.64.TRANSCNT [UR4+0x22830] ;  /* 0x02283000ff0099b0 */ /* 0x000fee0008000a84 */
[----:B------:R-:W-:Y:S05]  /*13540*/  @P0 BRA.U.ANY `(.L_x_858) ;  /* 0xfffffffd00e80947 */ /* 0x000fea000393ffff */
[----:B------:R-:W-:Y:S01]  /*13550*/  NOP ;  /* 0x0000000000007918 */ /* 0x000fe20000000000 */
[----:B------:R-:W2:Y:S02]  /*13560*/  LDL R0, [R1+0x3c] ;  /* 0x00003c0001007983 */ /* 0x000ea40000100800 */
[----:B--2---:R-:W-:-:S13]  /*13570*/  ISETP.NE.AND P2, PT, R0, 0x3, PT ;  /* 0x000000030000780c */ /* 0x004fda0003f45270 */
[----:B------:R-:W-:Y:S05]  /*13580*/  @!P2 BRA `(.L_x_859) ;  /* 0x000000000004a947 */ /* 0x000fea0003800000 */
[----:B------:R-:W-:Y:S01]  /*13590*/  BPT.TRAP 0x1 ;  /* 0x000000040000795c */ /* 0x000fe20000300000 */
.L_x_859:
[----:B------:R1:W5:Y:S01]  /*135a0*/  LDL.LU R4, [R1+0x10] ;  /* 0x0000100001047983 */ /* 0x0003620000300800 */
[----:B------:R-:W-:Y:S01]  /*135b0*/  LOP3.LUT P0, RZ, R23, 0x4, RZ, 0xc0, !PT ;  /* 0x0000000417ff7812 */ /* 0x000fe2000780c0ff */
[----:B------:R1:W-:Y:S02]  /*135c0*/  SYNCS.ARRIVE.TRANS64.A1T0 RZ, [R32+URZ+0x22830], RZ ;  /* 0x022830ff20ff79a7 */ /* 0x0003e4000810003f */
[----:B0-----:R1:W5:Y:S10]  /*135d0*/  LDL.LU R3, [R1+0xc] ;  /* 0x00000c0001037983 */ /* 0x0013740000300800 */
[----:B------:R-:W-:Y:S05]  /*135e0*/  WARPSYNC.ALL ;  /* 0x0000000000007948 */ /* 0x000fea0003800000 */
[----:B------:R-:W-:Y:S01]  /*135f0*/  ULDC.64 UR4, c[0x0][0xa00] ;  /* 0x0002800000047ab9 */ /* 0x000fe20000000a00 */
[----:B------:R-:W-:Y:S01]  /*13600*/  SEL R2, RZ, 0x4, P0 ;  /* 0x00000004ff027807 */ /* 0x000fe20000000000 */
[----:B------:R-:W-:Y:S01]  /*13610*/  BSSY B6, `(.L_x_860) ;  /* 0x0000029000067945 */ /* 0x000fe20003800000 */
[----:B------:R-:W-:Y:S01]  /*13620*/  BAR.SYNC.DEFER_BLOCKING 0x8, 0x180 ;  /* 0x0206000000007b1d */ /* 0x000fe20000010000 */
[----:B------:R-:W-:Y:S02]  /*13630*/  ISETP.NE.U32.AND P0, PT, RZ, UR4, PT ;  /* 0x00000004ff007c0c */ /* 0x000fe4000bf05070 */
[----:B------:R-:W-:-:S02]  /*13640*/  LOP3.LUT P2, RZ, R23, 0x8, RZ, 0xc0, !PT ;  /* 0x0000000817ff7812 */ /* 0x000fc4000784c0ff */
[----:B------:R-:W-:Y:S01]  /*13650*/  ISETP.NE.AND.EX P0, PT, RZ, UR5, PT, P0 ;  /* 0x00000005ff007c0c */ /* 0x000fe2000bf05300 */
[----:B------:R-:W-:Y:S01]  /*13660*/  ULDC.64 UR4, c[0x0][0x298] ;  /* 0x0000a60000047ab9 */ /* 0x000fe20000000a00 */
[----:B------:R-:W-:Y:S02]  /*13670*/  LOP3.LUT P1, RZ, R23, 0x2, RZ, 0xc0, !PT ;  /* 0x0000000217ff7812 */ /* 0x000fe4000782c0ff */
[----:B------:R-:W-:Y:S02]  /*13680*/  SEL R0, RZ, 0x2, P2 ;  /* 0x00000002ff007807 */ /* 0x000fe40001000000 */
[----:B------:R-:W-:Y:S02]  /*13690*/  SEL R5, R35, RZ, !P0 ;  /* 0x000000ff23057207 */ /* 0x000fe40004000000 */
[----:B------:R-:W-:Y:S02]  /*136a0*/  IADD3 R0, R2, R0, R7 ;  /* 0x0000000002007210 */ /* 0x000fe40007ffe007 */
[----:B------:R-:W-:Y:S01]  /*136b0*/  SEL R35, RZ, 0x8, P1 ;  /* 0x00000008ff237807 */ /* 0x000fe20000800000 */
[----:B------:R0:W-:Y:S04]  /*136c0*/  STL [R1+0x24], R5 ;  /* 0x0000240501007387 */ /* 0x0001e80000100800 */
[----:B------:R-:W-:Y:S01]  /*136d0*/  IMAD.IADD R35, R0, 0x1, R35 ;  /* 0x0000000100237824 */ /* 0x000fe200078e0223 */
[----:B-----5:R-:W-:-:S02]  /*136e0*/  SEL R2, R4, RZ, !P0 ;  /* 0x000000ff04027207 */ /* 0x020fc40004000000 */
[----:B------:R-:W-:Y:S01]  /*136f0*/  SHF.R.S32.HI R0, RZ, 0x1f, R3 ;  /* 0x0000001fff007819 */ /* 0x000fe20000011403 */
[C---:B0-----:R-:W-:Y:S02]  /*13700*/  IMAD.WIDE.U32 R4, R3.reuse, UR4, RZ ;  /* 0x0000000403047c25 */ /* 0x041fe4000f8e00ff */
[----:B------:R0:W-:Y:S02]  /*13710*/  STL [R1+0x10], R2 ;  /* 0x0000100201007387 */ /* 0x0001e40000100800 */
[----:B------:R-:W-:Y:S02]  /*13720*/  IMAD R0, R0, UR4, RZ ;  /* 0x0000000400007c24 */ /* 0x000fe4000f8e02ff */
[----:B------:R2:W-:Y:S02]  /*13730*/  STL.64 [R1+0x18], R4 ;  /* 0x0000180401007387 */ /* 0x0005e40000100a00 */
[----:B------:R-:W-:Y:S02]  /*13740*/  IMAD R0, R3, UR5, R0 ;  /* 0x0000000503007c24 */ /* 0x000fe4000f8e0200 */
[----:B0-----:R-:W-:-:S02]  /*13750*/  VIADD R2, R22, 0x18400 ;  /* 0x0001840016027836 */ /* 0x001fc40000000000 */
[----:B------:R-:W-:-:S03]  /*13760*/  IMAD.IADD R0, R5, 0x1, R0 ;  /* 0x0000000105007824 */ /* 0x000fc600078e0200 */
[----:B------:R-:W-:Y:S02]  /*13770*/  LOP3.LUT P0, RZ, R2, 0x3ff, RZ, 0xc0, !PT ;  /* 0x000003ff02ff7812 */ /* 0x000fe4000780c0ff */
[----:B------:R2:W-:Y:S11]  /*13780*/  STL [R1+0xc], R0 ;  /* 0x00000c0001007387 */ /* 0x0005f60000100800 */
        /* <DEDUP_REMOVED lines=17> */
.L_x_861:
[----:B------:R-:W-:Y:S05]  /*138a0*/  BSYNC B6 ;  /* 0x0000000000067941 */ /* 0x000fea0003800000 */
.L_x_860:
[----:B------:R-:W2:Y:S01]  /*138b0*/  LDL.LU R0, [R1+0xc] ;  /* 0x00000c0001007983 */ /* 0x000ea20000300800 */
[----:B------:R-:W-:Y:S01]  /*138c0*/  ULDC.64 UR4, c[0x0][0x2d8] ;  /* 0x0000b60000047ab9 */ /* 0x000fe20000000a00 */
[----:B------:R-:W0:Y:S02]  /*138d0*/  LDC R7, c[0x0][0x448] ;  /* 0x00011200ff077b82 */ /* 0x000e240000000800 */
[----:B------:R-:W2:Y:S04]  /*138e0*/  LDL.LU.64 R2, [R1+0x18] ;  /* 0x0000180001027983 */ /* 0x000ea80000300a00 */
[----:B------:R-:W3:Y:S04]  /*138f0*/  LDL.LU R21, [R1+0x10] ;  /* 0x0000100001157983 */ /* 0x000ee80000300800 */
[----:B------:R-:W4:Y:S01]  /*13900*/  LDL.LU R20, [R1+0x24] ;  /* 0x0000240001147983 */ /* 0x000f220000300800 */
[----:B------:R-:W-:-:S03]  /*13910*/  IMAD.SHL.U32 R17, R17, 0x80, RZ ;  /* 0x0000008011117824 */ /* 0x000fc600078e00ff */
[----:B------:R0:W5:Y:S02]  /*13920*/  LDL R8, [R1+0x8] ;  /* 0x0000080001087983 */ /* 0x0001640000100800 */
[----:B0-----:R-:W-:-:S13]  /*13930*/  ISETP.NE.AND P0, PT, R7, 0x1, PT ;  /* 0x000000010700780c */ /* 0x001fda0003f05270 */
[----:B------:R-:W0:Y:S08]  /*13940*/  @P0 LDC R4, c[0x0][0x44c] ;  /* 0x00011300ff040b82 */ /* 0x000e300000000800 */
[----:B------:R-:W1:Y:S01]  /*13950*/  @P0 LDC R6, c[0x0][0x450] ;  /* 0x00011400ff060b82 */ /* 0x000e620000000800 */
[----:B--2---:R-:W-:Y:S02]  /*13960*/  IMAD.MOV.U32 R3, RZ, RZ, R0 ;  /* 0x000000ffff037224 */ /* 0x004fe400078e0000 */
[----:B------:R-:W-:-:S02]  /*13970*/  IMAD R0, R28, UR4, RZ ;  /* 0x000000041c007c24 */ /* 0x000fc4000f8e02ff */
[----:B------:R-:W-:-:S04]  /*13980*/  IMAD.WIDE.U32 R2, R18, UR4, R2 ;  /* 0x0000000412027c25 */ /* 0x000fc8000f8e0002 */
[----:B------:R-:W-:Y:S01]  /*13990*/  IMAD R0, R18, UR5, R0 ;  /* 0x0000000512007c24 */ /* 0x000fe2000f8e0200 */
[----:B------:R-:W-:-:S03]  /*139a0*/  ULDC.64 UR4, c[0x0][0x2e0] ;  /* 0x0000b80000047ab9 */ /* 0x000fc60000000a00 */
[----:B------:R-:W-:Y:S02]  /*139b0*/  IMAD.IADD R3, R3, 0x1, R0 ;  /* 0x0000000103037824 */ /* 0x000fe400078e0200 */
[----:B---3--:R-:W-:Y:S02]  /*139c0*/  IMAD R0, R21, UR4, RZ ;  /* 0x0000000415007c24 */ /* 0x008fe4000f8e02ff */
[----:B----4-:R-:W-:-:S04]  /*139d0*/  IMAD.WIDE.U32 R2, R20, UR4, R2 ;  /* 0x0000000414027c25 */ /* 0x010fc8000f8e0002 */
[----:B------:R-:W-:Y:S01]  /*139e0*/  IMAD R0, R20, UR5, R0 ;  /* 0x0000000514007c24 */ /* 0x000fe2000f8e0200 */
[----:B------:R-:W2:Y:S01]  /*139f0*/  S2R R9, SR_TID.X ;  /* 0x0000000000097919 */ /* 0x000ea20000002100 */
[----:B------:R-:W-:Y:S02]  /*13a00*/  ULDC.64 UR4, c[0x0][0x2d0] ;  /* 0x0000b40000047ab9 */ /* 0x000fe40000000a00 */
[----:B------:R-:W-:Y:S01]  /*13a10*/  IMAD.IADD R3, R3, 0x1, R0 ;  /* 0x0000000103037824 */ /* 0x000fe200078e0200 */
[----:B------:R-:W3:Y:S02]  /*13a20*/  S2R R20, SR_TID.X ;  /* 0x0000000000147919 */ /* 0x000ee40000002100 */
[----:B---3--:R-:W-:-:S04]  /*13a30*/  LOP3.LUT R20, R20, 0x7f, RZ, 0xc0, !PT ;  /* 0x0000007f14147812 */ /* 0x008fc800078ec0ff */
[----:B------:R-:W-:Y:S02]  /*13a40*/  SHF.R.U32.HI R21, RZ, 0x3, R20 ;  /* 0x00000003ff157819 */ /* 0x000fe40000011614 */
[----:B------:R-:W3:Y:S02]  /*13a50*/  S2R R20, SR_TID.X ;  /* 0x0000000000147919 */ /* 0x000ee40000002100 */
[----:B---3--:R-:W-:-:S05]  /*13a60*/  IMAD.SHL.U32 R20, R20, 0x10, RZ ;  /* 0x0000001014147824 */ /* 0x008fca00078e00ff */
[----:B------:R-:W-:-:S04]  /*13a70*/  LOP3.LUT R20, R21, 0x70, R20, 0xf8, !PT ;  /* 0x0000007015147812 */ /* 0x000fc800078ef814 */
[----:B------:R-:W-:Y:S02]  /*13a80*/  LOP3.LUT R0, R20, R17, RZ, 0xfc, !PT ;  /* 0x0000001114007212 */ /* 0x000fe400078efcff */
[----:B------:R3:W5:Y:S03]  /*13a90*/  LDL R20, [R1+0x20] ;  /* 0x0000200001147983 */ /* 0x0007660000100800 */
[----:B0-----:R-:W-:-:S04]  /*13aa0*/  @P0 IMAD.HI.U32 R5, R0, R4, RZ ;  /* 0x0000000400050227 */ /* 0x001fc800078e00ff */
[----:B------:R-:W-:Y:S01]  /*13ab0*/  IMAD.MOV.U32 R4, RZ, RZ, R0 ;  /* 0x000000ffff047224 */ /* 0x000fe200078e0000 */
[----:B-1----:R-:W-:Y:S01]  /*13ac0*/  @P0 SHF.R.U32.HI R4, RZ, R6, R5 ;  /* 0x00000006ff040219 */ /* 0x002fe20000011605 */
[----:B------:R-:W0:Y:S04]  /*13ad0*/  S2R R21, SR_TID.X ;  /* 0x0000000000157919 */ /* 0x000e280000002100 */
        /* <DEDUP_REMOVED lines=12> */
[----:B------:R-:W-:Y:S01]  /*13ba0*/  ULDC.64 UR4, c[0x0][0x280] ;  /* 0x0000a00000047ab9 */ /* 0x000fe20000000a00 */
[----:B--2---:R-:W-:Y:S01]  /*13bb0*/  IMAD.SHL.U32 R9, R9, 0x8, RZ ;  /* 0x0000000809097824 */ /* 0x004fe200078e00ff */
[C---:B------:R-:W-:Y:S01]  /*13bc0*/  LEA R0, P0, R2.reuse, UR4, 0x1 ;  /* 0x0000000402007c11 */ /* 0x040fe2000f8008ff */
[----:B------:R-:W-:Y:S01]  /*13bd0*/  IMAD.IADD R3, R3, 0x1, R4 ;  /* 0x0000000103037824 */ /* 0x000fe200078e0204 */
[----:B------:R-:W-:Y:S02]  /*13be0*/  ULDC UR4, c[0x0][0x2b8] ;  /* 0x0000ae0000047ab9 */ /* 0x000fe40000000800 */
[----:B------:R-:W-:Y:S02]  /*13bf0*/  LOP3.LUT R9, R9, 0x38, RZ, 0xc0, !PT ;  /* 0x0000003809097812 */ /* 0x000fe400078ec0ff */
[----:B------:R-:W-:Y:S01]  /*13c00*/  LEA.HI.X R2, R2, UR5, R3, 0x1, P0 ;  /* 0x0000000502027c11 */ /* 0x000fe200080f0c03 */
[----:B------:R-:W-:Y:S01]  /*13c10*/  UMOV UR5, 0xffffffff ;  /* 0xffffffff00057882 */ /* 0x000fe20000000000 */
[----:B0-----:R-:W-:-:S02]  /*13c20*/  LOP3.LUT R21, R21, 0x7f, RZ, 0xc0, !PT ;  /* 0x0000007f15157812 */ /* 0x001fc400078ec0ff */
[----:B------:R-:W-:Y:S02]  /*13c30*/  ISETP.GE.AND P1, PT, R9, UR4, PT ;  /* 0x0000000409007c0c */ /* 0x000fe4000bf26270 */
[----:B------:R-:W-:Y:S01]  /*13c40*/  SHF.R.U32.HI R10, RZ, 0x3, R21 ;  /* 0x00000003ff0a7819 */ /* 0x000fe20000011615 */
[----:B---3--:R-:W-:Y:S10]  /*13c50*/  BRA.DIV UR5, `(.L_x_862) ;  /* 0x0000004a05a47947 */ /* 0x008ff4000b800000 */
[----:B------:R-:W0:Y:S01]  /*13c60*/  SHFL.IDX PT, R5, R0, RZ, 0x181f ;  /* 0x00181fff00057589 */ /* 0x000e2200000e0000 */
[----:B-----5:R-:W-:Y:S02]  /*13c70*/  IMAD R3, R20, R7, RZ ;  /* 0x0000000714037224 */ /* 0x020fe400078e02ff */
[----:B------:R-:W-:Y:S01]  /*13c80*/  IMAD.IADD R17, R10, 0x1, R17 ;  /* 0x000000010a117824 */ /* 0x000fe200078e0211 */
[----:B------:R-:W1:Y:S03]  /*13c90*/  SHFL.IDX PT, R4, R2, RZ, 0x181f ;  /* 0x00181fff02047589 */ /* 0x000e6600000e0000 */
[C---:B------:R-:W-:Y:S01]  /*13ca0*/  VIADD R6, R17.reuse, 0x10 ;  /* 0x0000001011067836 */ /* 0x040fe20000000000 */
[----:B------:R-:W-:-:S13]  /*13cb0*/  ISETP.GE.AND P0, PT, R17, R3, PT ;  /* 0x000000031100720c */ /* 0x000fda0003f06270 */
[----:B0-----:R-:W-:-:S05]  /*13cc0*/  @!P0 LEA R5, P2, R9, R5, 0x1 ;  /* 0x0000000509058211 */ /* 0x001fca00078408ff */
[----:B-1----:R-:W-:-:S05]  /*13cd0*/  @!P0 IMAD.X R4, RZ, RZ, R4, P2 ;  /* 0x000000ffff048224 */ /* 0x002fca00010e0604 */
        /* <DEDUP_REMOVED lines=8> */
[----:B------:R-:W1:Y:S06]  /*13d60*/  SHFL.IDX PT, R4, R2, 0x1, 0x181f ;  /* 0x00381f0002047f89 */ /* 0x000e6c00000e0000 */
[----:B0-----:R-:W-:-:S05]  /*13d70*/  @!P0 LEA R5, P2, R9, R5, 0x1 ;  /* 0x0000000509058211 */ /* 0x001fca00078408ff */
[----:B-1----:R-:W-:-:S05]  /*13d80*/  @!P0 IMAD.X R4, RZ, RZ, R4, P2 ;  /* 0x000000ffff048224 */ /* 0x002fca00010e0604 */
[----:B------:R-:W-:-:S04]  /*13d90*/  @!P0 LOP3.LUT R5, R5, R4, RZ, 0x3c, !PT ;  /* 0x0000000405058212 */ /* 0x000fc800078e3cff */
[----:B------:R-:W-:-:S04]  /*13da0*/  @!P0 LOP3.LUT R4, R5, R4, RZ, 0x3c, !PT ;  /* 0x0000000405048212 */ /* 0x000fc800078e3cff */
[----:B------:R-:W-:-:S05]  /*13db0*/  @!P0 LOP3.LUT R5, R5, R4, RZ, 0x3c, !PT ;  /* 0x0000000405058212 */ /* 0x000fca00078e3cff */
        /* <DEDUP_REMOVED lines=41> */
[----:B------:R-:W-:-:S03]  /*14050*/  ISETP.GE.AND P0, PT, R6, R3, PT ;  /* 0x000000030600720c */ /* 0x000fc60003f06270 */
[----:B0-----:R-:W0:Y:S04]  /*14060*/  SHFL.IDX PT, R5, R0, 0x6, 0x181f ;  /* 0x00d81f0000057f89 */ /* 0x001e2800000e0000 */
[----:B------:R-:W1:Y:S04]  /*14070*/  SHFL.IDX PT, R4, R2, 0x6, 0x181f ;  /* 0x00d81f0002047f89 */ /* 0x000e6800000e0000 */
[----:B------:R-:W2:Y:S02]  /*14080*/  SHFL.IDX PT, R0, R0, 0x7, 0x181f ;  /* 0x00f81f0000007f89 */ /* 0x000ea400000e0000 */
[----:B0-----:R-:W-:-:S05]  /*14090*/  @!P0 LEA R5, P2, R9, R5, 0x1 ;  /* 0x0000000509058211 */ /* 0x001fca00078408ff */
[----:B-1----:R-:W-:-:S05]  /*140a0*/  @!P0 IMAD.X R4, RZ, RZ, R4, P2 ;  /* 0x000000ffff048224 */ /* 0x002fca00010e0604 */
[----:B------:R-:W-:-:S04]  /*140b0*/  @!P0 LOP3.LUT R5, R5, R4, RZ, 0x3c, !PT ;  /* 0x0000000405058212 */ /* 0x000fc800078e3cff */
[----:B------:R-:W-:-:S04]  /*140c0*/  @!P0 LOP3.LUT R4, R5, R4, RZ, 0x3c, !PT ;  /* 0x0000000405048212 */ /* 0x000fc800078e3cff */
[----:B------:R-:W-:-:S05]  /*140d0*/  @!P0 LOP3.LUT R5, R5, R4, RZ, 0x3c, !PT ;  /* 0x0000000405058212 */ /* 0x000fca00078e3cff */
[----:B------:R0:W-:Y:S04]  /*140e0*/  @!P0 LDGSTS.E.BYPASS.LTC128B.128 [R8+0x1b400], desc[UR40][R4.64], !P1 ;  /* 0x1b40000004088fae */ /* 0x0001e8000c901d68 */
[----:B0-2---:R0:W1:Y:S02]  /*140f0*/  SHFL.IDX PT, R4, R2, 0x7, 0x181f ;  /* 0x00f81f0002047f89 */ /* 0x00506400000e0000 */
.L_x_1018:
[----:B------:R-:W-:-:S05]  /*14100*/  VIADD R17, R17, 0x70 ;  /* 0x0000007011117836 */ /* 0x000fca0000000000 */
[----:B------:R-:W-:-:S13]  /*14110*/  ISETP.GE.AND P0, PT, R17, R3, PT ;  /* 0x000000031100720c */ /* 0x000fda0003f06270 */
[----:B0-----:R-:W-:-:S05]  /*14120*/  @!P0 LEA R2, P2, R9, R0, 0x1 ;  /* 0x0000000009028211 */ /* 0x001fca00078408ff */
[----:B-1----:R-:W-:-:S05]  /*14130*/  @!P0 IMAD.X R3, RZ, RZ, R4, P2 ;  /* 0x000000ffff038224 */ /* 0x002fca00010e0604 */
[----:B------:R-:W-:Y:S01]  /*14140*/  @!PT LDS RZ, [RZ] ;  /* 0x00000000fffff984 */ /* 0x000fe20000000800 */
[----:B------:R-:W-:Y:S01]  /*14150*/  @!PT LDS RZ, [RZ] ;  /* 0x00000000fffff984 */ /* 0x000fe20000000800 */
[----:B------:R-:W-:Y:S01]  /*14160*/  @!PT LDS RZ, [RZ] ;  /* 0x00000000fffff984 */ /* 0x000fe20000000800 */
[----:B------:R0:W-:Y:S01]  /*14170*/  @!P0 LDGSTS.E.BYPASS.LTC128B.128 [R8+0x1bc00], desc[UR40][R2.64], !P1 ;  /* 0x1bc0000002088fae */ /* 0x0001e2000c901d68 */
[----:B------:R-:W-:Y:S01]  /*14180*/  PLOP3.LUT P0, PT, PT, PT, PT, 0x80, 0x0 ;  /* 0x000000000000781c */ /* 0x000fe20003f0f070 */
[----:B------:R-:W-:-:S12]  /*14190*/  NOP ;  /* 0x0000000000007918 */ /* 0x000fd80000000000 */
.L_x_863:
        /* <DEDUP_REMOVED lines=16> */
[----:B------:R-:W1:Y:S03]  /*142a0*/  SYNCS.PHASECHK.TRANS64.TRYWAIT P0, [R22+URZ+0x22820], R3 ;  /* 0x02282003160075a7 */ /* 0x000e66000800017f */
[----:B01----:R-:W-:Y:S05]  /*142b0*/  @!P0 BRA `(.L_x_865) ;  /* 0x0000004c00b08947 */ /* 0x003fea0003800000 */
.L_x_1019:
[----:B------:R-:W-:Y:S05]  /*142c0*/  BSYNC B0 ;  /* 0x0000000000007941 */ /* 0x000fea0003800000 */
.L_x_864:
[----:B------:R-:W2:Y:S02]  /*142d0*/  LDL R0, [R1+0x3c] ;  /* 0x00003c0001007983 */ /* 0x000ea40000100800 */
[----:B--2---:R-:W-:-:S13]  /*142e0*/  ISETP.NE.AND P0, PT, R0, 0x3, PT ;  /* 0x000000030000780c */ /* 0x004fda0003f05270 */
[----:B------:R-:W-:Y:S05]  /*142f0*/  @!P0 BRA `(.L_x_866) ;  /* 0x0000000000048947 */ /* 0x000fea0003800000 */
[----:B------:R-:W-:Y:S01]  /*14300*/  BPT.TRAP 0x1 ;  /* 0x000000040000795c */ /* 0x000fe20000300000 */
.L_x_866:
[----:B0-----:R-:W-:Y:S01]  /*14310*/  SHF.L.U32 R3, R26, 0x1f, RZ ;  /* 0x0000001f1a037819 */ /* 0x001fe200000006ff */
[----:B------:R-:W-:Y:S03]  /*14320*/  BSSY B0, `(.L_x_867) ;  /* 0x0000003000007945 */ /* 0x000fe60003800000 */
[----:B------:R-:W0:Y:S02]  /*14330*/  SYNCS.PHASECHK.TRANS64.TRYWAIT P0, [R32+URZ+0x22860], R3 ;  /* 0x02286003200075a7 */ /* 0x000e24000800017f */
[----:B0-----:R-:W-:Y:S05]  /*14340*/  @!P0 BRA `(.L_x_868) ;  /* 0x0000004c00a08947 */ /* 0x001fea0003800000 */
.L_x_1020:
[----:B------:R-:W-:Y:S05]  /*14350*/  BSYNC B0 ;  /* 0x0000000000007941 */ /* 0x000fea0003800000 */
.L_x_867:
[----:B------:R-:W2:Y:S01]  /*14360*/  LDL.LU R0, [R1+0x30] ;  /* 0x0000300001007983 */ /* 0x000ea20000300800 */
[----:B------:R-:W-:-:S03]  /*14370*/  ULDC.64 UR4, c[0x0][0x328] ;  /* 0x0000ca0000047ab9 */ /* 0x000fc60000000a00 */
[----:B------:R-:W3:Y:S01]  /*14380*/  LDL.LU R4, [R1+0x34] ;  /* 0x0000340001047983 */ /* 0x000ee20000300800 */
[----:B0-----:R-:W-:-:S04]  /*14390*/  IMAD.WIDE.U32 R2, R37, UR4, RZ ;  /* 0x0000000425027c25 */ /* 0x001fc8000f8e00ff */
[----:B--2---:R-:W-:-:S04]  /*143a0*/  IMAD R0, R0, UR4, RZ ;  /* 0x0000000400007c24 */ /* 0x004fc8000f8e02ff */
        /* <DEDUP_REMOVED lines=19> */
[----:B------:R-:W-:Y:S01]  /*144e0*/  IMAD R4, R4, 0x2, R22 ;  /* 0x0000000204047824 */ /* 0x000fe200078e0216 */
[C---:B------:R-:W-:Y:S01]  /*144f0*/  LOP3.LUT P2, RZ, R35.reuse, 0x2, RZ, 0xc0, !PT ;  /* 0x0000000223ff7812 */ /* 0x040fe2000784c0ff */
[----:B------:R-:W1:Y:S01]  /*14500*/  SHFL.IDX PT, R2, R5, RZ, 0x181f ;  /* 0x00181fff05027589 */ /* 0x000e6200000e0000 */
[----:B------:R-:W-:-:S03]  /*14510*/  LOP3.LUT P1, RZ, R35, 0x4, RZ, 0xc0, !PT ;  /* 0x0000000423ff7812 */ /* 0x000fc6000782c0ff */
[----:B------:R-:W2:Y:S01]  /*14520*/  SHFL.IDX PT, R3, R6, RZ, 0x181f ;  /* 0x00181fff06037589 */ /* 0x000ea200000e0000 */
[----:B------:R-:W-:-:S03]  /*14530*/  ISETP.LT.OR P4, PT, R33, 0x1, !P1 ;  /* 0x000000012100780c */ /* 0x000fc60004f81670 */
[----:B------:R-:W3:Y:S01]  /*14540*/  SHFL.IDX PT, R14, R5, 0x1, 0x181f ;  /* 0x00381f00050e7f89 */ /* 0x000ee200000e0000 */
[----:B0-----:R-:W-:-:S05]  /*14550*/  IMAD.SHL.U32 R7, R7, 0x8, RZ ;  /* 0x0000000807077824 */ /* 0x001fca00078e00ff */
[----:B------:R-:W-:-:S05]  /*14560*/  LOP3.LUT R7, R7, 0x38, RZ, 0xc0, !PT ;  /* 0x0000003807077812 */ /* 0x000fca00078ec0ff */
[----:B------:R-:W-:Y:S01]  /*14570*/  IMAD.SHL.U32 R0, R7, 0x2, RZ ;  /* 0x0000000207007824 */ /* 0x000fe200078e00ff */
[----:B------:R-:W-:-:S04]  /*14580*/  LOP3.LUT R7, R35, 0x1, RZ, 0xc0, !PT ;  /* 0x0000000123077812 */ /* 0x000fc800078ec0ff */
[----:B-1----:R-:W-:Y:S02]  /*14590*/  IADD3 R2, P0, R2, R0, RZ ;  /* 0x0000000002027210 */ /* 0x002fe40007f1e0ff */
[----:B------:R-:W-:-:S03]  /*145a0*/  ISETP.NE.U32.AND P3, PT, R7, 0x1, PT ;  /* 0x000000010700780c */ /* 0x000fc60003f65070 */
[----:B--2---:R-:W-:Y:S01]  /*145b0*/  IMAD.X R3, RZ, RZ, R3, P0 ;  /* 0x000000ffff037224 */ /* 0x004fe200000e0603 */
[----:B------:R-:W-:-:S13]  /*145c0*/  ISETP.LT.OR P0, PT, R33, 0x1, P3 ;  /* 0x000000012100780c */ /* 0x000fda0001f01670 */
[----:B------:R-:W-:Y:S01]  /*145d0*/  LDGSTS.E.BYPASS.LTC128B.128 [R4+0x400], desc[UR40][R2.64], !P0 ;  /* 0x0040000002047fae */ /* 0x000fe2000c101d68 */
[----:B------:R-:W-:-:S13]  /*145e0*/  ISETP.LT.OR P0, PT, R33, 0x1, !P2 ;  /* 0x000000012100780c */ /* 0x000fda0005701670 */
[----:B------:R-:W-:Y:S01]  /*145f0*/  LDGSTS.E.BYPASS.LTC128B.128 [R4+0x3400], desc[UR40][R2.64+0x80], !P0 ;  /* 0x0340008002047fae */ /* 0x000fe2000c101d68 */
[----:B------:R-:W-:-:S03]  /*14600*/  LOP3.LUT P0, RZ, R35, 0x8, RZ, 0xc0, !PT ;  /* 0x0000000823ff7812 */ /* 0x000fc6000780c0ff */
[----:B------:R-:W-:Y:S01]  /*14610*/  LDGSTS.E.BYPASS.LTC128B.128 [R4+0x6400], desc[UR40][R2.64+0x100], !P4 ;  /* 0x0640010002047fae */ /* 0x000fe2000e101d68 */
[----:B------:R-:W-:-:S13]  /*14620*/  ISETP.LT.OR P4, PT, R33, 0x1, !P0 ;  /* 0x000000012100780c */ /* 0x000fda0004781670 */
[----:B------:R0:W-:Y:S01]  /*14630*/  LDGSTS.E.BYPASS.LTC128B.128 [R4+0x9400], desc[UR40][R2.64+0x180], !P4 ;  /* 0x0940018002047fae */ /* 0x0001e2000e101d68 */
[----:B---3--:R-:W-:-:S03]  /*14640*/  IADD3 R8, P4, R14, R0, RZ ;  /* 0x000000000e087210 */ /* 0x008fc60007f9e0ff */
[----:B------:R-:W-:Y:S04]  /*14650*/  SHFL.IDX PT, R14, R5, 0x2, 0x181f ;  /* 0x00581f00050e7f89 */ /* 0x000fe800000e0000 */
[----:B0-----:R-:W0:Y:S02]  /*14660*/  SHFL.IDX PT, R3, R6, 0x1, 0x181f ;  /* 0x00381f0006037f89 */ /* 0x001e2400000e0000 */
[----:B0-----:R-:W-:Y:S01]  /*14670*/  IMAD.X R9, RZ, RZ, R3, P4 ;  /* 0x000000ffff097224 */ /* 0x001fe200020e0603 */
        /* <DEDUP_REMOVED lines=8> */
[----:B------:R1:W-:Y:S01]  /*14700*/  LDGSTS.E.BYPASS.LTC128B.128 [R4+0x9c00], desc[UR40][R8.64+0x180], !P4 ;  /* 0x09c0018008047fae */ /* 0x0003e2000e101d68 */
[----:B------:R-:W-:-:S03]  /*14710*/  IADD3 R2, P4, R14, R0, RZ ;  /* 0x000000000e027210 */ /* 0x000fc60007f9e0ff */
[----:B------:R-:W1:Y:S02]  /*14720*/  SHFL.IDX PT, R14, R5, 0x3, 0x181f ;  /* 0x00781f00050e7f89 */ /* 0x000e6400000e0000 */
        /* <DEDUP_REMOVED lines=9> */
[----:B-1----:R-:W-:-:S03]  /*147c0*/  IADD3 R8, P4, R14, R0, RZ ;  /* 0x000000000e087210 */ /* 0x002fc60007f9e0ff */
[----:B------:R-:W-:Y:S04]  /*147d0*/  SHFL.IDX PT, R14, R5, 0x4, 0x181f ;  /* 0x00981f00050e7f89 */ /* 0x000fe800000e0000 */
[----:B0-----:R-:W0:Y:S02]  /*147e0*/  SHFL.IDX PT, R3, R6, 0x3, 0x181f ;  /* 0x00781f0006037f89 */ /* 0x001e2400000e0000 */
[----:B0-----:R-:W-:Y:S01]  /*147f0*/  IMAD.X R9, RZ, RZ, R3, P4 ;  /* 0x000000ffff097224 */ /* 0x001fe200020e0603 */
[C---:B------:R-:W-:Y:S01]  /*14800*/  ISETP.LT.OR P4, PT, R33.reuse, 0x31, P3 ;  /* 0x000000312100780c */ /* 0x040fe20001f81670 */
[----:B------:R-:W0:Y:S04]  /*14810*/  SHFL.IDX PT, R3, R6, 0x4, 0x181f ;  /* 0x00981f0006037f89 */ /* 0x000e2800000e0000 */
[----:B------:R-:W1:Y:S08]  /*14820*/  SHFL.IDX PT, R6, R6, 0x5, 0x181f ;  /* 0x00b81f0006067f89 */ /* 0x000e7000000e0000 */
[----:B------:R2:W-:Y:S01]  /*14830*/  LDGSTS.E.BYPASS.LTC128B.128 [R4+0x1c00], desc[UR40][R8.64], !P4 ;  /* 0x01c0000008047fae */ /* 0x0005e2000e101d68 */
[----:B------:R-:W-:-:S13]  /*14840*/  ISETP.LT.OR P4, PT, R33, 0x31, !P2 ;  /* 0x000000312100780c */ /* 0x000fda0005781670 */
[----:B------:R2:W-:Y:S01]  /*14850*/  LDGSTS.E.BYPASS.LTC128B.128 [R4+0x4c00], desc[UR40][R8.64+0x80], !P4 ;  /* 0x04c0008008047fae */ /* 0x0005e2000e101d68 */
[----:B------:R-:W-:-:S13]  /*14860*/  ISETP.LT.OR P4, PT, R33, 0x31, !P1 ;  /* 0x000000312100780c */ /* 0x000fda0004f81670 */
[----:B------:R2:W-:Y:S01]  /*14870*/  LDGSTS.E.BYPASS.LTC128B.128 [R4+0x7c00], desc[UR40][R8.64+0x100], !P4 ;  /* 0x07c0010008047fae */ /* 0x0005e2000e101d68 */
[----:B------:R-:W-:-:S13]  /*14880*/  ISETP.LT.OR P4, PT, R33, 0x31, !P0 ;  /* 0x000000312100780c */ /* 0x000fda0004781670 */
[----:B------:R2:W-:Y:S01]  /*14890*/  LDGSTS.E.BYPASS.LTC128B.128 [R4+0xac00], desc[UR40][R8.64+0x180], !P4 ;  /* 0x0ac0018008047fae */ /* 0x0005e2000e101d68 */
[----:B------:R-:W-:-:S03]  /*148a0*/  IADD3 R2, P4, R14, R0, RZ ;  /* 0x000000000e027210 */ /* 0x000fc60007f9e0ff */
[----:B------:R2:W3:Y:S02]  /*148b0*/  SHFL.IDX PT, R14, R5, 0x5, 0x181f ;  /* 0x00b81f00050e7f89 */ /* 0x0004e400000e0000 */
        /* <DEDUP_REMOVED lines=8> */
[----:B-1-3--:R2:W-:Y:S02]  /*14940*/  LDGSTS.E.BYPASS.LTC128B.128 [R4+0xb400], desc[UR40][R2.64+0x180], !P4 ;  /* 0x0b40018002047fae */ /* 0x00a5e4000e101d68 */
.L_x_1034:
[C---:B------:R-:W-:Y:S02]  /*14950*/  ISETP.LT.OR P3, PT, R33.reuse, 0x51, P3 ;  /* 0x000000512100780c */ /* 0x040fe40001f61670 */
[C---:B------:R-:W-:Y:S02]  /*14960*/  ISETP.LT.OR P2, PT, R33.reuse, 0x51, !P2 ;  /* 0x000000512100780c */ /* 0x040fe40005741670 */
[C---:B------:R-:W-:Y:S02]  /*14970*/  ISETP.LT.OR P1, PT, R33.reuse, 0x51, !P1 ;  /* 0x000000512100780c */ /* 0x040fe40004f21670 */
[----:B0-2---:R-:W-:Y:S02]  /*14980*/  IADD3 R2, P4, R14, R0, RZ ;  /* 0x000000000e027210 */ /* 0x005fe40007f9e0ff */
        /* <DEDUP_REMOVED lines=11> */
.L_x_870:
[----:B------:R-:W-:Y:S02]  /*14a40*/  PLOP3.LUT P1, PT, P1, P0, PT, 0xa2, 0x0 ;  /* 0x000000000000781c */ /* 0x000fe40000f21472 */
[----:B------:R-:W-:-:S08]  /*14a50*/  @P0 R2UR P1, UR4, R32 ;  /* 0x00000000200402ca */ /* 0x000fd00000020000 */
[----:B------:R-:W-:-:S05]  /*14a60*/  @P0 PLOP3.LUT P0, PT, P1, PT, PT, 0x80, 0x0 ;  /* 0x000000000000081c */ /* 0x000fca0000f0f070 */
[----:B------:R-:W-:Y:S01]  /*14a70*/  @!P1 SYNCS.ARRIVE.TRANS64.RED.A0T1 RZ, [UR4+0x22850], RZ ;  /* 0x022850ffffff99a7 */ /* 0x000fe20008200404 */
[----:B------:R-:W-:Y:S07]  /*14a80*/  @!P1 ARRIVES.LDGSTSBAR.64.TRANSCNT [UR4+0x22850] ;  /* 0x02285000ff0099b0 */ /* 0x000fee0008000a84 */
[----:B------:R-:W-:Y:S05]  /*14a90*/  @P0 BRA.U.ANY `(.L_x_870) ;  /* 0xfffffffd00e80947 */ /* 0x000fea000393ffff */
[----:B------:R-:W-:Y:S01]  /*14aa0*/  NOP ;  /* 0x0000000000007918 */ /* 0x000fe20000000000 */
[----:B0-----:R-:W2:Y:S02]  /*14ab0*/  LDL R2, [R1+0x3c] ;  /* 0x00003c0001027983 */ /* 0x001ea40000100800 */
[----:B--2---:R-:W-:-:S13]  /*14ac0*/  ISETP.NE.AND P2, PT, R2, 0x3, PT ;  /* 0x000000030200780c */ /* 0x004fda0003f45270 */
[----:B------:R-:W-:Y:S05]  /*14ad0*/  @!P2 BRA `(.L_x_871) ;  /* 0x000000000004a947 */ /* 0x000fea0003800000 */
[----:B------:R-:W-:Y:S01]  /*14ae0*/  BPT.TRAP 0x1 ;  /* 0x000000040000795c */ /* 0x000fe20000300000 */
.L_x_871:
[----:B------:R-:W2:Y:S01]  /*14af0*/  LDL.LU R2, [R1+0x4] ;  /* 0x0000040001027983 */ /* 0x000ea20000300800 */
[----:B------:R0:W-:Y:S01]  /*14b00*/  SYNCS.ARRIVE.TRANS64.A1T0 RZ, [R32+URZ+0x22850], RZ ;  /* 0x022850ff20ff79a7 */ /* 0x0001e2000810003f */
[----:B------:R-:W-:Y:S01]  /*14b10*/  BSSY B0, `(.L_x_872) ;  /* 0x00000e1000007945 */ /* 0x000fe20003800000 */
[----:B--2---:R-:W-:-:S13]  /*14b20*/  ISETP.GE.AND P0, PT, R2, 0x61, PT ;  /* 0x000000610200780c */ /* 0x004fda0003f06270 */
[----:B0-----:R-:W-:Y:S05]  /*14b30*/  @!P0 BRA `(.L_x_873) ;  /* 0x0000000c00788947 */ /* 0x001fea0003800000 */
[----:B------:R-:W2:Y:S02]  /*14b40*/  LDL.LU R2, [R1+0x2c] ;  /* 0x00002c0001027983 */ /* 0x000ea40000300800 */
[----:B--2---:R-:W-:-:S07]  /*14b50*/  VIADD R10, R2, 0xfffffffe ;  /* 0xfffffffe020a7836 */ /* 0x004fce0000000000 */
.L_x_886:
[----:B--2---:R-:W2:Y:S01]  /*14b60*/  LDL R12, [R1+0x3c] ;  /* 0x00003c00010c7983 */ /* 0x004ea20000100800 */
[----:B0-----:R-:W0:Y:S01]  /*14b70*/  LDC R6, c[0x0][0x430] ;  /* 0x00010c00ff067b82 */ /* 0x001e220000000800 */
[----:B------:R-:W1:Y:S01]  /*14b80*/  S2R R2, SR_TID.X ;  /* 0x0000000000027919 */ /* 0x000e620000002100 */
[----:B---3--:R-:W3:Y:S01]  /*14b90*/  S2R R4, SR_TID.X ;  /* 0x0000000000047919 */ /* 0x008ee20000002100 */
[----:B0-----:R-:W-:Y:S02]  /*14ba0*/  ISETP.NE.AND P0, PT, R6, 0x1, PT ;  /* 0x000000010600780c */ /* 0x001fe40003f05270 */
[----:B-1----:R-:W-:-:S11]  /*14bb0*/  LOP3.LUT R2, R2, 0x7f, RZ, 0xc0, !PT ;  /* 0x0000007f02027812 */ /* 0x002fd600078ec0ff */
[----:B------:R-:W0:Y:S01]  /*14bc0*/  @P0 LDC R3, c[0x0][0x438] ;  /* 0x00010e00ff030b82 */ /* 0x000e220000000800 */
[----:B---3--:R-:W-:Y:S01]  /*14bd0*/  IMAD.SHL.U32 R4, R4, 0x10, RZ ;  /* 0x0000001004047824 */ /* 0x008fe200078e00ff */
[----:B------:R-:W-:-:S04]  /*14be0*/  SHF.R.U32.HI R2, RZ, 0x3, R2 ;  /* 0x00000003ff027819 */ /* 0x000fc80000011602 */
[----:B------:R-:W-:Y:S02]  /*14bf0*/  LOP3.LUT R4, R2, 0x70, R4, 0xf8, !PT ;  /* 0x0000007002047812 */ /* 0x000fe400078ef804 */
[----:B------:R-:W1:Y:S02]  /*14c00*/  @P0 LDC R2, c[0x0][0x434] ;  /* 0x00010d00ff020b82 */ /* 0x000e640000000800 */
[----:B------:R-:W-:Y:S01]  /*14c10*/  ISETP.GT.U32.AND P1, PT, R4, 0x5f, PT ;  /* 0x0000005f0400780c */ /* 0x000fe20003f24070 */
[----:B------:R-:W-:-:S04]  /*14c20*/  IMAD R7, R10, 0x60, R31 ;  /* 0x000000600a077824 */ /* 0x000fc800078e021f */
[----:B------:R-:W-:-:S08]  /*14c30*/  IMAD.IADD R7, R4, 0x1, R7 ;  /* 0x0000000104077824 */ /* 0x000fd000078e0207 */
[----:B------:R-:W3:Y:S01]  /*14c40*/  @!P1 LDC.64 R4, c[0x0][0x428] ;  /* 0x00010a00ff049b82 */ /* 0x000ee20000000a00 */
[----:B------:R-:W-:-:S07]  /*14c50*/  IMAD.MOV.U32 R11, RZ, RZ, R7 ;  /* 0x000000ffff0b7224 */ /* 0x000fce00078e0007 */
[----:B------:R-:W4:Y:S01]  /*14c60*/  @!P1 LDC.64 R8, c[0x0][0x418] ;  /* 0x00010600ff089b82 */ /* 0x000f220000000a00 */
[----:B-1----:R-:W-:-:S05]  /*14c70*/  @P0 IMAD.HI.U32 R2, R7, R2, RZ ;  /* 0x0000000207020227 */ /* 0x002fca00078e00ff */
[----:B0-----:R-:W-:-:S04]  /*14c80*/  @P0 SHF.R.U32.HI R11, RZ, R3, R2 ;  /* 0x00000003ff0b0219 */ /* 0x001fc80000011602 */
[--C-:B------:R-:W-:Y:S01]  /*14c90*/  @!P1 SHF.R.S32.HI R3, RZ, 0x1f, R11.reuse ;  /* 0x0000001fff039819 */ /* 0x100fe2000001140b */
[----:B------:R-:W-:-:S04]  /*14ca0*/  @!P1 IMAD.MOV.U32 R2, RZ, RZ, R11 ;  /* 0x000000ffff029224 */ /* 0x000fc800078e000b */
[----:B---3--:R-:W-:-:S04]  /*14cb0*/  @!P1 IMAD.WIDE.U32 R2, R29, R4, R2 ;  /* 0x000000041d029225 */ /* 0x008fc800078e0002 */
[----:B------:R-:W-:-:S04]  /*14cc0*/  @!P1 IMAD R4, R34, R4, RZ ;  /* 0x0000000422049224 */ /* 0x000fc800078e02ff */
[----:B------:R-:W-:Y:S01]  /*14cd0*/  @!P1 IMAD R5, R29, R5, R4 ;  /* 0x000000051d059224 */ /* 0x000fe200078e0204 */
[----:B----4-:R-:W-:-:S03]  /*14ce0*/  @!P1 LEA R8, P0, R2, R8, 0x2 ;  /* 0x0000000802089211 */ /* 0x010fc600078010ff */
[----:B------:R-:W-:Y:S02]  /*14cf0*/  @!P1 IMAD.IADD R3, R5, 0x1, R3 ;  /* 0x0000000105039824 */ /* 0x000fe400078e0203 */
[----:B------:R-:W-:-:S03]  /*14d00*/  IMAD.MOV.U32 R5, RZ, RZ, RZ ;  /* 0x000000ffff057224 */ /* 0x000fc600078e00ff */
[----:B------:R-:W-:Y:S01]  /*14d10*/  @!P1 LEA.HI.X R9, R2, R9, R3, 0x2, P0 ;  /* 0x0000000902099211 */ /* 0x000fe200000f1403 */
[----:B------:R-:W-:-:S04]  /*14d20*/  VIADD R25, R25, 0x1 ;  /* 0x0000000119197836 */ /* 0x000fc80000000000 */
[----:B------:R0:W5:Y:S01]  /*14d30*/  @!P1 LDG.E R5, desc[UR40][R8.64] ;  /* 0x0000002808059981 */ /* 0x000162000c1e1900 */
[----:B------:R-:W-:Y:S01]  /*14d40*/  IMAD.MOV R2, RZ, RZ, -R11 ;  /* 0x000000ffff027224 */ /* 0x000fe200078e0a0b */
[----:B------:R-:W-:-:S03]  /*14d50*/  ISETP.NE.AND P0, PT, R25, 0x2, PT ;  /* 0x000000021900780c */ /* 0x000fc60003f05270 */
[----:B------:R-:W-:Y:S01]  /*14d60*/  IMAD R6, R6, R2, R7 ;  /* 0x0000000206067224 */ /* 0x000fe200078e0207 */
[----:B------:R-:W-:Y:S01]  /*14d70*/  SEL R3, RZ, 0x1, P0 ;  /* 0x00000001ff037807 */ /* 0x000fe20000000000 */
[----:B------:R-:W-:Y:S01]  /*14d80*/  IMAD.MOV.U32 R2, RZ, RZ, R10 ;  /* 0x000000ffff027224 */ /* 0x000fe200078e000a */
[----:B------:R-:W-:Y:S05]  /*14d90*/  YIELD ;  /* 0x0000000000007946 */ /* 0x000fea0003800000 */
[----:B------:R-:W-:Y:S01]  /*14da0*/  SEL R25, R25, RZ, P0 ;  /* 0x000000ff19197207 */ /* 0x000fe20000000000 */
[----:B------:R-:W-:Y:S01]  /*14db0*/  VIADD R10, R10, 0xffffffff ;  /* 0xffffffff0a0a7836 */ /* 0x000fe20000000000 */
[----:B------:R-:W-:-:S02]  /*14dc0*/  LOP3.LUT R26, R26, R3, RZ, 0x3c, !PT ;  /* 0x000000031a1a7212 */ /* 0x000fc400078e3cff */
[----:B------:R-:W-:Y:S02]  /*14dd0*/  ISETP.GT.AND P2, PT, R2, RZ, PT ;  /* 0x000000ff0200720c */ /* 0x000fe40003f44270 */
[----:B--2---:R-:W-:-:S13]  /*14de0*/  ISETP.NE.AND P1, PT, R12, 0x3, PT ;  /* 0x000000030c00780c */ /* 0x004fda0003f25270 */
[----:B0-----:R-:W-:Y:S05]  /*14df0*/  @!P1 BRA `(.L_x_874) ;  /* 0x0000000000049947 */ /* 0x001fea0003800000 */
[----:B------:R-:W-:Y:S01]  /*14e00*/  BPT.TRAP 0x1 ;  /* 0x000000040000795c */ /* 0x000fe20000300000 */
.L_x_874:
[----:B------:R-:W-:Y:S01]  /*14e10*/  LEA R4, R25, R22, 0x3 ;  /* 0x0000001619047211 */ /* 0x000fe200078e18ff */
[----:B------:R-:W-:Y:S01]  /*14e20*/  BSSY B1, `(.L_x_875) ;  /* 0x0000005000017945 */ /* 0x000fe20003800000 */
[----:B------:R-:W-:Y:S02]  /*14e30*/  SHF.L.U32 R21, R26, 0x1f, RZ ;  /* 0x0000001f1a157819 */ /* 0x000fe400000006ff */
[----:B------:R-:W-:Y:S02]  /*14e40*/  SHF.R.S32.HI R17, RZ, 0x1f, R6 ;  /* 0x0000001fff117819 */ /* 0x000fe40000011406 */
[----:B------:R-:W0:Y:S02]  /*14e50*/  SYNCS.PHASECHK.TRANS64.TRYWAIT P0, [R4+URZ+0x22840], R21 ;  /* 0x02284015040075a7 */ /* 0x000e24000800017f */
[----:B0-----:R-:W-:Y:S05]  /*14e60*/  @!P0 BRA `(.L_x_876) ;  /* 0x0000004c00388947 */ /* 0x001fea0003800000 */
.L_x_1035:
[----:B------:R-:W-:Y:S05]  /*14e70*/  BSYNC B1 ;  /* 0x0000000000017941 */ /* 0x000fea0003800000 */
.L_x_875:
        /* <DEDUP_REMOVED lines=21> */
[----:B------:R-:W-:Y:S01]  /*14fd0*/  IMAD R7, R25, 0x1800, R30 ;  /* 0x0000180019077824 */ /* 0x000fe200078e021e */
[----:B------:R-:W-:Y:S06]  /*14fe0*/  BRA.DIV UR4, `(.L_x_877) ;  /* 0x0000004a04ec7947 */ /* 0x000fec000b800000 */
[----:B------:R-:W1:Y:S01]  /*14ff0*/  SHFL.IDX PT, R2, R8, RZ, 0x181f ;  /* 0x00181fff08027589 */ /* 0x000e6200000e0000 */
[----:B------:R-:W-:-:S03]  /*15000*/  IMAD R7, R7, 0x2, R22 ;  /* 0x0000000207077824 */ /* 0x000fc600078e0216 */
[----:B------:R-:W2:Y:S01]  /*15010*/  SHFL.IDX PT, R3, R9, RZ, 0x181f ;  /* 0x00181fff09037589 */ /* 0x000ea200000e0000 */
[----:B-1----:R-:W-:-:S05]  /*15020*/  IADD3 R2, P0, R2, R0, RZ ;  /* 0x0000000002027210 */ /* 0x002fca0007f1e0ff */
[----:B--2---:R-:W-:-:S05]  /*15030*/  IMAD.X R3, RZ, RZ, R3, P0 ;  /* 0x000000ffff037224 */ /* 0x004fca00000e0603 */
[----:B------:R-:W-:Y:S01]  /*15040*/  @!PT LDS RZ, [RZ] ;  /* 0x00000000fffff984 */ /* 0x000fe20000000800 */
[----:B------:R1:W-:Y:S04]  /*15050*/  LDGSTS.E.BYPASS.LTC128B.128 [R7+0x1c400], desc[UR40][R2.64], !P1 ;  /* 0x1c40000002077fae */ /* 0x0003e8000c901d68 */
[----:B-1----:R-:W1:Y:S04]  /*15060*/  SHFL.IDX PT, R2, R8, 0x1, 0x181f ;  /* 0x00381f0008027f89 */ /* 0x002e6800000e0000 */
[----:B------:R-:W2:Y:S01]  /*15070*/  SHFL.IDX PT, R3, R9, 0x1, 0x181f ;  /* 0x00381f0009037f89 */ /* 0x000ea200000e0000 */
[----:B-1----:R-:W-:-:S05]  /*15080*/  IADD3 R2, P0, R2, R0, RZ ;  /* 0x0000000002027210 */ /* 0x002fca0007f1e0ff */
[----:B--2---:R-:W-:-:S05]  /*15090*/  IMAD.X R3, RZ, RZ, R3, P0 ;  /* 0x000000ffff037224 */ /* 0x004fca00000e0603 */
        /* <DEDUP_REMOVED lines=12> */
[----:B------:R-:W2:Y:S04]  /*15160*/  SHFL.IDX PT, R3, R9, 0x4, 0x181f ;  /* 0x00981f0009037f89 */ /* 0x000ea800000e0000 */
[----:B------:R-:W3:Y:S01]  /*15170*/  SHFL.IDX PT, R9, R9, 0x5, 0x181f ;  /* 0x00b81f0009097f89 */ /* 0x000ee200000e0000 */
[----:B-1----:R-:W-:-:S05]  /*15180*/  IADD3 R2, P0, R2, R0, RZ ;  /* 0x0000000002027210 */ /* 0x002fca0007f1e0ff */
[----:B--2---:R-:W-:-:S05]  /*15190*/  IMAD.X R3, RZ, RZ, R3, P0 ;  /* 0x000000ffff037224 */ /* 0x004fca00000e0603 */
[----:B------:R1:W-:Y:S04]  /*151a0*/  LDGSTS.E.BYPASS.LTC128B.128 [R7+0x1e400], desc[UR40][R2.64], !P1 ;  /* 0x1e40000002077fae */ /* 0x0003e8000c901d68 */
[----:B-1-3--:R1:W2:Y:S02]  /*151b0*/  SHFL.IDX PT, R2, R8, 0x5, 0x181f ;  /* 0x00b81f0008027f89 */ /* 0x00a2a400000e0000 */
.L_x_1049:
        /* <DEDUP_REMOVED lines=8> */
.L_x_878:
[----:B------:R-:W-:Y:S02]  /*15240*/  PLOP3.LUT P1, PT, P1, P0, PT, 0xa2, 0x0 ;  /* 0x000000000000781c */ /* 0x000fe40000f21472 */
[----:B------:R-:W-:-:S08]  /*15250*/  @P0 R2UR P1, UR4, R4 ;  /* 0x00000000040402ca */ /* 0x000fd00000020000 */
[----:B------:R-:W-:-:S05]  /*15260*/  @P0 PLOP3.LUT P0, PT, P1, PT, PT, 0x80, 0x0 ;  /* 0x000000000000081c */ /* 0x000fca0000f0f070 */
[----:B------:R-:W-:Y:S01]  /*15270*/  @!P1 SYNCS.ARRIVE.TRANS64.RED.A0T1 RZ, [UR4+0x22830], RZ ;  /* 0x022830ffffff99a7 */ /* 0x000fe20008200404 */
[----:B------:R-:W-:Y:S07]  /*15280*/  @!P1 ARRIVES.LDGSTSBAR.64.TRANSCNT [UR4+0x22830] ;  /* 0x02283000ff0099b0 */ /* 0x000fee0008000a84 */
[----:B------:R-:W-:Y:S05]  /*15290*/  @P0 BRA.U.ANY `(.L_x_878) ;  /* 0xfffffffd00e80947 */ /* 0x000fea000393ffff */
[----:B------:R-:W-:Y:S01]  /*152a0*/  NOP ;  /* 0x0000000000007918 */ /* 0x000fe20000000000 */
[----:B--2---:R-:W2:Y:S02]  /*152b0*/  LDL R2, [R1+0x3c] ;  /* 0x00003c0001027983 */ /* 0x004ea40000100800 */
[----:B--2---:R-:W-:-:S13]  /*152c0*/  ISETP.NE.AND P3, PT, R2, 0x3, PT ;  /* 0x000000030200780c */ /* 0x004fda0003f65270 */
[----:B------:R-:W-:Y:S05]  /*152d0*/  @!P3 BRA `(.L_x_879) ;  /* 0x000000000004b947 */ /* 0x000fea0003800000 */
[----:B------:R-:W-:Y:S01]  /*152e0*/  BPT.TRAP 0x1 ;  /* 0x000000040000795c */ /* 0x000fe20000300000 */
.L_x_879:
[----:B------:R2:W-:Y:S01]  /*152f0*/  SYNCS.ARRIVE.TRANS64.A1T0 RZ, [R4+URZ+0x22830], RZ ;  /* 0x022830ff04ff79a7 */ /* 0x0005e2000810003f */
[----:B------:R-:W-:Y:S05]  /*15300*/  @!P3 BRA `(.L_x_880) ;  /* 0x000000000004b947 */ /* 0x000fea0003800000 */
[----:B------:R-:W-:Y:S01]  /*15310*/  BPT.TRAP 0x1 ;  /* 0x000000040000795c */ /* 0x000fe20000300000 */
.L_x_880:
[----:B------:R-:W3:Y:S01]  /*15320*/  SYNCS.PHASECHK.TRANS64.TRYWAIT P0, [R4+URZ+0x22860], R21 ;  /* 0x02286015040075a7 */ /* 0x000ee2000800017f */
[----:B------:R-:W-:Y:S04]  /*15330*/  BSSY B1, `(.L_x_881) ;  /* 0x0000002000017945 */ /* 0x000fe80003800000 */
[----:B---3--:R-:W-:Y:S05]  /*15340*/  @!P0 BRA `(.L_x_882) ;  /* 0x0000004c00b88947 */ /* 0x008fea0003800000 */
.L_x_1050:
[----:B------:R-:W-:Y:S05]  /*15350*/  BSYNC B1 ;  /* 0x0000000000017941 */ /* 0x000fea0003800000 */
.L_x_881:
[----:B------:R-:W-:Y:S01]  /*15360*/  ULDC.64 UR4, c[0x0][0x328] ;  /* 0x0000ca0000047ab9 */ /* 0x000fe20000000a00 */
[----:B------:R-:W-:Y:S01]  /*15370*/  LOP3.LUT P5, RZ, R23, 0x10, RZ, 0xc0, !PT ;  /* 0x0000001017ff7812 */ /* 0x000fe200078ac0ff */
[----:B------:R-:W-:Y:S01]  /*15380*/  IMAD R17, R17, UR4, RZ ;  /* 0x0000000411117c24 */ /* 0x000fe2000f8e02ff */
[C---:B------:R-:W-:Y:S01]  /*15390*/  LOP3.LUT P4, RZ, R23.reuse, 0x8, RZ, 0xc0, !PT ;  /* 0x0000000817ff7812 */ /* 0x040fe2000788c0ff */
[C---:B------:R-:W-:Y:S01]  /*153a0*/  IMAD.WIDE.U32 R2, R6.reuse, UR4, RZ ;  /* 0x0000000406027c25 */ /* 0x040fe2000f8e00ff */
[C---:B------:R-:W-:Y:S02]  /*153b0*/  LOP3.LUT P3, RZ, R23.reuse, 0x4, RZ, 0xc0, !PT ;  /* 0x0000000417ff7812 */ /* 0x040fe4000786c0ff */
[----:B------:R-:W-:Y:S01]  /*153c0*/  LOP3.LUT P1, RZ, R23, 0x2, RZ, 0xc0, !PT ;  /* 0x0000000217ff7812 */ /* 0x000fe2000782c0ff */
[----:B------:R-:W-:Y:S01]  /*153d0*/  IMAD R17, R6, UR5, R17 ;  /* 0x0000000506117c24 */ /* 0x000fe2000f8e0211 */
[----:B------:R-:W-:Y:S02]  /*153e0*/  ULDC.64 UR4, c[0x0][0x338] ;  /* 0x0000ce0000047ab9 */ /* 0x000fe40000000a00 */
[----:B------:R-:W-:-:S02]  /*153f0*/  IMAD R20, R20, UR4, RZ ;  /* 0x0000000414147c24 */ /* 0x000fc4000f8e02ff */
[----:B------:R-:W-:Y:S02]  /*15400*/  IMAD.IADD R3, R3, 0x1, R17 ;  /* 0x0000000103037824 */ /* 0x000fe400078e0211 */
        /* <DEDUP_REMOVED lines=10> */
[----:B------:R-:W-:Y:S01]  /*154b0*/  UMOV UR4, 0xffffffff ;  /* 0xffffffff00047882 */ /* 0x000fe20000000000 */
[----:B------:R-:W-:-:S03]  /*154c0*/  IMAD R5, R25, 0x6000, R30 ;  /* 0x0000600019057824 */ /* 0x000fc600078e021e */
[----:B------:R-:W-:Y:S01]  /*154d0*/  LEA.HI.X R7, R2, UR5, R7, 0x1, P0 ;  /* 0x0000000502077c11 */ /* 0x000fe200080f0c07 */
[----:B------:R-:W-:Y:S06]  /*154e0*/  BRA.DIV UR4, `(.L_x_883) ;  /* 0x0000004e04647947 */ /* 0x000fec000b800000 */
[----:B------:R-:W4:Y:S01]  /*154f0*/  SHFL.IDX PT, R14, R6, RZ, 0x181f ;  /* 0x00181fff060e7589 */ /* 0x000f2200000e0000 */
[----:B------:R-:W-:-:S03]  /*15500*/  IMAD R5, R5, 0x2, R22 ;  /* 0x0000000205057824 */ /* 0x000fc600078e0216 */
[----:B------:R-:W5:Y:S04]  /*15510*/  SHFL.IDX PT, R3, R7, RZ, 0x181f ;  /* 0x00181fff07037589 */ /* 0x000f6800000e0000 */
[----:B-1----:R-:W-:Y:S01]  /*15520*/  SHFL.IDX PT, R8, R7, 0x1, 0x181f ;  /* 0x00381f0007087f89 */ /* 0x002fe200000e0000 */
[----:B----4-:R-:W-:-:S03]  /*15530*/  IADD3 R2, P0, R14, R0, RZ ;  /* 0x000000000e027210 */ /* 0x010fc60007f1e0ff */
[----:B------:R-:W1:Y:S02]  /*15540*/  SHFL.IDX PT, R14, R6, 0x1, 0x181f ;  /* 0x00381f00060e7f89 */ /* 0x000e6400000e0000 */
[----:B-----5:R-:W-:-:S05]  /*15550*/  IMAD.X R3, RZ, RZ, R3, P0 ;  /* 0x000000ffff037224 */ /* 0x020fca00000e0603 */
[----:B------:R-:W-:Y:S04]  /*15560*/  LDGSTS.E.BYPASS.LTC128B.128 [R5+0x400], desc[UR40][R2.64], !P5 ;  /* 0x0040000002057fae */ /* 0x000fe8000e901d68 */
[----:B------:R-:W-:Y:S04]  /*15570*/  LDGSTS.E.BYPASS.LTC128B.128 [R5+0x3400], desc[UR40][R2.64+0x80], !P4 ;  /* 0x0340008002057fae */ /* 0x000fe8000e101d68 */
[----:B------:R-:W-:Y:S04]  /*15580*/  LDGSTS.E.BYPASS.LTC128B.128 [R5+0x6400], desc[UR40][R2.64+0x100], !P3 ;  /* 0x0640010002057fae */ /* 0x000fe8000d901d68 */
[----:B------:R1:W-:Y:S02]  /*15590*/  LDGSTS.E.BYPASS.LTC128B.128 [R5+0x9400], desc[UR40][R2.64+0x180], !P1 ;  /* 0x0940018002057fae */ /* 0x0003e4000c901d68 */
[----:B-1----:R-:W-:-:S02]  /*155a0*/  IADD3 R2, P0, R14, R0, RZ ;  /* 0x000000000e027210 */ /* 0x002fc40007f1e0ff */
[----:B------:R-:W1:Y:S03]  /*155b0*/  SHFL.IDX PT, R14, R6, 0x2, 0x181f ;  /* 0x00581f00060e7f89 */ /* 0x000e6600000e0000 */
[----:B------:R-:W-:Y:S02]  /*155c0*/  IMAD.X R3, RZ, RZ, R8, P0 ;  /* 0x000000ffff037224 */ /* 0x000fe400000e0608 */
[----:B------:R-:W4:Y:S04]  /*155d0*/  SHFL.IDX PT, R8, R7, 0x2, 0x181f ;  /* 0x00581f0007087f89 */ /* 0x000f2800000e0000 */
[----:B------:R-:W-:Y:S04]  /*155e0*/  LDGSTS.E.BYPASS.LTC128B.128 [R5+0xc00], desc[UR40][R2.64], !P5 ;  /* 0x00c0000002057fae */ /* 0x000fe8000e901d68 */
[----:B------:R-:W-:Y:S04]  /*155f0*/  LDGSTS.E.BYPASS.LTC128B.128 [R5+0x3c00], desc[UR40][R2.64+0x80], !P4 ;  /* 0x03c0008002057fae */ /* 0x000fe8000e101d68 */
[----:B------:R-:W-:Y:S04]  /*15600*/  LDGSTS.E.BYPASS.LTC128B.128 [R5+0x6c00], desc[UR40][R2.64+0x100], !P3 ;  /* 0x06c0010002057fae */ /* 0x000fe8000d901d68 */
[----:B------:R1:W-:Y:S02]  /*15610*/  LDGSTS.E.BYPASS.LTC128B.128 [R5+0x9c00], desc[UR40][R2.64+0x180], !P1 ;  /* 0x09c0018002057fae */ /* 0x0003e4000c901d68 */
[----:B-1----:R-:W-:-:S02]  /*15620*/  IADD3 R2, P0, R14, R0, RZ ;  /* 0x000000000e027210 */ /* 0x002fc40007f1e0ff */
[----:B------:R-:W1:Y:S03]  /*15630*/  SHFL.IDX PT, R14, R6, 0x3, 0x181f ;  /* 0x00781f00060e7f89 */ /* 0x000e6600000e0000 */
[----:B----4-:R-:W-:Y:S02]  /*15640*/  IMAD.X R3, RZ, RZ, R8, P0 ;  /* 0x000000ffff037224 */ /* 0x010fe400000e0608 */
        /* <DEDUP_REMOVED lines=14> */
[----:B------:R1:W0:Y:S03]  /*15730*/  SHFL.IDX PT, R14, R6, 0x5, 0x181f ;  /* 0x00b81f00060e7f89 */ /* 0x00022600000e0000 */
[----:B----4-:R-:W-:Y:S02]  /*15740*/  IMAD.X R3, RZ, RZ, R8, P0 ;  /* 0x000000ffff037224 */ /* 0x010fe400000e0608 */
[----:B------:R1:W4:Y:S04]  /*15750*/  SHFL.IDX PT, R8, R7, 0x5, 0x181f ;  /* 0x00b81f0007087f89 */ /* 0x00032800000e0000 */
[----:B------:R1:W-:Y:S04]  /*15760*/  LDGSTS.E.BYPASS.LTC128B.128 [R5+0x2400], desc[UR40][R2.64], !P5 ;  /* 0x0240000002057fae */ /* 0x0003e8000e901d68 */
[----:B------:R1:W-:Y:S04]  /*15770*/  LDGSTS.E.BYPASS.LTC128B.128 [R5+0x5400], desc[UR40][R2.64+0x80], !P4 ;  /* 0x0540008002057fae */ /* 0x0003e8000e101d68 */
[----:B------:R1:W-:Y:S04]  /*15780*/  LDGSTS.E.BYPASS.LTC128B.128 [R5+0x8400], desc[UR40][R2.64+0x100], !P3 ;  /* 0x0840010002057fae */ /* 0x0003e8000d901d68 */
[----:B------:R1:W-:Y:S02]  /*15790*/  LDGSTS.E.BYPASS.LTC128B.128 [R5+0xb400], desc[UR40][R2.64+0x180], !P1 ;  /* 0x0b40018002057fae */ /* 0x0003e4000c901d68 */
.L_x_1064:
[----:B01----:R-:W-:-:S05]  /*157a0*/  IADD3 R2, P0, R14, R0, RZ ;  /* 0x000000000e027210 */ /* 0x003fca0007f1e0ff */
        /* <DEDUP_REMOVED lines=10> */
.L_x_884:
[----:B------:R-:W-:Y:S02]  /*15850*/  PLOP3.LUT P1, PT, P1, P0, PT, 0xa2, 0x0 ;  /* 0x000000000000781c */ /* 0x000fe40000f21472 */
[----:B------:R-:W-:-:S08]  /*15860*/  @P0 R2UR P1, UR4, R4 ;  /* 0x00000000040402ca */ /* 0x000fd00000020000 */
[----:B------:R-:W-:-:S05]  /*15870*/  @P0 PLOP3.LUT P0, PT, P1, PT, PT, 0x80, 0x0 ;  /* 0x000000000000081c */ /* 0x000fca0000f0f070 */
[----:B------:R-:W-:Y:S01]  /*15880*/  @!P1 SYNCS.ARRIVE.TRANS64.RED.A0T1 RZ, [UR4+0x22850], RZ ;  /* 0x022850ffffff99a7 */ /* 0x000fe20008200404 */
[----:B------:R-:W-:Y:S07]  /*15890*/  @!P1 ARRIVES.LDGSTSBAR.64.TRANSCNT [UR4+0x22850] ;  /* 0x02285000ff0099b0 */ /* 0x000fee0008000a84 */
[----:B------:R-:W-:Y:S05]  /*158a0*/  @P0 BRA.U.ANY `(.L_x_884) ;  /* 0xfffffffd00e80947 */ /* 0x000fea000393ffff */
[----:B------:R-:W-:Y:S01]  /*158b0*/  NOP ;  /* 0x0000000000007918 */ /* 0x000fe20000000000 */
[----:B0-----:R-:W4:Y:S02]  /*158c0*/  LDL R2, [R1+0x3c] ;  /* 0x00003c0001027983 */ /* 0x001f240000100800 */
[----:B----4-:R-:W-:-:S13]  /*158d0*/  ISETP.NE.AND P3, PT, R2, 0x3, PT ;  /* 0x000000030200780c */ /* 0x010fda0003f65270 */
[----:B------:R-:W-:Y:S05]  /*158e0*/  @!P3 BRA `(.L_x_885) ;  /* 0x000000000004b947 */ /* 0x000fea0003800000 */
[----:B------:R-:W-:Y:S01]  /*158f0*/  BPT.TRAP 0x1 ;  /* 0x000000040000795c */ /* 0x000fe20000300000 */
.L_x_885:
[----:B------:R0:W-:Y:S01]  /*15900*/  SYNCS.ARRIVE.TRANS64.A1T0 RZ, [R4+URZ+0x22850], RZ ;  /* 0x022850ff04ff79a7 */ /* 0x0001e2000810003f */
[----:B------:R-:W-:Y:S05]  /*15910*/  @P2 BRA `(.L_x_886) ;  /* 0xfffffff000902947 */ /* 0x000fea000383ffff */
.L_x_873:
[----:B------:R-:W-:Y:S05]  /*15920*/  BSYNC B0 ;  /* 0x0000000000007941 */ /* 0x000fea0003800000 */
.L_x_872:
[----:B------:R-:W1:Y:S01]  /*15930*/  S2R R2, SR_TID.X ;  /* 0x0000000000027919 */ /* 0x000e620000002100 */
[----:B------:R-:W-:Y:S01]  /*15940*/  VIADD R25, R25, 0x1 ;  /* 0x0000000119197836 */ /* 0x000fe20000000000 */
[----:B------:R-:W-:Y:S04]  /*15950*/  BSSY B0, `(.L_x_887) ;  /* 0x0000013000007945 */ /* 0x000fe80003800000 */
[----:B------:R-:W-:-:S04]  /*15960*/  ISETP.NE.AND P0, PT, R25, 0x2, PT ;  /* 0x000000021900780c */ /* 0x000fc80003f05270 */
[----:B------:R-:W-:-:S04]  /*15970*/  SEL R3, RZ, 0x1, P0 ;  /* 0x00000001ff037807 */ /* 0x000fc80000000000 */
[----:B------:R-:W-:Y:S02]  /*15980*/  LOP3.LUT R26, R26, R3, RZ, 0x3c, !PT ;  /* 0x000000031a1a7212 */ /* 0x000fe400078e3cff */
[----:B-1----:R-:W-:-:S04]  /*15990*/  LOP3.LUT R2, R2, 0x7f, RZ, 0xc0, !PT ;  /* 0x0000007f02027812 */ /* 0x002fc800078ec0ff */
[----:B------:R-:W-:-:S13]  /*159a0*/  ISETP.NE.AND P1, PT, R2, RZ, PT ;  /* 0x000000ff0200720c */ /* 0x000fda0003f25270 */
[----:B------:R-:W-:Y:S05]  /*159b0*/  @P1 BRA `(.L_x_888) ;  /* 0x0000000000301947 */ /* 0x000fea0003800000 */
[----:B------:R-:W1:Y:S01]  /*159c0*/  S2R R5, SR_LANEID ;  /* 0x0000000000057919 */ /* 0x000e620000000000 */
[----:B------:R-:W-:Y:S01]  /*159d0*/  VOTEU.ANY UR4, UPT, PT ;  /* 0x0000000000047886 */ /* 0x000fe200038e0100 */
[----:B------:R-:W4:Y:S01]  /*159e0*/  LDC.64 R2, c[0x0][0xc60] ;  /* 0x00031800ff027b82 */ /* 0x000f220000000a00 */
[----:B------:R-:W1:Y:S02]  /*159f0*/  FLO.U32 R0, UR4 ;  /* 0x0000000400007d00 */ /* 0x000e6400080e0000 */
[----:B-1----:R-:W-:-:S06]  /*15a00*/  ISETP.EQ.U32.AND P1, PT, R0, R5, PT ;  /* 0x000000050000720c */ /* 0x002fcc0003f22070 */
[----:B------:R-:W4:Y:S07]  /*15a10*/  POPC R5, UR4 ;  /* 0x0000000400057d09 */ /* 0x000f2e0008000000 */
[----:B----4-:R-:W4:Y:S01]  /*15a20*/  @P1 ATOMG.E.ADD.STRONG.GPU PT, R3, desc[UR40][R2.64], R5 ;  /* 0x00000005020319a8 */ /* 0x010f2200081ee1e8 */
[----:B0-23--:R-:W0:Y:S02]  /*15a30*/  S2R R4, SR_LTMASK ;  /* 0x0000000000047919 */ /* 0x00de240000003900 */
[----:B0-----:R-:W-:-:S04]  /*15a40*/  LOP3.LUT R4, R4, UR4, RZ, 0xc0, !PT ;  /* 0x0000000404047c12 */ /* 0x001fc8000f8ec0ff */
[----:B------:R-:W0:Y:S01]  /*15a50*/  POPC R7, R4 ;  /* 0x0000000400077309 */ /* 0x000e220000000000 */
[----:B----4-:R-:W0:Y:S02]  /*15a60*/  SHFL.IDX PT, R0, R3, R0, 0x1f ;  /* 0x00001f0003007589 */ /* 0x010e2400000e0000 */
[----:B0-----:R-:W-:-:S07]  /*15a70*/  IADD3 R16, R0, UR36, R7 ;  /* 0x0000002400107c10 */ /* 0x001fce000fffe007 */
.L_x_888:
[----:B------:R-:W-:Y:S05]  /*15a80*/  BSYNC B0 ;  /* 0x0000000000007941 */ /* 0x000fea0003800000 */
.L_x_887:
[----:B------:R-:W-:-:S07]  /*15a90*/  SEL R25, R25, RZ, P0 ;  /* 0x000000ff19197207 */ /* 0x000fce0000000000 */
.L_x_847:
[----:B------:R-:W-:Y:S05]  /*15aa0*/  BSYNC B7 ;  /* 0x0000000000077941 */ /* 0x000fea0003800000 */
.L_x_845:
[----:B------:R-:W-:-:S13]  /*15ab0*/  LOP3.LUT P0, RZ, R23, 0x80, RZ, 0xc0, !PT ;  /* 0x0000008017ff7812 */ /* 0x000fda000780c0ff */
[----:B------:R-:W-:Y:S05]  /*15ac0*/  @!P0 BRA `(.L_x_889) ;  /* 0x0000000000248947 */ /* 0x000fea0003800000 */
[----:B------:R-:W-:Y:S05]  /*15ad0*/  WARPSYNC.ALL ;  /* 0x0000000000007948 */ /* 0x000fea0003800000 */
[----:B------:R-:W1:Y:S08]  /*15ae0*/  S2UR UR5, SR_CgaCtaId ;  /* 0x00000000000579c3 */ /* 0x000e700000008800 */
[----:B------:R-:W-:Y:S06]  /*15af0*/  BAR.SYNC.DEFER_BLOCKING 0x5, 0x180 ;  /* 0x0146000000007b1d */ /* 0x000fec0000010000 */
[----:B------:R-:W-:-:S02]  /*15b00*/  UMOV UR4, 0x400 ;  /* 0x0000040000047882 */ /* 0x000fc40000000000 */
[----:B-1----:R-:W-:-:S06]  /*15b10*/  ULEA UR4, UR5, UR4, 0x18 ;  /* 0x0000000405047291 */ /* 0x002fcc000f8ec03f */
[----:B0-----:R-:W-:-:S05]  /*15b20*/  IMAD.U32 R22, RZ, RZ, UR4 ;  /* 0x00000004ff167e24 */ /* 0x001fca000f8e00ff */
[----:B------:R4:W0:Y:S01]  /*15b30*/  LDS.128 R16, [R22+0x228d0] ;  /* 0x0228d00016107984 */ /* 0x0008220000000c00 */
[----:B------:R-:W-:Y:S06]  /*15b40*/  BAR.ARV 0x4, 0x180 ;  /* 0x0106000000007b1d */ /* 0x000fec0000002000 */
[----:B------:R-:W-:Y:S05]  /*15b50*/  BRA `(.L_x_890) ;  /* 0x0000000800407947 */ /* 0x000fea0003800000 */
.L_x_889:
[----:B------:R-:W1:Y:S01]  /*15b60*/  S2R R8, SR_TID.X ;  /* 0x0000000000087919 */ /* 0x000e620000002100 */
[----:B------:R-:W-:Y:S01]  /*15b70*/  UMOV UR4, 0xffffffff ;  /* 0xffffffff00047882 */ /* 0x000fe20000000000 */
[----:B-1----:R-:W-:-:S04]  /*15b80*/  LOP3.LUT R8, R8, 0x1f, RZ, 0xc0, !PT ;  /* 0x0000001f08087812 */ /* 0x002fc800078ec0ff */
[----:B------:R-:W-:Y:S01]  /*15b90*/  ISETP.NE.AND P0, PT, R8, 0x1f, PT ;  /* 0x0000001f0800780c */ /* 0x000fe20003f05270 */
[----:B------:R-:W-:-:S12]  /*15ba0*/  BRA.DIV UR4, `(.L_x_891) ;  /* 0x0000004e047c7947 */ /* 0x000fd8000b800000 */
[----:B------:R-:W-:Y:S01]  /*15bb0*/  IMAD.IADD R5, R19, 0x1, R8 ;  /* 0x0000000113057824 */ /* 0x000fe200078e0208 */
[----:B------:R-:W-:-:S04]  /*15bc0*/  ULDC UR4, c[0x0][0xc3c] ;  /* 0x00030f0000047ab9 */ /* 0x000fc80000000800 */
[----:B------:R-:W-:-:S13]  /*15bd0*/  ISETP.GE.OR P1, PT, R5, UR4, !P0 ;  /* 0x0000000405007c0c */ /* 0x000fda000c726670 */
[----:B0-----:R-:W0:Y:S02]  /*15be0*/  @!P1 LDC.64 R2, c[0x0][0xc80] ;  /* 0x00032000ff029b82 */ /* 0x001e240000000a00 */
[----:B0-----:R-:W-:-:S06]  /*15bf0*/  @!P1 IMAD.WIDE R2, R5, 0x4, R2 ;  /* 0x0000000405029825 */ /* 0x001fcc00078e0202 */
[----:B------:R-:W4:Y:S01]  /*15c00*/  @!P1 LDG.E R2, desc[UR40][R2.64] ;  /* 0x0000002802029981 */ /* 0x000f22000c1e1900 */
[----:B------:R-:W-:Y:S01]  /*15c10*/  IMAD.MOV.U32 R5, RZ, RZ, RZ ;  /* 0x000000ffff057224 */ /* 0x000fe200078e00ff */
[C---:B------:R-:W-:Y:S02]  /*15c20*/  ISETP.GE.U32.AND P2, PT, R8.reuse, 0x2, PT ;  /* 0x000000020800780c */ /* 0x040fe40003f46070 */
[C---:B------:R-:W-:Y:S01]  /*15c30*/  ISETP.GE.U32.AND P3, PT, R8.reuse, 0x4, PT ;  /* 0x000000040800780c */ /* 0x040fe20003f66070 */
[----:B------:R-:W-:Y:S01]  /*15c40*/  SHFL.IDX PT, R0, R16, RZ, 0x1f ;  /* 0x00001fff10007589 */ /* 0x000fe200000e0000 */
[C---:B------:R-:W-:Y:S02]  /*15c50*/  ISETP.GE.U32.AND P4, PT, R8.reuse, 0x8, PT ;  /* 0x000000080800780c */ /* 0x040fe40003f86070 */
[C---:B------:R-:W-:Y:S01]  /*15c60*/  ISETP.GE.U32.AND P5, PT, R8.reuse, 0x10, PT ;  /* 0x000000100800780c */ /* 0x040fe20003fa6070 */
[----:B--23--:R-:W-:Y:S01]  /*15c70*/  SHFL.IDX PT, R4, R16, 0x1, 0x1f ;  /* 0x00201f0010047f89 */ /* 0x00cfe200000e0000 */
[----:B----4-:R-:W-:Y:S01]  /*15c80*/  @!P1 IMAD.MOV.U32 R5, RZ, RZ, R2 ;  /* 0x000000ffff059224 */ /* 0x010fe200078e0002 */
[----:B------:R-:W-:-:S04]  /*15c90*/  ISETP.NE.AND P1, PT, R8, RZ, PT ;  /* 0x000000ff0800720c */ /* 0x000fc80003f25270 */
        /* <DEDUP_REMOVED lines=15> */
[----:B------:R0:W1:Y:S02]  /*15d90*/  SHFL.IDX PT, R14, R2, 0x1f, 0x1f ;  /* 0x03e01f00020e7f89 */ /* 0x00006400000e0000 */
.L_x_1074:
[----:B------:R-:W-:Y:S02]  /*15da0*/  ULDC UR4, c[0x0][0xc38] ;  /* 0x00030e0000047ab9 */ /* 0x000fe40000000800 */
[----:B------:R-:W-:-:S04]  /*15db0*/  IMAD.U32 R7, RZ, RZ, UR4 ;  /* 0x00000004ff077e24 */ /* 0x000fc8000f8e00ff */
[----:B-1----:R-:W-:-:S04]  /*15dc0*/  IMAD R14, R14, R7, RZ ;  /* 0x000000070e0e7224 */ /* 0x002fc800078e02ff */
[----:B------:R-:W-:-:S05]  /*15dd0*/  IMAD.IADD R9, R4, 0x1, R14 ;  /* 0x0000000104097824 */ /* 0x000fca00078e020e */
[----:B------:R-:W-:-:S13]  /*15de0*/  ISETP.GT.AND P6, PT, R9, R0, PT ;  /* 0x000000000900720c */ /* 0x000fda0003fc4270 */
[----:B------:R-:W-:Y:S05]  /*15df0*/  @P6 BRA `(.L_x_892) ;  /* 0x00000000009c6947 */ /* 0x000fea0003800000 */
.L_x_897:
[----:B0-----:R-:W0:Y:S01]  /*15e00*/  LDC R2, c[0x0][0xc3c] ;  /* 0x00030f00ff027b82 */ /* 0x001e220000000800 */
[----:B------:R-:W-:-:S05]  /*15e10*/  VIADD R19, R19, 0x1f ;  /* 0x0000001f13137836 */ /* 0x000fca0000000000 */
[----:B0-----:R-:W-:-:S13]  /*15e20*/  ISETP.GE.AND P6, PT, R19, R2, PT ;  /* 0x000000021300720c */ /* 0x001fda0003fc6270 */
[----:B------:R-:W-:Y:S05]  /*15e30*/  @P6 BRA `(.L_x_893) ;  /* 0x0000000400446947 */ /* 0x000fea0003800000 */
[----:B------:R-:W0:Y:S01]  /*15e40*/  S2R R3, SR_TID.X ;  /* 0x0000000000037919 */ /* 0x000e220000002100 */
[----:B------:R-:W-:Y:S01]  /*15e50*/  BSSY B0, `(.L_x_894) ;  /* 0x0000009000007945 */ /* 0x000fe20003800000 */
[----:B------:R-:W-:Y:S01]  /*15e60*/  IMAD.MOV.U32 R5, RZ, RZ, RZ ;  /* 0x000000ffff057224 */ /* 0x000fe200078e00ff */
[----:B0-----:R-:W-:-:S05]  /*15e70*/  LOP3.LUT R3, R3, 0x1f, RZ, 0xc0, !PT ;  /* 0x0000001f03037812 */ /* 0x001fca00078ec0ff */
[----:B------:R-:W-:-:S05]  /*15e80*/  IMAD.IADD R7, R19, 0x1, R3 ;  /* 0x0000000113077824 */ /* 0x000fca00078e0203 */
[----:B------:R-:W-:-:S13]  /*15e90*/  ISETP.GE.OR P6, PT, R7, R2, !P0 ;  /* 0x000000020700720c */ /* 0x000fda00047c6670 */
[----:B------:R-:W-:Y:S05]  /*15ea0*/  @P6 BRA `(.L_x_895) ;  /* 0x00000000000c6947 */ /* 0x000fea0003800000 */
[----:B------:R-:W0:Y:S02]  /*15eb0*/  LDC.64 R2, c[0x0][0xc80] ;  /* 0x00032000ff027b82 */ /* 0x000e240000000a00 */
[----:B0-----:R-:W-:-:S05]  /*15ec0*/  IMAD.WIDE R2, R7, 0x4, R2 ;  /* 0x0000000407027825 */ /* 0x001fca00078e0202 */
[----:B------:R0:W5:Y:S02]  /*15ed0*/  LDG.E R5, desc[UR40][R2.64] ;  /* 0x0000002802057981 */ /* 0x000164000c1e1900 */
.L_x_895:
[----:B------:R-:W-:Y:S05]  /*15ee0*/  BSYNC B0 ;  /* 0x0000000000007941 */ /* 0x000fea0003800000 */
.L_x_894:
[----:B------:R-:W-:-:S03]  /*15ef0*/  UMOV UR4, 0xffffffff ;  /* 0xffffffff00047882 */ /* 0x000fc60000000000 */
[----:B------:R-:W-:Y:S05]  /*15f00*/  BRA.DIV UR4, `(.L_x_896) ;  /* 0x0000004e04c87947 */ /* 0x000fea000b800000 */
[----:B-----5:R-:W1:Y:S02]  /*15f10*/  SHFL.UP PT, R14, R5, 0x1, RZ ;  /* 0x04200000050e7989 */ /* 0x020e6400000e00ff */
[----:B-1----:R-:W-:-:S05]  /*15f20*/  SEL R14, R14, RZ, P1 ;  /* 0x000000ff0e0e7207 */ /* 0x002fca0000800000 */
        /* <DEDUP_REMOVED lines=14> */
.L_x_1082:
[----:B------:R-:W-:Y:S02]  /*16010*/  ULDC UR4, c[0x0][0xc38] ;  /* 0x00030e0000047ab9 */ /* 0x000fe40000000800 */
[----:B------:R-:W-:-:S04]  /*16020*/  IMAD.U32 R7, RZ, RZ, UR4 ;  /* 0x00000004ff077e24 */ /* 0x000fc8000f8e00ff */
[----:B-1----:R-:W-:-:S04]  /*16030*/  IMAD R14, R14, R7, RZ ;  /* 0x000000070e0e7224 */ /* 0x002fc800078e02ff */
[----:B------:R-:W-:-:S05]  /*16040*/  IMAD.IADD R9, R14, 0x1, R9 ;  /* 0x000000010e097824 */ /* 0x000fca00078e0209 */
[----:B------:R-:W-:-:S13]  /*16050*/  ISETP.GT.AND P6, PT, R9, R0, PT ;  /* 0x000000000900720c */ /* 0x000fda0003fc4270 */
[----:B------:R-:W-:Y:S05]  /*16060*/  @!P6 BRA `(.L_x_897) ;  /* 0xfffffffc0064e947 */ /* 0x000fea000383ffff */
.L_x_892:
[----:B------:R-:W-:Y:S01]  /*16070*/  IMAD.IADD R16, R9, 0x1, -R14 ;  /* 0x0000000109107824 */ /* 0x000fe200078e0a0e */
[----:B------:R-:W-:-:S03]  /*16080*/  UMOV UR4, 0xffffffff ;  /* 0xffffffff00047882 */ /* 0x000fc60000000000 */
[----:B------:R-:W-:-:S05]  /*16090*/  IMAD R3, R2, R7, R16 ;  /* 0x0000000702037224 */ /* 0x000fca00078e0210 */
[----:B------:R-:W-:Y:S01]  /*160a0*/  ISETP.GT.AND P6, PT, R3, R0, PT ;  /* 0x000000000300720c */ /* 0x000fe20003fc4270 */
[----:B------:R-:W-:-:S12]  /*160b0*/  BRA.DIV UR4, `(.L_x_898) ;  /* 0x0000005204187947 */ /* 0x000fd8000b800000 */
[----:B------:R-:W-:-:S04]  /*160c0*/  VOTE.ANY R3, PT, !P6 ;  /* 0x0000000000037806 */ /* 0x000fc800070e0100 */
[----:B------:R-:W1:Y:S02]  /*160d0*/  POPC R4, R3 ;  /* 0x0000000300047309 */ /* 0x000e640000000000 */
[----:B-1----:R1:W2:Y:S02]  /*160e0*/  SHFL.IDX PT, R5, R5, R4, 0x1f ;  /* 0x00001f0405057589 */ /* 0x0022a400000e0000 */
.L_x_1086:
[----:B------:R-:W-:Y:S01]  /*160f0*/  ISETP.NE.AND P0, PT, R3, RZ, PT ;  /* 0x000000ff0300720c */ /* 0x000fe20003f05270 */
[----:B------:R-:W-:-:S12]  /*16100*/  IMAD.MOV.U32 R14, RZ, RZ, RZ ;  /* 0x000000ffff0e7224 */ /* 0x000fd800078e00ff */
[----:B------:R-:W-:Y:S05]  /*16110*/  @!P0 BRA `(.L_x_899) ;  /* 0x0000000000108947 */ /* 0x000fea0003800000 */
[----:B------:R-:W-:Y:S01]  /*16120*/  UMOV UR4, 0xffffffff ;  /* 0xffffffff00047882 */ /* 0x000fe20000000000 */
[----:B------:R-:W-:Y:S02]  /*16130*/  VIADD R12, R4, 0xffffffff ;  /* 0xffffffff040c7836 */ /* 0x000fe40000000000 */
[----:B------:R-:W-:Y:S05]  /*16140*/  BRA.DIV UR4, `(.L_x_900) ;  /* 0x00000052043c7947 */ /* 0x000fea000b800000 */
[----:B------:R3:W4:Y:S02]  /*16150*/  SHFL.IDX PT, R14, R2, R12, 0x1f ;  /* 0x00001f0c020e7589 */ /* 0x00072400000e0000 */
.L_x_899:
[----:B--2---:R-:W-:Y:S01]  /*16160*/  IABS R6, R5 ;  /* 0x0000000500067213 */ /* 0x004fe20000000000 */
[----:B----4-:R-:W-:Y:S02]  /*16170*/  IMAD R16, R14, R7, R16 ;  /* 0x000000070e107224 */ /* 0x010fe400078e0210 */
[----:B------:R-:W-:Y:S01]  /*16180*/  IMAD.IADD R19, R4, 0x1, R19 ;  /* 0x0000000104137824 */ /* 0x000fe200078e0213 */
[----:B------:R-:W2:Y:S01]  /*16190*/  I2F.RP R8, R6 ;  /* 0x0000000600087306 */ /* 0x000ea20000209400 */
[----:B------:R-:W-:-:S05]  /*161a0*/  IMAD.IADD R10, R0, 0x1, -R16 ;  /* 0x00000001000a7824 */ /* 0x000fca00078e0a10 */
[----:B------:R-:W-:Y:S02]  /*161b0*/  IABS R0, R10 ;  /* 0x0000000a00007213 */ /* 0x000fe40000000000 */
[----:B--2---:R-:W0:Y:S02]  /*161c0*/  MUFU.RCP R8, R8 ;  /* 0x0000000800087308 */ /* 0x004e240000001000 */
[----:B0--3--:R-:W-:-:S06]  /*161d0*/  VIADD R2, R8, 0xffffffe ;  /* 0x0ffffffe08027836 */ /* 0x009fcc0000000000 */
[----:B------:R0:W2:Y:S02]  /*161e0*/  F2I.FTZ.U32.TRUNC.NTZ R3, R2 ;  /* 0x0000000200037305 */ /* 0x0000a4000021f000 */
[----:B0-----:R-:W-:Y:S02]  /*161f0*/  IMAD.MOV.U32 R2, RZ, RZ, RZ ;  /* 0x000000ffff027224 */ /* 0x001fe400078e00ff */
[----:B--2---:R-:W-:-:S04]  /*16200*/  IMAD.MOV R7, RZ, RZ, -R3 ;  /* 0x000000ffff077224 */ /* 0x004fc800078e0a03 */
[----:B------:R-:W-:-:S04]  /*16210*/  IMAD R7, R7, R6, RZ ;  /* 0x0000000607077224 */ /* 0x000fc800078e02ff */
[----:B------:R-:W-:Y:S01]  /*16220*/  IMAD.HI.U32 R3, R3, R7, R2 ;  /* 0x0000000703037227 */ /* 0x000fe200078e0002 */
[----:B------:R-:W-:-:S05]  /*16230*/  IABS R7, R5 ;  /* 0x0000000500077213 */ /* 0x000fca0000000000 */
[----:B------:R-:W-:Y:S02]  /*16240*/  IMAD.MOV R7, RZ, RZ, -R7 ;  /* 0x000000ffff077224 */ /* 0x000fe400078e0a07 */
[----:B------:R-:W-:-:S04]  /*16250*/  IMAD.HI.U32 R3, R3, R0, RZ ;  /* 0x0000000003037227 */ /* 0x000fc800078e00ff */
[----:B------:R-:W-:Y:S01]  /*16260*/  IMAD R7, R3, R7, R0 ;  /* 0x0000000703077224 */ /* 0x000fe200078e0200 */
[----:B------:R-:W-:-:S04]  /*16270*/  LOP3.LUT R0, R10, R5, RZ, 0x3c, !PT ;  /* 0x000000050a007212 */ /* 0x000fc800078e3cff */
[----:B------:R-:W-:Y:S02]  /*16280*/  ISETP.GT.U32.AND P1, PT, R6, R7, PT ;  /* 0x000000070600720c */ /* 0x000fe40003f24070 */
[----:B------:R-:W-:-:S11]  /*16290*/  ISETP.GE.AND P2, PT, R0, RZ, PT ;  /* 0x000000ff0000720c */ /* 0x000fd60003f46270 */
[----:B------:R-:W-:Y:S02]  /*162a0*/  @!P1 IMAD.IADD R7, R7, 0x1, -R6 ;  /* 0x0000000107079824 */ /* 0x000fe400078e0a06 */
        /* <DEDUP_REMOVED lines=10> */
.L_x_893:
[----:B------:R-:W-:Y:S01]  /*16350*/  UMOV UR4, URZ ;  /* 0x0000003f00047c82 */ /* 0x000fe20008000000 */
[----:B------:R-:W-:Y:S01]  /*16360*/  UMOV UR5, URZ ;  /* 0x0000003f00057c82 */ /* 0x000fe20008000000 */
[----:B------:R-:W-:Y:S01]  /*16370*/  ULDC UR6, c[0x0][0xc3c] ;  /* 0x00030f0000067ab9 */ /* 0x000fe20000000800 */
[----:B------:R-:W-:Y:S02]  /*16380*/  IMAD.MOV.U32 R16, RZ, RZ, R0 ;  /* 0x000000ffff107224 */ /* 0x000fe400078e0000 */
[----:B------:R-:W-:Y:S02]  /*16390*/  IMAD.U32 R17, RZ, RZ, UR4 ;  /* 0x00000004ff117e24 */ /* 0x000fe4000f8e00ff */
[----:B------:R-:W-:Y:S02]  /*163a0*/  IMAD.U32 R18, RZ, RZ, UR5 ;  /* 0x00000005ff127e24 */ /* 0x000fe4000f8e00ff */
[----:B------:R-:W-:-:S07]  /*163b0*/  IMAD.U32 R19, RZ, RZ, UR6 ;  /* 0x00000006ff137e24 */ /* 0x000fce000f8e00ff */
.L_x_901:
[----:B------:R-:W0:Y:S01]  /*163c0*/  S2R R0, SR_TID.X ;  /* 0x0000000000007919 */ /* 0x000e220000002100 */
[----:B------:R-:W-:Y:S05]  /*163d0*/  WARPSYNC.ALL ;  /* 0x0000000000007948 */ /* 0x000fea0003800000 */
[----:B------:R-:W-:Y:S01]  /*163e0*/  BAR.SYNC.DEFER_BLOCKING 0x4, 0x180 ;  /* 0x0106000000007b1d */ /* 0x000fe20000010000 */
[----:B0-----:R-:W-:-:S04]  /*163f0*/  LOP3.LUT R0, R0, 0x1f, RZ, 0xc0, !PT ;  /* 0x0000001f00007812 */ /* 0x001fc800078ec0ff */
[----:B------:R-:W-:-:S13]  /*16400*/  ISETP.NE.AND P0, PT, R0, RZ, PT ;  /* 0x000000ff0000720c */ /* 0x000fda0003f05270 */
[----:B------:R-:W0:Y:S01]  /*16410*/  @!P0 S2R R3, SR_CgaCtaId ;  /* 0x0000000000038919 */ /* 0x000e220000008800 */
[----:B------:R-:W-:-:S04]  /*16420*/  @!P0 MOV R0, 0x400 ;  /* 0x0000040000008802 */ /* 0x000fc80000000f00 */
[----:B0-----:R-:W-:-:S05]  /*16430*/  @!P0 LEA R22, R3, R0, 0x18 ;  /* 0x0000000003168211 */ /* 0x001fca00078ec0ff */
[----:B------:R0:W-:Y:S01]  /*16440*/  @!P0 STS.128 [R22+0x228d0], R16 ;  /* 0x0228d01016008388 */ /* 0x0001e20000000c00 */
[----:B------:R-:W-:Y:S06]  /*16450*/  BAR.ARV 0x5, 0x180 ;  /* 0x0146000000007b1d */ /* 0x000fec0000002000 */
.L_x_890:
[----:B------:R-:W-:Y:S02]  /*16460*/  ULDC UR4, c[0x0][0xc3c] ;  /* 0x00030f0000047ab9 */ /* 0x000fe40000000800 */
[----:B0-----:R-:W-:-:S13]  /*16470*/  ISETP.GE.AND P0, PT, R19, UR4, PT ;  /* 0x0000000413007c0c */ /* 0x001fda000bf06270 */
[----:B------:R-:W-:Y:S05]  /*16480*/  @!P0 BRA `(.L_x_902) ;  /* 0xffffffa400ec8947 */ /* 0x000fea000383ffff */
[----:B------:R-:W-:Y:S05]  /*16490*/  BSYNC B8 ;  /* 0x0000000000087941 */ /* 0x000fea0003800000 */
.L_x_803:
[----:B------:R-:W5:Y:S01]  /*164a0*/  LDL.LU R0, [R1+0x28] ;  /* 0x0000280001007983 */ /* 0x000f620000300800 */
[----:B------:R-:W-:Y:S01]  /*164b0*/  BSSY B0, `(.L_x_903) ;  /* 0x000000b000007945 */ /* 0x000fe20003800000 */
[----:B------:R-:W2:Y:S01]  /*164c0*/  S2R R5, SR_CgaCtaId ;  /* 0x0000000000057919 */ /* 0x000ea20000008800 */
[----:B-----5:R-:W-:-:S05]  /*164d0*/  VIADD R0, R0, 0x1 ;  /* 0x0000000100007836 */ /* 0x020fca0000000000 */
[----:B-1----:R-:W-:-:S04]  /*164e0*/  LEA.HI R2, R0, R0, RZ, 0x1 ;  /* 0x0000000000027211 */ /* 0x002fc800078f08ff */
[----:B------:R-:W-:Y:S02]  /*164f0*/  LOP3.LUT R3, R2, 0xfffffffe, RZ, 0xc0, !PT ;  /* 0xfffffffe02037812 */ /* 0x000fe400078ec0ff */
[----:B------:R-:W-:-:S03]  /*16500*/  MOV R2, 0x400 ;  /* 0x0000040000027802 */ /* 0x000fc60000000f00 */
[----:B------:R-:W-:Y:S01]  /*16510*/  IMAD.IADD R0, R0, 0x1, -R3 ;  /* 0x0000000100007824 */ /* 0x000fe200078e0a03 */
[----:B--23--:R-:W-:-:S04]  /*16520*/  LEA R4, R5, R2, 0x18 ;  /* 0x0000000205047211 */ /* 0x00cfc800078ec0ff */
[----:B------:R-:W-:-:S04]  /*16530*/  SHF.L.U32 R0, R0, 0x1f, RZ ;  /* 0x0000001f00007819 */ /* 0x000fc800000006ff */
[----:B------:R-:W0:Y:S02]  /*16540*/  SYNCS.PHASECHK.TRANS64.TRYWAIT P0, [R4+URZ+0x22820], R0 ;  /* 0x02282000040075a7 */ /* 0x000e24000800017f */
[----:B0-----:R-:W-:Y:S05]  /*16550*/  @!P0 BRA `(.L_x_904) ;  /* 0x0000004c005c8947 */ /* 0x001fea0003800000 */
.L_x_1089:
[----:B------:R-:W-:Y:S05]  /*16560*/  BSYNC B0 ;  /* 0x0000000000007941 */ /* 0x000fea0003800000 */
.L_x_903:
[----:B------:R-:W-:-:S03]  /*16570*/  UMOV UR4, 0xffffffff ;  /* 0xffffffff00047882 */ /* 0x000fc60000000000 */
[----:B------:R-:W-:Y:S05]  /*16580*/  BRA.DIV UR4, `(.L_x_905) ;  /* 0x0000004e04647947 */ /* 0x000fea000b800000 */
[----:B0-----:R-:W0:Y:S02]  /*16590*/  S2R R0, SR_TID.X ;  /* 0x0000000000007919 */ /* 0x001e240000002100 */
[----:B0-----:R-:W-:-:S04]  /*165a0*/  SHF.R.U32.HI R0, RZ, 0x5, R0 ;  /* 0x00000005ff007819 */ /* 0x001fc80000011600 */
[----:B------:R-:W-:-:S05]  /*165b0*/  LOP3.LUT R0, R0, 0x3, RZ, 0xc0, !PT ;  /* 0x0000000300007812 */ /* 0x000fca00078ec0ff */
[----:B------:R0:W1:Y:S02]  /*165c0*/  SHFL.IDX PT, R14, R0, RZ, 0x1f ;  /* 0x00001fff000e7589 */ /* 0x00006400000e0000 */
.L_x_1092:
[----:B-1----:R-:W-:-:S13]  /*165d0*/  ISETP.NE.AND P0, PT, R14, RZ, PT ;  /* 0x000000ff0e00720c */ /* 0x002fda0003f05270 */
[----:B------:R-:W-:Y:S05]  /*165e0*/  @P0 BRA `(.L_x_650) ;  /* 0x0000000000880947 */ /* 0x000fea0003800000 */
[----:B------:R-:W-:-:S03]  /*165f0*/  UMOV UR4, 0xffffffff ;  /* 0xffffffff00047882 */ /* 0x000fc60000000000 */
[----:B------:R-:W-:Y:S05]  /*16600*/  BRA.DIV UR4, `(.L_x_906) ;  /* 0x0000004e04787947 */ /* 0x000fea000b800000 */
[----:B------:R-:W-:-:S13]  /*16610*/  ELECT P6, URZ, PT ;  /* 0x00000000003f782f */ /* 0x000fda00038c0000 */
.L_x_1095:
[----:B------:R-:W-:Y:S05]  /*16620*/  @!P6 BRA `(.L_x_650) ;  /* 0x000000000078e947 */ /* 0x000fea0003800000 */
[----:B0-----:R-:W2:Y:S02]  /*16630*/  LDL.LU R0, [R1] ;  /* 0x0000000001007983 */ /* 0x001ea40000300800 */
[----:B--2---:R-:W-:-:S04]  /*16640*/  LOP3.LUT R0, R0, 0x2, RZ, 0xfc, !PT ;  /* 0x0000000200007812 */ /* 0x004fc800078efcff */
[----:B------:R-:W-:-:S13]  /*16650*/  ISETP.NE.AND P0, PT, R0, 0x3, PT ;  /* 0x000000030000780c */ /* 0x000fda0003f05270 */
[----:B------:R-:W-:Y:S05]  /*16660*/  @!P0 BRA `(.L_x_907) ;  /* 0x0000000000048947 */ /* 0x000fea0003800000 */
[----:B------:R-:W-:Y:S01]  /*16670*/  BPT.TRAP 0x1 ;  /* 0x000000040000795c */ /* 0x000fe20000300000 */
.L_x_907:
[C---:B------:R-:W-:Y:S01]  /*16680*/  IMAD R5, R25.reuse, 0x8, R4 ;  /* 0x0000000819057824 */ /* 0x040fe200078e0204 */
[----:B------:R-:W-:Y:S01]  /*16690*/  SHF.L.U32 R0, R26, 0x1f, RZ ;  /* 0x0000001f1a007819 */ /* 0x000fe200000006ff */
[----:B------:R-:W-:-:S03]  /*166a0*/  VIADD R25, R25, 0x1 ;  /* 0x0000000119197836 */ /* 0x000fc60000000000 */
[----:B------:R-:W0:Y:S02]  /*166b0*/  SYNCS.PHASECHK.TRANS64.TRYWAIT P1, [R5+URZ+0x22840], R0 ;  /* 0x02284000050075a7 */ /* 0x000e24000802017f */
[----:B------:R-:W-:-:S04]  /*166c0*/  ISETP.NE.AND P2, PT, R25, 0x2, PT ;  /* 0x000000021900780c */ /* 0x000fc80003f45270 */
[----:B------:R-:W-:Y:S01]  /*166d0*/  SEL R3, RZ, 0x1, P2 ;  /* 0x00000001ff037807 */ /* 0x000fe20001000000 */
[----:B0-----:R-:W-:Y:S08]  /*166e0*/  @!P1 BRA `(.L_x_908) ;  /* 0x0000004c00609947 */ /* 0x001ff00003800000 */
.L_x_1096:
[----:B------:R-:W-:Y:S02]  /*166f0*/  SEL R25, R25, RZ, P2 ;  /* 0x000000ff19197207 */ /* 0x000fe40001000000 */
[----:B------:R-:W-:Y:S01]  /*16700*/  LOP3.LUT R2, R26, R3, RZ, 0x3c, !PT ;  /* 0x000000031a027212 */ /* 0x000fe200078e3cff */
[----:B------:R-:W-:Y:S06]  /*16710*/  @!P0 BRA `(.L_x_909) ;  /* 0x0000000000048947 */ /* 0x000fec0003800000 */
[----:B------:R-:W-:Y:S01]  /*16720*/  BPT.TRAP 0x1 ;  /* 0x000000040000795c */ /* 0x000fe20000300000 */
.L_x_909:
[----:B------:R-:W-:Y:S01]  /*16730*/  IMAD R25, R25, 0x8, R4 ;  /* 0x0000000819197824 */ /* 0x000fe200078e0204 */
[----:B------:R-:W-:-:S04]  /*16740*/  SHF.L.U32 R2, R2, 0x1f, RZ ;  /* 0x0000001f02027819 */ /* 0x000fc800000006ff */
[----:B------:R-:W1:Y:S02]  /*16750*/  SYNCS.PHASECHK.TRANS64.TRYWAIT P1, [R25+URZ+0x22840], R2 ;  /* 0x02284002190075a7 */ /* 0x000e64000802017f */
[----:B-1----:R-:W-:Y:S05]  /*16760*/  @!P1 BRA `(.L_x_910) ;  /* 0x0000004c00549947 */ /* 0x002fea0003800000 */
.L_x_1097:
[----:B------:R-:W-:Y:S05]  /*16770*/  @!P0 BRA `(.L_x_911) ;  /* 0x0000000000048947 */ /* 0x000fea0003800000 */
[----:B------:R-:W-:Y:S01]  /*16780*/  BPT.TRAP 0x1 ;  /* 0x000000040000795c */ /* 0x000fe20000300000 */
.L_x_911:
[----:B------:R-:W2:Y:S02]  /*16790*/  SYNCS.PHASECHK.TRANS64.TRYWAIT P1, [R5+URZ+0x22860], R0 ;  /* 0x02286000050075a7 */ /* 0x000ea4000802017f */
[----:B--2---:R-:W-:Y:S05]  /*167a0*/  @!P1 BRA `(.L_x_912) ;  /* 0x0000004c00589947 */ /* 0x004fea0003800000 */
.L_x_1098:
[----:B------:R-:W-:Y:S05]  /*167b0*/  @!P0 BRA `(.L_x_913) ;  /* 0x0000000000048947 */ /* 0x000fea0003800000 */
[----:B------:R-:W-:Y:S01]  /*167c0*/  BPT.TRAP 0x1 ;  /* 0x000000040000795c */ /* 0x000fe20000300000 */
.L_x_913:
[----:B---3--:R3:W0:Y:S02]  /*167d0*/  SYNCS.PHASECHK.TRANS64.TRYWAIT P0, [R25+URZ+0x22860], R2 ;  /* 0x02286002190075a7 */ /* 0x008624000800017f */
[----:B0-----:R-:W-:Y:S05]  /*167e0*/  @!P0 NANOSLEEP.SYNCS 0x989680 ;  /* 0x009896800000895d */ /* 0x001fea0003900000 */
[----:B------:R-:W0:Y:S02]  /*167f0*/  @!P0 SYNCS.PHASECHK.TRANS64 P0, [R25+URZ+0x22860], R2 ;  /* 0x02286002190085a7 */ /* 0x000e24000800007f */
[----:B0-----:R-:W-:Y:S05]  /*16800*/  @!P0 BRA `(.L_x_913) ;  /* 0xfffffffc00f08947 */ /* 0x001fea000383ffff */
.L_x_650:
[----:B------:R-:W-:Y:S05]  /*16810*/  BSYNC B9 ;  /* 0x0000000000097941 */ /* 0x000fea0003800000 */
.L_x_647:
[----:B------:R-:W-:Y:S05]  /*16820*/  EXIT ;  /* 0x000000000000794d */ /* 0x000fea0003800000 */
.L_x_668:
[----:B0-----:R0:W1:Y:S02]  /*16830*/  SYNCS.PHASECHK.TRANS64.TRYWAIT P5, [R89+URZ+0x22890], R101 ;  /* 0x02289065590075a7 */ /* 0x00106400080a017f */
[----:B-1----:R-:W-:Y:S05]  /*16840*/  @!P5 NANOSLEEP.SYNCS 0x989680 ;  /* 0x009896800000d95d */ /* 0x002fea0003900000 */
[----:B------:R-:W1:Y:S02]  /*16850*/  @!P5 SYNCS.PHASECHK.TRANS64 P5, [R89+URZ+0x22890], R101 ;  /* 0x022890655900d5a7 */ /* 0x000e6400080a007f */
[----:B-1----:R-:W-:Y:S05]  /*16860*/  @!P5 BRA `(.L_x_668) ;  /* 0xfffffffc00f0d947 */ /* 0x002fea000383ffff */
[----:B------:R-:W-:Y:S05]  /*16870*/  BRA `(.L_x_914) ;  /* 0xfffffec400087947 */ /* 0x000fea000383ffff */
.L_x_669:
        /* <DEDUP_REMOVED lines=8> */
.L_x_916:
[----:B------:R-:W-:Y:S05]  /*16900*/  BSYNC B1 ;  /* 0x0000000000017941 */ /* 0x000fea0003800000 */
.L_x_915:
[----:B------:R-:W-:Y:S02]  /*16910*/  IMAD.MOV.U32 R13, RZ, RZ, R102 ;  /* 0x000000ffff0d7224 */ /* 0x000fe400078e0066 */
[----:B------:R-:W-:Y:S02]  /*16920*/  IMAD.MOV.U32 R12, RZ, RZ, RZ ;  /* 0x000000ffff0c7224 */ /* 0x000fe400078e00ff */
[----:B------:R-:W-:Y:S02]  /*16930*/  IMAD.MOV.U32 R11, RZ, RZ, 0x1c1f ;  /* 0x00001c1fff0b7424 */ /* 0x000fe400078e00ff */
[----:B------:R-:W-:Y:S02]  /*16940*/  IMAD.MOV.U32 R15, RZ, RZ, -0x1 ;  /* 0xffffffffff0f7424 */ /* 0x000fe400078e00ff */
[----:B------:R-:W-:-:S07]  /*16950*/  IMAD.MOV.U32 R55, RZ, RZ, R14 ;  /* 0x000000ffff377224 */ /* 0x000fce00078e000e */
[----:B------:R-:W-:Y:S05]  /*16960*/  WARPSYNC.COLLECTIVE R15, `(.L_x_917) ;  /* 0x000000000f087348 */ /* 0x000fea0003c00000 */
[----:B------:R0:W1:Y:S02]  /*16970*/  SHFL.IDX P6, R14, R13, R12, R11 ;  /* 0x0000000c0d0e7389 */ /* 0x00006400000c000b */
[----:B01----:R-:W-:Y:S01]  /*16980*/  ENDCOLLECTIVE ;  /* 0x000000000000791b */ /* 0x003fe20003800000 */
.L_x_917:
[----:B------:R-:W-:Y:S01]  /*16990*/  IMAD.MOV.U32 R93, RZ, RZ, R14 ;  /* 0x000000ffff5d7224 */ /* 0x000fe200078e000e */
[----:B------:R-:W-:Y:S06]  /*169a0*/  BRA `(.L_x_918) ;  /* 0xfffffec000d07947 */ /* 0x000fec000383ffff */
.L_x_678:
[----:B------:R-:W-:Y:S01]  /*169b0*/  BSSY B1, `(.L_x_919) ;  /* 0x0000008000017945 */ /* 0x000fe20003800000 */
[----:B0---4-:R-:W-:Y:S02]  /*169c0*/  IMAD.MOV.U32 R13, RZ, RZ, R103 ;  /* 0x000000ffff0d7224 */ /* 0x011fe400078e0067 */
[----:B------:R-:W-:Y:S02]  /*169d0*/  IMAD.MOV.U32 R12, RZ, RZ, 0x1 ;  /* 0x00000001ff0c7424 */ /* 0x000fe400078e00ff */
[----:B------:R-:W-:Y:S02]  /*169e0*/  IMAD.MOV.U32 R11, RZ, RZ, 0x1c1f ;  /* 0x00001c1fff0b7424 */ /* 0x000fe400078e00ff */
[----:B------:R-:W-:-:S07]  /*169f0*/  IMAD.MOV.U32 R15, RZ, RZ, -0x1 ;  /* 0xffffffffff0f7424 */ /* 0x000fce00078e00ff */
[----:B-123--:R-:W-:Y:S05]  /*16a00*/  WARPSYNC.COLLECTIVE R15, `(.L_x_920) ;  /* 0x000000000f087348 */ /* 0x00efea0003c00000 */
[----:B------:R0:W4:Y:S02]  /*16a10*/  SHFL.IDX P6, R14, R13, R12, R11 ;  /* 0x0000000c0d0e7389 */ /* 0x00012400000c000b */
[----:B01234-:R-:W-:Y:S01]  /*16a20*/  ENDCOLLECTIVE ;  /* 0x000000000000791b */ /* 0x01ffe20003800000 */
.L_x_920:
[----:B------:R-:W-:Y:S05]  /*16a30*/  BSYNC B1 ;  /* 0x0000000000017941 */ /* 0x000fea0003800000 */
.L_x_919:
[----:B------:R-:W-:Y:S02]  /*16a40*/  IMAD.MOV.U32 R13, RZ, RZ, R102 ;  /* 0x000000ffff0d7224 */ /* 0x000fe400078e0066 */
[----:B------:R-:W-:Y:S02]  /*16a50*/  IMAD.MOV.U32 R12, RZ, RZ, 0x1 ;  /* 0x00000001ff0c7424 */ /* 0x000fe400078e00ff */
[----:B------:R-:W-:Y:S02]  /*16a60*/  IMAD.MOV.U32 R11, RZ, RZ, 0x1c1f ;  /* 0x00001c1fff0b7424 */ /* 0x000fe400078e00ff */
[----:B------:R-:W-:Y:S02]  /*16a70*/  IMAD.MOV.U32 R15, RZ, RZ, -0x1 ;  /* 0xffffffffff0f7424 */ /* 0x000fe400078e00ff */
[----:B------:R-:W-:-:S07]  /*16a80*/  IMAD.MOV.U32 R103, RZ, RZ, R14 ;  /* 0x000000ffff677224 */ /* 0x000fce00078e000e */
[----:B------:R-:W-:Y:S05]  /*16a90*/  WARPSYNC.COLLECTIVE R15, `(.L_x_921) ;  /* 0x000000000f087348 */ /* 0x000fea0003c00000 */
[----:B------:R0:W1:Y:S02]  /*16aa0*/  SHFL.IDX P6, R14, R13, R12, R11 ;  /* 0x0000000c0d0e7389 */ /* 0x00006400000c000b */
[----:B01----:R-:W-:Y:S01]  /*16ab0*/  ENDCOLLECTIVE ;  /* 0x000000000000791b */ /* 0x003fe20003800000 */
.L_x_921:
[----:B------:R-:W-:Y:S01]  /*16ac0*/  IMAD.MOV.U32 R47, RZ, RZ, R14 ;  /* 0x000000ffff2f7224 */ /* 0x000fe200078e000e */
[----:B------:R-:W-:Y:S06]  /*16ad0*/  BRA `(.L_x_922) ;  /* 0xfffffec800647947 */ /* 0x000fec000383ffff */
.L_x_688:
[----:B-1----:R1:W2:Y:S02]  /*16ae0*/  SYNCS.PHASECHK.TRANS64.TRYWAIT P4, [R89+URZ+0x22890], R101 ;  /* 0x02289065590075a7 */ /* 0x0022a4000808017f */
[----:B--2---:R-:W-:Y:S05]  /*16af0*/  @!P4 NANOSLEEP.SYNCS 0x989680 ;  /* 0x009896800000c95d */ /* 0x004fea0003900000 */
[----:B------:R-:W2:Y:S02]  /*16b00*/  @!P4 SYNCS.PHASECHK.TRANS64 P4, [R89+URZ+0x22890], R101 ;  /* 0x022890655900c5a7 */ /* 0x000ea4000808007f */
[----:B--2---:R-:W-:Y:S05]  /*16b10*/  @!P4 BRA `(.L_x_688) ;  /* 0xfffffffc00f0c947 */ /* 0x004fea000383ffff */
[----:B------:R-:W-:Y:S05]  /*16b20*/  BRA `(.L_x_923) ;  /* 0xfffffed400587947 */ /* 0x000fea000383ffff */
.L_x_689:
        /* <DEDUP_REMOVED lines=8> */
.L_x_925:
[----:B------:R-:W-:Y:S05]  /*16bb0*/  BSYNC B1 ;  /* 0x0000000000017941 */ /* 0x000fea0003800000 */
.L_x_924:
        /* <DEDUP_REMOVED lines=8> */
.L_x_926:
[----:B------:R-:W-:Y:S01]  /*16c40*/  IMAD.MOV.U32 R94, RZ, RZ, R14 ;  /* 0x000000ffff5e7224 */ /* 0x000fe200078e000e */
[----:B------:R-:W-:Y:S06]  /*16c50*/  BRA `(.L_x_927) ;  /* 0xfffffed400247947 */ /* 0x000fec000383ffff */
.L_x_694:
[----:B------:R-:W-:Y:S01]  /*16c60*/  BSSY B1, `(.L_x_928) ;  /* 0x0000008000017945 */ /* 0x000fe20003800000 */
[----:B----4-:R-:W-:Y:S02]  /*16c70*/  IMAD.MOV.U32 R13, RZ, RZ, R103 ;  /* 0x000000ffff0d7224 */ /* 0x010fe400078e0067 */
[----:B------:R-:W-:Y:S02]  /*16c80*/  IMAD.MOV.U32 R12, RZ, RZ, 0x1 ;  /* 0x00000001ff0c7424 */ /* 0x000fe400078e00ff */
[----:B------:R-:W-:Y:S02]  /*16c90*/  IMAD.MOV.U32 R11, RZ, RZ, 0x1c1f ;  /* 0x00001c1fff0b7424 */ /* 0x000fe400078e00ff */
[----:B------:R-:W-:-:S07]  /*16ca0*/  IMAD.MOV.U32 R15, RZ, RZ, -0x1 ;  /* 0xffffffffff0f7424 */ /* 0x000fce00078e00ff */
[----:B0123--:R-:W-:Y:S05]  /*16cb0*/  WARPSYNC.COLLECTIVE R15, `(.L_x_929) ;  /* 0x000000000f087348 */ /* 0x00ffea0003c00000 */
[----:B------:R4:W0:Y:S02]  /*16cc0*/  SHFL.IDX P6, R14, R13, R12, R11 ;  /* 0x0000000c0d0e7389 */ /* 0x00082400000c000b */
[----:B01234-:R-:W-:Y:S01]  /*16cd0*/  ENDCOLLECTIVE ;  /* 0x000000000000791b */ /* 0x01ffe20003800000 */
.L_x_929:
[----:B------:R-:W-:Y:S05]  /*16ce0*/  BSYNC B1 ;  /* 0x0000000000017941 */ /* 0x000fea0003800000 */
.L_x_928:
        /* <DEDUP_REMOVED lines=8> */
.L_x_930:
[----:B------:R-:W-:Y:S01]  /*16d70*/  IMAD.MOV.U32 R102, RZ, RZ, R14 ;  /* 0x000000ffff667224 */ /* 0x000fe200078e000e */
[----:B------:R-:W-:Y:S06]  /*16d80*/  BRA `(.L_x_931) ;  /* 0xfffffed800c07947 */ /* 0x000fec000383ffff */
.L_x_699:
[----:B0-----:R0:W1:Y:S02]  /*16d90*/  SYNCS.PHASECHK.TRANS64.TRYWAIT P2, [R89+URZ+0x22890], R101 ;  /* 0x02289065590075a7 */ /* 0x001064000804017f */
[----:B-1----:R-:W-:Y:S05]  /*16da0*/  @!P2 NANOSLEEP.SYNCS 0x989680 ;  /* 0x009896800000a95d */ /* 0x002fea0003900000 */
[----:B------:R-:W1:Y:S02]  /*16db0*/  @!P2 SYNCS.PHASECHK.TRANS64 P2, [R89+URZ+0x22890], R101 ;  /* 0x022890655900a5a7 */ /* 0x000e64000804007f */
[----:B-1----:R-:W-:Y:S05]  /*16dc0*/  @!P2 BRA `(.L_x_699) ;  /* 0xfffffffc00f0a947 */ /* 0x002fea000383ffff */
[----:B------:R-:W-:Y:S05]  /*16dd0*/  BRA `(.L_x_932) ;  /* 0xfffffee000bc7947 */ /* 0x000fea000383ffff */
.L_x_700:
        /* <DEDUP_REMOVED lines=8> */
.L_x_934:
[----:B------:R-:W-:Y:S05]  /*16e60*/  BSYNC B1 ;  /* 0x0000000000017941 */ /* 0x000fea0003800000 */
.L_x_933:
        /* <DEDUP_REMOVED lines=8> */
.L_x_935:
[----:B------:R-:W-:Y:S05]  /*16ef0*/  BRA `(.L_x_936) ;  /* 0xfffffee000e47947 */ /* 0x000fea000383ffff */
.L_x_703:
[----:B------:R-:W-:Y:S01]  /*16f00*/  BSSY B1, `(.L_x_937) ;  /* 0x0000008000017945 */ /* 0x000fe20003800000 */
[----:B----4-:R-:W-:Y:S02]  /*16f10*/  IMAD.MOV.U32 R13, RZ, RZ, R41 ;  /* 0x000000ffff0d7224 */ /* 0x010fe400078e0029 */
[----:B------:R-:W-:Y:S02]  /*16f20*/  IMAD.MOV.U32 R12, RZ, RZ, 0x1 ;  /* 0x00000001ff0c7424 */ /* 0x000fe400078e00ff */
[----:B------:R-:W-:Y:S02]  /*16f30*/  IMAD.MOV.U32 R11, RZ, RZ, 0x1c1f ;  /* 0x00001c1fff0b7424 */ /* 0x000fe400078e00ff */
[----:B------:R-:W-:-:S07]  /*16f40*/  IMAD.MOV.U32 R15, RZ, RZ, -0x1 ;  /* 0xffffffffff0f7424 */ /* 0x000fce00078e00ff */
[----:B0123--:R-:W-:Y:S05]  /*16f50*/  WARPSYNC.COLLECTIVE R15, `(.L_x_938) ;  /* 0x000000000f087348 */ /* 0x00ffea0003c00000 */
[----:B---3--:R3:W4:Y:S02]  /*16f60*/  SHFL.IDX P6, R14, R13, R12, R11 ;  /* 0x0000000c0d0e7389 */ /* 0x00872400000c000b */
[----:B01234-:R-:W-:Y:S01]  /*16f70*/  ENDCOLLECTIVE ;  /* 0x000000000000791b */ /* 0x01ffe20003800000 */
.L_x_938:
[----:B------:R-:W-:Y:S05]  /*16f80*/  BSYNC B1 ;  /* 0x0000000000017941 */ /* 0x000fea0003800000 */
.L_x_937:
        /* <DEDUP_REMOVED lines=8> */
.L_x_939:
[----:B------:R-:W-:Y:S05]  /*17010*/  BRA `(.L_x_940) ;  /* 0xfffffee000e47947 */ /* 0x000fea000383ffff */
.L_x_707:
[----:B------:R0:W0:Y:S02]  /*17020*/  SYNCS.PHASECHK.TRANS64.TRYWAIT P3, [R89+URZ+0x228b0], R101 ;  /* 0x0228b065590075a7 */ /* 0x000024000806017f */
[----:B0-----:R-:W-:Y:S05]  /*17030*/  @!P3 NANOSLEEP.SYNCS 0x989680 ;  /* 0x009896800000b95d */ /* 0x001fea0003900000 */
[----:B------:R-:W0:Y:S02]  /*17040*/  @!P3 SYNCS.PHASECHK.TRANS64 P3, [R89+URZ+0x228b0], R101 ;  /* 0x0228b0655900b5a7 */ /* 0x000e24000806007f */
[----:B0-----:R-:W-:Y:S05]  /*17050*/  @!P3 BRA `(.L_x_707) ;  /* 0xfffffffc00f0b947 */ /* 0x001fea000383ffff */
[----:B------:R-:W-:Y:S05]  /*17060*/  BRA `(.L_x_941) ;  /* 0xfffffee4005c7947 */ /* 0x000fea000383ffff */
.L_x_715:
[----:B------:R-:W0:Y:S01]  /*17070*/  S2R R6, SR_TID.X ;  /* 0x0000000000067919 */ /* 0x000e220000002100 */
[----:B------:R-:W-:Y:S01]  /*17080*/  BSSY B0, `(.L_x_942) ;  /* 0x000000c000007945 */ /* 0x000fe20003800000 */
[----:B------:R-:W-:Y:S02]  /*17090*/  IMAD.MOV.U32 R12, RZ, RZ, RZ ;  /* 0x000000ffff0c7224 */ /* 0x000fe400078e00ff */
[----:B------:R-:W-:Y:S02]  /*170a0*/  IMAD.MOV.U32 R11, RZ, RZ, 0x1f ;  /* 0x0000001fff0b7424 */ /* 0x000fe400078e00ff */
[----:B------:R-:W-:Y:S02]  /*170b0*/  IMAD.MOV.U32 R15, RZ, RZ, -0x1 ;  /* 0xffffffffff0f7424 */ /* 0x000fe400078e00ff */
[----:B0-----:R-:W-:-:S05]  /*170c0*/  VIADD R6, R6, 0xffffff80 ;  /* 0xffffff8006067836 */ /* 0x001fca0000000000 */
[----:B------:R-:W-:-:S04]  /*170d0*/  SHF.R.S32.HI R3, RZ, 0x1f, R6 ;  /* 0x0000001fff037819 */ /* 0x000fc80000011406 */
[----:B------:R-:W-:-:S04]  /*170e0*/  LEA.HI R3, R3, R6, RZ, 0x7 ;  /* 0x0000000603037211 */ /* 0x000fc800078f38ff */
[----:B------:R-:W-:-:S05]  /*170f0*/  SHF.R.S32.HI R3, RZ, 0x7, R3 ;  /* 0x00000007ff037819 */ /* 0x000fca0000011403 */
[----:B------:R-:W-:-:S07]  /*17100*/  IMAD.MOV.U32 R13, RZ, RZ, R3 ;  /* 0x000000ffff0d7224 */ /* 0x000fce00078e0003 */
[----:B-----5:R-:W-:Y:S05]  /*17110*/  WARPSYNC.COLLECTIVE R15, `(.L_x_943) ;  /* 0x000000000f087348 */ /* 0x020fea0003c00000 */
[----:B------:R0:W1:Y:S02]  /*17120*/  SHFL.IDX P6, R14, R13, R12, R11 ;  /* 0x0000000c0d0e7389 */ /* 0x00006400000c000b */
[----:B01---5:R-:W-:Y:S01]  /*17130*/  ENDCOLLECTIVE ;  /* 0x000000000000791b */ /* 0x023fe20003800000 */
.L_x_943:
[----:B------:R-:W-:Y:S05]  /*17140*/  BSYNC B0 ;  /* 0x0000000000007941 */ /* 0x000fea0003800000 */
.L_x_942:
[----:B------:R-:W-:Y:S05]  /*17150*/  BRA `(.L_x_944) ;  /* 0xfffffef0009c7947 */ /* 0x000fea000383ffff */
.L_x_727:
        /* <DEDUP_REMOVED lines=8> */
.L_x_946:
[----:B------:R-:W-:Y:S05]  /*171e0*/  BSYNC B1 ;  /* 0x0000000000017941 */ /* 0x000fea0003800000 */
.L_x_945:
        /* <DEDUP_REMOVED lines=8> */
.L_x_947:
[----:B------:R-:W-:Y:S02]  /*17270*/  IMAD.MOV.U32 R13, RZ, RZ, R27 ;  /* 0x000000ffff0d7224 */ /* 0x000fe400078e001b */
[----:B------:R-:W-:-:S07]  /*17280*/  IMAD.MOV.U32 R0, RZ, RZ, R14 ;  /* 0x000000ffff007224 */ /* 0x000fce00078e000e */
[----:B------:R-:W-:Y:S05]  /*17290*/  WARPSYNC.COLLECTIVE R15, `(.L_x_948) ;  /* 0x000000000f087348 */ /* 0x000fea0003c00000 */
[----:B------:R0:W1:Y:S02]  /*172a0*/  SHFL.IDX P6, R14, R13, R12, R11 ;  /* 0x0000000c0d0e7389 */ /* 0x00006400000c000b */
[----:B01----:R-:W-:Y:S01]  /*172b0*/  ENDCOLLECTIVE ;  /* 0x000000000000791b */ /* 0x003fe20003800000 */
.L_x_948:
[----:B------:R-:W-:Y:S02]  /*172c0*/  IMAD.MOV.U32 R13, RZ, RZ, R26 ;  /* 0x000000ffff0d7224 */ /* 0x000fe400078e001a */
[----:B------:R-:W-:-:S07]  /*172d0*/  IMAD.MOV.U32 R5, RZ, RZ, R14 ;  /* 0x000000ffff057224 */ /* 0x000fce00078e000e */
[----:B------:R-:W-:Y:S05]  /*172e0*/  WARPSYNC.COLLECTIVE R15, `(.L_x_949) ;  /* 0x000000000f087348 */ /* 0x000fea0003c00000 */
[----:B------:R0:W1:Y:S02]  /*172f0*/  SHFL.IDX P6, R14, R13, R12, R11 ;  /* 0x0000000c0d0e7389 */ /* 0x00006400000c000b */
[----:B01----:R-:W-:Y:S01]  /*17300*/  ENDCOLLECTIVE ;  /* 0x000000000000791b */ /* 0x003fe20003800000 */
.L_x_949:
[----:B------:R-:W-:Y:S05]  /*17310*/  BRA `(.L_x_950) ;  /* 0xfffffef400a47947 */ /* 0x000fea000383ffff */
.L_x_731:
[----:B0-----:R0:W1:Y:S02]  /*17320*/  SYNCS.PHASECHK.TRANS64.TRYWAIT P0, [R19+URZ+0x22800], R26 ;  /* 0x0228001a130075a7 */ /* 0x001064000800017f */
[----:B-1----:R-:W-:Y:S05]  /*17330*/  @!P0 NANOSLEEP.SYNCS 0x989680 ;  /* 0x009896800000895d */ /* 0x002fea0003900000 */
[----:B------:R-:W1:Y:S02]  /*17340*/  @!P0 SYNCS.PHASECHK.TRANS64 P0, [R19+URZ+0x22800], R26 ;  /* 0x0228001a130085a7 */ /* 0x000e64000800007f */
[----:B-1----:R-:W-:Y:S05]  /*17350*/  @!P0 BRA `(.L_x_731) ;  /* 0xfffffffc00f08947 */ /* 0x002fea000383ffff */
[----:B------:R-:W-:Y:S05]  /*17360*/  BRA `(.L_x_951) ;  /* 0xfffffef800b47947 */ /* 0x000fea000383ffff */
.L_x_739:
        /* <DEDUP_REMOVED lines=8> */
.L_x_953:
[----:B------:R-:W-:Y:S05]  /*173f0*/  BSYNC B1 ;  /* 0x0000000000017941 */ /* 0x000fea0003800000 */
.L_x_952:
        /* <DEDUP_REMOVED lines=8> */
.L_x_954:
[----:B------:R-:W-:Y:S02]  /*17480*/  IMAD.MOV.U32 R13, RZ, RZ, R27 ;  /* 0x000000ffff0d7224 */ /* 0x000fe400078e001b */
[----:B------:R-:W-:-:S07]  /*17490*/  IMAD.MOV.U32 R3, RZ, RZ, R14 ;  /* 0x000000ffff037224 */ /* 0x000fce00078e000e */
[----:B------:R-:W-:Y:S05]  /*174a0*/  WARPSYNC.COLLECTIVE R15, `(.L_x_955) ;  /* 0x000000000f087348 */ /* 0x000fea0003c00000 */
[----:B------:R0:W1:Y:S02]  /*174b0*/  SHFL.IDX P6, R14, R13, R12, R11 ;  /* 0x0000000c0d0e7389 */ /* 0x00006400000c000b */
[----:B01----:R-:W-:Y:S01]  /*174c0*/  ENDCOLLECTIVE ;  /* 0x000000000000791b */ /* 0x003fe20003800000 */
.L_x_955:
[----:B------:R-:W-:Y:S02]  /*174d0*/  IMAD.MOV.U32 R13, RZ, RZ, R26 ;  /* 0x000000ffff0d7224 */ /* 0x000fe400078e001a */
[----:B------:R-:W-:-:S07]  /*174e0*/  IMAD.MOV.U32 R20, RZ, RZ, R14 ;  /* 0x000000ffff147224 */ /* 0x000fce00078e000e */
[----:B------:R-:W-:Y:S05]  /*174f0*/  WARPSYNC.COLLECTIVE R15, `(.L_x_956) ;  /* 0x000000000f087348 */ /* 0x000fea0003c00000 */
[----:B------:R0:W1:Y:S02]  /*17500*/  SHFL.IDX P6, R14, R13, R12, R11 ;  /* 0x0000000c0d0e7389 */ /* 0x00006400000c000b */
[----:B01----:R-:W-:Y:S01]  /*17510*/  ENDCOLLECTIVE ;  /* 0x000000000000791b */ /* 0x003fe20003800000 */
.L_x_956:
[----:B------:R-:W-:Y:S05]  /*17520*/  BRA `(.L_x_957) ;  /* 0xffffff0400247947 */ /* 0x000fea000383ffff */
.L_x_743:
[----:B0-----:R0:W1:Y:S02]  /*17530*/  SYNCS.PHASECHK.TRANS64.TRYWAIT P1, [R19+URZ+0x22800], R24 ;  /* 0x02280018130075a7 */ /* 0x001064000802017f */
[----:B-1----:R-:W-:Y:S05]  /*17540*/  @!P1 NANOSLEEP.SYNCS 0x989680 ;  /* 0x009896800000995d */ /* 0x002fea0003900000 */
[----:B------:R-:W1:Y:S02]  /*17550*/  @!P1 SYNCS.PHASECHK.TRANS64 P1, [R19+URZ+0x22800], R24 ;  /* 0x02280018130095a7 */ /* 0x000e64000802007f */
[----:B-1----:R-:W-:Y:S05]  /*17560*/  @!P1 BRA `(.L_x_743) ;  /* 0xfffffffc00f09947 */ /* 0x002fea000383ffff */
[----:B------:R-:W-:Y:S05]  /*17570*/  BRA `(.L_x_958) ;  /* 0xffffff0800047947 */ /* 0x000fea000383ffff */
.L_x_749:
[----:B--2---:R2:W4:Y:S02]  /*17580*/  SYNCS.PHASECHK.TRANS64.TRYWAIT P1, [R8+URZ+0x22830], R73 ;  /* 0x02283049080075a7 */ /* 0x004524000802017f */
[----:B----4-:R-:W-:Y:S05]  /*17590*/  @!P1 NANOSLEEP.SYNCS 0x989680 ;  /* 0x009896800000995d */ /* 0x010fea0003900000 */
[----:B------:R-:W4:Y:S02]  /*175a0*/  @!P1 SYNCS.PHASECHK.TRANS64 P1, [R8+URZ+0x22830], R73 ;  /* 0x02283049080095a7 */ /* 0x000f24000802007f */
[----:B----4-:R-:W-:Y:S05]  /*175b0*/  @!P1 BRA `(.L_x_749) ;  /* 0xfffffffc00f09947 */ /* 0x010fea000383ffff */
[----:B------:R-:W-:Y:S05]  /*175c0*/  BRA `(.L_x_748) ;  /* 0xffffff1400387947 */ /* 0x000fea000383ffff */
.L_x_755:
[----:B-1----:R1:W2:Y:S02]  /*175d0*/  SYNCS.PHASECHK.TRANS64.TRYWAIT P1, [R8+URZ+0x22850], R73 ;  /* 0x02285049080075a7 */ /* 0x0022a4000802017f */
[----:B--2---:R-:W-:Y:S05]  /*175e0*/  @!P1 NANOSLEEP.SYNCS 0x989680 ;  /* 0x009896800000995d */ /* 0x004fea0003900000 */
[----:B------:R-:W2:Y:S02]  /*175f0*/  @!P1 SYNCS.PHASECHK.TRANS64 P1, [R8+URZ+0x22850], R73 ;  /* 0x02285049080095a7 */ /* 0x000ea4000802007f */
[----:B--2---:R-:W-:Y:S05]  /*17600*/  @!P1 BRA `(.L_x_755) ;  /* 0xfffffffc00f09947 */ /* 0x004fea000383ffff */
[----:B------:R-:W-:Y:S05]  /*17610*/  BRA `(.L_x_754) ;  /* 0xffffff2800e07947 */ /* 0x000fea000383ffff */
.L_x_761:
[----:B-1----:R1:W2:Y:S02]  /*17620*/  SYNCS.PHASECHK.TRANS64.TRYWAIT P2, [R9+URZ+0x22830], R10 ;  /* 0x0228300a090075a7 */ /* 0x0022a4000804017f */
[----:B--2---:R-:W-:Y:S05]  /*17630*/  @!P2 NANOSLEEP.SYNCS 0x989680 ;  /* 0x009896800000a95d */ /* 0x004fea0003900000 */
[----:B------:R-:W2:Y:S02]  /*17640*/  @!P2 SYNCS.PHASECHK.TRANS64 P2, [R9+URZ+0x22830], R10 ;  /* 0x0228300a0900a5a7 */ /* 0x000ea4000804007f */
[----:B--2---:R-:W-:Y:S05]  /*17650*/  @!P2 BRA `(.L_x_761) ;  /* 0xfffffffc00f0a947 */ /* 0x004fea000383ffff */
[----:B------:R-:W-:Y:S05]  /*17660*/  BRA `(.L_x_760) ;  /* 0xffffff30001c7947 */ /* 0x000fea000383ffff */
.L_x_767:
[----:B-1----:R1:W3:Y:S02]  /*17670*/  SYNCS.PHASECHK.TRANS64.TRYWAIT P2, [R9+URZ+0x22850], R10 ;  /* 0x0228500a090075a7 */ /* 0x0022e4000804017f */
[----:B---3--:R-:W-:Y:S05]  /*17680*/  @!P2 NANOSLEEP.SYNCS 0x989680 ;  /* 0x009896800000a95d */ /* 0x008fea0003900000 */
[----:B------:R-:W3:Y:S02]  /*17690*/  @!P2 SYNCS.PHASECHK.TRANS64 P2, [R9+URZ+0x22850], R10 ;  /* 0x0228500a0900a5a7 */ /* 0x000ee4000804007f */
[----:B---3--:R-:W-:Y:S05]  /*176a0*/  @!P2 BRA `(.L_x_767) ;  /* 0xfffffffc00f0a947 */ /* 0x008fea000383ffff */
[----:B------:R-:W-:Y:S05]  /*176b0*/  BRA `(.L_x_766) ;  /* 0xffffff4800847947 */ /* 0x000fea000383ffff */
.L_x_783:
[----:B------:R-:W-:Y:S02]  /*176c0*/  IMAD.MOV.U32 R13, RZ, RZ, R4 ;  /* 0x000000ffff0d7224 */ /* 0x000fe400078e0004 */
[----:B------:R-:W-:Y:S02]  /*176d0*/  IMAD.MOV.U32 R12, RZ, RZ, RZ ;  /* 0x000000ffff0c7224 */ /* 0x000fe400078e00ff */
[----:B------:R-:W-:Y:S02]  /*176e0*/  IMAD.MOV.U32 R11, RZ, RZ, 0x181f ;  /* 0x0000181fff0b7424 */ /* 0x000fe400078e00ff */
[----:B------:R-:W-:-:S07]  /*176f0*/  IMAD.MOV.U32 R15, RZ, RZ, -0x1 ;  /* 0xffffffffff0f7424 */ /* 0x000fce00078e00ff */
[----:B-1----:R-:W-:Y:S05]  /*17700*/  WARPSYNC.COLLECTIVE R15, `(.L_x_959) ;  /* 0x000000000f087348 */ /* 0x002fea0003c00000 */
[----:B------:R0:W2:Y:S02]  /*17710*/  SHFL.IDX P6, R14, R13, R12, R11 ;  /* 0x0000000c0d0e7389 */ /* 0x0000a400000c000b */
[----:B012---:R-:W-:Y:S01]  /*17720*/  ENDCOLLECTIVE ;  /* 0x000000000000791b */ /* 0x007fe20003800000 */
.L_x_959:
[----:B------:R-:W-:Y:S02]  /*17730*/  IMAD.MOV.U32 R13, RZ, RZ, R3 ;  /* 0x000000ffff0d7224 */ /* 0x000fe400078e0003 */
[----:B------:R-:W-:-:S07]  /*17740*/  IMAD.MOV.U32 R0, RZ, RZ, R14 ;  /* 0x000000ffff007224 */ /* 0x000fce00078e000e */
[----:B------:R-:W-:Y:S05]  /*17750*/  WARPSYNC.COLLECTIVE R15, `(.L_x_960) ;  /* 0x000000000f087348 */ /* 0x000fea0003c00000 */
[----:B------:R0:W1:Y:S02]  /*17760*/  SHFL.IDX P6, R14, R13, R12, R11 ;  /* 0x0000000c0d0e7389 */ /* 0x00006400000c000b */
[----:B01----:R-:W-:Y:S01]  /*17770*/  ENDCOLLECTIVE ;  /* 0x000000000000791b */ /* 0x003fe20003800000 */
.L_x_960:
[----:B------:R-:W-:Y:S05]  /*17780*/  BRA `(.L_x_961) ;  /* 0xffffff8000247947 */ /* 0x000fea000383ffff */
.L_x_786:
        /* <DEDUP_REMOVED lines=8> */
.L_x_963:
[----:B------:R-:W-:Y:S05]  /*17810*/  BSYNC B1 ;  /* 0x0000000000017941 */ /* 0x000fea0003800000 */
.L_x_962:
        /* <DEDUP_REMOVED lines=8> */
.L_x_964:
[----:B------:R-:W-:Y:S05]  /*178a0*/  BRA `(.L_x_965) ;  /* 0xffffff8000707947 */ /* 0x000fea000383ffff */
.L_x_789:
        /* <DEDUP_REMOVED lines=8> */
.L_x_967:
[----:B------:R-:W-:Y:S05]  /*17930*/  BSYNC B1 ;  /* 0x0000000000017941 */ /* 0x000fea0003800000 */
.L_x_966:
        /* <DEDUP_REMOVED lines=8> */
.L_x_968:
[----:B------:R-:W-:Y:S05]  /*179c0*/  BRA `(.L_x_969) ;  /* 0xffffff8000b87947 */ /* 0x000fea000383ffff */
.L_x_792:
[----:B------:R-:W-:Y:S01]  /*179d0*/  BSSY B1, `(.L_x_970) ;  /* 0x0000008000017945 */ /* 0x000fe20003800000 */
[----:B0-----:R-:W-:Y:S02]  /*179e0*/  IMAD.MOV.U32 R13, RZ, RZ, R4 ;  /* 0x000000ffff0d7224 */ /* 0x001fe400078e0004 */
[----:B------:R-:W-:Y:S02]  /*179f0*/  IMAD.MOV.U32 R12, RZ, RZ, 0x3 ;  /* 0x00000003ff0c7424 */ /* 0x000fe400078e00ff */
[----:B------:R-:W-:Y:S02]  /*17a00*/  IMAD.MOV.U32 R11, RZ, RZ, 0x181f ;  /* 0x0000181fff0b7424 */ /* 0x000fe400078e00ff */
[----:B------:R-:W-:-:S07]  /*17a10*/  IMAD.MOV.U32 R15, RZ, RZ, -0x1 ;  /* 0xffffffffff0f7424 */ /* 0x000fce00078e00ff */
[----:B-1234-:R-:W-:Y:S05]  /*17a20*/  WARPSYNC.COLLECTIVE R15, `(.L_x_971) ;  /* 0x000000000f087348 */ /* 0x01efea0003c00000 */
[----:B----4-:R0:W4:Y:S02]  /*17a30*/  SHFL.IDX P6, R14, R13, R12, R11 ;  /* 0x0000000c0d0e7389 */ /* 0x01012400000c000b */
[----:B01234-:R-:W-:Y:S01]  /*17a40*/  ENDCOLLECTIVE ;  /* 0x000000000000791b */ /* 0x01ffe20003800000 */
.L_x_971:
[----:B------:R-:W-:Y:S05]  /*17a50*/  BSYNC B1 ;  /* 0x0000000000017941 */ /* 0x000fea0003800000 */
.L_x_970:
        /* <DEDUP_REMOVED lines=8> */
.L_x_972:
[----:B------:R-:W-:Y:S05]  /*17ae0*/  BRA `(.L_x_973) ;  /* 0xffffff8400007947 */ /* 0x000fea000383ffff */
.L_x_809:
        /* <DEDUP_REMOVED lines=8> */
[----:B------:R-:W-:Y:S05]  /*17b70*/  WARPSYNC.COLLECTIVE R15, `(.L_x_975) ;  /* 0x000000000f087348 */ /* 0x000fea0003c00000 */
[----:B------:R0:W1:Y:S02]  /*17b80*/  SHFL.IDX P6, R14, R13, R12, R11 ;  /* 0x0000000c0d0e7389 */ /* 0x00006400000c000b */
[----:B01----:R-:W-:Y:S01]  /*17b90*/  ENDCOLLECTIVE ;  /* 0x000000000000791b */ /* 0x003fe20003800000 */
.L_x_975:
[----:B------:R-:W-:Y:S05]  /*17ba0*/  BSYNC B1 ;  /* 0x0000000000017941 */ /* 0x000fea0003800000 */
.L_x_974:
[----:B------:R-:W-:Y:S05]  /*17bb0*/  BRA `(.L_x_976) ;  /* 0xffffff9400cc7947 */ /* 0x000fea000383ffff */
.L_x_811:
[----:B------:R-:W-:Y:S01]  /*17bc0*/  BSSY B1, `(.L_x_977) ;  /* 0x0000006000017945 */ /* 0x000fe20003800000 */
[----:B------:R-:W-:-:S07]  /*17bd0*/  IMAD.MOV.U32 R15, RZ, RZ, -0x1 ;  /* 0xffffffffff0f7424 */ /* 0x000fce00078e00ff */
[----:B0-----:R-:W-:Y:S05]  /*17be0*/  WARPSYNC.COLLECTIVE R15, `(.L_x_978) ;  /* 0x000000000f0c7348 */ /* 0x001fea0003c00000 */
[----:B------:R-:W-:Y:S02]  /*17bf0*/  ELECT P6, UR62, PT ;  /* 0x00000000003e782f */ /* 0x000fe400038c0000 */
[----:B------:R-:W-:Y:S01]  /*17c00*/  MOV R14, UR62 ;  /* 0x0000003e000e7c02 */ /* 0x000fe20008000f00 */
[----:B0-----:R-:W-:Y:S10]  /*17c10*/  ENDCOLLECTIVE ;  /* 0x000000000000791b */ /* 0x001ff40003800000 */
.L_x_978:
[----:B------:R-:W-:Y:S05]  /*17c20*/  BSYNC B1 ;  /* 0x0000000000017941 */ /* 0x000fea0003800000 */
.L_x_977:
[----:B------:R-:W-:Y:S05]  /*17c30*/  BRA `(.L_x_810) ;  /* 0xffffff9400c47947 */ /* 0x000fea000383ffff */
.L_x_813:
[----:B0-----:R0:W1:Y:S02]  /*17c40*/  SYNCS.PHASECHK.TRANS64.TRYWAIT P0, [R22+URZ+0x22820], R3 ;  /* 0x02282003160075a7 */ /* 0x001064000800017f */
[----:B-1----:R-:W-:Y:S05]  /*17c50*/  @!P0 NANOSLEEP.SYNCS 0x989680 ;  /* 0x009896800000895d */ /* 0x002fea0003900000 */
[----:B------:R-:W1:Y:S02]  /*17c60*/  @!P0 SYNCS.PHASECHK.TRANS64 P0, [R22+URZ+0x22820], R3 ;  /* 0x02282003160085a7 */ /* 0x000e64000800007f */
[----:B-1----:R-:W-:Y:S05]  /*17c70*/  @!P0 BRA `(.L_x_813) ;  /* 0xfffffffc00f08947 */ /* 0x002fea000383ffff */
[----:B------:R-:W-:Y:S05]  /*17c80*/  BRA `(.L_x_979) ;  /* 0xffffff9400d47947 */ /* 0x000fea000383ffff */
.L_x_817:
[----:B0-----:R0:W1:Y:S02]  /*17c90*/  SYNCS.PHASECHK.TRANS64.TRYWAIT P0, [R3+URZ+0x228a0], R6 ;  /* 0x0228a006030075a7 */ /* 0x001064000800017f */
[----:B-1----:R-:W-:Y:S05]  /*17ca0*/  @!P0 NANOSLEEP.SYNCS 0x989680 ;  /* 0x009896800000895d */ /* 0x002fea0003900000 */
[----:B------:R-:W1:Y:S02]  /*17cb0*/  @!P0 SYNCS.PHASECHK.TRANS64 P0, [R3+URZ+0x228a0], R6 ;  /* 0x0228a006030085a7 */ /* 0x000e64000800007f */
[----:B-1----:R-:W-:Y:S05]  /*17cc0*/  @!P0 BRA `(.L_x_817) ;  /* 0xfffffffc00f08947 */ /* 0x002fea000383ffff */
[----:B------:R-:W-:Y:S05]  /*17cd0*/  BRA `(.L_x_980) ;  /* 0xffffff9400ec7947 */ /* 0x000fea000383ffff */
.L_x_822:
[----:B-1----:R1:W2:Y:S02]  /*17ce0*/  SYNCS.PHASECHK.TRANS64.TRYWAIT P0, [R3+URZ+0x228c0], R6 ;  /* 0x0228c006030075a7 */ /* 0x0022a4000800017f */
[----:B--2---:R-:W-:Y:S05]  /*17cf0*/  @!P0 NANOSLEEP.SYNCS 0x989680 ;  /* 0x009896800000895d */ /* 0x004fea0003900000 */
[----:B------:R-:W2:Y:S02]  /*17d00*/  @!P0 SYNCS.PHASECHK.TRANS64 P0, [R3+URZ+0x228c0], R6 ;  /* 0x0228c006030085a7 */ /* 0x000ea4000800007f */
[----:B--2---:R-:W-:Y:S05]  /*17d10*/  @!P0 BRA `(.L_x_822) ;  /* 0xfffffffc00f08947 */ /* 0x004fea000383ffff */
[----:B------:R-:W-:Y:S05]  /*17d20*/  BRA `(.L_x_981) ;  /* 0xffffff9800687947 */ /* 0x000fea000383ffff */
.L_x_832:
[----:B0-----:R0:W1:Y:S02]  /*17d30*/  SYNCS.PHASECHK.TRANS64.TRYWAIT P1, [R6+URZ+0x228a0], R2 ;  /* 0x0228a002060075a7 */ /* 0x001064000802017f */
[----:B-1----:R-:W-:Y:S05]  /*17d40*/  @!P1 NANOSLEEP.SYNCS 0x989680 ;  /* 0x009896800000995d */ /* 0x002fea0003900000 */
[----:B------:R-:W1:Y:S02]  /*17d50*/  @!P1 SYNCS.PHASECHK.TRANS64 P1, [R6+URZ+0x228a0], R2 ;  /* 0x0228a002060095a7 */ /* 0x000e64000802007f */
[----:B-1----:R-:W-:Y:S05]  /*17d60*/  @!P1 BRA `(.L_x_832) ;  /* 0xfffffffc00f09947 */ /* 0x002fea000383ffff */
[----:B------:R-:W-:Y:S05]  /*17d70*/  BRA `(.L_x_982) ;  /* 0xffffff9c00dc7947 */ /* 0x000fea000383ffff */
.L_x_837:
[----:B-1----:R1:W2:Y:S02]  /*17d80*/  SYNCS.PHASECHK.TRANS64.TRYWAIT P1, [R6+URZ+0x228c0], R2 ;  /* 0x0228c002060075a7 */ /* 0x0022a4000802017f */
[----:B--2---:R-:W-:Y:S05]  /*17d90*/  @!P1 NANOSLEEP.SYNCS 0x989680 ;  /* 0x009896800000995d */ /* 0x004fea0003900000 */
[----:B------:R-:W2:Y:S02]  /*17da0*/  @!P1 SYNCS.PHASECHK.TRANS64 P1, [R6+URZ+0x228c0], R2 ;  /* 0x0228c002060095a7 */ /* 0x000ea4000802007f */
[----:B--2---:R-:W-:Y:S05]  /*17db0*/  @!P1 BRA `(.L_x_837) ;  /* 0xfffffffc00f09947 */ /* 0x004fea000383ffff */
[----:B------:R-:W-:Y:S05]  /*17dc0*/  BRA `(.L_x_983) ;  /* 0xffffffa000547947 */ /* 0x000fea000383ffff */
.L_x_853:
        /* <DEDUP_REMOVED lines=8> */
[----:B-----5:R-:W-:Y:S05]  /*17e50*/  WARPSYNC.COLLECTIVE R15, `(.L_x_985) ;  /* 0x000000000f087348 */ /* 0x020fea0003c00000 */
[----:B------:R0:W1:Y:S02]  /*17e60*/  SHFL.IDX P6, R14, R13, R12, R11 ;  /* 0x0000000c0d0e7389 */ /* 0x00006400000c000b */
[----:B01---5:R-:W-:Y:S01]  /*17e70*/  ENDCOLLECTIVE ;  /* 0x000000000000791b */ /* 0x023fe20003800000 */
.L_x_985:
[----:B------:R-:W-:Y:S05]  /*17e80*/  BSYNC B0 ;  /* 0x0000000000007941 */ /* 0x000fea0003800000 */
.L_x_984:
[----:B------:R-:W-:Y:S05]  /*17e90*/  BRA `(.L_x_986) ;  /* 0xffffffac00d87947 */ /* 0x000fea000383ffff */
.L_x_856:
[----:B0-----:R0:W1:Y:S02]  /*17ea0*/  SYNCS.PHASECHK.TRANS64.TRYWAIT P0, [R32+URZ+0x22840], R0 ;  /* 0x02284000200075a7 */ /* 0x001064000800017f */
[----:B-1----:R-:W-:Y:S05]  /*17eb0*/  @!P0 NANOSLEEP.SYNCS 0x989680 ;  /* 0x009896800000895d */ /* 0x002fea0003900000 */
[----:B------:R-:W1:Y:S02]  /*17ec0*/  @!P0 SYNCS.PHASECHK.TRANS64 P0, [R32+URZ+0x22840], R0 ;  /* 0x02284000200085a7 */ /* 0x000e64000800007f */
[----:B-1----:R-:W-:Y:S05]  /*17ed0*/  @!P0 BRA `(.L_x_856) ;  /* 0xfffffffc00f08947 */ /* 0x002fea000383ffff */
[----:B------:R-:W-:Y:S05]  /*17ee0*/  BRA `(.L_x_987) ;  /* 0xffffffac00e87947 */ /* 0x000fea000383ffff */
.L_x_857:
        /* <DEDUP_REMOVED lines=8> */
.L_x_989:
[----:B------:R-:W-:Y:S05]  /*17f70*/  BSYNC B0 ;  /* 0x0000000000007941 */ /* 0x000fea0003800000 */
.L_x_988:
        /* <DEDUP_REMOVED lines=9> */
.L_x_990:
[----:B------:R-:W-:Y:S02]  /*18010*/  IMAD.MOV.U32 R13, RZ, RZ, R4 ;  /* 0x000000ffff0d7224 */ /* 0x000fe400078e0004 */
[----:B------:R-:W-:Y:S02]  /*18020*/  IMAD.MOV.U32 R12, RZ, RZ, 0x1 ;  /* 0x00000001ff0c7424 */ /* 0x000fe400078e00ff */
[----:B------:R-:W-:-:S07]  /*18030*/  IMAD.MOV.U32 R3, RZ, RZ, R14 ;  /* 0x000000ffff037224 */ /* 0x000fce00078e000e */
[----:B------:R-:W-:Y:S05]  /*18040*/  WARPSYNC.COLLECTIVE R15, `(.L_x_991) ;  /* 0x000000000f087348 */ /* 0x000fea0003c00000 */
[----:B------:R0:W1:Y:S02]  /*18050*/  SHFL.IDX P6, R14, R13, R12, R11 ;  /* 0x0000000c0d0e7389 */ /* 0x00006400000c000b */
[----:B01----:R-:W-:Y:S01]  /*18060*/  ENDCOLLECTIVE ;  /* 0x000000000000791b */ /* 0x003fe20003800000 */
.L_x_991:
        /* <DEDUP_REMOVED lines=15> */
.L_x_992:
[----:B------:R-:W-:Y:S02]  /*18160*/  @P0 IMAD R6, R5, 0x2, R22 ;  /* 0x0000000205060824 */ /* 0x000fe400078e0216 */
[----:B------:R-:W-:Y:S02]  /*18170*/  IMAD.MOV.U32 R13, RZ, RZ, R4 ;  /* 0x000000ffff0d7224 */ /* 0x000fe400078e0004 */
[----:B------:R-:W-:Y:S02]  /*18180*/  IMAD.MOV.U32 R12, RZ, RZ, 0x2 ;  /* 0x00000002ff0c7424 */ /* 0x000fe400078e00ff */
[----:B------:R-:W-:-:S07]  /*18190*/  IMAD.MOV.U32 R3, RZ, RZ, R14 ;  /* 0x000000ffff037224 */ /* 0x000fce00078e000e */
[----:B------:R-:W-:Y:S05]  /*181a0*/  WARPSYNC.COLLECTIVE R15, `(.L_x_993) ;  /* 0x000000000f087348 */ /* 0x000fea0003c00000 */
[----:B------:R0:W1:Y:S02]  /*181b0*/  SHFL.IDX P6, R14, R13, R12, R11 ;  /* 0x0000000c0d0e7389 */ /* 0x00006400000c000b */
[----:B01----:R-:W-:Y:S01]  /*181c0*/  ENDCOLLECTIVE ;  /* 0x000000000000791b */ /* 0x003fe20003800000 */
.L_x_993:
        /* <DEDUP_REMOVED lines=15> */
.L_x_994:
[----:B------:R-:W-:Y:S02]  /*182c0*/  @P0 IMAD R6, R5, 0x2, R22 ;  /* 0x0000000205060824 */ /* 0x000fe400078e0216 */
[----:B------:R-:W-:Y:S02]  /*182d0*/  IMAD.MOV.U32 R13, RZ, RZ, R4 ;  /* 0x000000ffff0d7224 */ /* 0x000fe400078e0004 */
[----:B------:R-:W-:Y:S02]  /*182e0*/  IMAD.MOV.U32 R12, RZ, RZ, 0x3 ;  /* 0x00000003ff0c7424 */ /* 0x000fe400078e00ff */
[----:B------:R-:W-:-:S07]  /*182f0*/  IMAD.MOV.U32 R3, RZ, RZ, R14 ;  /* 0x000000ffff037224 */ /* 0x000fce00078e000e */
[----:B------:R-:W-:Y:S05]  /*18300*/  WARPSYNC.COLLECTIVE R15, `(.L_x_995) ;  /* 0x000000000f087348 */ /* 0x000fea0003c00000 */
[----:B------:R0:W1:Y:S02]  /*18310*/  SHFL.IDX P6, R14, R13, R12, R11 ;  /* 0x0000000c0d0e7389 */ /* 0x00006400000c000b */
[----:B01----:R-:W-:Y:S01]  /*18320*/  ENDCOLLECTIVE ;  /* 0x000000000000791b */ /* 0x003fe20003800000 */
.L_x_995:
        /* <DEDUP_REMOVED lines=15> */
.L_x_996:
[----:B------:R-:W-:Y:S02]  /*18420*/  @P0 IMAD R6, R5, 0x2, R22 ;  /* 0x0000000205060824 */ /* 0x000fe400078e0216 */
[----:B------:R-:W-:Y:S02]  /*18430*/  IMAD.MOV.U32 R13, RZ, RZ, R4 ;  /* 0x000000ffff0d7224 */ /* 0x000fe400078e0004 */
[----:B------:R-:W-:Y:S02]  /*18440*/  IMAD.MOV.U32 R12, RZ, RZ, 0x4 ;  /* 0x00000004ff0c7424 */ /* 0x000fe400078e00ff */
[----:B------:R-:W-:-:S07]  /*18450*/  IMAD.MOV.U32 R3, RZ, RZ, R14 ;  /* 0x000000ffff037224 */ /* 0x000fce00078e000e */
[----:B------:R-:W-:Y:S05]  /*18460*/  WARPSYNC.COLLECTIVE R15, `(.L_x_997) ;  /* 0x000000000f087348 */ /* 0x000fea0003c00000 */
[----:B------:R0:W1:Y:S02]  /*18470*/  SHFL.IDX P6, R14, R13, R12, R11 ;  /* 0x0000000c0d0e7389 */ /* 0x00006400000c000b */
[----:B01----:R-:W-:Y:S01]  /*18480*/  ENDCOLLECTIVE ;  /* 0x000000000000791b */ /* 0x003fe20003800000 */
.L_x_997:
        /* <DEDUP_REMOVED lines=15> */
.L_x_998:
[----:B------:R-:W-:Y:S02]  /*18580*/  @P0 IMAD R6, R5, 0x2, R22 ;  /* 0x0000000205060824 */ /* 0x000fe400078e0216 */
[----:B------:R-:W-:Y:S02]  /*18590*/  IMAD.MOV.U32 R13, RZ, RZ, R4 ;  /* 0x000000ffff0d7224 */ /* 0x000fe400078e0004 */
[----:B------:R-:W-:Y:S02]  /*185a0*/  IMAD.MOV.U32 R12, RZ, RZ, 0x5 ;  /* 0x00000005ff0c7424 */ /* 0x000fe400078e00ff */
[----:B------:R-:W-:-:S07]  /*185b0*/  IMAD.MOV.U32 R3, RZ, RZ, R14 ;  /* 0x000000ffff037224 */ /* 0x000fce00078e000e */
[----:B------:R-:W-:Y:S05]  /*185c0*/  WARPSYNC.COLLECTIVE R15, `(.L_x_999) ;  /* 0x000000000f087348 */ /* 0x000fea0003c00000 */
[----:B------:R0:W1:Y:S02]  /*185d0*/  SHFL.IDX P6, R14, R13, R12, R11 ;  /* 0x0000000c0d0e7389 */ /* 0x00006400000c000b */
[----:B01----:R-:W-:Y:S01]  /*185e0*/  ENDCOLLECTIVE ;  /* 0x000000000000791b */ /* 0x003fe20003800000 */
.L_x_999:
[----:B------:R-:W-:-:S05]  /*185f0*/  @P0 LEA R3, P1, R9, R3, 0x1 ;  /* 0x0000000309030211 */ /* 0x000fca00078208ff */
[----:B------:R-:W-:-:S05]  /*18600*/  @P0 IMAD.X R2, RZ, RZ, R2, P1 ;  /* 0x000000ffff020224 */ /* 0x000fca00008e0602 */
[----:B------:R-:W-:Y:S02]  /*18610*/  @P0 LOP3.LUT R3, R3, R2, RZ, 0x3c, !PT ;  /* 0x0000000203030212 */ /* 0x000fe400078e3cff */
[----:B------:R-:W-:Y:S02]  /*18620*/  MOV R13, R0 ;  /* 0x00000000000d7202 */ /* 0x000fe40000000f00 */
[----:B------:R-:W-:-:S04]  /*18630*/  @P0 LOP3.LUT R2, R3, R2, RZ, 0x3c, !PT ;  /* 0x0000000203020212 */ /* 0x000fc800078e3cff */
[----:B------:R-:W-:Y:S01]  /*18640*/  @P0 LOP3.LUT R3, R3, R2, RZ, 0x3c, !PT ;  /* 0x0000000203030212 */ /* 0x000fe200078e3cff */
[----:B------:R-:W-:-:S07]  /*18650*/  IMAD.MOV.U32 R4, RZ, RZ, R14 ;  /* 0x000000ffff047224 */ /* 0x000fce00078e000e */
[----:B------:R-:W-:Y:S05]  /*18660*/  WARPSYNC.COLLECTIVE R15, `(.L_x_1000) ;  /* 0x000000000f087348 */ /* 0x000fea0003c00000 */
[----:B------:R0:W1:Y:S02]  /*18670*/  SHFL.IDX P6, R14, R13, R12, R11 ;  /* 0x0000000c0d0e7389 */ /* 0x00006400000c000b */
[----:B01----:R-:W-:Y:S01]  /*18680*/  ENDCOLLECTIVE ;  /* 0x000000000000791b */ /* 0x003fe20003800000 */
.L_x_1000:
[----:B------:R-:W-:Y:S01]  /*18690*/  @!PT LDS RZ, [RZ] ;  /* 0x00000000fffff984 */ /* 0x000fe20000000800 */
[----:B------:R-:W-:Y:S01]  /*186a0*/  @!PT LDS RZ, [RZ] ;  /* 0x00000000fffff984 */ /* 0x000fe20000000800 */
[----:B------:R-:W-:Y:S01]  /*186b0*/  @!PT LDS RZ, [RZ] ;  /* 0x00000000fffff984 */ /* 0x000fe20000000800 */
[----:B------:R1:W-:Y:S01]  /*186c0*/  @P0 LDGSTS.E.BYPASS.LTC128B.128 [R6+0x1e400], desc[UR40][R2.64], !P2 ;  /* 0x1e40000002060fae */ /* 0x0003e2000d101d68 */
[----:B------:R-:W-:Y:S01]  /*186d0*/  IMAD.MOV.U32 R0, RZ, RZ, R14 ;  /* 0x000000ffff007224 */ /* 0x000fe200078e000e */
[----:B------:R-:W-:Y:S06]  /*186e0*/  BRA `(.L_x_1001) ;  /* 0xffffffac00587947 */ /* 0x000fec000383ffff */
.L_x_862:
[----:B------:R-:W-:Y:S02]  /*186f0*/  IMAD.MOV.U32 R13, RZ, RZ, R2 ;  /* 0x000000ffff0d7224 */ /* 0x000fe400078e0002 */
[----:B------:R-:W-:Y:S02]  /*18700*/  IMAD.MOV.U32 R12, RZ, RZ, RZ ;  /* 0x000000ffff0c7224 */ /* 0x000fe400078e00ff */
[----:B------:R-:W-:Y:S02]  /*18710*/  IMAD.MOV.U32 R11, RZ, RZ, 0x181f ;  /* 0x0000181fff0b7424 */ /* 0x000fe400078e00ff */
[----:B------:R-:W-:Y:S02]  /*18720*/  IMAD.MOV.U32 R15, RZ, RZ, -0x1 ;  /* 0xffffffffff0f7424 */ /* 0x000fe400078e00ff */
[----:B-----5:R-:W-:Y:S02]  /*18730*/  IMAD R3, R20, R7, RZ ;  /* 0x0000000714037224 */ /* 0x020fe400078e02ff */
[----:B------:R-:W-:-:S07]  /*18740*/  IMAD.IADD R17, R10, 0x1, R17 ;  /* 0x000000010a117824 */ /* 0x000fce00078e0211 */
[----:B------:R-:W-:Y:S05]  /*18750*/  WARPSYNC.COLLECTIVE R15, `(.L_x_1002) ;  /* 0x000000000f087348 */ /* 0x000fea0003c00000 */
[----:B------:R0:W1:Y:S02]  /*18760*/  SHFL.IDX P6, R14, R13, R12, R11 ;  /* 0x0000000c0d0e7389 */ /* 0x00006400000c000b */
[----:B01----:R-:W-:Y:S01]  /*18770*/  ENDCOLLECTIVE ;  /* 0x000000000000791b */ /* 0x003fe20003800000 */
.L_x_1002:
[C---:B------:R-:W-:Y:S01]  /*18780*/  VIADD R6, R17.reuse, 0x10 ;  /* 0x0000001011067836 */ /* 0x040fe20000000000 */
[----:B------:R-:W-:Y:S01]  /*18790*/  ISETP.GE.AND P0, PT, R17, R3, PT ;  /* 0x000000031100720c */ /* 0x000fe20003f06270 */
[----:B------:R-:W-:Y:S02]  /*187a0*/  IMAD.MOV.U32 R13, RZ, RZ, R0 ;  /* 0x000000ffff0d7224 */ /* 0x000fe400078e0000 */
[----:B------:R-:W-:-:S10]  /*187b0*/  IMAD.MOV.U32 R4, RZ, RZ, R14 ;  /* 0x000000ffff047224 */ /* 0x000fd400078e000e */
[----:B------:R-:W-:Y:S05]  /*187c0*/  WARPSYNC.COLLECTIVE R15, `(.L_x_1003) ;  /* 0x000000000f087348 */ /* 0x000fea0003c00000 */
[----:B------:R0:W1:Y:S02]  /*187d0*/  SHFL.IDX P6, R14, R13, R12, R11 ;  /* 0x0000000c0d0e7389 */ /* 0x00006400000c000b */
[----:B01----:R-:W-:Y:S01]  /*187e0*/  ENDCOLLECTIVE ;  /* 0x000000000000791b */ /* 0x003fe20003800000 */
.L_x_1003:
[----:B------:R-:W-:Y:S02]  /*187f0*/  IMAD.MOV.U32 R13, RZ, RZ, R2 ;  /* 0x000000ffff0d7224 */ /* 0x000fe400078e0002 */
[----:B------:R-:W-:Y:S02]  /*18800*/  IMAD.MOV.U32 R12, RZ, RZ, 0x1 ;  /* 0x00000001ff0c7424 */ /* 0x000fe400078e00ff */
[----:B------:R-:W-:-:S07]  /*18810*/  IMAD.MOV.U32 R5, RZ, RZ, R14 ;  /* 0x000000ffff057224 */ /* 0x000fce00078e000e */
[----:B------:R-:W-:Y:S05]  /*18820*/  WARPSYNC.COLLECTIVE R15, `(.L_x_1004) ;  /* 0x000000000f087348 */ /* 0x000fea0003c00000 */
[----:B------:R0:W1:Y:S02]  /*18830*/  SHFL.IDX P6, R14, R13, R12, R11 ;  /* 0x0000000c0d0e7389 */ /* 0x00006400000c000b */
[----:B01----:R-:W-:Y:S01]  /*18840*/  ENDCOLLECTIVE ;  /* 0x000000000000791b */ /* 0x003fe20003800000 */
.L_x_1004:
        /* <DEDUP_REMOVED lines=15> */
.L_x_1005:
[----:B------:R-:W-:Y:S02]  /*18940*/  IMAD.MOV.U32 R13, RZ, RZ, R2 ;  /* 0x000000ffff0d7224 */ /* 0x000fe400078e0002 */
[----:B------:R-:W-:Y:S02]  /*18950*/  IMAD.MOV.U32 R12, RZ, RZ, 0x2 ;  /* 0x00000002ff0c7424 */ /* 0x000fe400078e00ff */
[----:B------:R-:W-:-:S07]  /*18960*/  IMAD.MOV.U32 R5, RZ, RZ, R14 ;  /* 0x000000ffff057224 */ /* 0x000fce00078e000e */
[----:B------:R-:W-:Y:S05]  /*18970*/  WARPSYNC.COLLECTIVE R15, `(.L_x_1006) ;  /* 0x000000000f087348 */ /* 0x000fea0003c00000 */
[----:B------:R0:W1:Y:S02]  /*18980*/  SHFL.IDX P6, R14, R13, R12, R11 ;  /* 0x0000000c0d0e7389 */ /* 0x00006400000c000b */
[----:B01----:R-:W-:Y:S01]  /*18990*/  ENDCOLLECTIVE ;  /* 0x000000000000791b */ /* 0x003fe20003800000 */
.L_x_1006:
        /* <DEDUP_REMOVED lines=16> */
.L_x_1007:
[----:B------:R-:W-:Y:S02]  /*18aa0*/  IMAD.MOV.U32 R13, RZ, RZ, R2 ;  /* 0x000000ffff0d7224 */ /* 0x000fe400078e0002 */
[----:B------:R-:W-:Y:S02]  /*18ab0*/  IMAD.MOV.U32 R12, RZ, RZ, 0x3 ;  /* 0x00000003ff0c7424 */ /* 0x000fe400078e00ff */
[----:B------:R-:W-:-:S07]  /*18ac0*/  IMAD.MOV.U32 R5, RZ, RZ, R14 ;  /* 0x000000ffff057224 */ /* 0x000fce00078e000e */
[----:B------:R-:W-:Y:S05]  /*18ad0*/  WARPSYNC.COLLECTIVE R15, `(.L_x_1008) ;  /* 0x000000000f087348 */ /* 0x000fea0003c00000 */
[----:B------:R0:W1:Y:S02]  /*18ae0*/  SHFL.IDX P6, R14, R13, R12, R11 ;  /* 0x0000000c0d0e7389 */ /* 0x00006400000c000b */
[----:B01----:R-:W-:Y:S01]  /*18af0*/  ENDCOLLECTIVE ;  /* 0x000000000000791b */ /* 0x003fe20003800000 */
.L_x_1008:
        /* <DEDUP_REMOVED lines=16> */
.L_x_1009:
[----:B------:R-:W-:Y:S02]  /*18c00*/  IMAD.MOV.U32 R13, RZ, RZ, R2 ;  /* 0x000000ffff0d7224 */ /* 0x000fe400078e0002 */
[----:B------:R-:W-:Y:S02]  /*18c10*/  IMAD.MOV.U32 R12, RZ, RZ, 0x4 ;  /* 0x00000004ff0c7424 */ /* 0x000fe400078e00ff */
[----:B------:R-:W-:-:S07]  /*18c20*/  IMAD.MOV.U32 R5, RZ, RZ, R14 ;  /* 0x000000ffff057224 */ /* 0x000fce00078e000e */
[----:B------:R-:W-:Y:S05]  /*18c30*/  WARPSYNC.COLLECTIVE R15, `(.L_x_1010) ;  /* 0x000000000f087348 */ /* 0x000fea0003c00000 */
[----:B------:R0:W1:Y:S02]  /*18c40*/  SHFL.IDX P6, R14, R13, R12, R11 ;  /* 0x0000000c0d0e7389 */ /* 0x00006400000c000b */
[----:B01----:R-:W-:Y:S01]  /*18c50*/  ENDCOLLECTIVE ;  /* 0x000000000000791b */ /* 0x003fe20003800000 */
.L_x_1010:
        /* <DEDUP_REMOVED lines=16> */
.L_x_1011:
[----:B------:R-:W-:Y:S02]  /*18d60*/  IMAD.MOV.U32 R13, RZ, RZ, R2 ;  /* 0x000000ffff0d7224 */ /* 0x000fe400078e0002 */
[----:B------:R-:W-:Y:S02]  /*18d70*/  IMAD.MOV.U32 R12, RZ, RZ, 0x5 ;  /* 0x00000005ff0c7424 */ /* 0x000fe400078e00ff */
[----:B------:R-:W-:-:S07]  /*18d80*/  IMAD.MOV.U32 R5, RZ, RZ, R14 ;  /* 0x000000ffff057224 */ /* 0x000fce00078e000e */
[----:B------:R-:W-:Y:S05]  /*18d90*/  WARPSYNC.COLLECTIVE R15, `(.L_x_1012) ;  /* 0x000000000f087348 */ /* 0x000fea0003c00000 */
[----:B------:R0:W1:Y:S02]  /*18da0*/  SHFL.IDX P6, R14, R13, R12, R11 ;  /* 0x0000000c0d0e7389 */ /* 0x00006400000c000b */
[----:B01----:R-:W-:Y:S01]  /*18db0*/  ENDCOLLECTIVE ;  /* 0x000000000000791b */ /* 0x003fe20003800000 */
.L_x_1012:
        /* <DEDUP_REMOVED lines=16> */
.L_x_1013:
[----:B------:R-:W-:Y:S02]  /*18ec0*/  IMAD.MOV.U32 R13, RZ, RZ, R2 ;  /* 0x000000ffff0d7224 */ /* 0x000fe400078e0002 */
[----:B------:R-:W-:Y:S02]  /*18ed0*/  IMAD.MOV.U32 R12, RZ, RZ, 0x6 ;  /* 0x00000006ff0c7424 */ /* 0x000fe400078e00ff */
[----:B------:R-:W-:-:S07]  /*18ee0*/  IMAD.MOV.U32 R5, RZ, RZ, R14 ;  /* 0x000000ffff057224 */ /* 0x000fce00078e000e */
[----:B------:R-:W-:Y:S05]  /*18ef0*/  WARPSYNC.COLLECTIVE R15, `(.L_x_1014) ;  /* 0x000000000f087348 */ /* 0x000fea0003c00000 */
[----:B------:R0:W1:Y:S02]  /*18f00*/  SHFL.IDX P6, R14, R13, R12, R11 ;  /* 0x0000000c0d0e7389 */ /* 0x00006400000c000b */
[----:B01----:R-:W-:Y:S01]  /*18f10*/  ENDCOLLECTIVE ;  /* 0x000000000000791b */ /* 0x003fe20003800000 */
.L_x_1014:
        /* <DEDUP_REMOVED lines=16> */
.L_x_1015:
[----:B------:R-:W-:Y:S02]  /*19020*/  IMAD.MOV.U32 R13, RZ, RZ, R2 ;  /* 0x000000ffff0d7224 */ /* 0x000fe400078e0002 */
[----:B------:R-:W-:Y:S02]  /*19030*/  IMAD.MOV.U32 R12, RZ, RZ, 0x7 ;  /* 0x00000007ff0c7424 */ /* 0x000fe400078e00ff */
[----:B------:R-:W-:-:S07]  /*19040*/  IMAD.MOV.U32 R5, RZ, RZ, R14 ;  /* 0x000000ffff057224 */ /* 0x000fce00078e000e */
[----:B------:R-:W-:Y:S05]  /*19050*/  WARPSYNC.COLLECTIVE R15, `(.L_x_1016) ;  /* 0x000000000f087348 */ /* 0x000fea0003c00000 */
[----:B------:R0:W1:Y:S02]  /*19060*/  SHFL.IDX P6, R14, R13, R12, R11 ;  /* 0x0000000c0d0e7389 */ /* 0x00006400000c000b */
[----:B01----:R-:W-:Y:S01]  /*19070*/  ENDCOLLECTIVE ;  /* 0x000000000000791b */ /* 0x003fe20003800000 */
.L_x_1016:
        /* <DEDUP_REMOVED lines=10> */
[----:B0-----:R-:W-:-:S07]  /*19120*/  IMAD.MOV.U32 R4, RZ, RZ, R14 ;  /* 0x000000ffff047224 */ /* 0x001fce00078e000e */
[----:B------:R-:W-:Y:S05]  /*19130*/  WARPSYNC.COLLECTIVE R15, `(.L_x_1017) ;  /* 0x000000000f087348 */ /* 0x000fea0003c00000 */
[----:B------:R0:W1:Y:S02]  /*19140*/  SHFL.IDX P6, R14, R13, R12, R11 ;  /* 0x0000000c0d0e7389 */ /* 0x00006400000c000b */
[----:B01----:R-:W-:Y:S01]  /*19150*/  ENDCOLLECTIVE ;  /* 0x000000000000791b */ /* 0x003fe20003800000 */
.L_x_1017:
[----:B------:R-:W-:Y:S01]  /*19160*/  IMAD.MOV.U32 R0, RZ, RZ, R14 ;  /* 0x000000ffff007224 */ /* 0x000fe200078e000e */
[----:B------:R-:W-:Y:S06]  /*19170*/  BRA `(.L_x_1018) ;  /* 0xffffffac00e07947 */ /* 0x000fec000383ffff */
.L_x_865:
[----:B0-----:R0:W1:Y:S02]  /*19180*/  SYNCS.PHASECHK.TRANS64.TRYWAIT P0, [R22+URZ+0x22820], R3 ;  /* 0x02282003160075a7 */ /* 0x001064000800017f */
[----:B-1----:R-:W-:Y:S05]  /*19190*/  @!P0 NANOSLEEP.SYNCS 0x989680 ;  /* 0x009896800000895d */ /* 0x002fea0003900000 */
[----:B------:R-:W1:Y:S02]  /*191a0*/  @!P0 SYNCS.PHASECHK.TRANS64 P0, [R22+URZ+0x22820], R3 ;  /* 0x02282003160085a7 */ /* 0x000e64000800007f */
[----:B-1----:R-:W-:Y:S05]  /*191b0*/  @!P0 BRA `(.L_x_865) ;  /* 0xfffffffc00f08947 */ /* 0x002fea000383ffff */
[----:B------:R-:W-:Y:S05]  /*191c0*/  BRA `(.L_x_1019) ;  /* 0xffffffb0003c7947 */ /* 0x000fea000383ffff */
.L_x_868:
[----:B0-----:R0:W1:Y:S02]  /*191d0*/  SYNCS.PHASECHK.TRANS64.TRYWAIT P0, [R32+URZ+0x22860], R3 ;  /* 0x02286003200075a7 */ /* 0x001064000800017f */
[----:B-1----:R-:W-:Y:S05]  /*191e0*/  @!P0 NANOSLEEP.SYNCS 0x989680 ;  /* 0x009896800000895d */ /* 0x002fea0003900000 */
[----:B------:R-:W1:Y:S02]  /*191f0*/  @!P0 SYNCS.PHASECHK.TRANS64 P0, [R32+URZ+0x22860], R3 ;  /* 0x02286003200085a7 */ /* 0x000e64000800007f */
[----:B-1----:R-:W-:Y:S05]  /*19200*/  @!P0 BRA `(.L_x_868) ;  /* 0xfffffffc00f08947 */ /* 0x002fea000383ffff */
[----:B------:R-:W-:Y:S05]  /*19210*/  BRA `(.L_x_1020) ;  /* 0xffffffb0004c7947 */ /* 0x000fea000383ffff */
.L_x_869:
        /* <DEDUP_REMOVED lines=8> */
.L_x_1022:
[----:B------:R-:W-:Y:S05]  /*192a0*/  BSYNC B0 ;  /* 0x0000000000007941 */ /* 0x000fea0003800000 */
.L_x_1021:
        /* <DEDUP_REMOVED lines=13> */
.L_x_1023:
        /* <DEDUP_REMOVED lines=8> */
.L_x_1024:
[----:B------:R-:W-:Y:S01]  /*19400*/  IMAD.SHL.U32 R0, R7, 0x2, RZ ;  /* 0x0000000207007824 */ /* 0x000fe200078e00ff */
[----:B------:R-:W-:-:S04]  /*19410*/  LOP3.LUT R7, R35, 0x1, RZ, 0xc0, !PT ;  /* 0x0000000123077812 */ /* 0x000fc800078ec0ff */
[----:B------:R-:W-:Y:S02]  /*19420*/  IADD3 R2, P0, R2, R0, RZ ;  /* 0x0000000002027210 */ /* 0x000fe40007f1e0ff */
[----:B------:R-:W-:-:S03]  /*19430*/  ISETP.NE.U32.AND P3, PT, R7, 0x1, PT ;  /* 0x000000010700780c */ /* 0x000fc60003f65070 */
        /* <DEDUP_REMOVED lines=17> */
.L_x_1025:
[----:B------:R-:W-:Y:S02]  /*19550*/  IMAD.MOV.U32 R13, RZ, RZ, R6 ;  /* 0x000000ffff0d7224 */ /* 0x000fe400078e0006 */
[----:B------:R-:W-:Y:S01]  /*19560*/  IMAD.MOV.U32 R12, RZ, RZ, 0x2 ;  /* 0x00000002ff0c7424 */ /* 0x000fe200078e00ff */
[----:B------:R-:W-:-:S13]  /*19570*/  IADD3 R2, P4, R14, R0, RZ ;  /* 0x000000000e027210 */ /* 0x000fda0007f9e0ff */
[----:B------:R-:W-:Y:S05]  /*19580*/  WARPSYNC.COLLECTIVE R15, `(.L_x_1026) ;  /* 0x000000000f087348 */ /* 0x000fea0003c00000 */
[----:B------:R0:W1:Y:S02]  /*19590*/  SHFL.IDX P6, R14, R13, R12, R11 ;  /* 0x0000000c0d0e7389 */ /* 0x00006400000c000b */
[----:B01----:R-:W-:Y:S01]  /*195a0*/  ENDCOLLECTIVE ;  /* 0x000000000000791b */ /* 0x003fe20003800000 */
.L_x_1026:
        /* <DEDUP_REMOVED lines=17> */
.L_x_1027:
[----:B------:R-:W-:Y:S02]  /*196c0*/  IMAD.MOV.U32 R13, RZ, RZ, R6 ;  /* 0x000000ffff0d7224 */ /* 0x000fe400078e0006 */
[----:B------:R-:W-:Y:S01]  /*196d0*/  IMAD.MOV.U32 R12, RZ, RZ, 0x3 ;  /* 0x00000003ff0c7424 */ /* 0x000fe200078e00ff */
[----:B------:R-:W-:-:S13]  /*196e0*/  IADD3 R2, P4, R14, R0, RZ ;  /* 0x000000000e027210 */ /* 0x000fda0007f9e0ff */
[----:B------:R-:W-:Y:S05]  /*196f0*/  WARPSYNC.COLLECTIVE R15, `(.L_x_1028) ;  /* 0x000000000f087348 */ /* 0x000fea0003c00000 */
[----:B------:R0:W1:Y:S02]  /*19700*/  SHFL.IDX P6, R14, R13, R12, R11 ;  /* 0x0000000c0d0e7389 */ /* 0x00006400000c000b */
[----:B01----:R-:W-:Y:S01]  /*19710*/  ENDCOLLECTIVE ;  /* 0x000000000000791b */ /* 0x003fe20003800000 */
.L_x_1028:
        /* <DEDUP_REMOVED lines=17> */
.L_x_1029:
[----:B------:R-:W-:Y:S02]  /*19830*/  IMAD.MOV.U32 R13, RZ, RZ, R6 ;  /* 0x000000ffff0d7224 */ /* 0x000fe400078e0006 */
[----:B------:R-:W-:Y:S01]  /*19840*/  IMAD.MOV.U32 R12, RZ, RZ, 0x4 ;  /* 0x00000004ff0c7424 */ /* 0x000fe200078e00ff */
[----:B------:R-:W-:-:S13]  /*19850*/  IADD3 R2, P4, R14, R0, RZ ;  /* 0x000000000e027210 */ /* 0x000fda0007f9e0ff */
[----:B------:R-:W-:Y:S05]  /*19860*/  WARPSYNC.COLLECTIVE R15, `(.L_x_1030) ;  /* 0x000000000f087348 */ /* 0x000fea0003c00000 */
[----:B------:R0:W1:Y:S02]  /*19870*/  SHFL.IDX P6, R14, R13, R12, R11 ;  /* 0x0000000c0d0e7389 */ /* 0x00006400000c000b */
[----:B01----:R-:W-:Y:S01]  /*19880*/  ENDCOLLECTIVE ;  /* 0x000000000000791b */ /* 0x003fe20003800000 */
.L_x_1030:
        /* <DEDUP_REMOVED lines=17> */
.L_x_1031:
[----:B------:R-:W-:Y:S02]  /*199a0*/  IMAD.MOV.U32 R13, RZ, RZ, R6 ;  /* 0x000000ffff0d7224 */ /* 0x000fe400078e0006 */
[----:B------:R-:W-:Y:S01]  /*199b0*/  IMAD.MOV.U32 R12, RZ, RZ, 0x5 ;  /* 0x00000005ff0c7424 */ /* 0x000fe200078e00ff */
[----:B------:R-:W-:-:S13]  /*199c0*/  IADD3 R2, P4, R14, R0, RZ ;  /* 0x000000000e027210 */ /* 0x000fda0007f9e0ff */
[----:B------:R-:W-:Y:S05]  /*199d0*/  WARPSYNC.COLLECTIVE R15, `(.L_x_1032) ;  /* 0x000000000f087348 */ /* 0x000fea0003c00000 */
[----:B------:R0:W1:Y:S02]  /*199e0*/  SHFL.IDX P6, R14, R13, R12, R11 ;  /* 0x0000000c0d0e7389 */ /* 0x00006400000c000b */
[----:B01----:R-:W-:Y:S01]  /*199f0*/  ENDCOLLECTIVE ;  /* 0x000000000000791b */ /* 0x003fe20003800000 */
.L_x_1032:
        /* <DEDUP_REMOVED lines=12> */
.L_x_1033:
        /* <DEDUP_REMOVED lines=9> */
.L_x_876:
[----:B0-----:R0:W1:Y:S02]  /*19b50*/  SYNCS.PHASECHK.TRANS64.TRYWAIT P0, [R4+URZ+0x22840], R21 ;  /* 0x02284015040075a7 */ /* 0x001064000800017f */
[----:B-1----:R-:W-:Y:S05]  /*19b60*/  @!P0 NANOSLEEP.SYNCS 0x989680 ;  /* 0x009896800000895d */ /* 0x002fea0003900000 */
[----:B------:R-:W1:Y:S02]  /*19b70*/  @!P0 SYNCS.PHASECHK.TRANS64 P0, [R4+URZ+0x22840], R21 ;  /* 0x02284015040085a7 */ /* 0x000e64000800007f */
[----:B-1----:R-:W-:Y:S05]  /*19b80*/  @!P0 BRA `(.L_x_876) ;  /* 0xfffffffc00f08947 */ /* 0x002fea000383ffff */
[----:B------:R-:W-:Y:S05]  /*19b90*/  BRA `(.L_x_1035) ;  /* 0xffffffb000b47947 */ /* 0x000fea000383ffff */
.L_x_877:
        /* <DEDUP_REMOVED lines=8> */
.L_x_1037:
[----:B------:R-:W-:Y:S05]  /*19c20*/  BSYNC B1 ;  /* 0x0000000000017941 */ /* 0x000fea0003800000 */
.L_x_1036:
        /* <DEDUP_REMOVED lines=9> */
.L_x_1038:
[----:B------:R-:W-:Y:S02]  /*19cc0*/  IMAD.MOV.U32 R13, RZ, RZ, R9 ;  /* 0x000000ffff0d7224 */ /* 0x000fe400078e0009 */
[----:B------:R-:W-:Y:S02]  /*19cd0*/  IMAD.MOV.U32 R12, RZ, RZ, 0x1 ;  /* 0x00000001ff0c7424 */ /* 0x000fe400078e00ff */
[----:B------:R-:W-:-:S07]  /*19ce0*/  IMAD.MOV.U32 R2, RZ, RZ, R14 ;  /* 0x000000ffff027224 */ /* 0x000fce00078e000e */
[----:B------:R-:W-:Y:S05]  /*19cf0*/  WARPSYNC.COLLECTIVE R15, `(.L_x_1039) ;  /* 0x000000000f087348 */ /* 0x000fea0003c00000 */
[----:B------:R0:W1:Y:S02]  /*19d00*/  SHFL.IDX P6, R14, R13, R12, R11 ;  /* 0x0000000c0d0e7389 */ /* 0x00006400000c000b */
[----:B01----:R-:W-:Y:S01]  /*19d10*/  ENDCOLLECTIVE ;  /* 0x000000000000791b */ /* 0x003fe20003800000 */
.L_x_1039:
        /* <DEDUP_REMOVED lines=11> */
.L_x_1040:
[----:B------:R-:W-:Y:S02]  /*19dd0*/  IMAD.MOV.U32 R13, RZ, RZ, R9 ;  /* 0x000000ffff0d7224 */ /* 0x000fe400078e0009 */
[----:B------:R-:W-:Y:S02]  /*19de0*/  IMAD.MOV.U32 R12, RZ, RZ, 0x2 ;  /* 0x00000002ff0c7424 */ /* 0x000fe400078e00ff */
[----:B------:R-:W-:-:S07]  /*19df0*/  IMAD.MOV.U32 R2, RZ, RZ, R14 ;  /* 0x000000ffff027224 */ /* 0x000fce00078e000e */
[----:B------:R-:W-:Y:S05]  /*19e00*/  WARPSYNC.COLLECTIVE R15, `(.L_x_1041) ;  /* 0x000000000f087348 */ /* 0x000fea0003c00000 */
[----:B------:R0:W1:Y:S02]  /*19e10*/  SHFL.IDX P6, R14, R13, R12, R11 ;  /* 0x0000000c0d0e7389 */ /* 0x00006400000c000b */
[----:B01----:R-:W-:Y:S01]  /*19e20*/  ENDCOLLECTIVE ;  /* 0x000000000000791b */ /* 0x003fe20003800000 */
.L_x_1041:
        /* <DEDUP_REMOVED lines=11> */
.L_x_1042:
[----:B------:R-:W-:Y:S02]  /*19ee0*/  IMAD.MOV.U32 R13, RZ, RZ, R9 ;  /* 0x000000ffff0d7224 */ /* 0x000fe400078e0009 */
[----:B------:R-:W-:Y:S02]  /*19ef0*/  IMAD.MOV.U32 R12, RZ, RZ, 0x3 ;  /* 0x00000003ff0c7424 */ /* 0x000fe400078e00ff */
[----:B------:R-:W-:-:S07]  /*19f00*/  IMAD.MOV.U32 R2, RZ, RZ, R14 ;  /* 0x000000ffff027224 */ /* 0x000fce00078e000e */
[----:B------:R-:W-:Y:S05]  /*19f10*/  WARPSYNC.COLLECTIVE R15, `(.L_x_1043) ;  /* 0x000000000f087348 */ /* 0x000fea0003c00000 */
[----:B------:R0:W1:Y:S02]  /*19f20*/  SHFL.IDX P6, R14, R13, R12, R11 ;  /* 0x0000000c0d0e7389 */ /* 0x00006400000c000b */
[----:B01----:R-:W-:Y:S01]  /*19f30*/  ENDCOLLECTIVE ;  /* 0x000000000000791b */ /* 0x003fe20003800000 */
.L_x_1043:
        /* <DEDUP_REMOVED lines=11> */
.L_x_1044:
[----:B------:R-:W-:Y:S02]  /*19ff0*/  IMAD.MOV.U32 R13, RZ, RZ, R9 ;  /* 0x000000ffff0d7224 */ /* 0x000fe400078e0009 */
[----:B------:R-:W-:Y:S02]  /*1a000*/  IMAD.MOV.U32 R12, RZ, RZ, 0x4 ;  /* 0x00000004ff0c7424 */ /* 0x000fe400078e00ff */
[----:B------:R-:W-:-:S07]  /*1a010*/  IMAD.MOV.U32 R2, RZ, RZ, R14 ;  /* 0x000000ffff027224 */ /* 0x000fce00078e000e */
[----:B------:R-:W-:Y:S05]  /*1a020*/  WARPSYNC.COLLECTIVE R15, `(.L_x_1045) ;  /* 0x000000000f087348 */ /* 0x000fea0003c00000 */
[----:B------:R0:W1:Y:S02]  /*1a030*/  SHFL.IDX P6, R14, R13, R12, R11 ;  /* 0x0000000c0d0e7389 */ /* 0x00006400000c000b */
[----:B01----:R-:W-:Y:S01]  /*1a040*/  ENDCOLLECTIVE ;  /* 0x000000000000791b */ /* 0x003fe20003800000 */
.L_x_1045:
        /* <DEDUP_REMOVED lines=11> */
.L_x_1046:
[----:B------:R-:W-:Y:S02]  /*1a100*/  IMAD.MOV.U32 R13, RZ, RZ, R9 ;  /* 0x000000ffff0d7224 */ /* 0x000fe400078e0009 */
[----:B------:R-:W-:Y:S02]  /*1a110*/  IMAD.MOV.U32 R12, RZ, RZ, 0x5 ;  /* 0x00000005ff0c7424 */ /* 0x000fe400078e00ff */
[----:B------:R-:W-:-:S07]  /*1a120*/  IMAD.MOV.U32 R2, RZ, RZ, R14 ;  /* 0x000000ffff027224 */ /* 0x000fce00078e000e */
[----:B------:R-:W-:Y:S05]  /*1a130*/  WARPSYNC.COLLECTIVE R15, `(.L_x_1047) ;  /* 0x000000000f087348 */ /* 0x000fea0003c00000 */
[----:B------:R0:W1:Y:S02]  /*1a140*/  SHFL.IDX P6, R14, R13, R12, R11 ;  /* 0x0000000c0d0e7389 */ /* 0x00006400000c000b */
[----:B01----:R-:W-:Y:S01]  /*1a150*/  ENDCOLLECTIVE ;  /* 0x000000000000791b */ /* 0x003fe20003800000 */
.L_x_1047:
        /* <DEDUP_REMOVED lines=11> */
.L_x_1048:
[----:B------:R-:W-:Y:S01]  /*1a210*/  IMAD.MOV.U32 R2, RZ, RZ, R14 ;  /* 0x000000ffff027224 */ /* 0x000fe200078e000e */
[----:B------:R-:W-:Y:S06]  /*1a220*/  BRA `(.L_x_1049) ;  /* 0xffffffac00e47947 */ /* 0x000fec000383ffff */
.L_x_882:
[----:B---3--:R3:W4:Y:S02]  /*1a230*/  SYNCS.PHASECHK.TRANS64.TRYWAIT P0, [R4+URZ+0x22860], R21 ;  /* 0x02286015040075a7 */ /* 0x008724000800017f */
[----:B----4-:R-:W-:Y:S05]  /*1a240*/  @!P0 NANOSLEEP.SYNCS 0x989680 ;  /* 0x009896800000895d */ /* 0x010fea0003900000 */
[----:B------:R-:W4:Y:S02]  /*1a250*/  @!P0 SYNCS.PHASECHK.TRANS64 P0, [R4+URZ+0x22860], R21 ;  /* 0x02286015040085a7 */ /* 0x000f24000800007f */
[----:B----4-:R-:W-:Y:S05]  /*1a260*/  @!P0 BRA `(.L_x_882) ;  /* 0xfffffffc00f08947 */ /* 0x010fea000383ffff */
[----:B------:R-:W-:Y:S05]  /*1a270*/  BRA `(.L_x_1050) ;  /* 0xffffffb000347947 */ /* 0x000fea000383ffff */
.L_x_883:
[----:B------:R-:W-:Y:S01]  /*1a280*/  BSSY B1, `(.L_x_1051) ;  /* 0x0000008000017945 */ /* 0x000fe20003800000 */
[----:B------:R-:W-:Y:S02]  /*1a290*/  IMAD.MOV.U32 R13, RZ, RZ, R7 ;  /* 0x000000ffff0d7224 */ /* 0x000fe400078e0007 */
[----:B------:R-:W-:Y:S02]  /*1a2a0*/  IMAD.MOV.U32 R12, RZ, RZ, RZ ;  /* 0x000000ffff0c7224 */ /* 0x000fe400078e00ff */
[----:B------:R-:W-:Y:S02]  /*1a2b0*/  IMAD.MOV.U32 R11, RZ, RZ, 0x181f ;  /* 0x0000181fff0b7424 */ /* 0x000fe400078e00ff */
[----:B------:R-:W-:-:S07]  /*1a2c0*/  IMAD.MOV.U32 R15, RZ, RZ, -0x1 ;  /* 0xffffffffff0f7424 */ /* 0x000fce00078e00ff */
[----:B0123--:R-:W-:Y:S05]  /*1a2d0*/  WARPSYNC.COLLECTIVE R15, `(.L_x_1052) ;  /* 0x000000000f087348 */ /* 0x00ffea0003c00000 */
[----:B------:R4:W0:Y:S02]  /*1a2e0*/  SHFL.IDX P6, R14, R13, R12, R11 ;  /* 0x0000000c0d0e7389 */ /* 0x00082400000c000b */
[----:B01234-:R-:W-:Y:S01]  /*1a2f0*/  ENDCOLLECTIVE ;  /* 0x000000000000791b */ /* 0x01ffe20003800000 */
.L_x_1052:
[----:B------:R-:W-:Y:S05]  /*1a300*/  BSYNC B1 ;  /* 0x0000000000017941 */ /* 0x000fea0003800000 */
.L_x_1051:
        /* <DEDUP_REMOVED lines=9> */
.L_x_1053:
[----:B------:R-:W-:Y:S02]  /*1a3a0*/  IMAD.MOV.U32 R13, RZ, RZ, R7 ;  /* 0x000000ffff0d7224 */ /* 0x000fe400078e0007 */
[----:B------:R-:W-:Y:S01]  /*1a3b0*/  IMAD.MOV.U32 R12, RZ, RZ, 0x1 ;  /* 0x00000001ff0c7424 */ /* 0x000fe200078e00ff */
[----:B------:R-:W-:-:S13]  /*1a3c0*/  IADD3 R2, P0, R14, R0, RZ ;  /* 0x000000000e027210 */ /* 0x000fda0007f1e0ff */
[----:B------:R-:W-:Y:S05]  /*1a3d0*/  WARPSYNC.COLLECTIVE R15, `(.L_x_1054) ;  /* 0x000000000f087348 */ /* 0x000fea0003c00000 */
[----:B------:R0:W1:Y:S02]  /*1a3e0*/  SHFL.IDX P6, R14, R13, R12, R11 ;  /* 0x0000000c0d0e7389 */ /* 0x00006400000c000b */
[----:B01----:R-:W-:Y:S01]  /*1a3f0*/  ENDCOLLECTIVE ;  /* 0x000000000000791b */ /* 0x003fe20003800000 */
.L_x_1054:
        /* <DEDUP_REMOVED lines=13> */
.L_x_1055:
[----:B------:R-:W-:Y:S02]  /*1a4d0*/  IMAD.MOV.U32 R13, RZ, RZ, R7 ;  /* 0x000000ffff0d7224 */ /* 0x000fe400078e0007 */
[----:B------:R-:W-:Y:S01]  /*1a4e0*/  IMAD.MOV.U32 R12, RZ, RZ, 0x2 ;  /* 0x00000002ff0c7424 */ /* 0x000fe200078e00ff */
[----:B------:R-:W-:-:S13]  /*1a4f0*/  IADD3 R2, P0, R14, R0, RZ ;  /* 0x000000000e027210 */ /* 0x000fda0007f1e0ff */
[----:B------:R-:W-:Y:S05]  /*1a500*/  WARPSYNC.COLLECTIVE R15, `(.L_x_1056) ;  /* 0x000000000f087348 */ /* 0x000fea0003c00000 */
[----:B------:R0:W1:Y:S02]  /*1a510*/  SHFL.IDX P6, R14, R13, R12, R11 ;  /* 0x0000000c0d0e7389 */ /* 0x00006400000c000b */
[----:B01----:R-:W-:Y:S01]  /*1a520*/  ENDCOLLECTIVE ;  /* 0x000000000000791b */ /* 0x003fe20003800000 */
.L_x_1056:
        /* <DEDUP_REMOVED lines=13> */
.L_x_1057:
[----:B------:R-:W-:Y:S02]  /*1a600*/  IMAD.MOV.U32 R13, RZ, RZ, R7 ;  /* 0x000000ffff0d7224 */ /* 0x000fe400078e0007 */
[----:B------:R-:W-:Y:S01]  /*1a610*/  IMAD.MOV.U32 R12, RZ, RZ, 0x3 ;  /* 0x00000003ff0c7424 */ /* 0x000fe200078e00ff */
[----:B------:R-:W-:-:S13]  /*1a620*/  IADD3 R2, P0, R14, R0, RZ ;  /* 0x000000000e027210 */ /* 0x000fda0007f1e0ff */
[----:B------:R-:W-:Y:S05]  /*1a630*/  WARPSYNC.COLLECTIVE R15, `(.L_x_1058) ;  /* 0x000000000f087348 */ /* 0x000fea0003c00000 */
[----:B------:R0:W1:Y:S02]  /*1a640*/  SHFL.IDX P6, R14, R13, R12, R11 ;  /* 0x0000000c0d0e7389 */ /* 0x00006400000c000b */
[----:B01----:R-:W-:Y:S01]  /*1a650*/  ENDCOLLECTIVE ;  /* 0x000000000000791b */ /* 0x003fe20003800000 */
.L_x_1058:
        /* <DEDUP_REMOVED lines=13> */
.L_x_1059:
[----:B------:R-:W-:Y:S02]  /*1a730*/  IMAD.MOV.U32 R13, RZ, RZ, R7 ;  /* 0x000000ffff0d7224 */ /* 0x000fe400078e0007 */
[----:B------:R-:W-:Y:S01]  /*1a740*/  IMAD.MOV.U32 R12, RZ, RZ, 0x4 ;  /* 0x00000004ff0c7424 */ /* 0x000fe200078e00ff */
[----:B------:R-:W-:-:S13]  /*1a750*/  IADD3 R2, P0, R14, R0, RZ ;  /* 0x000000000e027210 */ /* 0x000fda0007f1e0ff */
[----:B------:R-:W-:Y:S05]  /*1a760*/  WARPSYNC.COLLECTIVE R15, `(.L_x_1060) ;  /* 0x000000000f087348 */ /* 0x000fea0003c00000 */
[----:B------:R0:W1:Y:S02]  /*1a770*/  SHFL.IDX P6, R14, R13, R12, R11 ;  /* 0x0000000c0d0e7389 */ /* 0x00006400000c000b */
[----:B01----:R-:W-:Y:S01]  /*1a780*/  ENDCOLLECTIVE ;  /* 0x000000000000791b */ /* 0x003fe20003800000 */
.L_x_1060:
        /* <DEDUP_REMOVED lines=13> */
.L_x_1061:
[----:B------:R-:W-:Y:S02]  /*1a860*/  IMAD.MOV.U32 R13, RZ, RZ, R7 ;  /* 0x000000ffff0d7224 */ /* 0x000fe400078e0007 */
[----:B------:R-:W-:Y:S01]  /*1a870*/  IMAD.MOV.U32 R12, RZ, RZ, 0x5 ;  /* 0x00000005ff0c7424 */ /* 0x000fe200078e00ff */
[----:B------:R-:W-:-:S13]  /*1a880*/  IADD3 R2, P0, R14, R0, RZ ;  /* 0x000000000e027210 */ /* 0x000fda0007f1e0ff */
[----:B------:R-:W-:Y:S05]  /*1a890*/  WARPSYNC.COLLECTIVE R15, `(.L_x_1062) ;  /* 0x000000000f087348 */ /* 0x000fea0003c00000 */
[----:B------:R0:W1:Y:S02]  /*1a8a0*/  SHFL.IDX P6, R14, R13, R12, R11 ;  /* 0x0000000c0d0e7389 */ /* 0x00006400000c000b */
[----:B01----:R-:W-:Y:S01]  /*1a8b0*/  ENDCOLLECTIVE ;  /* 0x000000000000791b */ /* 0x003fe20003800000 */
.L_x_1062:
        /* <DEDUP_REMOVED lines=13> */
.L_x_1063:
[----:B------:R-:W-:Y:S05]  /*1a990*/  BRA `(.L_x_1064) ;  /* 0xffffffac00807947 */ /* 0x000fea000383ffff */
.L_x_891:
[----:B------:R-:W-:Y:S01]  /*1a9a0*/  BSSY B0, `(.L_x_1065) ;  /* 0x0000008000007945 */ /* 0x000fe20003800000 */
[----:B------:R-:W-:Y:S02]  /*1a9b0*/  IMAD.MOV.U32 R13, RZ, RZ, R16 ;  /* 0x000000ffff0d7224 */ /* 0x000fe400078e0010 */
[----:B------:R-:W-:Y:S02]  /*1a9c0*/  IMAD.MOV.U32 R12, RZ, RZ, RZ ;  /* 0x000000ffff0c7224 */ /* 0x000fe400078e00ff */
[----:B------:R-:W-:Y:S02]  /*1a9d0*/  IMAD.MOV.U32 R11, RZ, RZ, 0x1f ;  /* 0x0000001fff0b7424 */ /* 0x000fe400078e00ff */
[----:B------:R-:W-:-:S07]  /*1a9e0*/  IMAD.MOV.U32 R15, RZ, RZ, -0x1 ;  /* 0xffffffffff0f7424 */ /* 0x000fce00078e00ff */
[----:B0-23--:R-:W-:Y:S05]  /*1a9f0*/  WARPSYNC.COLLECTIVE R15, `(.L_x_1066) ;  /* 0x000000000f087348 */ /* 0x00dfea0003c00000 */
[----:B------:R1:W4:Y:S02]  /*1aa00*/  SHFL.IDX P6, R14, R13, R12, R11 ;  /* 0x0000000c0d0e7389 */ /* 0x00032400000c000b */
[----:B01234-:R-:W-:Y:S01]  /*1aa10*/  ENDCOLLECTIVE ;  /* 0x000000000000791b */ /* 0x01ffe20003800000 */
.L_x_1066:
[----:B------:R-:W-:Y:S05]  /*1aa20*/  BSYNC B0 ;  /* 0x0000000000007941 */ /* 0x000fea0003800000 */
.L_x_1065:
        /* <DEDUP_REMOVED lines=9> */
.L_x_1067:
[----:B------:R-:W-:Y:S02]  /*1aac0*/  ULDC UR4, c[0x0][0xc3c] ;  /* 0x00030f0000047ab9 */ /* 0x000fe40000000800 */
[----:B------:R-:W-:-:S13]  /*1aad0*/  ISETP.GE.OR P1, PT, R5, UR4, !P0 ;  /* 0x0000000405007c0c */ /* 0x000fda000c726670 */
[----:B------:R-:W0:Y:S01]  /*1aae0*/  @!P1 LDC.64 R2, c[0x0][0xc80] ;  /* 0x00032000ff029b82 */ /* 0x000e220000000a00 */
[----:B------:R-:W-:Y:S02]  /*1aaf0*/  IMAD.MOV.U32 R11, RZ, RZ, RZ ;  /* 0x000000ffff0b7224 */ /* 0x000fe400078e00ff */
[----:B------:R-:W-:Y:S02]  /*1ab00*/  IMAD.MOV.U32 R4, RZ, RZ, R14 ;  /* 0x000000ffff047224 */ /* 0x000fe400078e000e */
[----:B0-----:R-:W-:-:S06]  /*1ab10*/  @!P1 IMAD.WIDE R2, R5, 0x4, R2 ;  /* 0x0000000405029825 */ /* 0x001fcc00078e0202 */
[----:B------:R-:W2:Y:S01]  /*1ab20*/  @!P1 LDG.E R2, desc[UR40][R2.64] ;  /* 0x0000002802029981 */ /* 0x000ea2000c1e1900 */
[----:B------:R-:W-:Y:S01]  /*1ab30*/  IMAD.MOV.U32 R5, RZ, RZ, RZ ;  /* 0x000000ffff057224 */ /* 0x000fe200078e00ff */
        /* <DEDUP_REMOVED lines=10> */
.L_x_1068:
[----:B------:R-:W-:Y:S01]  /*1abe0*/  IMAD.MOV.U32 R12, RZ, RZ, 0x2 ;  /* 0x00000002ff0c7424 */ /* 0x000fe200078e00ff */
[----:B------:R-:W-:-:S05]  /*1abf0*/  SEL R6, R14, RZ, P1 ;  /* 0x000000ff0e067207 */ /* 0x000fca0000800000 */
[----:B------:R-:W-:-:S04]  /*1ac00*/  IMAD.IADD R6, R5, 0x1, R6 ;  /* 0x0000000105067824 */ /* 0x000fc800078e0206 */
[----:B------:R-:W-:-:S07]  /*1ac10*/  IMAD.MOV.U32 R13, RZ, RZ, R6 ;  /* 0x000000ffff0d7224 */ /* 0x000fce00078e0006 */
[----:B------:R-:W-:Y:S05]  /*1ac20*/  WARPSYNC.COLLECTIVE R15, `(.L_x_1069) ;  /* 0x000000000f087348 */ /* 0x000fea0003c00000 */
[----:B------:R0:W1:Y:S02]  /*1ac30*/  SHFL.UP P6, R14, R13, R12, R11 ;  /* 0x0400000c0d0e7389 */ /* 0x00006400000c000b */
[----:B01----:R-:W-:Y:S01]  /*1ac40*/  ENDCOLLECTIVE ;  /* 0x000000000000791b */ /* 0x003fe20003800000 */
.L_x_1069:
[----:B------:R-:W-:Y:S01]  /*1ac50*/  IMAD.MOV.U32 R12, RZ, RZ, 0x4 ;  /* 0x00000004ff0c7424 */ /* 0x000fe200078e00ff */
[----:B------:R-:W-:-:S05]  /*1ac60*/  SEL R7, R14, RZ, P2 ;  /* 0x000000ff0e077207 */ /* 0x000fca0001000000 */
[----:B------:R-:W-:-:S04]  /*1ac70*/  IMAD.IADD R7, R6, 0x1, R7 ;  /* 0x0000000106077824 */ /* 0x000fc800078e0207 */
[----:B------:R-:W-:-:S07]  /*1ac80*/  IMAD.MOV.U32 R13, RZ, RZ, R7 ;  /* 0x000000ffff0d7224 */ /* 0x000fce00078e0007 */
[----:B------:R-:W-:Y:S05]  /*1ac90*/  WARPSYNC.COLLECTIVE R15, `(.L_x_1070) ;  /* 0x000000000f087348 */ /* 0x000fea0003c00000 */
[----:B------:R0:W1:Y:S02]  /*1aca0*/  SHFL.UP P6, R14, R13, R12, R11 ;  /* 0x0400000c0d0e7389 */ /* 0x00006400000c000b */
[----:B01----:R-:W-:Y:S01]  /*1acb0*/  ENDCOLLECTIVE ;  /* 0x000000000000791b */ /* 0x003fe20003800000 */
.L_x_1070:
[----:B------:R-:W-:Y:S01]  /*1acc0*/  IMAD.MOV.U32 R12, RZ, RZ, 0x8 ;  /* 0x00000008ff0c7424 */ /* 0x000fe200078e00ff */
[----:B------:R-:W-:-:S05]  /*1acd0*/  SEL R2, R14, RZ, P3 ;  /* 0x000000ff0e027207 */ /* 0x000fca0001800000 */
[----:B------:R-:W-:-:S04]  /*1ace0*/  IMAD.IADD R2, R7, 0x1, R2 ;  /* 0x0000000107027824 */ /* 0x000fc800078e0202 */
[----:B------:R-:W-:-:S07]  /*1acf0*/  IMAD.MOV.U32 R13, RZ, RZ, R2 ;  /* 0x000000ffff0d7224 */ /* 0x000fce00078e0002 */
[----:B------:R-:W-:Y:S05]  /*1ad00*/  WARPSYNC.COLLECTIVE R15, `(.L_x_1071) ;  /* 0x000000000f087348 */ /* 0x000fea0003c00000 */
[----:B------:R0:W1:Y:S02]  /*1ad10*/  SHFL.UP P6, R14, R13, R12, R11 ;  /* 0x0400000c0d0e7389 */ /* 0x00006400000c000b */
[----:B01----:R-:W-:Y:S01]  /*1ad20*/  ENDCOLLECTIVE ;  /* 0x000000000000791b */ /* 0x003fe20003800000 */
.L_x_1071:
[----:B------:R-:W-:Y:S01]  /*1ad30*/  IMAD.MOV.U32 R12, RZ, RZ, 0x10 ;  /* 0x00000010ff0c7424 */ /* 0x000fe200078e00ff */
[----:B------:R-:W-:-:S05]  /*1ad40*/  SEL R3, R14, RZ, P4 ;  /* 0x000000ff0e037207 */ /* 0x000fca0002000000 */
[----:B------:R-:W-:-:S04]  /*1ad50*/  IMAD.IADD R3, R2, 0x1, R3 ;  /* 0x0000000102037824 */ /* 0x000fc800078e0203 */
[----:B------:R-:W-:-:S07]  /*1ad60*/  IMAD.MOV.U32 R13, RZ, RZ, R3 ;  /* 0x000000ffff0d7224 */ /* 0x000fce00078e0003 */
[----:B------:R-:W-:Y:S05]  /*1ad70*/  WARPSYNC.COLLECTIVE R15, `(.L_x_1072) ;  /* 0x000000000f087348 */ /* 0x000fea0003c00000 */
[----:B------:R0:W1:Y:S02]  /*1ad80*/  SHFL.UP P6, R14, R13, R12, R11 ;  /* 0x0400000c0d0e7389 */ /* 0x00006400000c000b */
[----:B01----:R-:W-:Y:S01]  /*1ad90*/  ENDCOLLECTIVE ;  /* 0x000000000000791b */ /* 0x003fe20003800000 */
.L_x_1072:
        /* <DEDUP_REMOVED lines=8> */
.L_x_1073:
[----:B------:R-:W-:Y:S05]  /*1ae20*/  BRA `(.L_x_1074) ;  /* 0xffffffac00dc7947 */ /* 0x000fea000383ffff */
.L_x_896:
[----:B------:R-:W-:Y:S01]  /*1ae30*/  BSSY B0, `(.L_x_1075) ;  /* 0x0000008000007945 */ /* 0x000fe20003800000 */
[----:B-----5:R-:W-:Y:S02]  /*1ae40*/  IMAD.MOV.U32 R13, RZ, RZ, R5 ;  /* 0x000000ffff0d7224 */ /* 0x020fe400078e0005 */
[----:B------:R-:W-:Y:S02]  /*1ae50*/  IMAD.MOV.U32 R12, RZ, RZ, 0x1 ;  /* 0x00000001ff0c7424 */ /* 0x000fe400078e00ff */
[----:B------:R-:W-:Y:S02]  /*1ae60*/  IMAD.MOV.U32 R11, RZ, RZ, RZ ;  /* 0x000000ffff0b7224 */ /* 0x000fe400078e00ff */
[----:B------:R-:W-:-:S07]  /*1ae70*/  IMAD.MOV.U32 R15, RZ, RZ, -0x1 ;  /* 0xffffffffff0f7424 */ /* 0x000fce00078e00ff */
[----:B0-----:R-:W-:Y:S05]  /*1ae80*/  WARPSYNC.COLLECTIVE R15, `(.L_x_1076) ;  /* 0x000000000f087348 */ /* 0x001fea0003c00000 */
[----:B------:R1:W2:Y:S02]  /*1ae90*/  SHFL.UP P6, R14, R13, R12, R11 ;  /* 0x0400000c0d0e7389 */ /* 0x0002a400000c000b */
[----:B012---:R-:W-:Y:S01]  /*1aea0*/  ENDCOLLECTIVE ;  /* 0x000000000000791b */ /* 0x007fe20003800000 */
.L_x_1076:
[----:B------:R-:W-:Y:S05]  /*1aeb0*/  BSYNC B0 ;  /* 0x0000000000007941 */ /* 0x000fea0003800000 */
.L_x_1075:
        /* <DEDUP_REMOVED lines=8> */
.L_x_1077:
[----:B------:R-:W-:Y:S01]  /*1af40*/  IMAD.MOV.U32 R12, RZ, RZ, 0x4 ;  /* 0x00000004ff0c7424 */ /* 0x000fe200078e00ff */
[----:B------:R-:W-:-:S05]  /*1af50*/  SEL R2, R14, RZ, P2 ;  /* 0x000000ff0e027207 */ /* 0x000fca0001000000 */
[----:B------:R-:W-:-:S04]  /*1af60*/  IMAD.IADD R2, R13, 0x1, R2 ;  /* 0x000000010d027824 */ /* 0x000fc800078e0202 */
[----:B------:R-:W-:-:S07]  /*1af70*/  IMAD.MOV.U32 R13, RZ, RZ, R2 ;  /* 0x000000ffff0d7224 */ /* 0x000fce00078e0002 */
[----:B------:R-:W-:Y:S05]  /*1af80*/  WARPSYNC.COLLECTIVE R15, `(.L_x_1078) ;  /* 0x000000000f087348 */ /* 0x000fea0003c00000 */
[----:B------:R0:W1:Y:S02]  /*1af90*/  SHFL.UP P6, R14, R13, R12, R11 ;  /* 0x0400000c0d0e7389 */ /* 0x00006400000c000b */
[----:B01----:R-:W-:Y:S01]  /*1afa0*/  ENDCOLLECTIVE ;  /* 0x000000000000791b */ /* 0x003fe20003800000 */
.L_x_1078:
[----:B------:R-:W-:Y:S01]  /*1afb0*/  IMAD.MOV.U32 R12, RZ, RZ, 0x8 ;  /* 0x00000008ff0c7424 */ /* 0x000fe200078e00ff */
[----:B------:R-:W-:-:S05]  /*1afc0*/  SEL R3, R14, RZ, P3 ;  /* 0x000000ff0e037207 */ /* 0x000fca0001800000 */
[----:B------:R-:W-:-:S04]  /*1afd0*/  IMAD.IADD R3, R2, 0x1, R3 ;  /* 0x0000000102037824 */ /* 0x000fc800078e0203 */
[----:B------:R-:W-:-:S07]  /*1afe0*/  IMAD.MOV.U32 R13, RZ, RZ, R3 ;  /* 0x000000ffff0d7224 */ /* 0x000fce00078e0003 */
[----:B------:R-:W-:Y:S05]  /*1aff0*/  WARPSYNC.COLLECTIVE R15, `(.L_x_1079) ;  /* 0x000000000f087348 */ /* 0x000fea0003c00000 */
[----:B------:R0:W1:Y:S02]  /*1b000*/  SHFL.UP P6, R14, R13, R12, R11 ;  /* 0x0400000c0d0e7389 */ /* 0x00006400000c000b */
[----:B01----:R-:W-:Y:S01]  /*1b010*/  ENDCOLLECTIVE ;  /* 0x000000000000791b */ /* 0x003fe20003800000 */
.L_x_1079:
[----:B------:R-:W-:Y:S01]  /*1b020*/  IMAD.MOV.U32 R12, RZ, RZ, 0x10 ;  /* 0x00000010ff0c7424 */ /* 0x000fe200078e00ff */
[----:B------:R-:W-:-:S05]  /*1b030*/  SEL R4, R14, RZ, P4 ;  /* 0x000000ff0e047207 */ /* 0x000fca0002000000 */
[----:B------:R-:W-:-:S04]  /*1b040*/  IMAD.IADD R4, R3, 0x1, R4 ;  /* 0x0000000103047824 */ /* 0x000fc800078e0204 */
[----:B------:R-:W-:-:S07]  /*1b050*/  IMAD.MOV.U32 R13, RZ, RZ, R4 ;  /* 0x000000ffff0d7224 */ /* 0x000fce00078e0004 */
[----:B------:R-:W-:Y:S05]  /*1b060*/  WARPSYNC.COLLECTIVE R15, `(.L_x_1080) ;  /* 0x000000000f087348 */ /* 0x000fea0003c00000 */
[----:B------:R0:W1:Y:S02]  /*1b070*/  SHFL.UP P6, R14, R13, R12, R11 ;  /* 0x0400000c0d0e7389 */ /* 0x00006400000c000b */
[----:B01----:R-:W-:Y:S01]  /*1b080*/  ENDCOLLECTIVE ;  /* 0x000000000000791b */ /* 0x003fe20003800000 */
.L_x_1080:
        /* <DEDUP_REMOVED lines=8> */
.L_x_1081:
[----:B------:R-:W-:Y:S05]  /*1b110*/  BRA `(.L_x_1082) ;  /* 0xffffffac00bc7947 */ /* 0x000fea000383ffff */
.L_x_898:
[----:B------:R-:W-:Y:S01]  /*1b120*/  BSSY B0, `(.L_x_1083) ;  /* 0x0000006000007945 */ /* 0x000fe20003800000 */
[----:B------:R-:W-:Y:S01]  /*1b130*/  PLOP3.LUT P6, PT, P6, PT, PT, 0x8, 0x0 ;  /* 0x000000000000781c */ /* 0x000fe200037ce170 */
[----:B------:R-:W-:-:S12]  /*1b140*/  IMAD.MOV.U32 R15, RZ, RZ, -0x1 ;  /* 0xffffffffff0f7424 */ /* 0x000fd800078e00ff */
[----:B0-----:R-:W-:Y:S05]  /*1b150*/  WARPSYNC.COLLECTIVE R15, `(.L_x_1084) ;  /* 0x000000000f087348 */ /* 0x001fea0003c00000 */
[----:B------:R-:W-:Y:S01]  /*1b160*/  VOTE.ANY R14, PT, P6 ;  /* 0x00000000000e7806 */ /* 0x000fe200030e0100 */
[----:B0-----:R-:W-:Y:S06]  /*1b170*/  ENDCOLLECTIVE ;  /* 0x000000000000791b */ /* 0x001fec0003800000 */
.L_x_1084:
[----:B------:R-:W-:Y:S05]  /*1b180*/  BSYNC B0 ;  /* 0x0000000000007941 */ /* 0x000fea0003800000 */
.L_x_1083:
        /* <DEDUP_REMOVED lines=9> */
.L_x_1085:
[----:B------:R-:W-:Y:S01]  /*1b220*/  IMAD.MOV.U32 R5, RZ, RZ, R14 ;  /* 0x000000ffff057224 */ /* 0x000fe200078e000e */
[----:B------:R-:W-:Y:S06]  /*1b230*/  BRA `(.L_x_1086) ;  /* 0xffffffac00ac7947 */ /* 0x000fec000383ffff */
.L_x_900:
[----:B------:R-:W-:Y:S01]  /*1b240*/  BSSY B0, `(.L_x_1087) ;  /* 0x0000007000007945 */ /* 0x000fe20003800000 */
[----:B------:R-:W-:Y:S02]  /*1b250*/  IMAD.MOV.U32 R13, RZ, RZ, R2 ;  /* 0x000000ffff0d7224 */ /* 0x000fe400078e0002 */
[----:B------:R-:W-:Y:S02]  /*1b260*/  IMAD.MOV.U32 R11, RZ, RZ, 0x1f ;  /* 0x0000001fff0b7424 */ /* 0x000fe400078e00ff */
[----:B------:R-:W-:-:S07]  /*1b270*/  IMAD.MOV.U32 R15, RZ, RZ, -0x1 ;  /* 0xffffffffff0f7424 */ /* 0x000fce00078e00ff */
[----:B012---:R-:W-:Y:S05]  /*1b280*/  WARPSYNC.COLLECTIVE R15, `(.L_x_1088) ;  /* 0x000000000f087348 */ /* 0x007fea0003c00000 */
[----:B------:R3:W4:Y:S02]  /*1b290*/  SHFL.IDX P6, R14, R13, R12, R11 ;  /* 0x0000000c0d0e7389 */ /* 0x00072400000c000b */
[----:B01234-:R-:W-:Y:S01]  /*1b2a0*/  ENDCOLLECTIVE ;  /* 0x000000000000791b */ /* 0x01ffe20003800000 */
.L_x_1088:
[----:B------:R-:W-:Y:S05]  /*1b2b0*/  BSYNC B0 ;  /* 0x0000000000007941 */ /* 0x000fea0003800000 */
.L_x_1087:
[----:B------:R-:W-:Y:S05]  /*1b2c0*/  BRA `(.L_x_899) ;  /* 0xffffffac00a47947 */ /* 0x000fea000383ffff */
.L_x_904:
[----:B0-----:R0:W1:Y:S02]  /*1b2d0*/  SYNCS.PHASECHK.TRANS64.TRYWAIT P0, [R4+URZ+0x22820], R0 ;  /* 0x02282000040075a7 */ /* 0x001064000800017f */
[----:B-1----:R-:W-:Y:S05]  /*1b2e0*/  @!P0 NANOSLEEP.SYNCS 0x989680 ;  /* 0x009896800000895d */ /* 0x002fea0003900000 */
[----:B------:R-:W1:Y:S02]  /*1b2f0*/  @!P0 SYNCS.PHASECHK.TRANS64 P0, [R4+URZ+0x22820], R0 ;  /* 0x02282000040085a7 */ /* 0x000e64000800007f */
[----:B-1----:R-:W-:Y:S05]  /*1b300*/  @!P0 BRA `(.L_x_904) ;  /* 0xfffffffc00f08947 */ /* 0x002fea000383ffff */
[----:B------:R-:W-:Y:S05]  /*1b310*/  BRA `(.L_x_1089) ;  /* 0xffffffb000907947 */ /* 0x000fea000383ffff */
.L_x_905:
[----:B------:R-:W1:Y:S01]  /*1b320*/  S2R R2, SR_TID.X ;  /* 0x0000000000027919 */ /* 0x000e620000002100 */
[----:B------:R-:W-:Y:S01]  /*1b330*/  BSSY B0, `(.L_x_1090) ;  /* 0x000000a000007945 */ /* 0x000fe20003800000 */
[----:B------:R-:W-:Y:S02]  /*1b340*/  IMAD.MOV.U32 R12, RZ, RZ, RZ ;  /* 0x000000ffff0c7224 */ /* 0x000fe400078e00ff */
[----:B------:R-:W-:Y:S02]  /*1b350*/  IMAD.MOV.U32 R11, RZ, RZ, 0x1f ;  /* 0x0000001fff0b7424 */ /* 0x000fe400078e00ff */
[----:B------:R-:W-:Y:S01]  /*1b360*/  IMAD.MOV.U32 R15, RZ, RZ, -0x1 ;  /* 0xffffffffff0f7424 */ /* 0x000fe200078e00ff */
[----:B-1----:R-:W-:-:S04]  /*1b370*/  SHF.R.U32.HI R2, RZ, 0x5, R2 ;  /* 0x00000005ff027819 */ /* 0x002fc80000011602 */
[----:B------:R-:W-:-:S05]  /*1b380*/  LOP3.LUT R2, R2, 0x3, RZ, 0xc0, !PT ;  /* 0x0000000302027812 */ /* 0x000fca00078ec0ff */
[----:B------:R-:W-:-:S07]  /*1b390*/  IMAD.MOV.U32 R13, RZ, RZ, R2 ;  /* 0x000000ffff0d7224 */ /* 0x000fce00078e0002 */
[----:B0---4-:R-:W-:Y:S05]  /*1b3a0*/  WARPSYNC.COLLECTIVE R15, `(.L_x_1091) ;  /* 0x000000000f087348 */ /* 0x011fea0003c00000 */
[----:B------:R1:W2:Y:S02]  /*1b3b0*/  SHFL.IDX P6, R14, R13, R12, R11 ;  /* 0x0000000c0d0e7389 */ /* 0x0002a400000c000b */
[----:B012-4-:R-:W-:Y:S01]  /*1b3c0*/  ENDCOLLECTIVE ;  /* 0x000000000000791b */ /* 0x017fe20003800000 */
.L_x_1091:
[----:B------:R-:W-:Y:S05]  /*1b3d0*/  BSYNC B0 ;  /* 0x0000000000007941 */ /* 0x000fea0003800000 */
.L_x_1090:
[----:B------:R-:W-:Y:S05]  /*1b3e0*/  BRA `(.L_x_1092) ;  /* 0xffffffb000787947 */ /* 0x000fea000383ffff */
.L_x_906:
[----:B------:R-:W-:Y:S01]  /*1b3f0*/  BSSY B0, `(.L_x_1093) ;  /* 0x0000006000007945 */ /* 0x000fe20003800000 */
[----:B------:R-:W-:-:S07]  /*1b400*/  IMAD.MOV.U32 R15, RZ, RZ, -0x1 ;  /* 0xffffffffff0f7424 */ /* 0x000fce00078e00ff */
[----:B0---4-:R-:W-:Y:S05]  /*1b410*/  WARPSYNC.COLLECTIVE R15, `(.L_x_1094) ;  /* 0x000000000f0c7348 */ /* 0x011fea0003c00000 */
[----:B------:R-:W-:Y:S02]  /*1b420*/  ELECT P6, UR62, PT ;  /* 0x00000000003e782f */ /* 0x000fe400038c0000 */
[----:B------:R-:W-:Y:S01]  /*1b430*/  MOV R14, UR62 ;  /* 0x0000003e000e7c02 */ /* 0x000fe20008000f00 */
[----:B0---4-:R-:W-:Y:S10]  /*1b440*/  ENDCOLLECTIVE ;  /* 0x000000000000791b */ /* 0x011ff40003800000 */
.L_x_1094:
[----:B------:R-:W-:Y:S05]  /*1b450*/  BSYNC B0 ;  /* 0x0000000000007941 */ /* 0x000fea0003800000 */
.L_x_1093:
[----:B------:R-:W-:Y:S05]  /*1b460*/  BRA `(.L_x_1095) ;  /* 0xffffffb0006c7947 */ /* 0x000fea000383ffff */
.L_x_908:
[----:B0-----:R0:W1:Y:S02]  /*1b470*/  SYNCS.PHASECHK.TRANS64.TRYWAIT P1, [R5+URZ+0x22840], R0 ;  /* 0x02284000050075a7 */ /* 0x001064000802017f */
[----:B-1----:R-:W-:Y:S05]  /*1b480*/  @!P1 NANOSLEEP.SYNCS 0x989680 ;  /* 0x009896800000995d */ /* 0x002fea0003900000 */
[----:B------:R-:W1:Y:S02]  /*1b490*/  @!P1 SYNCS.PHASECHK.TRANS64 P1, [R5+URZ+0x22840], R0 ;  /* 0x02284000050095a7 */ /* 0x000e64000802007f */
[----:B-1----:R-:W-:Y:S05]  /*1b4a0*/  @!P1 BRA `(.L_x_908) ;  /* 0xfffffffc00f09947 */ /* 0x002fea000383ffff */
[----:B------:R-:W-:Y:S05]  /*1b4b0*/  BRA `(.L_x_1096) ;  /* 0xffffffb0008c7947 */ /* 0x000fea000383ffff */
.L_x_910:
[----:B-1----:R1:W2:Y:S02]  /*1b4c0*/  SYNCS.PHASECHK.TRANS64.TRYWAIT P1, [R25+URZ+0x22840], R2 ;  /* 0x02284002190075a7 */ /* 0x0022a4000802017f */
[----:B--2---:R-:W-:Y:S05]  /*1b4d0*/  @!P1 NANOSLEEP.SYNCS 0x989680 ;  /* 0x009896800000995d */ /* 0x004fea0003900000 */
[----:B------:R-:W2:Y:S02]  /*1b4e0*/  @!P1 SYNCS.PHASECHK.TRANS64 P1, [R25+URZ+0x22840], R2 ;  /* 0x02284002190095a7 */ /* 0x000ea4000802007f */
[----:B--2---:R-:W-:Y:S05]  /*1b4f0*/  @!P1 BRA `(.L_x_910) ;  /* 0xfffffffc00f09947 */ /* 0x004fea000383ffff */
[----:B------:R-:W-:Y:S05]  /*1b500*/  BRA `(.L_x_1097) ;  /* 0xffffffb000987947 */ /* 0x000fea000383ffff */
.L_x_912:
[----:B--2---:R2:W3:Y:S02]  /*1b510*/  SYNCS.PHASECHK.TRANS64.TRYWAIT P1, [R5+URZ+0x22860], R0 ;  /* 0x02286000050075a7 */ /* 0x0044e4000802017f */
[----:B---3--:R-:W-:Y:S05]  /*1b520*/  @!P1 NANOSLEEP.SYNCS 0x989680 ;  /* 0x009896800000995d */ /* 0x008fea0003900000 */
[----:B------:R-:W3:Y:S02]  /*1b530*/  @!P1 SYNCS.PHASECHK.TRANS64 P1, [R5+URZ+0x22860], R0 ;  /* 0x02286000050095a7 */ /* 0x000ee4000802007f */
[----:B---3--:R-:W-:Y:S05]  /*1b540*/  @!P1 BRA `(.L_x_912) ;  /* 0xfffffffc00f09947 */ /* 0x008fea000383ffff */
[----:B------:R-:W-:Y:S05]  /*1b550*/  BRA `(.L_x_1098) ;  /* 0xffffffb000947947 */ /* 0x000fea000383ffff */
.L_x_1099:
        /* <DEDUP_REMOVED lines=10> */
.L_x_6451:


//--------------------- .text._ZN7cutlass13device_kernelIN5flash11enable_sm90INS1_16FlashAttnFwdSm90INS1_25CollectiveMainloopFwdSm90ILi2EN4cute5tupleIJNS5_1CILi1EEES8_S8_EEENS6_IJNS7_ILi128EEENS7_ILi96EEENS7_ILi64EEEEEELi256ENS_10bfloat16_tEfNS_4arch4Sm90ELb0ELb0ELb0ELb1ELb1ELb0ELb1ELb1ELb0ELb1ELb0ELb0EEENS1_21CollectiveEpilogueFwdINS6_IJSA_NS7_ILi256EEESB_EEES9_SE_SG_Li256ELb1ELb1ELb0ELb0EEENS1_36VarlenDynamicPersistentTileSchedulerILi128ELi96ELi256ELi128ELb0ELb1ELb1ELb0ELb1ELb1EEEEEEEEEvNT_6ParamsE --------------------------
	.section	.text._ZN7cutlass13device_kernelIN5flash11enable_sm90INS1_16FlashAttnFwdSm90INS1_25CollectiveMainloopFwdSm90ILi2EN4cute5tupleIJNS5_1CILi1EEES8_S8_EEENS6_IJNS7_ILi128EEENS7_ILi96EEENS7_ILi64EEEEEELi256ENS_10bfloat16_tEfNS_4arch4Sm90ELb0ELb0ELb0ELb1ELb1ELb0ELb1ELb1ELb0ELb1ELb0ELb0EEENS1_21CollectiveEpilogueFwdINS6_IJSA_NS7_ILi256EEESB_EEES9_SE_SG_Li256ELb1ELb1ELb0ELb0EEENS1_36VarlenDynamicPersistentTileSchedulerILi128ELi96ELi256ELi128ELb0ELb1ELb1ELb0ELb1ELb1EEEEEEEEEvNT_6ParamsE,"ax",@progbits
	.align	128
.text._ZN7cutlass13device_kernelIN5flash11enable_sm90INS1_16FlashAttnFwdSm90INS1_25CollectiveMainloopFwdSm90ILi2EN4cute5tupleIJNS5_1CILi1EEES8_S8_EEENS6_IJNS7_ILi128EEENS7_ILi96EEENS7_ILi64EEEEEELi256ENS_10bfloat16_tEfNS_4arch4Sm90ELb0ELb0ELb0ELb1ELb1ELb0ELb1ELb1ELb0ELb1ELb0ELb0EEENS1_21CollectiveEpilogueFwdINS6_IJSA_NS7_ILi256EEESB_EEES9_SE_SG_Li256ELb1ELb1ELb0ELb0EEENS1_36VarlenDynamicPersistentTileSchedulerILi128ELi96ELi256ELi128ELb0ELb1ELb1ELb0ELb1ELb1EEEEEEEEEvNT_6ParamsE:
        .type           _ZN7cutlass13device_kernelIN5flash11enable_sm90INS1_16FlashAttnFwdSm90INS1_25CollectiveMainloopFwdSm90ILi2EN4cute5tupleIJNS5_1CILi1EEES8_S8_EEENS6_IJNS7_ILi128EEENS7_ILi96EEENS7_ILi64EEEEEELi256ENS_10bfloat16_tEfNS_4arch4Sm90ELb0ELb0ELb0ELb1ELb1ELb0ELb1ELb1ELb0ELb1ELb0ELb0EEENS1_21CollectiveEpilogueFwdINS6_IJSA_NS7_ILi256EEESB_EEES9_SE_SG_Li256ELb1ELb1ELb0ELb0EEENS1_36VarlenDynamicPersistentTileSchedulerILi128ELi96ELi256ELi128ELb0ELb1ELb1ELb0ELb1ELb1EEEEEEEEEvNT_6ParamsE,@function
        .size           _ZN7cutlass13device_kernelIN5flash11enable_sm90INS1_16FlashAttnFwdSm90INS1_25CollectiveMainloopFwdSm90ILi2EN4cute5tupleIJNS5_1CILi1EEES8_S8_EEENS6_IJNS7_ILi128EEENS7_ILi96EEENS7_ILi64EEEEEELi256ENS_10bfloat16_tEfNS_4arch4Sm90ELb0ELb0ELb0ELb1ELb1ELb0ELb1ELb1ELb0ELb1ELb0ELb0EEENS1_21CollectiveEpilogueFwdINS6_IJSA_NS7_ILi256EEESB_EEES9_SE_SG_Li256ELb1ELb1ELb0ELb0EEENS1_36VarlenDynamicPersistentTileSchedulerILi128ELi96ELi256ELi128ELb0ELb1ELb1ELb0ELb1ELb1EEEEEEEEEvNT_6ParamsE,(.L_x_6452 - _ZN7cutlass13device_kernelIN5flash11enable_sm90INS1_16FlashAttnFwdSm90INS1_25CollectiveMainloopFwdSm90ILi2EN4cute5tupleIJNS5_1CILi1EEES8_S8_EEENS6_IJNS7_ILi128EEENS7_ILi96EEENS7_ILi64EEEEEELi256ENS_10bfloat16_tEfNS_4arch4Sm90ELb0ELb0ELb0ELb1ELb1ELb0ELb1ELb1ELb0ELb1ELb0ELb0EEENS1_21CollectiveEpilogueFwdINS6_IJSA_NS7_ILi256EEESB_EEES9_SE_SG_Li256ELb1ELb1ELb0ELb0EEENS1_36VarlenDynamicPersistentTileSchedulerILi128ELi96ELi256ELi128ELb0ELb1ELb1ELb0ELb1ELb1EEEEEEEEEvNT_6ParamsE)
        .other          _ZN7cutlass13device_kernelIN5flash11enable_sm90INS1_16FlashAttnFwdSm90INS1_25CollectiveMainloopFwdSm90ILi2EN4cute5tupleIJNS5_1CILi1EEES8_S8_EEENS6_IJNS7_ILi128EEENS7_ILi96EEENS7_ILi64EEEEEELi256ENS_10bfloat16_tEfNS_4arch4Sm90ELb0ELb0ELb0ELb1ELb1ELb0ELb1ELb1ELb0ELb1ELb0ELb0EEENS1_21CollectiveEpilogueFwdINS6_IJSA_NS7_ILi256EEESB_EEES9_SE_SG_Li256ELb1ELb1ELb0ELb0EEENS1_36VarlenDynamicPersistentTileSchedulerILi128ELi96ELi256ELi128ELb0ELb1ELb1ELb0ELb1ELb1EEEEEEEEEvNT_6ParamsE,@"STO_CUDA_ENTRY STV_DEFAULT"
_ZN7cutlass13device_kernelIN5flash11enable_sm90INS1_16FlashAttnFwdSm90INS1_25CollectiveMainloopFwdSm90ILi2EN4cute5tupleIJNS5_1CILi1EEES8_S8_EEENS6_IJNS7_ILi128EEENS7_ILi96EEENS7_ILi64EEEEEELi256ENS_10bfloat16_tEfNS_4arch4Sm90ELb0ELb0ELb0ELb1ELb1ELb0ELb1ELb1ELb0ELb1ELb0ELb0EEENS1_21CollectiveEpilogueFwdINS6_IJSA_NS7_ILi256EEESB_EEES9_SE_SG_Li256ELb1ELb1ELb0ELb0EEENS1_36VarlenDynamicPersistentTileSchedulerILi128ELi96ELi256ELi128ELb0ELb1ELb1ELb0ELb1ELb1EEEEEEEEEvNT_6ParamsE:
        /* <DEDUP_REMOVED lines=47> */
.L_x_1100:
        /* <DEDUP_REMOVED lines=22> */
.L_x_1101:
        /* <DEDUP_REMOVED lines=18> */
.L_x_1102:
        /* <DEDUP_REMOVED lines=22> */
.L_x_1103:
        /* <DEDUP_REMOVED lines=23> */
.L_x_1104:
[----:B------:R-:W-:Y:S01]  /*0840*/  UISETP.NE.AND UP0, UPT, UR9, URZ, UPT ;  /* 0x0000003f0900728c */ /* 0x000fe2000bf05270 */
[----:B------:R-:W-:Y:S01]  /*0850*/  NOP ;  /* 0x0000000000007918 */ /* 0x000fe20000000000 */
[----:B0-----:R-:W-:Y:S01]  /*0860*/  UMOV UR4, 0x1 ;  /* 0x0000000100047882 */ /* 0x001fe20000000000 */
[----:B------:R-:W-:Y:S01]  /*0870*/  ULDC.64 UR36, c[0x0][0x208] ;  /* 0x0000820000247ab9 */ /* 0x000fe20000000a00 */
[----:B------:R-:W-:Y:S01]  /*0880*/  USEL UR4, UR4, 0x2, !UP0 ;  /* 0x0000000204047887 */ /* 0x000fe2000c000000 */
[----:B-1234-:R-:W-:Y:S01]  /*0890*/  BAR.SYNC.DEFER_BLOCKING 0x0 ;  /* 0x0000000000007b1d */ /* 0x01efe20000010000 */
[----:B------:R-:W-:-:S04]  /*08a0*/  PLOP3.LUT P0, PT, PT, PT, UP0, 0x80, 0x0 ;  /* 0x000000000000781c */ /* 0x000fc80003f0f008 */
[----:B------:R-:W-:-:S05]  /*08b0*/  IMAD.U32 R2, RZ, RZ, UR4 ;  /* 0x00000004ff027e24 */ /* 0x000fca000f8e00ff */
[----:B------:R0:W-:Y:S04]  /*08c0*/  STL [R1+0x24], R2 ;  /* 0x0000240201007387 */ /* 0x0001e80000100800 */
[----:B------:R-:W-:Y:S05]  /*08d0*/  @!P0 BRA `(.L_x_1105) ;  /* 0x0000008c00e08947 */ /* 0x000fea0003800000 */
.L_x_1106:
[----:B------:R-:W-:-:S08]  /*08e0*/  NOP ;  /* 0x0000000000007918 */ /* 0x000fd00000000000 */
[----:B------:R-:W1:Y:S02]  /*08f0*/  USETMAXREG.TRY_ALLOC.CTAPOOL UP0, 0xe8 ;  /* 0x000000e8000079c8 */ /* 0x000e640008000600 */
[----:B-1----:R-:W-:-:S13]  /*0900*/  PLOP3.LUT P0, PT, PT, PT, UP0, 0x80, 0x0 ;  /* 0x000000000000781c */ /* 0x002fda0003f0f008 */
[----:B------:R-:W-:Y:S05]  /*0910*/  @!P0 BRA `(.L_x_1106) ;  /* 0xfffffffc00f08947 */ /* 0x000fea000383ffff */
[----:B------:R-:W1:Y:S01]  /*0920*/  S2R R0, SR_TID.X ;  /* 0x0000000000007919 */ /* 0x000e620000002100 */
[----:B------:R-:W2:Y:S01]  /*0930*/  S2UR UR5, SR_CgaCtaId ;  /* 0x00000000000579c3 */ /* 0x000ea20000008800 */
[----:B------:R-:W-:-:S07]  /*0940*/  UMOV UR4, 0x400 ;  /* 0x0000040000047882 */ /* 0x000fce0000000000 */
[----:B------:R-:W-:Y:S06]  /*0950*/  BAR.ARV 0x8, 0x180 ;  /* 0x0206000000007b1d */ /* 0x000fec0000002000 */
[----:B--2---:R-:W-:Y:S01]  /*0960*/  ULEA UR4, UR5, UR4, 0x18 ;  /* 0x0000000405047291 */ /* 0x004fe2000f8ec03f */
[----:B-1----:R-:W-:-:S04]  /*0970*/  SHF.R.U32.HI R0, RZ, 0x7, R0 ;  /* 0x00000007ff007819 */ /* 0x002fc80000011600 */
[----:B------:R-:W-:-:S13]  /*0980*/  ISETP.NE.AND P0, PT, R0, 0x1, PT ;  /* 0x000000010000780c */ /* 0x000fda0003f05270 */
[----:B------:R-:W-:Y:S08]  /*0990*/  @!P0 BAR.ARV 0x9, 0x100 ;  /* 0x0244000000008b1d */ /* 0x000ff00000002000 */
[----:B------:R-:W-:Y:S06]  /*09a0*/  BAR.SYNC.DEFER_BLOCKING 0x5, 0x180 ;  /* 0x0146000000007b1d */ /* 0x000fec0000010000 */
[----:B------:R-:W1:Y:S01]  /*09b0*/  LDS.128 R12, [UR4+0x324d0] ;  /* 0x0324d004ff0c7984 */ /* 0x000e620008000c00 */
[----:B------:R-:W-:Y:S01]  /*09c0*/  ULDC UR4, c[0x0][0xd3c] ;  /* 0x00034f0000047ab9 */ /* 0x000fe20000000800 */
[----:B------:R-:W-:Y:S06]  /*09d0*/  BAR.ARV 0x4, 0x180 ;  /* 0x0106000000007b1d */ /* 0x000fec0000002000 */
[----:B-1----:R-:W-:-:S13]  /*09e0*/  ISETP.GE.AND P0, PT, R15, UR4, PT ;  /* 0x000000040f007c0c */ /* 0x002fda000bf06270 */
[----:B------:R-:W-:Y:S05]  /*09f0*/  @P0 EXIT ;  /* 0x000000000000094d */ /* 0x000fea0003800000 */
[----:B0-----:R-:W2:Y:S01]  /*0a00*/  LDL R2, [R1+0x24] ;  /* 0x0000240001027983 */ /* 0x001ea20000100800 */
[----:B------:R-:W-:Y:S01]  /*0a10*/  R2UR UR5, R13 ;  /* 0x000000000d0572ca */ /* 0x000fe200000e0000 */
[----:B------:R-:W-:Y:S01]  /*0a20*/  UMOV UR39, URZ ;  /* 0x0000003f00277c82 */ /* 0x000fe20008000000 */
[----:B------:R-:W-:Y:S01]  /*0a30*/  R2UR UR6, R14 ;  /* 0x000000000e0672ca */ /* 0x000fe200000e0000 */
[----:B------:R-:W0:Y:S01]  /*0a40*/  S2R R0, SR_TID.X ;  /* 0x0000000000007919 */ /* 0x000e220000002100 */
[----:B------:R-:W-:Y:S01]  /*0a50*/  UMOV UR38, URZ ;  /* 0x0000003f00267c82 */ /* 0x000fe20008000000 */
[----:B0-----:R-:W-:-:S05]  /*0a60*/  VIADD R12, R0, 0xffffff80 ;  /* 0xffffff80000c7836 */ /* 0x001fca0000000000 */
[----:B------:R-:W-:-:S04]  /*0a70*/  SHF.R.S32.HI R0, RZ, 0x1f, R12 ;  /* 0x0000001fff007819 */ /* 0x000fc8000001140c */
[CC--:B------:R-:W-:Y:S02]  /*0a80*/  LEA.HI R4, R0.reuse, R12.reuse, RZ, 0x5 ;  /* 0x0000000c00047211 */ /* 0x0c0fe400078f28ff */
[CC--:B------:R-:W-:Y:S02]  /*0a90*/  LEA.HI R3, R0.reuse, R12.reuse, RZ, 0x4 ;  /* 0x0000000c00037211 */ /* 0x0c0fe400078f20ff */
[----:B------:R-:W-:Y:S01]  /*0aa0*/  LEA.HI R11, R0, R12, RZ, 0x2 ;  /* 0x0000000c000b7211 */ /* 0x000fe200078f10ff */
[----:B------:R-:W-:Y:S01]  /*0ab0*/  IMAD.SHL.U32 R5, R4, 0x20, RZ ;  /* 0x0000002004057824 */ /* 0x000fe200078e00ff */
[----:B------:R-:W-:Y:S02]  /*0ac0*/  SHF.R.S32.HI R6, RZ, 0x4, R3 ;  /* 0x00000004ff067819 */ /* 0x000fe40000011403 */
[----:B------:R-:W-:Y:S02]  /*0ad0*/  LOP3.LUT R4, R3, 0x3fffff0, RZ, 0xc0, !PT ;  /* 0x03fffff003047812 */ /* 0x000fe400078ec0ff */
[----:B------:R-:W-:-:S02]  /*0ae0*/  LOP3.LUT R11, R11, 0xfffffffc, RZ, 0xc0, !PT ;  /* 0xfffffffc0b0b7812 */ /* 0x000fc400078ec0ff */
[----:B------:R-:W-:Y:S01]  /*0af0*/  LEA.HI R3, R3, R6, RZ, 0x1 ;  /* 0x0000000603037211 */ /* 0x000fe200078f08ff */
[C---:B------:R-:W-:Y:S01]  /*0b00*/  IMAD.IADD R4, R12.reuse, 0x1, -R4 ;  /* 0x000000010c047824 */ /* 0x040fe200078e0a04 */
[----:B------:R-:W-:Y:S01]  /*0b10*/  LOP3.LUT R5, R5, 0xfffffc00, RZ, 0xc0, !PT ;  /* 0xfffffc0005057812 */ /* 0x000fe200078ec0ff */
[----:B------:R-:W-:Y:S01]  /*0b20*/  IMAD.IADD R11, R12, 0x1, -R11 ;  /* 0x000000010c0b7824 */ /* 0x000fe200078e0a0b */
[----:B------:R-:W-:-:S03]  /*0b30*/  LOP3.LUT R3, R3, 0x1ffffffe, RZ, 0xc0, !PT ;  /* 0x1ffffffe03037812 */ /* 0x000fc600078ec0ff */
[----:B------:R-:W-:Y:S01]  /*0b40*/  IMAD R4, R4, 0x40, R5 ;  /* 0x0000004004047824 */ /* 0x000fe200078e0205 */
[----:B------:R-:W-:Y:S01]  /*0b50*/  LEA.HI R5, R11, R11, RZ, 0x1 ;  /* 0x0000000b0b057211 */ /* 0x000fe200078f08ff */
[----:B------:R-:W-:-:S03]  /*0b60*/  IMAD.IADD R3, R6, 0x1, -R3 ;  /* 0x0000000106037824 */ /* 0x000fc600078e0a03 */
[----:B------:R-:W-:Y:S01]  /*0b70*/  LOP3.LUT R6, R5, 0x1ffffffe, RZ, 0xc0, !PT ;  /* 0x1ffffffe05067812 */ /* 0x000fe200078ec0ff */
[----:B------:R-:W-:-:S04]  /*0b80*/  IMAD R225, R3, 0x8, R4 ;  /* 0x0000000803e17824 */ /* 0x000fc800078e0204 */
[----:B------:R-:W-:Y:S01]  /*0b90*/  IMAD.IADD R11, R11, 0x1, -R6 ;  /* 0x000000010b0b7824 */ /* 0x000fe200078e0a06 */
[----:B--2---:R-:W-:Y:S02]  /*0ba0*/  R2UR UR4, R2 ;  /* 0x00000000020472ca */ /* 0x004fe400000e0000 */
[CC--:B------:R-:W-:Y:S02]  /*0bb0*/  LEA.HI R2, R0.reuse, R12.reuse, RZ, 0x7 ;  /* 0x0000000c00027211 */ /* 0x0c0fe400078f38ff */
[----:B------:R-:W-:Y:S02]  /*0bc0*/  LEA.HI R0, R0, R12, RZ, 0x3 ;  /* 0x0000000c00007211 */ /* 0x000fe400078f18ff */
[----:B------:R-:W-:Y:S02]  /*0bd0*/  LOP3.LUT R220, R2, 0xffffff80, RZ, 0xc0, !PT ;  /* 0xffffff8002dc7812 */ /* 0x000fe400078ec0ff */
[----:B------:R-:W-:Y:S02]  /*0be0*/  SHF.R.S32.HI R221, RZ, 0x7, R2 ;  /* 0x00000007ffdd7819 */ /* 0x000fe40000011402 */
[----:B------:R-:W-:Y:S01]  /*0bf0*/  LOP3.LUT R214, R0, 0xfffffff8, RZ, 0xc0, !PT ;  /* 0xfffffff800d67812 */ /* 0x000fe200078ec0ff */
[----:B------:R-:W-:Y:S01]  /*0c00*/  IMAD.IADD R220, R12, 0x1, -R220 ;  /* 0x000000010cdc7824 */ /* 0x000fe200078e0adc */
[----:B------:R-:W-:Y:S01]  /*0c10*/  LEA.HI R2, R2, R221, RZ, 0x1 ;  /* 0x000000dd02027211 */ /* 0x000fe200078f08ff */
[----:B------:R-:W-:Y:S01]  /*0c20*/  ULOP3.LUT UR4, UR4, 0x1, URZ, 0xfc, !UPT ;  /* 0x0000000104047892 */ /* 0x000fe2000f8efc3f */
[----:B------:R-:W-:Y:S01]  /*0c30*/  SHF.R.S32.HI R217, RZ, 0x3, R0 ;  /* 0x00000003ffd97819 */ /* 0x000fe20000011400 */
[----:B------:R-:W-:Y:S01]  /*0c40*/  IMAD.IADD R214, R12, 0x1, -R214 ;  /* 0x000000010cd67824 */ /* 0x000fe200078e0ad6 */
[----:B------:R-:W-:-:S02]  /*0c50*/  SHF.R.S32.HI R7, RZ, 0x1f, R220 ;  /* 0x0000001fff077819 */ /* 0x000fc400000114dc */
[----:B------:R-:W-:Y:S01]  /*0c60*/  LOP3.LUT R2, R2, 0x3fffffe, RZ, 0xc0, !PT ;  /* 0x03fffffe02027812 */ /* 0x000fe200078ec0ff */
[----:B------:R-:W-:Y:S01]  /*0c70*/  IMAD.U32 R226, RZ, RZ, UR4 ;  /* 0x00000004ffe27e24 */ /* 0x000fe2000f8e00ff */
[CC--:B------:R-:W-:Y:S01]  /*0c80*/  LEA.HI R8, R7.reuse, R220.reuse, RZ, 0x2 ;  /* 0x000000dc07087211 */ /* 0x0c0fe200078f10ff */
[----:B------:R-:W-:Y:S01]  /*0c90*/  UMOV UR4, URZ ;  /* 0x0000003f00047c82 */ /* 0x000fe20008000000 */
[----:B------:R-:W-:Y:S01]  /*0ca0*/  LEA.HI R7, R7, R220, RZ, 0x5 ;  /* 0x000000dc07077211 */ /* 0x000fe200078f28ff */
[----:B------:R-:W-:Y:S01]  /*0cb0*/  IMAD.IADD R2, R221, 0x1, -R2 ;  /* 0x00000001dd027824 */ /* 0x000fe200078e0a02 */
[--C-:B------:R-:W-:Y:S01]  /*0cc0*/  SHF.R.S32.HI R9, RZ, 0x2, R8.reuse ;  /* 0x00000002ff097819 */ /* 0x100fe20000011408 */
[----:B------:R-:W-:Y:S01]  /*0cd0*/  IMAD.U32 R219, RZ, RZ, UR4 ;  /* 0x00000004ffdb7e24 */ /* 0x000fe2000f8e00ff */
[----:B------:R-:W-:Y:S02]  /*0ce0*/  SHF.R.S32.HI R10, RZ, 0x1f, R8 ;  /* 0x0000001fff0a7819 */ /* 0x000fe40000011408 */
[----:B------:R-:W-:-:S02]  /*0cf0*/  SHF.R.S32.HI R7, RZ, 0x5, R7 ;  /* 0x00000005ff077819 */ /* 0x000fc40000011407 */
[----:B------:R-:W-:Y:S02]  /*0d00*/  LEA.HI R10, R10, R9, RZ, 0x3 ;  /* 0x000000090a0a7211 */ /* 0x000fe400078f18ff */
[----:B------:R-:W-:Y:S02]  /*0d10*/  LOP3.LUT R223, R8, 0x7ffffffc, RZ, 0xc0, !PT ;  /* 0x7ffffffc08df7812 */ /* 0x000fe400078ec0ff */
[----:B------:R-:W-:-:S03]  /*0d20*/  LOP3.LUT R10, R10, 0xfffffff8, RZ, 0xc0, !PT ;  /* 0xfffffff80a0a7812 */ /* 0x000fc600078ec0ff */
[----:B------:R-:W-:Y:S02]  /*0d30*/  IMAD.IADD R223, R220, 0x1, -R223 ;  /* 0x00000001dcdf7824 */ /* 0x000fe400078e0adf */
[----:B------:R-:W-:-:S04]  /*0d40*/  IMAD.IADD R10, R9, 0x1, -R10 ;  /* 0x00000001090a7824 */ /* 0x000fc800078e0a0a */
[----:B------:R-:W-:-:S04]  /*0d50*/  IMAD R7, R7, 0x10, R10 ;  /* 0x0000001007077824 */ /* 0x000fc800078e020a */
[----:B------:R-:W-:Y:S01]  /*0d60*/  IMAD R222, R2, 0x40, R7 ;  /* 0x0000004002de7824 */ /* 0x000fe200078e0207 */
[----:B------:R-:W-:Y:S01]  /*0d70*/  SHF.L.U32 R2, R214, 0x3, RZ ;  /* 0x00000003d6027819 */ /* 0x000fe200000006ff */
[----:B------:R-:W-:Y:S02]  /*0d80*/  IMAD.MOV.U32 R7, RZ, RZ, R15 ;  /* 0x000000ffff077224 */ /* 0x000fe400078e000f */
[----:B------:R-:W-:Y:S01]  /*0d90*/  IMAD R224, R11, 0x8, R222 ;  /* 0x000000080be07824 */ /* 0x000fe200078e02de */
[----:B------:R-:W-:Y:S01]  /*0da0*/  SHF.R.S32.HI R0, RZ, 0x1f, R2 ;  /* 0x0000001fff007819 */ /* 0x000fe20000011402 */
[C---:B------:R-:W-:Y:S02]  /*0db0*/  VIADD R212, R2.reuse, 0x40 ;  /* 0x0000004002d47836 */ /* 0x040fe40000000000 */
[C---:B------:R-:W-:Y:S02]  /*0dc0*/  VIADD R211, R2.reuse, 0x80 ;  /* 0x0000008002d37836 */ /* 0x040fe40000000000 */
[----:B------:R-:W-:Y:S01]  /*0dd0*/  VIADD R213, R2, 0xc0 ;  /* 0x000000c002d57836 */ /* 0x000fe20000000000 */
[----:B------:R-:W-:-:S02]  /*0de0*/  SHF.R.S32.HI R229, RZ, 0x1f, R212 ;  /* 0x0000001fffe57819 */ /* 0x000fc400000114d4 */
[----:B------:R-:W-:Y:S02]  /*0df0*/  SHF.R.S32.HI R228, RZ, 0x1f, R211 ;  /* 0x0000001fffe47819 */ /* 0x000fe400000114d3 */
[----:B------:R-:W-:-:S07]  /*0e00*/  SHF.R.S32.HI R227, RZ, 0x1f, R213 ;  /* 0x0000001fffe37819 */ /* 0x000fce00000114d5 */
.L_x_1153:
[----:B01----:R-:W0:Y:S01]  /*0e10*/  LDC.64 R4, c[0x0][0xd88] ;  /* 0x00036200ff047b82 */ /* 0x003e220000000a00 */
[----:B------:R-:W-:Y:S01]  /*0e20*/  ULDC.64 UR8, c[0x0][0xb20] ;  /* 0x0002c80000087ab9 */ /* 0x000fe20000000a00 */
[----:B------:R-:W-:Y:S01]  /*0e30*/  ULDC.64 UR10, c[0x0][0x418] ;  /* 0x00010600000a7ab9 */ /* 0x000fe20000000a00 */
[----:B------:R-:W-:Y:S01]  /*0e40*/  IMAD.MOV.U32 R0, RZ, RZ, RZ ;  /* 0x000000ffff007224 */ /* 0x000fe200078e00ff */
[----:B------:R-:W-:Y:S01]  /*0e50*/  ULDC UR4, c[0x0][0x424] ;  /* 0x0001090000047ab9 */ /* 0x000fe20000000800 */
[----:B------:R-:W-:Y:S01]  /*0e60*/  ULDC UR7, c[0x0][0x2f0] ;  /* 0x0000bc0000077ab9 */ /* 0x000fe20000000800 */
[----:B0-----:R-:W-:-:S06]  /*0e70*/  IMAD.WIDE R4, R7, 0x4, R4 ;  /* 0x0000000407047825 */ /* 0x001fcc00078e0204 */
[----:B--2---:R-:W2:Y:S01]  /*0e80*/  LDG.E R4, desc[UR36][R4.64] ;  /* 0x0000002404047981 */ /* 0x004ea2000c1e1900 */
[----:B------:R-:W-:-:S04]  /*0e90*/  UISETP.NE.U32.AND UP0, UPT, UR8, URZ, UPT ;  /* 0x0000003f0800728c */ /* 0x000fc8000bf05070 */
[----:B------:R-:W-:-:S06]  /*0ea0*/  UISETP.NE.AND.EX UP0, UPT, UR9, URZ, UPT, UP0 ;  /* 0x0000003f0900728c */ /* 0x000fcc000bf05300 */
[----:B------:R-:W-:Y:S02]  /*0eb0*/  PLOP3.LUT P0, PT, PT, PT, UP0, 0x80, 0x0 ;  /* 0x000000000000781c */ /* 0x000fe40003f0f008 */
[----:B--2---:R-:W-:-:S13]  /*0ec0*/  R2UR UR61, R4 ;  /* 0x00000000043d72ca */ /* 0x004fda00000e0000 */
[----:B------:R-:W-:Y:S02]  /*0ed0*/  USHF.R.S32.HI UR12, URZ, 0x1f, UR61 ;  /* 0x0000001f3f0c7899 */ /* 0x000fe4000801143d */
[----:B------:R-:W-:-:S04]  /*0ee0*/  @UP0 ULEA UR8, UP1, UR61, UR8, 0x2 ;  /* 0x000000083d080291 */ /* 0x000fc8000f82103f */
[----:B------:R-:W-:Y:S02]  /*0ef0*/  @UP0 ULEA.HI.X UR9, UR61, UR9, UR12, 0x2, UP1 ;  /* 0x000000093d090291 */ /* 0x000fe400088f140c */
[----:B------:R-:W-:Y:S02]  /*0f00*/  IMAD.U32 R218, RZ, RZ, UR12 ;  /* 0x0000000cffda7e24 */ /* 0x000fe4000f8e00ff */
[----:B----4-:R-:W-:Y:S02]  /*0f10*/  IMAD.U32 R6, RZ, RZ, UR8 ;  /* 0x00000008ff067e24 */ /* 0x010fe4000f8e00ff */
[----:B------:R-:W-:Y:S01]  /*0f20*/  IMAD.U32 R7, RZ, RZ, UR9 ;  /* 0x00000009ff077e24 */ /* 0x000fe2000f8e00ff */
[----:B------:R-:W-:Y:S02]  /*0f30*/  ULDC.64 UR8, c[0x0][0xb18] ;  /* 0x0002c60000087ab9 */ /* 0x000fe40000000a00 */
[----:B------:R-:W-:Y:S02]  /*0f40*/  UISETP.NE.U32.AND UP0, UPT, UR8, URZ, UPT ;  /* 0x0000003f0800728c */ /* 0x000fe4000bf05070 */
[----:B------:R-:W-:Y:S01]  /*0f50*/  UISETP.NE.U32.AND UP1, UPT, UR10, URZ, UPT ;  /* 0x0000003f0a00728c */ /* 0x000fe2000bf25070 */
[----:B------:R0:W5:Y:S01]  /*0f60*/  @P0 LDG.E R0, desc[UR36][R6.64] ;  /* 0x0000002406000981 */ /* 0x000162000c1e1900 */
[----:B------:R-:W-:-:S02]  /*0f70*/  UISETP.NE.AND.EX UP0, UPT, UR9, URZ, UPT, UP0 ;  /* 0x0000003f0900728c */ /* 0x000fc4000bf05300 */
[----:B------:R-:W-:-:S04]  /*0f80*/  UISETP.NE.AND.EX UP1, UPT, UR11, URZ, UPT, UP1 ;  /* 0x0000003f0b00728c */ /* 0x000fc8000bf25310 */
[----:B------:R-:W-:Y:S01]  /*0f90*/  USEL UR4, UR4, 0x1, UP1 ;  /* 0x0000000104047887 */ /* 0x000fe20008800000 */
[----:B------:R-:W-:-:S03]  /*0fa0*/  PLOP3.LUT P0, PT, PT, PT, UP0, 0x80, 0x0 ;  /* 0x000000000000781c */ /* 0x000fc60003f0f008 */
[----:B------:R-:W-:Y:S02]  /*0fb0*/  UIMAD UR4, UR4, UR7, URZ ;  /* 0x00000007040472a4 */ /* 0x000fe4000f8e023f */
[----:B------:R-:W-:-:S04]  /*0fc0*/  @UP0 ULEA UR8, UP1, UR61, UR8, 0x2 ;  /* 0x000000083d080291 */ /* 0x000fc8000f82103f */
[----:B------:R-:W-:Y:S01]  /*0fd0*/  @UP0 ULEA.HI.X UR9, UR61, UR9, UR12, 0x2, UP1 ;  /* 0x000000093d090291 */ /* 0x000fe200088f140c */
[----:B------:R-:W-:Y:S02]  /*0fe0*/  IMAD.U32 R23, RZ, RZ, UR4 ;  /* 0x00000004ff177e24 */ /* 0x000fe4000f8e00ff */
[----:B------:R-:W-:-:S03]  /*0ff0*/  IMAD.U32 R4, RZ, RZ, UR8 ;  /* 0x00000008ff047e24 */ /* 0x000fc6000f8e00ff */
[----:B------:R-:W-:-:S05]  /*1000*/  IMAD.U32 R5, RZ, RZ, UR9 ;  /* 0x00000009ff057e24 */ /* 0x000fca000f8e00ff */
[----:B------:R0:W5:Y:S01]  /*1010*/  @P0 LDG.E R23, desc[UR36][R4.64] ;  /* 0x0000002404170981 */ /* 0x000162000c1e1900 */
[----:B------:R-:W-:Y:S02]  /*1020*/  IMAD.U32 R216, RZ, RZ, UR5 ;  /* 0x00000005ffd87e24 */ /* 0x000fe4000f8e00ff */
[----:B------:R-:W-:Y:S01]  /*1030*/  IMAD.U32 R215, RZ, RZ, UR6 ;  /* 0x00000006ffd77e24 */ /* 0x000fe2000f8e00ff */
[----:B---3--:R-:W-:Y:S06]  /*1040*/  @P0 BRA `(.L_x_1107) ;  /* 0x00000000002c0947 */ /* 0x008fec0003800000 */
[----:B------:R-:W-:Y:S02]  /*1050*/  ULDC.64 UR4, c[0x0][0xb00] ;  /* 0x0002c00000047ab9 */ /* 0x000fe40000000a00 */
[----:B------:R-:W-:-:S04]  /*1060*/  ISETP.NE.U32.AND P0, PT, RZ, UR4, PT ;  /* 0x00000004ff007c0c */ /* 0x000fc8000bf05070 */
[----:B------:R-:W-:-:S13]  /*1070*/  ISETP.NE.AND.EX P0, PT, RZ, UR5, PT, P0 ;  /* 0x00000005ff007c0c */ /* 0x000fda000bf05300 */
[----:B------:R-:W-:Y:S05]  /*1080*/  @!P0 BRA `(.L_x_1107) ;  /* 0x00000000001c8947 */ /* 0x000fea0003800000 */
[----:B------:R-:W-:Y:S02]  /*1090*/  ULDC.64 UR4, c[0x0][0xb00] ;  /* 0x0002c00000047ab9 */ /* 0x000fe40000000a00 */
[----:B------:R-:W-:-:S06]  /*10a0*/  UIMAD.WIDE UR4, UR61, 0x4, UR4 ;  /* 0x000000043d0478a5 */ /* 0x000fcc000f8e0204 */
[----:B0-----:R-:W-:Y:S01]  /*10b0*/  IMAD.U32 R4, RZ, RZ, UR4 ;  /* 0x00000004ff047e24 */ /* 0x001fe2000f8e00ff */
[----:B------:R-:W-:-:S05]  /*10c0*/  MOV R5, UR5 ;  /* 0x0000000500057c02 */ /* 0x000fca0008000f00 */
[----:B-----5:R-:W2:Y:S04]  /*10d0*/  LDG.E R23, desc[UR36][R4.64] ;  /* 0x0000002404177981 */ /* 0x020ea8000c1e1900 */
[----:B------:R-:W2:Y:S02]  /*10e0*/  LDG.E R6, desc[UR36][R4.64+0x4] ;  /* 0x0000042404067981 */ /* 0x000ea4000c1e1900 */
[----:B--2---:R-:W-:-:S07]  /*10f0*/  IMAD.IADD R23, R6, 0x1, -R23 ;  /* 0x0000000106177824 */ /* 0x004fce00078e0a17 */
.L_x_1107:
[----:B-----5:R-:W-:Y:S01]  /*1100*/  IMAD.IADD R23, R23, 0x1, -R0 ;  /* 0x0000000117177824 */ /* 0x020fe200078e0a00 */
[----:B------:R-:W-:Y:S02]  /*1110*/  PLOP3.LUT P0, PT, PT, PT, PT, 0x80, 0x0 ;  /* 0x000000000000781c */ /* 0x000fe40003f0f070 */
[----:B------:R-:W-:Y:S02]  /*1120*/  CS2R R8, SRZ ;  /* 0x0000000000087805 */ /* 0x000fe4000001ff00 */
[----:B------:R-:W-:Y:S01]  /*1130*/  CS2R R150, SRZ ;  /* 0x0000000000967805 */ /* 0x000fe2000001ff00 */
[C---:B------:R-:W-:Y:S01]  /*1140*/  VIADD R0, R23.reuse, 0x5f ;  /* 0x0000005f17007836 */ /* 0x040fe20000000000 */
[----:B------:R-:W-:Y:S02]  /*1150*/  ISETP.GE.AND P1, PT, R23, 0x1, PT ;  /* 0x000000011700780c */ /* 0x000fe40003f26270 */
[----:B------:R-:W-:Y:S02]  /*1160*/  CS2R R148, SRZ ;  /* 0x0000000000947805 */ /* 0x000fe4000001ff00 */
[----:B------:R-:W-:Y:S01]  /*1170*/  CS2R R146, SRZ ;  /* 0x0000000000927805 */ /* 0x000fe2000001ff00 */
[----:B------:R-:W-:Y:S01]  /*1180*/  IMAD.HI R207, R0, 0x2aaaaaab, RZ ;  /* 0x2aaaaaab00cf7827 */ /* 0x000fe200078e02ff */
[----:B------:R-:W-:-:S02]  /*1190*/  CS2R R144, SRZ ;  /* 0x0000000000907805 */ /* 0x000fc4000001ff00 */
[----:B------:R-:W-:Y:S02]  /*11a0*/  CS2R R142, SRZ ;  /* 0x00000000008e7805 */ /* 0x000fe4000001ff00 */
[----:B------:R-:W-:Y:S01]  /*11b0*/  CS2R R140, SRZ ;  /* 0x00000000008c7805 */ /* 0x000fe2000001ff00 */
[----:B------:R-:W-:Y:S01]  /*11c0*/  IMAD.MOV.U32 R0, RZ, RZ, RZ ;  /* 0x000000ffff007224 */ /* 0x000fe200078e00ff */
[----:B0-----:R-:W-:Y:S02]  /*11d0*/  SHF.R.U32.HI R4, RZ, 0x1f, R207 ;  /* 0x0000001fff047819 */ /* 0x001fe400000116cf */
[----:B------:R-:W-:Y:S02]  /*11e0*/  CS2R R138, SRZ ;  /* 0x00000000008a7805 */ /* 0x000fe4000001ff00 */
[----:B------:R-:W-:Y:S02]  /*11f0*/  CS2R R136, SRZ ;  /* 0x0000000000887805 */ /* 0x000fe4000001ff00 */
[----:B------:R-:W-:-:S02]  /*1200*/  CS2R R134, SRZ ;  /* 0x0000000000867805 */ /* 0x000fc4000001ff00 */
[----:B------:R-:W-:Y:S02]  /*1210*/  LEA.HI.SX32 R207, R207, R4, 0x1c ;  /* 0x00000004cfcf7211 */ /* 0x000fe400078fe2ff */
        /* <DEDUP_REMOVED lines=41> */
[----:B------:R-:W-:Y:S01]  /*14b0*/  CS2R R52, SRZ ;  /* 0x0000000000347805 */ /* 0x000fe2000001ff00 */
[----:B------:R-:W-:Y:S01]  /*14c0*/  IMAD.MOV.U32 R157, RZ, RZ, RZ ;  /* 0x000000ffff9d7224 */ /* 0x000fe200078e00ff */
        /* <DEDUP_REMOVED lines=8> */
[----:B------:R-:W-:Y:S01]  /*1550*/  CS2R R32, SRZ ;  /* 0x0000000000207805 */ /* 0x000fe2000001ff00 */
[----:B------:R-:W-:Y:S01]  /*1560*/  IMAD.MOV.U32 R10, RZ, RZ, RZ ;  /* 0x000000ffff0a7224 */ /* 0x000fe200078e00ff */
[----:B------:R-:W-:Y:S02]  /*1570*/  CS2R R26, SRZ ;  /* 0x00000000001a7805 */ /* 0x000fe4000001ff00 */
[----:B------:R-:W-:Y:S02]  /*1580*/  CS2R R28, SRZ ;  /* 0x00000000001c7805 */ /* 0x000fe4000001ff00 */
[----:B------:R-:W-:Y:S01]  /*1590*/  CS2R R24, SRZ ;  /* 0x0000000000187805 */ /* 0x000fe2000001ff00 */
[----:B------:R-:W-:Y:S06]  /*15a0*/  @!P1 BRA `(.L_x_1108) ;  /* 0x0000005000e89947 */ /* 0x000fec0003800000 */
[----:B------:R-:W0:Y:S01]  /*15b0*/  S2UR UR53, SR_CgaCtaId ;  /* 0x00000000003579c3 */ /* 0x000e220000008800 */
[----:B------:R-:W1:Y:S01]  /*15c0*/  SHFL.IDX PT, R0, R221, RZ, 0x1f ;  /* 0x00001fffdd007589 */ /* 0x000e6200000e0000 */
[----:B------:R-:W-:Y:S02]  /*15d0*/  UMOV UR40, 0x400 ;  /* 0x0000040000287882 */ /* 0x000fe40000000000 */
[----:B0-----:R-:W-:Y:S01]  /*15e0*/  ULEA UR40, UR53, UR40, 0x18 ;  /* 0x0000002835287291 */ /* 0x001fe2000f8ec03f */
[----:B-1----:R-:W-:-:S03]  /*15f0*/  R2UR UR4, R0 ;  /* 0x00000000000472ca */ /* 0x002fc600000e0000 */
[----:B------:R-:W-:-:S04]  /*1600*/  UIADD3 UR6, UR40, 0x18400, URZ ;  /* 0x0001840028067890 */ /* 0x000fc8000fffe03f */
[----:B------:R-:W-:-:S06]  /*1610*/  ULOP3.LUT UP0, URZ, UR6, 0x1bf, URZ, 0xc0, !UPT ;  /* 0x000001bf063f7892 */ /* 0x000fcc000f80c03f */
[----:B------:R-:W-:Y:S01]  /*1620*/  PLOP3.LUT P0, PT, PT, PT, UP0, 0x80, 0x0 ;  /* 0x000000000000781c */ /* 0x000fe20003f0f008 */
[----:B------:R-:W-:-:S04]  /*1630*/  ULEA.HI UR5, UR4, UR4, URZ, 0x1 ;  /* 0x0000000404057291 */ /* 0x000fc8000f8f083f */
[----:B------:R-:W-:-:S04]  /*1640*/  ULOP3.LUT UR5, UR5, 0xffffe, URZ, 0xc0, !UPT ;  /* 0x000ffffe05057892 */ /* 0x000fc8000f8ec03f */
[----:B------:R-:W-:-:S04]  /*1650*/  UIADD3 UR41, UR4, -UR5, URZ ;  /* 0x8000000504297290 */ /* 0x000fc8000fffe03f */
[----:B------:R-:W-:Y:S08]  /*1660*/  @!P0 BRA `(.L_x_1109) ;  /* 0x0000000000408947 */ /* 0x000ff00003800000 */
        /* <DEDUP_REMOVED lines=16> */
.L_x_1109:
[----:B------:R-:W-:Y:S01]  /*1770*/  R2UR UR5, R219 ;  /* 0x00000000db0572ca */ /* 0x000fe200000e0000 */
[----:B------:R-:W0:-:S12]  /*1780*/  S2R R16, SR_TID.X ;  /* 0x0000000000107919 */ /* 0x000e180000002100 */
[----:B------:R-:W-:-:S04]  /*1790*/  ULEA.HI UR4, UR5, UR5, URZ, 0x1 ;  /* 0x0000000505047291 */ /* 0x000fc8000f8f083f */
[----:B------:R-:W-:-:S04]  /*17a0*/  ULOP3.LUT UR4, UR4, 0xfffffffe, URZ, 0xc0, !UPT ;  /* 0xfffffffe04047892 */ /* 0x000fc8000f8ec03f */
[----:B------:R-:W-:-:S06]  /*17b0*/  UIADD3 UR4, UR5, -UR4, URZ ;  /* 0x8000000405047290 */ /* 0x000fcc000fffe03f */
[----:B------:R-:W-:-:S05]  /*17c0*/  IMAD.U32 R0, RZ, RZ, UR4 ;  /* 0x00000004ff007e24 */ /* 0x000fca000f8e00ff */
[----:B------:R-:W-:Y:S02]  /*17d0*/  SHF.L.U32 R0, R0, 0x1f, RZ ;  /* 0x0000001f00007819 */ /* 0x000fe400000006ff */
[----:B0-----:R-:W-:Y:S02]  /*17e0*/  SHF.R.U32.HI R16, RZ, 0x7, R16 ;  /* 0x00000007ff107819 */ /* 0x001fe40000011610 */
[----:B------:R-:W0:Y:S02]  /*17f0*/  SYNCS.PHASECHK.TRANS64.TRYWAIT P0, [UR40+0x32400], R0 ;  /* 0x03240000ff0075a7 */ /* 0x000e240008000168 */
[----:B------:R-:W-:Y:S01]  /*1800*/  IADD3 R208, R16, 0x8, RZ ;  /* 0x0000000810d07810 */ /* 0x000fe20007ffe0ff */
[----:B0-----:R-:W-:Y:S06]  /*1810*/  @!P0 BRA `(.L_x_1110) ;  /* 0x000000dc00888947 */ /* 0x001fec0003800000 */
.L_x_1244:
[----:B------:R-:W-:Y:S05]  /*1820*/  WARPSYNC.ALL ;  /* 0x0000000000007948 */ /* 0x000fea0003800000 */
[----:B------:R-:W-:Y:S01]  /*1830*/  R2UR UR4, R226 ;  /* 0x00000000e20472ca */ /* 0x000fe200000e0000 */
[----:B------:R1:W-:-:S12]  /*1840*/  BAR.SYNC.DEFER_BLOCKING R208, 0x100 ;  /* 0x000400d00000751d */ /* 0x0003d80000010000 */
[----:B0-----:R-:W-:-:S05]  /*1850*/  IMAD.U32 R3, RZ, RZ, UR4 ;  /* 0x00000004ff037e24 */ /* 0x001fca000f8e00ff */
[----:B------:R-:W-:-:S13]  /*1860*/  ISETP.NE.AND P0, PT, R3, 0x3, PT ;  /* 0x000000030300780c */ /* 0x000fda0003f05270 */
[----:B-1----:R-:W-:Y:S05]  /*1870*/  @!P0 BRA `(.L_x_1111) ;  /* 0x0000000000048947 */ /* 0x002fea0003800000 */
[----:B------:R-:W-:Y:S01]  /*1880*/  BPT.TRAP 0x1 ;  /* 0x000000040000795c */ /* 0x000fe20000300000 */
.L_x_1111:
[----:B------:R-:W-:Y:S01]  /*1890*/  ULEA UR52, UR38, UR40, 0x3 ;  /* 0x0000002826347291 */ /* 0x000fe2000f8e183f */
[----:B------:R-:W-:-:S05]  /*18a0*/  IMAD.U32 R3, RZ, RZ, UR39 ;  /* 0x00000027ff037e24 */ /* 0x000fca000f8e00ff */
[----:B------:R-:W-:-:S04]  /*18b0*/  SHF.L.U32 R3, R3, 0x1f, RZ ;  /* 0x0000001f03037819 */ /* 0x000fc800000006ff */
[----:B------:R0:W1:Y:S01]  /*18c0*/  SYNCS.PHASECHK.TRANS64.TRYWAIT P1, [UR52+0x32430], R3 ;  /* 0x03243003ff0075a7 */ /* 0x0000620008020174 */
[----:B------:R-:W-:Y:S05]  /*18d0*/  @!P0 BRA `(.L_x_1112) ;  /* 0x0000000000048947 */ /* 0x000fea0003800000 */
[----:B------:R-:W-:Y:S01]  /*18e0*/  BPT.TRAP 0x1 ;  /* 0x000000040000795c */ /* 0x000fe20000300000 */
.L_x_1112:
[----:B-1----:R-:W-:Y:S05]  /*18f0*/  @P1 BRA `(.L_x_1113) ;  /* 0x0000000000081947 */ /* 0x002fea0003800000 */
[----:B------:R-:W1:Y:S02]  /*1900*/  SYNCS.PHASECHK.TRANS64.TRYWAIT P1, [UR52+0x32430], R3 ;  /* 0x03243003ff0075a7 */ /* 0x000e640008020174 */
[----:B-1----:R-:W-:Y:S05]  /*1910*/  @!P1 BRA `(.L_x_1114) ;  /* 0x000000dc00609947 */ /* 0x002fea0003800000 */
.L_x_1113:
[----:B------:R-:W-:Y:S01]  /*1920*/  UIADD3 UR4, UR40, 0x1c400, URZ ;  /* 0x0001c40028047890 */ /* 0x000fe2000fffe03f */
[----:B------:R-:W-:Y:S01]  /*1930*/  WARPGROUP.ARRIVE ;  /* 0x00000000000079c5 */ /* 0x000fe20000000000 */
[----:B------:R-:W-:Y:S02]  /*1940*/  ULEA UR41, UR41, UR40, 0xd ;  /* 0x0000002829297291 */ /* 0x000fe4000f8e683f */
[----:B------:R-:W-:Y:S02]  /*1950*/  USHF.R.U32.HI UR4, URZ, 0x4, UR4 ;  /* 0x000000043f047899 */ /* 0x000fe40008011604 */
[----:B------:R-:W-:Y:S02]  /*1960*/  UIADD3 UR5, UR41, 0x18400, URZ ;  /* 0x0001840029057890 */ /* 0x000fe4000fffe03f */
[----:B------:R-:W-:Y:S02]  /*1970*/  ULOP3.LUT UR4, UR4, 0x3fff, URZ, 0xc0, !UPT ;  /* 0x00003fff04047892 */ /* 0x000fe4000f8ec03f */
[----:B------:R-:W-:-:S02]  /*1980*/  USHF.R.U32.HI UR5, URZ, 0x4, UR5 ;  /* 0x000000043f057899 */ /* 0x000fc40008011605 */
[----:B------:R-:W-:Y:S02]  /*1990*/  ULOP3.LUT UR60, UR4, 0x10000, URZ, 0xfc, !UPT ;  /* 0x00010000043c7892 */ /* 0x000fe4000f8efc3f */
[----:B------:R-:W-:Y:S02]  /*19a0*/  ULOP3.LUT UR5, UR5, 0x3fff, URZ, 0xc0, !UPT ;  /* 0x00003fff05057892 */ /* 0x000fe4000f8ec03f */
[----:B------:R-:W-:Y:S02]  /*19b0*/  UIMAD UR4, UR38, 0x300, UR60 ;  /* 0x00000300260478a4 */ /* 0x000fe4000f8e023c */
[----:B------:R-:W-:Y:S01]  /*19c0*/  ULOP3.LUT UR7, UR5, 0x10000, URZ, 0xfc, !UPT ;  /* 0x0001000005077892 */ /* 0x000fe2000f8efc3f */
[----:B------:R-:W-:Y:S01]  /*19d0*/  UMOV UR11, 0x40000040 ;  /* 0x40000040000b7882 */ /* 0x000fe20000000000 */
[----:B------:R-:W-:Y:S02]  /*19e0*/  UMOV UR9, 0x40000040 ;  /* 0x4000004000097882 */ /* 0x000fe40000000000 */
[----:B------:R-:W-:Y:S01]  /*19f0*/  UIADD3 UR5, UR7, 0x2, URZ ;  /* 0x0000000207057890 */ /* 0x000fe2000fffe03f */
[----:B------:R-:W-:Y:S01]  /*1a00*/  IMAD.U32 R21, RZ, RZ, UR9 ;  /* 0x00000009ff157e24 */ /* 0x000fe2000f8e00ff */
[----:B------:R-:W-:Y:S01]  /*1a10*/  UMOV UR10, UR4 ;  /* 0x00000004000a7c82 */ /* 0x000fe20008000000 */
[----:B------:R-:W-:Y:S01]  /*1a20*/  UMOV UR8, UR7 ;  /* 0x0000000700087c82 */ /* 0x000fe20008000000 */
[----:B------:R-:W-:Y:S01]  /*1a30*/  UIADD3 UR6, UR4, 0x2, URZ ;  /* 0x0000000204067890 */ /* 0x000fe2000fffe03f */
[----:B------:R-:W-:Y:S01]  /*1a40*/  HGMMA.64x96x16.F32.BF16 R24, gdesc[UR8], RZ, !UPT, gsb0 ;  /* 0x01600000081879f0 */ /* 0x000fe2000c0018ff */
[----:B------:R-:W-:Y:S01]  /*1a50*/  IMAD.U32 R20, RZ, RZ, UR8 ;  /* 0x00000008ff147e24 */ /* 0x000fe2000f8e00ff */
[----:B------:R-:W-:Y:S01]  /*1a60*/  UMOV UR8, UR5 ;  /* 0x0000000500087c82 */ /* 0x000fe20008000000 */
[----:B------:R-:W-:Y:S01]  /*1a70*/  UMOV UR9, 0x40000040 ;  /* 0x4000004000097882 */ /* 0x000fe20000000000 */
[----:B------:R-:W-:Y:S01]  /*1a80*/  UMOV UR11, 0x40000040 ;  /* 0x40000040000b7882 */ /* 0x000fe20000000000 */
[----:B------:R-:W-:Y:S01]  /*1a90*/  UIADD3 UR5, UR7, 0x4, URZ ;  /* 0x0000000407057890 */ /* 0x000fe2000fffe03f */
[----:B------:R-:W-:Y:S01]  /*1aa0*/  IMAD.U32 R18, RZ, RZ, UR8 ;  /* 0x00000008ff127e24 */ /* 0x000fe2000f8e00ff */
[----:B------:R-:W-:Y:S01]  /*1ab0*/  UMOV UR10, UR6 ;  /* 0x00000006000a7c82 */ /* 0x000fe20008000000 */
[----:B------:R-:W-:Y:S01]  /*1ac0*/  UIADD3 UR6, UR4, 0x4, URZ ;  /* 0x0000000404067890 */ /* 0x000fe2000fffe03f */
[----:B------:R-:W-:Y:S01]  /*1ad0*/  IMAD.U32 R19, RZ, RZ, UR9 ;  /* 0x00000009ff137e24 */ /* 0x000fe2000f8e00ff */
[----:B------:R-:W-:Y:S01]  /*1ae0*/  UIADD3 UR4, UR4, 0x6, URZ ;  /* 0x0000000604047890 */ /* 0x000fe2000fffe03f */
[----:B------:R-:W-:-:S02]  /*1af0*/  WARPGROUP.DEPBAR.LE gsb0, 0x0 ;  /* 0x00008000000079c5 */ /* 0x000fc40000010000 */
[----:B------:R-:W-:-:S06]  /*1b00*/  WARPGROUP.ARRIVE ;  /* 0x00000000000079c5 */ /* 0x000fcc0000000000 */
[----:B------:R-:W-:Y:S01]  /*1b10*/  HGMMA.64x96x16.F32.BF16 R24, gdesc[UR8], R24, gsb0 ;  /* 0x01600000081879f0 */ /* 0x000fe20008001818 */
[----:B------:R-:W-:Y:S01]  /*1b20*/  UMOV UR8, UR5 ;  /* 0x0000000500087c82 */ /* 0x000fe20008000000 */
[----:B------:R-:W-:Y:S01]  /*1b30*/  UMOV UR9, 0x40000040 ;  /* 0x4000004000097882 */ /* 0x000fe20000000000 */
[----:B------:R-:W-:Y:S01]  /*1b40*/  UMOV UR10, UR6 ;  /* 0x00000006000a7c82 */ /* 0x000fe20008000000 */
[----:B------:R-:W-:Y:S01]  /*1b50*/  UMOV UR11, 0x40000040 ;  /* 0x40000040000b7882 */ /* 0x000fe20000000000 */
[----:B------:R-:W-:Y:S01]  /*1b60*/  UIADD3 UR5, UR7, 0x6, URZ ;  /* 0x0000000607057890 */ /* 0x000fe2000fffe03f */
[----:B------:R-:W-:Y:S02]  /*1b70*/  IMAD.U32 R16, RZ, RZ, UR8 ;  /* 0x00000008ff107e24 */ /* 0x000fe4000f8e00ff */
[----:B------:R-:W-:Y:S01]  /*1b80*/  IMAD.U32 R17, RZ, RZ, UR9 ;  /* 0x00000009ff117e24 */ /* 0x000fe2000f8e00ff */
[----:B------:R-:W-:Y:S02]  /*1b90*/  WARPGROUP.DEPBAR.LE gsb0, 0x0 ;  /* 0x00008000000079c5 */ /* 0x000fe40000010000 */
[----:B------:R-:W-:-:S06]  /*1ba0*/  WARPGROUP.ARRIVE ;  /* 0x00000000000079c5 */ /* 0x000fcc0000000000 */
[----:B------:R-:W-:Y:S01]  /*1bb0*/  HGMMA.64x96x16.F32.BF16 R24, gdesc[UR8], R24, gsb0 ;  /* 0x01600000081879f0 */ /* 0x000fe20008001818 */
[----:B------:R-:W-:Y:S01]  /*1bc0*/  UMOV UR8, UR5 ;  /* 0x0000000500087c82 */ /* 0x000fe20008000000 */
[----:B------:R-:W-:Y:S01]  /*1bd0*/  UMOV UR9, 0x40000040 ;  /* 0x4000004000097882 */ /* 0x000fe20000000000 */
[----:B------:R-:W-:Y:S01]  /*1be0*/  UMOV UR10, UR4 ;  /* 0x00000004000a7c82 */ /* 0x000fe20008000000 */
[----:B------:R-:W-:Y:S01]  /*1bf0*/  UMOV UR11, 0x40000040 ;  /* 0x40000040000b7882 */ /* 0x000fe20000000000 */
[----:B------:R-:W-:Y:S02]  /*1c00*/  IMAD.U32 R14, RZ, RZ, UR8 ;  /* 0x00000008ff0e7e24 */ /* 0x000fe4000f8e00ff */
[----:B------:R-:W-:Y:S01]  /*1c10*/  IMAD.U32 R15, RZ, RZ, UR9 ;  /* 0x00000009ff0f7e24 */ /* 0x000fe2000f8e00ff */
[----:B------:R-:W-:Y:S02]  /*1c20*/  WARPGROUP.DEPBAR.LE gsb0, 0x0 ;  /* 0x00008000000079c5 */ /* 0x000fe40000010000 */
[----:B------:R-:W-:-:S06]  /*1c30*/  WARPGROUP.ARRIVE ;  /* 0x00000000000079c5 */ /* 0x000fcc0000000000 */
[----:B------:R-:W-:Y:S03]  /*1c40*/  HGMMA.64x96x16.F32.BF16 R24, gdesc[UR8], R24, gsb0 ;  /* 0x01600000081879f0 */ /* 0x000fe60008001818 */
[----:B------:R-:W-:Y:S02]  /*1c50*/  WARPGROUP.DEPBAR.LE gsb0, 0x0 ;  /* 0x00008000000079c5 */ /* 0x000fe40000010000 */
[----:B------:R-:W2:Y:S02]  /*1c60*/  SYNCS.PHASECHK.TRANS64.TRYWAIT P1, [UR40+0x32410], R0 ;  /* 0x03241000ff0075a7 */ /* 0x000ea40008020168 */
[----:B--2---:R-:W-:Y:S05]  /*1c70*/  @!P1 BRA `(.L_x_1115) ;  /* 0x000000d800a09947 */ /* 0x004fea0003800000 */
.L_x_1245:
[----:B------:R-:W-:Y:S05]  /*1c80*/  @!P0 BRA `(.L_x_1116) ;  /* 0x0000000000048947 */ /* 0x000fea0003800000 */
[----:B------:R-:W-:Y:S01]  /*1c90*/  BPT.TRAP 0x1 ;  /* 0x000000040000795c */ /* 0x000fe20000300000 */
.L_x_1116:
[----:B------:R3:W4:Y:S01]  /*1ca0*/  SYNCS.PHASECHK.TRANS64.TRYWAIT P1, [UR52+0x32450], R3 ;  /* 0x03245003ff0075a7 */ /* 0x0007220008020174 */
[----:B------:R-:W-:Y:S05]  /*1cb0*/  @!P0 BRA `(.L_x_1117) ;  /* 0x0000000000048947 */ /* 0x000fea0003800000 */
[----:B------:R-:W-:Y:S01]  /*1cc0*/  BPT.TRAP 0x1 ;  /* 0x000000040000795c */ /* 0x000fe20000300000 */
.L_x_1117:
[----:B----4-:R-:W-:Y:S05]  /*1cd0*/  @P1 BRA `(.L_x_1118) ;  /* 0x0000000000081947 */ /* 0x010fea0003800000 */
[----:B------:R-:W4:Y:S02]  /*1ce0*/  SYNCS.PHASECHK.TRANS64.TRYWAIT P1, [UR52+0x32450], R3 ;  /* 0x03245003ff0075a7 */ /* 0x000f240008020174 */
[----:B----4-:R-:W-:Y:S05]  /*1cf0*/  @!P1 BRA `(.L_x_1119) ;  /* 0x000000d800989947 */ /* 0x010fea0003800000 */
.L_x_1118:
[----:B------:R-:W-:Y:S01]  /*1d00*/  UIADD3 UR40, UR40, 0x400, URZ ;  /* 0x0000040028287890 */ /* 0x000fe2000fffe03f */
[----:B------:R-:W-:Y:S01]  /*1d10*/  WARPGROUP.ARRIVE ;  /* 0x00000000000079c5 */ /* 0x000fe20000000000 */
[----:B------:R-:W-:-:S05]  /*1d20*/  UIADD3 UR41, UR41, 0x22400, URZ ;  /* 0x0002240029297890 */ /* 0x000fca000fffe03f */
[----:B--2---:R-:W2:Y:S01]  /*1d30*/  S2R R0, SR_TID.X ;  /* 0x0000000000007919 */ /* 0x004ea20000002100 */
[----:B------:R-:W-:Y:S02]  /*1d40*/  USHF.R.U32.HI UR6, URZ, 0x4, UR40 ;  /* 0x000000043f067899 */ /* 0x000fe40008011628 */
[----:B------:R-:W-:Y:S02]  /*1d50*/  USHF.R.U32.HI UR41, URZ, 0x4, UR41 ;  /* 0x000000043f297899 */ /* 0x000fe40008011629 */
[----:B------:R-:W-:Y:S02]  /*1d60*/  ULOP3.LUT UR6, UR6, 0x3fff, URZ, 0xc0, !UPT ;  /* 0x00003fff06067892 */ /* 0x000fe4000f8ec03f */
[----:B------:R-:W-:Y:S02]  /*1d70*/  ULOP3.LUT UR4, UR41, 0x3fff, URZ, 0xc0, !UPT ;  /* 0x00003fff29047892 */ /* 0x000fe4000f8ec03f */
[----:B------:R-:W-:Y:S02]  /*1d80*/  ULOP3.LUT UR7, UR6, 0x10000, URZ, 0xfc, !UPT ;  /* 0x0001000006077892 */ /* 0x000fe4000f8efc3f */
[----:B------:R-:W-:-:S02]  /*1d90*/  ULOP3.LUT UR4, UR4, 0x10000, URZ, 0xfc, !UPT ;  /* 0x0001000004047892 */ /* 0x000fc4000f8efc3f */
[----:B------:R-:W-:Y:S01]  /*1da0*/  UIMAD UR5, UR38, 0xc00, UR7 ;  /* 0x00000c00260578a4 */ /* 0x000fe2000f8e0207 */
[----:B------:R-:W-:Y:S01]  /*1db0*/  UMOV UR9, 0x40000040 ;  /* 0x4000004000097882 */ /* 0x000fe20000000000 */
[----:B------:R-:W-:Y:S01]  /*1dc0*/  UMOV UR11, 0x40000040 ;  /* 0x40000040000b7882 */ /* 0x000fe20000000000 */
[----:B------:R-:W-:Y:S02]  /*1dd0*/  IMAD.U32 R13, RZ, RZ, UR9 ;  /* 0x00000009ff0d7e24 */ /* 0x000fe4000f8e00ff */
[----:B------:R-:W-:Y:S01]  /*1de0*/  UMOV UR8, UR4 ;  /* 0x0000000400087c82 */ /* 0x000fe20008000000 */
[----:B------:R-:W-:Y:S01]  /*1df0*/  UMOV UR13, 0x40000040 ;  /* 0x40000040000d7882 */ /* 0x000fe20000000000 */
[----:B------:R-:W-:Y:S01]  /*1e00*/  UMOV UR10, UR5 ;  /* 0x00000005000a7c82 */ /* 0x000fe20008000000 */
[----:B------:R-:W-:Y:S01]  /*1e10*/  IMAD.U32 R12, RZ, RZ, UR8 ;  /* 0x00000008ff0c7e24 */ /* 0x000fe2000f8e00ff */
[----:B------:R-:W-:Y:S01]  /*1e20*/  HGMMA.64x96x16.F32.BF16 R24, gdesc[UR8], R24, gsb0 ;  /* 0x01600000081879f0 */ /* 0x000fe20008001818 */
[----:B------:R-:W-:Y:S01]  /*1e30*/  UIADD3 UR8, UR4, 0x2, URZ ;  /* 0x0000000204087890 */ /* 0x000fe2000fffe03f */
[----:B------:R-:W-:Y:S01]  /*1e40*/  IMAD.U32 R11, RZ, RZ, UR13 ;  /* 0x0000000dff0b7e24 */ /* 0x000fe2000f8e00ff */
[----:B------:R-:W-:Y:S01]  /*1e50*/  UIADD3 UR9, UR5, 0x2, URZ ;  /* 0x0000000205097890 */ /* 0x000fe2000fffe03f */
[----:B------:R-:W-:Y:S01]  /*1e60*/  UMOV UR15, 0x40000040 ;  /* 0x40000040000f7882 */ /* 0x000fe20000000000 */
[----:B------:R-:W-:-:S03]  /*1e70*/  UIADD3 UR10, UR5, 0x302, URZ ;  /* 0x00000302050a7890 */ /* 0x000fc6000fffe03f */
[----:B------:R-:W-:Y:S01]  /*1e80*/  UMOV UR12, UR8 ;  /* 0x00000008000c7c82 */ /* 0x000fe20008000000 */
[----:B------:R-:W-:Y:S01]  /*1e90*/  UIADD3 UR8, UR4, 0x4, URZ ;  /* 0x0000000404087890 */ /* 0x000fe2000fffe03f */
[----:B------:R-:W-:Y:S01]  /*1ea0*/  IMAD.U32 R10, RZ, RZ, UR12 ;  /* 0x0000000cff0a7e24 */ /* 0x000fe2000f8e00ff */
[----:B------:R-:W-:Y:S01]  /*1eb0*/  UMOV UR14, UR9 ;  /* 0x00000009000e7c82 */ /* 0x000fe20008000000 */
[----:B------:R-:W-:Y:S01]  /*1ec0*/  UIADD3 UR9, UR5, 0x4, URZ ;  /* 0x0000000405097890 */ /* 0x000fe2000fffe03f */
[----:B--2---:R-:W-:Y:S01]  /*1ed0*/  SHF.R.U32.HI R0, RZ, 0x7, R0 ;  /* 0x00000007ff007819 */ /* 0x004fe20000011600 */
[----:B------:R-:W-:Y:S01]  /*1ee0*/  UMOV UR11, 0x40000040 ;  /* 0x40000040000b7882 */ /* 0x000fe20000000000 */
[----:B------:R-:W-:Y:S02]  /*1ef0*/  UIADD3 UR16, UR4, 0x406, URZ ;  /* 0x0000040604107890 */ /* 0x000fe4000fffe03f */
[----:B------:R-:W-:Y:S01]  /*1f00*/  UIADD3 UR18, UR5, 0x306, URZ ;  /* 0x0000030605127890 */ /* 0x000fe2000fffe03f */
[----:B------:R-:W-:Y:S01]  /*1f10*/  IADD3 R0, -R0, 0xb, RZ ;  /* 0x0000000b00007810 */ /* 0x000fe20007ffe1ff */
[----:B------:R-:W-:Y:S01]  /*1f20*/  UMOV UR17, 0x40000040 ;  /* 0x4000004000117882 */ /* 0x000fe20000000000 */
[----:B------:R-:W-:Y:S01]  /*1f30*/  UMOV UR19, 0x40000040 ;  /* 0x4000004000137882 */ /* 0x000fe20000000000 */
[----:B------:R-:W-:-:S02]  /*1f40*/  UIADD3 UR20, UR4, 0x800, URZ ;  /* 0x0000080004147890 */ /* 0x000fc4000fffe03f */
[----:B------:R-:W-:Y:S01]  /*1f50*/  UIADD3 UR22, UR5, 0x600, URZ ;  /* 0x0000060005167890 */ /* 0x000fe2000fffe03f */
[----:B------:R-:W-:Y:S01]  /*1f60*/  UMOV UR21, 0x40000040 ;  /* 0x4000004000157882 */ /* 0x000fe20000000000 */
        /* <DEDUP_REMOVED lines=29> */
[----:B------:R-:W-:Y:S02]  /*2140*/  WARPGROUP.DEPBAR.LE gsb0, 0x0 ;  /* 0x00008000000079c5 */ /* 0x000fe40000010000 */
[----:B------:R-:W-:-:S06]  /*2150*/  WARPGROUP.ARRIVE ;  /* 0x00000000000079c5 */ /* 0x000fcc0000000000 */
[----:B------:R-:W-:Y:S01]  /*2160*/  HGMMA.64x96x16.F32.BF16 R24, gdesc[UR12], R24, gsb0 ;  /* 0x016000000c1879f0 */ /* 0x000fe20008001818 */
[----:B------:R-:W-:Y:S01]  /*2170*/  UMOV UR12, UR8 ;  /* 0x00000008000c7c82 */ /* 0x000fe20008000000 */
[----:B------:R-:W-:Y:S01]  /*2180*/  UMOV UR13, 0x40000040 ;  /* 0x40000040000d7882 */ /* 0x000fe20000000000 */
[----:B------:R-:W-:Y:S01]  /*2190*/  UMOV UR14, UR9 ;  /* 0x00000009000e7c82 */ /* 0x000fe20008000000 */
[----:B------:R-:W-:Y:S01]  /*21a0*/  UMOV UR15, 0x40000040 ;  /* 0x40000040000f7882 */ /* 0x000fe20000000000 */
[----:B------:R-:W-:Y:S01]  /*21b0*/  UIADD3 UR8, UR4, 0x6, URZ ;  /* 0x0000000604087890 */ /* 0x000fe2000fffe03f */
[----:B------:R-:W-:Y:S01]  /*21c0*/  IMAD.U32 R8, RZ, RZ, UR12 ;  /* 0x0000000cff087e24 */ /* 0x000fe2000f8e00ff */
[----:B------:R-:W-:Y:S01]  /*21d0*/  UIADD3 UR9, UR5, 0x6, URZ ;  /* 0x0000000605097890 */ /* 0x000fe2000fffe03f */
        /* <DEDUP_REMOVED lines=11> */
[----:B------:R-:W-:Y:S01]  /*2290*/  MOV R7, UR13 ;  /* 0x0000000d00077c02 */ /* 0x000fe20008000f00 */
        /* <DEDUP_REMOVED lines=8> */
[----:B-1----:R-:W-:Y:S01]  /*2320*/  IMAD.U32 R4, RZ, RZ, UR12 ;  /* 0x0000000cff047e24 */ /* 0x002fe2000f8e00ff */
[----:B------:R-:W-:Y:S01]  /*2330*/  UMOV UR9, 0x40000040 ;  /* 0x4000004000097882 */ /* 0x000fe20000000000 */
[----:B------:R-:W-:Y:S01]  /*2340*/  IMAD.U32 R5, RZ, RZ, UR13 ;  /* 0x0000000dff057e24 */ /* 0x000fe2000f8e00ff */
        /* <DEDUP_REMOVED lines=44> */
.L_x_1120:
[----:B0--3--:R-:W-:Y:S01]  /*2610*/  IMAD R3, R207, -0x60, R23 ;  /* 0xffffffa0cf037824 */ /* 0x009fe200078e0217 */
[----:B------:R-:W-:Y:S01]  /*2620*/  ULDC UR4, c[0x0][0xa80] ;  /* 0x0002a00000047ab9 */ /* 0x000fe20000000800 */
[----:B------:R-:W-:Y:S02]  /*2630*/  UIADD3 UR5, UR52, 0x32440, URZ ;  /* 0x0003244034057890 */ /* 0x000fe4000fffe03f */
[----:B------:R-:W-:Y:S01]  /*2640*/  VIADD R22, R3, 0x60 ;  /* 0x0000006003167836 */ /* 0x000fe20000000000 */
[----:B------:R-:W-:Y:S02]  /*2650*/  ULOP3.LUT UR6, UR6, 0x3000000, URZ, 0xfc, !UPT ;  /* 0x0300000006067892 */ /* 0x000fe4000f8efc3f */
[----:B------:R-:W-:Y:S01]  /*2660*/  UPRMT UR5, UR53, 0x654, UR5 ;  /* 0x0000065435057896 */ /* 0x000fe20008000005 */
[----:B------:R-:W-:Y:S01]  /*2670*/  IMAD R22, R223, -0x2, R22 ;  /* 0xfffffffedf167824 */ /* 0x000fe200078e0216 */
[----:B------:R-:W-:-:S04]  /*2680*/  UMOV UR11, 0x40000040 ;  /* 0x40000040000b7882 */ /* 0x000fc80000000000 */
[C---:B------:R-:W-:Y:S02]  /*2690*/  ISETP.GT.AND P2, PT, R22.reuse, RZ, PT ;  /* 0x000000ff1600720c */ /* 0x040fe40003f44270 */
[C---:B------:R-:W-:Y:S01]  /*26a0*/  ISETP.GT.AND P1, PT, R22.reuse, 0x1, PT ;  /* 0x000000011600780c */ /* 0x040fe20003f24270 */
[----:B------:R-:W-:Y:S01]  /*26b0*/  SYNCS.ARRIVE.TRANS64.RED.A1T0 RZ, [UR5], RZ ;  /* 0x000000ffffff79a7 */ /* 0x000fe20008100405 */
[----:B------:R-:W-:Y:S02]  /*26c0*/  ISETP.GT.AND P6, PT, R22, 0x8, PT ;  /* 0x000000081600780c */ /* 0x000fe40003fc4270 */
[----:B------:R-:W-:Y:S02]  /*26d0*/  FSEL R75, R24, -INF , P2 ;  /* 0xff800000184b7808 */ /* 0x000fe40001000000 */
[----:B------:R-:W-:Y:S02]  /*26e0*/  FSEL R25, R25, -INF , P1 ;  /* 0xff80000019197808 */ /* 0x000fe40000800000 */
[----:B------:R-:W-:-:S02]  /*26f0*/  ISETP.GT.AND P5, PT, R22, 0x9, PT ;  /* 0x000000091600780c */ /* 0x000fc40003fa4270 */
[----:B------:R-:W-:Y:S02]  /*2700*/  FSEL R79, R28, -INF , P6 ;  /* 0xff8000001c4f7808 */ /* 0x000fe40003000000 */
[----:B------:R-:W-:Y:S02]  /*2710*/  FMNMX.FTZ R24, R75, R25, !PT ;  /* 0x000000194b187209 */ /* 0x000fe40007810000 */
[C---:B------:R-:W-:Y:S02]  /*2720*/  ISETP.GT.AND P4, PT, R22.reuse, 0x10, PT ;  /* 0x000000101600780c */ /* 0x040fe40003f84270 */
        /* <DEDUP_REMOVED lines=15> */
[C---:B------:R-:W-:Y:S02]  /*2820*/  ISETP.GT.AND P6, PT, R22.reuse, 0x20, PT ;  /* 0x000000201600780c */ /* 0x040fe40003fc4270 */
        /* <DEDUP_REMOVED lines=39> */
[----:B------:R-:W-:Y:S02]  /*2aa0*/  FSEL R182, R53, -INF , P5 ;  /* 0xff80000035b67808 */ /* 0x000fe40002800000 */
[----:B------:R-:W-:-:S02]  /*2ab0*/  FMNMX.FTZ R3, R179, R26, !PT ;  /* 0x0000001ab3037209 */ /* 0x000fc40007810000 */
[----:B------:R-:W-:Y:S02]  /*2ac0*/  FSEL R173, R47, -INF , P3 ;  /* 0xff8000002fad7808 */ /* 0x000fe40001800000 */
[----:B------:R-:W-:Y:S02]  /*2ad0*/  FMNMX.FTZ R24, R169, R24, !PT ;  /* 0x00000018a9187209 */ /* 0x000fe40007810000 */
[----:B------:R-:W-:Y:S02]  /*2ae0*/  FMNMX.FTZ R26, R182, R3, !PT ;  /* 0x00000003b61a7209 */ /* 0x000fe40007810000 */
[----:B------:R-:W-:Y:S02]  /*2af0*/  FSEL R170, R50, -INF , P2 ;  /* 0xff80000032aa7808 */ /* 0x000fe40001000000 */
[----:B------:R-:W-:Y:S02]  /*2b00*/  FMNMX.FTZ R3, R173, R24, !PT ;  /* 0x00000018ad037209 */ /* 0x000fe40007810000 */
[----:B------:R-:W-:-:S02]  /*2b10*/  FSEL R174, R51, -INF , P1 ;  /* 0xff80000033ae7808 */ /* 0x000fc40000800000 */
[----:B------:R-:W-:Y:S01]  /*2b20*/  FMNMX.FTZ R3, R170, R3, !PT ;  /* 0x00000003aa037209 */ /* 0x000fe20007810000 */
[----:B------:R0:W-:Y:S01]  /*2b30*/  BAR.SYNC.DEFER_BLOCKING R208, 0x100 ;  /* 0x000400d00000751d */ /* 0x0001e20000010000 */
[----:B------:R-:W-:Y:S02]  /*2b40*/  ISETP.GT.AND P4, PT, R22, 0x40, PT ;  /* 0x000000401600780c */ /* 0x000fe40003f84270 */
[----:B------:R-:W-:Y:S02]  /*2b50*/  FSEL R178, R54, -INF , P6 ;  /* 0xff80000036b27808 */ /* 0x000fe40003000000 */
[----:B------:R-:W-:Y:S02]  /*2b60*/  FMNMX.FTZ R3, R174, R3, !PT ;  /* 0x00000003ae037209 */ /* 0x000fe40007810000 */
[----:B------:R-:W-:Y:S02]  /*2b70*/  ISETP.GT.AND P3, PT, R22, 0x41, PT ;  /* 0x000000411600780c */ /* 0x000fe40003f64270 */
[----:B------:R-:W-:-:S02]  /*2b80*/  FSEL R177, R56, -INF , P4 ;  /* 0xff80000038b17808 */ /* 0x000fc40002000000 */
        /* <DEDUP_REMOVED lines=18> */
[----:B------:R-:W-:Y:S02]  /*2cb0*/  ISETP.GT.AND P4, PT, R22, 0x58, PT ;  /* 0x000000581600780c */ /* 0x000fe40003f84270 */
[----:B------:R-:W-:Y:S02]  /*2cc0*/  FSEL R181, R64, -INF , P1 ;  /* 0xff80000040b57808 */ /* 0x000fe40000800000 */
[----:B------:R-:W-:Y:S02]  /*2cd0*/  FMNMX.FTZ R24, R187, R24, !PT ;  /* 0x00000018bb187209 */ /* 0x000fe40007810000 */
[----:B------:R-:W-:Y:S02]  /*2ce0*/  ISETP.GT.AND P3, PT, R22, 0x59, PT ;  /* 0x000000591600780c */ /* 0x000fe40003f64270 */
[----:B------:R-:W-:Y:S02]  /*2cf0*/  FSEL R203, R63, -INF , P6 ;  /* 0xff8000003fcb7808 */ /* 0x000fe40003000000 */
[----:B------:R-:W-:-:S02]  /*2d00*/  FMNMX.FTZ R22, R200, R3, !PT ;  /* 0x00000003c8167209 */ /* 0x000fc40007810000 */
        /* <DEDUP_REMOVED lines=12> */
[----:B------:R-:W-:Y:S02]  /*2dd0*/  FMNMX.FTZ R24, R189, R24, !PT ;  /* 0x00000018bd187209 */ /* 0x000fe40007810000 */
[----:B------:R-:W-:Y:S02]  /*2de0*/  FSEL R205, R71, -INF , P3 ;  /* 0xff80000047cd7808 */ /* 0x000fe40001800000 */
[----:B------:R-:W-:Y:S01]  /*2df0*/  FMNMX.FTZ R22, R202, R3, !PT ;  /* 0x00000003ca167209 */ /* 0x000fe20007810000 */
[----:B------:R-:W2:Y:S03]  /*2e00*/  SHFL.BFLY PT, R33, R24, 0x2, 0x1f ;  /* 0x0c401f0018217f89 */ /* 0x000ea600000e0000 */
[----:B------:R-:W-:-:S05]  /*2e10*/  FMNMX.FTZ R26, R205, R22, !PT ;  /* 0x00000016cd1a7209 */ /* 0x000fca0007810000 */
[----:B------:R-:W3:Y:S01]  /*2e20*/  SHFL.BFLY PT, R3, R26, 0x2, 0x1f ;  /* 0x0c401f001a037f89 */ /* 0x000ee200000e0000 */
[----:B--2---:R-:W-:-:S05]  /*2e30*/  FMNMX.FTZ R33, R24, R33, !PT ;  /* 0x0000002118217209 */ /* 0x004fca0007810000 */
[----:B------:R-:W2:Y:S01]  /*2e40*/  SHFL.BFLY PT, R22, R33, 0x1, 0x1f ;  /* 0x0c201f0021167f89 */ /* 0x000ea200000e0000 */
[----:B---3--:R-:W-:Y:S01]  /*2e50*/  FMNMX.FTZ R24, R26, R3, !PT ;  /* 0x000000031a187209 */ /* 0x008fe20007810000 */
[----:B------:R-:W-:Y:S01]  /*2e60*/  IMAD.U32 R3, RZ, RZ, UR4 ;  /* 0x00000004ff037e24 */ /* 0x000fe2000f8e00ff */
[----:B------:R-:W-:-:S03]  /*2e70*/  UIMAD UR4, UR38, 0xc00, UR6 ;  /* 0x00000c00260478a4 */ /* 0x000fc6000f8e0206 */
[----:B------:R-:W3:Y:S04]  /*2e80*/  SHFL.BFLY PT, R35, R24, 0x1, 0x1f ;  /* 0x0c201f0018237f89 */ /* 0x000ee800000e0000 */
[----:B------:R-:W-:Y:S01]  /*2e90*/  UMOV UR10, UR4 ;  /* 0x00000004000a7c82 */ /* 0x000fe20008000000 */
[----:B--2---:R-:W-:-:S04]  /*2ea0*/  FMNMX.FTZ R22, R33, R22, !PT ;  /* 0x0000001621167209 */ /* 0x004fc80007810000 */
[C---:B------:R-:W-:Y:S01]  /*2eb0*/  FSETP.NEU.FTZ.AND P1, PT, R22.reuse, -INF , PT ;  /* 0xff8000001600780b */ /* 0x040fe20003f3d000 */
[----:B------:R-:W-:Y:S01]  /*2ec0*/  FMUL.FTZ R204, R22, R3 ;  /* 0x0000000316cc7220 */ /* 0x000fe20000410000 */
[----:B---3--:R-:W-:-:S04]  /*2ed0*/  FMNMX.FTZ R156, R24, R35, !PT ;  /* 0x00000023189c7209 */ /* 0x008fc80007810000 */
[----:B------:R-:W-:Y:S02]  /*2ee0*/  FSEL R204, R204, RZ, P1 ;  /* 0x000000ffcccc7208 */ /* 0x000fe40000800000 */
[C---:B------:R-:W-:Y:S01]  /*2ef0*/  FSETP.NEU.FTZ.AND P1, PT, R156.reuse, -INF , PT ;  /* 0xff8000009c00780b */ /* 0x040fe20003f3d000 */
[-C--:B------:R-:W-:Y:S02]  /*2f00*/  FMUL.FTZ R206, R156, R3.reuse ;  /* 0x000000039cce7220 */ /* 0x080fe40000410000 */
[-CC-:B------:R-:W-:Y:S01]  /*2f10*/  FFMA.FTZ R191, R75, R3.reuse, -R204.reuse ;  /* 0x000000034bbf7223 */ /* 0x180fe200000108cc */
[-CC-:B------:R-:W-:Y:S01]  /*2f20*/  FFMA.FTZ R192, R25, R3.reuse, -R204.reuse ;  /* 0x0000000319c07223 */ /* 0x180fe200000108cc */
[-CC-:B------:R-:W-:Y:S01]  /*2f30*/  FFMA.FTZ R193, R79, R3.reuse, -R204.reuse ;  /* 0x000000034fc17223 */ /* 0x180fe200000108cc */
[----:B------:R-:W-:Y:S01]  /*2f40*/  FSEL R206, R206, RZ, P1 ;  /* 0x000000ffcece7208 */ /* 0x000fe20000800000 */
[-CC-:B------:R-:W-:Y:S01]  /*2f50*/  FFMA.FTZ R194, R29, R3.reuse, -R204.reuse ;  /* 0x000000031dc27223 */ /* 0x180fe200000108cc */
[-CC-:B------:R-:W-:Y:S01]  /*2f60*/  FFMA.FTZ R158, R158, R3.reuse, -R204.reuse ;  /* 0x000000039e9e7223 */ /* 0x180fe200000108cc */
[----:B------:R-:W-:Y:S01]  /*2f70*/  MUFU.EX2 R191, R191 ;  /* 0x000000bf00bf7308 */ /* 0x000fe20000000800 */
[-C--:B------:R-:W-:Y:S01]  /*2f80*/  FFMA.FTZ R160, R160, R3.reuse, -R204 ;  /* 0x00000003a0a07223 */ /* 0x080fe200000108cc */
[-CC-:B------:R-:W-:Y:S01]  /*2f90*/  FFMA.FTZ R195, R73, R3.reuse, -R206.reuse ;  /* 0x0000000349c37223 */ /* 0x180fe200000108ce */
[-CC-:B------:R-:W-:Y:S01]  /*2fa0*/  FFMA.FTZ R196, R27, R3.reuse, -R206.reuse ;  /* 0x000000031bc47223 */ /* 0x180fe200000108ce */
[-CC-:B------:R-:W-:Y:S01]  /*2fb0*/  FFMA.FTZ R197, R77, R3.reuse, -R206.reuse ;  /* 0x000000034dc57223 */ /* 0x180fe200000108ce */
[-C--:B------:R-:W-:Y:S01]  /*2fc0*/  FFMA.FTZ R198, R31, R3.reuse, -R206 ;  /* 0x000000031fc67223 */ /* 0x080fe200000108ce */
[-CC-:B------:R-:W-:Y:S01]  /*2fd0*/  FFMA.FTZ R163, R163, R3.reuse, -R204.reuse ;  /* 0x00000003a3a37223 */ /* 0x180fe200000108cc */
[-C--:B------:R-:W-:Y:S01]  /*2fe0*/  FFMA.FTZ R167, R167, R3.reuse, -R204 ;  /* 0x00000003a7a77223 */ /* 0x080fe200000108cc */
[----:B------:R-:W2:Y:S01]  /*2ff0*/  MUFU.EX2 R192, R192 ;  /* 0x000000c000c07308 */ /* 0x000ea20000000800 */
[-CC-:B------:R-:W-:Y:S01]  /*3000*/  FFMA.FTZ R157, R157, R3.reuse, -R206.reuse ;  /* 0x000000039d9d7223 */ /* 0x180fe200000108ce */
[-CC-:B------:R-:W-:Y:S01]  /*3010*/  FFMA.FTZ R159, R159, R3.reuse, -R206.reuse ;  /* 0x000000039f9f7223 */ /* 0x180fe200000108ce */
[-CC-:B------:R-:W-:Y:S01]  /*3020*/  FFMA.FTZ R161, R161, R3.reuse, -R206.reuse ;  /* 0x00000003a1a17223 */ /* 0x180fe200000108ce */
[-C--:B------:R-:W-:Y:S01]  /*3030*/  FFMA.FTZ R165, R165, R3.reuse, -R206 ;  /* 0x00000003a5a57223 */ /* 0x080fe200000108ce */
[-CC-:B------:R-:W-:Y:S01]  /*3040*/  FFMA.FTZ R164, R164, R3.reuse, -R204.reuse ;  /* 0x00000003a4a47223 */ /* 0x180fe200000108cc */
        /* <DEDUP_REMOVED lines=9> */
[--C-:B------:R-:W-:Y:S01]  /*30e0*/  FFMA.FTZ R176, R176, R3, -R204.reuse ;  /* 0x00000003b0b07223 */ /* 0x100fe200000108cc */
[----:B------:R-:W3:Y:S01]  /*30f0*/  MUFU.EX2 R194, R194 ;  /* 0x000000c200c27308 */ /* 0x000ee20000000800 */
[----:B--2---:R-:W-:Y:S01]  /*3100*/  F2FP.BF16.F32.PACK_AB R152, R192, R191 ;  /* 0x000000bfc098723e */ /* 0x004fe200000010ff */
[-CC-:B------:R-:W-:Y:S01]  /*3110*/  FFMA.FTZ R179, R179, R3.reuse, -R204.reuse ;  /* 0x00000003b3b37223 */ /* 0x180fe200000108cc */
[-C--:B------:R-:W-:Y:S01]  /*3120*/  FFMA.FTZ R182, R182, R3.reuse, -R204 ;  /* 0x00000003b6b67223 */ /* 0x080fe200000108cc */
[-CC-:B------:R-:W-:Y:S01]  /*3130*/  FFMA.FTZ R170, R170, R3.reuse, -R206.reuse ;  /* 0x00000003aaaa7223 */ /* 0x180fe200000108ce */
[-CC-:B------:R-:W-:Y:S01]  /*3140*/  FFMA.FTZ R174, R174, R3.reuse, -R206.reuse ;  /* 0x00000003aeae7223 */ /* 0x180fe200000108ce */
[-CC-:B------:R-:W-:Y:S01]  /*3150*/  FFMA.FTZ R178, R178, R3.reuse, -R206.reuse ;  /* 0x00000003b2b27223 */ /* 0x180fe200000108ce */
[-C--:B------:R-:W-:Y:S01]  /*3160*/  FFMA.FTZ R186, R186, R3.reuse, -R206 ;  /* 0x00000003baba7223 */ /* 0x080fe200000108ce */
[----:B------:R-:W-:Y:S01]  /*3170*/  MUFU.EX2 R195, R195 ;  /* 0x000000c300c37308 */ /* 0x000fe20000000800 */
[-CC-:B------:R-:W-:Y:S01]  /*3180*/  FFMA.FTZ R177, R177, R3.reuse, -R204.reuse ;  /* 0x00000003b1b17223 */ /* 0x180fe200000108cc */
[-CC-:B------:R-:W-:Y:S01]  /*3190*/  FFMA.FTZ R180, R180, R3.reuse, -R204.reuse ;  /* 0x00000003b4b47223 */ /* 0x180fe200000108cc */
[-CC-:B------:R-:W-:Y:S01]  /*31a0*/  FFMA.FTZ R183, R183, R3.reuse, -R204.reuse ;  /* 0x00000003b7b77223 */ /* 0x180fe200000108cc */
[-C--:B------:R-:W-:Y:S01]  /*31b0*/  FFMA.FTZ R187, R187, R3.reuse, -R204 ;  /* 0x00000003bbbb7223 */ /* 0x080fe200000108cc */
[-CC-:B------:R-:W-:Y:S01]  /*31c0*/  FFMA.FTZ R184, R184, R3.reuse, -R206.reuse ;  /* 0x00000003b8b87223 */ /* 0x180fe200000108ce */
[-CC-:B------:R-:W-:Y:S01]  /*31d0*/  FFMA.FTZ R190, R190, R3.reuse, -R206.reuse ;  /* 0x00000003bebe7223 */ /* 0x180fe200000108ce */
[--C-:B------:R-:W-:Y:S01]  /*31e0*/  FFMA.FTZ R200, R200, R3, -R206.reuse ;  /* 0x00000003c8c87223 */ /* 0x100fe200000108ce */
[----:B------:R-:W2:Y:S01]  /*31f0*/  MUFU.EX2 R196, R196 ;  /* 0x000000c400c47308 */ /* 0x000ea20000000800 */
[----:B---3--:R-:W-:Y:S01]  /*3200*/  F2FP.BF16.F32.PACK_AB R154, R194, R193 ;  /* 0x000000c1c29a723e */ /* 0x008fe200000010ff */
[-C--:B------:R-:W-:Y:S01]  /*3210*/  FFMA.FTZ R203, R203, R3.reuse, -R206 ;  /* 0x00000003cbcb7223 */ /* 0x080fe200000108ce */
[-CC-:B------:R-:W-:Y:S01]  /*3220*/  FFMA.FTZ R181, R181, R3.reuse, -R204.reuse ;  /* 0x00000003b5b57223 */ /* 0x180fe200000108cc */
[-CC-:B------:R-:W-:Y:S01]  /*3230*/  FFMA.FTZ R185, R185, R3.reuse, -R204.reuse ;  /* 0x00000003b9b97223 */ /* 0x180fe200000108cc */
[-CC-:B------:R-:W-:Y:S01]  /*3240*/  FFMA.FTZ R188, R188, R3.reuse, -R204.reuse ;  /* 0x00000003bcbc7223 */ /* 0x180fe200000108cc */
[-C--:B------:R-:W-:Y:S01]  /*3250*/  FFMA.FTZ R189, R189, R3.reuse, -R204 ;  /* 0x00000003bdbd7223 */ /* 0x080fe200000108cc */
[-CC-:B------:R-:W-:Y:S01]  /*3260*/  FFMA.FTZ R199, R199, R3.reuse, -R206.reuse ;  /* 0x00000003c7c77223 */ /* 0x180fe200000108ce */
[----:B------:R-:W-:Y:S01]  /*3270*/  MUFU.EX2 R197, R197 ;  /* 0x000000c500c57308 */ /* 0x000fe20000000800 */
[-CC-:B------:R-:W-:Y:S01]  /*3280*/  FFMA.FTZ R201, R201, R3.reuse, -R206.reuse ;  /* 0x00000003c9c97223 */ /* 0x180fe200000108ce */
[-CC-:B------:R-:W-:Y:S01]  /*3290*/  FFMA.FTZ R202, R202, R3.reuse, -R206.reuse ;  /* 0x00000003caca7223 */ /* 0x180fe200000108ce */
[----:B------:R-:W-:Y:S01]  /*32a0*/  FFMA.FTZ R204, R205, R3, -R206 ;  /* 0x00000003cdcc7223 */ /* 0x000fe200000108ce */
[----:B------:R-:W-:-:S04]  /*32b0*/  FADD.FTZ R192, R191, R192 ;  /* 0x000000c0bfc07221 */ /* 0x000fc80000010000 */
[----:B------:R-:W3:Y:S01]  /*32c0*/  MUFU.EX2 R198, R198 ;  /* 0x000000c600c67308 */ /* 0x000ee20000000800 */
[----:B--2---:R-:W-:Y:S01]  /*32d0*/  F2FP.BF16.F32.PACK_AB R153, R196, R195 ;  /* 0x000000c3c499723e */ /* 0x004fe200000010ff */
[----:B------:R-:W-:Y:S01]  /*32e0*/  FADD.FTZ R196, R195, R196 ;  /* 0x000000c4c3c47221 */ /* 0x000fe20000010000 */
[----:B------:R-:W-:-:S04]  /*32f0*/  FADD.FTZ R193, R193, R192 ;  /* 0x000000c0c1c17221 */ /* 0x000fc80000010000 */
[----:B------:R-:W-:Y:S01]  /*3300*/  FADD.FTZ R193, R194, R193 ;  /* 0x000000c1c2c17221 */ /* 0x000fe20000010000 */
[----:B------:R-:W2:Y:S08]  /*3310*/  MUFU.EX2 R158, R158 ;  /* 0x0000009e009e7308 */ /* 0x000eb00000000800 */
[----:B------:R-:W-:Y:S01]  /*3320*/  MUFU.EX2 R160, R160 ;  /* 0x000000a000a07308 */ /* 0x000fe20000000800 */
[----:B---3--:R-:W-:Y:S01]  /*3330*/  F2FP.BF16.F32.PACK_AB R155, R198, R197 ;  /* 0x000000c5c69b723e */ /* 0x008fe200000010ff */
[----:B------:R-:W-:-:S03]  /*3340*/  FADD.FTZ R197, R197, R196 ;  /* 0x000000c4c5c57221 */ /* 0x000fc60000010000 */
[----:B------:R-:W-:Y:S01]  /*3350*/  WARPGROUP.ARRIVE ;  /* 0x00000000000079c5 */ /* 0x000fe20000000000 */
[----:B------:R-:W-:Y:S02]  /*3360*/  FADD.FTZ R198, R198, R197 ;  /* 0x000000c5c6c67221 */ /* 0x000fe40000010000 */
[----:B------:R-:W-:Y:S01]  /*3370*/  MUFU.EX2 R163, R163 ;  /* 0x000000a300a37308 */ /* 0x000fe20000000800 */
[----:B--2---:R-:W-:Y:S02]  /*3380*/  FADD.FTZ R193, R158, R193 ;  /* 0x000000c19ec17221 */ /* 0x004fe40000010000 */
[----:B------:R-:W-:Y:S01]  /*3390*/  HGMMA.64x256x16.F32.BF16 R24, R152, gdesc[UR8].tnspB, RZ, !UPT, gsb0 ;  /* 0x43e0000898187df0 */ /* 0x000fe2000c0018ff */
[----:B------:R-:W-:Y:S01]  /*33a0*/  UIADD3 UR10, UR4, 0x80, URZ ;  /* 0x00000080040a7890 */ /* 0x000fe2000fffe03f */
[----:B------:R-:W-:-:S03]  /*33b0*/  UMOV UR11, 0x40000040 ;  /* 0x40000040000b7882 */ /* 0x000fc60000000000 */
[----:B------:R-:W-:Y:S08]  /*33c0*/  MUFU.EX2 R167, R167 ;  /* 0x000000a700a77308 */ /* 0x000ff00000000800 */
[----:B------:R-:W2:Y:S08]  /*33d0*/  MUFU.EX2 R157, R157 ;  /* 0x0000009d009d7308 */ /* 0x000eb00000000800 */
[----:B------:R-:W3:Y:S08]  /*33e0*/  MUFU.EX2 R159, R159 ;  /* 0x0000009f009f7308 */ /* 0x000ef00000000800 */
[----:B------:R-:W4:Y:S01]  /*33f0*/  MUFU.EX2 R161, R161 ;  /* 0x000000a100a17308 */ /* 0x000f220000000800 */
[----:B--2---:R-:W-:-:S07]  /*3400*/  FADD.FTZ R198, R157, R198 ;  /* 0x000000c69dc67221 */ /* 0x004fce0000010000 */
[----:B------:R-:W2:Y:S01]  /*3410*/  MUFU.EX2 R165, R165 ;  /* 0x000000a500a57308 */ /* 0x000ea20000000800 */
[----:B---3--:R-:W-:-:S07]  /*3420*/  FADD.FTZ R198, R159, R198 ;  /* 0x000000c69fc67221 */ /* 0x008fce0000010000 */
[----:B------:R-:W-:Y:S01]  /*3430*/  MUFU.EX2 R164, R164 ;  /* 0x000000a400a47308 */ /* 0x000fe20000000800 */
[----:B----4-:R-:W-:-:S07]  /*3440*/  FADD.FTZ R198, R161, R198 ;  /* 0x000000c6a1c67221 */ /* 0x010fce0000010000 */
[----:B------:R-:W-:Y:S08]  /*3450*/  MUFU.EX2 R168, R168 ;  /* 0x000000a800a87308 */ /* 0x000ff00000000800 */
[----:B------:R-:W-:Y:S08]  /*3460*/  MUFU.EX2 R171, R171 ;  /* 0x000000ab00ab7308 */ /* 0x000ff00000000800 */
[----:B------:R-:W-:Y:S08]  /*3470*/  MUFU.EX2 R175, R175 ;  /* 0x000000af00af7308 */ /* 0x000ff00000000800 */
[----:B------:R-:W3:Y:S08]  /*3480*/  MUFU.EX2 R162, R162 ;  /* 0x000000a200a27308 */ /* 0x000ef00000000800 */
[----:B------:R-:W4:Y:S08]  /*3490*/  MUFU.EX2 R166, R166 ;  /* 0x000000a600a67308 */ /* 0x000f300000000800 */
[----:B------:R-:W-:Y:S08]  /*34a0*/  MUFU.EX2 R169, R169 ;  /* 0x000000a900a97308 */ /* 0x000ff00000000800 */
[----:B------:R-:W5:Y:S08]  /*34b0*/  MUFU.EX2 R173, R173 ;  /* 0x000000ad00ad7308 */ /* 0x000f700000000800 */
[----:B------:R-:W1:Y:S08]  /*34c0*/  MUFU.EX2 R172, R172 ;  /* 0x000000ac00ac7308 */ /* 0x000e700000000800 */
[----:B------:R-:W-:Y:S08]  /*34d0*/  MUFU.EX2 R176, R176 ;  /* 0x000000b000b07308 */ /* 0x000ff00000000800 */
[----:B------:R-:W-:Y:S08]  /*34e0*/  MUFU.EX2 R179, R179 ;  /* 0x000000b300b37308 */ /* 0x000ff00000000800 */
[----:B------:R-:W-:Y:S08]  /*34f0*/  MUFU.EX2 R182, R182 ;  /* 0x000000b600b67308 */ /* 0x000ff00000000800 */
[----:B------:R-:W0:Y:S08]  /*3500*/  MUFU.EX2 R170, R170 ;  /* 0x000000aa00aa7308 */ /* 0x000e300000000800 */
[----:B------:R-:W0:Y:S08]  /*3510*/  MUFU.EX2 R174, R174 ;  /* 0x000000ae00ae7308 */ /* 0x000e300000000800 */
[----:B------:R-:W0:Y:S08]  /*3520*/  MUFU.EX2 R178, R178 ;  /* 0x000000b200b27308 */ /* 0x000e300000000800 */
[----:B------:R-:W0:Y:S08]  /*3530*/  MUFU.EX2 R186, R186 ;  /* 0x000000ba00ba7308 */ /* 0x000e300000000800 */
[----:B------:R-:W-:Y:S08]  /*3540*/  MUFU.EX2 R177, R177 ;  /* 0x000000b100b17308 */ /* 0x000ff00000000800 */
[----:B------:R-:W-:Y:S08]  /*3550*/  MUFU.EX2 R180, R180 ;  /* 0x000000b400b47308 */ /* 0x000ff00000000800 */
[----:B------:R-:W-:Y:S08]  /*3560*/  MUFU.EX2 R183, R183 ;  /* 0x000000b700b77308 */ /* 0x000ff00000000800 */
[----:B------:R-:W-:Y:S08]  /*3570*/  MUFU.EX2 R187, R187 ;  /* 0x000000bb00bb7308 */ /* 0x000ff00000000800 */
[----:B------:R-:W0:Y:S08]  /*3580*/  MUFU.EX2 R184, R184 ;  /* 0x000000b800b87308 */ /* 0x000e300000000800 */
[----:B------:R-:W0:Y:S08]  /*3590*/  MUFU.EX2 R190, R190 ;  /* 0x000000be00be7308 */ /* 0x000e300000000800 */
[----:B------:R-:W-:Y:S08]  /*35a0*/  MUFU.EX2 R200, R200 ;  /* 0x000000c800c87308 */ /* 0x000ff00000000800 */
[----:B------:R-:W0:Y:S08]  /*35b0*/  MUFU.EX2 R203, R203 ;  /* 0x000000cb00cb7308 */ /* 0x000e300000000800 */
[----:B------:R-:W-:Y:S08]  /*35c0*/  MUFU.EX2 R181, R181 ;  /* 0x000000b500b57308 */ /* 0x000ff00000000800 */
[----:B------:R-:W-:Y:S08]  /*35d0*/  MUFU.EX2 R185, R185 ;  /* 0x000000b900b97308 */ /* 0x000ff00000000800 */
[----:B------:R-:W-:Y:S08]  /*35e0*/  MUFU.EX2 R188, R188 ;  /* 0x000000bc00bc7308 */ /* 0x000ff00000000800 */
[----:B------:R-:W-:Y:S08]  /*35f0*/  MUFU.EX2 R189, R189 ;  /* 0x000000bd00bd7308 */ /* 0x000ff00000000800 */
[----:B------:R-:W0:Y:S01]  /*3600*/  MUFU.EX2 R199, R199 ;  /* 0x000000c700c77308 */ /* 0x000e220000000800 */
[----:B------:R-:W-:-:S02]  /*3610*/  WARPGROUP.DEPBAR.LE gsb0, 0x0 ;  /* 0x00008000000079c5 */ /* 0x000fc40000010000 */
[C---:B------:R-:W-:Y:S01]  /*3620*/  F2FP.BF16.F32.PACK_AB R152, R160.reuse, R158 ;  /* 0x0000009ea098723e */ /* 0x040fe200000010ff */
[----:B------:R-:W-:Y:S01]  /*3630*/  FADD.FTZ R160, R160, R193 ;  /* 0x000000c1a0a07221 */ /* 0x000fe20000010000 */
[----:B------:R-:W-:Y:S02]  /*3640*/  F2FP.BF16.F32.PACK_AB R153, R159, R157 ;  /* 0x0000009d9f99723e */ /* 0x000fe400000010ff */
[----:B------:R-:W-:Y:S01]  /*3650*/  F2FP.BF16.F32.PACK_AB R154, R167, R163 ;  /* 0x000000a3a79a723e */ /* 0x000fe200000010ff */
[----:B------:R-:W0:Y:S01]  /*3660*/  MUFU.EX2 R201, R201 ;  /* 0x000000c900c97308 */ /* 0x000e220000000800 */
[----:B--2---:R-:W-:Y:S01]  /*3670*/  F2FP.BF16.F32.PACK_AB R155, R165, R161 ;  /* 0x000000a1a59b723e */ /* 0x004fe200000010ff */
[----:B------:R-:W-:Y:S01]  /*3680*/  FADD.FTZ R160, R163, R160 ;  /* 0x000000a0a3a07221 */ /* 0x000fe20000010000 */
[----:B------:R-:W-:Y:S02]  /*3690*/  FADD.FTZ R165, R165, R198 ;  /* 0x000000c6a5a57221 */ /* 0x000fe40000010000 */
[----:B------:R-:W-:Y:S01]  /*36a0*/  WARPGROUP.ARRIVE ;  /* 0x00000000000079c5 */ /* 0x000fe20000000000 */
[----:B------:R-:W-:Y:S01]  /*36b0*/  FADD.FTZ R167, R167, R160 ;  /* 0x000000a0a7a77221 */ /* 0x000fe20000010000 */
[----:B---3--:R-:W-:Y:S01]  /*36c0*/  FADD.FTZ R165, R162, R165 ;  /* 0x000000a5a2a57221 */ /* 0x008fe20000010000 */
[----:B------:R-:W-:Y:S02]  /*36d0*/  MUFU.EX2 R202, R202 ;  /* 0x000000ca00ca7308 */ /* 0x000fe40000000800 */
[----:B------:R-:W-:Y:S01]  /*36e0*/  FADD.FTZ R167, R164, R167 ;  /* 0x000000a7a4a77221 */ /* 0x000fe20000010000 */
[----:B------:R-:W-:Y:S01]  /*36f0*/  HGMMA.64x256x16.F32.BF16 R24, R152, gdesc[UR8].tnspB, R24, gsb0 ;  /* 0x43e0000898187df0 */ /* 0x000fe20008001818 */
[----:B------:R-:W-:Y:S01]  /*3700*/  UIADD3 UR10, UR4, 0x100, URZ ;  /* 0x00000100040a7890 */ /* 0x000fe2000fffe03f */
[----:B------:R-:W-:-:S03]  /*3710*/  UMOV UR11, 0x40000040 ;  /* 0x40000040000b7882 */ /* 0x000fc60000000000 */
[----:B------:R-:W2:Y:S01]  /*3720*/  MUFU.EX2 R204, R204 ;  /* 0x000000cc00cc7308 */ /* 0x000ea20000000800 */
[----:B------:R-:W-:Y:S02]  /*3730*/  WARPGROUP.DEPBAR.LE gsb0, 0x0 ;  /* 0x00008000000079c5 */ /* 0x000fe40000010000 */
[C---:B------:R-:W-:Y:S01]  /*3740*/  F2FP.BF16.F32.PACK_AB R152, R168.reuse, R164 ;  /* 0x000000a4a898723e */ /* 0x040fe200000010ff */
[----:B------:R-:W-:Y:S01]  /*3750*/  FADD.FTZ R168, R168, R167 ;  /* 0x000000a7a8a87221 */ /* 0x000fe20000010000 */
[C---:B----4-:R-:W-:Y:S01]  /*3760*/  F2FP.BF16.F32.PACK_AB R153, R166.reuse, R162 ;  /* 0x000000a2a699723e */ /* 0x050fe200000010ff */
[----:B------:R-:W-:Y:S01]  /*3770*/  FADD.FTZ R166, R166, R165 ;  /* 0x000000a5a6a67221 */ /* 0x000fe20000010000 */
[----:B------:R-:W-:Y:S01]  /*3780*/  F2FP.BF16.F32.PACK_AB R154, R175, R171 ;  /* 0x000000abaf9a723e */ /* 0x000fe200000010ff */
[----:B------:R-:W-:Y:S01]  /*3790*/  FADD.FTZ R168, R171, R168 ;  /* 0x000000a8aba87221 */ /* 0x000fe20000010000 */
[----:B-----5:R-:W-:Y:S01]  /*37a0*/  F2FP.BF16.F32.PACK_AB R155, R173, R169 ;  /* 0x000000a9ad9b723e */ /* 0x020fe200000010ff */
[----:B------:R-:W-:-:S02]  /*37b0*/  FADD.FTZ R166, R169, R166 ;  /* 0x000000a6a9a67221 */ /* 0x000fc40000010000 */
[----:B------:R-:W-:Y:S01]  /*37c0*/  FADD.FTZ R175, R175, R168 ;  /* 0x000000a8afaf7221 */ /* 0x000fe20000010000 */
[----:B------:R-:W-:Y:S01]  /*37d0*/  WARPGROUP.ARRIVE ;  /* 0x00000000000079c5 */ /* 0x000fe20000000000 */
[----:B------:R-:W-:Y:S02]  /*37e0*/  FADD.FTZ R173, R173, R166 ;  /* 0x000000a6adad7221 */ /* 0x000fe40000010000 */
[----:B-1----:R-:W-:Y:S02]  /*37f0*/  FADD.FTZ R175, R172, R175 ;  /* 0x000000afacaf7221 */ /* 0x002fe40000010000 */
[----:B0-----:R-:W-:-:S05]  /*3800*/  FADD.FTZ R173, R170, R173 ;  /* 0x000000adaaad7221 */ /* 0x001fca0000010000 */
[----:B------:R-:W-:Y:S01]  /*3810*/  HGMMA.64x256x16.F32.BF16 R24, R152, gdesc[UR8].tnspB, R24, gsb0 ;  /* 0x43e0000898187df0 */ /* 0x000fe20008001818 */
[----:B------:R-:W-:Y:S01]  /*3820*/  UIADD3 UR10, UR4, 0x180, URZ ;  /* 0x00000180040a7890 */ /* 0x000fe2000fffe03f */
[----:B------:R-:W-:Y:S01]  /*3830*/  UMOV UR11, 0x40000040 ;  /* 0x40000040000b7882 */ /* 0x000fe20000000000 */
[----:B------:R-:W-:-:S04]  /*3840*/  FADD.FTZ R173, R174, R173 ;  /* 0x000000adaead7221 */ /* 0x000fc80000010000 */
[----:B------:R-:W-:-:S04]  /*3850*/  FADD.FTZ R173, R178, R173 ;  /* 0x000000adb2ad7221 */ /* 0x000fc80000010000 */
[----:B------:R-:W-:-:S04]  /*3860*/  FADD.FTZ R173, R186, R173 ;  /* 0x000000adbaad7221 */ /* 0x000fc80000010000 */
[----:B------:R-:W-:-:S04]  /*3870*/  FADD.FTZ R173, R184, R173 ;  /* 0x000000adb8ad7221 */ /* 0x000fc80000010000 */
[----:B------:R-:W-:Y:S01]  /*3880*/  FADD.FTZ R173, R190, R173 ;  /* 0x000000adbead7221 */ /* 0x000fe20000010000 */
[----:B------:R-:W-:Y:S02]  /*3890*/  WARPGROUP.DEPBAR.LE gsb0, 0x0 ;  /* 0x00008000000079c5 */ /* 0x000fe40000010000 */
[C---:B------:R-:W-:Y:S01]  /*38a0*/  F2FP.BF16.F32.PACK_AB R152, R176.reuse, R172 ;  /* 0x000000acb098723e */ /* 0x040fe200000010ff */
[----:B------:R-:W-:Y:S01]  /*38b0*/  FADD.FTZ R176, R176, R175 ;  /* 0x000000afb0b07221 */ /* 0x000fe20000010000 */
[----:B------:R-:W-:Y:S02]  /*38c0*/  F2FP.BF16.F32.PACK_AB R153, R174, R170 ;  /* 0x000000aaae99723e */ /* 0x000fe400000010ff */
[----:B------:R-:W-:Y:S01]  /*38d0*/  F2FP.BF16.F32.PACK_AB R154, R182, R179 ;  /* 0x000000b3b69a723e */ /* 0x000fe200000010ff */
[----:B------:R-:W-:Y:S01]  /*38e0*/  FADD.FTZ R179, R179, R176 ;  /* 0x000000b0b3b37221 */ /* 0x000fe20000010000 */
[----:B------:R-:W-:-:S03]  /*38f0*/  F2FP.BF16.F32.PACK_AB R155, R186, R178 ;  /* 0x000000b2ba9b723e */ /* 0x000fc600000010ff */
[----:B------:R-:W-:Y:S01]  /*3900*/  FADD.FTZ R182, R182, R179 ;  /* 0x000000b3b6b67221 */ /* 0x000fe20000010000 */
[----:B------:R-:W-:-:S06]  /*3910*/  WARPGROUP.ARRIVE ;  /* 0x00000000000079c5 */ /* 0x000fcc0000000000 */
[----:B------:R-:W-:Y:S01]  /*3920*/  HGMMA.64x256x16.F32.BF16 R24, R152, gdesc[UR8].tnspB, R24, gsb0 ;  /* 0x43e0000898187df0 */ /* 0x000fe20008001818 */
[----:B------:R-:W-:Y:S01]  /*3930*/  UIADD3 UR10, UR4, 0x200, URZ ;  /* 0x00000200040a7890 */ /* 0x000fe2000fffe03f */
[----:B------:R-:W-:Y:S01]  /*3940*/  UMOV UR11, 0x40000040 ;  /* 0x40000040000b7882 */ /* 0x000fe20000000000 */
[----:B------:R-:W-:Y:S02]  /*3950*/  WARPGROUP.DEPBAR.LE gsb0, 0x0 ;  /* 0x00008000000079c5 */ /* 0x000fe40000010000 */
[----:B------:R-:W-:Y:S01]  /*3960*/  F2FP.BF16.F32.PACK_AB R152, R180, R177 ;  /* 0x000000b1b498723e */ /* 0x000fe200000010ff */
[----:B------:R-:W-:Y:S01]  /*3970*/  FADD.FTZ R177, R177, R182 ;  /* 0x000000b6b1b17221 */ /* 0x000fe20000010000 */
[----:B------:R-:W-:Y:S02]  /*3980*/  F2FP.BF16.F32.PACK_AB R153, R190, R184 ;  /* 0x000000b8be99723e */ /* 0x000fe400000010ff */
        /* <DEDUP_REMOVED lines=11> */
[----:B------:R-:W-:Y:S01]  /*3a40*/  FADD.FTZ R180, R181, R180 ;  /* 0x000000b4b5b47221 */ /* 0x000fe20000010000 */
[----:B------:R-:W-:Y:S01]  /*3a50*/  UMOV UR11, 0x40000040 ;  /* 0x40000040000b7882 */ /* 0x000fe20000000000 */
[----:B------:R-:W-:Y:S02]  /*3a60*/  WARPGROUP.DEPBAR.LE gsb0, 0x0 ;  /* 0x00008000000079c5 */ /* 0x000fe40000010000 */
[C---:B------:R-:W-:Y:S01]  /*3a70*/  F2FP.BF16.F32.PACK_AB R152, R185.reuse, R181 ;  /* 0x000000b5b998723e */ /* 0x040fe200000010ff */
[----:B------:R-:W-:Y:S01]  /*3a80*/  FADD.FTZ R185, R185, R180 ;  /* 0x000000b4b9b97221 */ /* 0x000fe20000010000 */
[C---:B------:R-:W-:Y:S01]  /*3a90*/  F2FP.BF16.F32.PACK_AB R153, R201.reuse, R199 ;  /* 0x000000c7c999723e */ /* 0x040fe200000010ff */
[----:B------:R-:W-:Y:S01]  /*3aa0*/  FADD.FTZ R201, R201, R200 ;  /* 0x000000c8c9c97221 */ /* 0x000fe20000010000 */
[----:B------:R-:W-:Y:S01]  /*3ab0*/  F2FP.BF16.F32.PACK_AB R154, R189, R188 ;  /* 0x000000bcbd9a723e */ /* 0x000fe200000010ff */
[----:B------:R-:W-:Y:S01]  /*3ac0*/  FADD.FTZ R188, R188, R185 ;  /* 0x000000b9bcbc7221 */ /* 0x000fe20000010000 */
[----:B--2---:R-:W-:Y:S01]  /*3ad0*/  F2FP.BF16.F32.PACK_AB R155, R204, R202 ;  /* 0x000000cacc9b723e */ /* 0x004fe200000010ff */
[----:B------:R-:W-:-:S02]  /*3ae0*/  FADD.FTZ R201, R202, R201 ;  /* 0x000000c9cac97221 */ /* 0x000fc40000010000 */
[----:B------:R-:W-:Y:S01]  /*3af0*/  FADD.FTZ R205, R189, R188 ;  /* 0x000000bcbdcd7221 */ /* 0x000fe20000010000 */
[----:B------:R-:W-:Y:S01]  /*3b00*/  WARPGROUP.ARRIVE ;  /* 0x00000000000079c5 */ /* 0x000fe20000000000 */
[----:B------:R-:W-:-:S11]  /*3b10*/  FADD.FTZ R203, R204, R201 ;  /* 0x000000c9cccb7221 */ /* 0x000fd60000010000 */
[----:B------:R-:W-:Y:S03]  /*3b20*/  HGMMA.64x256x16.F32.BF16 R24, R152, gdesc[UR8].tnspB, R24, gsb0 ;  /* 0x43e0000898187df0 */ /* 0x000fe60008001818 */
[----:B------:R-:W-:Y:S02]  /*3b30*/  WARPGROUP.DEPBAR.LE gsb0, 0x0 ;  /* 0x00008000000079c5 */ /* 0x000fe40000010000 */
[----:B------:R-:W-:Y:S05]  /*3b40*/  @!P0 BRA `(.L_x_1121) ;  /* 0x0000000000048947 */ /* 0x000fea0003800000 */
[----:B------:R-:W-:Y:S01]  /*3b50*/  BPT.TRAP 0x1 ;  /* 0x000000040000795c */ /* 0x000fe20000300000 */
.L_x_1121:
[----:B------:R-:W-:Y:S01]  /*3b60*/  UIADD3 UR52, UR52, 0x32460, URZ ;  /* 0x0003246034347890 */ /* 0x000fe2000fffe03f */
[----:B------:R-:W-:-:S03]  /*3b70*/  ISETP.GE.AND P1, PT, R23, 0x61, PT ;  /* 0x000000611700780c */ /* 0x000fc60003f26270 */
[----:B------:R-:W-:-:S09]  /*3b80*/  UPRMT UR52, UR53, 0x654, UR52 ;  /* 0x0000065435347896 */ /* 0x000fd20008000034 */
[----:B------:R-:W-:Y:S01]  /*3b90*/  SYNCS.ARRIVE.TRANS64.RED.A1T0 RZ, [UR52], RZ ;  /* 0x000000ffffff79a7 */ /* 0x000fe20008100434 */
[----:B------:R-:W-:Y:S05]  /*3ba0*/  @!P1 BRA `(.L_x_1122) ;  /* 0x0000002000dc9947 */ /* 0x000fea0003800000 */
[----:B------:R-:W-:Y:S02]  /*3bb0*/  VIADD R23, R207, 0xfffffffe ;  /* 0xfffffffecf177836 */ /* 0x000fe40000000000 */
[----:B------:R-:W-:Y:S02]  /*3bc0*/  IMAD.MOV.U32 R207, RZ, RZ, R156 ;  /* 0x000000ffffcf7224 */ /* 0x000fe400078e009c */
[----:B------:R-:W-:-:S07]  /*3bd0*/  IMAD.MOV.U32 R200, RZ, RZ, R22 ;  /* 0x000000ffffc87224 */ /* 0x000fce00078e0016 */
.L_x_1133:
[----:B------:R-:W-:Y:S01]  /*3be0*/  UIADD3 UR38, UR38, 0x1, URZ ;  /* 0x0000000126267890 */ /* 0x000fe2000fffe03f */
[C---:B------:R-:W-:Y:S01]  /*3bf0*/  ISETP.GT.AND P1, PT, R23.reuse, RZ, PT ;  /* 0x000000ff1700720c */ /* 0x040fe20003f24270 */
[----:B------:R-:W-:Y:S02]  /*3c00*/  VIADD R23, R23, 0xffffffff ;  /* 0xffffffff17177836 */ /* 0x000fe40000000000 */
[----:B------:R-:W-:-:S04]  /*3c10*/  UISETP.NE.AND UP0, UPT, UR38, 0x2, UPT ;  /* 0x000000022600788c */ /* 0x000fc8000bf05270 */
[----:B------:R-:W-:Y:S02]  /*3c20*/  USEL UR4, URZ, 0x1, UP0 ;  /* 0x000000013f047887 */ /* 0x000fe40008000000 */
[----:B------:R-:W-:Y:S02]  /*3c30*/  USEL UR38, UR38, URZ, UP0 ;  /* 0x0000003f26267287 */ /* 0x000fe40008000000 */
[----:B------:R-:W-:Y:S01]  /*3c40*/  ULOP3.LUT UR39, UR39, UR4, URZ, 0x3c, !UPT ;  /* 0x0000000427277292 */ /* 0x000fe2000f8e3c3f */
[----:B------:R-:W-:Y:S11]  /*3c50*/  @!P0 BRA `(.L_x_1123) ;  /* 0x0000000000048947 */ /* 0x000ff60003800000 */
[----:B------:R-:W-:Y:S01]  /*3c60*/  BPT.TRAP 0x1 ;  /* 0x000000040000795c */ /* 0x000fe20000300000 */
.L_x_1123:
        /* <DEDUP_REMOVED lines=9> */
.L_x_1124:
[----:B-1----:R-:W-:Y:S05]  /*3d00*/  @P2 BRA `(.L_x_1125) ;  /* 0x0000000000082947 */ /* 0x002fea0003800000 */
[----:B------:R-:W1:Y:S02]  /*3d10*/  SYNCS.PHASECHK.TRANS64.TRYWAIT P2, [UR4+0x32430], R0 ;  /* 0x03243000ff0075a7 */ /* 0x000e640008040144 */
[----:B-1----:R-:W-:Y:S05]  /*3d20*/  @!P2 BRA `(.L_x_1126) ;  /* 0x000000b800a4a947 */ /* 0x002fea0003800000 */
.L_x_1125:
[----:B------:R-:W-:Y:S01]  /*3d30*/  R2UR UR52, R20 ;  /* 0x00000000143472ca */ /* 0x000fe200000e0000 */
[----:B------:R-:W-:Y:S01]  /*3d40*/  UIMAD UR5, UR38, 0x300, UR60 ;  /* 0x00000300260578a4 */ /* 0x000fe2000f8e023c */
[----:B------:R-:W-:Y:S01]  /*3d50*/  R2UR UR53, R21 ;  /* 0x00000000153572ca */ /* 0x000fe200000e0000 */
[----:B------:R-:W-:Y:S01]  /*3d60*/  WARPGROUP.ARRIVE ;  /* 0x00000000000079c5 */ /* 0x000fe20000000000 */
[----:B------:R-:W-:-:S04]  /*3d70*/  UMOV UR55, 0x40000040 ;  /* 0x4000004000377882 */ /* 0x000fc80000000000 */
[----:B------:R-:W-:-:S07]  /*3d80*/  UMOV UR54, UR5 ;  /* 0x0000000500367c82 */ /* 0x000fce0008000000 */
[----:B------:R-:W-:Y:S01]  /*3d90*/  HGMMA.64x96x16.F32.BF16 R152, gdesc[UR52], RZ, !UPT, gsb0 ;  /* 0x01600000349879f0 */ /* 0x000fe2000c0018ff */
[----:B------:R-:W-:Y:S01]  /*3da0*/  R2UR UR52, R18 ;  /* 0x00000000123472ca */ /* 0x000fe200000e0000 */
[----:B------:R-:W-:Y:S01]  /*3db0*/  UIADD3 UR54, UR5, 0x2, URZ ;  /* 0x0000000205367890 */ /* 0x000fe2000fffe03f */
[----:B------:R-:W-:Y:S01]  /*3dc0*/  R2UR UR53, R19 ;  /* 0x00000000133572ca */ /* 0x000fe200000e0000 */
[----:B------:R-:W-:Y:S01]  /*3dd0*/  UMOV UR55, 0x40000040 ;  /* 0x4000004000377882 */ /* 0x000fe20000000000 */
[----:B------:R-:W-:Y:S02]  /*3de0*/  WARPGROUP.DEPBAR.LE gsb0, 0x0 ;  /* 0x00008000000079c5 */ /* 0x000fe40000010000 */
[----:B------:R-:W-:-:S09]  /*3df0*/  WARPGROUP.ARRIVE ;  /* 0x00000000000079c5 */ /* 0x000fd20000000000 */
[----:B------:R-:W-:Y:S01]  /*3e00*/  HGMMA.64x96x16.F32.BF16 R152, gdesc[UR52], R152, gsb0 ;  /* 0x01600000349879f0 */ /* 0x000fe20008001898 */
        /* <DEDUP_REMOVED lines=13> */
[----:B------:R-:W-:Y:S03]  /*3ee0*/  HGMMA.64x96x16.F32.BF16 R152, gdesc[UR52], R152, gsb0 ;  /* 0x01600000349879f0 */ /* 0x000fe60008001898 */
[----:B------:R-:W-:Y:S02]  /*3ef0*/  WARPGROUP.DEPBAR.LE gsb0, 0x0 ;  /* 0x00008000000079c5 */ /* 0x000fe40000010000 */
[----:B------:R-:W-:Y:S05]  /*3f00*/  @!P0 BRA `(.L_x_1127) ;  /* 0x0000000000048947 */ /* 0x000fea0003800000 */
[----:B------:R-:W-:Y:S01]  /*3f10*/  BPT.TRAP 0x1 ;  /* 0x000000040000795c */ /* 0x000fe20000300000 */
.L_x_1127:
[----:B------:R2:W3:Y:S01]  /*3f20*/  SYNCS.PHASECHK.TRANS64.TRYWAIT P2, [UR4+0x32450], R0 ;  /* 0x03245000ff0075a7 */ /* 0x0004e20008040144 */
[----:B------:R-:W-:Y:S05]  /*3f30*/  @!P0 BRA `(.L_x_1128) ;  /* 0x0000000000048947 */ /* 0x000fea0003800000 */
[----:B------:R-:W-:Y:S01]  /*3f40*/  BPT.TRAP 0x1 ;  /* 0x000000040000795c */ /* 0x000fe20000300000 */
.L_x_1128:
[----:B---3--:R-:W-:Y:S05]  /*3f50*/  @P2 BRA `(.L_x_1129) ;  /* 0x0000000000082947 */ /* 0x008fea0003800000 */
[----:B------:R-:W3:Y:S02]  /*3f60*/  SYNCS.PHASECHK.TRANS64.TRYWAIT P2, [UR4+0x32450], R0 ;  /* 0x03245000ff0075a7 */ /* 0x000ee40008040144 */
[----:B---3--:R-:W-:Y:S05]  /*3f70*/  @!P2 BRA `(.L_x_1130) ;  /* 0x000000b80028a947 */ /* 0x008fea0003800000 */
.L_x_1129:
[----:B------:R-:W-:Y:S01]  /*3f80*/  R2UR UR52, R12 ;  /* 0x000000000c3472ca */ /* 0x000fe200000e0000 */
[----:B------:R-:W-:Y:S01]  /*3f90*/  UIMAD UR5, UR38, 0xc00, UR7 ;  /* 0x00000c00260578a4 */ /* 0x000fe2000f8e0207 */
[----:B------:R-:W-:Y:S01]  /*3fa0*/  R2UR UR53, R13 ;  /* 0x000000000d3572ca */ /* 0x000fe200000e0000 */
[----:B------:R-:W-:Y:S01]  /*3fb0*/  WARPGROUP.ARRIVE ;  /* 0x00000000000079c5 */ /* 0x000fe20000000000 */
[----:B------:R-:W-:Y:S01]  /*3fc0*/  UMOV UR55, 0x40000040 ;  /* 0x4000004000377882 */ /* 0x000fe20000000000 */
[----:B------:R-:W-:-:S04]  /*3fd0*/  UIADD3 UR10, UR5, 0x302, URZ ;  /* 0x00000302050a7890 */ /* 0x000fc8000fffe03f */
[----:B-1----:R-:W1:Y:S01]  /*3fe0*/  S2R R3, SR_TID.X ;  /* 0x0000000000037919 */ /* 0x002e620000002100 */
[----:B------:R-:W-:Y:S01]  /*3ff0*/  UMOV UR11, 0x40000040 ;  /* 0x40000040000b7882 */ /* 0x000fe20000000000 */
[----:B------:R-:W-:Y:S01]  /*4000*/  UMOV UR54, UR5 ;  /* 0x0000000500367c82 */ /* 0x000fe20008000000 */
[----:B------:R-:W-:Y:S01]  /*4010*/  UIADD3 UR14, UR5, 0x304, URZ ;  /* 0x00000304050e7890 */ /* 0x000fe2000fffe03f */
[----:B------:R-:W-:Y:S01]  /*4020*/  UMOV UR15, 0x40000040 ;  /* 0x40000040000f7882 */ /* 0x000fe20000000000 */
[----:B------:R-:W-:Y:S01]  /*4030*/  UIADD3 UR18, UR5, 0x306, URZ ;  /* 0x0000030605127890 */ /* 0x000fe2000fffe03f */
[----:B------:R-:W-:Y:S01]  /*4040*/  UMOV UR19, 0x40000040 ;  /* 0x4000004000137882 */ /* 0x000fe20000000000 */
[----:B------:R-:W-:Y:S01]  /*4050*/  HGMMA.64x96x16.F32.BF16 R152, gdesc[UR52], R152, gsb0 ;  /* 0x01600000349879f0 */ /* 0x000fe20008001898 */
[----:B------:R-:W-:Y:S01]  /*4060*/  R2UR UR52, R10 ;  /* 0x000000000a3472ca */ /* 0x000fe200000e0000 */
[----:B------:R-:W-:Y:S01]  /*4070*/  UIADD3 UR54, UR5, 0x2, URZ ;  /* 0x0000000205367890 */ /* 0x000fe2000fffe03f */
[----:B------:R-:W-:Y:S01]  /*4080*/  R2UR UR53, R11 ;  /* 0x000000000b3572ca */ /* 0x000fe200000e0000 */
[----:B------:R-:W-:Y:S01]  /*4090*/  UMOV UR55, 0x40000040 ;  /* 0x4000004000377882 */ /* 0x000fe20000000000 */
[----:B------:R-:W-:Y:S01]  /*40a0*/  UIADD3 UR22, UR5, 0x600, URZ ;  /* 0x0000060005167890 */ /* 0x000fe2000fffe03f */
        /* <DEDUP_REMOVED lines=12> */
[----:B-1----:R-:W-:Y:S01]  /*4170*/  SHF.R.U32.HI R3, RZ, 0x7, R3 ;  /* 0x00000007ff037819 */ /* 0x002fe20000011603 */
[----:B------:R-:W-:-:S03]  /*4180*/  UMOV UR51, 0x40000040 ;  /* 0x4000004000337882 */ /* 0x000fc60000000000 */
[----:B0-2---:R-:W-:Y:S01]  /*4190*/  IADD3 R0, -R3, 0xb, RZ ;  /* 0x0000000b03007810 */ /* 0x005fe20007ffe1ff */
[----:B------:R-:W-:Y:S02]  /*41a0*/  WARPGROUP.DEPBAR.LE gsb0, 0x0 ;  /* 0x00008000000079c5 */ /* 0x000fe40000010000 */
[----:B------:R-:W-:-:S06]  /*41b0*/  WARPGROUP.ARRIVE ;  /* 0x00000000000079c5 */ /* 0x000fcc0000000000 */
        /* <DEDUP_REMOVED lines=22> */
[----:B------:R-:W-:Y:S01]  /*4320*/  UIADD3 UR54, UR5, 0x906, URZ ;  /* 0x0000090605367890 */ /* 0x000fe2000fffe03f */
[----:B------:R-:W-:Y:S01]  /*4330*/  UMOV UR55, 0x40000040 ;  /* 0x4000004000377882 */ /* 0x000fe20000000000 */
[----:B------:R-:W-:Y:S01]  /*4340*/  UMOV UR52, UR56 ;  /* 0x0000003800347c82 */ /* 0x000fe20008000000 */
[----:B------:R-:W-:Y:S01]  /*4350*/  UMOV UR53, UR57 ;  /* 0x0000003900357c82 */ /* 0x000fe20008000000 */
        /* <DEDUP_REMOVED lines=37> */
.L_x_1131:
[----:B------:R-:W-:Y:S01]  /*45b0*/  FMNMX.FTZ R22, R152, R200, !PT ;  /* 0x000000c898167209 */ /* 0x000fe20007810000 */
[----:B------:R-:W-:Y:S01]  /*45c0*/  UIADD3 UR5, UR4, 0x32440, URZ ;  /* 0x0003244004057890 */ /* 0x000fe2000fffe03f */
[----:B------:R-:W-:Y:S02]  /*45d0*/  UMOV UR11, 0x40000040 ;  /* 0x40000040000b7882 */ /* 0x000fe40000000000 */
[----:B------:R-:W-:Y:S01]  /*45e0*/  FMNMX.FTZ R3, R153, R22, !PT ;  /* 0x0000001699037209 */ /* 0x000fe20007810000 */
[----:B------:R-:W-:-:S03]  /*45f0*/  UPRMT UR5, UR58, 0x654, UR5 ;  /* 0x000006543a057896 */ /* 0x000fc60008000005 */
[----:B------:R-:W-:-:S04]  /*4600*/  FMNMX.FTZ R22, R156, R3, !PT ;  /* 0x000000039c167209 */ /* 0x000fc80007810000 */
[----:B------:R-:W-:Y:S02]  /*4610*/  FMNMX.FTZ R3, R157, R22, !PT ;  /* 0x000000169d037209 */ /* 0x000fe40007810000 */
[----:B------:R-:W-:Y:S01]  /*4620*/  SYNCS.ARRIVE.TRANS64.RED.A1T0 RZ, [UR5], RZ ;  /* 0x000000ffffff79a7 */ /* 0x000fe20008100405 */
[----:B------:R-:W-:Y:S01]  /*4630*/  UIMAD UR5, UR38, 0xc00, UR6 ;  /* 0x00000c00260578a4 */ /* 0x000fe2000f8e0206 */
[----:B------:R-:W-:-:S04]  /*4640*/  FMNMX.FTZ R22, R160, R3, !PT ;  /* 0x00000003a0167209 */ /* 0x000fc80007810000 */
[----:B------:R-:W-:Y:S02]  /*4650*/  FMNMX.FTZ R3, R161, R22, !PT ;  /* 0x00000016a1037209 */ /* 0x000fe40007810000 */
[----:B------:R-:W-:Y:S01]  /*4660*/  FMNMX.FTZ R22, R154, R207, !PT ;  /* 0x000000cf9a167209 */ /* 0x000fe20007810000 */
[----:B------:R-:W-:Y:S01]  /*4670*/  UMOV UR10, UR5 ;  /* 0x00000005000a7c82 */ /* 0x000fe20008000000 */
        /* <DEDUP_REMOVED lines=41> */
[----:B------:R-:W-:-:S05]  /*4910*/  FMNMX.FTZ R201, R199, R22, !PT ;  /* 0x00000016c7c97209 */ /* 0x000fca0007810000 */
[----:B------:R-:W2:Y:S01]  /*4920*/  SHFL.BFLY PT, R204, R201, 0x2, 0x1f ;  /* 0x0c401f00c9cc7f89 */ /* 0x000ea200000e0000 */
[----:B-1----:R-:W-:Y:S02]  /*4930*/  FMNMX.FTZ R22, R206, R3, !PT ;  /* 0x00000003ce167209 */ /* 0x002fe40007810000 */
[----:B------:R-:W1:Y:S03]  /*4940*/  LDC R3, c[0x0][0xa80] ;  /* 0x0002a000ff037b82 */ /* 0x000e660000000800 */
[----:B------:R-:W3:Y:S01]  /*4950*/  SHFL.BFLY PT, R202, R22, 0x1, 0x1f ;  /* 0x0c201f0016ca7f89 */ /* 0x000ee200000e0000 */
[----:B--2---:R-:W-:-:S05]  /*4960*/  FMNMX.FTZ R201, R201, R204, !PT ;  /* 0x000000ccc9c97209 */ /* 0x004fca0007810000 */
[----:B------:R-:W2:Y:S01]  /*4970*/  SHFL.BFLY PT, R208, R201, 0x1, 0x1f ;  /* 0x0c201f00c9d07f89 */ /* 0x000ea200000e0000 */
[----:B---3--:R-:W-:-:S05]  /*4980*/  FMNMX.FTZ R22, R22, R202, !PT ;  /* 0x000000ca16167209 */ /* 0x008fca0007810000 */
[C---:B-1----:R-:W-:Y:S01]  /*4990*/  FMUL.FTZ R202, R22.reuse, R3 ;  /* 0x0000000316ca7220 */ /* 0x042fe20000410000 */
[----:B------:R-:W-:-:S03]  /*49a0*/  FADD.FTZ R204, -R22, R200 ;  /* 0x000000c816cc7221 */ /* 0x000fc60000010100 */
[-CC-:B------:R-:W-:Y:S01]  /*49b0*/  FFMA.FTZ R200, R153, R3.reuse, -R202.reuse ;  /* 0x0000000399c87223 */ /* 0x180fe200000108ca */
[-CC-:B------:R-:W-:Y:S01]  /*49c0*/  FFMA.FTZ R206, R152, R3.reuse, -R202.reuse ;  /* 0x0000000398ce7223 */ /* 0x180fe200000108ca */
[----:B------:R-:W1:Y:S01]  /*49d0*/  S2R R153, SR_TID.X ;  /* 0x0000000000997919 */ /* 0x000e620000002100 */
[-CC-:B------:R-:W-:Y:S01]  /*49e0*/  FFMA.FTZ R152, R156, R3.reuse, -R202.reuse ;  /* 0x000000039c987223 */ /* 0x180fe200000108ca */
[-C--:B------:R-:W-:Y:S01]  /*49f0*/  FMUL.FTZ R204, R204, R3.reuse ;  /* 0x00000003cccc7220 */ /* 0x080fe20000410000 */
        /* <DEDUP_REMOVED lines=8> */
[----:B--2---:R-:W-:Y:S01]  /*4a80*/  FMNMX.FTZ R156, R201, R208, !PT ;  /* 0x000000d0c99c7209 */ /* 0x004fe20007810000 */
[----:B------:R-:W2:Y:S01]  /*4a90*/  MUFU.EX2 R204, R204 ;  /* 0x000000cc00cc7308 */ /* 0x000ea20000000800 */
[-CC-:B------:R-:W-:Y:S01]  /*4aa0*/  FFMA.FTZ R172, R172, R3.reuse, -R202.reuse ;  /* 0x00000003acac7223 */ /* 0x180fe200000108ca */
[-CC-:B------:R-:W-:Y:S01]  /*4ab0*/  FFMA.FTZ R173, R173, R3.reuse, -R202.reuse ;  /* 0x00000003adad7223 */ /* 0x180fe200000108ca */
[-CC-:B------:R-:W-:Y:S01]  /*4ac0*/  FFMA.FTZ R176, R176, R3.reuse, -R202.reuse ;  /* 0x00000003b0b07223 */ /* 0x180fe200000108ca */
[-C--:B------:R-:W-:Y:S01]  /*4ad0*/  FMUL.FTZ R208, R156, R3.reuse ;  /* 0x000000039cd07220 */ /* 0x080fe20000410000 */
[-CC-:B------:R-:W-:Y:S01]  /*4ae0*/  FFMA.FTZ R177, R177, R3.reuse, -R202.reuse ;  /* 0x00000003b1b17223 */ /* 0x180fe200000108ca */
[-CC-:B------:R-:W-:Y:S01]  /*4af0*/  FFMA.FTZ R180, R180, R3.reuse, -R202.reuse ;  /* 0x00000003b4b47223 */ /* 0x180fe200000108ca */
[-C--:B------:R-:W-:Y:S01]  /*4b00*/  FFMA.FTZ R181, R181, R3.reuse, -R202 ;  /* 0x00000003b5b57223 */ /* 0x080fe200000108ca */
        /* <DEDUP_REMOVED lines=8> */
[----:B------:R-:W-:Y:S01]  /*4b90*/  MUFU.EX2 R206, R206 ;  /* 0x000000ce00ce7308 */ /* 0x000fe20000000800 */
[----:B---3--:R-:W-:Y:S01]  /*4ba0*/  FADD.FTZ R152, -R156, R207 ;  /* 0x000000cf9c987221 */ /* 0x008fe20000010100 */
[-C--:B------:R-:W-:Y:S01]  /*4bb0*/  FFMA.FTZ R207, R155, R3.reuse, -R208 ;  /* 0x000000039bcf7223 */ /* 0x080fe200000108d0 */
[-C--:B--2---:R-:W-:Y:S01]  /*4bc0*/  FMUL.FTZ R24, R24, R204.reuse ;  /* 0x000000cc18187220 */ /* 0x084fe20000410000 */
[----:B-1----:R-:W-:Y:S01]  /*4bd0*/  SHF.R.U32.HI R153, RZ, 0x7, R153 ;  /* 0x00000007ff997819 */ /* 0x002fe20000011699 */
[----:B------:R-:W-:Y:S01]  /*4be0*/  FMUL.FTZ R152, R152, R3 ;  /* 0x0000000398987220 */ /* 0x000fe20000410000 */
        /* <DEDUP_REMOVED lines=10> */
[----:B------:R1:W2:Y:S01]  /*4c90*/  MUFU.EX2 R209, R152 ;  /* 0x0000009800d17308 */ /* 0x0002a20000000800 */
[-C--:B------:R-:W-:Y:S01]  /*4ca0*/  FMUL.FTZ R44, R44, R204.reuse ;  /* 0x000000cc2c2c7220 */ /* 0x080fe20000410000 */
[-C--:B------:R-:W-:Y:S01]  /*4cb0*/  FMUL.FTZ R45, R45, R204.reuse ;  /* 0x000000cc2d2d7220 */ /* 0x080fe20000410000 */
[-C--:B------:R-:W-:Y:S01]  /*4cc0*/  FMUL.FTZ R48, R48, R204.reuse ;  /* 0x000000cc30307220 */ /* 0x080fe20000410000 */
[-C--:B------:R-:W-:Y:S01]  /*4cd0*/  FMUL.FTZ R49, R49, R204.reuse ;  /* 0x000000cc31317220 */ /* 0x080fe20000410000 */
[-C--:B------:R-:W-:Y:S01]  /*4ce0*/  FMUL.FTZ R52, R52, R204.reuse ;  /* 0x000000cc34347220 */ /* 0x080fe20000410000 */
[-C--:B------:R-:W-:Y:S01]  /*4cf0*/  FMUL.FTZ R53, R53, R204.reuse ;  /* 0x000000cc35357220 */ /* 0x080fe20000410000 */
[----:B------:R-:W-:Y:S01]  /*4d00*/  FMUL.FTZ R56, R56, R204 ;  /* 0x000000cc38387220 */ /* 0x000fe20000410000 */
[----:B------:R-:W-:Y:S01]  /*4d10*/  MUFU.EX2 R210, R210 ;  /* 0x000000d200d27308 */ /* 0x000fe20000000800 */
[----:B-1----:R-:W-:-:S02]  /*4d20*/  VIADD R152, R153, 0x8 ;  /* 0x0000000899987836 */ /* 0x002fc40000000000 */
[-C--:B------:R-:W-:Y:S01]  /*4d30*/  FMUL.FTZ R57, R57, R204.reuse ;  /* 0x000000cc39397220 */ /* 0x080fe20000410000 */
[-C--:B------:R-:W-:Y:S01]  /*4d40*/  FMUL.FTZ R60, R60, R204.reuse ;  /* 0x000000cc3c3c7220 */ /* 0x080fe20000410000 */
[-C--:B------:R-:W-:Y:S01]  /*4d50*/  FMUL.FTZ R61, R61, R204.reuse ;  /* 0x000000cc3d3d7220 */ /* 0x080fe20000410000 */
[-C--:B------:R-:W-:Y:S01]  /*4d60*/  FMUL.FTZ R64, R64, R204.reuse ;  /* 0x000000cc40407220 */ /* 0x080fe20000410000 */
[----:B------:R1:W-:Y:S01]  /*4d70*/  BAR.SYNC.DEFER_BLOCKING R152, 0x100 ;  /* 0x000400980000751d */ /* 0x0003e20000010000 */
        /* <DEDUP_REMOVED lines=110> */
[----:B-1----:R-:W-:Y:S01]  /*5460*/  F2FP.BF16.F32.PACK_AB R152, R200, R206 ;  /* 0x000000cec898723e */ /* 0x002fe200000010ff */
[----:B------:R-:W-:Y:S01]  /*5470*/  MUFU.EX2 R160, R160 ;  /* 0x000000a000a07308 */ /* 0x000fe20000000800 */
[----:B------:R-:W-:Y:S01]  /*5480*/  F2FP.BF16.F32.PACK_AB R154, R157, R201 ;  /* 0x000000c99d9a723e */ /* 0x000fe200000010ff */
[-CC-:B------:R-:W-:Y:S01]  /*5490*/  FFMA.FTZ R170, R170, R3.reuse, -R208.reuse ;  /* 0x00000003aaaa7223 */ /* 0x180fe200000108d0 */
[----:B---3--:R-:W-:Y:S01]  /*54a0*/  F2FP.BF16.F32.PACK_AB R153, R207, R210 ;  /* 0x000000d2cf99723e */ /* 0x008fe200000010ff */
[-CC-:B------:R-:W-:Y:S01]  /*54b0*/  FFMA.FTZ R171, R171, R3.reuse, -R208.reuse ;  /* 0x00000003abab7223 */ /* 0x180fe200000108d0 */
[----:B----4-:R-:W-:Y:S01]  /*54c0*/  F2FP.BF16.F32.PACK_AB R155, R159, R158 ;  /* 0x0000009e9f9b723e */ /* 0x010fe200000010ff */
[-CC-:B------:R-:W-:Y:S01]  /*54d0*/  FFMA.FTZ R174, R174, R3.reuse, -R208.reuse ;  /* 0x00000003aeae7223 */ /* 0x180fe200000108d0 */
[-CC-:B------:R-:W-:Y:S01]  /*54e0*/  FFMA.FTZ R175, R175, R3.reuse, -R208.reuse ;  /* 0x00000003afaf7223 */ /* 0x180fe200000108d0 */
[----:B------:R-:W1:Y:S01]  /*54f0*/  MUFU.EX2 R161, R161 ;  /* 0x000000a100a17308 */ /* 0x000e620000000800 */
[----:B------:R-:W-:Y:S01]  /*5500*/  WARPGROUP.ARRIVE ;  /* 0x00000000000079c5 */ /* 0x000fe20000000000 */
[-CC-:B------:R-:W-:Y:S01]  /*5510*/  FFMA.FTZ R178, R178, R3.reuse, -R208.reuse ;  /* 0x00000003b2b27223 */ /* 0x180fe200000108d0 */
[-CC-:B------:R-:W-:Y:S01]  /*5520*/  FFMA.FTZ R179, R179, R3.reuse, -R208.reuse ;  /* 0x00000003b3b37223 */ /* 0x180fe200000108d0 */
[-CC-:B------:R-:W-:Y:S01]  /*5530*/  FFMA.FTZ R182, R182, R3.reuse, -R208.reuse ;  /* 0x00000003b6b67223 */ /* 0x180fe200000108d0 */
[-C--:B------:R-:W-:Y:S01]  /*5540*/  FFMA.FTZ R183, R183, R3.reuse, -R208 ;  /* 0x00000003b7b77223 */ /* 0x080fe200000108d0 */
[-CC-:B------:R-:W-:Y:S01]  /*5550*/  FFMA.FTZ R184, R184, R3.reuse, -R202.reuse ;  /* 0x00000003b8b87223 */ /* 0x180fe200000108ca */
[----:B------:R-:W-:Y:S01]  /*5560*/  HGMMA.64x256x16.F32.BF16 R24, R152, gdesc[UR8].tnspB, R24, gsb0 ;  /* 0x43e0000898187df0 */ /* 0x000fe20008001818 */
[----:B------:R-:W-:Y:S01]  /*5570*/  MUFU.EX2 R164, R164 ;  /* 0x000000a400a47308 */ /* 0x000fe20000000800 */
[----:B------:R-:W-:Y:S01]  /*5580*/  UIADD3 UR10, UR5, 0x80, URZ ;  /* 0x00000080050a7890 */ /* 0x000fe2000fffe03f */
[-CC-:B------:R-:W-:Y:S01]  /*5590*/  FFMA.FTZ R185, R185, R3.reuse, -R202.reuse ;  /* 0x00000003b9b97223 */ /* 0x180fe200000108ca */
[----:B------:R-:W-:Y:S01]  /*55a0*/  UMOV UR11, 0x40000040 ;  /* 0x40000040000b7882 */ /* 0x000fe20000000000 */
[-CC-:B------:R-:W-:Y:S01]  /*55b0*/  FFMA.FTZ R188, R188, R3.reuse, -R202.reuse ;  /* 0x00000003bcbc7223 */ /* 0x180fe200000108ca */
[-C--:B------:R-:W-:Y:S01]  /*55c0*/  FFMA.FTZ R189, R189, R3.reuse, -R202 ;  /* 0x00000003bdbd7223 */ /* 0x080fe200000108ca */
[-CC-:B------:R-:W-:Y:S01]  /*55d0*/  FFMA.FTZ R186, R186, R3.reuse, -R208.reuse ;  /* 0x00000003baba7223 */ /* 0x180fe200000108d0 */
[-CC-:B------:R-:W-:Y:S01]  /*55e0*/  FFMA.FTZ R187, R187, R3.reuse, -R208.reuse ;  /* 0x00000003bbbb7223 */ /* 0x180fe200000108d0 */
[----:B------:R-:W-:Y:S01]  /*55f0*/  MUFU.EX2 R165, R165 ;  /* 0x000000a500a57308 */ /* 0x000fe20000000800 */
[-CC-:B------:R-:W-:Y:S01]  /*5600*/  FFMA.FTZ R190, R190, R3.reuse, -R208.reuse ;  /* 0x00000003bebe7223 */ /* 0x180fe200000108d0 */
        /* <DEDUP_REMOVED lines=10> */
[----:B------:R-:W-:Y:S01]  /*56b0*/  FFMA.FTZ R204, R204, R205, R206 ;  /* 0x000000cdcccc7223 */ /* 0x000fe200000100ce */
[----:B------:R-:W-:-:S03]  /*56c0*/  FFMA.FTZ R210, R209, R203, R210 ;  /* 0x000000cbd1d27223 */ /* 0x000fc600000100d2 */
[----:B------:R-:W2:Y:S01]  /*56d0*/  MUFU.EX2 R163, R163 ;  /* 0x000000a300a37308 */ /* 0x000ea20000000800 */
[----:B------:R-:W-:Y:S01]  /*56e0*/  FADD.FTZ R204, R200, R204 ;  /* 0x000000ccc8cc7221 */ /* 0x000fe20000010000 */
[----:B------:R-:W-:-:S03]  /*56f0*/  FADD.FTZ R207, R207, R210 ;  /* 0x000000d2cfcf7221 */ /* 0x000fc60000010000 */
[----:B------:R-:W-:Y:S01]  /*5700*/  FADD.FTZ R204, R201, R204 ;  /* 0x000000ccc9cc7221 */ /* 0x000fe20000010000 */
[----:B------:R-:W-:Y:S02]  /*5710*/  FADD.FTZ R158, R158, R207 ;  /* 0x000000cf9e9e7221 */ /* 0x000fe40000010000 */
[----:B------:R-:W-:Y:S01]  /*5720*/  MUFU.EX2 R166, R166 ;  /* 0x000000a600a67308 */ /* 0x000fe20000000800 */
[----:B------:R-:W-:Y:S01]  /*5730*/  FADD.FTZ R157, R157, R204 ;  /* 0x000000cc9d9d7221 */ /* 0x000fe20000010000 */
[----:B------:R-:W-:-:S06]  /*5740*/  FADD.FTZ R159, R159, R158 ;  /* 0x0000009e9f9f7221 */ /* 0x000fcc0000010000 */
        /* <DEDUP_REMOVED lines=28> */
[----:B------:R-:W-:Y:S01]  /*5910*/  MUFU.EX2 R197, R197 ;  /* 0x000000c500c57308 */ /* 0x000fe20000000800 */
[----:B------:R-:W-:-:S02]  /*5920*/  WARPGROUP.DEPBAR.LE gsb0, 0x0 ;  /* 0x00008000000079c5 */ /* 0x000fc40000010000 */
[----:B-1----:R-:W-:-:S05]  /*5930*/  F2FP.BF16.F32.PACK_AB R152, R161, R160 ;  /* 0x000000a0a198723e */ /* 0x002fca00000010ff */
[----:B------:R-:W-:Y:S01]  /*5940*/  MUFU.EX2 R194, R194 ;  /* 0x000000c200c27308 */ /* 0x000fe20000000800 */
[----:B--2---:R-:W-:Y:S01]  /*5950*/  F2FP.BF16.F32.PACK_AB R153, R163, R162 ;  /* 0x000000a2a399723e */ /* 0x004fe200000010ff */
[----:B------:R-:W-:Y:S01]  /*5960*/  FADD.FTZ R160, R160, R157 ;  /* 0x0000009da0a07221 */ /* 0x000fe20000010000 */
[----:B------:R-:W-:Y:S01]  /*5970*/  F2FP.BF16.F32.PACK_AB R154, R165, R164 ;  /* 0x000000a4a59a723e */ /* 0x000fe200000010ff */
[----:B------:R-:W-:Y:S01]  /*5980*/  FADD.FTZ R162, R162, R159 ;  /* 0x0000009fa2a27221 */ /* 0x000fe20000010000 */
[----:B---3--:R-:W-:Y:S01]  /*5990*/  F2FP.BF16.F32.PACK_AB R155, R167, R166 ;  /* 0x000000a6a79b723e */ /* 0x008fe200000010ff */
[----:B------:R-:W-:Y:S02]  /*59a0*/  FADD.FTZ R161, R161, R160 ;  /* 0x000000a0a1a17221 */ /* 0x000fe40000010000 */
[----:B------:R-:W1:Y:S01]  /*59b0*/  MUFU.EX2 R195, R195 ;  /* 0x000000c300c37308 */ /* 0x000e620000000800 */
[----:B------:R-:W-:Y:S01]  /*59c0*/  WARPGROUP.ARRIVE ;  /* 0x00000000000079c5 */ /* 0x000fe20000000000 */
[----:B------:R-:W-:Y:S01]  /*59d0*/  FADD.FTZ R163, R163, R162 ;  /* 0x000000a2a3a37221 */ /* 0x000fe20000010000 */
[----:B------:R-:W-:-:S03]  /*59e0*/  FADD.FTZ R164, R164, R161 ;  /* 0x000000a1a4a47221 */ /* 0x000fc60000010000 */
[----:B------:R-:W-:Y:S01]  /*59f0*/  FADD.FTZ R166, R166, R163 ;  /* 0x000000a3a6a67221 */ /* 0x000fe20000010000 */
[----:B------:R-:W-:Y:S01]  /*5a00*/  HGMMA.64x256x16.F32.BF16 R24, R152, gdesc[UR8].tnspB, R24, gsb0 ;  /* 0x43e0000898187df0 */ /* 0x000fe20008001818 */
[----:B------:R-:W-:Y:S01]  /*5a10*/  UIADD3 UR10, UR5, 0x100, URZ ;  /* 0x00000100050a7890 */ /* 0x000fe2000fffe03f */
[----:B------:R-:W-:Y:S01]  /*5a20*/  MUFU.EX2 R198, R198 ;  /* 0x000000c600c67308 */ /* 0x000fe20000000800 */
[----:B------:R-:W-:Y:S01]  /*5a30*/  UMOV UR11, 0x40000040 ;  /* 0x40000040000b7882 */ /* 0x000fe20000000000 */
[----:B------:R-:W-:Y:S01]  /*5a40*/  FADD.FTZ R165, R165, R164 ;  /* 0x000000a4a5a57221 */ /* 0x000fe20000010000 */
[----:B------:R-:W-:-:S05]  /*5a50*/  FADD.FTZ R167, R167, R166 ;  /* 0x000000a6a7a77221 */ /* 0x000fca0000010000 */
        /* <DEDUP_REMOVED lines=70> */
.L_x_1132:
[----:B------:R-:W-:Y:S01]  /*5ec0*/  UIADD3 UR4, UR4, 0x32460, URZ ;  /* 0x0003246004047890 */ /* 0x000fe2000fffe03f */
[----:B------:R-:W-:Y:S02]  /*5ed0*/  IMAD.MOV.U32 R207, RZ, RZ, R156 ;  /* 0x000000ffffcf7224 */ /* 0x000fe400078e009c */
[----:B------:R-:W-:Y:S01]  /*5ee0*/  IMAD.MOV.U32 R200, RZ, RZ, R22 ;  /* 0x000000ffffc87224 */ /* 0x000fe200078e0016 */
[----:B------:R-:W-:-:S09]  /*5ef0*/  UPRMT UR4, UR58, 0x654, UR4 ;  /* 0x000006543a047896 */ /* 0x000fd20008000004 */
[----:B------:R-:W-:Y:S01]  /*5f00*/  SYNCS.ARRIVE.TRANS64.RED.A1T0 RZ, [UR4], RZ ;  /* 0x000000ffffff79a7 */ /* 0x000fe20008100404 */
[----:B------:R-:W-:Y:S05]  /*5f10*/  @P1 BRA `(.L_x_1133) ;  /* 0xffffffdc00301947 */ /* 0x000fea000383ffff */
.L_x_1122:
[----:B------:R-:W0:Y:S01]  /*5f20*/  SHFL.BFLY PT, R4, R205, 0x2, 0x1f ;  /* 0x0c401f00cd047f89 */ /* 0x000e2200000e0000 */
[----:B------:R-:W-:Y:S01]  /*5f30*/  IMAD.MOV.U32 R8, RZ, RZ, RZ ;  /* 0x000000ffff087224 */ /* 0x000fe200078e00ff */
[----:B------:R-:W-:Y:S01]  /*5f40*/  R2UR UR4, R219 ;  /* 0x00000000db0472ca */ /* 0x000fe200000e0000 */
[----:B------:R-:W-:Y:S01]  /*5f50*/  UIADD3 UR38, UR38, 0x1, URZ ;  /* 0x0000000126267890 */ /* 0x000fe2000fffe03f */
[----:B------:R-:W1:Y:S01]  /*5f60*/  SHFL.BFLY PT, R6, R203, 0x2, 0x1f ;  /* 0x0c401f00cb067f89 */ /* 0x000e6200000e0000 */
[----:B------:R2:W-:Y:S06]  /*5f70*/  BAR.ARV R0, 0x100 ;  /* 0x000400000000751d */ /* 0x0005ec0000002000 */
[----:B------:R-:W-:-:S02]  /*5f80*/  UISETP.NE.AND UP0, UPT, UR38, 0x2, UPT ;  /* 0x000000022600788c */ /* 0x000fc4000bf05270 */
[----:B------:R-:W-:Y:S06]  /*5f90*/  BAR.ARV 0x8, 0x180 ;  /* 0x0206000000007b1d */ /* 0x000fec0000002000 */
[----:B------:R-:W-:Y:S01]  /*5fa0*/  UIADD3 UR4, UR4, 0x1, URZ ;  /* 0x0000000104047890 */ /* 0x000fe2000fffe03f */
[----:B--2---:R-:W-:Y:S02]  /*5fb0*/  IMAD.MOV.U32 R0, RZ, RZ, -0x800000 ;  /* 0xff800000ff007424 */ /* 0x004fe400078e00ff */
[----:B0-----:R-:W-:Y:S01]  /*5fc0*/  FADD.FTZ R5, R4, R205 ;  /* 0x000000cd04057221 */ /* 0x001fe20000010000 */
[----:B------:R-:W-:Y:S01]  /*5fd0*/  PLOP3.LUT P0, PT, PT, PT, PT, 0x8, 0x0 ;  /* 0x000000000000781c */ /* 0x000fe20003f0e170 */
[----:B------:R-:W-:Y:S01]  /*5fe0*/  USEL UR38, UR38, URZ, UP0 ;  /* 0x0000003f26267287 */ /* 0x000fe20008000000 */
[----:B-1----:R-:W-:-:S02]  /*5ff0*/  FADD.FTZ R7, R6, R203 ;  /* 0x000000cb06077221 */ /* 0x002fc40000010000 */
[----:B------:R-:W0:Y:S01]  /*6000*/  SHFL.BFLY PT, R4, R5, 0x1, 0x1f ;  /* 0x0c201f0005047f89 */ /* 0x000e2200000e0000 */
[----:B------:R-:W-:Y:S01]  /*6010*/  IMAD.U32 R219, RZ, RZ, UR4 ;  /* 0x00000004ffdb7e24 */ /* 0x000fe2000f8e00ff */
[----:B------:R-:W-:Y:S02]  /*6020*/  USEL UR4, URZ, 0x1, UP0 ;  /* 0x000000013f047887 */ /* 0x000fe40008000000 */
[----:B------:R-:W1:Y:S02]  /*6030*/  SHFL.BFLY PT, R6, R7, 0x1, 0x1f ;  /* 0x0c201f0007067f89 */ /* 0x000e6400000e0000 */
[----:B------:R-:W-:Y:S01]  /*6040*/  ULOP3.LUT UR39, UR39, UR4, URZ, 0x3c, !UPT ;  /* 0x0000000427277292 */ /* 0x000fe2000f8e3c3f */
[----:B0-----:R-:W-:Y:S01]  /*6050*/  FADD.FTZ R9, R5, R4 ;  /* 0x0000000405097221 */ /* 0x001fe20000010000 */
[----:B------:R-:W-:Y:S02]  /*6060*/  IMAD.MOV.U32 R4, RZ, RZ, RZ ;  /* 0x000000ffff047224 */ /* 0x000fe400078e00ff */
[----:B-1----:R-:W-:-:S02]  /*6070*/  FADD.FTZ R6, R7, R6 ;  /* 0x0000000607067221 */ /* 0x002fc40000010000 */
[----:B------:R-:W-:-:S03]  /*6080*/  FSETP.NE.FTZ.AND P1, PT, R9, RZ, PT ;  /* 0x000000ff0900720b */ /* 0x000fc60003f35000 */
[----:B------:R-:W-:-:S10]  /*6090*/  FSETP.NE.FTZ.AND P2, PT, R6, RZ, PT ;  /* 0x000000ff0600720b */ /* 0x000fd40003f55000 */
[----:B------:R-:W-:Y:S01]  /*60a0*/  @P1 MUFU.LG2 R7, R9 ;  /* 0x0000000900071308 */ /* 0x000fe20000000c00 */
[C---:B------:R-:W-:Y:S02]  /*60b0*/  @P1 FMUL.FTZ R5, R3.reuse, 0.69314718246459960938 ;  /* 0x3f31721803051820 */ /* 0x040fe40000410000 */
[----:B------:R-:W-:-:S05]  /*60c0*/  @P2 FMUL.FTZ R12, R3, 0.69314718246459960938 ;  /* 0x3f317218030c2820 */ /* 0x000fca0000410000 */
[----:B------:R-:W0:Y:S08]  /*60d0*/  @P2 MUFU.LG2 R11, R6 ;  /* 0x00000006000b2308 */ /* 0x000e300000000c00 */
[----:B------:R-:W1:Y:S08]  /*60e0*/  @P1 MUFU.RCP R8, R9 ;  /* 0x0000000900081308 */ /* 0x000e700000001000 */
[----:B------:R2:W3:Y:S01]  /*60f0*/  @P2 MUFU.RCP R4, R6 ;  /* 0x0000000600042308 */ /* 0x0004e20000001000 */
[----:B0-----:R-:W-:-:S04]  /*6100*/  @P2 FMUL.FTZ R11, R11, 0.69314718246459960938 ;  /* 0x3f3172180b0b2820 */ /* 0x001fc80000410000 */
[----:B------:R-:W-:Y:S01]  /*6110*/  @P2 FFMA.FTZ R0, R12, R156, R11 ;  /* 0x0000009c0c002223 */ /* 0x000fe2000001000b */
[----:B--2---:R-:W-:Y:S01]  /*6120*/  @P1 FMUL.FTZ R6, R7, 0.69314718246459960938 ;  /* 0x3f31721807061820 */ /* 0x004fe20000410000 */
        /* <DEDUP_REMOVED lines=64> */
[----:B---3--:R-:W-:Y:S01]  /*6530*/  FMUL.FTZ R3, R75, R4 ;  /* 0x000000044b037220 */ /* 0x008fe20000410000 */
        /* <DEDUP_REMOVED lines=65> */
.L_x_1108:
        /* <DEDUP_REMOVED lines=31> */
[----:B------:R-:W-:Y:S02]  /*6b40*/  MOV R4, R156 ;  /* 0x0000009c00047202 */ /* 0x000fe40000000f00 */
[----:B0-----:R-:W-:-:S02]  /*6b50*/  MOV R5, R11 ;  /* 0x0000000b00057202 */ /* 0x001fc40000000f00 */
[----:B------:R-:W-:Y:S02]  /*6b60*/  F2FP.BF16.F32.PACK_AB R51, R155, R51 ;  /* 0x000000339b33723e */ /* 0x000fe400000010ff */
[----:B------:R-:W-:Y:S01]  /*6b70*/  F2FP.BF16.F32.PACK_AB R57, R154, R58 ;  /* 0x0000003a9a39723e */ /* 0x000fe200000010ff */
[----:B------:R-:W-:Y:S01]  /*6b80*/  IMAD.WIDE R102, R225, 0x2, R4 ;  /* 0x00000002e1667825 */ /* 0x000fe200078e0204 */
[----:B------:R-:W-:Y:S02]  /*6b90*/  F2FP.BF16.F32.PACK_AB R64, R65, R64 ;  /* 0x000000404140723e */ /* 0x000fe400000010ff */
[----:B------:R-:W-:Y:S02]  /*6ba0*/  F2FP.BF16.F32.PACK_AB R58, R61, R60 ;  /* 0x0000003c3d3a723e */ /* 0x000fe400000010ff */
[C---:B------:R-:W-:Y:S02]  /*6bb0*/  IADD3 R169, P1, R102.reuse, 0x20, RZ ;  /* 0x0000002066a97810 */ /* 0x040fe40007f3e0ff */
[----:B------:R-:W-:-:S02]  /*6bc0*/  LOP3.LUT R11, R102, 0x380, RZ, 0xc0, !PT ;  /* 0x00000380660b7812 */ /* 0x000fc400078ec0ff */
[----:B------:R-:W-:Y:S02]  /*6bd0*/  IADD3.X R13, RZ, R103, RZ, P1, !PT ;  /* 0x00000067ff0d7210 */ /* 0x000fe40000ffe4ff */
        /* <DEDUP_REMOVED lines=14> */
[----:B------:R-:W-:Y:S01]  /*6cc0*/  SHF.R.U64 R11, R11, 0x3, RZ ;  /* 0x000000030b0b7819 */ /* 0x000fe200000012ff */
[----:B------:R-:W-:Y:S01]  /*6cd0*/  IMAD.X R39, RZ, RZ, R103, P1 ;  /* 0x000000ffff277224 */ /* 0x000fe200008e0667 */
[----:B------:R-:W-:-:S02]  /*6ce0*/  LOP3.LUT R14, R171, 0x380, RZ, 0xc0, !PT ;  /* 0x00000380ab0e7812 */ /* 0x000fc400078ec0ff */
[----:B------:R-:W-:Y:S02]  /*6cf0*/  SHF.R.U64 R12, R12, 0x3, RZ ;  /* 0x000000030c0c7819 */ /* 0x000fe400000012ff */
        /* <DEDUP_REMOVED lines=14> */
[----:B------:R-:W-:Y:S01]  /*6de0*/  LOP3.LUT R102, R11, R102, RZ, 0x3c, !PT ;  /* 0x000000660b667212 */ /* 0x000fe200078e3cff */
[----:B------:R-:W-:Y:S01]  /*6df0*/  IMAD.X R11, RZ, RZ, R103, P1 ;  /* 0x000000ffff0b7224 */ /* 0x000fe200008e0667 */
[----:B------:R-:W-:-:S02]  /*6e00*/  LOP3.LUT R18, R175, 0x380, RZ, 0xc0, !PT ;  /* 0x00000380af127812 */ /* 0x000fc400078ec0ff */
[----:B------:R-:W-:Y:S02]  /*6e10*/  SHF.R.U64 R14, R14, 0x3, RZ ;  /* 0x000000030e0e7819 */ /* 0x000fe400000012ff */
[----:B------:R-:W-:Y:S02]  /*6e20*/  LOP3.LUT R12, R12, R169, RZ, 0x3c, !PT ;  /* 0x000000a90c0c7212 */ /* 0x000fe400078e3cff */
[----:B------:R-:W-:Y:S02]  /*6e30*/  LOP3.LUT R20, R177, 0x380, RZ, 0xc0, !PT ;  /* 0x00000380b1147812 */ /* 0x000fe400078ec0ff */
[----:B------:R-:W-:Y:S02]  /*6e40*/  SHF.R.U64 R16, R16, 0x3, RZ ;  /* 0x0000000310107819 */ /* 0x000fe400000012ff */
[----:B------:R-:W-:Y:S02]  /*6e50*/  LOP3.LUT R22, R179, 0x380, RZ, 0xc0, !PT ;  /* 0x00000380b3167812 */ /* 0x000fe400078ec0ff */
[----:B------:R-:W-:-:S02]  /*6e60*/  LOP3.LUT R169, R46, 0x380, RZ, 0xc0, !PT ;  /* 0x000003802ea97812 */ /* 0x000fc400078ec0ff */
[----:B------:R-:W-:Y:S02]  /*6e70*/  SHF.R.U64 R18, R18, 0x3, RZ ;  /* 0x0000000312127819 */ /* 0x000fe400000012ff */
[----:B------:R-:W-:Y:S02]  /*6e80*/  LOP3.LUT R30, R181, 0x380, RZ, 0xc0, !PT ;  /* 0x00000380b51e7812 */ /* 0x000fe400078ec0ff */
[----:B------:R-:W-:Y:S01]  /*6e90*/  MOV R102, R102 ;  /* 0x0000006600667202 */ /* 0x000fe20000000f00 */
[----:B------:R-:W-:Y:S01]  /*6ea0*/  BAR.SYNC.DEFER_BLOCKING 0x1, 0x100 ;  /* 0x0044000000007b1d */ /* 0x000fe20000010000 */
[----:B------:R-:W-:Y:S02]  /*6eb0*/  LOP3.LUT R38, R183, 0x380, RZ, 0xc0, !PT ;  /* 0x00000380b7267812 */ /* 0x000fe400078ec0ff */
[----:B------:R-:W-:Y:S02]  /*6ec0*/  LOP3.LUT R103, R98, 0x380, RZ, 0xc0, !PT ;  /* 0x0000038062677812 */ /* 0x000fe400078ec0ff */
[----:B------:R-:W-:-:S02]  /*6ed0*/  LOP3.LUT R14, R14, R171, RZ, 0x3c, !PT ;  /* 0x000000ab0e0e7212 */ /* 0x000fc400078e3cff */
[----:B------:R-:W-:Y:S02]  /*6ee0*/  SHF.R.U64 R20, R20, 0x3, RZ ;  /* 0x0000000314147819 */ /* 0x000fe400000012ff */
[----:B------:R-:W-:Y:S02]  /*6ef0*/  LOP3.LUT R16, R16, R173, RZ, 0x3c, !PT ;  /* 0x000000ad10107212 */ /* 0x000fe400078e3cff */
[----:B------:R-:W-:Y:S02]  /*6f00*/  SHF.R.U64 R22, R22, 0x3, RZ ;  /* 0x0000000316167819 */ /* 0x000fe400000012ff */
[----:B------:R-:W-:Y:S02]  /*6f10*/  LOP3.LUT R171, R54, 0x380, RZ, 0xc0, !PT ;  /* 0x0000038036ab7812 */ /* 0x000fe400078ec0ff */
[----:B------:R-:W-:Y:S02]  /*6f20*/  SHF.R.U64 R169, R169, 0x3, RZ ;  /* 0x00000003a9a97819 */ /* 0x000fe400000012ff */
[----:B------:R-:W-:-:S02]  /*6f30*/  LOP3.LUT R18, R18, R175, RZ, 0x3c, !PT ;  /* 0x000000af12127212 */ /* 0x000fc400078e3cff */
[----:B------:R-:W-:Y:S02]  /*6f40*/  SHF.R.U64 R30, R30, 0x3, RZ ;  /* 0x000000031e1e7819 */ /* 0x000fe400000012ff */
[----:B------:R-:W-:Y:S02]  /*6f50*/  LOP3.LUT R173, R62, 0x380, RZ, 0xc0, !PT ;  /* 0x000003803ead7812 */ /* 0x000fe400078ec0ff */
[----:B------:R-:W-:Y:S01]  /*6f60*/  LOP3.LUT R94, R6, 0x380, RZ, 0xc0, !PT ;  /* 0x00000380065e7812 */ /* 0x000fe200078ec0ff */
[----:B------:R-:W-:Y:S01]  /*6f70*/  STSM.16.M88.4 [R102], R24 ;  /* 0x0000001866007844 */ /* 0x000fe20000000200 */
[----:B------:R-:W-:Y:S02]  /*6f80*/  SHF.R.U64 R38, R38, 0x3, RZ ;  /* 0x0000000326267819 */ /* 0x000fe400000012ff */
[----:B------:R-:W-:Y:S02]  /*6f90*/  LOP3.LUT R175, R70, 0x380, RZ, 0xc0, !PT ;  /* 0x0000038046af7812 */ /* 0x000fe400078ec0ff */
[----:B------:R-:W-:-:S02]  /*6fa0*/  SHF.R.U64 R103, R103, 0x3, RZ ;  /* 0x0000000367677819 */ /* 0x000fc400000012ff */
[----:B------:R-:W-:Y:S02]  /*6fb0*/  LOP3.LUT R20, R20, R177, RZ, 0x3c, !PT ;  /* 0x000000b114147212 */ /* 0x000fe400078e3cff */
[----:B------:R-:W-:Y:S02]  /*6fc0*/  MOV R13, R12 ;  /* 0x0000000c000d7202 */ /* 0x000fe40000000f00 */
[----:B------:R-:W-:Y:S02]  /*6fd0*/  LOP3.LUT R22, R22, R179, RZ, 0x3c, !PT ;  /* 0x000000b316167212 */ /* 0x000fe400078e3cff */
[----:B------:R-:W-:Y:S01]  /*6fe0*/  SHF.R.U64 R171, R171, 0x3, RZ ;  /* 0x00000003abab7819 */ /* 0x000fe200000012ff */
[----:B------:R-:W-:Y:S01]  /*6ff0*/  STSM.16.M88.4 [R13], R32 ;  /* 0x000000200d007844 */ /* 0x000fe20000000200 */
[----:B------:R-:W-:Y:S02]  /*7000*/  LOP3.LUT R46, R169, R46, RZ, 0x3c, !PT ;  /* 0x0000002ea92e7212 */ /* 0x000fe400078e3cff */
[----:B------:R-:W-:-:S02]  /*7010*/  MOV R14, R14 ;  /* 0x0000000e000e7202 */ /* 0x000fc40000000f00 */
[----:B------:R-:W-:Y:S02]  /*7020*/  LOP3.LUT R30, R30, R181, RZ, 0x3c, !PT ;  /* 0x000000b51e1e7212 */ /* 0x000fe400078e3cff */
[----:B------:R-:W-:Y:S01]  /*7030*/  SHF.R.U64 R173, R173, 0x3, RZ ;  /* 0x00000003adad7819 */ /* 0x000fe200000012ff */
[----:B------:R-:W-:Y:S01]  /*7040*/  STSM.16.M88.4 [R14], R40 ;  /* 0x000000280e007844 */ /* 0x000fe20000000200 */
[----:B------:R-:W-:Y:S02]  /*7050*/  LOP3.LUT R169, R168, 0x380, RZ, 0xc0, !PT ;  /* 0x00000380a8a97812 */ /* 0x000fe400078ec0ff */
[----:B------:R-:W-:Y:S02]  /*7060*/  SHF.R.U64 R29, R94, 0x3, RZ ;  /* 0x000000035e1d7819 */ /* 0x000fe400000012ff */
[----:B------:R-:W-:Y:S02]  /*7070*/  MOV R16, R16 ;  /* 0x0000001000107202 */ /* 0x000fe40000000f00 */
[----:B------:R-:W-:-:S02]  /*7080*/  LOP3.LUT R38, R38, R183, RZ, 0x3c, !PT ;  /* 0x000000b726267212 */ /* 0x000fc400078e3cff */
[----:B------:R-:W-:Y:S01]  /*7090*/  SHF.R.U64 R175, R175, 0x3, RZ ;  /* 0x00000003afaf7819 */ /* 0x000fe200000012ff */
[----:B------:R-:W-:Y:S01]  /*70a0*/  STSM.16.M88.4 [R16], R48 ;  /* 0x0000003010007844 */ /* 0x000fe20000000200 */
[----:B------:R-:W-:Y:S02]  /*70b0*/  LOP3.LUT R98, R103, R98, RZ, 0x3c, !PT ;  /* 0x0000006267627212 */ /* 0x000fe400078e3cff */
[----:B------:R-:W-:Y:S02]  /*70c0*/  MOV R18, R18 ;  /* 0x0000001200127202 */ /* 0x000fe40000000f00 */
[----:B------:R-:W-:Y:S02]  /*70d0*/  F2FP.BF16.F32.PACK_AB R59, R153, R59 ;  /* 0x0000003b993b723e */ /* 0x000fe400000010ff */
[----:B------:R-:W-:Y:S02]  /*70e0*/  F2FP.BF16.F32.PACK_AB R65, R152, R66 ;  /* 0x000000429841723e */ /* 0x000fe400000010ff */
[----:B------:R-:W-:Y:S01]  /*70f0*/  F2FP.BF16.F32.PACK_AB R72, R73, R72 ;  /* 0x000000484948723e */ /* 0x000fe200000010ff */
[----:B------:R-:W-:Y:S01]  /*7100*/  STSM.16.M88.4 [R18], R56 ;  /* 0x0000003812007844 */ /* 0x000fe20000000200 */
[----:B------:R-:W-:-:S02]  /*7110*/  MOV R20, R20 ;  /* 0x0000001400147202 */ /* 0x000fc40000000f00 */
[----:B------:R-:W-:Y:S02]  /*7120*/  F2FP.BF16.F32.PACK_AB R66, R69, R68 ;  /* 0x000000444542723e */ /* 0x000fe400000010ff */
[----:B------:R-:W-:Y:S02]  /*7130*/  F2FP.BF16.F32.PACK_AB R67, R9, R67 ;  /* 0x000000430943723e */ /* 0x000fe400000010ff */
[----:B------:R-:W-:Y:S02]  /*7140*/  F2FP.BF16.F32.PACK_AB R73, R3, R74 ;  /* 0x0000004a0349723e */ /* 0x000fe400000010ff */
[----:B------:R-:W-:Y:S01]  /*7150*/  F2FP.BF16.F32.PACK_AB R80, R81, R80 ;  /* 0x000000505150723e */ /* 0x000fe200000010ff */
[----:B------:R-:W-:Y:S01]  /*7160*/  STSM.16.M88.4 [R20], R64 ;  /* 0x0000004014007844 */ /* 0x000fe20000000200 */
[----:B------:R-:W-:Y:S02]  /*7170*/  LOP3.LUT R54, R171, R54, RZ, 0x3c, !PT ;  /* 0x00000036ab367212 */ /* 0x000fe400078e3cff */
[----:B------:R-:W-:-:S02]  /*7180*/  MOV R22, R22 ;  /* 0x0000001600167202 */ /* 0x000fc40000000f00 */
[----:B------:R-:W-:Y:S02]  /*7190*/  F2FP.BF16.F32.PACK_AB R74, R77, R76 ;  /* 0x0000004c4d4a723e */ /* 0x000fe400000010ff */
[----:B------:R-:W-:Y:S02]  /*71a0*/  F2FP.BF16.F32.PACK_AB R75, R75, R78 ;  /* 0x0000004e4b4b723e */ /* 0x000fe400000010ff */
[----:B------:R-:W-:Y:S02]  /*71b0*/  F2FP.BF16.F32.PACK_AB R81, R83, R82 ;  /* 0x000000525351723e */ /* 0x000fe400000010ff */
[----:B------:R-:W-:Y:S01]  /*71c0*/  LOP3.LUT R62, R173, R62, RZ, 0x3c, !PT ;  /* 0x0000003ead3e7212 */ /* 0x000fe200078e3cff */
[----:B------:R0:W-:Y:S01]  /*71d0*/  STSM.16.M88.4 [R22], R72 ;  /* 0x0000004816007844 */ /* 0x0001e20000000200 */
[----:B------:R-:W-:Y:S02]  /*71e0*/  SHF.R.U64 R169, R169, 0x3, RZ ;  /* 0x00000003a9a97819 */ /* 0x000fe400000012ff */
[----:B------:R-:W-:-:S02]  /*71f0*/  LOP3.LUT R94, R29, R6, RZ, 0x3c, !PT ;  /* 0x000000061d5e7212 */ /* 0x000fc400078e3cff */
[----:B------:R-:W-:Y:S02]  /*7200*/  MOV R30, R30 ;  /* 0x0000001e001e7202 */ /* 0x000fe40000000f00 */
[----:B------:R-:W-:Y:S02]  /*7210*/  F2FP.BF16.F32.PACK_AB R82, R85, R84 ;  /* 0x000000545552723e */ /* 0x000fe400000010ff */
[----:B------:R-:W-:Y:S02]  /*7220*/  F2FP.BF16.F32.PACK_AB R83, R87, R86 ;  /* 0x000000565753723e */ /* 0x000fe400000010ff */
[----:B------:R-:W-:Y:S02]  /*7230*/  LOP3.LUT R70, R175, R70, RZ, 0x3c, !PT ;  /* 0x00000046af467212 */ /* 0x000fe400078e3cff */
[----:B------:R-:W-:Y:S01]  /*7240*/  MOV R38, R38 ;  /* 0x0000002600267202 */ /* 0x000fe20000000f00 */
[----:B------:R1:W-:Y:S01]  /*7250*/  STSM.16.M88.4 [R30], R80 ;  /* 0x000000501e007844 */ /* 0x0003e20000000200 */
[----:B------:R-:W-:Y:S01]  /*7260*/  MOV R6, R98 ;  /* 0x0000006200067202 */ /* 0x000fe20000000f00 */
[----:B0-----:R-:W0:Y:S01]  /*7270*/  LDC R72, c[0x0][0xce8] ;  /* 0x00033a00ff487b82 */ /* 0x001e220000000800 */
[----:B------:R-:W-:-:S02]  /*7280*/  F2FP.BF16.F32.PACK_AB R76, R89, R88 ;  /* 0x00000058594c723e */ /* 0x000fc400000010ff */
[----:B------:R-:W-:Y:S02]  /*7290*/  F2FP.BF16.F32.PACK_AB R77, R91, R90 ;  /* 0x0000005a5b4d723e */ /* 0x000fe400000010ff */
[----:B------:R-:W-:Y:S02]  /*72a0*/  F2FP.BF16.F32.PACK_AB R78, R93, R92 ;  /* 0x0000005c5d4e723e */ /* 0x000fe400000010ff */
[----:B------:R-:W-:Y:S02]  /*72b0*/  F2FP.BF16.F32.PACK_AB R79, R163, R79 ;  /* 0x0000004fa34f723e */ /* 0x000fe400000010ff */
[----:B------:R-:W-:Y:S02]  /*72c0*/  F2FP.BF16.F32.PACK_AB R96, R97, R96 ;  /* 0x000000606160723e */ /* 0x000fe400000010ff */
[----:B------:R-:W-:Y:S01]  /*72d0*/  F2FP.BF16.F32.PACK_AB R104, R105, R104 ;  /* 0x000000686968723e */ /* 0x000fe200000010ff */
[----:B------:R1:W-:Y:S01]  /*72e0*/  STSM.16.M88.4 [R38], R76 ;  /* 0x0000004c26007844 */ /* 0x0003e20000000200 */
[----:B------:R-:W-:-:S02]  /*72f0*/  MOV R46, R46 ;  /* 0x0000002e002e7202 */ /* 0x000fc40000000f00 */
        /* <DEDUP_REMOVED lines=10> */
[----:B------:R-:W-:Y:S01]  /*73a0*/  F2FP.BF16.F32.PACK_AB R120, R121, R120 ;  /* 0x000000787978723e */ /* 0x000fe200000010ff */
[----:B------:R1:W-:Y:S01]  /*73b0*/  STSM.16.M88.4 [R54], R104 ;  /* 0x0000006836007844 */ /* 0x0003e20000000200 */
[----:B------:R-:W-:Y:S02]  /*73c0*/  LOP3.LUT R10, R169, R168, RZ, 0x3c, !PT ;  /* 0x000000a8a90a7212 */ /* 0x000fe400078e3cff */
[----:B------:R-:W-:-:S02]  /*73d0*/  MOV R62, R62 ;  /* 0x0000003e003e7202 */ /* 0x000fc40000000f00 */
[----:B------:R-:W-:Y:S02]  /*73e0*/  F2FP.BF16.F32.PACK_AB R114, R117, R116 ;  /* 0x000000747572723e */ /* 0x000fe400000010ff */
[----:B------:R-:W-:Y:S02]  /*73f0*/  F2FP.BF16.F32.PACK_AB R115, R119, R118 ;  /* 0x000000767773723e */ /* 0x000fe400000010ff */
[----:B------:R-:W-:Y:S02]  /*7400*/  F2FP.BF16.F32.PACK_AB R121, R123, R122 ;  /* 0x0000007a7b79723e */ /* 0x000fe400000010ff */
[----:B------:R-:W-:Y:S01]  /*7410*/  F2FP.BF16.F32.PACK_AB R128, R129, R128 ;  /* 0x000000808180723e */ /* 0x000fe200000010ff */
[----:B------:R1:W-:Y:S01]  /*7420*/  STSM.16.M88.4 [R62], R112 ;  /* 0x000000703e007844 */ /* 0x0003e20000000200 */
[----:B------:R-:W-:Y:S02]  /*7430*/  MOV R70, R70 ;  /* 0x0000004600467202 */ /* 0x000fe40000000f00 */
[----:B------:R-:W-:-:S02]  /*7440*/  F2FP.BF16.F32.PACK_AB R122, R125, R124 ;  /* 0x0000007c7d7a723e */ /* 0x000fc400000010ff */
[----:B------:R-:W-:Y:S02]  /*7450*/  F2FP.BF16.F32.PACK_AB R123, R127, R126 ;  /* 0x0000007e7f7b723e */ /* 0x000fe400000010ff */
[----:B------:R-:W-:Y:S02]  /*7460*/  F2FP.BF16.F32.PACK_AB R129, R131, R130 ;  /* 0x000000828381723e */ /* 0x000fe400000010ff */
[----:B------:R-:W-:Y:S01]  /*7470*/  F2FP.BF16.F32.PACK_AB R136, R137, R136 ;  /* 0x000000888988723e */ /* 0x000fe200000010ff */
[----:B------:R1:W-:Y:S01]  /*7480*/  STSM.16.M88.4 [R70], R120 ;  /* 0x0000007846007844 */ /* 0x0003e20000000200 */
[----:B------:R-:W-:Y:S02]  /*7490*/  MOV R94, R94 ;  /* 0x0000005e005e7202 */ /* 0x000fe40000000f00 */
[----:B------:R-:W-:Y:S02]  /*74a0*/  F2FP.BF16.F32.PACK_AB R130, R133, R132 ;  /* 0x000000848582723e */ /* 0x000fe400000010ff */
[----:B------:R-:W-:-:S02]  /*74b0*/  F2FP.BF16.F32.PACK_AB R131, R135, R134 ;  /* 0x000000868783723e */ /* 0x000fc400000010ff */
[----:B------:R-:W-:Y:S02]  /*74c0*/  F2FP.BF16.F32.PACK_AB R137, R139, R138 ;  /* 0x0000008a8b89723e */ /* 0x000fe400000010ff */
[----:B------:R-:W-:Y:S01]  /*74d0*/  F2FP.BF16.F32.PACK_AB R144, R145, R144 ;  /* 0x000000909190723e */ /* 0x000fe200000010ff */
[----:B------:R1:W-:Y:S01]  /*74e0*/  STSM.16.M88.4 [R94], R128 ;  /* 0x000000805e007844 */ /* 0x0003e20000000200 */
[----:B------:R-:W-:Y:S02]  /*74f0*/  F2FP.BF16.F32.PACK_AB R138, R141, R140 ;  /* 0x0000008c8d8a723e */ /* 0x000fe400000010ff */
[----:B------:R-:W-:Y:S02]  /*7500*/  F2FP.BF16.F32.PACK_AB R139, R143, R142 ;  /* 0x0000008e8f8b723e */ /* 0x000fe400000010ff */
[----:B------:R-:W-:Y:S02]  /*7510*/  F2FP.BF16.F32.PACK_AB R145, R147, R146 ;  /* 0x000000929391723e */ /* 0x000fe400000010ff */
[----:B------:R-:W-:Y:S01]  /*7520*/  MOV R12, R10 ;  /* 0x0000000a000c7202 */ /* 0x000fe20000000f00 */
[----:B------:R1:W-:Y:S01]  /*7530*/  STSM.16.M88.4 [R6], R136 ;  /* 0x0000008806007844 */ /* 0x0003e20000000200 */
[----:B------:R-:W-:-:S02]  /*7540*/  F2FP.BF16.F32.PACK_AB R146, R149, R148 ;  /* 0x000000949592723e */ /* 0x000fc400000010ff */
[----:B------:R-:W-:Y:S02]  /*7550*/  F2FP.BF16.F32.PACK_AB R147, R151, R150 ;  /* 0x000000969793723e */ /* 0x000fe400000010ff */
[----:B------:R-:W-:Y:S02]  /*7560*/  R2UR UR4, R218 ;  /* 0x00000000da0472ca */ /* 0x000fe400000e0000 */
[----:B------:R-:W-:Y:S01]  /*7570*/  PLOP3.LUT P0, PT, PT, PT, UP0, 0x80, 0x0 ;  /* 0x000000000000781c */ /* 0x000fe20003f0f008 */
[----:B------:R1:W-:Y:S01]  /*7580*/  STSM.16.M88.4 [R12], R144 ;  /* 0x000000900c007844 */ /* 0x0003e20000000200 */
[----:B------:R-:W-:-:S09]  /*7590*/  R2UR UR12, R216 ;  /* 0x00000000d80c72ca */ /* 0x000fd200000e0000 */
[----:B------:R-:W-:Y:S02]  /*75a0*/  USHF.L.U64.HI UR11, UR61, 0x2, UR4 ;  /* 0x000000023d0b7899 */ /* 0x000fe40008010204 */
[----:B------:R-:W-:-:S04]  /*75b0*/  UIADD3 UR4, UP1, UR10, UR8, URZ ;  /* 0x000000080a047290 */ /* 0x000fc8000ff3e03f */
[----:B------:R-:W-:Y:S02]  /*75c0*/  UIADD3.X UR7, UR11, UR9, URZ, UP1, !UPT ;  /* 0x000000090b077290 */ /* 0x000fe40008ffe43f */
[----:B------:R-:W-:Y:S01]  /*75d0*/  IMAD.U32 R10, RZ, RZ, UR4 ;  /* 0x00000004ff0a7e24 */ /* 0x000fe2000f8e00ff */
[----:B------:R-:W-:-:S03]  /*75e0*/  ULDC.64 UR8, c[0x0][0xd08] ;  /* 0x0003420000087ab9 */ /* 0x000fc60000000a00 */
[----:B------:R-:W-:Y:S01]  /*75f0*/  IMAD.U32 R11, RZ, RZ, UR7 ;  /* 0x00000007ff0b7e24 */ /* 0x000fe2000f8e00ff */
[----:B------:R-:W-:Y:S06]  /*7600*/  BAR.SYNC.DEFER_BLOCKING 0x1, 0x100 ;  /* 0x0044000000007b1d */ /* 0x000fec0000010000 */
[----:B------:R-:W2:Y:S01]  /*7610*/  @P0 LDG.E R3, desc[UR36][R10.64] ;  /* 0x000000240a030981 */ /* 0x000ea2000c1e1900 */
[----:B------:R-:W-:Y:S01]  /*7620*/  UISETP.NE.U32.AND UP1, UPT, UR8, URZ, UPT ;  /* 0x0000003f0800728c */ /* 0x000fe2000bf25070 */
[----:B0-----:R-:W-:Y:S01]  /*7630*/  ISETP.NE.AND P1, PT, R72, 0x1, PT ;  /* 0x000000014800780c */ /* 0x001fe20003f25270 */
[----:B------:R-:W-:Y:S01]  /*7640*/  ULDC UR7, c[0x0][0xb88] ;  /* 0x0002e20000077ab9 */ /* 0x000fe20000000800 */
[----:B------:R-:W-:Y:S01]  /*7650*/  UMOV UR4, URZ ;  /* 0x0000003f00047c82 */ /* 0x000fe20008000000 */
[----:B------:R-:W-:Y:S01]  /*7660*/  UISETP.NE.AND.EX UP1, UPT, UR9, URZ, UPT, UP1 ;  /* 0x0000003f0900728c */ /* 0x000fe2000bf25310 */
[----:B------:R-:W-:-:S05]  /*7670*/  IMAD.U32 R15, RZ, RZ, UR12 ;  /* 0x0000000cff0f7e24 */ /* 0x000fca000f8e00ff */
[----:B------:R-:W-:-:S04]  /*7680*/  PLOP3.LUT P2, PT, PT, PT, UP1, 0x80, 0x0 ;  /* 0x000000000000781c */ /* 0x000fc80003f4f018 */
[----:B------:R-:W0:Y:S01]  /*7690*/  @P1 LDC R9, c[0x0][0xcec] ;  /* 0x00033b00ff091b82 */ /* 0x000e220000000800 */
[----:B------:R-:W-:-:S04]  /*76a0*/  @UP1 UIADD3 UR8, UP2, UR10, UR8, URZ ;  /* 0x000000080a081290 */ /* 0x000fc8000ff5e03f */
[----:B------:R-:W-:Y:S02]  /*76b0*/  @UP1 UIADD3.X UR9, UR11, UR9, URZ, UP2, !UPT ;  /* 0x000000090b091290 */ /* 0x000fe400097fe43f */
[----:B------:R-:W-:Y:S01]  /*76c0*/  MOV R16, UR8 ;  /* 0x0000000800107c02 */ /* 0x000fe20008000f00 */
[----:B------:R-:W3:Y:S03]  /*76d0*/  @P1 LDC R13, c[0x0][0xcf0] ;  /* 0x00033c00ff0d1b82 */ /* 0x000ee60000000800 */
[----:B------:R-:W-:Y:S01]  /*76e0*/  IMAD.U32 R17, RZ, RZ, UR9 ;  /* 0x00000009ff117e24 */ /* 0x000fe2000f8e00ff */
[----:B--2---:R-:W-:Y:S01]  /*76f0*/  @P0 R2UR UR4, R3 ;  /* 0x00000000030402ca */ /* 0x004fe200000e0000 */
[----:B------:R-:W-:-:S06]  /*7700*/  IMAD.U32 R3, RZ, RZ, UR7 ;  /* 0x00000007ff037e24 */ /* 0x000fcc000f8e00ff */
[----:B------:R1:W5:Y:S01]  /*7710*/  @P2 LDG.E R3, desc[UR36][R16.64] ;  /* 0x0000002410032981 */ /* 0x000362000c1e1900 */
[----:B0--3--:R-:W-:Y:S07]  /*7720*/  @P2 BRA `(.L_x_1136) ;  /* 0x0000000000102947 */ /* 0x009fee0003800000 */
[----:B------:R-:W-:Y:S05]  /*7730*/  @!P0 BRA `(.L_x_1136) ;  /* 0x00000000000c8947 */ /* 0x000fea0003800000 */
[----:B-1----:R-:W2:Y:S04]  /*7740*/  LDG.E R6, desc[UR36][R10.64] ;  /* 0x000000240a067981 */ /* 0x002ea8000c1e1900 */
[----:B-----5:R-:W2:Y:S02]  /*7750*/  LDG.E R3, desc[UR36][R10.64+0x4] ;  /* 0x000004240a037981 */ /* 0x020ea4000c1e1900 */
[----:B--2---:R-:W-:-:S07]  /*7760*/  IMAD.IADD R3, R3, 0x1, -R6 ;  /* 0x0000000103037824 */ /* 0x004fce00078e0a06 */
.L_x_1136:
[----:B------:R-:W-:Y:S01]  /*7770*/  R2UR UR17, R215 ;  /* 0x00000000d71172ca */ /* 0x000fe200000e0000 */
[----:B------:R-:W-:Y:S01]  /*7780*/  ULDC.64 UR12, c[0x0][0xc90] ;  /* 0x00032400000c7ab9 */ /* 0x000fe20000000a00 */
[----:B------:R-:W-:Y:S01]  /*7790*/  R2UR UR15, R218 ;  /* 0x00000000da0f72ca */ /* 0x000fe200000e0000 */
[----:B------:R-:W-:Y:S01]  /*77a0*/  USHF.R.S32.HI UR11, URZ, 0x1f, UR4 ;  /* 0x0000001f3f0b7899 */ /* 0x000fe20008011404 */
[----:B-1----:R-:W-:Y:S01]  /*77b0*/  IMAD R12, R15, 0x80, R224 ;  /* 0x000000800f0c7824 */ /* 0x002fe200078e02e0 */
[----:B------:R-:W-:Y:S01]  /*77c0*/  UMOV UR10, UR4 ;  /* 0x00000004000a7c82 */ /* 0x000fe20008000000 */
[----:B------:R-:W-:Y:S01]  /*77d0*/  USEL UR61, UR61, URZ, !UP0 ;  /* 0x0000003f3d3d7287 */ /* 0x000fe2000c000000 */
[----:B------:R-:W-:Y:S01]  /*77e0*/  R2UR UR16, R216 ;  /* 0x00000000d81072ca */ /* 0x000fe200000e0000 */
[----:B------:R-:W-:Y:S01]  /*77f0*/  @P1 IMAD.HI.U32 R6, R12, R9, RZ ;  /* 0x000000090c061227 */ /* 0x000fe200078e00ff */
[----:B------:R-:W0:Y:S03]  /*7800*/  @P1 LDC R73, c[0x0][0xcf0] ;  /* 0x00033c00ff491b82 */ /* 0x000e260000000800 */
[----:B------:R-:W-:Y:S01]  /*7810*/  IMAD.MOV.U32 R10, RZ, RZ, R12 ;  /* 0x000000ffff0a7224 */ /* 0x000fe200078e000c */
[----:B------:R-:W-:Y:S01]  /*7820*/  USHF.R.S32.HI UR14, URZ, 0x1f, UR17 ;  /* 0x0000001f3f0e7899 */ /* 0x000fe20008011411 */
[----:B------:R-:W-:Y:S01]  /*7830*/  @P1 SHF.R.U32.HI R10, RZ, R13, R6 ;  /* 0x0000000dff0a1219 */ /* 0x000fe20000011606 */
[----:B------:R-:W-:Y:S01]  /*7840*/  UIMAD.WIDE.U32 UR8, UR17, UR12, UR10 ;  /* 0x0000000c110872a5 */ /* 0x000fe2000f8e000a */
[----:B------:R-:W-:Y:S01]  /*7850*/  IMAD R9, R217, 0x40, R2 ;  /* 0x00000040d9097824 */ /* 0x000fe200078e0202 */
[----:B------:R-:W-:Y:S01]  /*7860*/  UIMAD UR7, UR14, UR12, URZ ;  /* 0x0000000c0e0772a4 */ /* 0x000fe2000f8e023f */
[--C-:B------:R-:W-:Y:S01]  /*7870*/  SHF.R.S32.HI R6, RZ, 0x1f, R10.reuse ;  /* 0x0000001fff067819 */ /* 0x100fe2000001140a */
[----:B------:R-:W-:Y:S01]  /*7880*/  USEL UR15, UR15, URZ, !UP0 ;  /* 0x0000003f0f0f7287 */ /* 0x000fe2000c000000 */
[----:B------:R-:W-:Y:S01]  /*7890*/  IMAD.MOV R11, RZ, RZ, -R10 ;  /* 0x000000ffff0b7224 */ /* 0x000fe200078e0a0a */
[----:B------:R-:W-:Y:S01]  /*78a0*/  UIMAD UR7, UR17, UR13, UR7 ;  /* 0x0000000d110772a4 */ /* 0x000fe2000f8e0207 */
[----:B------:R-:W-:-:S02]  /*78b0*/  IMAD.WIDE R4, R9, 0x2, R4 ;  /* 0x0000000209047825 */ /* 0x000fc400078e0204 */
[----:B------:R-:W-:Y:S01]  /*78c0*/  ULDC.64 UR12, c[0x0][0xc98] ;  /* 0x00032600000c7ab9 */ /* 0x000fe20000000a00 */
[----:B------:R-:W-:Y:S01]  /*78d0*/  UIADD3 UR9, UR9, UR7, URZ ;  /* 0x0000000709097290 */ /* 0x000fe2000fffe03f */
[----:B------:R-:W-:Y:S01]  /*78e0*/  IMAD R9, R72, R11, R12 ;  /* 0x0000000b48097224 */ /* 0x000fe200078e020c */
[----:B------:R-:W-:Y:S01]  /*78f0*/  UIMAD UR7, UR15, UR12, URZ ;  /* 0x0000000c0f0772a4 */ /* 0x000fe2000f8e023f */
[C---:B------:R-:W-:Y:S01]  /*7900*/  IADD3 R33, P2, R4.reuse, 0x5000, RZ ;  /* 0x0000500004217810 */ /* 0x040fe20007f5e0ff */
[----:B------:R-:W-:Y:S01]  /*7910*/  UIMAD.WIDE.U32 UR8, UR61, UR12, UR8 ;  /* 0x0000000c3d0872a5 */ /* 0x000fe2000f8e0008 */
[C---:B------:R-:W-:Y:S01]  /*7920*/  IADD3 R17, P5, R4.reuse, 0x1000, RZ ;  /* 0x0000100004117810 */ /* 0x040fe20007fbe0ff */
[----:B------:R-:W-:Y:S01]  /*7930*/  UIMAD UR7, UR61, UR13, UR7 ;  /* 0x0000000d3d0772a4 */ /* 0x000fe2000f8e0207 */
[C---:B------:R-:W-:Y:S01]  /*7940*/  IADD3 R21, P4, R4.reuse, 0x2000, RZ ;  /* 0x0000200004157810 */ /* 0x040fe20007f9e0ff */
[----:B-----5:R-:W-:Y:S01]  /*7950*/  IMAD R79, R3, R72, RZ ;  /* 0x00000048034f7224 */ /* 0x020fe200078e02ff */
[----:B------:R-:W-:Y:S01]  /*7960*/  IADD3 R29, P3, R4, 0x4000, RZ ;  /* 0x00004000041d7810 */ /* 0x000fe20007f7e0ff */
[----:B------:R-:W-:Y:S01]  /*7970*/  ULDC.64 UR12, c[0x0][0xba0] ;  /* 0x0002e800000c7ab9 */ /* 0x000fe20000000a00 */
[----:B------:R-:W-:Y:S01]  /*7980*/  IADD3 R10, P0, R10, UR8, RZ ;  /* 0x000000080a0a7c10 */ /* 0x000fe2000ff1e0ff */
[----:B------:R-:W-:Y:S01]  /*7990*/  IMAD.U32 R11, RZ, RZ, UR7 ;  /* 0x00000007ff0b7e24 */ /* 0x000fe2000f8e00ff */
[----:B------:R-:W-:-:S02]  /*79a0*/  LOP3.LUT R32, R33, 0x380, RZ, 0xc0, !PT ;  /* 0x0000038021207812 */ /* 0x000fc400078ec0ff */
[----:B------:R-:W-:Y:S02]  /*79b0*/  LOP3.LUT R16, R17, 0x380, RZ, 0xc0, !PT ;  /* 0x0000038011107812 */ /* 0x000fe400078ec0ff */
[----:B------:R-:W-:Y:S01]  /*79c0*/  IADD3.X R11, R6, UR9, R11, P0, !PT ;  /* 0x00000009060b7c10 */ /* 0x000fe200087fe40b */
[----:B------:R-:W-:Y:S01]  /*79d0*/  ULDC.64 UR8, c[0x0][0xc88] ;  /* 0x0003220000087ab9 */ /* 0x000fe20000000a00 */
[----:B------:R-:W-:Y:S02]  /*79e0*/  SHF.R.S32.HI R6, RZ, 0x1f, R9 ;  /* 0x0000001fff067819 */ /* 0x000fe40000011409 */
[----:B------:R-:W-:Y:S01]  /*79f0*/  IADD3 R25, P0, R4, 0x3000, RZ ;  /* 0x0000300004197810 */ /* 0x000fe20007f1e0ff */
[----:B------:R-:W-:Y:S01]  /*7a00*/  IMAD.WIDE.U32 R10, R9, UR8, R10 ;  /* 0x00000008090a7c25 */ /* 0x000fe2000f8e000a */
[----:B------:R-:W-:Y:S02]  /*7a10*/  LOP3.LUT R20, R21, 0x380, RZ, 0xc0, !PT ;  /* 0x0000038015147812 */ /* 0x000fe400078ec0ff */
[----:B------:R-:W-:Y:S01]  /*7a20*/  LOP3.LUT R24, R25, 0x380, RZ, 0xc0, !PT ;  /* 0x0000038019187812 */ /* 0x000fe200078ec0ff */
[----:B------:R-:W-:Y:S01]  /*7a30*/  IMAD R6, R6, UR8, RZ ;  /* 0x0000000806067c24 */ /* 0x000fe2000f8e02ff */
[----:B------:R-:W-:-:S02]  /*7a40*/  LOP3.LUT R28, R29, 0x380, RZ, 0xc0, !PT ;  /* 0x000003801d1c7812 */ /* 0x000fc400078ec0ff */
[----:B------:R-:W-:Y:S01]  /*7a50*/  SHF.R.U64 R24, R24, 0x3, RZ ;  /* 0x0000000318187819 */ /* 0x000fe200000012ff */
[----:B------:R-:W-:Y:S01]  /*7a60*/  IMAD R13, R9, UR9, R6 ;  /* 0x00000009090d7c24 */ /* 0x000fe2000f8e0206 */
[----:B------:R-:W-:Y:S01]  /*7a70*/  ULDC.64 UR8, c[0x0][0xc50] ;  /* 0x0003140000087ab9 */ /* 0x000fe20000000a00 */
[----:B------:R-:W-:Y:S02]  /*7a80*/  SHF.R.U64 R32, R32, 0x3, RZ ;  /* 0x0000000320207819 */ /* 0x000fe400000012ff */
[----:B------:R-:W-:Y:S01]  /*7a90*/  IMAD.IADD R9, R11, 0x1, R13 ;  /* 0x000000010b097824 */ /* 0x000fe200078e020d */
[----:B------:R-:W-:Y:S02]  /*7aa0*/  LEA R13, P6, R10, UR8, 0x2 ;  /* 0x000000080a0d7c11 */ /* 0x000fe4000f8c10ff */
[----:B------:R-:W-:Y:S01]  /*7ab0*/  LOP3.LUT R24, R24, R25, RZ, 0x3c, !PT ;  /* 0x0000001918187212 */ /* 0x000fe200078e3cff */
[----:B------:R-:W-:Y:S01]  /*7ac0*/  IMAD.X R25, RZ, RZ, R5, P0 ;  /* 0x000000ffff197224 */ /* 0x000fe200000e0605 */
[----:B------:R-:W-:Y:S01]  /*7ad0*/  SHF.R.U64 R16, R16, 0x3, RZ ;  /* 0x0000000310107819 */ /* 0x000fe200000012ff */
[----:B------:R-:W-:Y:S01]  /*7ae0*/  SHFL.IDX PT, R46, R13, RZ, 0x1c1f ;  /* 0x001c1fff0d2e7589 */ /* 0x000fe200000e0000 */
[----:B------:R-:W-:-:S02]  /*7af0*/  SHF.R.U64 R20, R20, 0x3, RZ ;  /* 0x0000000314147819 */ /* 0x000fc400000012ff */
[----:B------:R-:W-:Y:S01]  /*7b00*/  SHF.R.U64 R28, R28, 0x3, RZ ;  /* 0x000000031c1c7819 */ /* 0x000fe200000012ff */
[----:B------:R-:W-:Y:S01]  /*7b10*/  SHFL.IDX PT, R50, R13, 0x1, 0x1c1f ;  /* 0x003c1f000d327f89 */ /* 0x000fe200000e0000 */
[----:B------:R-:W-:Y:S02]  /*7b20*/  IADD3 R11, P0, R4, 0x9000, RZ ;  /* 0x00009000040b7810 */ /* 0x000fe40007f1e0ff */
[----:B------:R-:W-:Y:S01]  /*7b30*/  LEA.HI.X R14, R10, UR9, R9, 0x2, P6 ;  /* 0x000000090a0e7c11 */ /* 0x000fe2000b0f1409 */
[----:B------:R-:W-:Y:S01]  /*7b40*/  IMAD.U32 R9, RZ, RZ, UR16 ;  /* 0x00000010ff097e24 */ /* 0x000fe2000f8e00ff */
        /* <DEDUP_REMOVED lines=10> */
[C---:B------:R-:W-:Y:S01]  /*7bf0*/  IADD3 R49, P2, R4.reuse, 0xb000, RZ ;  /* 0x0000b00004317810 */ /* 0x040fe20007f5e0ff */
[----:B------:R-:W-:Y:S01]  /*7c00*/  IMAD R18, R9, 0x80, R222 ;  /* 0x0000008009127824 */ /* 0x000fe200078e02de */
[C---:B------:R-:W-:Y:S01]  /*7c10*/  IADD3 R37, P6, R4.reuse, 0x6000, RZ ;  /* 0x0000600004257810 */ /* 0x040fe20007fde0ff */
[----:B------:R-:W2:Y:S01]  /*7c20*/  SHFL.IDX PT, R51, R14, 0x1, 0x1c1f ;  /* 0x003c1f000e337f89 */ /* 0x000ea200000e0000 */
[----:B------:R-:W-:Y:S01]  /*7c30*/  IADD3 R41, P5, R4, 0x7000, RZ ;  /* 0x0000700004297810 */ /* 0x000fe20007fbe0ff */
[----:B------:R-:W-:Y:S01]  /*7c40*/  VIADD R6, R18, 0x8 ;  /* 0x0000000812067836 */ /* 0x000fe20000000000 */
[----:B------:R-:W-:-:S02]  /*7c50*/  IADD3 R61, P4, R4, 0x8000, RZ ;  /* 0x00008000043d7810 */ /* 0x000fc40007f9e0ff */
[----:B------:R-:W-:Y:S02]  /*7c60*/  IADD3 R45, P3, R4, 0xa000, RZ ;  /* 0x0000a000042d7810 */ /* 0x000fe40007f7e0ff */
[----:B------:R-:W-:Y:S02]  /*7c70*/  SHF.R.U64 R10, R10, 0x3, RZ ;  /* 0x000000030a0a7819 */ /* 0x000fe400000012ff */
[----:B------:R-:W-:Y:S02]  /*7c80*/  LOP3.LUT R48, R49, 0x380, RZ, 0xc0, !PT ;  /* 0x0000038031307812 */ /* 0x000fe400078ec0ff */
[----:B------:R-:W-:Y:S02]  /*7c90*/  LOP3.LUT R36, R37, 0x380, RZ, 0xc0, !PT ;  /* 0x0000038025247812 */ /* 0x000fe400078ec0ff */
[----:B------:R-:W-:Y:S02]  /*7ca0*/  LOP3.LUT R40, R41, 0x380, RZ, 0xc0, !PT ;  /* 0x0000038029287812 */ /* 0x000fe400078ec0ff */
[----:B------:R-:W-:-:S02]  /*7cb0*/  LOP3.LUT R60, R61, 0x380, RZ, 0xc0, !PT ;  /* 0x000003803d3c7812 */ /* 0x000fc400078ec0ff */
[----:B------:R-:W-:Y:S02]  /*7cc0*/  LOP3.LUT R44, R45, 0x380, RZ, 0xc0, !PT ;  /* 0x000003802d2c7812 */ /* 0x000fe400078ec0ff */
[----:B------:R-:W-:Y:S01]  /*7cd0*/  LOP3.LUT R10, R10, R11, RZ, 0x3c, !PT ;  /* 0x0000000b0a0a7212 */ /* 0x000fe200078e3cff */
[----:B------:R-:W-:Y:S01]  /*7ce0*/  IMAD.X R11, RZ, RZ, R5, P0 ;  /* 0x000000ffff0b7224 */ /* 0x000fe200000e0605 */
[----:B------:R-:W-:Y:S02]  /*7cf0*/  SHF.R.U64 R48, R48, 0x3, RZ ;  /* 0x0000000330307819 */ /* 0x000fe400000012ff */
[----:B------:R-:W-:Y:S02]  /*7d00*/  SHF.R.U64 R36, R36, 0x3, RZ ;  /* 0x0000000324247819 */ /* 0x000fe400000012ff */
[----:B------:R-:W-:Y:S02]  /*7d10*/  SHF.R.U64 R40, R40, 0x3, RZ ;  /* 0x0000000328287819 */ /* 0x000fe400000012ff */
[----:B------:R-:W-:-:S02]  /*7d20*/  SHF.R.U64 R60, R60, 0x3, RZ ;  /* 0x000000033c3c7819 */ /* 0x000fc400000012ff */
[----:B------:R-:W-:Y:S02]  /*7d30*/  SHF.R.U64 R44, R44, 0x3, RZ ;  /* 0x000000032c2c7819 */ /* 0x000fe400000012ff */
[----:B------:R-:W-:Y:S02]  /*7d40*/  LOP3.LUT P0, RZ, R220, 0x3, RZ, 0xc0, !PT ;  /* 0x00000003dcff7812 */ /* 0x000fe4000780c0ff */
[----:B------:R-:W-:Y:S01]  /*7d50*/  LOP3.LUT R48, R48, R49, RZ, 0x3c, !PT ;  /* 0x0000003130307212 */ /* 0x000fe200078e3cff */
[--C-:B------:R-:W-:Y:S01]  /*7d60*/  IMAD.X R49, RZ, RZ, R5.reuse, P2 ;  /* 0x000000ffff317224 */ /* 0x100fe200010e0605 */
[----:B------:R-:W-:Y:S01]  /*7d70*/  LOP3.LUT R36, R36, R37, RZ, 0x3c, !PT ;  /* 0x0000002524247212 */ /* 0x000fe200078e3cff */
[--C-:B------:R-:W-:Y:S01]  /*7d80*/  IMAD.X R37, RZ, RZ, R5.reuse, P6 ;  /* 0x000000ffff257224 */ /* 0x100fe200030e0605 */
[----:B------:R-:W-:Y:S01]  /*7d90*/  LOP3.LUT R40, R40, R41, RZ, 0x3c, !PT ;  /* 0x0000002928287212 */ /* 0x000fe200078e3cff */
[----:B------:R-:W-:Y:S01]  /*7da0*/  IMAD.X R41, RZ, RZ, R5, P5 ;  /* 0x000000ffff297224 */ /* 0x000fe200028e0605 */
[----:B------:R-:W-:-:S02]  /*7db0*/  LOP3.LUT R60, R60, R61, RZ, 0x3c, !PT ;  /* 0x0000003d3c3c7212 */ /* 0x000fc400078e3cff */
[----:B------:R-:W-:Y:S01]  /*7dc0*/  LOP3.LUT R44, R44, R45, RZ, 0x3c, !PT ;  /* 0x0000002d2c2c7212 */ /* 0x000fe200078e3cff */
[----:B------:R-:W-:Y:S01]  /*7dd0*/  IMAD.X R45, RZ, RZ, R5, P3 ;  /* 0x000000ffff2d7224 */ /* 0x000fe200018e0605 */
[----:B------:R-:W-:Y:S02]  /*7de0*/  ISETP.GE.OR P2, PT, R18, R79, P0 ;  /* 0x0000004f1200720c */ /* 0x000fe40000746670 */
[----:B------:R-:W-:Y:S02]  /*7df0*/  IADD3.X R61, RZ, R5, RZ, P4, !PT ;  /* 0x00000005ff3d7210 */ /* 0x000fe400027fe4ff */
[----:B------:R-:W-:Y:S02]  /*7e00*/  ISETP.GE.OR P0, PT, R6, R79, P0 ;  /* 0x0000004f0600720c */ /* 0x000fe40000706670 */
[C---:B------:R-:W-:Y:S02]  /*7e10*/  IADD3 R69, P6, R4.reuse, 0xc000, RZ ;  /* 0x0000c00004457810 */ /* 0x040fe40007fde0ff */
[----:B------:R-:W-:-:S02]  /*7e20*/  IADD3 R65, P5, R4, 0xd000, RZ ;  /* 0x0000d00004417810 */ /* 0x000fc40007fbe0ff */
[C---:B------:R-:W-:Y:S02]  /*7e30*/  IADD3 R53, P4, R4.reuse, 0xe000, RZ ;  /* 0x0000e00004357810 */ /* 0x040fe40007f9e0ff */
[C---:B------:R-:W-:Y:S01]  /*7e40*/  LOP3.LUT R9, R4.reuse, 0x380, RZ, 0xc0, !PT ;  /* 0x0000038004097812 */ /* 0x040fe200078ec0ff */
[----:B-1----:R-:W-:Y:S01]  /*7e50*/  @!P2 ST.E desc[UR36][R46.64], R8 ;  /* 0x000000082e00a985 */ /* 0x002fe2000c101924 */
[----:B------:R-:W-:Y:S02]  /*7e60*/  IADD3 R12, P3, R4, 0xf000, RZ ;  /* 0x0000f000040c7810 */ /* 0x000fe40007f7e0ff */
[----:B------:R-:W-:Y:S01]  /*7e70*/  LOP3.LUT R68, R69, 0x380, RZ, 0xc0, !PT ;  /* 0x0000038045447812 */ /* 0x000fe200078ec0ff */
[----:B--2---:R1:W-:Y:S01]  /*7e80*/  @!P0 ST.E desc[UR36][R50.64], R0 ;  /* 0x0000000032008985 */ /* 0x0043e2000c101924 */
[----:B------:R-:W-:Y:S01]  /*7e90*/  LOP3.LUT R64, R65, 0x380, RZ, 0xc0, !PT ;  /* 0x0000038041407812 */ /* 0x000fe200078ec0ff */
[----:B------:R-:W-:Y:S01]  /*7ea0*/  IMAD.X R57, RZ, RZ, R5, P3 ;  /* 0x000000ffff397224 */ /* 0x000fe200018e0605 */
[----:B------:R-:W-:Y:S01]  /*7eb0*/  LOP3.LUT R52, R53, 0x380, RZ, 0xc0, !PT ;  /* 0x0000038035347812 */ /* 0x000fe200078ec0ff */
[----:B------:R-:W-:Y:S01]  /*7ec0*/  UIMAD UR7, UR11, UR12, URZ ;  /* 0x0000000c0b0772a4 */ /* 0x000fe2000f8e023f */
[----:B------:R-:W-:Y:S01]  /*7ed0*/  SHF.R.U64 R9, R9, 0x3, RZ ;  /* 0x0000000309097819 */ /* 0x000fe200000012ff */
[----:B------:R-:W-:Y:S01]  /*7ee0*/  UIMAD.WIDE.U32 UR8, UR4, UR12, URZ ;  /* 0x0000000c040872a5 */ /* 0x000fe2000f8e003f */
[----:B------:R-:W-:Y:S01]  /*7ef0*/  LOP3.LUT R3, R12, 0x380, RZ, 0xc0, !PT ;  /* 0x000003800c037812 */ /* 0x000fe200078ec0ff */
[----:B------:R-:W-:Y:S01]  /*7f00*/  ULDC.64 UR10, c[0x0][0xbe8] ;  /* 0x0002fa00000a7ab9 */ /* 0x000fe20000000a00 */
[----:B------:R-:W-:Y:S01]  /*7f10*/  SHF.R.U64 R68, R68, 0x3, RZ ;  /* 0x0000000344447819 */ /* 0x000fe200000012ff */
[----:B------:R-:W5:Y:S01]  /*7f20*/  LD.E.128 R16, desc[UR36][R16.64] ;  /* 0x0000002410107980 */ /* 0x000f62000c101d00 */
[----:B------:R-:W-:-:S02]  /*7f30*/  SHF.R.U64 R64, R64, 0x3, RZ ;  /* 0x0000000340407819 */ /* 0x000fc400000012ff */
[----:B------:R-:W-:Y:S01]  /*7f40*/  SHF.R.U64 R52, R52, 0x3, RZ ;  /* 0x0000000334347819 */ /* 0x000fe200000012ff */
[----:B-1----:R-:W-:Y:S01]  /*7f50*/  IMAD R0, R214, 0x20, R217 ;  /* 0x00000020d6007824 */ /* 0x002fe200078e02d9 */
[----:B------:R-:W-:Y:S01]  /*7f60*/  LOP3.LUT R4, R9, R4, RZ, 0x3c, !PT ;  /* 0x0000000409047212 */ /* 0x000fe200078e3cff */
[----:B------:R-:W5:Y:S01]  /*7f70*/  LD.E.128 R20, desc[UR36][R20.64] ;  /* 0x0000002414147980 */ /* 0x000f62000c101d00 */
[----:B------:R-:W-:Y:S02]  /*7f80*/  SHF.R.U64 R3, R3, 0x3, RZ ;  /* 0x0000000303037819 */ /* 0x000fe400000012ff */
[----:B------:R-:W-:Y:S01]  /*7f90*/  LOP3.LUT R68, R68, R69, RZ, 0x3c, !PT ;  /* 0x0000004544447212 */ /* 0x000fe200078e3cff */
[--C-:B------:R-:W-:Y:S01]  /*7fa0*/  IMAD.X R69, RZ, RZ, R5.reuse, P6 ;  /* 0x000000ffff457224 */ /* 0x100fe200030e0605 */
[----:B------:R-:W-:Y:S01]  /*7fb0*/  LOP3.LUT R64, R64, R65, RZ, 0x3c, !PT ;  /* 0x0000004140407212 */ /* 0x000fe200078e3cff */
[--C-:B------:R-:W-:Y:S01]  /*7fc0*/  IMAD.X R65, RZ, RZ, R5.reuse, P5 ;  /* 0x000000ffff417224 */ /* 0x100fe200028e0605 */
[----:B------:R-:W-:Y:S01]  /*7fd0*/  LOP3.LUT R52, R52, R53, RZ, 0x3c, !PT ;  /* 0x0000003534347212 */ /* 0x000fe200078e3cff */
[----:B------:R-:W-:Y:S01]  /*7fe0*/  IMAD.X R53, RZ, RZ, R5, P4 ;  /* 0x000000ffff357224 */ /* 0x000fe200020e0605 */
[----:B------:R-:W-:Y:S01]  /*7ff0*/  LOP3.LUT R56, R3, R12, RZ, 0x3c, !PT ;  /* 0x0000000c03387212 */ /* 0x000fe200078e3cff */
[----:B------:R-:W-:Y:S01]  /*8000*/  UIMAD UR7, UR4, UR13, UR7 ;  /* 0x0000000d040772a4 */ /* 0x000fe2000f8e0207 */
[----:B------:R1:W5:Y:S01]  /*8010*/  LD.E.128 R12, desc[UR36][R4.64] ;  /* 0x00000024040c7980 */ /* 0x000362000c101d00 */
[----:B------:R-:W-:-:S03]  /*8020*/  IMAD.U32 R3, RZ, RZ, UR16 ;  /* 0x00000010ff037e24 */ /* 0x000fc6000f8e00ff */
[----:B------:R-:W5:Y:S04]  /*8030*/  LD.E.128 R24, desc[UR36][R24.64] ;  /* 0x0000002418187980 */ /* 0x000f68000c101d00 */
[----:B------:R-:W5:Y:S01]  /*8040*/  LD.E.128 R28, desc[UR36][R28.64] ;  /* 0x000000241c1c7980 */ /* 0x000f62000c101d00 */
[----:B-1----:R-:W1:Y:S01]  /*8050*/  @P1 LDC R5, c[0x0][0xcec] ;  /* 0x00033b00ff051b82 */ /* 0x002e620000000800 */
[----:B------:R-:W-:Y:S02]  /*8060*/  UIADD3 UR9, UR9, UR7, URZ ;  /* 0x0000000709097290 */ /* 0x000fe4000fffe03f */
[----:B------:R-:W5:Y:S01]  /*8070*/  LD.E.128 R32, desc[UR36][R32.64] ;  /* 0x0000002420207980 */ /* 0x000f62000c101d00 */
[----:B------:R-:W-:Y:S01]  /*8080*/  UIMAD UR4, UR14, UR10, URZ ;  /* 0x0000000a0e0472a4 */ /* 0x000fe2000f8e023f */
[----:B------:R-:W-:Y:S01]  /*8090*/  IMAD R6, R3, 0x80, R0 ;  /* 0x0000008003067824 */ /* 0x000fe200078e0200 */
[----:B------:R-:W-:Y:S01]  /*80a0*/  UIMAD.WIDE.U32 UR8, UR17, UR10, UR8 ;  /* 0x0000000a110872a5 */ /* 0x000fe2000f8e0008 */
[----:B------:R-:W5:Y:S01]  /*80b0*/  LD.E.128 R36, desc[UR36][R36.64] ;  /* 0x0000002424247980 */ /* 0x000f62000c101d00 */
[----:B------:R-:W-:-:S03]  /*80c0*/  UIMAD UR4, UR17, UR11, UR4 ;  /* 0x0000000b110472a4 */ /* 0x000fc6000f8e0204 */
        /* <DEDUP_REMOVED lines=8> */
[----:B------:R-:W5:Y:S01]  /*8150*/  LD.E.128 R8, desc[UR36][R10.64] ;  /* 0x000000240a087980 */ /* 0x000f62000c101d00 */
[----:B-1----:R-:W-:Y:S01]  /*8160*/  @P1 IMAD.HI.U32 R0, R6, R5, RZ ;  /* 0x0000000506001227 */ /* 0x002fe200078e00ff */
[----:B------:R-:W-:Y:S02]  /*8170*/  UIADD3 UR4, UR9, UR4, URZ ;  /* 0x0000000409047290 */ /* 0x000fe4000fffe03f */
[----:B------:R-:W5:Y:S02]  /*8180*/  LD.E.128 R44, desc[UR36][R44.64] ;  /* 0x000000242c2c7980 */ /* 0x000f64000c101d00 */
[----:B0-----:R-:W-:Y:S01]  /*8190*/  @P1 SHF.R.U32.HI R3, RZ, R73, R0 ;  /* 0x00000049ff031219 */ /* 0x001fe20000011600 */
[----:B------:R-:W-:Y:S01]  /*81a0*/  IMAD.U32 R4, RZ, RZ, UR8 ;  /* 0x00000008ff047e24 */ /* 0x000fe2000f8e00ff */
[----:B------:R-:W5:Y:S02]  /*81b0*/  LD.E.128 R48, desc[UR36][R48.64] ;  /* 0x0000002430307980 */ /* 0x000f64000c101d00 */
[--C-:B------:R-:W-:Y:S01]  /*81c0*/  SHF.R.S32.HI R0, RZ, 0x1f, R3.reuse ;  /* 0x0000001fff007819 */ /* 0x100fe20000011403 */
[----:B------:R-:W-:Y:S01]  /*81d0*/  IMAD.MOV R73, RZ, RZ, -R3 ;  /* 0x000000ffff497224 */ /* 0x000fe200078e0a03 */
[----:B------:R-:W5:Y:S01]  /*81e0*/  LD.E.128 R68, desc[UR36][R68.64] ;  /* 0x0000002444447980 */ /* 0x000f62000c101d00 */
[----:B------:R-:W-:Y:S01]  /*81f0*/  IMAD.U32 R5, RZ, RZ, UR9 ;  /* 0x00000009ff057e24 */ /* 0x000fe2000f8e00ff */
[----:B------:R-:W-:Y:S01]  /*8200*/  ULDC.64 UR8, c[0x0][0xbe0] ;  /* 0x0002f80000087ab9 */ /* 0x000fe20000000a00 */
[----:B------:R-:W-:Y:S01]  /*8210*/  IMAD R73, R72, R73, R6 ;  /* 0x0000004948497224 */ /* 0x000fe200078e0206 */
[----:B------:R-:W-:Y:S01]  /*8220*/  MOV R5, UR4 ;  /* 0x0000000400057c02 */ /* 0x000fe20008000f00 */
[----:B------:R-:W-:Y:S01]  /*8230*/  IMAD R0, R0, UR8, RZ ;  /* 0x0000000800007c24 */ /* 0x000fe2000f8e02ff */
[----:B------:R-:W5:Y:S03]  /*8240*/  LD.E.128 R64, desc[UR36][R64.64] ;  /* 0x0000002440407980 */ /* 0x000f66000c101d00 */
[----:B------:R-:W-:Y:S01]  /*8250*/  IMAD R75, R3, UR9, R0 ;  /* 0x00000009034b7c24 */ /* 0x000fe2000f8e0200 */
[----:B------:R-:W5:Y:S01]  /*8260*/  LD.E.128 R52, desc[UR36][R52.64] ;  /* 0x0000002434347980 */ /* 0x000f62000c101d00 */
[----:B------:R-:W-:-:S03]  /*8270*/  SHF.R.S32.HI R0, RZ, 0x1f, R73 ;  /* 0x0000001fff007819 */ /* 0x000fc60000011449 */
[----:B------:R-:W5:Y:S01]  /*8280*/  LD.E.128 R56, desc[UR36][R56.64] ;  /* 0x0000002438387980 */ /* 0x000f62000c101d00 */
[----:B------:R-:W-:Y:S01]  /*8290*/  IMAD.WIDE.U32 R4, R3, UR8, R4 ;  /* 0x0000000803047c25 */ /* 0x000fe2000f8e0004 */
[----:B------:R-:W-:Y:S01]  /*82a0*/  ULDC.64 UR8, c[0x0][0xbd8] ;  /* 0x0002f60000087ab9 */ /* 0x000fe20000000a00 */
[----:B------:R-:W-:Y:S01]  /*82b0*/  @!PT LDS RZ, [RZ] ;  /* 0x00000000fffff984 */ /* 0x000fe20000000800 */
[----:B------:R-:W-:Y:S01]  /*82c0*/  @!PT LDS RZ, [RZ] ;  /* 0x00000000fffff984 */ /* 0x000fe20000000800 */
[----:B------:R-:W-:Y:S01]  /*82d0*/  @!PT LDS RZ, [RZ] ;  /* 0x00000000fffff984 */ /* 0x000fe20000000800 */
[----:B------:R-:W-:Y:S01]  /*82e0*/  @!PT LDS RZ, [RZ] ;  /* 0x00000000fffff984 */ /* 0x000fe20000000800 */
[----:B------:R0:W-:Y:S06]  /*82f0*/  MEMBAR.ALL.CTA ;  /* 0x0000000000007992 */ /* 0x0001ec0000008000 */
[----:B0-----:R-:W0:Y:S01]  /*8300*/  FENCE.VIEW.ASYNC.S ;  /* 0x00000000000073c6 */ /* 0x001e220000000000 */
[----:B------:R-:W-:-:S02]  /*8310*/  IMAD.U32 R78, RZ, RZ, UR16 ;  /* 0x00000010ff4e7e24 */ /* 0x000fc4000f8e00ff */
        /* <DEDUP_REMOVED lines=11> */
[-C--:B------:R-:W-:Y:S01]  /*83d0*/  ISETP.GE.AND P1, PT, R0, R79.reuse, PT ;  /* 0x0000004f0000720c */ /* 0x080fe20003f26270 */
[----:B------:R-:W-:Y:S01]  /*83e0*/  VIADD R0, R78, 0x40 ;  /* 0x000000404e007836 */ /* 0x000fe20000000000 */
[----:B------:R-:W-:Y:S02]  /*83f0*/  LEA.HI.X R3, R4, UR9, R3, 0x1, P3 ;  /* 0x0000000904037c11 */ /* 0x000fe400098f0c03 */
[----:B------:R-:W-:Y:S01]  /*8400*/  PRMT R156, RZ, 0x654, R156 ;  /* 0x00000654ff9c7816 */ /* 0x000fe2000000009c */
[----:B0-----:R0:W1:Y:S01]  /*8410*/  SHFL.IDX PT, R76, R6, RZ, 0x181f ;  /* 0x00181fff064c7589 */ /* 0x00106200000e0000 */
[----:B------:R-:W-:Y:S01]  /*8420*/  ISETP.GE.AND P0, PT, R0, R79, PT ;  /* 0x0000004f0000720c */ /* 0x000fe20003f06270 */
[----:B------:R-:W-:Y:S01]  /*8430*/  BSSY B1, `(.L_x_1137) ;  /* 0x0000016000017945 */ /* 0x000fe20003800000 */
[----:B------:R0:W-:Y:S01]  /*8440*/  SYNCS.ARRIVE.TRANS64.RED.A1T0 RZ, [R156+URZ], RZ ;  /* 0x000000ff9cff79a7 */ /* 0x0001e2000810043f */
[----:B------:R0:W2:Y:S01]  /*8450*/  SHFL.IDX PT, R0, R3, RZ, 0x181f ;  /* 0x00181fff03007589 */ /* 0x0000a200000e0000 */
[----:B------:R-:W-:Y:S01]  /*8460*/  SHF.R.S32.HI R80, RZ, 0x1f, R2 ;  /* 0x0000001fff507819 */ /* 0x000fe20000011402 */
[----:B------:R-:W-:Y:S08]  /*8470*/  @P2 BRA `(.L_x_1138) ;  /* 0x0000000000442947 */ /* 0x000ff00003800000 */
        /* <DEDUP_REMOVED lines=17> */
.L_x_1138:
[----:B------:R-:W-:Y:S05]  /*8590*/  BSYNC B1 ;  /* 0x0000000000017941 */ /* 0x000fea0003800000 */
.L_x_1137:
[----:B--2---:R2:W4:Y:S01]  /*85a0*/  SHFL.IDX PT, R0, R3, 0x1, 0x181f ;  /* 0x00381f0003007f89 */ /* 0x00452200000e0000 */
[----:B------:R-:W-:Y:S03]  /*85b0*/  BSSY B1, `(.L_x_1139) ;  /* 0x0000014000017945 */ /* 0x000fe60003800000 */
[----:B---3-5:R2:W3:Y:S01]  /*85c0*/  SHFL.IDX PT, R28, R6, 0x1, 0x181f ;  /* 0x00381f00061c7f89 */ /* 0x0284e200000e0000 */
[----:B------:R-:W-:Y:S05]  /*85d0*/  @P1 BRA `(.L_x_1140) ;  /* 0x0000000000441947 */ /* 0x000fea0003800000 */
[----:B------:R-:W-:Y:S02]  /*85e0*/  ULDC UR4, c[0x0][0xbc8] ;  /* 0x0002f20000047ab9 */ /* 0x000fe40000000800 */
[----:B------:R-:W-:Y:S02]  /*85f0*/  ISETP.GE.AND P4, PT, R2, UR4, PT ;  /* 0x0000000402007c0c */ /* 0x000fe4000bf86270 */
[----:B------:R-:W-:Y:S02]  /*8600*/  ISETP.GE.AND P3, PT, R212, UR4, PT ;  /* 0x00000004d4007c0c */ /* 0x000fe4000bf66270 */
[----:B------:R-:W-:Y:S02]  /*8610*/  ISETP.GE.AND P2, PT, R211, UR4, PT ;  /* 0x00000004d3007c0c */ /* 0x000fe4000bf46270 */
[----:B------:R-:W-:-:S07]  /*8620*/  ISETP.GE.AND P1, PT, R213, UR4, PT ;  /* 0x00000004d5007c0c */ /* 0x000fce000bf26270 */
[-C--:B---3--:R-:W-:Y:S02]  /*8630*/  @!P4 LEA R4, P6, R2, R28.reuse, 0x1 ;  /* 0x0000001c0204c211 */ /* 0x088fe400078c08ff */
[----:B------:R-:W-:Y:S02]  /*8640*/  @!P3 LEA R12, P5, R212, R28, 0x1 ;  /* 0x0000001cd40cb211 */ /* 0x000fe400078a08ff */
        /* <DEDUP_REMOVED lines=10> */
.L_x_1140:
[----:B------:R-:W-:Y:S05]  /*86f0*/  BSYNC B1 ;  /* 0x0000000000017941 */ /* 0x000fea0003800000 */
.L_x_1139:
        /* <DEDUP_REMOVED lines=10> */
[-C--:B------:R-:W-:Y:S02]  /*87a0*/  @!P2 LEA R8, P5, R212, R12.reuse, 0x1 ;  /* 0x0000000cd408a211 */ /* 0x080fe400078a08ff */
        /* <DEDUP_REMOVED lines=10> */
.L_x_1142:
[----:B------:R-:W-:Y:S05]  /*8850*/  BSYNC B1 ;  /* 0x0000000000017941 */ /* 0x000fea0003800000 */
.L_x_1141:
[----:B0-----:R-:W-:Y:S01]  /*8860*/  VIADD R0, R78, 0x60 ;  /* 0x000000604e007836 */ /* 0x001fe20000000000 */
[----:B---3--:R0:W3:Y:S04]  /*8870*/  SHFL.IDX PT, R12, R3, 0x3, 0x181f ;  /* 0x00781f00030c7f89 */ /* 0x0080e800000e0000 */
[----:B------:R-:W-:Y:S01]  /*8880*/  ISETP.GE.AND P0, PT, R0, R79, PT ;  /* 0x0000004f0000720c */ /* 0x000fe20003f06270 */
[----:B--2-4-:R-:W2:-:S12]  /*8890*/  SHFL.IDX PT, R6, R6, 0x3, 0x181f ;  /* 0x00781f0006067f89 */ /* 0x014e9800000e0000 */
[----:B0-----:R-:W-:Y:S05]  /*88a0*/  @P0 BRA `(.L_x_1143) ;  /* 0x0000000c00d80947 */ /* 0x001fea0003800000 */
[----:B------:R-:W-:Y:S02]  /*88b0*/  ULDC UR4, c[0x0][0xbc8] ;  /* 0x0002f20000047ab9 */ /* 0x000fe40000000800 */
[----:B------:R-:W-:Y:S02]  /*88c0*/  ISETP.GE.AND P3, PT, R2, UR4, PT ;  /* 0x0000000402007c0c */ /* 0x000fe4000bf66270 */
[----:B------:R-:W-:Y:S02]  /*88d0*/  ISETP.GE.AND P4, PT, R212, UR4, PT ;  /* 0x00000004d4007c0c */ /* 0x000fe4000bf86270 */
[----:B------:R-:W-:-:S09]  /*88e0*/  ISETP.GE.AND P5, PT, R211, UR4, PT ;  /* 0x00000004d3007c0c */ /* 0x000fd2000bfa6270 */
[-C--:B--2---:R-:W-:Y:S02]  /*88f0*/  @!P3 LEA R4, P0, R2, R6.reuse, 0x1 ;  /* 0x000000060204b211 */ /* 0x084fe400078008ff */
[-C--:B------:R-:W-:Y:S02]  /*8900*/  @!P4 LEA R8, P1, R212, R6.reuse, 0x1 ;  /* 0x00000006d408c211 */ /* 0x080fe400078208ff */
[C---:B------:R-:W-:Y:S02]  /*8910*/  @!P5 LEA R10, P2, R211.reuse, R6, 0x1 ;  /* 0x00000006d30ad211 */ /* 0x040fe400078408ff */
        /* <DEDUP_REMOVED lines=12> */
.L_x_1135:
[----:B------:R-:W-:Y:S01]  /*89e0*/  ULDC.64 UR8, c[0x0][0xd00] ;  /* 0x0003400000087ab9 */ /* 0x000fe20000000a00 */
[----:B------:R-:W-:Y:S01]  /*89f0*/  ULDC UR4, c[0x0][0xb88] ;  /* 0x0002e20000047ab9 */ /* 0x000fe20000000800 */
[----:B------:R-:W-:Y:S01]  /*8a00*/  UISETP.NE.U32.AND UP0, UPT, UR8, URZ, UPT ;  /* 0x0000003f0800728c */ /* 0x000fe2000bf05070 */
[----:B------:R-:W0:Y:S01]  /*8a10*/  LDC R13, c[0x0][0xce8] ;  /* 0x00033a00ff0d7b82 */ /* 0x000e220000000800 */
[----:B------:R-:W-:Y:S02]  /*8a20*/  R2UR UR7, R215 ;  /* 0x00000000d70772ca */ /* 0x000fe400000e0000 */
        /* <DEDUP_REMOVED lines=20> */
[----:B------:R-:W0:Y:S10]  /*8b70*/  S2R R6, SR_TID.X ;  /* 0x0000000000067919 */ /* 0x000e340000002100 */
[----:B------:R-:W3:Y:S01]  /*8b80*/  @P0 LDC R11, c[0x0][0xcec] ;  /* 0x00033b00ff0b0b82 */ /* 0x000ee20000000800 */
[----:B0-----:R-:W-:-:S05]  /*8b90*/  VIADD R6, R6, 0xffffff80 ;  /* 0xffffff8006067836 */ /* 0x001fca0000000000 */
[----:B------:R-:W-:Y:S02]  /*8ba0*/  ISETP.GE.AND P1, PT, R6, 0x80, PT ;  /* 0x000000800600780c */ /* 0x000fe40003f26270 */
[----:B--2---:R-:W-:-:S13]  /*8bb0*/  @P2 R2UR UR4, R3 ;  /* 0x00000000030422ca */ /* 0x004fda00000e0000 */
[----:B------:R-:W-:Y:S01]  /*8bc0*/  USHF.R.S32.HI UR10, URZ, 0x1f, UR4 ;  /* 0x0000001f3f0a7899 */ /* 0x000fe20008011404 */
[----:B-1-3--:R-:W-:Y:S11]  /*8bd0*/  @P3 BRA `(.L_x_1144) ;  /* 0x0000000000103947 */ /* 0x00aff60003800000 */
[----:B------:R-:W-:Y:S05]  /*8be0*/  @!P2 BRA `(.L_x_1144) ;  /* 0x00000000000ca947 */ /* 0x000fea0003800000 */
[----:B------:R-:W2:Y:S04]  /*8bf0*/  LDG.E R3, desc[UR36][R4.64] ;  /* 0x0000002404037981 */ /* 0x000ea8000c1e1900 */
[----:B-----5:R-:W2:Y:S02]  /*8c00*/  LDG.E R0, desc[UR36][R4.64+0x4] ;  /* 0x0000042404007981 */ /* 0x020ea4000c1e1900 */
[----:B--2---:R-:W-:-:S07]  /*8c10*/  IMAD.IADD R0, R0, 0x1, -R3 ;  /* 0x0000000100007824 */ /* 0x004fce00078e0a03 */
.L_x_1144:
[----:B------:R-:W-:Y:S01]  /*8c20*/  R2UR UR7, R218 ;  /* 0x00000000da0772ca */ /* 0x000fe200000e0000 */
[----:B------:R-:W-:Y:S01]  /*8c30*/  USEL UR61, UR61, URZ, !UP0 ;  /* 0x0000003f3d3d7287 */ /* 0x000fe2000c000000 */
[----:B------:R-:W-:Y:S11]  /*8c40*/  BSSY B1, `(.L_x_1145) ;  /* 0x000002f000017945 */ /* 0x000ff60003800000 */
[----:B------:R-:W-:Y:S01]  /*8c50*/  USEL UR12, UR7, URZ, !UP0 ;  /* 0x0000003f070c7287 */ /* 0x000fe2000c000000 */
[----:B------:R-:W-:Y:S11]  /*8c60*/  @P1 BRA `(.L_x_1146) ;  /* 0x0000000000b01947 */ /* 0x000ff60003800000 */
[----:B------:R-:W0:Y:S01]  /*8c70*/  S2R R4, SR_TID.X ;  /* 0x0000000000047919 */ /* 0x000e220000002100 */
[----:B------:R-:W1:Y:S01]  /*8c80*/  LDC R6, c[0x0][0xce8] ;  /* 0x00033a00ff067b82 */ /* 0x000e620000000800 */
[----:B------:R-:W-:-:S13]  /*8c90*/  R2UR UR7, R216 ;  /* 0x00000000d80772ca */ /* 0x000fda00000e0000 */
[----:B------:R-:W-:-:S05]  /*8ca0*/  MOV R3, UR7 ;  /* 0x0000000700037c02 */ /* 0x000fca0008000f00 */
[----:B0-----:R-:W-:Y:S02]  /*8cb0*/  IMAD R3, R3, 0x80, R4 ;  /* 0x0000008003037824 */ /* 0x001fe400078e0204 */
[----:B-1---5:R-:W-:Y:S02]  /*8cc0*/  IMAD R4, R0, R6, RZ ;  /* 0x0000000600047224 */ /* 0x022fe400078e02ff */
[----:B------:R-:W-:-:S05]  /*8cd0*/  VIADD R5, R3, 0xffffff80 ;  /* 0xffffff8003057836 */ /* 0x000fca0000000000 */
[----:B------:R-:W-:-:S13]  /*8ce0*/  ISETP.GE.AND P1, PT, R5, R4, PT ;  /* 0x000000040500720c */ /* 0x000fda0003f26270 */
[----:B------:R-:W-:Y:S05]  /*8cf0*/  @P1 BRA `(.L_x_1146) ;  /* 0x00000000008c1947 */ /* 0x000fea0003800000 */
[----:B------:R-:W-:Y:S01]  /*8d00*/  ISETP.NE.AND P1, PT, R6, 0x1, PT ;  /* 0x000000010600780c */ /* 0x000fe20003f25270 */
[----:B------:R-:W-:Y:S01]  /*8d10*/  ULDC.64 UR14, c[0x0][0xc90] ;  /* 0x00032400000e7ab9 */ /* 0x000fe20000000a00 */
[----:B------:R-:W-:Y:S01]  /*8d20*/  R2UR UR13, R215 ;  /* 0x00000000d70d72ca */ /* 0x000fe200000e0000 */
[----:B------:R-:W-:Y:S01]  /*8d30*/  UIMAD UR7, UR11, UR14, URZ ;  /* 0x0000000e0b0772a4 */ /* 0x000fe2000f8e023f */
[----:B------:R-:W-:Y:S01]  /*8d40*/  UMOV UR8, UR4 ;  /* 0x0000000400087c82 */ /* 0x000fe20008000000 */
[----:B------:R-:W-:-:S08]  /*8d50*/  UMOV UR9, UR10 ;  /* 0x0000000a00097c82 */ /* 0x000fd00008000000 */
[----:B------:R-:W0:Y:S02]  /*8d60*/  @P1 LDC R4, c[0x0][0xcec] ;  /* 0x00033b00ff041b82 */ /* 0x000e240000000800 */
[----:B------:R-:W-:Y:S02]  /*8d70*/  UIMAD.WIDE.U32 UR8, UR13, UR14, UR8 ;  /* 0x0000000e0d0872a5 */ /* 0x000fe4000f8e0008 */
[----:B------:R-:W-:-:S03]  /*8d80*/  UIMAD UR7, UR13, UR15, UR7 ;  /* 0x0000000f0d0772a4 */ /* 0x000fc6000f8e0207 */
[----:B------:R-:W-:Y:S01]  /*8d90*/  ULDC.64 UR14, c[0x0][0xc98] ;  /* 0x00032600000e7ab9 */ /* 0x000fe20000000a00 */
[----:B------:R-:W1:Y:S01]  /*8da0*/  @P1 LDC R8, c[0x0][0xcf0] ;  /* 0x00033c00ff081b82 */ /* 0x000e620000000800 */
[----:B------:R-:W-:Y:S02]  /*8db0*/  UIADD3 UR9, UR9, UR7, URZ ;  /* 0x0000000709097290 */ /* 0x000fe4000fffe03f */
[----:B------:R-:W-:Y:S02]  /*8dc0*/  UIMAD UR7, UR12, UR14, URZ ;  /* 0x0000000e0c0772a4 */ /* 0x000fe4000f8e023f */
[----:B------:R-:W-:Y:S02]  /*8dd0*/  UIMAD.WIDE.U32 UR8, UR61, UR14, UR8 ;  /* 0x0000000e3d0872a5 */ /* 0x000fe4000f8e0008 */
[----:B------:R-:W-:-:S03]  /*8de0*/  UIMAD UR7, UR61, UR15, UR7 ;  /* 0x0000000f3d0772a4 */ /* 0x000fc6000f8e0207 */
        /* <DEDUP_REMOVED lines=20> */
.L_x_1146:
[----:B------:R-:W-:Y:S05]  /*8f30*/  BSYNC B1 ;  /* 0x0000000000017941 */ /* 0x000fea0003800000 */
.L_x_1145:
[----:B------:R-:W-:Y:S01]  /*8f40*/  R2UR UR13, R216 ;  /* 0x00000000d80d72ca */ /* 0x000fe200000e0000 */
[----:B------:R-:W1:Y:S01]  /*8f50*/  @P0 LDC R5, c[0x0][0xcf0] ;  /* 0x00033c00ff050b82 */ /* 0x000e620000000800 */
[----:B------:R-:W-:Y:S01]  /*8f60*/  ULDC.64 UR14, c[0x0][0xba0] ;  /* 0x0002e800000e7ab9 */ /* 0x000fe20000000a00 */
[----:B------:R-:W-:Y:S01]  /*8f70*/  R2UR UR16, R215 ;  /* 0x00000000d71072ca */ /* 0x000fe200000e0000 */
[----:B------:R-:W-:Y:S01]  /*8f80*/  UIMAD UR7, UR10, UR14, URZ ;  /* 0x0000000e0a0772a4 */ /* 0x000fe2000f8e023f */
[----:B0-----:R-:W-:Y:S01]  /*8f90*/  IMAD R3, R214, 0x20, R217 ;  /* 0x00000020d6037824 */ /* 0x001fe200078e02d9 */
[----:B------:R-:W-:Y:S01]  /*8fa0*/  UIMAD.WIDE.U32 UR8, UR4, UR14, URZ ;  /* 0x0000000e040872a5 */ /* 0x000fe2000f8e003f */
[----:B------:R-:W-:Y:S01]  /*8fb0*/  BSSY B1, `(.L_x_1147) ;  /* 0x0000043000017945 */ /* 0x000fe20003800000 */
[----:B------:R-:W-:Y:S01]  /*8fc0*/  UIMAD UR7, UR4, UR15, UR7 ;  /* 0x0000000f040772a4 */ /* 0x000fe2000f8e0207 */
[----:B------:R-:W-:Y:S02]  /*8fd0*/  SHF.R.S32.HI R18, RZ, 0x1f, R2 ;  /* 0x0000001fff127819 */ /* 0x000fe40000011402 */
[----:B------:R-:W-:Y:S01]  /*8fe0*/  ULDC.64 UR14, c[0x0][0xbe8] ;  /* 0x0002fa00000e7ab9 */ /* 0x000fe20000000a00 */
[----:B------:R-:W-:Y:S01]  /*8ff0*/  UIADD3 UR9, UR9, UR7, URZ ;  /* 0x0000000709097290 */ /* 0x000fe2000fffe03f */
[----:B------:R-:W-:Y:S01]  /*9000*/  IMAD.U32 R8, RZ, RZ, UR13 ;  /* 0x0000000dff087e24 */ /* 0x000fe2000f8e00ff */
[----:B------:R-:W-:Y:S01]  /*9010*/  UIMAD UR4, UR11, UR14, URZ ;  /* 0x0000000e0b0472a4 */ /* 0x000fe2000f8e023f */
[----:B------:R-:W-:Y:S01]  /*9020*/  IMAD.U32 R10, RZ, RZ, UR13 ;  /* 0x0000000dff0a7e24 */ /* 0x000fe2000f8e00ff */
[----:B------:R-:W-:Y:S01]  /*9030*/  UIMAD.WIDE.U32 UR8, UR16, UR14, UR8 ;  /* 0x0000000e100872a5 */ /* 0x000fe2000f8e0008 */
[----:B------:R-:W-:Y:S01]  /*9040*/  IMAD R8, R8, 0x80, R3 ;  /* 0x0000008008087824 */ /* 0x000fe200078e0203 */
[----:B------:R-:W-:Y:S01]  /*9050*/  UIMAD UR4, UR16, UR15, UR4 ;  /* 0x0000000f100472a4 */ /* 0x000fe2000f8e0204 */
[----:B------:R-:W-:Y:S01]  /*9060*/  IMAD R10, R10, 0x80, R217 ;  /* 0x000000800a0a7824 */ /* 0x000fe200078e02d9 */
[----:B------:R-:W-:Y:S01]  /*9070*/  ULDC.64 UR10, c[0x0][0xbf0] ;  /* 0x0002fc00000a7ab9 */ /* 0x000fe20000000a00 */
[----:B------:R-:W-:Y:S01]  /*9080*/  @P0 IMAD.HI.U32 R4, R8, R11, RZ ;  /* 0x0000000b08040227 */ /* 0x000fe200078e00ff */
[----:B------:R-:W-:-:S02]  /*9090*/  UIADD3 UR9, UR9, UR4, URZ ;  /* 0x0000000409097290 */ /* 0x000fc4000fffe03f */
[----:B------:R-:W-:Y:S01]  /*90a0*/  UIMAD UR4, UR12, UR10, URZ ;  /* 0x0000000a0c0472a4 */ /* 0x000fe2000f8e023f */
[----:B------:R-:W-:Y:S01]  /*90b0*/  IMAD.MOV.U32 R3, RZ, RZ, R8 ;  /* 0x000000ffff037224 */ /* 0x000fe200078e0008 */
[----:B-1----:R-:W-:Y:S01]  /*90c0*/  @P0 SHF.R.U32.HI R3, RZ, R5, R4 ;  /* 0x00000005ff030219 */ /* 0x002fe20000011604 */
[----:B------:R-:W-:Y:S02]  /*90d0*/  UIMAD.WIDE.U32 UR8, UR61, UR10, UR8 ;  /* 0x0000000a3d0872a5 */ /* 0x000fe4000f8e0008 */
[----:B------:R-:W-:Y:S01]  /*90e0*/  UIMAD UR4, UR61, UR11, UR4 ;  /* 0x0000000b3d0472a4 */ /* 0x000fe2000f8e0204 */
[--C-:B------:R-:W-:Y:S01]  /*90f0*/  SHF.R.S32.HI R4, RZ, 0x1f, R3.reuse ;  /* 0x0000001fff047819 */ /* 0x100fe20000011403 */
[----:B------:R-:W-:Y:S01]  /*9100*/  IMAD.MOV R9, RZ, RZ, -R3 ;  /* 0x000000ffff097224 */ /* 0x000fe200078e0a03 */
[----:B------:R-:W-:Y:S01]  /*9110*/  ULDC.64 UR10, c[0x0][0xbe0] ;  /* 0x0002f800000a7ab9 */ /* 0x000fe20000000a00 */
[----:B------:R-:W-:Y:S02]  /*9120*/  UIADD3 UR4, UR9, UR4, URZ ;  /* 0x0000000409047290 */ /* 0x000fe4000fffe03f */
[----:B------:R-:W-:-:S02]  /*9130*/  IMAD.U32 R5, RZ, RZ, UR9 ;  /* 0x00000009ff057e24 */ /* 0x000fc4000f8e00ff */
[----:B------:R-:W-:Y:S02]  /*9140*/  IMAD R6, R4, UR10, RZ ;  /* 0x0000000a04067c24 */ /* 0x000fe4000f8e02ff */
[----:B------:R-:W-:Y:S01]  /*9150*/  IMAD.U32 R4, RZ, RZ, UR8 ;  /* 0x00000008ff047e24 */ /* 0x000fe2000f8e00ff */
[----:B------:R-:W-:Y:S01]  /*9160*/  ULDC.64 UR8, c[0x0][0xbd8] ;  /* 0x0002f60000087ab9 */ /* 0x000fe20000000a00 */
[----:B------:R-:W-:Y:S02]  /*9170*/  IMAD.U32 R5, RZ, RZ, UR4 ;  /* 0x00000004ff057e24 */ /* 0x000fe4000f8e00ff */
[----:B------:R-:W-:Y:S02]  /*9180*/  IMAD R9, R13, R9, R8 ;  /* 0x000000090d097224 */ /* 0x000fe400078e0208 */
[C---:B------:R-:W-:Y:S02]  /*9190*/  IMAD R11, R3.reuse, UR11, R6 ;  /* 0x0000000b030b7c24 */ /* 0x040fe4000f8e0206 */
[----:B------:R-:W-:Y:S01]  /*91a0*/  IMAD.WIDE.U32 R4, R3, UR10, R4 ;  /* 0x0000000a03047c25 */ /* 0x000fe2000f8e0004 */
[----:B------:R-:W-:-:S03]  /*91b0*/  SHF.R.S32.HI R3, RZ, 0x1f, R9 ;  /* 0x0000001fff037819 */ /* 0x000fc60000011409 */
[----:B-----5:R-:W-:Y:S01]  /*91c0*/  IMAD R13, R0, R13, RZ ;  /* 0x0000000d000d7224 */ /* 0x020fe200078e02ff */
[----:B------:R-:W-:Y:S01]  /*91d0*/  IADD3 R5, R5, R11, RZ ;  /* 0x0000000b05057210 */ /* 0x000fe20007ffe0ff */
[----:B------:R-:W-:Y:S02]  /*91e0*/  IMAD R6, R3, UR8, RZ ;  /* 0x0000000803067c24 */ /* 0x000fe4000f8e02ff */
[C---:B------:R-:W-:Y:S01]  /*91f0*/  VIADD R0, R10.reuse, 0x20 ;  /* 0x000000200a007836 */ /* 0x040fe20000000000 */
[-C--:B------:R-:W-:Y:S01]  /*9200*/  ISETP.GE.AND P2, PT, R10, R13.reuse, PT ;  /* 0x0000000d0a00720c */ /* 0x080fe20003f46270 */
[C---:B------:R-:W-:Y:S02]  /*9210*/  IMAD R3, R9.reuse, UR9, R6 ;  /* 0x0000000909037c24 */ /* 0x040fe4000f8e0206 */
[----:B------:R-:W-:Y:S01]  /*9220*/  IMAD.WIDE.U32 R4, R9, UR8, R4 ;  /* 0x0000000809047c25 */ /* 0x000fe2000f8e0004 */
[----:B------:R-:W-:Y:S01]  /*9230*/  ULDC.64 UR8, c[0x0][0xb80] ;  /* 0x0002e00000087ab9 */ /* 0x000fe20000000a00 */
[----:B------:R-:W-:-:S02]  /*9240*/  ISETP.GE.AND P1, PT, R0, R13, PT ;  /* 0x0000000d0000720c */ /* 0x000fc40003f26270 */
[----:B------:R-:W-:Y:S01]  /*9250*/  IMAD.IADD R3, R5, 0x1, R3 ;  /* 0x0000000105037824 */ /* 0x000fe200078e0203 */
[----:B------:R-:W-:Y:S01]  /*9260*/  LEA R6, P3, R4, UR8, 0x1 ;  /* 0x0000000804067c11 */ /* 0x000fe2000f8608ff */
[----:B------:R-:W-:-:S03]  /*9270*/  VIADD R0, R10, 0x40 ;  /* 0x000000400a007836 */ /* 0x000fc60000000000 */
[----:B------:R-:W-:Y:S02]  /*9280*/  LEA.HI.X R3, R4, UR9, R3, 0x1, P3 ;  /* 0x0000000904037c11 */ /* 0x000fe400098f0c03 */
[----:B------:R-:W-:Y:S01]  /*9290*/  ISETP.GE.AND P0, PT, R0, R13, PT ;  /* 0x0000000d0000720c */ /* 0x000fe20003f06270 */
[----:B------:R0:W1:Y:S04]  /*92a0*/  SHFL.IDX PT, R4, R6, RZ, 0x181f ;  /* 0x00181fff06047589 */ /* 0x00006800000e0000 */
[----:B------:R0:W2:Y:S01]  /*92b0*/  SHFL.IDX PT, R0, R3, RZ, 0x181f ;  /* 0x00181fff03007589 */ /* 0x0000a200000e0000 */
[----:B------:R-:W-:Y:S07]  /*92c0*/  @P2 BRA `(.L_x_1148) ;  /* 0x0000000000442947 */ /* 0x000fee0003800000 */
        /* <DEDUP_REMOVED lines=17> */
.L_x_1148:
[----:B------:R-:W-:Y:S05]  /*93e0*/  BSYNC B1 ;  /* 0x0000000000017941 */ /* 0x000fea0003800000 */
.L_x_1147:
[----:B--2---:R2:W4:Y:S01]  /*93f0*/  SHFL.IDX PT, R0, R3, 0x1, 0x181f ;  /* 0x00381f0003007f89 */ /* 0x00452200000e0000 */
[----:B------:R-:W-:Y:S03]  /*9400*/  BSSY B1, `(.L_x_1149) ;  /* 0x0000014000017945 */ /* 0x000fe60003800000 */
[----:B-1-3--:R2:W1:Y:S01]  /*9410*/  SHFL.IDX PT, R4, R6, 0x1, 0x181f ;  /* 0x00381f0006047f89 */ /* 0x00a46200000e0000 */
[----:B------:R-:W-:Y:S05]  /*9420*/  @P1 BRA `(.L_x_1150) ;  /* 0x0000000000441947 */ /* 0x000fea0003800000 */
[----:B------:R-:W-:Y:S02]  /*9430*/  ULDC UR4, c[0x0][0xbc8] ;  /* 0x0002f20000047ab9 */ /* 0x000fe40000000800 */
[----:B------:R-:W-:Y:S02]  /*9440*/  ISETP.GE.AND P4, PT, R2, UR4, PT ;  /* 0x0000000402007c0c */ /* 0x000fe4000bf86270 */
[----:B------:R-:W-:Y:S02]  /*9450*/  ISETP.GE.AND P3, PT, R212, UR4, PT ;  /* 0x00000004d4007c0c */ /* 0x000fe4000bf66270 */
[----:B------:R-:W-:Y:S02]  /*9460*/  ISETP.GE.AND P2, PT, R211, UR4, PT ;  /* 0x00000004d3007c0c */ /* 0x000fe4000bf46270 */
[----:B------:R-:W-:-:S07]  /*9470*/  ISETP.GE.AND P1, PT, R213, UR4, PT ;  /* 0x00000004d5007c0c */ /* 0x000fce000bf26270 */
[-C--:B-1----:R-:W-:Y:S02]  /*9480*/  @!P4 LEA R8, P6, R2, R4.reuse, 0x1 ;  /* 0x000000040208c211 */ /* 0x082fe400078c08ff */
[----:B------:R-:W-:Y:S02]  /*9490*/  @!P3 LEA R14, P5, R212, R4, 0x1 ;  /* 0x00000004d40eb211 */ /* 0x000fe400078a08ff */
[----:B----4-:R-:W-:Y:S02]  /*94a0*/  @!P4 LEA.HI.X R9, R2, R0, R18, 0x1, P6 ;  /* 0x000000000209c211 */ /* 0x010fe400030f0c12 */
        /* <DEDUP_REMOVED lines=9> */
.L_x_1150:
[----:B------:R-:W-:Y:S05]  /*9540*/  BSYNC B1 ;  /* 0x0000000000017941 */ /* 0x000fea0003800000 */
.L_x_1149:
[----:B----4-:R4:W0:Y:S01]  /*9550*/  SHFL.IDX PT, R0, R3, 0x2, 0x181f ;  /* 0x00581f0003007f89 */ /* 0x01082200000e0000 */
        /* <DEDUP_REMOVED lines=9> */
[-C--:B------:R-:W-:Y:S02]  /*95f0*/  @!P2 LEA R14, P5, R212, R4.reuse, 0x1 ;  /* 0x00000004d40ea211 */ /* 0x080fe400078a08ff */
        /* <DEDUP_REMOVED lines=10> */
.L_x_1152:
[----:B------:R-:W-:Y:S05]  /*96a0*/  BSYNC B1 ;  /* 0x0000000000017941 */ /* 0x000fea0003800000 */
.L_x_1151:
[----:B0-----:R-:W-:Y:S01]  /*96b0*/  VIADD R0, R10, 0x60 ;  /* 0x000000600a007836 */ /* 0x001fe20000000000 */
[----:B---3--:R0:W3:Y:S04]  /*96c0*/  SHFL.IDX PT, R8, R3, 0x3, 0x181f ;  /* 0x00781f0003087f89 */ /* 0x0080e800000e0000 */
[----:B------:R-:W-:Y:S01]  /*96d0*/  ISETP.GE.AND P0, PT, R0, R13, PT ;  /* 0x0000000d0000720c */ /* 0x000fe20003f06270 */
[----:B-1----:R0:W1:-:S12]  /*96e0*/  SHFL.IDX PT, R4, R6, 0x3, 0x181f ;  /* 0x00781f0006047f89 */ /* 0x00205800000e0000 */
[----:B0-----:R-:W-:Y:S05]  /*96f0*/  @P0 BRA `(.L_x_1143) ;  /* 0x0000000000440947 */ /* 0x001fea0003800000 */
        /* <DEDUP_REMOVED lines=8> */
[----:B---3--:R-:W-:Y:S02]  /*9780*/  @!P3 LEA.HI.X R11, R2, R8, R18, 0x1, P6 ;  /* 0x00000008020bb211 */ /* 0x008fe400030f0c12 */
        /* <DEDUP_REMOVED lines=8> */
.L_x_1143:
[----:B------:R-:W-:Y:S05]  /*9810*/  BSYNC B0 ;  /* 0x0000000000007941 */ /* 0x000fea0003800000 */
.L_x_1134:
[----:B------:R-:W-:Y:S02]  /*9820*/  ULDC UR4, c[0x0][0xd3c] ;  /* 0x00034f0000047ab9 */ /* 0x000fe40000000800 */
[----:B------:R-:W-:-:S13]  /*9830*/  ISETP.GE.AND P0, PT, R7, UR4, PT ;  /* 0x0000000407007c0c */ /* 0x000fda000bf06270 */
[----:B------:R-:W-:Y:S05]  /*9840*/  @!P0 BRA `(.L_x_1153) ;  /* 0xffffff7400708947 */ /* 0x000fea000383ffff */
[----:B------:R-:W-:Y:S05]  /*9850*/  EXIT ;  /* 0x000000000000794d */ /* 0x000fea0003800000 */
.L_x_1105:
[----:B------:R-:W-:-:S08]  /*9860*/  NOP ;  /* 0x0000000000007918 */ /* 0x000fd00000000000 */
[----:B0-----:R-:W0:-:S00]  /*9870*/  USETMAXREG.DEALLOC.CTAPOOL 0x28 ;  /* 0x00000028000079c8 */ /* 0x001e0000080e0500 */
        /* <DEDUP_REMOVED lines=14> */
.L_x_1154:
        /* <DEDUP_REMOVED lines=40> */
.L_x_1160:
        /* <DEDUP_REMOVED lines=12> */
.L_x_1159:
[----:B------:R-:W-:Y:S05]  /*9ca0*/  BSYNC B0 ;  /* 0x0000000000007941 */ /* 0x000fea0003800000 */
.L_x_1158:
[----:B0----5:R-:W0:Y:S02]  /*9cb0*/  SHFL.UP PT, R2, R0, 0x1, RZ ;  /* 0x0420000000027989 */ /* 0x021e2400000e00ff */
[----:B0-----:R-:W-:-:S04]  /*9cc0*/  SEL R3, R2, RZ, P1 ;  /* 0x000000ff02037207 */ /* 0x001fc80000800000 */
[----:B------:R-:W-:-:S05]  /*9cd0*/  IADD3 R3, R0, R3, RZ ;  /* 0x0000000300037210 */ /* 0x000fca0007ffe0ff */
        /* <DEDUP_REMOVED lines=18> */
.L_x_1156:
        /* <DEDUP_REMOVED lines=15> */
.L_x_1161:
[----:B---3--:R-:W-:Y:S01]  /*9ef0*/  IMAD R16, R16, UR5, R8 ;  /* 0x0000000510107c24 */ /* 0x008fe2000f8e0208 */
[----:B0-----:R-:W-:Y:S01]  /*9f00*/  IABS R2, R10 ;  /* 0x0000000a00027213 */ /* 0x001fe20000000000 */
[----:B-1----:R-:W-:Y:S02]  /*9f10*/  IMAD.MOV R0, RZ, RZ, -R3 ;  /* 0x000000ffff007224 */ /* 0x002fe400078e0a03 */
[----:B------:R-:W-:Y:S01]  /*9f20*/  VIADD R19, R19, UR4 ;  /* 0x0000000413137c36 */ /* 0x000fe20008000000 */
[----:B------:R-:W-:Y:S01]  /*9f30*/  IADD3 R11, -R16, UR6, RZ ;  /* 0x00000006100b7c10 */ /* 0x000fe2000fffe1ff */
[----:B------:R-:W-:Y:S02]  /*9f40*/  IMAD.MOV R4, RZ, RZ, -R2 ;  /* 0x000000ffff047224 */ /* 0x000fe400078e0a02 */
[----:B--2---:R-:W-:Y:S01]  /*9f50*/  IMAD R7, R0, R9, RZ ;  /* 0x0000000900077224 */ /* 0x004fe200078e02ff */
        /* <DEDUP_REMOVED lines=14> */
[----:B------:R-:W-:-:S06]  /*a040*/  @P0 IADD3 R2, R2, 0x1, RZ ;  /* 0x0000000102020810 */ /* 0x000fcc0007ffe0ff */
[----:B------:R-:W-:Y:S01]  /*a050*/  @!P2 IMAD.MOV R2, RZ, RZ, -R2 ;  /* 0x000000ffff02a224 */ /* 0x000fe200078e0a02 */
[----:B------:R-:W-:-:S05]  /*a060*/  @!P1 LOP3.LUT R2, RZ, R10, RZ, 0x33, !PT ;  /* 0x0000000aff029212 */ /* 0x000fca00078e33ff */
[--C-:B------:R-:W-:Y:S02]  /*a070*/  IMAD.MOV R17, RZ, RZ, -R2.reuse ;  /* 0x000000ffff117224 */ /* 0x100fe400078e0a02 */
[----:B------:R-:W-:Y:S02]  /*a080*/  IMAD.MOV.U32 R18, RZ, RZ, R2 ;  /* 0x000000ffff127224 */ /* 0x000fe400078e0002 */
[----:B------:R-:W-:Y:S01]  /*a090*/  IMAD R17, R10, R17, R11 ;  /* 0x000000110a117224 */ /* 0x000fe200078e020b */
[----:B------:R-:W-:Y:S06]  /*a0a0*/  BRA `(.L_x_1162) ;  /* 0x0000000000147947 */ /* 0x000fec0003800000 */
.L_x_1157:
[----:B------:R-:W-:Y:S01]  /*a0b0*/  ULDC UR4, c[0x0][0xd3c] ;  /* 0x00034f0000047ab9 */ /* 0x000fe20000000800 */
[----:B------:R-:W-:Y:S02]  /*a0c0*/  IMAD.MOV.U32 R17, RZ, RZ, RZ ;  /* 0x000000ffff117224 */ /* 0x000fe400078e00ff */
[----:B------:R-:W-:Y:S02]  /*a0d0*/  IMAD.U32 R16, RZ, RZ, UR6 ;  /* 0x00000006ff107e24 */ /* 0x000fe4000f8e00ff */
[----:B------:R-:W-:Y:S02]  /*a0e0*/  IMAD.MOV.U32 R18, RZ, RZ, RZ ;  /* 0x000000ffff127224 */ /* 0x000fe400078e00ff */
[----:B------:R-:W-:-:S07]  /*a0f0*/  IMAD.U32 R19, RZ, RZ, UR4 ;  /* 0x00000004ff137e24 */ /* 0x000fce000f8e00ff */
.L_x_1162:
[----:B------:R-:W-:-:S13]  /*a100*/  ISETP.NE.AND P0, PT, R5, RZ, PT ;  /* 0x000000ff0500720c */ /* 0x000fda0003f05270 */
[----:B------:R-:W0:Y:S01]  /*a110*/  @!P0 S2R R3, SR_CgaCtaId ;  /* 0x0000000000038919 */ /* 0x000e220000008800 */
[----:B------:R-:W-:-:S04]  /*a120*/  @!P0 MOV R0, 0x400 ;  /* 0x0000040000008802 */ /* 0x000fc80000000f00 */
[----:B0-----:R-:W-:-:S05]  /*a130*/  @!P0 LEA R0, R3, R0, 0x18 ;  /* 0x0000000003008211 */ /* 0x001fca00078ec0ff */
[----:B------:R1:W-:Y:S01]  /*a140*/  @!P0 STS.128 [R0+0x324d0], R16 ;  /* 0x0324d01000008388 */ /* 0x0003e20000000c00 */
[----:B------:R-:W-:Y:S06]  /*a150*/  BAR.ARV 0x5, 0x180 ;  /* 0x0146000000007b1d */ /* 0x000fec0000002000 */
.L_x_1155:
[----:B------:R2:W-:Y:S01]  /*a160*/  STL [R1+0x18], RZ ;  /* 0x000018ff01007387 */ /* 0x0005e20000100800 */
[----:B------:R-:W-:Y:S01]  /*a170*/  ULDC UR4, c[0x0][0xd3c] ;  /* 0x00034f0000047ab9 */ /* 0x000fe20000000800 */
[----:B------:R-:W-:Y:S01]  /*a180*/  IMAD.MOV.U32 R27, RZ, RZ, 0x1 ;  /* 0x00000001ff1b7424 */ /* 0x000fe200078e00ff */
[----:B0-----:R-:W-:Y:S01]  /*a190*/  ISETP.GE.AND P0, PT, R19, UR4, PT ;  /* 0x0000000413007c0c */ /* 0x001fe2000bf06270 */
[----:B------:R-:W-:-:S12]  /*a1a0*/  IMAD.MOV.U32 R24, RZ, RZ, RZ ;  /* 0x000000ffff187224 */ /* 0x000fd800078e00ff */
[----:B--2---:R-:W-:Y:S05]  /*a1b0*/  @P0 BRA `(.L_x_1163) ;  /* 0x0000005000300947 */ /* 0x004fea0003800000 */
[----:B-1----:R-:W2:Y:S01]  /*a1c0*/  LDL R0, [R1+0x24] ;  /* 0x0000240001007983 */ /* 0x002ea20000100800 */
[----:B------:R-:W0:Y:S01]  /*a1d0*/  S2UR UR5, SR_CgaCtaId ;  /* 0x00000000000579c3 */ /* 0x000e220000008800 */
[----:B------:R-:W-:Y:S01]  /*a1e0*/  BSSY B8, `(.L_x_1163) ;  /* 0x0000509000087945 */ /* 0x000fe20003800000 */
[----:B------:R-:W-:Y:S01]  /*a1f0*/  IMAD.MOV.U32 R27, RZ, RZ, 0x1 ;  /* 0x00000001ff1b7424 */ /* 0x000fe200078e00ff */
[----:B------:R-:W1:Y:S01]  /*a200*/  S2R R5, SR_TID.X ;  /* 0x0000000000057919 */ /* 0x000e620000002100 */
[----:B------:R-:W-:Y:S01]  /*a210*/  IMAD.MOV.U32 R24, RZ, RZ, RZ ;  /* 0x000000ffff187224 */ /* 0x000fe200078e00ff */
[----:B------:R-:W-:Y:S01]  /*a220*/  ULDC UR39, c[0x0][0xc] ;  /* 0x0000030000277ab9 */ /* 0x000fe20000000800 */
[----:B------:R3:W-:Y:S01]  /*a230*/  STL [R1+0x18], RZ ;  /* 0x000018ff01007387 */ /* 0x0007e20000100800 */
[C---:B-1----:R-:W-:Y:S02]  /*a240*/  LOP3.LUT R4, R5.reuse, 0x7f, RZ, 0xc0, !PT ;  /* 0x0000007f05047812 */ /* 0x042fe400078ec0ff */
[----:B--2---:R-:W-:Y:S01]  /*a250*/  R2UR UR4, R0 ;  /* 0x00000000000472ca */ /* 0x004fe200000e0000 */
[----:B------:R-:W-:-:S05]  /*a260*/  IMAD.SHL.U32 R0, R5, 0x8, RZ ;  /* 0x0000000805007824 */ /* 0x000fca00078e00ff */
[----:B------:R-:W-:-:S04]  /*a270*/  LOP3.LUT R2, R0, 0x1f8, RZ, 0xc0, !PT ;  /* 0x000001f800027812 */ /* 0x000fc800078ec0ff */
[----:B------:R-:W-:Y:S01]  /*a280*/  LOP3.LUT R3, R2, 0x38, R5, 0x78, !PT ;  /* 0x0000003802037812 */ /* 0x000fe200078e7805 */
[----:B------:R-:W-:Y:S01]  /*a290*/  IMAD.SHL.U32 R2, R5, 0x10, RZ ;  /* 0x0000001005027824 */ /* 0x000fe200078e00ff */
[----:B------:R-:W-:Y:S01]  /*a2a0*/  SHF.R.U32.HI R5, RZ, 0x3, R4 ;  /* 0x00000003ff057819 */ /* 0x000fe20000011604 */
[----:B------:R-:W-:Y:S01]  /*a2b0*/  ULOP3.LUT UR38, UR4, 0x2, URZ, 0xfc, !UPT ;  /* 0x0000000204267892 */ /* 0x000fe2000f8efc3f */
[----:B------:R-:W-:Y:S02]  /*a2c0*/  LOP3.LUT R30, R3, 0x200, R0, 0xf8, !PT ;  /* 0x00000200031e7812 */ /* 0x000fe400078ef800 */
[----:B------:R-:W-:Y:S01]  /*a2d0*/  UMOV UR4, 0x400 ;  /* 0x0000040000047882 */ /* 0x000fe20000000000 */
[----:B------:R-:W-:Y:S01]  /*a2e0*/  LOP3.LUT R4, R0, 0x38, RZ, 0xc0, !PT ;  /* 0x0000003800047812 */ /* 0x000fe200078ec0ff */
[----:B0-----:R-:W-:Y:S01]  /*a2f0*/  ULEA UR4, UR5, UR4, 0x18 ;  /* 0x0000000405047291 */ /* 0x001fe2000f8ec03f */
[----:B------:R-:W-:Y:S02]  /*a300*/  LOP3.LUT R0, R5, 0x70, R2, 0xf8, !PT ;  /* 0x0000007005007812 */ /* 0x000fe400078ef802 */
[----:B------:R-:W-:-:S02]  /*a310*/  LOP3.LUT R3, R4, 0x40, RZ, 0xfc, !PT ;  /* 0x0000004004037812 */ /* 0x000fc400078efcff */
[C---:B------:R-:W-:Y:S01]  /*a320*/  LOP3.LUT R2, R4.reuse, 0x80, RZ, 0xfc, !PT ;  /* 0x0000008004027812 */ /* 0x040fe200078efcff */
[----:B------:R-:W-:Y:S01]  /*a330*/  IMAD.U32 R22, RZ, RZ, UR4 ;  /* 0x00000004ff167e24 */ /* 0x000fe2000f8e00ff */
[----:B------:R-:W-:-:S03]  /*a340*/  LOP3.LUT R0, R4, 0xc0, RZ, 0xfc, !PT ;  /* 0x000000c004007812 */ /* 0x000fc600078efcff */
[----:B---3--:R-:W-:-:S07]  /*a350*/  IMAD R26, R30, 0x2, R22 ;  /* 0x000000021e1a7824 */ /* 0x008fce00078e0216 */
.L_x_1230:
[----:B0-----:R-:W0:Y:S02]  /*a360*/  LDC.64 R34, c[0x0][0xd88] ;  /* 0x00036200ff227b82 */ /* 0x001e240000000a00 */
[----:B0-----:R-:W-:-:S06]  /*a370*/  IMAD.WIDE R34, R19, 0x4, R34 ;  /* 0x0000000413227825 */ /* 0x001fcc00078e0222 */
[----:B--2---:R0:W2:Y:S01]  /*a380*/  LDG.E R34, desc[UR36][R34.64] ;  /* 0x0000002422227981 */ /* 0x0040a2000c1e1900 */
[----:B------:R-:W-:Y:S05]  /*a390*/  YIELD ;  /* 0x0000000000007946 */ /* 0x000fea0003800000 */
[----:B------:R-:W-:Y:S01]  /*a3a0*/  ULDC.64 UR4, c[0x0][0xb20] ;  /* 0x0002c80000047ab9 */ /* 0x000fe20000000a00 */
[----:B------:R-:W-:Y:S01]  /*a3b0*/  MOV R32, RZ ;  /* 0x000000ff00207202 */ /* 0x000fe20000000f00 */
[----:B------:R-:W-:Y:S01]  /*a3c0*/  ULDC.64 UR6, c[0x0][0xb10] ;  /* 0x0002c40000067ab9 */ /* 0x000fe20000000a00 */
[----:B------:R-:W-:-:S04]  /*a3d0*/  ISETP.NE.U32.AND P0, PT, RZ, UR4, PT ;  /* 0x00000004ff007c0c */ /* 0x000fc8000bf05070 */
[----:B------:R-:W-:Y:S01]  /*a3e0*/  ISETP.NE.AND.EX P0, PT, RZ, UR5, PT, P0 ;  /* 0x00000005ff007c0c */ /* 0x000fe2000bf05300 */
[----:B0-----:R-:W-:Y:S01]  /*a3f0*/  IMAD.MOV.U32 R35, RZ, RZ, RZ ;  /* 0x000000ffff237224 */ /* 0x001fe200078e00ff */
        /* <DEDUP_REMOVED lines=9> */
[----:B------:R-:W-:Y:S02]  /*a490*/  LOP3.LUT R23, R23, 0xffffffbf, RZ, 0xc0, !PT ;  /* 0xffffffbf17177812 */ /* 0x000fe400078ec0ff */
[----:B------:R-:W-:Y:S02]  /*a4a0*/  ISETP.NE.AND.EX P2, PT, RZ, UR5, PT, P0 ;  /* 0x00000005ff007c0c */ /* 0x000fe4000bf45300 */
[----:B------:R-:W-:Y:S02]  /*a4b0*/  ISETP.NE.U32.AND P0, PT, RZ, UR6, PT ;  /* 0x00000006ff007c0c */ /* 0x000fe4000bf05070 */
[----:B-1----:R-:W-:Y:S02]  /*a4c0*/  IADD3 R2, P1, R25, UR4, RZ ;  /* 0x0000000419027c10 */ /* 0x002fe4000ff3e0ff */
[----:B------:R-:W-:-:S02]  /*a4d0*/  ISETP.NE.AND.EX P0, PT, RZ, UR7, PT, P0 ;  /* 0x00000007ff007c0c */ /* 0x000fc4000bf05300 */
[----:B------:R-:W-:Y:S01]  /*a4e0*/  IADD3.X R3, R28, UR5, RZ, P1, !PT ;  /* 0x000000051c037c10 */ /* 0x000fe20008ffe4ff */
[----:B------:R-:W-:-:S04]  /*a4f0*/  ULDC.64 UR4, c[0x0][0x418] ;  /* 0x0001060000047ab9 */ /* 0x000fc80000000a00 */
[----:B------:R-:W-:Y:S01]  /*a500*/  @P2 LOP3.LUT R23, R23, 0x40, RZ, 0xfc, !PT ;  /* 0x0000004017172812 */ /* 0x000fe200078efcff */
[----:B------:R1:W5:Y:S05]  /*a510*/  @P2 LDG.E R35, desc[UR36][R2.64] ;  /* 0x0000002402232981 */ /* 0x00036a000c1e1900 */
[----:B------:R-:W-:-:S04]  /*a520*/  @P0 IADD3 R4, P1, R25, UR6, RZ ;  /* 0x0000000619040c10 */ /* 0x000fc8000ff3e0ff */
[----:B------:R-:W-:-:S05]  /*a530*/  @P0 IADD3.X R5, R28, UR7, RZ, P1, !PT ;  /* 0x000000071c050c10 */ /* 0x000fca0008ffe4ff */
        /* <DEDUP_REMOVED lines=11> */
[----:B-1----:R-:W-:-:S05]  /*a5f0*/  IMAD.U32 R0, RZ, RZ, UR4 ;  /* 0x00000004ff007e24 */ /* 0x002fca000f8e00ff */
[----:B------:R0:W-:Y:S01]  /*a600*/  STL [R1+0x8], R0 ;  /* 0x0000080001007387 */ /* 0x0001e20000100800 */
[----:B------:R-:W-:Y:S05]  /*a610*/  @!P2 BRA `(.L_x_1164) ;  /* 0x000000000010a947 */ /* 0x000fea0003800000 */
[----:B------:R-:W2:Y:S04]  /*a620*/  LDG.E R5, desc[UR36][R2.64] ;  /* 0x0000002402057981 */ /* 0x000ea8000c1e1900 */
[----:B0-----:R-:W2:Y:S02]  /*a630*/  LDG.E R0, desc[UR36][R2.64+0x4] ;  /* 0x0000042402007981 */ /* 0x001ea4000c1e1900 */
[----:B--2---:R-:W-:-:S05]  /*a640*/  IMAD.IADD R0, R0, 0x1, -R5 ;  /* 0x0000000100007824 */ /* 0x004fca00078e0a05 */
[----:B------:R2:W-:Y:S02]  /*a650*/  STL [R1+0x8], R0 ;  /* 0x0000080001007387 */ /* 0x0005e40000100800 */
.L_x_1164:
        /* <DEDUP_REMOVED lines=9> */
.L_x_1165:
[----:B------:R-:W-:Y:S02]  /*a6f0*/  ULDC.64 UR4, c[0x0][0xb00] ;  /* 0x0002c00000047ab9 */ /* 0x000fe40000000a00 */
[----:B------:R-:W-:-:S04]  /*a700*/  ISETP.NE.U32.AND P0, PT, RZ, UR4, PT ;  /* 0x00000004ff007c0c */ /* 0x000fc8000bf05070 */
[----:B------:R-:W-:-:S13]  /*a710*/  ISETP.NE.AND.EX P0, PT, RZ, UR5, PT, P0 ;  /* 0x00000005ff007c0c */ /* 0x000fda000bf05300 */
[----:B------:R-:W-:Y:S05]  /*a720*/  @!P0 BRA `(.L_x_1166) ;  /* 0x0000000000148947 */ /* 0x000fea0003800000 */
[----:B-1----:R-:W1:Y:S02]  /*a730*/  LDC.64 R2, c[0x0][0xb00] ;  /* 0x0002c000ff027b82 */ /* 0x002e640000000a00 */
[----:B-1----:R-:W-:-:S05]  /*a740*/  IMAD.WIDE R2, R29, 0x4, R2 ;  /* 0x000000041d027825 */ /* 0x002fca00078e0202 */
[----:B------:R-:W3:Y:S04]  /*a750*/  LDG.E R7, desc[UR36][R2.64] ;  /* 0x0000002402077981 */ /* 0x000ee8000c1e1900 */
[----:B0-2---:R-:W3:Y:S02]  /*a760*/  LDG.E R0, desc[UR36][R2.64+0x4] ;  /* 0x0000042402007981 */ /* 0x005ee4000c1e1900 */
[----:B---3--:R-:W-:-:S07]  /*a770*/  IMAD.IADD R7, R0, 0x1, -R7 ;  /* 0x0000000100077824 */ /* 0x008fce00078e0a07 */
.L_x_1166:
[----:B-----5:R-:W-:Y:S01]  /*a780*/  IMAD.IADD R33, R7, 0x1, -R32 ;  /* 0x0000000107217824 */ /* 0x020fe200078e0a20 */
[----:B------:R-:W-:Y:S03]  /*a790*/  BSSY B7, `(.L_x_1167) ;  /* 0x000040f000077945 */ /* 0x000fe60003800000 */
[C---:B012---:R-:W-:Y:S01]  /*a7a0*/  VIADD R0, R33.reuse, 0x5f ;  /* 0x0000005f21007836 */ /* 0x047fe20000000000 */
[----:B------:R0:W-:Y:S01]  /*a7b0*/  STL [R1], R33 ;  /* 0x0000002101007387 */ /* 0x0001e20000100800 */
[----:B------:R-:W-:Y:S02]  /*a7c0*/  ISETP.GT.AND P0, PT, R33, RZ, PT ;  /* 0x000000ff2100720c */ /* 0x000fe40003f04270 */
[----:B------:R-:W-:-:S05]  /*a7d0*/  IMAD.HI R0, R0, 0x2aaaaaab, RZ ;  /* 0x2aaaaaab00007827 */ /* 0x000fca00078e02ff */
[----:B------:R-:W-:-:S04]  /*a7e0*/  SHF.R.U32.HI R3, RZ, 0x1f, R0 ;  /* 0x0000001fff037819 */ /* 0x000fc80000011600 */
        /* <DEDUP_REMOVED lines=10> */
[----:B0-----:R-:W1:Y:S02]  /*a890*/  FLO.U32 R0, UR4 ;  /* 0x0000000400007d00 */ /* 0x001e6400080e0000 */
[----:B-1----:R-:W-:-:S06]  /*a8a0*/  ISETP.EQ.U32.AND P0, PT, R0, R5, PT ;  /* 0x000000050000720c */ /* 0x002fcc0003f02070 */
[----:B------:R-:W2:Y:S07]  /*a8b0*/  POPC R5, UR4 ;  /* 0x0000000400057d09 */ /* 0x000eae0008000000 */
[----:B--2---:R-:W2:Y:S01]  /*a8c0*/  @P0 ATOMG.E.ADD.STRONG.GPU PT, R3, desc[UR36][R2.64], R5 ;  /* 0x00000005020309a8 */ /* 0x004ea200081ee1e4 */
[----:B------:R-:W0:Y:S02]  /*a8d0*/  S2R R4, SR_LTMASK ;  /* 0x0000000000047919 */ /* 0x000e240000003900 */
[----:B0-----:R-:W-:-:S04]  /*a8e0*/  LOP3.LUT R4, R4, UR4, RZ, 0xc0, !PT ;  /* 0x0000000404047c12 */ /* 0x001fc8000f8ec0ff */
[----:B------:R-:W0:Y:S01]  /*a8f0*/  POPC R7, R4 ;  /* 0x0000000400077309 */ /* 0x000e220000000000 */
[----:B--2---:R-:W0:Y:S02]  /*a900*/  SHFL.IDX PT, R0, R3, R0, 0x1f ;  /* 0x00001f0003007589 */ /* 0x004e2400000e0000 */
[----:B0-----:R-:W-:Y:S01]  /*a910*/  IADD3 R16, R0, UR39, R7 ;  /* 0x0000002700107c10 */ /* 0x001fe2000fffe007 */
[----:B------:R-:W-:Y:S06]  /*a920*/  BRA `(.L_x_1169) ;  /* 0x0000003c00d47947 */ /* 0x000fec0003800000 */
.L_x_1168:
[----:B0-----:R-:W-:Y:S01]  /*a930*/  VIADD R0, R22, 0x1c400 ;  /* 0x0001c40016007836 */ /* 0x001fe20000000000 */
        /* <DEDUP_REMOVED lines=8> */
[----:B------:R-:W-:Y:S01]  /*a9c0*/  MOV R8, 0x70 ;  /* 0x0000007000087802 */ /* 0x000fe20000000f00 */
[----:B------:R-:W0:Y:S01]  /*a9d0*/  LDC.64 R2, c[0x4][R2] ;  /* 0x0100000002027b82 */ /* 0x000e220000000a00 */
[----:B------:R-:W-:Y:S02]  /*a9e0*/  IMAD.U32 R5, RZ, RZ, UR7 ;  /* 0x00000007ff057e24 */ /* 0x000fe4000f8e00ff */
[----:B------:R-:W-:Y:S02]  /*a9f0*/  IMAD.U32 R6, RZ, RZ, UR8 ;  /* 0x00000008ff067e24 */ /* 0x000fe4000f8e00ff */
[----:B------:R-:W-:-:S02]  /*aa00*/  IMAD.U32 R7, RZ, RZ, UR9 ;  /* 0x00000009ff077e24 */ /* 0x000fc4000f8e00ff */
[----:B------:R-:W-:Y:S02]  /*aa10*/  IMAD.U32 R10, RZ, RZ, UR4 ;  /* 0x00000004ff0a7e24 */ /* 0x000fe4000f8e00ff */
[----:B------:R-:W-:Y:S02]  /*aa20*/  IMAD.U32 R11, RZ, RZ, UR5 ;  /* 0x00000005ff0b7e24 */ /* 0x000fe4000f8e00ff */
[----:B------:R-:W-:Y:S02]  /*aa30*/  IMAD.MOV.U32 R12, RZ, RZ, 0x1 ;  /* 0x00000001ff0c7424 */ /* 0x000fe400078e00ff */
[----:B------:R-:W-:-:S07]  /*aa40*/  IMAD.MOV.U32 R13, RZ, RZ, RZ ;  /* 0x000000ffff0d7224 */ /* 0x000fce00078e00ff */
[----:B------:R-:W-:-:S07]  /*aa50*/  LEPC R20, `(.L_x_1171) ;  /* 0x000000001014794e */ /* 0x000fce0000000000 */
[----:B0-----:R-:W-:Y:S05]  /*aa60*/  CALL.ABS.NOINC R2 ;  /* 0x0000000002007343 */ /* 0x001fea0003c00000 */
.L_x_1171:
[----:B------:R-:W-:Y:S05]  /*aa70*/  BSYNC B6 ;  /* 0x0000000000067941 */ /* 0x000fea0003800000 */
.L_x_1170:
        /* <DEDUP_REMOVED lines=8> */
[----:B------:R0:W1:Y:S01]  /*ab00*/  LDC.64 R2, c[0x4][R31] ;  /* 0x010000001f027b82 */ /* 0x0000620000000a00 */
        /* <DEDUP_REMOVED lines=11> */
.L_x_1174:
[----:B------:R0:W1:Y:S01]  /*abc0*/  LDC.64 R2, c[0x4][R31] ;  /* 0x010000001f027b82 */ /* 0x0000620000000a00 */
[----:B------:R-:W-:Y:S01]  /*abd0*/  ULDC.64 UR6, c[0x4][0x98] ;  /* 0x0100260000067ab9 */ /* 0x000fe20000000a00 */
[----:B------:R-:W-:Y:S01]  /*abe0*/  ULDC.64 UR8, c[0x4][0xa0] ;  /* 0x0100280000087ab9 */ /* 0x000fe20000000a00 */
[----:B------:R-:W-:Y:S01]  /*abf0*/  ULDC.64 UR4, c[0x4][0x18] ;  /* 0x0100060000047ab9 */ /* 0x000fe20000000a00 */
[----:B------:R-:W-:Y:S01]  /*ac00*/  IMAD.U32 R4, RZ, RZ, UR6 ;  /* 0x00000006ff047e24 */ /* 0x000fe2000f8e00ff */
[----:B------:R-:W-:Y:S01]  /*ac10*/  MOV R10, UR4 ;  /* 0x00000004000a7c02 */ /* 0x000fe20008000f00 */
        /* <DEDUP_REMOVED lines=9> */
.L_x_1173:
[----:B------:R-:W-:Y:S05]  /*acb0*/  BSYNC B6 ;  /* 0x0000000000067941 */ /* 0x000fea0003800000 */
.L_x_1172:
[----:B------:R-:W2:Y:S01]  /*acc0*/  LDL R31, [R1+0x1c] ;  /* 0x00001c00011f7983 */ /* 0x000ea20000100800 */
[----:B------:R-:W-:Y:S01]  /*acd0*/  ULDC.64 UR4, c[0x0][0xaf0] ;  /* 0x0002bc0000047ab9 */ /* 0x000fe20000000a00 */
[----:B------:R-:W0:Y:S01]  /*ace0*/  LDC R9, c[0x0][0x430] ;  /* 0x00010c00ff097b82 */ /* 0x000e220000000800 */
[----:B------:R-:W-:Y:S01]  /*acf0*/  ISETP.NE.U32.AND P0, PT, RZ, UR4, PT ;  /* 0x00000004ff007c0c */ /* 0x000fe2000bf05070 */
[----:B------:R-:W1:Y:S03]  /*ad00*/  S2R R20, SR_TID.X ;  /* 0x0000000000147919 */ /* 0x000e660000002100 */
[----:B------:R-:W-:-:S13]  /*ad10*/  ISETP.NE.AND.EX P0, PT, RZ, UR5, PT, P0 ;  /* 0x00000005ff007c0c */ /* 0x000fda000bf05300 */
[----:B------:R-:W-:Y:S01]  /*ad20*/  @P0 IADD3 R2, P1, R25, UR4, RZ ;  /* 0x0000000419020c10 */ /* 0x000fe2000ff3e0ff */
[----:B------:R-:W3:Y:S01]  /*ad30*/  S2R R21, SR_TID.X ;  /* 0x0000000000157919 */ /* 0x000ee20000002100 */
[----:B------:R-:W-:Y:S02]  /*ad40*/  ULDC UR4, c[0x0][0x320] ;  /* 0x0000c80000047ab9 */ /* 0x000fe40000000800 */
[----:B------:R-:W-:-:S05]  /*ad50*/  @P0 IADD3.X R3, R28, UR5, RZ, P1, !PT ;  /* 0x000000051c030c10 */ /* 0x000fca0008ffe4ff */
[----:B------:R4:W4:Y:S01]  /*ad60*/  @P0 LDG.E R29, desc[UR36][R2.64] ;  /* 0x00000024021d0981 */ /* 0x000922000c1e1900 */
[----:B0-----:R-:W-:Y:S01]  /*ad70*/  ISETP.NE.AND P2, PT, R9, 0x1, PT ;  /* 0x000000010900780c */ /* 0x001fe20003f45270 */
[----:B------:R-:W-:Y:S01]  /*ad80*/  IMAD.MOV.U32 R36, RZ, RZ, RZ ;  /* 0x000000ffff247224 */ /* 0x000fe200078e00ff */
[----:B------:R-:W-:Y:S02]  /*ad90*/  LOP3.LUT R23, R23, 0xffff7fff, RZ, 0xc0, !PT ;  /* 0xffff7fff17177812 */ /* 0x000fe400078ec0ff */
[----:B-1----:R-:W-:-:S04]  /*ada0*/  LOP3.LUT R20, R20, 0x7f, RZ, 0xc0, !PT ;  /* 0x0000007f14147812 */ /* 0x002fc800078ec0ff */
[----:B------:R-:W-:-:S05]  /*adb0*/  SHF.R.U32.HI R0, RZ, 0x3, R20 ;  /* 0x00000003ff007819 */ /* 0x000fca0000011614 */
[----:B------:R-:W0:Y:S01]  /*adc0*/  @P2 LDC R4, c[0x0][0x434] ;  /* 0x00010d00ff042b82 */ /* 0x000e220000000800 */
[----:B------:R-:W-:-:S07]  /*add0*/  @P2 LOP3.LUT R23, R23, 0x8000, RZ, 0xfc, !PT ;  /* 0x0000800017172812 */ /* 0x000fce00078efcff */
[----:B------:R-:W1:Y:S01]  /*ade0*/  @P2 LDC R5, c[0x0][0x438] ;  /* 0x00010e00ff052b82 */ /* 0x000e620000000800 */
[----:B---3--:R-:W-:-:S05]  /*adf0*/  IMAD.SHL.U32 R20, R21, 0x10, RZ ;  /* 0x0000001015147824 */ /* 0x008fca00078e00ff */
[----:B------:R-:W-:Y:S02]  /*ae00*/  LOP3.LUT R20, R0, 0x70, R20, 0xf8, !PT ;  /* 0x0000007000147812 */ /* 0x000fe400078ef814 */
[----:B------:R-:W-:Y:S01]  /*ae10*/  LOP3.LUT R23, R23, 0xffffffef, RZ, 0xc0, !PT ;  /* 0xffffffef17177812 */ /* 0x000fe200078ec0ff */
[----:B------:R-:W-:Y:S01]  /*ae20*/  UMOV UR5, 0xffffffff ;  /* 0xffffffff00057882 */ /* 0x000fe20000000000 */
[----:B--2---:R-:W-:Y:S02]  /*ae30*/  VIADD R8, R31, 0xffffffff ;  /* 0xffffffff1f087836 */ /* 0x004fe40000000000 */
[----:B------:R-:W2:Y:S02]  /*ae40*/  S2R R31, SR_TID.X ;  /* 0x00000000001f7919 */ /* 0x000ea40000002100 */
[----:B------:R-:W-:-:S05]  /*ae50*/  IMAD R37, R8, 0x60, R20 ;  /* 0x0000006008257824 */ /* 0x000fca00078e0214 */
[C---:B------:R-:W-:Y:S01]  /*ae60*/  ISETP.GE.AND P0, PT, R37.reuse, R33, PT ;  /* 0x000000212500720c */ /* 0x040fe20003f06270 */
[----:B------:R-:W-:-:S03]  /*ae70*/  IMAD.IADD R37, R37, 0x1, R32 ;  /* 0x0000000125257824 */ /* 0x000fc600078e0220 */
[----:B------:R-:W-:Y:S01]  /*ae80*/  ISETP.GT.U32.OR P0, PT, R20, 0x5f, P0 ;  /* 0x0000005f1400780c */ /* 0x000fe20000704470 */
[----:B0-----:R-:W-:-:S04]  /*ae90*/  @P2 IMAD.HI.U32 R4, R37, R4, RZ ;  /* 0x0000000425042227 */ /* 0x001fc800078e00ff */
[----:B------:R-:W-:Y:S01]  /*aea0*/  IMAD.MOV.U32 R0, RZ, RZ, R37 ;  /* 0x000000ffff007224 */ /* 0x000fe200078e0025 */
[----:B-1----:R-:W-:-:S07]  /*aeb0*/  @P2 SHF.R.U32.HI R0, RZ, R5, R4 ;  /* 0x00000005ff002219 */ /* 0x002fce0000011604 */
[----:B------:R-:W0:Y:S01]  /*aec0*/  @!P0 LDC.64 R4, c[0x0][0x428] ;  /* 0x00010a00ff048b82 */ /* 0x000e220000000a00 */
[--C-:B----4-:R-:W-:Y:S01]  /*aed0*/  @!P0 SHF.R.S32.HI R3, RZ, 0x1f, R0.reuse ;  /* 0x0000001fff038819 */ /* 0x110fe20000011400 */
[----:B------:R-:W-:Y:S01]  /*aee0*/  @!P0 IMAD.MOV.U32 R2, RZ, RZ, R0 ;  /* 0x000000ffff028224 */ /* 0x000fe200078e0000 */
[----:B------:R-:W-:-:S05]  /*aef0*/  SHF.R.S32.HI R33, RZ, 0x1f, R29 ;  /* 0x0000001fff217819 */ /* 0x000fca000001141d */
[----:B------:R-:W1:Y:S01]  /*af00*/  @!P0 LDC.64 R6, c[0x0][0x418] ;  /* 0x00010600ff068b82 */ /* 0x000e620000000a00 */
[----:B--2---:R-:W-:-:S05]  /*af10*/  IMAD.SHL.U32 R31, R31, 0x8, RZ ;  /* 0x000000081f1f7824 */ /* 0x004fca00078e00ff */
[----:B------:R-:W-:-:S04]  /*af20*/  LOP3.LUT R31, R31, 0x38, RZ, 0xc0, !PT ;  /* 0x000000381f1f7812 */ /* 0x000fc800078ec0ff */
[----:B------:R-:W-:Y:S01]  /*af30*/  LOP3.LUT R11, R31, 0x40, RZ, 0xfc, !PT ;  /* 0x000000401f0b7812 */ /* 0x000fe200078efcff */
[----:B0-----:R-:W-:-:S03]  /*af40*/  @!P0 IMAD.WIDE.U32 R2, R29, R4, R2 ;  /* 0x000000041d028225 */ /* 0x001fc600078e0002 */
[----:B------:R-:W-:Y:S01]  /*af50*/  ISETP.GE.AND P3, PT, R11, UR4, PT ;  /* 0x000000040b007c0c */ /* 0x000fe2000bf66270 */
[----:B------:R-:W-:-:S04]  /*af60*/  @!P0 IMAD R4, R33, R4, RZ ;  /* 0x0000000421048224 */ /* 0x000fc800078e02ff */
[----:B------:R-:W-:Y:S01]  /*af70*/  @!P0 IMAD R5, R29, R5, R4 ;  /* 0x000000051d058224 */ /* 0x000fe200078e0204 */
[----:B-1----:R-:W-:-:S03]  /*af80*/  @!P0 LEA R6, P1, R2, R6, 0x2 ;  /* 0x0000000602068211 */ /* 0x002fc600078210ff */
[----:B------:R-:W-:Y:S01]  /*af90*/  @!P0 IMAD.IADD R5, R3, 0x1, R5 ;  /* 0x0000000103058824 */ /* 0x000fe200078e0205 */
[----:B------:R-:W-:-:S03]  /*afa0*/  LOP3.LUT R10, R31, 0x80, RZ, 0xfc, !PT ;  /* 0x000000801f0a7812 */ /* 0x000fc600078efcff */
[----:B------:R-:W-:Y:S02]  /*afb0*/  @P3 LOP3.LUT R23, R23, 0x10, RZ, 0xfc, !PT ;  /* 0x0000001017173812 */ /* 0x000fe400078efcff */
[----:B------:R-:W-:Y:S02]  /*afc0*/  @!P0 LEA.HI.X R7, R2, R7, R5, 0x2, P1 ;  /* 0x0000000702078211 */ /* 0x000fe400008f1405 */
[----:B------:R-:W-:Y:S01]  /*afd0*/  ISETP.GE.AND P1, PT, R10, UR4, PT ;  /* 0x000000040a007c0c */ /* 0x000fe2000bf26270 */
[----:B------:R-:W-:Y:S01]  /*afe0*/  IMAD.MOV R0, RZ, RZ, -R0 ;  /* 0x000000ffff007224 */ /* 0x000fe200078e0a00 */
[----:B------:R-:W-:Y:S01]  /*aff0*/  ISETP.GE.AND P2, PT, R31, UR4, PT ;  /* 0x000000041f007c0c */ /* 0x000fe2000bf46270 */
[----:B------:R0:W5:Y:S01]  /*b000*/  @!P0 LDG.E R36, desc[UR36][R6.64] ;  /* 0x0000002406248981 */ /* 0x000162000c1e1900 */
[----:B------:R-:W-:Y:S01]  /*b010*/  LOP3.LUT R23, R23, 0xfffffffe, RZ, 0xc0, !PT ;  /* 0xfffffffe17177812 */ /* 0x000fe200078ec0ff */
[----:B------:R-:W-:Y:S01]  /*b020*/  IMAD R37, R9, R0, R37 ;  /* 0x0000000009257224 */ /* 0x000fe200078e0225 */
[----:B------:R-:W-:-:S02]  /*b030*/  LOP3.LUT R9, R31, 0xc0, RZ, 0xfc, !PT ;  /* 0x000000c01f097812 */ /* 0x000fc400078efcff */
[----:B------:R-:W-:Y:S02]  /*b040*/  LOP3.LUT R23, R23, 0xfffffff7, RZ, 0xc0, !PT ;  /* 0xfffffff717177812 */ /* 0x000fe400078ec0ff */
[----:B------:R-:W-:-:S03]  /*b050*/  ISETP.GE.AND P0, PT, R9, UR4, PT ;  /* 0x0000000409007c0c */ /* 0x000fc6000bf06270 */
[----:B------:R-:W-:-:S04]  /*b060*/  @P1 LOP3.LUT R23, R23, 0x8, RZ, 0xfc, !PT ;  /* 0x0000000817171812 */ /* 0x000fc800078efcff */
[----:B------:R-:W-:-:S04]  /*b070*/  @P2 LOP3.LUT R23, R23, 0x1, RZ, 0xfc, !PT ;  /* 0x0000000117172812 */ /* 0x000fc800078efcff */
[----:B------:R-:W-:-:S04]  /*b080*/  LOP3.LUT R23, R23, 0xfffffffb, RZ, 0xc0, !PT ;  /* 0xfffffffb17177812 */ /* 0x000fc800078ec0ff */
[----:B------:R-:W-:Y:S01]  /*b090*/  @P0 LOP3.LUT R23, R23, 0x4, RZ, 0xfc, !PT ;  /* 0x0000000417170812 */ /* 0x000fe200078efcff */
[----:B0-----:R-:W-:Y:S06]  /*b0a0*/  BRA.DIV UR5, `(.L_x_1175) ;  /* 0x0000004605f47947 */ /* 0x001fec000b800000 */
.L_x_1248:
[----:B------:R-:W-:Y:S01]  /*b0b0*/  IMAD.U32 R0, RZ, RZ, UR38 ;  /* 0x00000026ff007e24 */ /* 0x000fe2000f8e00ff */
[----:B------:R-:W-:Y:S02]  /*b0c0*/  SEL R2, RZ, 0x1, P2 ;  /* 0x00000001ff027807 */ /* 0x000fe40001000000 */
[----:B------:R-:W-:Y:S02]  /*b0d0*/  ISETP.GT.U32.AND P1, PT, R20, 0x5f, PT ;  /* 0x0000005f1400780c */ /* 0x000fe40003f24070 */
[----:B------:R-:W-:Y:S01]  /*b0e0*/  ISETP.NE.AND P0, PT, R0, 0x3, PT ;  /* 0x000000030000780c */ /* 0x000fe20003f05270 */
[----:B------:R0:W-:Y:S01]  /*b0f0*/  STL [R1+0x20], R2 ;  /* 0x0000200201007387 */ /* 0x0001e20000100800 */
[----:B------:R-:W-:Y:S02]  /*b100*/  LOP3.LUT R23, R23, 0xfffffbff, RZ, 0xc0, !PT ;  /* 0xfffffbff17177812 */ /* 0x000fe400078ec0ff */
[----:B------:R-:W-:-:S09]  /*b110*/  SHF.R.S32.HI R28, RZ, 0x1f, R18 ;  /* 0x0000001fff1c7819 */ /* 0x000fd20000011412 */
[----:B------:R-:W-:-:S04]  /*b120*/  @P0 LOP3.LUT R23, R23, 0x400, RZ, 0xfc, !PT ;  /* 0x0000040017170812 */ /* 0x000fc800078efcff */
[----:B------:R-:W-:-:S04]  /*b130*/  LOP3.LUT R23, R23, 0xffffffdf, RZ, 0xc0, !PT ;  /* 0xffffffdf17177812 */ /* 0x000fc800078ec0ff */
[----:B------:R-:W-:Y:S01]  /*b140*/  @P1 LOP3.LUT R23, R23, 0x20, RZ, 0xfc, !PT ;  /* 0x0000002017171812 */ /* 0x000fe200078efcff */
[----:B0-----:R-:W-:Y:S06]  /*b150*/  @!P0 BRA `(.L_x_1176) ;  /* 0x0000000000048947 */ /* 0x001fec0003800000 */
[----:B------:R-:W-:Y:S01]  /*b160*/  BPT.TRAP 0x1 ;  /* 0x000000040000795c */ /* 0x000fe20000300000 */
.L_x_1176:
[----:B------:R-:W-:Y:S01]  /*b170*/  IMAD R25, R24, 0x8, R22 ;  /* 0x0000000818197824 */ /* 0x000fe200078e0216 */
[----:B------:R-:W-:Y:S01]  /*b180*/  SHF.L.U32 R0, R27, 0x1f, RZ ;  /* 0x0000001f1b007819 */ /* 0x000fe200000006ff */
[----:B------:R-:W-:Y:S03]  /*b190*/  BSSY B0, `(.L_x_1177) ;  /* 0x0000003000007945 */ /* 0x000fe60003800000 */
[----:B------:R-:W0:Y:S02]  /*b1a0*/  SYNCS.PHASECHK.TRANS64.TRYWAIT P0, [R25+URZ+0x32440], R0 ;  /* 0x03244000190075a7 */ /* 0x000e24000800017f */
[----:B0-----:R-:W-:Y:S05]  /*b1b0*/  @!P0 BRA `(.L_x_1178) ;  /* 0x0000004400e08947 */ /* 0x001fea0003800000 */
.L_x_1249:
[----:B------:R-:W-:Y:S05]  /*b1c0*/  BSYNC B0 ;  /* 0x0000000000007941 */ /* 0x000fea0003800000 */
.L_x_1177:
[----:B------:R-:W2:Y:S01]  /*b1d0*/  LDL R7, [R1] ;  /* 0x0000000001077983 */ /* 0x000ea20000100800 */
[----:B0-----:R-:W-:Y:S01]  /*b1e0*/  SHF.R.S32.HI R0, RZ, 0x1f, R37 ;  /* 0x0000001fff007819 */ /* 0x001fe20000011425 */
[----:B------:R-:W-:Y:S01]  /*b1f0*/  ULDC.64 UR4, c[0x0][0x300] ;  /* 0x0000c00000047ab9 */ /* 0x000fe20000000a00 */
[----:B-----5:R-:W-:Y:S01]  /*b200*/  SHF.R.S32.HI R4, RZ, 0x1f, R36 ;  /* 0x0000001fff047819 */ /* 0x020fe20000011424 */
[----:B------:R-:W-:Y:S01]  /*b210*/  IMAD.WIDE.U32 R2, R37, UR4, RZ ;  /* 0x0000000425027c25 */ /* 0x000fe2000f8e00ff */
[----:B------:R-:W-:Y:S01]  /*b220*/  LOP3.LUT R23, R23, 0xfffffffd, RZ, 0xc0, !PT ;  /* 0xfffffffd17177812 */ /* 0x000fe200078ec0ff */
[----:B------:R0:W-:Y:S04]  /*b230*/  STL [R1+0x10], R0 ;  /* 0x0000100001007387 */ /* 0x0001e80000100800 */
        /* <DEDUP_REMOVED lines=9> */
[----:B------:R-:W-:-:S04]  /*b2d0*/  ULDC.64 UR4, c[0x0][0x308] ;  /* 0x0000c20000047ab9 */ /* 0x000fc80000000a00 */
[----:B------:R-:W-:Y:S01]  /*b2e0*/  IADD3 R3, R3, R0, RZ ;  /* 0x0000000003037210 */ /* 0x000fe20007ffe0ff */
[----:B------:R-:W-:-:S04]  /*b2f0*/  IMAD R0, R28, UR4, RZ ;  /* 0x000000041c007c24 */ /* 0x000fc8000f8e02ff */
[C---:B------:R-:W-:Y:S02]  /*b300*/  IMAD R0, R18.reuse, UR5, R0 ;  /* 0x0000000512007c24 */ /* 0x040fe4000f8e0200 */
[----:B------:R-:W-:Y:S01]  /*b310*/  IMAD.WIDE.U32 R2, R18, UR4, R2 ;  /* 0x0000000412027c25 */ /* 0x000fe2000f8e0002 */
        /* <DEDUP_REMOVED lines=9> */
[----:B--2---:R-:W-:-:S02]  /*b3b0*/  IMAD R31, R8, -0x60, R7 ;  /* 0xffffffa0081f7824 */ /* 0x004fc400078e0207 */
[----:B0-----:R-:W-:Y:S02]  /*b3c0*/  IMAD.SHL.U32 R7, R5, 0x8, RZ ;  /* 0x0000000805077824 */ /* 0x001fe400078e00ff */
[----:B------:R-:W-:Y:S02]  /*b3d0*/  IMAD.IADD R31, R31, 0x1, -R6 ;  /* 0x000000011f1f7824 */ /* 0x000fe400078e0a06 */
[----:B------:R-:W-:Y:S01]  /*b3e0*/  IMAD R5, R24, 0x1800, R30 ;  /* 0x0000180018057824 */ /* 0x000fe200078e021e */
[----:B------:R-:W-:Y:S02]  /*b3f0*/  LOP3.LUT R7, R7, 0x38, RZ, 0xc0, !PT ;  /* 0x0000003807077812 */ /* 0x000fe400078ec0ff */
[----:B------:R-:W-:Y:S02]  /*b400*/  ISETP.GE.AND P0, PT, R31, 0x1, PT ;  /* 0x000000011f00780c */ /* 0x000fe40003f06270 */
        /* <DEDUP_REMOVED lines=55> */
.L_x_1263:
        /* <DEDUP_REMOVED lines=10> */
.L_x_1180:
[----:B------:R-:W-:Y:S02]  /*b820*/  PLOP3.LUT P1, PT, P1, P0, PT, 0xa2, 0x0 ;  /* 0x000000000000781c */ /* 0x000fe40000f21472 */
[----:B------:R-:W-:-:S08]  /*b830*/  @P0 R2UR P1, UR4, R25 ;  /* 0x00000000190402ca */ /* 0x000fd00000020000 */
[----:B------:R-:W-:-:S05]  /*b840*/  @P0 PLOP3.LUT P0, PT, P1, PT, PT, 0x80, 0x0 ;  /* 0x000000000000081c */ /* 0x000fca0000f0f070 */
[----:B------:R-:W-:Y:S01]  /*b850*/  @!P1 SYNCS.ARRIVE.TRANS64.RED.A0T1 RZ, [UR4+0x32430], RZ ;  /* 0x032430ffffff99a7 */ /* 0x000fe20008200404 */
[----:B------:R-:W-:Y:S07]  /*b860*/  @!P1 ARRIVES.LDGSTSBAR.64.TRANSCNT [UR4+0x32430] ;  /* 0x03243000ff0099b0 */ /* 0x000fee0008000a84 */
[----:B------:R-:W-:Y:S05]  /*b870*/  @P0 BRA.U.ANY `(.L_x_1180) ;  /* 0xfffffffd00e80947 */ /* 0x000fea000393ffff */
[----:B------:R-:W-:Y:S01]  /*b880*/  NOP ;  /* 0x0000000000007918 */ /* 0x000fe20000000000 */
[----:B------:R-:W-:-:S13]  /*b890*/  LOP3.LUT P2, RZ, R23, 0x400, RZ, 0xc0, !PT ;  /* 0x0000040017ff7812 */ /* 0x000fda000784c0ff */
[----:B------:R-:W-:Y:S05]  /*b8a0*/  @!P2 BRA `(.L_x_1181) ;  /* 0x000000000004a947 */ /* 0x000fea0003800000 */
[----:B------:R-:W-:Y:S01]  /*b8b0*/  BPT.TRAP 0x1 ;  /* 0x000000040000795c */ /* 0x000fe20000300000 */
.L_x_1181:
[----:B------:R1:W5:Y:S01]  /*b8c0*/  LDL.LU R0, [R1+0x4] ;  /* 0x0000040001007983 */ /* 0x0003620000300800 */
[----:B------:R-:W-:Y:S01]  /*b8d0*/  LOP3.LUT P0, RZ, R23, 0x40, RZ, 0xc0, !PT ;  /* 0x0000004017ff7812 */ /* 0x000fe2000780c0ff */
[----:B------:R1:W-:-:S12]  /*b8e0*/  SYNCS.ARRIVE.TRANS64.A1T0 RZ, [R25+URZ+0x32430], RZ ;  /* 0x032430ff19ff79a7 */ /* 0x0003d8000810003f */
[----:B------:R-:W-:Y:S05]  /*b8f0*/  WARPSYNC.ALL ;  /* 0x0000000000007948 */ /* 0x000fea0003800000 */
[----:B------:R-:W-:Y:S01]  /*b900*/  SEL R34, R34, RZ, !P0 ;  /* 0x000000ff22227207 */ /* 0x000fe20004000000 */
[----:B------:R-:W-:Y:S01]  /*b910*/  BSSY B6, `(.L_x_1182) ;  /* 0x0000019000067945 */ /* 0x000fe20003800000 */
[----:B------:R-:W-:Y:S01]  /*b920*/  BAR.SYNC.DEFER_BLOCKING 0x8, 0x180 ;  /* 0x0206000000007b1d */ /* 0x000fe20000010000 */
[----:B-----5:R-:W-:-:S05]  /*b930*/  SEL R0, R0, RZ, !P0 ;  /* 0x000000ff00007207 */ /* 0x020fca0004000000 */
[----:B------:R2:W-:Y:S02]  /*b940*/  STL [R1+0xc], R0 ;  /* 0x00000c0001007387 */ /* 0x0005e40000100800 */
[----:B--2---:R-:W-:-:S05]  /*b950*/  VIADD R0, R22, 0x18400 ;  /* 0x0001840016007836 */ /* 0x004fca0000000000 */
[----:B------:R-:W-:Y:S02]  /*b960*/  LOP3.LUT P0, RZ, R0, 0x3ff, RZ, 0xc0, !PT ;  /* 0x000003ff00ff7812 */ /* 0x000fe4000780c0ff */
[----:B------:R-:W-:-:S05]  /*b970*/  SHF.R.S32.HI R0, RZ, 0x1f, R35 ;  /* 0x0000001fff007819 */ /* 0x000fca0000011423 */
[----:B------:R2:W-:Y:S06]  /*b980*/  STL [R1+0x4], R0 ;  /* 0x0000040001007387 */ /* 0x0005ec0000100800 */
[----:B------:R-:W-:Y:S05]  /*b990*/  @!P0 BRA `(.L_x_1183) ;  /* 0x0000000000408947 */ /* 0x000fea0003800000 */
[----:B0-----:R-:W-:Y:S01]  /*b9a0*/  MOV R2, 0x0 ;  /* 0x0000000000027802 */ /* 0x001fe20000000f00 */
[----:B------:R-:W-:Y:S01]  /*b9b0*/  ULDC.64 UR6, c[0x4][0x98] ;  /* 0x0100260000067ab9 */ /* 0x000fe20000000a00 */
[----:B------:R-:W-:Y:S01]  /*b9c0*/  ULDC.64 UR8, c[0x4][0xa0] ;  /* 0x0100280000087ab9 */ /* 0x000fe20000000a00 */
[----:B------:R-:W-:Y:S01]  /*b9d0*/  ULDC.64 UR4, c[0x4][0x20] ;  /* 0x0100080000047ab9 */ /* 0x000fe20000000a00 */
[----:B------:R-:W-:Y:S01]  /*b9e0*/  MOV R4, UR6 ;  /* 0x0000000600047c02 */ /* 0x000fe20008000f00 */
[----:B------:R-:W-:Y:S01]  /*b9f0*/  IMAD.U32 R5, RZ, RZ, UR7 ;  /* 0x00000007ff057e24 */ /* 0x000fe2000f8e00ff */
[----:B------:R-:W0:Y:S01]  /*ba00*/  LDC.64 R2, c[0x4][R2] ;  /* 0x0100000002027b82 */ /* 0x000e220000000a00 */
        /* <DEDUP_REMOVED lines=8> */
[----:B012---:R-:W-:Y:S05]  /*ba90*/  CALL.ABS.NOINC R2 ;  /* 0x0000000002007343 */ /* 0x007fea0003c00000 */
.L_x_1183:
[----:B------:R-:W-:Y:S05]  /*baa0*/  BSYNC B6 ;  /* 0x0000000000067941 */ /* 0x000fea0003800000 */
.L_x_1182:
[----:B------:R-:W3:Y:S01]  /*bab0*/  LDL R21, [R1+0x4] ;  /* 0x0000040001157983 */ /* 0x000ee20000100800 */
[----:B------:R-:W4:Y:S03]  /*bac0*/  LDC R7, c[0x0][0x448] ;  /* 0x00011200ff077b82 */ /* 0x000f260000000800 */
[----:B------:R-:W5:Y:S01]  /*bad0*/  LDL R20, [R1+0xc] ;  /* 0x00000c0001147983 */ /* 0x000f620000100800 */
[----:B------:R-:W-:Y:S01]  /*bae0*/  IMAD.SHL.U32 R4, R17, 0x80, RZ ;  /* 0x0000008011047824 */ /* 0x000fe200078e00ff */
[----:B------:R-:W-:Y:S01]  /*baf0*/  ULDC.64 UR4, c[0x0][0x298] ;  /* 0x0000a60000047ab9 */ /* 0x000fe20000000a00 */
[----:B------:R-:W-:Y:S01]  /*bb00*/  LOP3.LUT R23, R23, 0xfffeffff, RZ, 0xc0, !PT ;  /* 0xfffeffff17177812 */ /* 0x000fe200078ec0ff */
[----:B0-----:R-:W0:Y:S01]  /*bb10*/  S2R R2, SR_TID.X ;  /* 0x0000000000027919 */ /* 0x001e220000002100 */
[----:B--2---:R-:W2:Y:S01]  /*bb20*/  S2R R0, SR_TID.X ;  /* 0x0000000000007919 */ /* 0x004ea20000002100 */
[----:B------:R-:W1:Y:S01]  /*bb30*/  S2R R6, SR_TID.X ;  /* 0x0000000000067919 */ /* 0x000e620000002100 */
[----:B----4-:R-:W-:-:S13]  /*bb40*/  ISETP.NE.AND P0, PT, R7, 0x1, PT ;  /* 0x000000010700780c */ /* 0x010fda0003f05270 */
[----:B------:R-:W-:Y:S02]  /*bb50*/  @P0 LOP3.LUT R23, R23, 0x10000, RZ, 0xfc, !PT ;  /* 0x0001000017170812 */ /* 0x000fe400078efcff */
[----:B0-----:R-:W-:-:S04]  /*bb60*/  LOP3.LUT R2, R2, 0x7f, RZ, 0xc0, !PT ;  /* 0x0000007f02027812 */ /* 0x001fc800078ec0ff */
[----:B------:R-:W-:Y:S01]  /*bb70*/  SHF.R.U32.HI R2, RZ, 0x3, R2 ;  /* 0x00000003ff027819 */ /* 0x000fe20000011602 */
[----:B--2---:R-:W-:Y:S02]  /*bb80*/  IMAD.SHL.U32 R3, R0, 0x10, RZ ;  /* 0x0000001000037824 */ /* 0x004fe400078e00ff */
[----:B------:R-:W0:Y:S03]  /*bb90*/  @P0 LDC R0, c[0x0][0x44c] ;  /* 0x00011300ff000b82 */ /* 0x000e260000000800 */
[----:B------:R-:W-:-:S04]  /*bba0*/  LOP3.LUT R3, R2, 0x70, R3, 0xf8, !PT ;  /* 0x0000007002037812 */ /* 0x000fc800078ef803 */
[----:B------:R-:W-:Y:S01]  /*bbb0*/  LOP3.LUT R17, R3, R4, RZ, 0xfc, !PT ;  /* 0x0000000403117212 */ /* 0x000fe200078efcff */
[----:B------:R-:W2:Y:S04]  /*bbc0*/  @P0 LDC R2, c[0x0][0x450] ;  /* 0x00011400ff020b82 */ /* 0x000ea80000000800 */
[----:B0-----:R-:W-:-:S04]  /*bbd0*/  @P0 IMAD.HI.U32 R3, R17, R0, RZ ;  /* 0x0000000011030227 */ /* 0x001fc800078e00ff */
[----:B------:R-:W-:Y:S01]  /*bbe0*/  IMAD.MOV.U32 R0, RZ, RZ, R17 ;  /* 0x000000ffff007224 */ /* 0x000fe200078e0011 */
[----:B--2---:R-:W-:Y:S01]  /*bbf0*/  @P0 SHF.R.U32.HI R0, RZ, R2, R3 ;  /* 0x00000002ff000219 */ /* 0x004fe20000011603 */
[----:B------:R-:W-:-:S04]  /*bc00*/  IMAD.WIDE.U32 R2, R35, UR4, RZ ;  /* 0x0000000423027c25 */ /* 0x000fc8000f8e00ff */
[----:B---3--:R-:W-:Y:S01]  /*bc10*/  IMAD R5, R21, UR4, RZ ;  /* 0x0000000415057c24 */ /* 0x008fe2000f8e02ff */
[----:B-1----:R-:W-:-:S03]  /*bc20*/  LOP3.LUT R21, R6, 0x7f, RZ, 0xc0, !PT ;  /* 0x0000007f06157812 */ /* 0x002fc600078ec0ff */
[----:B------:R-:W-:Y:S01]  /*bc30*/  IMAD R5, R35, UR5, R5 ;  /* 0x0000000523057c24 */ /* 0x000fe2000f8e0205 */
[----:B------:R-:W-:Y:S01]  /*bc40*/  ULDC.64 UR4, c[0x0][0x2d8] ;  /* 0x0000b60000047ab9 */ /* 0x000fe20000000a00 */
[----:B------:R-:W-:Y:S02]  /*bc50*/  SHF.R.U32.HI R21, RZ, 0x3, R21 ;  /* 0x00000003ff157819 */ /* 0x000fe40000011615 */
[----:B------:R-:W-:Y:S02]  /*bc60*/  IMAD.IADD R3, R3, 0x1, R5 ;  /* 0x0000000103037824 */ /* 0x000fe400078e0205 */
[----:B------:R-:W-:Y:S02]  /*bc70*/  IMAD R5, R28, UR4, RZ ;  /* 0x000000041c057c24 */ /* 0x000fe4000f8e02ff */
[----:B------:R-:W-:-:S04]  /*bc80*/  IMAD.WIDE.U32 R2, R18, UR4, R2 ;  /* 0x0000000412027c25 */ /* 0x000fc8000f8e0002 */
[----:B------:R-:W-:Y:S01]  /*bc90*/  IMAD R5, R18, UR5, R5 ;  /* 0x0000000512057c24 */ /* 0x000fe2000f8e0205 */
[----:B------:R-:W-:-:S03]  /*bca0*/  ULDC.64 UR4, c[0x0][0x2e0] ;  /* 0x0000b80000047ab9 */ /* 0x000fc60000000a00 */
[----:B------:R-:W-:Y:S02]  /*bcb0*/  IMAD.IADD R3, R3, 0x1, R5 ;  /* 0x0000000103037824 */ /* 0x000fe400078e0205 */
[----:B-----5:R-:W-:Y:S02]  /*bcc0*/  IMAD R5, R20, UR4, RZ ;  /* 0x0000000414057c24 */ /* 0x020fe4000f8e02ff */
[----:B------:R-:W-:-:S04]  /*bcd0*/  IMAD.WIDE.U32 R2, R34, UR4, R2 ;  /* 0x0000000422027c25 */ /* 0x000fc8000f8e0002 */
[----:B------:R-:W-:Y:S01]  /*bce0*/  IMAD R5, R34, UR5, R5 ;  /* 0x0000000522057c24 */ /* 0x000fe2000f8e0205 */
[----:B------:R-:W-:Y:S01]  /*bcf0*/  ULDC.64 UR4, c[0x0][0x2d0] ;  /* 0x0000b40000047ab9 */ /* 0x000fe20000000a00 */
[----:B------:R-:W-:Y:S02]  /*bd00*/  IMAD.SHL.U32 R20, R6, 0x8, RZ ;  /* 0x0000000806147824 */ /* 0x000fe400078e00ff */
[----:B------:R-:W-:Y:S01]  /*bd10*/  IMAD.IADD R3, R3, 0x1, R5 ;  /* 0x0000000103037824 */ /* 0x000fe200078e0205 */
[----:B------:R-:W-:Y:S02]  /*bd20*/  SHF.R.S32.HI R5, RZ, 0x1f, R0 ;  /* 0x0000001fff057819 */ /* 0x000fe40000011400 */
[----:B------:R-:W-:Y:S01]  /*bd30*/  LOP3.LUT R20, R20, 0x38, RZ, 0xc0, !PT ;  /* 0x0000003814147812 */ /* 0x000fe200078ec0ff */
[----:B------:R-:W-:-:S04]  /*bd40*/  IMAD.WIDE.U32 R2, R0, UR4, R2 ;  /* 0x0000000400027c25 */ /* 0x000fc8000f8e0002 */
[----:B------:R-:W-:-:S04]  /*bd50*/  IMAD R5, R5, UR4, RZ ;  /* 0x0000000405057c24 */ /* 0x000fc8000f8e02ff */
[----:B------:R-:W-:Y:S01]  /*bd60*/  IMAD R5, R0, UR5, R5 ;  /* 0x0000000500057c24 */ /* 0x000fe2000f8e0205 */
[----:B------:R-:W-:Y:S01]  /*bd70*/  ULDC.64 UR4, c[0x0][0x2c8] ;  /* 0x0000b20000047ab9 */ /* 0x000fe20000000a00 */
[----:B------:R-:W-:Y:S02]  /*bd80*/  IMAD.MOV R0, RZ, RZ, -R0 ;  /* 0x000000ffff007224 */ /* 0x000fe400078e0a00 */
[----:B------:R-:W-:Y:S02]  /*bd90*/  IMAD.IADD R3, R3, 0x1, R5 ;  /* 0x0000000103037824 */ /* 0x000fe400078e0205 */
[----:B------:R-:W-:-:S04]  /*bda0*/  IMAD R0, R7, R0, R17 ;  /* 0x0000000007007224 */ /* 0x000fc800078e0211 */
[----:B------:R-:W-:Y:S01]  /*bdb0*/  IMAD.WIDE.U32 R2, R0, UR4, R2 ;  /* 0x0000000400027c25 */ /* 0x000fe2000f8e0002 */
[----:B------:R-:W-:-:S05]  /*bdc0*/  SHF.R.S32.HI R5, RZ, 0x1f, R0 ;  /* 0x0000001fff057819 */ /* 0x000fca0000011400 */
[----:B------:R-:W-:-:S04]  /*bdd0*/  IMAD R5, R5, UR4, RZ ;  /* 0x0000000405057c24 */ /* 0x000fc8000f8e02ff */
[----:B------:R-:W-:Y:S01]  /*bde0*/  IMAD R5, R0, UR5, R5 ;  /* 0x0000000500057c24 */ /* 0x000fe2000f8e0205 */
[----:B------:R-:W-:Y:S02]  /*bdf0*/  ULDC.64 UR4, c[0x0][0x280] ;  /* 0x0000a00000047ab9 */ /* 0x000fe40000000a00 */
[----:B------:R-:W-:Y:S01]  /*be00*/  LEA R0, P0, R2, UR4, 0x1 ;  /* 0x0000000402007c11 */ /* 0x000fe2000f8008ff */
[----:B------:R-:W-:Y:S01]  /*be10*/  ULDC UR4, c[0x0][0x2b8] ;  /* 0x0000ae0000047ab9 */ /* 0x000fe20000000800 */
[----:B------:R-:W-:-:S04]  /*be20*/  IADD3 R5, R3, R5, RZ ;  /* 0x0000000503057210 */ /* 0x000fc80007ffe0ff */
[----:B------:R-:W-:Y:S01]  /*be30*/  LEA.HI.X R5, R2, UR5, R5, 0x1, P0 ;  /* 0x0000000502057c11 */ /* 0x000fe200080f0c05 */
[----:B------:R-:W-:Y:S01]  /*be40*/  UMOV UR5, 0xffffffff ;  /* 0xffffffff00057882 */ /* 0x000fe20000000000 */
[----:B------:R-:W-:Y:S02]  /*be50*/  ISETP.GE.AND P0, PT, R20, UR4, PT ;  /* 0x0000000414007c0c */ /* 0x000fe4000bf06270 */
[----:B------:R-:W-:Y:S11]  /*be60*/  BRA.DIV UR5, `(.L_x_1184) ;  /* 0x0000004205c87947 */ /* 0x000ff6000b800000 */
[----:B------:R-:W2:Y:S01]  /*be70*/  LDL.LU R2, [R1+0x8] ;  /* 0x0000080001027983 */ /* 0x000ea20000300800 */
[----:B------:R-:W2:Y:S03]  /*be80*/  LDC R3, c[0x0][0x448] ;  /* 0x00011200ff037b82 */ /* 0x000ea60000000800 */
[----:B------:R-:W0:Y:S01]  /*be90*/  SHFL.IDX PT, R10, R0, RZ, 0x181f ;  /* 0x00181fff000a7589 */ /* 0x000e2200000e0000 */
[----:B------:R-:W-:-:S03]  /*bea0*/  IMAD.IADD R4, R21, 0x1, R4 ;  /* 0x0000000115047824 */ /* 0x000fc600078e0204 */
[----:B------:R-:W-:Y:S01]  /*beb0*/  SHFL.IDX PT, R7, R0, 0x1, 0x181f ;  /* 0x00381f0000077f89 */ /* 0x000fe200000e0000 */
[----:B------:R-:W-:-:S03]  /*bec0*/  VIADD R8, R4, 0x10 ;  /* 0x0000001004087836 */ /* 0x000fc60000000000 */
[----:B------:R-:W-:Y:S04]  /*bed0*/  SHFL.IDX PT, R11, R0, 0x2, 0x181f ;  /* 0x00581f00000b7f89 */ /* 0x000fe800000e0000 */
[----:B------:R-:W-:Y:S01]  /*bee0*/  SHFL.IDX PT, R12, R0, 0x3, 0x181f ;  /* 0x00781f00000c7f89 */ /* 0x000fe200000e0000 */
[----:B------:R-:W-:Y:S01]  /*bef0*/  LOP3.LUT R23, R23, 0xffffdfff, RZ, 0xc0, !PT ;  /* 0xffffdfff17177812 */ /* 0x000fe200078ec0ff */
[----:B--2---:R-:W-:Y:S02]  /*bf00*/  IMAD R6, R2, R3, RZ ;  /* 0x0000000302067224 */ /* 0x004fe400078e02ff */
[----:B------:R-:W1:Y:S03]  /*bf10*/  SHFL.IDX PT, R3, R5, RZ, 0x181f ;  /* 0x00181fff05037589 */ /* 0x000e6600000e0000 */
[-C--:B------:R-:W-:Y:S01]  /*bf20*/  ISETP.GE.AND P6, PT, R4, R6.reuse, PT ;  /* 0x000000060400720c */ /* 0x080fe20003fc6270 */
[----:B------:R-:W2:Y:S01]  /*bf30*/  SHFL.IDX PT, R2, R5, 0x1, 0x181f ;  /* 0x00381f0005027f89 */ /* 0x000ea200000e0000 */
[----:B------:R-:W-:-:S11]  /*bf40*/  ISETP.GE.AND P5, PT, R8, R6, PT ;  /* 0x000000060800720c */ /* 0x000fd60003fa6270 */
[----:B0-----:R-:W-:-:S05]  /*bf50*/  @!P6 LEA R10, P1, R20, R10, 0x1 ;  /* 0x0000000a140ae211 */ /* 0x001fca00078208ff */
[----:B-1----:R-:W-:Y:S01]  /*bf60*/  @!P6 IMAD.X R3, RZ, RZ, R3, P1 ;  /* 0x000000ffff03e224 */ /* 0x002fe200008e0603 */
[----:B------:R-:W-:Y:S01]  /*bf70*/  @!P5 LEA R7, P1, R20, R7, 0x1 ;  /* 0x000000071407d211 */ /* 0x000fe200078208ff */
[----:B------:R-:W-:-:S04]  /*bf80*/  VIADD R8, R4, 0x20 ;  /* 0x0000002004087836 */ /* 0x000fc80000000000 */
[----:B--2---:R-:W-:Y:S02]  /*bf90*/  @!P5 IMAD.X R9, RZ, RZ, R2, P1 ;  /* 0x000000ffff09d224 */ /* 0x004fe400008e0602 */
[----:B------:R-:W0:Y:S01]  /*bfa0*/  SHFL.IDX PT, R2, R5, 0x2, 0x181f ;  /* 0x00581f0005027f89 */ /* 0x000e2200000e0000 */
[----:B------:R-:W-:-:S13]  /*bfb0*/  ISETP.GE.AND P3, PT, R8, R6, PT ;  /* 0x000000060800720c */ /* 0x000fda0003f66270 */
[----:B------:R-:W-:-:S05]  /*bfc0*/  @!P3 LEA R11, P1, R20, R11, 0x1 ;  /* 0x0000000b140bb211 */ /* 0x000fca00078208ff */
[----:B0-----:R-:W-:Y:S02]  /*bfd0*/  @!P3 IMAD.X R8, RZ, RZ, R2, P1 ;  /* 0x000000ffff08b224 */ /* 0x001fe400008e0602 */
[----:B------:R-:W-:-:S05]  /*bfe0*/  VIADD R2, R4, 0x30 ;  /* 0x0000003004027836 */ /* 0x000fca0000000000 */
[----:B------:R-:W-:Y:S01]  /*bff0*/  ISETP.GE.AND P2, PT, R2, R6, PT ;  /* 0x000000060200720c */ /* 0x000fe20003f46270 */
[----:B------:R-:W-:-:S05]  /*c000*/  VIADD R2, R4, 0x40 ;  /* 0x0000004004027836 */ /* 0x000fca0000000000 */
[----:B------:R-:W-:Y:S02]  /*c010*/  ISETP.GE.AND P4, PT, R2, R6, PT ;  /* 0x000000060200720c */ /* 0x000fe40003f86270 */
[----:B------:R-:W0:Y:S05]  /*c020*/  SHFL.IDX PT, R2, R5, 0x3, 0x181f ;  /* 0x00781f0005027f89 */ /* 0x000e2a00000e0000 */
[----:B------:R-:W-:Y:S02]  /*c030*/  @!P2 LEA R14, P1, R20, R12, 0x1 ;  /* 0x0000000c140ea211 */ /* 0x000fe400078208ff */
[----:B------:R-:W1:Y:S03]  /*c040*/  SHFL.IDX PT, R12, R0, 0x4, 0x181f ;  /* 0x00981f00000c7f89 */ /* 0x000e6600000e0000 */
[----:B0-----:R-:W-:-:S02]  /*c050*/  @!P2 IMAD.X R13, RZ, RZ, R2, P1 ;  /* 0x000000ffff0da224 */ /* 0x001fc400008e0602 */
[----:B------:R-:W0:Y:S01]  /*c060*/  SHFL.IDX PT, R2, R5, 0x4, 0x181f ;  /* 0x00981f0005027f89 */ /* 0x000e2200000e0000 */
[----:B-1----:R-:W-:Y:S02]  /*c070*/  @!P4 LEA R15, P1, R20, R12, 0x1 ;  /* 0x0000000c140fc211 */ /* 0x002fe400078208ff */
[----:B------:R-:W-:-:S04]  /*c080*/  @P6 LOP3.LUT R23, R23, 0x2000, RZ, 0xfc, !PT ;  /* 0x0000200017176812 */ /* 0x000fc800078efcff */
[----:B------:R-:W-:Y:S01]  /*c090*/  LOP3.LUT R23, R23, 0xffffefff, RZ, 0xc0, !PT ;  /* 0xffffefff17177812 */ /* 0x000fe200078ec0ff */
[----:B0-----:R-:W-:Y:S02]  /*c0a0*/  @!P4 IMAD.X R12, RZ, RZ, R2, P1 ;  /* 0x000000ffff0cc224 */ /* 0x001fe400008e0602 */
[----:B------:R-:W-:-:S05]  /*c0b0*/  @!P6 IMAD.MOV.U32 R2, RZ, RZ, R10 ;  /* 0x000000ffff02e224 */ /* 0x000fca00078e000a */
[----:B------:R0:W-:Y:S01]  /*c0c0*/  @!P6 LDGSTS.E.BYPASS.LTC128B.128 [R26+0x18400], desc[UR36][R2.64], !P0 ;  /* 0x18400000021aefae */ /* 0x0001e2000c101d64 */
[----:B------:R-:W-:Y:S01]  /*c0d0*/  @P5 LOP3.LUT R23, R23, 0x1000, RZ, 0xfc, !PT ;  /* 0x0000100017175812 */ /* 0x000fe200078efcff */
[----:B0-----:R-:W-:Y:S02]  /*c0e0*/  @!P5 IMAD.MOV.U32 R2, RZ, RZ, R7 ;  /* 0x000000ffff02d224 */ /* 0x001fe400078e0007 */
[----:B------:R-:W-:-:S05]  /*c0f0*/  @!P5 IMAD.MOV.U32 R3, RZ, RZ, R9 ;  /* 0x000000ffff03d224 */ /* 0x000fca00078e0009 */
[----:B------:R0:W-:Y:S01]  /*c100*/  @!P5 LDGSTS.E.BYPASS.LTC128B.128 [R26+0x18c00], desc[UR36][R2.64], !P0 ;  /* 0x18c00000021adfae */ /* 0x0001e2000c101d64 */
[----:B------:R-:W-:-:S03]  /*c110*/  LOP3.LUT R23, R23, 0xfffff7ff, RZ, 0xc0, !PT ;  /* 0xfffff7ff17177812 */ /* 0x000fc600078ec0ff */
[----:B------:R-:W1:Y:S01]  /*c120*/  SHFL.IDX PT, R9, R0, 0x5, 0x181f ;  /* 0x00b81f0000097f89 */ /* 0x000e6200000e0000 */
[----:B0-----:R-:W-:Y:S02]  /*c130*/  @!P3 IMAD.MOV.U32 R2, RZ, RZ, R11 ;  /* 0x000000ffff02b224 */ /* 0x001fe400078e000b */
[----:B------:R-:W-:Y:S01]  /*c140*/  @!P3 IMAD.MOV.U32 R3, RZ, RZ, R8 ;  /* 0x000000ffff03b224 */ /* 0x000fe200078e0008 */
[----:B------:R-:W-:-:S04]  /*c150*/  @P3 LOP3.LUT R23, R23, 0x800, RZ, 0xfc, !PT ;  /* 0x0000080017173812 */ /* 0x000fc800078efcff */
[----:B------:R0:W-:Y:S04]  /*c160*/  @!P3 LDGSTS.E.BYPASS.LTC128B.128 [R26+0x19400], desc[UR36][R2.64], !P0 ;  /* 0x19400000021abfae */ /* 0x0001e8000c101d64 */
[----:B------:R-:W2:Y:S01]  /*c170*/  SHFL.IDX PT, R8, R5, 0x5, 0x181f ;  /* 0x00b81f0005087f89 */ /* 0x000ea200000e0000 */
[----:B0-----:R-:W-:Y:S01]  /*c180*/  IADD3 R2, R4, 0x50, RZ ;  /* 0x0000005004027810 */ /* 0x001fe20007ffe0ff */
[----:B------:R-:W-:Y:S02]  /*c190*/  @!P2 IMAD.MOV.U32 R3, RZ, RZ, R13 ;  /* 0x000000ffff03a224 */ /* 0x000fe400078e000d */
[----:B------:R-:W0:Y:S01]  /*c1a0*/  SHFL.IDX PT, R7, R0, 0x6, 0x181f ;  /* 0x00d81f0000077f89 */ /* 0x000e2200000e0000 */
[----:B------:R-:W-:Y:S01]  /*c1b0*/  ISETP.GE.AND P3, PT, R2, R6, PT ;  /* 0x000000060200720c */ /* 0x000fe20003f66270 */
[----:B------:R-:W-:Y:S01]  /*c1c0*/  @!P2 IMAD.MOV.U32 R2, RZ, RZ, R14 ;  /* 0x000000ffff02a224 */ /* 0x000fe200078e000e */
[----:B------:R-:W-:-:S04]  /*c1d0*/  LOP3.LUT R23, R23, 0xfffffdff, RZ, 0xc0, !PT ;  /* 0xfffffdff17177812 */ /* 0x000fc800078ec0ff */
[----:B------:R3:W-:Y:S01]  /*c1e0*/  @!P2 LDGSTS.E.BYPASS.LTC128B.128 [R26+0x19c00], desc[UR36][R2.64], !P0 ;  /* 0x19c00000021aafae */ /* 0x0007e2000c101d64 */
[----:B------:R-:W-:-:S03]  /*c1f0*/  @P2 LOP3.LUT R23, R23, 0x200, RZ, 0xfc, !PT ;  /* 0x0000020017172812 */ /* 0x000fc600078efcff */
[----:B---3--:R-:W3:Y:S01]  /*c200*/  SHFL.IDX PT, R2, R5, 0x6, 0x181f ;  /* 0x00d81f0005027f89 */ /* 0x008ee200000e0000 */
[----:B------:R-:W-:-:S05]  /*c210*/  VIADD R3, R4, 0x60 ;  /* 0x0000006004037836 */ /* 0x000fca0000000000 */
[----:B------:R-:W-:Y:S02]  /*c220*/  ISETP.GE.AND P2, PT, R3, R6, PT ;  /* 0x000000060300720c */ /* 0x000fe40003f46270 */
[----:B-1----:R-:W-:-:S05]  /*c230*/  @!P3 LEA R9, P1, R20, R9, 0x1 ;  /* 0x000000091409b211 */ /* 0x002fca00078208ff */
[----:B--2---:R-:W-:-:S06]  /*c240*/  @!P3 IMAD.X R8, RZ, RZ, R8, P1 ;  /* 0x000000ffff08b224 */ /* 0x004fcc00008e0608 */
[----:B0-----:R-:W-:Y:S01]  /*c250*/  @!P2 LEA R7, P1, R20, R7, 0x1 ;  /* 0x000000071407a211 */ /* 0x001fe200078208ff */
[----:B------:R-:W-:-:S04]  /*c260*/  @!P4 IMAD.MOV.U32 R3, RZ, RZ, R12 ;  /* 0x000000ffff03c224 */ /* 0x000fc800078e000c */
[----:B---3--:R-:W-:Y:S02]  /*c270*/  @!P2 IMAD.X R10, RZ, RZ, R2, P1 ;  /* 0x000000ffff0aa224 */ /* 0x008fe400008e0602 */
[----:B------:R-:W-:-:S05]  /*c280*/  @!P4 IMAD.MOV.U32 R2, RZ, RZ, R15 ;  /* 0x000000ffff02c224 */ /* 0x000fca00078e000f */
[----:B------:R0:W-:Y:S01]  /*c290*/  @!P4 LDGSTS.E.BYPASS.LTC128B.128 [R26+0x1a400], desc[UR36][R2.64], !P0 ;  /* 0x1a400000021acfae */ /* 0x0001e2000c101d64 */
[----:B------:R-:W-:Y:S01]  /*c2a0*/  LOP3.LUT R23, R23, 0xfffffeff, RZ, 0xc0, !PT ;  /* 0xfffffeff17177812 */ /* 0x000fe200078ec0ff */
[----:B0-----:R-:W-:Y:S02]  /*c2b0*/  @!P3 IMAD.MOV.U32 R2, RZ, RZ, R9 ;  /* 0x000000ffff02b224 */ /* 0x001fe400078e0009 */
[----:B------:R-:W-:-:S05]  /*c2c0*/  @!P3 IMAD.MOV.U32 R3, RZ, RZ, R8 ;  /* 0x000000ffff03b224 */ /* 0x000fca00078e0008 */
[----:B------:R0:W-:Y:S04]  /*c2d0*/  @!P3 LDGSTS.E.BYPASS.LTC128B.128 [R26+0x1ac00], desc[UR36][R2.64], !P0 ;  /* 0x1ac00000021abfae */ /* 0x0001e8000c101d64 */
[----:B------:R-:W1:Y:S01]  /*c2e0*/  SHFL.IDX PT, R5, R5, 0x7, 0x181f ;  /* 0x00f81f0005057f89 */ /* 0x000e6200000e0000 */
[----:B0-----:R-:W-:Y:S02]  /*c2f0*/  @!P2 IMAD.MOV.U32 R2, RZ, RZ, R7 ;  /* 0x000000ffff02a224 */ /* 0x001fe400078e0007 */
[----:B------:R-:W-:Y:S01]  /*c300*/  @!P2 IMAD.MOV.U32 R3, RZ, RZ, R10 ;  /* 0x000000ffff03a224 */ /* 0x000fe200078e000a */
[----:B------:R-:W0:Y:S04]  /*c310*/  SHFL.IDX PT, R0, R0, 0x7, 0x181f ;  /* 0x00f81f0000007f89 */ /* 0x000e2800000e0000 */
[----:B------:R2:W-:Y:S01]  /*c320*/  @!P2 LDGSTS.E.BYPASS.LTC128B.128 [R26+0x1b400], desc[UR36][R2.64], !P0 ;  /* 0x1b400000021aafae */ /* 0x0005e2000c101d64 */
[----:B------:R-:W-:-:S04]  /*c330*/  @P4 LOP3.LUT R23, R23, 0x100, RZ, 0xfc, !PT ;  /* 0x0000010017174812 */ /* 0x000fc800078efcff */
[----:B------:R-:W-:-:S04]  /*c340*/  LOP3.LUT R23, R23, 0xffffff7f, RZ, 0xc0, !PT ;  /* 0xffffff7f17177812 */ /* 0x000fc800078ec0ff */
[----:B------:R-:W-:-:S04]  /*c350*/  @P3 LOP3.LUT R23, R23, 0x80, RZ, 0xfc, !PT ;  /* 0x0000008017173812 */ /* 0x000fc800078efcff */
[----:B------:R-:W-:-:S04]  /*c360*/  LOP3.LUT R23, R23, 0xffffffbf, RZ, 0xc0, !PT ;  /* 0xffffffbf17177812 */ /* 0x000fc800078ec0ff */
[----:B-12---:R-:W-:-:S07]  /*c370*/  @P2 LOP3.LUT R23, R23, 0x40, RZ, 0xfc, !PT ;  /* 0x0000004017172812 */ /* 0x006fce00078efcff */
.L_x_1280:
[----:B------:R-:W-:Y:S01]  /*c380*/  VIADD R4, R4, 0x70 ;  /* 0x0000007004047836 */ /* 0x000fe20000000000 */
[----:B------:R-:W-:-:S04]  /*c390*/  LOP3.LUT R23, R23, 0xffffbfff, RZ, 0xc0, !PT ;  /* 0xffffbfff17177812 */ /* 0x000fc800078ec0ff */
[----:B------:R-:W-:-:S13]  /*c3a0*/  ISETP.GE.AND P2, PT, R4, R6, PT ;  /* 0x000000060400720c */ /* 0x000fda0003f46270 */
[----:B0-----:R-:W-:Y:S02]  /*c3b0*/  @!P2 LEA R2, P1, R20, R0, 0x1 ;  /* 0x000000001402a211 */ /* 0x001fe400078208ff */
[----:B------:R-:W-:-:S03]  /*c3c0*/  @P2 LOP3.LUT R23, R23, 0x4000, RZ, 0xfc, !PT ;  /* 0x0000400017172812 */ /* 0x000fc600078efcff */
[----:B------:R-:W-:-:S05]  /*c3d0*/  @!P2 IMAD.X R3, RZ, RZ, R5, P1 ;  /* 0x000000ffff03a224 */ /* 0x000fca00008e0605 */
[----:B------:R-:W-:Y:S01]  /*c3e0*/  @!PT LDS RZ, [RZ] ;  /* 0x00000000fffff984 */ /* 0x000fe20000000800 */
[----:B------:R-:W-:Y:S01]  /*c3f0*/  @!PT LDS RZ, [RZ] ;  /* 0x00000000fffff984 */ /* 0x000fe20000000800 */
[----:B------:R-:W-:Y:S01]  /*c400*/  @!PT LDS RZ, [RZ] ;  /* 0x00000000fffff984 */ /* 0x000fe20000000800 */
[----:B------:R0:W-:Y:S01]  /*c410*/  @!P2 LDGSTS.E.BYPASS.LTC128B.128 [R26+0x1bc00], desc[UR36][R2.64], !P0 ;  /* 0x1bc00000021aafae */ /* 0x0001e2000c101d64 */
[----:B------:R-:W-:Y:S01]  /*c420*/  PLOP3.LUT P0, PT, PT, PT, PT, 0x80, 0x0 ;  /* 0x000000000000781c */ /* 0x000fe20003f0f070 */
[----:B------:R-:W-:-:S12]  /*c430*/  NOP ;  /* 0x0000000000007918 */ /* 0x000fd80000000000 */
.L_x_1185:
[----:B------:R-:W-:Y:S02]  /*c440*/  PLOP3.LUT P1, PT, P1, P0, PT, 0xa2, 0x0 ;  /* 0x000000000000781c */ /* 0x000fe40000f21472 */
[----:B------:R-:W-:-:S08]  /*c450*/  @P0 R2UR P1, UR4, R22 ;  /* 0x00000000160402ca */ /* 0x000fd00000020000 */
[----:B------:R-:W-:-:S05]  /*c460*/  @P0 PLOP3.LUT P0, PT, P1, PT, PT, 0x80, 0x0 ;  /* 0x000000000000081c */ /* 0x000fca0000f0f070 */
[----:B------:R-:W-:Y:S01]  /*c470*/  @!P1 SYNCS.ARRIVE.TRANS64.RED.A0T1 RZ, [UR4+0x32400], RZ ;  /* 0x032400ffffff99a7 */ /* 0x000fe20008200404 */
[----:B------:R-:W-:Y:S07]  /*c480*/  @!P1 ARRIVES.LDGSTSBAR.64.TRANSCNT [UR4+0x32400] ;  /* 0x03240000ff0099b0 */ /* 0x000fee0008000a84 */
[----:B------:R-:W-:Y:S05]  /*c490*/  @P0 BRA.U.ANY `(.L_x_1185) ;  /* 0xfffffffd00e80947 */ /* 0x000fea000393ffff */
[----:B------:R-:W-:Y:S01]  /*c4a0*/  NOP ;  /* 0x0000000000007918 */ /* 0x000fe20000000000 */
[----:B------:R-:W-:Y:S01]  /*c4b0*/  VIADD R0, R22, 0x22400 ;  /* 0x0002240016007836 */ /* 0x000fe20000000000 */
[----:B------:R1:W-:Y:S01]  /*c4c0*/  SYNCS.ARRIVE.TRANS64.A1T0 RZ, [R22+URZ+0x32400], RZ ;  /* 0x032400ff16ff79a7 */ /* 0x0003e2000810003f */
[----:B------:R-:W-:Y:S03]  /*c4d0*/  BSSY B6, `(.L_x_1186) ;  /* 0x0000013000067945 */ /* 0x000fe60003800000 */
[----:B------:R-:W-:-:S13]  /*c4e0*/  LOP3.LUT P0, RZ, R0, 0x3ff, RZ, 0xc0, !PT ;  /* 0x000003ff00ff7812 */ /* 0x000fda000780c0ff */
[----:B-1----:R-:W-:Y:S05]  /*c4f0*/  @!P0 BRA `(.L_x_1187) ;  /* 0x0000000000408947 */ /* 0x002fea0003800000 */
[----:B0-----:R-:W-:Y:S01]  /*c500*/  MOV R2, 0x0 ;  /* 0x0000000000027802 */ /* 0x001fe20000000f00 */
[----:B------:R-:W-:Y:S01]  /*c510*/  ULDC.64 UR6, c[0x4][0x98] ;  /* 0x0100260000067ab9 */ /* 0x000fe20000000a00 */
[----:B------:R-:W-:Y:S01]  /*c520*/  ULDC.64 UR8, c[0x4][0xa0] ;  /* 0x0100280000087ab9 */ /* 0x000fe20000000a00 */
[----:B------:R-:W-:Y:S01]  /*c530*/  ULDC.64 UR4, c[0x4][0x28] ;  /* 0x01000a0000047ab9 */ /* 0x000fe20000000a00 */
[----:B------:R-:W-:Y:S01]  /*c540*/  IMAD.U32 R4, RZ, RZ, UR6 ;  /* 0x00000006ff047e24 */ /* 0x000fe2000f8e00ff */
[----:B------:R-:W-:Y:S01]  /*c550*/  MOV R6, UR8 ;  /* 0x0000000800067c02 */ /* 0x000fe20008000f00 */
        /* <DEDUP_REMOVED lines=9> */
[----:B0-----:R-:W-:Y:S05]  /*c5f0*/  CALL.ABS.NOINC R2 ;  /* 0x0000000002007343 */ /* 0x001fea0003c00000 */
.L_x_1187:
[----:B------:R-:W-:Y:S05]  /*c600*/  BSYNC B6 ;  /* 0x0000000000067941 */ /* 0x000fea0003800000 */
.L_x_1186:
[----:B------:R-:W2:Y:S01]  /*c610*/  LDL.LU R21, [R1+0x4] ;  /* 0x0000040001157983 */ /* 0x000ea20000300800 */
[----:B0-----:R-:W0:Y:S01]  /*c620*/  LDC R2, c[0x0][0x448] ;  /* 0x00011200ff027b82 */ /* 0x001e220000000800 */
[----:B------:R-:W-:Y:S02]  /*c630*/  ULDC.64 UR4, c[0x0][0x398] ;  /* 0x0000e60000047ab9 */ /* 0x000fe40000000a00 */
[----:B------:R-:W3:Y:S01]  /*c640*/  LDL.LU R20, [R1+0xc] ;  /* 0x00000c0001147983 */ /* 0x000ee20000300800 */
[----:B0-----:R-:W-:-:S13]  /*c650*/  ISETP.NE.AND P6, PT, R2, 0x1, PT ;  /* 0x000000010200780c */ /* 0x001fda0003fc5270 */
[----:B------:R-:W0:Y:S08]  /*c660*/  @P6 LDC R3, c[0x0][0x44c] ;  /* 0x00011300ff036b82 */ /* 0x000e300000000800 */
[----:B------:R-:W1:Y:S01]  /*c670*/  @P6 LDC R2, c[0x0][0x450] ;  /* 0x00011400ff026b82 */ /* 0x000e620000000800 */
[----:B------:R-:W-:Y:S02]  /*c680*/  IMAD.MOV.U32 R0, RZ, RZ, R17 ;  /* 0x000000ffff007224 */ /* 0x000fe400078e0011 */
[----:B0-----:R-:W-:-:S05]  /*c690*/  @P6 IMAD.HI.U32 R3, R17, R3, RZ ;  /* 0x0000000311036227 */ /* 0x001fca00078e00ff */
[----:B-1----:R-:W-:Y:S01]  /*c6a0*/  @P6 SHF.R.U32.HI R0, RZ, R2, R3 ;  /* 0x00000002ff006219 */ /* 0x002fe20000011603 */
[----:B------:R-:W-:Y:S01]  /*c6b0*/  IMAD.WIDE.U32 R2, R35, UR4, RZ ;  /* 0x0000000423027c25 */ /* 0x000fe2000f8e00ff */
[----:B------:R-:W0:Y:S02]  /*c6c0*/  S2R R7, SR_TID.X ;  /* 0x0000000000077919 */ /* 0x000e240000002100 */
[----:B------:R-:W-:Y:S01]  /*c6d0*/  SHF.R.S32.HI R5, RZ, 0x1f, R0 ;  /* 0x0000001fff057819 */ /* 0x000fe20000011400 */
[----:B0-----:R-:W-:-:S05]  /*c6e0*/  IMAD.SHL.U32 R6, R7, 0x8, RZ ;  /* 0x0000000807067824 */ /* 0x001fca00078e00ff */
[----:B------:R-:W-:Y:S01]  /*c6f0*/  LOP3.LUT R6, R6, 0x38, RZ, 0xc0, !PT ;  /* 0x0000003806067812 */ /* 0x000fe200078ec0ff */
[----:B--2---:R-:W-:-:S04]  /*c700*/  IMAD R4, R21, UR4, RZ ;  /* 0x0000000415047c24 */ /* 0x004fc8000f8e02ff */
[----:B------:R-:W-:Y:S01]  /*c710*/  IMAD R4, R35, UR5, R4 ;  /* 0x0000000523047c24 */ /* 0x000fe2000f8e0204 */
[----:B------:R-:W-:-:S03]  /*c720*/  ULDC.64 UR4, c[0x0][0x3d8] ;  /* 0x0000f60000047ab9 */ /* 0x000fc60000000a00 */
[----:B------:R-:W-:Y:S02]  /*c730*/  IMAD.IADD R3, R3, 0x1, R4 ;  /* 0x0000000103037824 */ /* 0x000fe400078e0204 */
[----:B------:R-:W-:Y:S02]  /*c740*/  IMAD R4, R28, UR4, RZ ;  /* 0x000000041c047c24 */ /* 0x000fe4000f8e02ff */
[----:B------:R-:W-:-:S04]  /*c750*/  IMAD.WIDE.U32 R2, R18, UR4, R2 ;  /* 0x0000000412027c25 */ /* 0x000fc8000f8e0002 */
[----:B------:R-:W-:Y:S01]  /*c760*/  IMAD R4, R18, UR5, R4 ;  /* 0x0000000512047c24 */ /* 0x000fe2000f8e0204 */
[----:B------:R-:W-:-:S03]  /*c770*/  ULDC.64 UR4, c[0x0][0x3e0] ;  /* 0x0000f80000047ab9 */ /* 0x000fc60000000a00 */
[----:B------:R-:W-:Y:S02]  /*c780*/  IMAD.IADD R3, R3, 0x1, R4 ;  /* 0x0000000103037824 */ /* 0x000fe400078e0204 */
[----:B---3--:R-:W-:Y:S02]  /*c790*/  IMAD R4, R20, UR4, RZ ;  /* 0x0000000414047c24 */ /* 0x008fe4000f8e02ff */
[----:B------:R-:W-:Y:S01]  /*c7a0*/  IMAD.WIDE.U32 R2, R34, UR4, R2 ;  /* 0x0000000422027c25 */ /* 0x000fe2000f8e0002 */
[----:B------:R-:W-:-:S03]  /*c7b0*/  ULDC UR4, c[0x0][0x448] ;  /* 0x0001120000047ab9 */ /* 0x000fc60000000800 */
[----:B------:R-:W-:-:S04]  /*c7c0*/  IMAD R4, R34, UR5, R4 ;  /* 0x0000000522047c24 */ /* 0x000fc8000f8e0204 */
[----:B------:R-:W-:Y:S02]  /*c7d0*/  IMAD.IADD R3, R3, 0x1, R4 ;  /* 0x0000000103037824 */ /* 0x000fe400078e0204 */
[----:B------:R-:W-:-:S04]  /*c7e0*/  IMAD.MOV R4, RZ, RZ, -R0 ;  /* 0x000000ffff047224 */ /* 0x000fc800078e0a00 */
[----:B------:R-:W-:Y:S01]  /*c7f0*/  IMAD R4, R4, UR4, R17 ;  /* 0x0000000404047c24 */ /* 0x000fe2000f8e0211 */
[----:B------:R-:W-:Y:S02]  /*c800*/  ULDC.64 UR4, c[0x0][0x3d0] ;  /* 0x0000f40000047ab9 */ /* 0x000fe40000000a00 */
[----:B------:R-:W-:Y:S02]  /*c810*/  IMAD R5, R5, UR4, RZ ;  /* 0x0000000405057c24 */ /* 0x000fe4000f8e02ff */
[----:B------:R-:W-:-:S04]  /*c820*/  IMAD.WIDE.U32 R2, R0, UR4, R2 ;  /* 0x0000000400027c25 */ /* 0x000fc8000f8e0002 */
[----:B------:R-:W-:Y:S01]  /*c830*/  IMAD R5, R0, UR5, R5 ;  /* 0x0000000500057c24 */ /* 0x000fe2000f8e0205 */
[----:B------:R-:W-:Y:S01]  /*c840*/  SHF.R.S32.HI R0, RZ, 0x1f, R4 ;  /* 0x0000001fff007819 */ /* 0x000fe20000011404 */
[----:B------:R-:W-:Y:S02]  /*c850*/  ULDC.64 UR4, c[0x0][0x3c8] ;  /* 0x0000f20000047ab9 */ /* 0x000fe40000000a00 */
[----:B------:R-:W-:Y:S02]  /*c860*/  IMAD.IADD R3, R3, 0x1, R5 ;  /* 0x0000000103037824 */ /* 0x000fe400078e0205 */
[----:B------:R-:W-:Y:S02]  /*c870*/  IMAD R0, R0, UR4, RZ ;  /* 0x0000000400007c24 */ /* 0x000fe4000f8e02ff */
[----:B------:R-:W-:Y:S02]  /*c880*/  IMAD.SHL.U32 R20, R7, 0x8, RZ ;  /* 0x0000000807147824 */ /* 0x000fe400078e00ff */
[----:B------:R-:W-:-:S02]  /*c890*/  IMAD R0, R4, UR5, R0 ;  /* 0x0000000504007c24 */ /* 0x000fc4000f8e0200 */
[----:B------:R-:W-:Y:S01]  /*c8a0*/  IMAD.WIDE.U32 R2, R4, UR4, R2 ;  /* 0x0000000404027c25 */ /* 0x000fe2000f8e0002 */
[----:B------:R-:W-:Y:S01]  /*c8b0*/  ULDC.64 UR4, c[0x0][0x390] ;  /* 0x0000e40000047ab9 */ /* 0x000fe20000000a00 */
[----:B------:R-:W-:Y:S02]  /*c8c0*/  LOP3.LUT R20, R20, 0x38, RZ, 0xc0, !PT ;  /* 0x0000003814147812 */ /* 0x000fe400078ec0ff */
[----:B------:R-:W-:Y:S01]  /*c8d0*/  IMAD.IADD R4, R3, 0x1, R0 ;  /* 0x0000000103047824 */ /* 0x000fe200078e0200 */
[----:B------:R-:W-:Y:S01]  /*c8e0*/  LEA R0, P0, R2, UR4, 0x1 ;  /* 0x0000000402007c11 */ /* 0x000fe2000f8008ff */
[----:B------:R-:W-:Y:S01]  /*c8f0*/  ULDC UR4, c[0x0][0x3b8] ;  /* 0x0000ee0000047ab9 */ /* 0x000fe20000000800 */
[C---:B------:R-:W-:Y:S02]  /*c900*/  LOP3.LUT R9, R20.reuse, 0x40, RZ, 0xfc, !PT ;  /* 0x0000004014097812 */ /* 0x040fe400078efcff */
[C---:B------:R-:W-:Y:S02]  /*c910*/  LOP3.LUT R8, R20.reuse, 0x80, RZ, 0xfc, !PT ;  /* 0x0000008014087812 */ /* 0x040fe400078efcff */
[----:B------:R-:W-:-:S02]  /*c920*/  LOP3.LUT R7, R20, 0xc0, RZ, 0xfc, !PT ;  /* 0x000000c014077812 */ /* 0x000fc400078efcff */
[----:B------:R-:W-:Y:S01]  /*c930*/  LEA.HI.X R4, R2, UR5, R4, 0x1, P0 ;  /* 0x0000000502047c11 */ /* 0x000fe200080f0c04 */
[----:B------:R-:W-:Y:S01]  /*c940*/  UMOV UR5, 0xffffffff ;  /* 0xffffffff00057882 */ /* 0x000fe20000000000 */
[----:B------:R-:W-:Y:S02]  /*c950*/  ISETP.GE.AND P4, PT, R6, UR4, PT ;  /* 0x0000000406007c0c */ /* 0x000fe4000bf86270 */
[----:B------:R-:W-:Y:S02]  /*c960*/  ISETP.GE.AND P3, PT, R9, UR4, PT ;  /* 0x0000000409007c0c */ /* 0x000fe4000bf66270 */
[----:B------:R-:W-:Y:S02]  /*c970*/  ISETP.GE.AND P2, PT, R8, UR4, PT ;  /* 0x0000000408007c0c */ /* 0x000fe4000bf46270 */
[----:B------:R-:W-:Y:S01]  /*c980*/  ISETP.GE.AND P1, PT, R7, UR4, PT ;  /* 0x0000000407007c0c */ /* 0x000fe2000bf26270 */
[----:B------:R-:W-:-:S12]  /*c990*/  BRA.DIV UR5, `(.L_x_1188) ;  /* 0x0000004205c47947 */ /* 0x000fd8000b800000 */
[----:B------:R-:W0:Y:S01]  /*c9a0*/  SHFL.IDX PT, R3, R0, RZ, 0x181f ;  /* 0x00181fff00037589 */ /* 0x000e2200000e0000 */
[C---:B------:R-:W-:Y:S02]  /*c9b0*/  LOP3.LUT P6, RZ, R23.reuse, 0x2000, RZ, 0xc0, !PT ;  /* 0x0000200017ff7812 */ /* 0x040fe400078cc0ff */
[----:B------:R-:W-:Y:S01]  /*c9c0*/  LOP3.LUT P5, RZ, R23, 0x1000, RZ, 0xc0, !PT ;  /* 0x0000100017ff7812 */ /* 0x000fe200078ac0ff */
[----:B------:R-:W1:Y:S04]  /*c9d0*/  SHFL.IDX PT, R2, R4, RZ, 0x181f ;  /* 0x00181fff04027589 */ /* 0x000e6800000e0000 */
[----:B------:R-:W-:Y:S04]  /*c9e0*/  SHFL.IDX PT, R5, R4, 0x1, 0x181f ;  /* 0x00381f0004057f89 */ /* 0x000fe800000e0000 */
[----:B------:R-:W-:Y:S02]  /*c9f0*/  SHFL.IDX PT, R14, R0, 0x7, 0x181f ;  /* 0x00f81f00000e7f89 */ /* 0x000fe400000e0000 */
[----:B0-----:R-:W-:-:S05]  /*ca00*/  @!P6 LEA R3, P0, R6, R3, 0x1 ;  /* 0x000000030603e211 */ /* 0x001fca00078008ff */
[----:B-1----:R-:W-:-:S05]  /*ca10*/  @!P6 IMAD.X R2, RZ, RZ, R2, P0 ;  /* 0x000000ffff02e224 */ /* 0x002fca00000e0602 */
[----:B------:R-:W-:-:S04]  /*ca20*/  @!P6 LOP3.LUT R3, R3, R2, RZ, 0x3c, !PT ;  /* 0x000000020303e212 */ /* 0x000fc800078e3cff */
[----:B------:R-:W-:-:S04]  /*ca30*/  @!P6 LOP3.LUT R2, R3, R2, RZ, 0x3c, !PT ;  /* 0x000000020302e212 */ /* 0x000fc800078e3cff */
[----:B------:R-:W-:-:S05]  /*ca40*/  @!P6 LOP3.LUT R3, R3, R2, RZ, 0x3c, !PT ;  /* 0x000000020303e212 */ /* 0x000fca00078e3cff */
[----:B------:R-:W-:Y:S04]  /*ca50*/  @!P6 LDGSTS.E.BYPASS.LTC128B.128 [R26+0x22400], desc[UR36][R2.64], !P4 ;  /* 0x22400000021aefae */ /* 0x000fe8000e101d64 */
[----:B------:R-:W-:Y:S04]  /*ca60*/  @!P6 LDGSTS.E.BYPASS.LTC128B.128 [R26+0x26400], desc[UR36][R2.64+0x80], !P3 ;  /* 0x26400080021aefae */ /* 0x000fe8000d901d64 */
[----:B------:R-:W-:Y:S04]  /*ca70*/  @!P6 LDGSTS.E.BYPASS.LTC128B.128 [R26+0x2a400], desc[UR36][R2.64+0x100], !P2 ;  /* 0x2a400100021aefae */ /* 0x000fe8000d101d64 */
[----:B------:R0:W-:Y:S01]  /*ca80*/  @!P6 LDGSTS.E.BYPASS.LTC128B.128 [R26+0x2e400], desc[UR36][R2.64+0x180], !P1 ;  /* 0x2e400180021aefae */ /* 0x0001e2000c901d64 */
[----:B------:R-:W-:-:S02]  /*ca90*/  LOP3.LUT P6, RZ, R23, 0x80, RZ, 0xc0, !PT ;  /* 0x0000008017ff7812 */ /* 0x000fc400078cc0ff */
[----:B------:R-:W-:Y:S01]  /*caa0*/  LOP3.LUT R23, R23, 0xfff7ffff, RZ, 0xc0, !PT ;  /* 0xfff7ffff17177812 */ /* 0x000fe200078ec0ff */
[----:B0-----:R-:W0:Y:S10]  /*cab0*/  SHFL.IDX PT, R2, R0, 0x1, 0x181f ;  /* 0x00381f0000027f89 */ /* 0x001e3400000e0000 */
[----:B------:R-:W-:-:S04]  /*cac0*/  @P6 LOP3.LUT R23, R23, 0x80000, RZ, 0xfc, !PT ;  /* 0x0008000017176812 */ /* 0x000fc800078efcff */
[----:B------:R-:W-:Y:S02]  /*cad0*/  LOP3.LUT P6, RZ, R23, 0x200, RZ, 0xc0, !PT ;  /* 0x0000020017ff7812 */ /* 0x000fe400078cc0ff */
[----:B0-----:R-:W-:-:S04]  /*cae0*/  @!P5 LEA R2, P0, R6, R2, 0x1 ;  /* 0x000000020602d211 */ /* 0x001fc800078008ff */
[----:B------:R-:W-:Y:S02]  /*caf0*/  @!P5 IADD3.X R3, RZ, R5, RZ, P0, !PT ;  /* 0x00000005ff03d210 */ /* 0x000fe400007fe4ff */
[----:B------:R-:W-:Y:S04]  /*cb00*/  SHFL.IDX PT, R5, R4, 0x2, 0x181f ;  /* 0x00581f0004057f89 */ /* 0x000fe800000e0000 */
        /* <DEDUP_REMOVED lines=8> */
[C---:B------:R-:W-:Y:S02]  /*cb90*/  LOP3.LUT P5, RZ, R23.reuse, 0x100, RZ, 0xc0, !PT ;  /* 0x0000010017ff7812 */ /* 0x040fe400078ac0ff */
[----:B------:R-:W-:-:S11]  /*cba0*/  LOP3.LUT R23, R23, 0xffefffff, RZ, 0xc0, !PT ;  /* 0xffefffff17177812 */ /* 0x000fd600078ec0ff */
[----:B------:R-:W-:-:S04]  /*cbb0*/  @P5 LOP3.LUT R23, R23, 0x100000, RZ, 0xfc, !PT ;  /* 0x0010000017175812 */ /* 0x000fc800078efcff */
[----:B------:R-:W-:-:S13]  /*cbc0*/  LOP3.LUT P5, RZ, R23, 0x800, RZ, 0xc0, !PT ;  /* 0x0000080017ff7812 */ /* 0x000fda00078ac0ff */
[----:B0-----:R-:W-:-:S05]  /*cbd0*/  @!P5 LEA R2, P0, R6, R2, 0x1 ;  /* 0x000000020602d211 */ /* 0x001fca00078008ff */
[----:B------:R-:W-:Y:S02]  /*cbe0*/  @!P5 IMAD.X R3, RZ, RZ, R5, P0 ;  /* 0x000000ffff03d224 */ /* 0x000fe400000e0605 */
[----:B------:R-:W-:Y:S04]  /*cbf0*/  SHFL.IDX PT, R5, R4, 0x3, 0x181f ;  /* 0x00781f0004057f89 */ /* 0x000fe800000e0000 */
[----:B------:R-:W-:Y:S04]  /*cc00*/  @!P5 LDGSTS.E.BYPASS.LTC128B.128 [R26+0x23400], desc[UR36][R2.64], !P4 ;  /* 0x23400000021adfae */ /* 0x000fe8000e101d64 */
[----:B------:R-:W-:Y:S04]  /*cc10*/  @!P5 LDGSTS.E.BYPASS.LTC128B.128 [R26+0x27400], desc[UR36][R2.64+0x80], !P3 ;  /* 0x27400080021adfae */ /* 0x000fe8000d901d64 */
[----:B------:R-:W-:Y:S04]  /*cc20*/  @!P5 LDGSTS.E.BYPASS.LTC128B.128 [R26+0x2b400], desc[UR36][R2.64+0x100], !P2 ;  /* 0x2b400100021adfae */ /* 0x000fe8000d101d64 */
[----:B------:R0:W-:Y:S01]  /*cc30*/  @!P5 LDGSTS.E.BYPASS.LTC128B.128 [R26+0x2f400], desc[UR36][R2.64+0x180], !P1 ;  /* 0x2f400180021adfae */ /* 0x0001e2000c901d64 */
[----:B------:R-:W-:-:S03]  /*cc40*/  LOP3.LUT P5, RZ, R23, 0x100000, RZ, 0xc0, !PT ;  /* 0x0010000017ff7812 */ /* 0x000fc600078ac0ff */
[----:B0-----:R-:W0:Y:S02]  /*cc50*/  SHFL.IDX PT, R2, R0, 0x3, 0x181f ;  /* 0x00781f0000027f89 */ /* 0x001e2400000e0000 */
        /* <DEDUP_REMOVED lines=24> */
[----:B------:R0:W-:Y:S04]  /*cde0*/  @!P6 LDGSTS.E.BYPASS.LTC128B.128 [R26+0x30c00], desc[UR36][R2.64+0x180], !P1 ;  /* 0x30c00180021aefae */ /* 0x0001e8000c901d64 */
[----:B0-----:R-:W0:Y:S02]  /*cdf0*/  SHFL.IDX PT, R2, R0, 0x6, 0x181f ;  /* 0x00d81f0000027f89 */ /* 0x001e2400000e0000 */
[----:B0-----:R-:W-:-:S05]  /*ce00*/  @!P5 LEA R2, P0, R6, R2, 0x1 ;  /* 0x000000020602d211 */ /* 0x001fca00078008ff */
[----:B------:R-:W-:Y:S02]  /*ce10*/  @!P5 IMAD.X R3, RZ, RZ, R5, P0 ;  /* 0x000000ffff03d224 */ /* 0x000fe400000e0605 */
[----:B------:R0:W1:Y:S04]  /*ce20*/  SHFL.IDX PT, R5, R4, 0x7, 0x181f ;  /* 0x00f81f0004057f89 */ /* 0x00006800000e0000 */
[----:B------:R0:W-:Y:S04]  /*ce30*/  @!P5 LDGSTS.E.BYPASS.LTC128B.128 [R26+0x25400], desc[UR36][R2.64], !P4 ;  /* 0x25400000021adfae */ /* 0x0001e8000e101d64 */
[----:B------:R0:W-:Y:S04]  /*ce40*/  @!P5 LDGSTS.E.BYPASS.LTC128B.128 [R26+0x29400], desc[UR36][R2.64+0x80], !P3 ;  /* 0x29400080021adfae */ /* 0x0001e8000d901d64 */
[----:B------:R0:W-:Y:S04]  /*ce50*/  @!P5 LDGSTS.E.BYPASS.LTC128B.128 [R26+0x2d400], desc[UR36][R2.64+0x100], !P2 ;  /* 0x2d400100021adfae */ /* 0x0001e8000d101d64 */
[----:B------:R0:W-:Y:S02]  /*ce60*/  @!P5 LDGSTS.E.BYPASS.LTC128B.128 [R26+0x31400], desc[UR36][R2.64+0x180], !P1 ;  /* 0x31400180021adfae */ /* 0x0001e4000c901d64 */
.L_x_1298:
[----:B------:R-:W-:Y:S01]  /*ce70*/  LOP3.LUT P0, RZ, R23, 0x4000, RZ, 0xc0, !PT ;  /* 0x0000400017ff7812 */ /* 0x000fe2000780c0ff */
[----:B------:R-:W-:-:S12]  /*ce80*/  BSSY B0, `(.L_x_1189) ;  /* 0x000000b000007945 */ /* 0x000fd80003800000 */
[----:B------:R-:W-:Y:S05]  /*ce90*/  @P0 BRA `(.L_x_1190) ;  /* 0x0000000000240947 */ /* 0x000fea0003800000 */
[----:B0-----:R-:W-:-:S05]  /*cea0*/  LEA R2, P0, R6, R14, 0x1 ;  /* 0x0000000e06027211 */ /* 0x001fca00078008ff */
[----:B-1----:R-:W-:-:S05]  /*ceb0*/  IMAD.X R3, RZ, RZ, R5, P0 ;  /* 0x000000ffff037224 */ /* 0x002fca00000e0605 */
[----:B------:R-:W-:Y:S01]  /*cec0*/  @!PT LDS RZ, [RZ] ;  /* 0x00000000fffff984 */ /* 0x000fe20000000800 */
[----:B------:R-:W-:Y:S01]  /*ced0*/  @!PT LDS RZ, [RZ] ;  /* 0x00000000fffff984 */ /* 0x000fe20000000800 */
[----:B------:R-:W-:Y:S01]  /*cee0*/  @!PT LDS RZ, [RZ] ;  /* 0x00000000fffff984 */ /* 0x000fe20000000800 */
[----:B------:R2:W-:Y:S04]  /*cef0*/  LDGSTS.E.BYPASS.LTC128B.128 [R26+0x25c00], desc[UR36][R2.64], !P4 ;  /* 0x25c00000021a7fae */ /* 0x0005e8000e101d64 */
[----:B------:R2:W-:Y:S04]  /*cf00*/  LDGSTS.E.BYPASS.LTC128B.128 [R26+0x29c00], desc[UR36][R2.64+0x80], !P3 ;  /* 0x29c00080021a7fae */ /* 0x0005e8000d901d64 */
[----:B------:R2:W-:Y:S04]  /*cf10*/  LDGSTS.E.BYPASS.LTC128B.128 [R26+0x2dc00], desc[UR36][R2.64+0x100], !P2 ;  /* 0x2dc00100021a7fae */ /* 0x0005e8000d101d64 */
[----:B------:R2:W-:Y:S02]  /*cf20*/  LDGSTS.E.BYPASS.LTC128B.128 [R26+0x31c00], desc[UR36][R2.64+0x180], !P1 ;  /* 0x31c00180021a7fae */ /* 0x0005e4000c901d64 */
.L_x_1190:
[----:B------:R-:W-:Y:S05]  /*cf30*/  BSYNC B0 ;  /* 0x0000000000007941 */ /* 0x000fea0003800000 */
.L_x_1189:
[----:B------:R-:W-:Y:S01]  /*cf40*/  NOP ;  /* 0x0000000000007918 */ /* 0x000fe20000000000 */
[----:B------:R-:W-:-:S13]  /*cf50*/  PLOP3.LUT P0, PT, PT, PT, PT, 0x80, 0x0 ;  /* 0x000000000000781c */ /* 0x000fda0003f0f070 */
.L_x_1191:
[----:B------:R-:W-:Y:S02]  /*cf60*/  PLOP3.LUT P1, PT, P1, P0, PT, 0xa2, 0x0 ;  /* 0x000000000000781c */ /* 0x000fe40000f21472 */
[----:B------:R-:W-:-:S08]  /*cf70*/  @P0 R2UR P1, UR4, R22 ;  /* 0x00000000160402ca */ /* 0x000fd00000020000 */
[----:B------:R-:W-:-:S05]  /*cf80*/  @P0 PLOP3.LUT P0, PT, P1, PT, PT, 0x80, 0x0 ;  /* 0x000000000000081c */ /* 0x000fca0000f0f070 */
[----:B------:R-:W-:Y:S01]  /*cf90*/  @!P1 SYNCS.ARRIVE.TRANS64.RED.A0T1 RZ, [UR4+0x32410], RZ ;  /* 0x032410ffffff99a7 */ /* 0x000fe20008200404 */
[----:B------:R-:W-:Y:S07]  /*cfa0*/  @!P1 ARRIVES.LDGSTSBAR.64.TRANSCNT [UR4+0x32410] ;  /* 0x03241000ff0099b0 */ /* 0x000fee0008000a84 */
[----:B------:R-:W-:Y:S05]  /*cfb0*/  @P0 BRA.U.ANY `(.L_x_1191) ;  /* 0xfffffffd00e80947 */ /* 0x000fea000393ffff */
[----:B0-2---:R-:W2:Y:S02]  /*cfc0*/  LDL.LU R2, [R1+0x18] ;  /* 0x0000180001027983 */ /* 0x005ea40000300800 */
        /* <DEDUP_REMOVED lines=11> */
.L_x_1299:
[----:B------:R-:W-:Y:S05]  /*d080*/  BSYNC B0 ;  /* 0x0000000000007941 */ /* 0x000fea0003800000 */
.L_x_1192:
[----:B------:R-:W-:-:S13]  /*d090*/  LOP3.LUT P0, RZ, R23, 0x400, RZ, 0xc0, !PT ;  /* 0x0000040017ff7812 */ /* 0x000fda000780c0ff */
[----:B------:R-:W-:Y:S05]  /*d0a0*/  @!P0 BRA `(.L_x_1194) ;  /* 0x0000000000048947 */ /* 0x000fea0003800000 */
[----:B------:R-:W-:Y:S01]  /*d0b0*/  BPT.TRAP 0x1 ;  /* 0x000000040000795c */ /* 0x000fe20000300000 */
.L_x_1194:
[----:B------:R-:W-:Y:S01]  /*d0c0*/  SHF.L.U32 R0, R27, 0x1f, RZ ;  /* 0x0000001f1b007819 */ /* 0x000fe200000006ff */
[----:B------:R-:W-:Y:S03]  /*d0d0*/  BSSY B0, `(.L_x_1195) ;  /* 0x0000003000007945 */ /* 0x000fe60003800000 */
[----:B------:R-:W2:Y:S02]  /*d0e0*/  SYNCS.PHASECHK.TRANS64.TRYWAIT P0, [R25+URZ+0x32460], R0 ;  /* 0x03246000190075a7 */ /* 0x000ea4000800017f */
[----:B--2---:R-:W-:Y:S05]  /*d0f0*/  @!P0 BRA `(.L_x_1196) ;  /* 0x0000004400948947 */ /* 0x004fea0003800000 */
.L_x_1300:
[----:B------:R-:W-:Y:S05]  /*d100*/  BSYNC B0 ;  /* 0x0000000000007941 */ /* 0x000fea0003800000 */
.L_x_1195:
[----:B------:R-:W2:Y:S01]  /*d110*/  LDL.LU R2, [R1+0x10] ;  /* 0x0000100001027983 */ /* 0x000ea20000300800 */
[----:B------:R-:W-:-:S03]  /*d120*/  ULDC.64 UR4, c[0x0][0x328] ;  /* 0x0000ca0000047ab9 */ /* 0x000fc60000000a00 */
[----:B------:R-:W3:Y:S04]  /*d130*/  LDL.LU R6, [R1+0x14] ;  /* 0x0000140001067983 */ /* 0x000ee80000300800 */
[----:B------:R-:W4:Y:S01]  /*d140*/  LDL.LU R4, [R1+0x20] ;  /* 0x0000200001047983 */ /* 0x000f220000300800 */
[C---:B------:R-:W-:Y:S02]  /*d150*/  LOP3.LUT P3, RZ, R23.reuse, 0x10, RZ, 0xc0, !PT ;  /* 0x0000001017ff7812 */ /* 0x040fe4000786c0ff */
[C---:B------:R-:W-:Y:S02]  /*d160*/  LOP3.LUT P2, RZ, R23.reuse, 0x8, RZ, 0xc0, !PT ;  /* 0x0000000817ff7812 */ /* 0x040fe4000784c0ff */
[C---:B------:R-:W-:Y:S02]  /*d170*/  LOP3.LUT P1, RZ, R23.reuse, 0x4, RZ, 0xc0, !PT ;  /* 0x0000000417ff7812 */ /* 0x040fe4000782c0ff */
[----:B------:R-:W-:-:S02]  /*d180*/  LOP3.LUT P4, RZ, R23, 0x1, RZ, 0xc0, !PT ;  /* 0x0000000117ff7812 */ /* 0x000fc4000788c0ff */
[----:B------:R-:W-:Y:S01]  /*d190*/  SEL R7, RZ, 0x8, P1 ;  /* 0x00000008ff077807 */ /* 0x000fe20000800000 */
[----:B--2---:R-:W-:Y:S02]  /*d1a0*/  IMAD R0, R2, UR4, RZ ;  /* 0x0000000402007c24 */ /* 0x004fe4000f8e02ff */
[----:B0-----:R-:W-:-:S04]  /*d1b0*/  IMAD.WIDE.U32 R2, R37, UR4, RZ ;  /* 0x0000000425027c25 */ /* 0x001fc8000f8e00ff */
[----:B-1----:R-:W-:Y:S01]  /*d1c0*/  IMAD R5, R37, UR5, R0 ;  /* 0x0000000525057c24 */ /* 0x002fe2000f8e0200 */
[----:B------:R-:W-:Y:S01]  /*d1d0*/  ULDC.64 UR4, c[0x0][0x338] ;  /* 0x0000ce0000047ab9 */ /* 0x000fe20000000a00 */
[----:B------:R-:W-:Y:S02]  /*d1e0*/  SEL R0, RZ, 0x2, P3 ;  /* 0x00000002ff007807 */ /* 0x000fe40001800000 */
[----:B------:R-:W-:Y:S02]  /*d1f0*/  IMAD.IADD R3, R3, 0x1, R5 ;  /* 0x0000000103037824 */ /* 0x000fe400078e0205 */
[----:B---3--:R-:W-:Y:S02]  /*d200*/  IMAD R5, R6, UR4, RZ ;  /* 0x0000000406057c24 */ /* 0x008fe4000f8e02ff */
[----:B------:R-:W-:-:S04]  /*d210*/  IMAD.WIDE.U32 R2, R36, UR4, R2 ;  /* 0x0000000424027c25 */ /* 0x000fc8000f8e0002 */
[----:B------:R-:W-:Y:S01]  /*d220*/  IMAD R5, R36, UR5, R5 ;  /* 0x0000000524057c24 */ /* 0x000fe2000f8e0205 */
[----:B------:R-:W-:-:S03]  /*d230*/  ULDC.64 UR4, c[0x0][0x330] ;  /* 0x0000cc0000047ab9 */ /* 0x000fc60000000a00 */
        /* <DEDUP_REMOVED lines=8> */
[----:B------:R-:W-:Y:S02]  /*d2c0*/  LEA.HI.X R6, R2, UR5, R3, 0x1, P0 ;  /* 0x0000000502067c11 */ /* 0x000fe400080f0c03 */
[----:B------:R-:W-:-:S04]  /*d2d0*/  SEL R3, RZ, 0x4, P2 ;  /* 0x00000004ff037807 */ /* 0x000fc80001000000 */
[----:B----4-:R-:W-:Y:S01]  /*d2e0*/  IADD3 R0, R3, R0, R4 ;  /* 0x0000000003007210 */ /* 0x010fe20007ffe004 */
[----:B------:R-:W-:-:S04]  /*d2f0*/  IMAD R4, R24, 0x6000, R30 ;  /* 0x0000600018047824 */ /* 0x000fc800078e021e */
[----:B------:R-:W-:Y:S01]  /*d300*/  IMAD.IADD R7, R0, 0x1, R7 ;  /* 0x0000000100077824 */ /* 0x000fe200078e0207 */
[----:B------:R-:W-:Y:S06]  /*d310*/  BRA.DIV UR4, `(.L_x_1197) ;  /* 0x0000004604207947 */ /* 0x000fec000b800000 */
[----:B------:R-:W0:Y:S01]  /*d320*/  S2R R2, SR_TID.X ;  /* 0x0000000000027919 */ /* 0x000e220000002100 */
[----:B------:R-:W-:Y:S01]  /*d330*/  IMAD R4, R4, 0x2, R22 ;  /* 0x0000000204047824 */ /* 0x000fe200078e0216 */
[C---:B------:R-:W-:Y:S01]  /*d340*/  LOP3.LUT P2, RZ, R7.reuse, 0x2, RZ, 0xc0, !PT ;  /* 0x0000000207ff7812 */ /* 0x040fe2000784c0ff */
[----:B------:R-:W1:Y:S01]  /*d350*/  SHFL.IDX PT, R14, R5, RZ, 0x181f ;  /* 0x00181fff050e7589 */ /* 0x000e6200000e0000 */
[----:B------:R-:W-:-:S03]  /*d360*/  LOP3.LUT P1, RZ, R7, 0x4, RZ, 0xc0, !PT ;  /* 0x0000000407ff7812 */ /* 0x000fc6000782c0ff */
[----:B------:R-:W2:Y:S01]  /*d370*/  SHFL.IDX PT, R3, R6, RZ, 0x181f ;  /* 0x00181fff06037589 */ /* 0x000ea200000e0000 */
[----:B0-----:R-:W-:-:S05]  /*d380*/  IMAD.SHL.U32 R2, R2, 0x8, RZ ;  /* 0x0000000802027824 */ /* 0x001fca00078e00ff */
[----:B------:R-:W-:-:S05]  /*d390*/  LOP3.LUT R2, R2, 0x38, RZ, 0xc0, !PT ;  /* 0x0000003802027812 */ /* 0x000fca00078ec0ff */
[----:B------:R-:W-:-:S05]  /*d3a0*/  IMAD.SHL.U32 R0, R2, 0x2, RZ ;  /* 0x0000000202007824 */ /* 0x000fca00078e00ff */
[----:B-1----:R-:W-:Y:S02]  /*d3b0*/  IADD3 R2, P0, R14, R0, RZ ;  /* 0x000000000e027210 */ /* 0x002fe40007f1e0ff */
[----:B------:R-:W0:Y:S03]  /*d3c0*/  SHFL.IDX PT, R14, R5, 0x1, 0x181f ;  /* 0x00381f00050e7f89 */ /* 0x000e2600000e0000 */
[----:B--2---:R-:W-:Y:S01]  /*d3d0*/  IMAD.X R3, RZ, RZ, R3, P0 ;  /* 0x000000ffff037224 */ /* 0x004fe200000e0603 */
        /* <DEDUP_REMOVED lines=8> */
[----:B------:R1:W-:Y:S01]  /*d460*/  LDGSTS.E.BYPASS.LTC128B.128 [R4+0x9400], desc[UR36][R2.64+0x180], !P3 ;  /* 0x0940018002047fae */ /* 0x0003e2000d901d64 */
[----:B0-----:R-:W-:-:S03]  /*d470*/  IADD3 R8, P3, R14, R0, RZ ;  /* 0x000000000e087210 */ /* 0x001fc60007f7e0ff */
[----:B------:R-:W-:Y:S04]  /*d480*/  SHFL.IDX PT, R14, R5, 0x2, 0x181f ;  /* 0x00581f00050e7f89 */ /* 0x000fe800000e0000 */
[----:B-1----:R-:W0:Y:S02]  /*d490*/  SHFL.IDX PT, R3, R6, 0x1, 0x181f ;  /* 0x00381f0006037f89 */ /* 0x002e2400000e0000 */
        /* <DEDUP_REMOVED lines=46> */
.L_x_1314:
[----:B0-2---:R-:W-:Y:S02]  /*d780*/  IADD3 R2, P3, R14, R0, RZ ;  /* 0x000000000e027210 */ /* 0x005fe40007f7e0ff */
[C---:B------:R-:W-:Y:S02]  /*d790*/  ISETP.LT.OR P2, PT, R31.reuse, 0x51, !P2 ;  /* 0x000000511f00780c */ /* 0x040fe40005741670 */
[C---:B------:R-:W-:Y:S01]  /*d7a0*/  ISETP.LT.OR P1, PT, R31.reuse, 0x51, !P1 ;  /* 0x000000511f00780c */ /* 0x040fe20004f21670 */
[----:B------:R-:W-:Y:S01]  /*d7b0*/  IMAD.X R3, RZ, RZ, R6, P3 ;  /* 0x000000ffff037224 */ /* 0x000fe200018e0606 */
[C---:B------:R-:W-:Y:S02]  /*d7c0*/  ISETP.LT.OR P3, PT, R31.reuse, 0x51, P4 ;  /* 0x000000511f00780c */ /* 0x040fe40002761670 */
[----:B------:R-:W-:-:S11]  /*d7d0*/  ISETP.LT.OR P0, PT, R31, 0x51, !P0 ;  /* 0x000000511f00780c */ /* 0x000fd60004701670 */
        /* <DEDUP_REMOVED lines=9> */
.L_x_1198:
        /* <DEDUP_REMOVED lines=10> */
.L_x_1199:
[----:B0-----:R-:W2:Y:S01]  /*d910*/  LDL.LU R2, [R1] ;  /* 0x0000000001027983 */ /* 0x001ea20000300800 */
[----:B------:R0:W-:Y:S01]  /*d920*/  SYNCS.ARRIVE.TRANS64.A1T0 RZ, [R25+URZ+0x32450], RZ ;  /* 0x032450ff19ff79a7 */ /* 0x0001e2000810003f */
[----:B------:R-:W-:Y:S01]  /*d930*/  BSSY B0, `(.L_x_1200) ;  /* 0x00000dd000007945 */ /* 0x000fe20003800000 */
[----:B--2---:R-:W-:-:S13]  /*d940*/  ISETP.GE.AND P0, PT, R2, 0x61, PT ;  /* 0x000000610200780c */ /* 0x004fda0003f06270 */
[----:B0-----:R-:W-:Y:S05]  /*d950*/  @!P0 BRA `(.L_x_1201) ;  /* 0x0000000c00688947 */ /* 0x001fea0003800000 */
[----:B------:R-:W2:Y:S02]  /*d960*/  LDL.LU R2, [R1+0x1c] ;  /* 0x00001c0001027983 */ /* 0x000ea40000300800 */
[----:B--2---:R-:W-:-:S07]  /*d970*/  VIADD R21, R2, 0xfffffffe ;  /* 0xfffffffe02157836 */ /* 0x004fce0000000000 */
.L_x_1214:
[----:B0-----:R-:W0:Y:S01]  /*d980*/  S2R R2, SR_TID.X ;  /* 0x0000000000027919 */ /* 0x001e220000002100 */
[----:B------:R-:W-:Y:S01]  /*d990*/  IMAD R8, R21, 0x60, R32 ;  /* 0x0000006015087824 */ /* 0x000fe200078e0220 */
[----:B------:R-:W-:Y:S01]  /*d9a0*/  LOP3.LUT P1, RZ, R23, 0x400, RZ, 0xc0, !PT ;  /* 0x0000040017ff7812 */ /* 0x000fe2000782c0ff */
        /* <DEDUP_REMOVED lines=9> */
[----:B-1----:R-:W1:Y:S01]  /*da40*/  @!P2 LDC.64 R4, c[0x0][0x428] ;  /* 0x00010a00ff04ab82 */ /* 0x002e620000000a00 */
[----:B0-----:R-:W-:-:S13]  /*da50*/  ISETP.NE.AND P0, PT, R3, 0x1, PT ;  /* 0x000000010300780c */ /* 0x001fda0003f05270 */
[----:B------:R-:W0:Y:S08]  /*da60*/  @P0 LDC R3, c[0x0][0x434] ;  /* 0x00010d00ff030b82 */ /* 0x000e300000000800 */
[----:B--2---:R-:W2:Y:S01]  /*da70*/  @P0 LDC R7, c[0x0][0x438] ;  /* 0x00010e00ff070b82 */ /* 0x004ea20000000800 */
[----:B0-----:R-:W-:-:S05]  /*da80*/  @P0 IMAD.HI.U32 R2, R8, R3, RZ ;  /* 0x0000000308020227 */ /* 0x001fca00078e00ff */
[----:B--2---:R-:W-:Y:S01]  /*da90*/  @P0 SHF.R.U32.HI R9, RZ, R7, R2 ;  /* 0x00000007ff090219 */ /* 0x004fe20000011602 */
[----:B-1----:R-:W-:Y:S01]  /*daa0*/  @!P2 IMAD R2, R33, R4, RZ ;  /* 0x000000042102a224 */ /* 0x002fe200078e02ff */
[----:B------:R-:W0:Y:S02]  /*dab0*/  @!P2 LDC.64 R6, c[0x0][0x418] ;  /* 0x00010600ff06ab82 */ /* 0x000e240000000a00 */
[--C-:B------:R-:W-:Y:S01]  /*dac0*/  @!P2 SHF.R.S32.HI R3, RZ, 0x1f, R9.reuse ;  /* 0x0000001fff03a819 */ /* 0x100fe20000011409 */
[----:B------:R-:W-:Y:S02]  /*dad0*/  @!P2 IMAD R5, R29, R5, R2 ;  /* 0x000000051d05a224 */ /* 0x000fe400078e0202 */
[----:B------:R-:W-:-:S04]  /*dae0*/  @!P2 IMAD.MOV.U32 R2, RZ, RZ, R9 ;  /* 0x000000ffff02a224 */ /* 0x000fc800078e0009 */
[----:B------:R-:W-:-:S04]  /*daf0*/  @!P2 IMAD.WIDE.U32 R2, R29, R4, R2 ;  /* 0x000000041d02a225 */ /* 0x000fc800078e0002 */
[----:B------:R-:W-:Y:S01]  /*db00*/  @!P2 IMAD.IADD R3, R5, 0x1, R3 ;  /* 0x000000010503a824 */ /* 0x000fe200078e0203 */
[----:B------:R-:W-:Y:S05]  /*db10*/  YIELD ;  /* 0x0000000000007946 */ /* 0x000fea0003800000 */
[----:B------:R-:W-:Y:S01]  /*db20*/  IMAD.MOV.U32 R4, RZ, RZ, RZ ;  /* 0x000000ffff047224 */ /* 0x000fe200078e00ff */
[----:B------:R-:W-:Y:S01]  /*db30*/  ULDC UR4, c[0x0][0x430] ;  /* 0x00010c0000047ab9 */ /* 0x000fe20000000800 */
[----:B0-----:R-:W-:-:S04]  /*db40*/  @!P2 LEA R6, P0, R2, R6, 0x2 ;  /* 0x000000060206a211 */ /* 0x001fc800078010ff */
[----:B------:R-:W-:Y:S02]  /*db50*/  @!P2 LEA.HI.X R7, R2, R7, R3, 0x2, P0 ;  /* 0x000000070207a211 */ /* 0x000fe400000f1403 */
[C---:B------:R-:W-:Y:S01]  /*db60*/  ISETP.NE.AND P0, PT, R24.reuse, 0x2, PT ;  /* 0x000000021800780c */ /* 0x040fe20003f05270 */
[----:B------:R-:W-:Y:S02]  /*db70*/  IMAD.MOV R5, RZ, RZ, -R9 ;  /* 0x000000ffff057224 */ /* 0x000fe400078e0a09 */
[----:B------:R0:W5:Y:S01]  /*db80*/  @!P2 LDG.E R4, desc[UR36][R6.64] ;  /* 0x000000240604a981 */ /* 0x000162000c1e1900 */
[----:B------:R-:W-:Y:S01]  /*db90*/  SEL R2, RZ, 0x1, P0 ;  /* 0x00000001ff027807 */ /* 0x000fe20000000000 */
[----:B------:R-:W-:Y:S01]  /*dba0*/  IMAD R5, R5, UR4, R8 ;  /* 0x0000000405057c24 */ /* 0x000fe2000f8e0208 */
[----:B------:R-:W-:Y:S02]  /*dbb0*/  SEL R24, R24, RZ, P0 ;  /* 0x000000ff18187207 */ /* 0x000fe40000000000 */
[----:B------:R-:W-:Y:S01]  /*dbc0*/  LOP3.LUT R27, R27, R2, RZ, 0x3c, !PT ;  /* 0x000000021b1b7212 */ /* 0x000fe200078e3cff */
[----:B------:R-:W-:-:S02]  /*dbd0*/  IMAD.MOV.U32 R2, RZ, RZ, R21 ;  /* 0x000000ffff027224 */ /* 0x000fc400078e0015 */
[----:B------:R-:W-:-:S03]  /*dbe0*/  VIADD R21, R21, 0xffffffff ;  /* 0xffffffff15157836 */ /* 0x000fc60000000000 */
[----:B------:R-:W-:Y:S01]  /*dbf0*/  ISETP.GT.AND P2, PT, R2, RZ, PT ;  /* 0x000000ff0200720c */ /* 0x000fe20003f44270 */
[----:B0-----:R-:W-:-:S12]  /*dc00*/  @!P1 BRA `(.L_x_1202) ;  /* 0x0000000000049947 */ /* 0x001fd80003800000 */
[----:B------:R-:W-:Y:S01]  /*dc10*/  BPT.TRAP 0x1 ;  /* 0x000000040000795c */ /* 0x000fe20000300000 */
.L_x_1202:
[----:B------:R-:W-:Y:S01]  /*dc20*/  IMAD R10, R24, 0x8, R22 ;  /* 0x00000008180a7824 */ /* 0x000fe200078e0216 */
[----:B------:R-:W-:Y:S01]  /*dc30*/  SHF.L.U32 R20, R27, 0x1f, RZ ;  /* 0x0000001f1b147819 */ /* 0x000fe200000006ff */
[----:B------:R-:W-:Y:S01]  /*dc40*/  BSSY B1, `(.L_x_1203) ;  /* 0x0000004000017945 */ /* 0x000fe20003800000 */
[----:B------:R-:W-:Y:S02]  /*dc50*/  SHF.R.S32.HI R9, RZ, 0x1f, R5 ;  /* 0x0000001fff097819 */ /* 0x000fe40000011405 */
[----:B------:R-:W0:Y:S02]  /*dc60*/  SYNCS.PHASECHK.TRANS64.TRYWAIT P0, [R10+URZ+0x32440], R20 ;  /* 0x032440140a0075a7 */ /* 0x000e24000800017f */
[----:B0-----:R-:W-:Y:S05]  /*dc70*/  @!P0 BRA `(.L_x_1204) ;  /* 0x0000004400088947 */ /* 0x001fea0003800000 */
.L_x_1315:
[----:B------:R-:W-:Y:S05]  /*dc80*/  BSYNC B1 ;  /* 0x0000000000017941 */ /* 0x000fea0003800000 */
.L_x_1203:
[----:B------:R-:W-:Y:S01]  /*dc90*/  ULDC.64 UR4, c[0x0][0x300] ;  /* 0x0000c00000047ab9 */ /* 0x000fe20000000a00 */
[----:B-----5:R-:W-:Y:S01]  /*dca0*/  SHF.R.S32.HI R17, RZ, 0x1f, R4 ;  /* 0x0000001fff117819 */ /* 0x020fe20000011404 */
[----:B------:R-:W-:Y:S01]  /*dcb0*/  IMAD R2, R9, UR4, RZ ;  /* 0x0000000409027c24 */ /* 0x000fe2000f8e02ff */
[----:B------:R-:W-:-:S03]  /*dcc0*/  LOP3.LUT P1, RZ, R23, 0x2, RZ, 0xc0, !PT ;  /* 0x0000000217ff7812 */ /* 0x000fc6000782c0ff */
[C---:B------:R-:W-:Y:S02]  /*dcd0*/  IMAD R7, R5.reuse, UR5, R2 ;  /* 0x0000000505077c24 */ /* 0x040fe4000f8e0202 */
[----:B------:R-:W-:Y:S01]  /*dce0*/  IMAD.WIDE.U32 R2, R5, UR4, RZ ;  /* 0x0000000405027c25 */ /* 0x000fe2000f8e00ff */
[----:B------:R-:W-:-:S04]  /*dcf0*/  ULDC.64 UR4, c[0x0][0x310] ;  /* 0x0000c40000047ab9 */ /* 0x000fc80000000a00 */
[----:B------:R-:W-:Y:S01]  /*dd00*/  IADD3 R3, R3, R7, RZ ;  /* 0x0000000703037210 */ /* 0x000fe20007ffe0ff */
[----:B------:R-:W-:-:S04]  /*dd10*/  IMAD R7, R17, UR4, RZ ;  /* 0x0000000411077c24 */ /* 0x000fc8000f8e02ff */
        /* <DEDUP_REMOVED lines=8> */
[----:B------:R-:W-:Y:S02]  /*dda0*/  IMAD R7, R24, 0x1800, R30 ;  /* 0x0000180018077824 */ /* 0x000fe400078e021e */
[----:B------:R-:W-:Y:S01]  /*ddb0*/  IMAD.IADD R3, R6, 0x1, R3 ;  /* 0x0000000106037824 */ /* 0x000fe200078e0203 */
[----:B------:R-:W-:Y:S01]  /*ddc0*/  LEA R6, P0, R2, UR4, 0x1 ;  /* 0x0000000402067c11 */ /* 0x000fe2000f8008ff */
[----:B------:R-:W-:-:S03]  /*ddd0*/  UMOV UR4, 0xffffffff ;  /* 0xffffffff00047882 */ /* 0x000fc60000000000 */
[----:B------:R-:W-:Y:S01]  /*dde0*/  LEA.HI.X R8, R2, UR5, R3, 0x1, P0 ;  /* 0x0000000502087c11 */ /* 0x000fe200080f0c03 */
[----:B------:R-:W-:Y:S08]  /*ddf0*/  BRA.DIV UR4, `(.L_x_1205) ;  /* 0x0000004204bc7947 */ /* 0x000ff0000b800000 */
[----:B------:R-:W1:Y:S01]  /*de00*/  SHFL.IDX PT, R2, R6, RZ, 0x181f ;  /* 0x00181fff06027589 */ /* 0x000e6200000e0000 */
[----:B------:R-:W-:-:S03]  /*de10*/  IMAD R7, R7, 0x2, R22 ;  /* 0x0000000207077824 */ /* 0x000fc600078e0216 */
[----:B------:R-:W2:Y:S04]  /*de20*/  SHFL.IDX PT, R3, R8, RZ, 0x181f ;  /* 0x00181fff08037589 */ /* 0x000ea800000e0000 */
[----:B------:R-:W-:Y:S01]  /*de30*/  SHFL.IDX PT, R14, R6, 0x5, 0x181f ;  /* 0x00b81f00060e7f89 */ /* 0x000fe200000e0000 */
        /* <DEDUP_REMOVED lines=23> */
[----:B---3--:R1:W-:Y:S03]  /*dfb0*/  LDGSTS.E.BYPASS.LTC128B.128 [R7+0x1e400], desc[UR36][R2.64], !P1 ;  /* 0x1e40000002077fae */ /* 0x0083e6000c901d64 */
.L_x_1329:
[----:B-1----:R-:W-:-:S05]  /*dfc0*/  IADD3 R2, P0, R14, R0, RZ ;  /* 0x000000000e027210 */ /* 0x002fca0007f1e0ff */
[----:B------:R-:W-:Y:S01]  /*dfd0*/  IMAD.X R3, RZ, RZ, R8, P0 ;  /* 0x000000ffff037224 */ /* 0x000fe200000e0608 */
[----:B------:R-:W-:-:S04]  /*dfe0*/  PLOP3.LUT P0, PT, PT, PT, PT, 0x80, 0x0 ;  /* 0x000000000000781c */ /* 0x000fc80003f0f070 */
[----:B------:R-:W-:Y:S01]  /*dff0*/  @!PT LDS RZ, [RZ] ;  /* 0x00000000fffff984 */ /* 0x000fe20000000800 */
[----:B------:R-:W-:Y:S01]  /*e000*/  @!PT LDS RZ, [RZ] ;  /* 0x00000000fffff984 */ /* 0x000fe20000000800 */
[----:B------:R-:W-:Y:S01]  /*e010*/  @!PT LDS RZ, [RZ] ;  /* 0x00000000fffff984 */ /* 0x000fe20000000800 */
[----:B------:R1:W-:Y:S01]  /*e020*/  LDGSTS.E.BYPASS.LTC128B.128 [R7+0x1ec00], desc[UR36][R2.64], !P1 ;  /* 0x1ec0000002077fae */ /* 0x0003e2000c901d64 */
[----:B------:R-:W-:-:S08]  /*e030*/  NOP ;  /* 0x0000000000007918 */ /* 0x000fd00000000000 */
.L_x_1206:
        /* <DEDUP_REMOVED lines=10> */
.L_x_1207:
[----:B------:R2:W-:Y:S01]  /*e0e0*/  SYNCS.ARRIVE.TRANS64.A1T0 RZ, [R10+URZ+0x32430], RZ ;  /* 0x032430ff0aff79a7 */ /* 0x0005e2000810003f */
[----:B------:R-:W-:Y:S05]  /*e0f0*/  @!P3 BRA `(.L_x_1208) ;  /* 0x000000000004b947 */ /* 0x000fea0003800000 */
[----:B------:R-:W-:Y:S01]  /*e100*/  BPT.TRAP 0x1 ;  /* 0x000000040000795c */ /* 0x000fe20000300000 */
.L_x_1208:
[----:B------:R-:W3:Y:S01]  /*e110*/  SYNCS.PHASECHK.TRANS64.TRYWAIT P0, [R10+URZ+0x32460], R20 ;  /* 0x032460140a0075a7 */ /* 0x000ee2000800017f */
[----:B------:R-:W-:Y:S04]  /*e120*/  BSSY B1, `(.L_x_1209) ;  /* 0x0000002000017945 */ /* 0x000fe80003800000 */
[----:B---3--:R-:W-:Y:S05]  /*e130*/  @!P0 BRA `(.L_x_1210) ;  /* 0x00000044008c8947 */ /* 0x008fea0003800000 */
.L_x_1330:
[----:B------:R-:W-:Y:S05]  /*e140*/  BSYNC B1 ;  /* 0x0000000000017941 */ /* 0x000fea0003800000 */
.L_x_1209:
[----:B------:R-:W-:Y:S01]  /*e150*/  ULDC.64 UR4, c[0x0][0x328] ;  /* 0x0000ca0000047ab9 */ /* 0x000fe20000000a00 */
[----:B------:R-:W-:Y:S01]  /*e160*/  LOP3.LUT P5, RZ, R23, 0x1, RZ, 0xc0, !PT ;  /* 0x0000000117ff7812 */ /* 0x000fe200078ac0ff */
[----:B-1----:R-:W-:Y:S01]  /*e170*/  IMAD R2, R9, UR4, RZ ;  /* 0x0000000409027c24 */ /* 0x002fe2000f8e02ff */
        /* <DEDUP_REMOVED lines=23> */
[----:B------:R-:W-:-:S03]  /*e2f0*/  IMAD R20, R20, 0x2, R22 ;  /* 0x0000000214147824 */ /* 0x000fc600078e0216 */
[----:B------:R-:W1:Y:S04]  /*e300*/  SHFL.IDX PT, R3, R25, RZ, 0x181f ;  /* 0x00181fff19037589 */ /* 0x000e6800000e0000 */
[----:B------:R-:W-:Y:S04]  /*e310*/  SHFL.IDX PT, R4, R25, 0x1, 0x181f ;  /* 0x00381f0019047f89 */ /* 0x000fe800000e0000 */
[----:B------:R-:W-:Y:S04]  /*e320*/  SHFL.IDX PT, R8, R17, 0x2, 0x181f ;  /* 0x00581f0011087f89 */ /* 0x000fe800000e0000 */
[----:B------:R-:W-:Y:S01]  /*e330*/  SHFL.IDX PT, R5, R25, 0x3, 0x181f ;  /* 0x00781f0019057f89 */ /* 0x000fe200000e0000 */
[----:B0-----:R-:W-:-:S03]  /*e340*/  IADD3 R2, P0, R14, R0, RZ ;  /* 0x000000000e027210 */ /* 0x001fc60007f1e0ff */
[----:B------:R-:W0:Y:S02]  /*e350*/  SHFL.IDX PT, R14, R17, 0x1, 0x181f ;  /* 0x00381f00110e7f89 */ /* 0x000e2400000e0000 */
[----:B-1----:R-:W-:-:S05]  /*e360*/  IMAD.X R3, RZ, RZ, R3, P0 ;  /* 0x000000ffff037224 */ /* 0x002fca00000e0603 */
        /* <DEDUP_REMOVED lines=9> */
[----:B-1----:R-:W-:Y:S04]  /*e400*/  SHFL.IDX PT, R3, R25, 0x4, 0x181f ;  /* 0x00981f0019037f89 */ /* 0x002fe800000e0000 */
[----:B------:R1:W-:Y:S04]  /*e410*/  LDGSTS.E.BYPASS.LTC128B.128 [R20+0xc00], desc[UR36][R6.64], !P5 ;  /* 0x00c0000006147fae */ /* 0x0003e8000e901d64 */
[----:B------:R1:W-:Y:S04]  /*e420*/  LDGSTS.E.BYPASS.LTC128B.128 [R20+0x3c00], desc[UR36][R6.64+0x80], !P4 ;  /* 0x03c0008006147fae */ /* 0x0003e8000e101d64 */
[----:B------:R1:W-:Y:S04]  /*e430*/  LDGSTS.E.BYPASS.LTC128B.128 [R20+0x6c00], desc[UR36][R6.64+0x100], !P3 ;  /* 0x06c0010006147fae */ /* 0x0003e8000d901d64 */
[----:B------:R1:W-:Y:S01]  /*e440*/  LDGSTS.E.BYPASS.LTC128B.128 [R20+0x9c00], desc[UR36][R6.64+0x180], !P1 ;  /* 0x09c0018006147fae */ /* 0x0003e2000c901d64 */
[----:B0-----:R-:W-:Y:S01]  /*e450*/  IMAD.X R9, RZ, RZ, R4, P0 ;  /* 0x000000ffff097224 */ /* 0x001fe200000e0604 */
[----:B------:R-:W-:-:S02]  /*e460*/  IADD3 R4, P0, R14, R0, RZ ;  /* 0x000000000e047210 */ /* 0x000fc40007f1e0ff */
[----:B------:R-:W-:Y:S02]  /*e470*/  SHFL.IDX PT, R25, R25, 0x5, 0x181f ;  /* 0x00b81f0019197f89 */ /* 0x000fe400000e0000 */
[----:B------:R-:W-:Y:S02]  /*e480*/  IADD3.X R5, RZ, R5, RZ, P0, !PT ;  /* 0x00000005ff057210 */ /* 0x000fe400007fe4ff */
[----:B------:R-:W0:Y:S04]  /*e490*/  SHFL.IDX PT, R14, R17, 0x4, 0x181f ;  /* 0x00981f00110e7f89 */ /* 0x000e2800000e0000 */
        /* <DEDUP_REMOVED lines=15> */
.L_x_1344:
[----:B01----:R-:W-:-:S05]  /*e590*/  IADD3 R2, P0, R14, R0, RZ ;  /* 0x000000000e027210 */ /* 0x003fca0007f1e0ff */
        /* <DEDUP_REMOVED lines=10> */
.L_x_1212:
        /* <DEDUP_REMOVED lines=10> */
.L_x_1213:
[----:B------:R1:W-:Y:S01]  /*e6e0*/  SYNCS.ARRIVE.TRANS64.A1T0 RZ, [R10+URZ+0x32450], RZ ;  /* 0x032450ff0aff79a7 */ /* 0x0003e2000810003f */
[----:B------:R-:W-:Y:S05]  /*e6f0*/  @P2 BRA `(.L_x_1214) ;  /* 0xfffffff000a02947 */ /* 0x000fea000383ffff */
.L_x_1201:
[----:B------:R-:W-:Y:S05]  /*e700*/  BSYNC B0 ;  /* 0x0000000000007941 */ /* 0x000fea0003800000 */
.L_x_1200:
[----:B0-----:R-:W0:Y:S01]  /*e710*/  S2R R2, SR_TID.X ;  /* 0x0000000000027919 */ /* 0x001e220000002100 */
[----:B------:R-:W-:Y:S01]  /*e720*/  VIADD R24, R24, 0x1 ;  /* 0x0000000118187836 */ /* 0x000fe20000000000 */
[----:B------:R-:W-:Y:S04]  /*e730*/  BSSY B0, `(.L_x_1215) ;  /* 0x0000012000007945 */ /* 0x000fe80003800000 */
[----:B------:R-:W-:-:S04]  /*e740*/  ISETP.NE.AND P0, PT, R24, 0x2, PT ;  /* 0x000000021800780c */ /* 0x000fc80003f05270 */
[----:B------:R-:W-:Y:S02]  /*e750*/  SEL R0, RZ, 0x1, P0 ;  /* 0x00000001ff007807 */ /* 0x000fe40000000000 */
[----:B0-----:R-:W-:-:S04]  /*e760*/  LOP3.LUT R2, R2, 0x7f, RZ, 0xc0, !PT ;  /* 0x0000007f02027812 */ /* 0x001fc800078ec0ff */
[----:B------:R-:W-:-:S13]  /*e770*/  ISETP.NE.AND P1, PT, R2, RZ, PT ;  /* 0x000000ff0200720c */ /* 0x000fda0003f25270 */
[----:B------:R-:W-:Y:S05]  /*e780*/  @P1 BRA `(.L_x_1216) ;  /* 0x0000000000301947 */ /* 0x000fea0003800000 */
[----:B------:R-:W0:Y:S01]  /*e790*/  S2R R5, SR_LANEID ;  /* 0x0000000000057919 */ /* 0x000e220000000000 */
[----:B------:R-:W-:Y:S01]  /*e7a0*/  VOTEU.ANY UR4, UPT, PT ;  /* 0x0000000000047886 */ /* 0x000fe200038e0100 */
[----:B------:R-:W3:Y:S01]  /*e7b0*/  LDC.64 R2, c[0x0][0xd60] ;  /* 0x00035800ff027b82 */ /* 0x000ee20000000a00 */
[----:B------:R-:W0:Y:S02]  /*e7c0*/  FLO.U32 R4, UR4 ;  /* 0x0000000400047d00 */ /* 0x000e2400080e0000 */
[----:B0-----:R-:W-:-:S06]  /*e7d0*/  ISETP.EQ.U32.AND P1, PT, R4, R5, PT ;  /* 0x000000050400720c */ /* 0x001fcc0003f22070 */
[----:B------:R-:W3:Y:S07]  /*e7e0*/  POPC R5, UR4 ;  /* 0x0000000400057d09 */ /* 0x000eee0008000000 */
[----:B---3--:R-:W3:Y:S01]  /*e7f0*/  @P1 ATOMG.E.ADD.STRONG.GPU PT, R3, desc[UR36][R2.64], R5 ;  /* 0x00000005020319a8 */ /* 0x008ee200081ee1e4 */
[----:B------:R-:W0:Y:S02]  /*e800*/  S2R R6, SR_LTMASK ;  /* 0x0000000000067919 */ /* 0x000e240000003900 */
[----:B0-----:R-:W-:-:S04]  /*e810*/  LOP3.LUT R6, R6, UR4, RZ, 0xc0, !PT ;  /* 0x0000000406067c12 */ /* 0x001fc8000f8ec0ff */
[----:B------:R-:W0:Y:S01]  /*e820*/  POPC R7, R6 ;  /* 0x0000000600077309 */ /* 0x000e220000000000 */
[----:B---3--:R-:W0:Y:S02]  /*e830*/  SHFL.IDX PT, R4, R3, R4, 0x1f ;  /* 0x00001f0403047589 */ /* 0x008e2400000e0000 */
[----:B0-----:R-:W-:-:S07]  /*e840*/  IADD3 R16, R4, UR39, R7 ;  /* 0x0000002704107c10 */ /* 0x001fce000fffe007 */
.L_x_1216:
[----:B------:R-:W-:Y:S05]  /*e850*/  BSYNC B0 ;  /* 0x0000000000007941 */ /* 0x000fea0003800000 */
.L_x_1215:
[----:B------:R-:W-:Y:S02]  /*e860*/  SEL R24, R24, RZ, P0 ;  /* 0x000000ff18187207 */ /* 0x000fe40000000000 */
[----:B------:R-:W-:-:S07]  /*e870*/  LOP3.LUT R27, R27, R0, RZ, 0x3c, !PT ;  /* 0x000000001b1b7212 */ /* 0x000fce00078e3cff */
.L_x_1169:
[----:B------:R-:W-:Y:S05]  /*e880*/  BSYNC B7 ;  /* 0x0000000000077941 */ /* 0x000fea0003800000 */
.L_x_1167:
        /* <DEDUP_REMOVED lines=11> */
.L_x_1217:
[----:B0-----:R-:W0:Y:S01]  /*e940*/  S2R R0, SR_TID.X ;  /* 0x0000000000007919 */ /* 0x001e220000002100 */
[----:B------:R-:W-:Y:S01]  /*e950*/  UMOV UR4, 0xffffffff ;  /* 0xffffffff00047882 */ /* 0x000fe20000000000 */
[----:B0-----:R-:W-:-:S04]  /*e960*/  LOP3.LUT R8, R0, 0x1f, RZ, 0xc0, !PT ;  /* 0x0000001f00087812 */ /* 0x001fc800078ec0ff */
[----:B------:R-:W-:Y:S01]  /*e970*/  ISETP.NE.AND P0, PT, R8, 0x1f, PT ;  /* 0x0000001f0800780c */ /* 0x000fe20003f05270 */
[----:B------:R-:W-:-:S12]  /*e980*/  BRA.DIV UR4, `(.L_x_1219) ;  /* 0x0000004604587947 */ /* 0x000fd8000b800000 */
[----:B------:R-:W-:Y:S01]  /*e990*/  IMAD.IADD R5, R19, 0x1, R8 ;  /* 0x0000000113057824 */ /* 0x000fe200078e0208 */
[----:B------:R-:W-:-:S04]  /*e9a0*/  ULDC UR4, c[0x0][0xd3c] ;  /* 0x00034f0000047ab9 */ /* 0x000fc80000000800 */
[----:B------:R-:W-:-:S13]  /*e9b0*/  ISETP.GE.OR P1, PT, R5, UR4, !P0 ;  /* 0x0000000405007c0c */ /* 0x000fda000c726670 */
[----:B------:R-:W0:Y:S02]  /*e9c0*/  @!P1 LDC.64 R2, c[0x0][0xd80] ;  /* 0x00036000ff029b82 */ /* 0x000e240000000a00 */
[----:B0-----:R-:W-:-:S06]  /*e9d0*/  @!P1 IMAD.WIDE R2, R5, 0x4, R2 ;  /* 0x0000000405029825 */ /* 0x001fcc00078e0202 */
        /* <DEDUP_REMOVED lines=9> */
[----:B------:R-:W0:Y:S02]  /*ea70*/  SHFL.UP PT, R14, R4, 0x1, RZ ;  /* 0x04200000040e7989 */ /* 0x000e2400000e00ff */
[----:B0-----:R-:W-:-:S05]  /*ea80*/  SEL R5, R14, RZ, P1 ;  /* 0x000000ff0e057207 */ /* 0x001fca0000800000 */
[----:B------:R-:W-:Y:S02]  /*ea90*/  IMAD.IADD R6, R4, 0x1, R5 ;  /* 0x0000000104067824 */ /* 0x000fe400078e0205 */
[----:B------:R-:W-:Y:S04]  /*eaa0*/  SHFL.IDX PT, R5, R16, RZ, 0x1f ;  /* 0x00001fff10057589 */ /* 0x000fe800000e0000 */
        /* <DEDUP_REMOVED lines=12> */
[----:B------:R0:W3:Y:S02]  /*eb70*/  SHFL.IDX PT, R14, R6, 0x1f, 0x1f ;  /* 0x03e01f00060e7f89 */ /* 0x0000e400000e0000 */
.L_x_1354:
[----:B------:R-:W-:Y:S02]  /*eb80*/  ULDC UR4, c[0x0][0xd38] ;  /* 0x00034e0000047ab9 */ /* 0x000fe40000000800 */
[----:B------:R-:W-:-:S04]  /*eb90*/  IMAD.U32 R7, RZ, RZ, UR4 ;  /* 0x00000004ff077e24 */ /* 0x000fc8000f8e00ff */
[----:B---3--:R-:W-:-:S04]  /*eba0*/  IMAD R3, R14, R7, RZ ;  /* 0x000000070e037224 */ /* 0x008fc800078e02ff */
[----:B------:R-:W-:-:S05]  /*ebb0*/  IMAD.IADD R8, R0, 0x1, R3 ;  /* 0x0000000100087824 */ /* 0x000fca00078e0203 */
[----:B------:R-:W-:-:S13]  /*ebc0*/  ISETP.GT.AND P6, PT, R8, R5, PT ;  /* 0x000000050800720c */ /* 0x000fda0003fc4270 */
[----:B------:R-:W-:Y:S05]  /*ebd0*/  @P6 BRA `(.L_x_1220) ;  /* 0x00000000009c6947 */ /* 0x000fea0003800000 */
.L_x_1225:
[----:B------:R-:W3:Y:S01]  /*ebe0*/  LDC R0, c[0x0][0xd3c] ;  /* 0x00034f00ff007b82 */ /* 0x000ee20000000800 */
[----:B------:R-:W-:-:S05]  /*ebf0*/  VIADD R19, R19, 0x1f ;  /* 0x0000001f13137836 */ /* 0x000fca0000000000 */
[----:B---3--:R-:W-:-:S13]  /*ec00*/  ISETP.GE.AND P6, PT, R19, R0, PT ;  /* 0x000000001300720c */ /* 0x008fda0003fc6270 */
[----:B------:R-:W-:Y:S05]  /*ec10*/  @P6 BRA `(.L_x_1221) ;  /* 0x0000000400446947 */ /* 0x000fea0003800000 */
[----:B------:R-:W3:Y:S01]  /*ec20*/  S2R R2, SR_TID.X ;  /* 0x0000000000027919 */ /* 0x000ee20000002100 */
[----:B------:R-:W-:Y:S01]  /*ec30*/  BSSY B0, `(.L_x_1222) ;  /* 0x0000009000007945 */ /* 0x000fe20003800000 */
[----:B------:R-:W-:Y:S02]  /*ec40*/  MOV R4, RZ ;  /* 0x000000ff00047202 */ /* 0x000fe40000000f00 */
[----:B---3--:R-:W-:-:S05]  /*ec50*/  LOP3.LUT R2, R2, 0x1f, RZ, 0xc0, !PT ;  /* 0x0000001f02027812 */ /* 0x008fca00078ec0ff */
[----:B------:R-:W-:-:S05]  /*ec60*/  IMAD.IADD R7, R19, 0x1, R2 ;  /* 0x0000000113077824 */ /* 0x000fca00078e0202 */
[----:B------:R-:W-:-:S13]  /*ec70*/  ISETP.GE.OR P6, PT, R7, R0, !P0 ;  /* 0x000000000700720c */ /* 0x000fda00047c6670 */
[----:B------:R-:W-:Y:S05]  /*ec80*/  @P6 BRA `(.L_x_1223) ;  /* 0x00000000000c6947 */ /* 0x000fea0003800000 */
[----:B------:R-:W3:Y:S02]  /*ec90*/  LDC.64 R2, c[0x0][0xd80] ;  /* 0x00036000ff027b82 */ /* 0x000ee40000000a00 */
[----:B---3--:R-:W-:-:S05]  /*eca0*/  IMAD.WIDE R2, R7, 0x4, R2 ;  /* 0x0000000407027825 */ /* 0x008fca00078e0202 */
[----:B------:R3:W5:Y:S02]  /*ecb0*/  LDG.E R4, desc[UR36][R2.64] ;  /* 0x0000002402047981 */ /* 0x000764000c1e1900 */
.L_x_1223:
[----:B------:R-:W-:Y:S05]  /*ecc0*/  BSYNC B0 ;  /* 0x0000000000007941 */ /* 0x000fea0003800000 */
.L_x_1222:
[----:B------:R-:W-:-:S03]  /*ecd0*/  UMOV UR4, 0xffffffff ;  /* 0xffffffff00047882 */ /* 0x000fc60000000000 */
[----:B------:R-:W-:Y:S05]  /*ece0*/  BRA.DIV UR4, `(.L_x_1224) ;  /* 0x0000004604a47947 */ /* 0x000fea000b800000 */
[----:B-----5:R-:W4:Y:S02]  /*ecf0*/  SHFL.UP PT, R14, R4, 0x1, RZ ;  /* 0x04200000040e7989 */ /* 0x020f2400000e00ff */
[----:B----4-:R-:W-:-:S05]  /*ed00*/  SEL R13, R14, RZ, P1 ;  /* 0x000000ff0e0d7207 */ /* 0x010fca0000800000 */
[----:B------:R-:W-:-:S05]  /*ed10*/  IMAD.IADD R13, R4, 0x1, R13 ;  /* 0x00000001040d7824 */ /* 0x000fca00078e020d */
[----:B------:R-:W4:Y:S02]  /*ed20*/  SHFL.UP PT, R14, R13, 0x2, RZ ;  /* 0x044000000d0e7989 */ /* 0x000f2400000e00ff */
[----:B----4-:R-:W-:-:S05]  /*ed30*/  SEL R0, R14, RZ, P2 ;  /* 0x000000ff0e007207 */ /* 0x010fca0001000000 */
[----:B------:R-:W-:-:S05]  /*ed40*/  IMAD.IADD R0, R13, 0x1, R0 ;  /* 0x000000010d007824 */ /* 0x000fca00078e0200 */
[----:B------:R-:W3:Y:S02]  /*ed50*/  SHFL.UP PT, R14, R0, 0x4, RZ ;  /* 0x04800000000e7989 */ /* 0x000ee400000e00ff */
[----:B---3--:R-:W-:-:S05]  /*ed60*/  SEL R3, R14, RZ, P3 ;  /* 0x000000ff0e037207 */ /* 0x008fca0001800000 */
[----:B------:R-:W-:-:S05]  /*ed70*/  IMAD.IADD R2, R0, 0x1, R3 ;  /* 0x0000000100027824 */ /* 0x000fca00078e0203 */
[----:B------:R-:W3:Y:S02]  /*ed80*/  SHFL.UP PT, R14, R2, 0x8, RZ ;  /* 0x05000000020e7989 */ /* 0x000ee400000e00ff */
[----:B---3--:R-:W-:-:S05]  /*ed90*/  SEL R3, R14, RZ, P4 ;  /* 0x000000ff0e037207 */ /* 0x008fca0002000000 */
[----:B------:R-:W-:-:S05]  /*eda0*/  IMAD.IADD R3, R2, 0x1, R3 ;  /* 0x0000000102037824 */ /* 0x000fca00078e0203 */
[----:B------:R-:W0:Y:S02]  /*edb0*/  SHFL.UP PT, R14, R3, 0x10, RZ ;  /* 0x06000000030e7989 */ /* 0x000e2400000e00ff */
[----:B0-----:R-:W-:-:S05]  /*edc0*/  SEL R6, R14, RZ, P5 ;  /* 0x000000ff0e067207 */ /* 0x001fca0002800000 */
[----:B------:R-:W-:-:S05]  /*edd0*/  IMAD.IADD R6, R3, 0x1, R6 ;  /* 0x0000000103067824 */ /* 0x000fca00078e0206 */
[----:B------:R0:W3:Y:S02]  /*ede0*/  SHFL.IDX PT, R14, R6, 0x1f, 0x1f ;  /* 0x03e01f00060e7f89 */ /* 0x0000e400000e0000 */
.L_x_1362:
[----:B------:R-:W-:Y:S02]  /*edf0*/  ULDC UR4, c[0x0][0xd38] ;  /* 0x00034e0000047ab9 */ /* 0x000fe40000000800 */
[----:B------:R-:W-:-:S04]  /*ee00*/  IMAD.U32 R7, RZ, RZ, UR4 ;  /* 0x00000004ff077e24 */ /* 0x000fc8000f8e00ff */
[----:B---3--:R-:W-:-:S04]  /*ee10*/  IMAD R3, R14, R7, RZ ;  /* 0x000000070e037224 */ /* 0x008fc800078e02ff */
[----:B------:R-:W-:-:S05]  /*ee20*/  IMAD.IADD R8, R3, 0x1, R8 ;  /* 0x0000000103087824 */ /* 0x000fca00078e0208 */
[----:B------:R-:W-:-:S13]  /*ee30*/  ISETP.GT.AND P6, PT, R8, R5, PT ;  /* 0x000000050800720c */ /* 0x000fda0003fc4270 */
[----:B------:R-:W-:Y:S05]  /*ee40*/  @!P6 BRA `(.L_x_1225) ;  /* 0xfffffffc0064e947 */ /* 0x000fea000383ffff */
.L_x_1220:
[----:B------:R-:W-:Y:S01]  /*ee50*/  IMAD.IADD R8, R8, 0x1, -R3 ;  /* 0x0000000108087824 */ /* 0x000fe200078e0a03 */
[----:B------:R-:W-:-:S03]  /*ee60*/  UMOV UR4, 0xffffffff ;  /* 0xffffffff00047882 */ /* 0x000fc60000000000 */
[----:B------:R-:W-:-:S05]  /*ee70*/  IMAD R0, R6, R7, R8 ;  /* 0x0000000706007224 */ /* 0x000fca00078e0208 */
[----:B------:R-:W-:Y:S01]  /*ee80*/  ISETP.GT.AND P6, PT, R0, R5, PT ;  /* 0x000000050000720c */ /* 0x000fe20003fc4270 */
[----:B------:R-:W-:-:S12]  /*ee90*/  BRA.DIV UR4, `(.L_x_1226) ;  /* 0x0000004604f47947 */ /* 0x000fd8000b800000 */
[----:B------:R-:W-:-:S04]  /*eea0*/  VOTE.ANY R2, PT, !P6 ;  /* 0x0000000000027806 */ /* 0x000fc800070e0100 */
[----:B------:R-:W3:Y:S02]  /*eeb0*/  POPC R0, R2 ;  /* 0x0000000200007309 */ /* 0x000ee40000000000 */
[----:B---3--:R3:W4:Y:S02]  /*eec0*/  SHFL.IDX PT, R4, R4, R0, 0x1f ;  /* 0x00001f0004047589 */ /* 0x00872400000e0000 */
.L_x_1366:
[----:B------:R-:W-:Y:S01]  /*eed0*/  ISETP.NE.AND P0, PT, R2, RZ, PT ;  /* 0x000000ff0200720c */ /* 0x000fe20003f05270 */
[----:B------:R-:W-:-:S12]  /*eee0*/  IMAD.MOV.U32 R14, RZ, RZ, RZ ;  /* 0x000000ffff0e7224 */ /* 0x000fd800078e00ff */
[----:B------:R-:W-:Y:S05]  /*eef0*/  @!P0 BRA `(.L_x_1227) ;  /* 0x0000000000108947 */ /* 0x000fea0003800000 */
[----:B------:R-:W-:Y:S01]  /*ef00*/  UMOV UR4, 0xffffffff ;  /* 0xffffffff00047882 */ /* 0x000fe20000000000 */
[----:B------:R-:W-:Y:S02]  /*ef10*/  VIADD R12, R0, 0xffffffff ;  /* 0xffffffff000c7836 */ /* 0x000fe40000000000 */
[----:B------:R-:W-:Y:S05]  /*ef20*/  BRA.DIV UR4, `(.L_x_1228) ;  /* 0x0000004a04187947 */ /* 0x000fea000b800000 */
[----:B------:R0:W0:Y:S02]  /*ef30*/  SHFL.IDX PT, R14, R6, R12, 0x1f ;  /* 0x00001f0c060e7589 */ /* 0x00002400000e0000 */
.L_x_1227:
[----:B0---4-:R-:W-:Y:S01]  /*ef40*/  IABS R6, R4 ;  /* 0x0000000400067213 */ /* 0x011fe20000000000 */
[----:B------:R-:W-:Y:S02]  /*ef50*/  IMAD R16, R14, R7, R8 ;  /* 0x000000070e107224 */ /* 0x000fe400078e0208 */
[----:B------:R-:W-:Y:S01]  /*ef60*/  IMAD.IADD R19, R0, 0x1, R19 ;  /* 0x0000000100137824 */ /* 0x000fe200078e0213 */
[----:B------:R-:W0:Y:S08]  /*ef70*/  I2F.RP R9, R6 ;  /* 0x0000000600097306 */ /* 0x000e300000209400 */
[----:B0-----:R-:W0:Y:S02]  /*ef80*/  MUFU.RCP R9, R9 ;  /* 0x0000000900097308 */ /* 0x001e240000001000 */
[----:B0-----:R-:W-:-:S06]  /*ef90*/  VIADD R2, R9, 0xffffffe ;  /* 0x0ffffffe09027836 */ /* 0x001fcc0000000000 */
[----:B------:R0:W4:Y:S02]  /*efa0*/  F2I.FTZ.U32.TRUNC.NTZ R3, R2 ;  /* 0x0000000200037305 */ /* 0x000124000021f000 */
[----:B0-----:R-:W-:Y:S02]  /*efb0*/  IMAD.MOV.U32 R2, RZ, RZ, RZ ;  /* 0x000000ffff027224 */ /* 0x001fe400078e00ff */
[----:B----4-:R-:W-:-:S04]  /*efc0*/  IMAD.MOV R7, RZ, RZ, -R3 ;  /* 0x000000ffff077224 */ /* 0x010fc800078e0a03 */
        /* <DEDUP_REMOVED lines=11> */
[----:B------:R-:W-:Y:S01]  /*f080*/  @!P1 IMAD.IADD R5, R5, 0x1, -R6 ;  /* 0x0000000105059824 */ /* 0x000fe200078e0a06 */
[----:B------:R-:W-:Y:S02]  /*f090*/  @!P1 IADD3 R3, R3, 0x1, RZ ;  /* 0x0000000103039810 */ /* 0x000fe40007ffe0ff */
        /* <DEDUP_REMOVED lines=9> */
.L_x_1221:
[----:B------:R-:W-:Y:S01]  /*f130*/  UMOV UR4, URZ ;  /* 0x0000003f00047c82 */ /* 0x000fe20008000000 */
[----:B------:R-:W-:Y:S01]  /*f140*/  UMOV UR5, URZ ;  /* 0x0000003f00057c82 */ /* 0x000fe20008000000 */
[----:B------:R-:W-:Y:S01]  /*f150*/  ULDC UR6, c[0x0][0xd3c] ;  /* 0x00034f0000067ab9 */ /* 0x000fe20000000800 */
[----:B------:R-:W-:Y:S02]  /*f160*/  IMAD.MOV.U32 R16, RZ, RZ, R5 ;  /* 0x000000ffff107224 */ /* 0x000fe400078e0005 */
[----:B------:R-:W-:Y:S02]  /*f170*/  IMAD.U32 R17, RZ, RZ, UR4 ;  /* 0x00000004ff117e24 */ /* 0x000fe4000f8e00ff */
[----:B------:R-:W-:Y:S02]  /*f180*/  IMAD.U32 R18, RZ, RZ, UR5 ;  /* 0x00000005ff127e24 */ /* 0x000fe4000f8e00ff */
[----:B------:R-:W-:-:S07]  /*f190*/  IMAD.U32 R19, RZ, RZ, UR6 ;  /* 0x00000006ff137e24 */ /* 0x000fce000f8e00ff */
.L_x_1229:
[----:B---3--:R-:W3:Y:S01]  /*f1a0*/  S2R R0, SR_TID.X ;  /* 0x0000000000007919 */ /* 0x008ee20000002100 */
[----:B------:R-:W-:Y:S05]  /*f1b0*/  WARPSYNC.ALL ;  /* 0x0000000000007948 */ /* 0x000fea0003800000 */
[----:B------:R-:W-:Y:S01]  /*f1c0*/  BAR.SYNC.DEFER_BLOCKING 0x4, 0x180 ;  /* 0x0106000000007b1d */ /* 0x000fe20000010000 */
[----:B---3--:R-:W-:-:S04]  /*f1d0*/  LOP3.LUT R0, R0, 0x1f, RZ, 0xc0, !PT ;  /* 0x0000001f00007812 */ /* 0x008fc800078ec0ff */
[----:B------:R-:W-:-:S13]  /*f1e0*/  ISETP.NE.AND P0, PT, R0, RZ, PT ;  /* 0x000000ff0000720c */ /* 0x000fda0003f05270 */
[----:B------:R-:W3:Y:S01]  /*f1f0*/  @!P0 S2R R3, SR_CgaCtaId ;  /* 0x0000000000038919 */ /* 0x000ee20000008800 */
[----:B------:R-:W-:-:S04]  /*f200*/  @!P0 MOV R0, 0x400 ;  /* 0x0000040000008802 */ /* 0x000fc80000000f00 */
[----:B---3--:R-:W-:-:S05]  /*f210*/  @!P0 LEA R22, R3, R0, 0x18 ;  /* 0x0000000003168211 */ /* 0x008fca00078ec0ff */
[----:B------:R3:W-:Y:S01]  /*f220*/  @!P0 STS.128 [R22+0x324d0], R16 ;  /* 0x0324d01016008388 */ /* 0x0007e20000000c00 */
[----:B------:R-:W-:Y:S06]  /*f230*/  BAR.ARV 0x5, 0x180 ;  /* 0x0146000000007b1d */ /* 0x000fec0000002000 */
.L_x_1218:
[----:B------:R-:W-:Y:S02]  /*f240*/  ULDC UR4, c[0x0][0xd3c] ;  /* 0x00034f0000047ab9 */ /* 0x000fe40000000800 */
[----:B----4-:R-:W-:-:S13]  /*f250*/  ISETP.GE.AND P0, PT, R19, UR4, PT ;  /* 0x0000000413007c0c */ /* 0x010fda000bf06270 */
[----:B------:R-:W-:Y:S05]  /*f260*/  @!P0 BRA `(.L_x_1230) ;  /* 0xffffffb0003c8947 */ /* 0x000fea000383ffff */
[----:B------:R-:W-:Y:S05]  /*f270*/  BSYNC B8 ;  /* 0x0000000000087941 */ /* 0x000fea0003800000 */
.L_x_1163:
[----:B01----:R-:W4:Y:S01]  /*f280*/  LDL.LU R0, [R1+0x18] ;  /* 0x0000180001007983 */ /* 0x003f220000300800 */
        /* <DEDUP_REMOVED lines=11> */
.L_x_1369:
[----:B------:R-:W-:Y:S05]  /*f340*/  BSYNC B0 ;  /* 0x0000000000007941 */ /* 0x000fea0003800000 */
.L_x_1231:
[----:B------:R-:W-:-:S03]  /*f350*/  UMOV UR4, 0xffffffff ;  /* 0xffffffff00047882 */ /* 0x000fc60000000000 */
[----:B------:R-:W-:Y:S05]  /*f360*/  BRA.DIV UR4, `(.L_x_1233) ;  /* 0x0000004604407947 */ /* 0x000fea000b800000 */
[----:B0-----:R-:W0:Y:S02]  /*f370*/  S2R R0, SR_TID.X ;  /* 0x0000000000007919 */ /* 0x001e240000002100 */
[----:B0-----:R-:W-:-:S04]  /*f380*/  SHF.R.U32.HI R0, RZ, 0x5, R0 ;  /* 0x00000005ff007819 */ /* 0x001fc80000011600 */
[----:B------:R-:W-:-:S05]  /*f390*/  LOP3.LUT R0, R0, 0x3, RZ, 0xc0, !PT ;  /* 0x0000000300007812 */ /* 0x000fca00078ec0ff */
[----:B------:R0:W1:Y:S02]  /*f3a0*/  SHFL.IDX PT, R14, R0, RZ, 0x1f ;  /* 0x00001fff000e7589 */ /* 0x00006400000e0000 */
.L_x_1372:
[----:B-1----:R-:W-:Y:S01]  /*f3b0*/  ISETP.NE.AND P0, PT, R14, RZ, PT ;  /* 0x000000ff0e00720c */ /* 0x002fe20003f05270 */
[----:B------:R-:W-:-:S12]  /*f3c0*/  BSSY B0, `(.L_x_1234) ;  /* 0x0000026000007945 */ /* 0x000fd80003800000 */
[----:B------:R-:W-:Y:S05]  /*f3d0*/  @P0 BRA `(.L_x_1235) ;  /* 0x0000000000900947 */ /* 0x000fea0003800000 */
[----:B------:R-:W-:-:S03]  /*f3e0*/  UMOV UR4, 0xffffffff ;  /* 0xffffffff00047882 */ /* 0x000fc60000000000 */
[----:B------:R-:W-:Y:S05]  /*f3f0*/  BRA.DIV UR4, `(.L_x_1236) ;  /* 0x0000004604507947 */ /* 0x000fea000b800000 */
[----:B------:R-:W-:-:S13]  /*f400*/  ELECT P6, URZ, PT ;  /* 0x00000000003f782f */ /* 0x000fda00038c0000 */
.L_x_1375:
[----:B------:R-:W-:Y:S05]  /*f410*/  @!P6 BRA `(.L_x_1235) ;  /* 0x000000000080e947 */ /* 0x000fea0003800000 */
[----:B0-----:R-:W4:Y:S02]  /*f420*/  LDL R0, [R1+0x24] ;  /* 0x0000240001007983 */ /* 0x001f240000100800 */
[----:B----4-:R-:W-:-:S13]  /*f430*/  R2UR UR4, R0 ;  /* 0x00000000000472ca */ /* 0x010fda00000e0000 */
[----:B------:R-:W-:-:S06]  /*f440*/  ULOP3.LUT UR4, UR4, 0x2, URZ, 0xfc, !UPT ;  /* 0x0000000204047892 */ /* 0x000fcc000f8efc3f */
[----:B------:R-:W-:-:S05]  /*f450*/  IMAD.U32 R0, RZ, RZ, UR4 ;  /* 0x00000004ff007e24 */ /* 0x000fca000f8e00ff */
[----:B------:R-:W-:-:S13]  /*f460*/  ISETP.NE.AND P0, PT, R0, 0x3, PT ;  /* 0x000000030000780c */ /* 0x000fda0003f05270 */
[----:B------:R-:W-:Y:S05]  /*f470*/  @!P0 BRA `(.L_x_1237) ;  /* 0x0000000000048947 */ /* 0x000fea0003800000 */
[----:B------:R-:W-:Y:S01]  /*f480*/  BPT.TRAP 0x1 ;  /* 0x000000040000795c */ /* 0x000fe20000300000 */
.L_x_1237:
[C---:B------:R-:W-:Y:S01]  /*f490*/  IMAD R3, R24.reuse, 0x8, R5 ;  /* 0x0000000818037824 */ /* 0x040fe200078e0205 */
[----:B------:R-:W-:Y:S01]  /*f4a0*/  SHF.L.U32 R2, R27, 0x1f, RZ ;  /* 0x0000001f1b027819 */ /* 0x000fe200000006ff */
[----:B------:R-:W-:-:S03]  /*f4b0*/  VIADD R24, R24, 0x1 ;  /* 0x0000000118187836 */ /* 0x000fc60000000000 */
[----:B------:R-:W0:Y:S02]  /*f4c0*/  SYNCS.PHASECHK.TRANS64.TRYWAIT P1, [R3+URZ+0x32440], R2 ;  /* 0x03244002030075a7 */ /* 0x000e24000802017f */
[----:B------:R-:W-:-:S04]  /*f4d0*/  ISETP.NE.AND P2, PT, R24, 0x2, PT ;  /* 0x000000021800780c */ /* 0x000fc80003f45270 */
[----:B------:R-:W-:Y:S01]  /*f4e0*/  SEL R0, RZ, 0x1, P2 ;  /* 0x00000001ff007807 */ /* 0x000fe20001000000 */
[----:B0-----:R-:W-:Y:S08]  /*f4f0*/  @!P1 BRA `(.L_x_1238) ;  /* 0x0000004400309947 */ /* 0x001ff00003800000 */
.L_x_1376:
[----:B------:R-:W-:Y:S02]  /*f500*/  SEL R24, R24, RZ, P2 ;  /* 0x000000ff18187207 */ /* 0x000fe40001000000 */
[----:B------:R-:W-:Y:S01]  /*f510*/  LOP3.LUT R0, R27, R0, RZ, 0x3c, !PT ;  /* 0x000000001b007212 */ /* 0x000fe200078e3cff */
[----:B------:R-:W-:Y:S06]  /*f520*/  @!P0 BRA `(.L_x_1239) ;  /* 0x0000000000048947 */ /* 0x000fec0003800000 */
[----:B------:R-:W-:Y:S01]  /*f530*/  BPT.TRAP 0x1 ;  /* 0x000000040000795c */ /* 0x000fe20000300000 */
.L_x_1239:
[----:B------:R-:W-:Y:S01]  /*f540*/  IMAD R5, R24, 0x8, R5 ;  /* 0x0000000818057824 */ /* 0x000fe200078e0205 */
[----:B------:R-:W-:-:S04]  /*f550*/  SHF.L.U32 R0, R0, 0x1f, RZ ;  /* 0x0000001f00007819 */ /* 0x000fc800000006ff */
[----:B------:R-:W1:Y:S02]  /*f560*/  SYNCS.PHASECHK.TRANS64.TRYWAIT P1, [R5+URZ+0x32440], R0 ;  /* 0x03244000050075a7 */ /* 0x000e64000802017f */
[----:B-1----:R-:W-:Y:S05]  /*f570*/  @!P1 BRA `(.L_x_1240) ;  /* 0x0000004400249947 */ /* 0x002fea0003800000 */
.L_x_1377:
[----:B------:R-:W-:Y:S05]  /*f580*/  @!P0 BRA `(.L_x_1241) ;  /* 0x0000000000048947 */ /* 0x000fea0003800000 */
[----:B------:R-:W-:Y:S01]  /*f590*/  BPT.TRAP 0x1 ;  /* 0x000000040000795c */ /* 0x000fe20000300000 */
.L_x_1241:
[----:B------:R-:W4:Y:S02]  /*f5a0*/  SYNCS.PHASECHK.TRANS64.TRYWAIT P1, [R3+URZ+0x32460], R2 ;  /* 0x03246002030075a7 */ /* 0x000f24000802017f */
[----:B----4-:R-:W-:Y:S05]  /*f5b0*/  @!P1 BRA `(.L_x_1242) ;  /* 0x0000004400289947 */ /* 0x010fea0003800000 */
.L_x_1378:
[----:B------:R-:W-:Y:S05]  /*f5c0*/  @!P0 BRA `(.L_x_1243) ;  /* 0x0000000000048947 */ /* 0x000fea0003800000 */
[----:B------:R-:W-:Y:S01]  /*f5d0*/  BPT.TRAP 0x1 ;  /* 0x000000040000795c */ /* 0x000fe20000300000 */
.L_x_1243:
[----:B------:R0:W0:Y:S02]  /*f5e0*/  SYNCS.PHASECHK.TRANS64.TRYWAIT P0, [R5+URZ+0x32460], R0 ;  /* 0x03246000050075a7 */ /* 0x000024000800017f */
[----:B0-----:R-:W-:Y:S05]  /*f5f0*/  @!P0 NANOSLEEP.SYNCS 0x989680 ;  /* 0x009896800000895d */ /* 0x001fea0003900000 */
[----:B------:R-:W0:Y:S02]  /*f600*/  @!P0 SYNCS.PHASECHK.TRANS64 P0, [R5+URZ+0x32460], R0 ;  /* 0x03246000050085a7 */ /* 0x000e24000800007f */
[----:B0-----:R-:W-:Y:S05]  /*f610*/  @!P0 BRA `(.L_x_1243) ;  /* 0xfffffffc00f08947 */ /* 0x001fea000383ffff */
.L_x_1235:
[----:B------:R-:W-:Y:S05]  /*f620*/  BSYNC B0 ;  /* 0x0000000000007941 */ /* 0x000fea0003800000 */
.L_x_1234:
[----:B------:R-:W-:Y:S05]  /*f630*/  EXIT ;  /* 0x000000000000794d */ /* 0x000fea0003800000 */
.L_x_1110:
[----:B0-----:R-:W-:-:S04]  /*f640*/  IMAD.U32 R3, RZ, RZ, UR40 ;  /* 0x00000028ff037e24 */ /* 0x001fc8000f8e00ff */
[----:B------:R0:W1:Y:S03]  /*f650*/  SYNCS.PHASECHK.TRANS64.TRYWAIT P0, [R3+URZ+0x32400], R0 ;  /* 0x03240000030075a7 */ /* 0x000066000800017f */
[----:B-1----:R-:W-:Y:S05]  /*f660*/  @!P0 NANOSLEEP.SYNCS 0x989680 ;  /* 0x009896800000895d */ /* 0x002fea0003900000 */
[----:B------:R-:W1:Y:S02]  /*f670*/  @!P0 SYNCS.PHASECHK.TRANS64 P0, [R3+URZ+0x32400], R0 ;  /* 0x03240000030085a7 */ /* 0x000e64000800007f */
[----:B-1----:R-:W-:Y:S05]  /*f680*/  @!P0 BRA `(.L_x_1110) ;  /* 0xfffffffc00ec8947 */ /* 0x002fea000383ffff */
[----:B------:R-:W-:Y:S05]  /*f690*/  BRA `(.L_x_1244) ;  /* 0xffffff2000607947 */ /* 0x000fea000383ffff */
.L_x_1114:
[----:B-1----:R-:W-:-:S04]  /*f6a0*/  MOV R4, UR52 ;  /* 0x0000003400047c02 */ /* 0x002fc80008000f00 */
[----:B------:R1:W2:Y:S03]  /*f6b0*/  SYNCS.PHASECHK.TRANS64.TRYWAIT P1, [R4+URZ+0x32430], R3 ;  /* 0x03243003040075a7 */ /* 0x0002a6000802017f */
[----:B--2---:R-:W-:Y:S05]  /*f6c0*/  @!P1 NANOSLEEP.SYNCS 0x989680 ;  /* 0x009896800000995d */ /* 0x004fea0003900000 */
[----:B------:R-:W2:Y:S02]  /*f6d0*/  @!P1 SYNCS.PHASECHK.TRANS64 P1, [R4+URZ+0x32430], R3 ;  /* 0x03243003040095a7 */ /* 0x000ea4000802007f */
[----:B--2---:R-:W-:Y:S05]  /*f6e0*/  @!P1 BRA `(.L_x_1114) ;  /* 0xfffffffc00ec9947 */ /* 0x004fea000383ffff */
[----:B------:R-:W-:Y:S05]  /*f6f0*/  BRA `(.L_x_1113) ;  /* 0xffffff2000887947 */ /* 0x000fea000383ffff */
.L_x_1115:
[----:B--2---:R-:W-:-:S04]  /*f700*/  IMAD.U32 R5, RZ, RZ, UR40 ;  /* 0x00000028ff057e24 */ /* 0x004fc8000f8e00ff */
[----:B------:R2:W3:Y:S03]  /*f710*/  SYNCS.PHASECHK.TRANS64.TRYWAIT P1, [R5+URZ+0x32410], R0 ;  /* 0x03241000050075a7 */ /* 0x0004e6000802017f */
[----:B---3--:R-:W-:Y:S05]  /*f720*/  @!P1 NANOSLEEP.SYNCS 0x989680 ;  /* 0x009896800000995d */ /* 0x008fea0003900000 */
[----:B------:R-:W3:Y:S02]  /*f730*/  @!P1 SYNCS.PHASECHK.TRANS64 P1, [R5+URZ+0x32410], R0 ;  /* 0x03241000050095a7 */ /* 0x000ee4000802007f */
[----:B---3--:R-:W-:Y:S05]  /*f740*/  @!P1 BRA `(.L_x_1115) ;  /* 0xfffffffc00ec9947 */ /* 0x008fea000383ffff */
[----:B------:R-:W-:Y:S05]  /*f750*/  BRA `(.L_x_1245) ;  /* 0xffffff2400487947 */ /* 0x000fea000383ffff */
.L_x_1119:
[----:B--2---:R-:W-:-:S04]  /*f760*/  IMAD.U32 R0, RZ, RZ, UR52 ;  /* 0x00000034ff007e24 */ /* 0x004fc8000f8e00ff */
[----:B------:R2:W4:Y:S03]  /*f770*/  SYNCS.PHASECHK.TRANS64.TRYWAIT P1, [R0+URZ+0x32450], R3 ;  /* 0x03245003000075a7 */ /* 0x000526000802017f */
[----:B----4-:R-:W-:Y:S05]  /*f780*/  @!P1 NANOSLEEP.SYNCS 0x989680 ;  /* 0x009896800000995d */ /* 0x010fea0003900000 */
[----:B------:R-:W4:Y:S02]  /*f790*/  @!P1 SYNCS.PHASECHK.TRANS64 P1, [R0+URZ+0x32450], R3 ;  /* 0x03245003000095a7 */ /* 0x000f24000802007f */
[----:B----4-:R-:W-:Y:S05]  /*f7a0*/  @!P1 BRA `(.L_x_1119) ;  /* 0xfffffffc00ec9947 */ /* 0x010fea000383ffff */
[----:B------:R-:W-:Y:S05]  /*f7b0*/  BRA `(.L_x_1118) ;  /* 0xffffff2400507947 */ /* 0x000fea000383ffff */
.L_x_1126:
[----:B-1----:R-:W-:-:S04]  /*f7c0*/  IMAD.U32 R3, RZ, RZ, UR4 ;  /* 0x00000004ff037e24 */ /* 0x002fc8000f8e00ff */
[----:B------:R1:W2:Y:S03]  /*f7d0*/  SYNCS.PHASECHK.TRANS64.TRYWAIT P2, [R3+URZ+0x32430], R0 ;  /* 0x03243000030075a7 */ /* 0x0002a6000804017f */
[----:B--2---:R-:W-:Y:S05]  /*f7e0*/  @!P2 NANOSLEEP.SYNCS 0x989680 ;  /* 0x009896800000a95d */ /* 0x004fea0003900000 */
[----:B------:R-:W2:Y:S02]  /*f7f0*/  @!P2 SYNCS.PHASECHK.TRANS64 P2, [R3+URZ+0x32430], R0 ;  /* 0x032430000300a5a7 */ /* 0x000ea4000804007f */
[----:B--2---:R-:W-:Y:S05]  /*f800*/  @!P2 BRA `(.L_x_1126) ;  /* 0xfffffffc00eca947 */ /* 0x004fea000383ffff */
[----:B------:R-:W-:Y:S05]  /*f810*/  BRA `(.L_x_1125) ;  /* 0xffffff4400447947 */ /* 0x000fea000383ffff */
.L_x_1130:
[----:B-1----:R-:W-:-:S04]  /*f820*/  IMAD.U32 R3, RZ, RZ, UR4 ;  /* 0x00000004ff037e24 */ /* 0x002fc8000f8e00ff */
[----:B------:R1:W3:Y:S03]  /*f830*/  SYNCS.PHASECHK.TRANS64.TRYWAIT P2, [R3+URZ+0x32450], R0 ;  /* 0x03245000030075a7 */ /* 0x0002e6000804017f */
[----:B---3--:R-:W-:Y:S05]  /*f840*/  @!P2 NANOSLEEP.SYNCS 0x989680 ;  /* 0x009896800000a95d */ /* 0x008fea0003900000 */
[----:B------:R-:W3:Y:S02]  /*f850*/  @!P2 SYNCS.PHASECHK.TRANS64 P2, [R3+URZ+0x32450], R0 ;  /* 0x032450000300a5a7 */ /* 0x000ee4000804007f */
[----:B---3--:R-:W-:Y:S05]  /*f860*/  @!P2 BRA `(.L_x_1130) ;  /* 0xfffffffc00eca947 */ /* 0x008fea000383ffff */
[----:B------:R-:W-:Y:S05]  /*f870*/  BRA `(.L_x_1129) ;  /* 0xffffff4400c07947 */ /* 0x000fea000383ffff */
.L_x_1175:
[----:B------:R-:W-:Y:S01]  /*f880*/  SHF.R.U32.HI R9, RZ, 0x5, R21 ;  /* 0x00000005ff097819 */ /* 0x000fe20000011615 */
[----:B------:R-:W-:Y:S01]  /*f890*/  BSSY B0, `(.L_x_1246) ;  /* 0x0000009000007945 */ /* 0x000fe20003800000 */
[----:B------:R-:W-:Y:S02]  /*f8a0*/  IMAD.MOV.U32 R12, RZ, RZ, RZ ;  /* 0x000000ffff0c7224 */ /* 0x000fe400078e00ff */
[----:B------:R-:W-:Y:S01]  /*f8b0*/  LOP3.LUT R9, R9, 0x3, RZ, 0xc0, !PT ;  /* 0x0000000309097812 */ /* 0x000fe200078ec0ff */
[----:B------:R-:W-:Y:S02]  /*f8c0*/  IMAD.MOV.U32 R11, RZ, RZ, 0x1f ;  /* 0x0000001fff0b7424 */ /* 0x000fe400078e00ff */
[----:B------:R-:W-:Y:S02]  /*f8d0*/  IMAD.MOV.U32 R15, RZ, RZ, -0x1 ;  /* 0xffffffffff0f7424 */ /* 0x000fe400078e00ff */
[----:B------:R-:W-:-:S07]  /*f8e0*/  IMAD.MOV.U32 R13, RZ, RZ, R9 ;  /* 0x000000ffff0d7224 */ /* 0x000fce00078e0009 */
[----:B-----5:R-:W-:Y:S05]  /*f8f0*/  WARPSYNC.COLLECTIVE R15, `(.L_x_1247) ;  /* 0x000000000f087348 */ /* 0x020fea0003c00000 */
[----:B------:R0:W1:Y:S02]  /*f900*/  SHFL.IDX P6, R14, R13, R12, R11 ;  /* 0x0000000c0d0e7389 */ /* 0x00006400000c000b */
[----:B01---5:R-:W-:Y:S01]  /*f910*/  ENDCOLLECTIVE ;  /* 0x000000000000791b */ /* 0x023fe20003800000 */
.L_x_1247:
[----:B------:R-:W-:Y:S05]  /*f920*/  BSYNC B0 ;  /* 0x0000000000007941 */ /* 0x000fea0003800000 */
.L_x_1246:
[----:B------:R-:W-:Y:S05]  /*f930*/  BRA `(.L_x_1248) ;  /* 0xffffffb400dc7947 */ /* 0x000fea000383ffff */
.L_x_1178:
[----:B0-----:R0:W1:Y:S02]  /*f940*/  SYNCS.PHASECHK.TRANS64.TRYWAIT P0, [R25+URZ+0x32440], R0 ;  /* 0x03244000190075a7 */ /* 0x001064000800017f */
[----:B-1----:R-:W-:Y:S05]  /*f950*/  @!P0 NANOSLEEP.SYNCS 0x989680 ;  /* 0x009896800000895d */ /* 0x002fea0003900000 */
[----:B------:R-:W1:Y:S02]  /*f960*/  @!P0 SYNCS.PHASECHK.TRANS64 P0, [R25+URZ+0x32440], R0 ;  /* 0x03244000190085a7 */ /* 0x000e64000800007f */
[----:B-1----:R-:W-:Y:S05]  /*f970*/  @!P0 BRA `(.L_x_1178) ;  /* 0xfffffffc00f08947 */ /* 0x002fea000383ffff */
[----:B------:R-:W-:Y:S05]  /*f980*/  BRA `(.L_x_1249) ;  /* 0xffffffb8000c7947 */ /* 0x000fea000383ffff */
.L_x_1179:
        /* <DEDUP_REMOVED lines=8> */
.L_x_1251:
[----:B------:R-:W-:Y:S05]  /*fa10*/  BSYNC B0 ;  /* 0x0000000000007941 */ /* 0x000fea0003800000 */
.L_x_1250:
[----:B------:R-:W-:Y:S01]  /*fa20*/  IMAD.MOV.U32 R13, RZ, RZ, R0 ;  /* 0x000000ffff0d7224 */ /* 0x000fe200078e0000 */
[----:B------:R-:W-:Y:S01]  /*fa30*/  MOV R15, 0xffffffff ;  /* 0xffffffff000f7802 */ /* 0x000fe20000000f00 */
[----:B------:R-:W-:Y:S02]  /*fa40*/  IMAD.MOV.U32 R12, RZ, RZ, RZ ;  /* 0x000000ffff0c7224 */ /* 0x000fe400078e00ff */
[----:B------:R-:W-:Y:S02]  /*fa50*/  IMAD.MOV.U32 R11, RZ, RZ, 0x181f ;  /* 0x0000181fff0b7424 */ /* 0x000fe400078e00ff */
[----:B------:R-:W-:Y:S02]  /*fa60*/  IMAD.MOV.U32 R2, RZ, RZ, R14 ;  /* 0x000000ffff027224 */ /* 0x000fe400078e000e */
[----:B------:R-:W-:-:S07]  /*fa70*/  @P0 IMAD R6, R5, 0x2, R22 ;  /* 0x0000000205060824 */ /* 0x000fce00078e0216 */
[----:B------:R-:W-:Y:S05]  /*fa80*/  WARPSYNC.COLLECTIVE R15, `(.L_x_1252) ;  /* 0x000000000f087348 */ /* 0x000fea0003c00000 */
[----:B------:R0:W1:Y:S02]  /*fa90*/  SHFL.IDX P6, R14, R13, R12, R11 ;  /* 0x0000000c0d0e7389 */ /* 0x00006400000c000b */
[----:B01----:R-:W-:Y:S01]  /*faa0*/  ENDCOLLECTIVE ;  /* 0x000000000000791b */ /* 0x003fe20003800000 */
.L_x_1252:
[----:B------:R-:W-:Y:S02]  /*fab0*/  IMAD.MOV.U32 R13, RZ, RZ, R4 ;  /* 0x000000ffff0d7224 */ /* 0x000fe400078e0004 */
[----:B------:R-:W-:Y:S02]  /*fac0*/  IMAD.MOV.U32 R12, RZ, RZ, 0x1 ;  /* 0x00000001ff0c7424 */ /* 0x000fe400078e00ff */
[----:B------:R-:W-:-:S07]  /*fad0*/  IMAD.MOV.U32 R3, RZ, RZ, R14 ;  /* 0x000000ffff037224 */ /* 0x000fce00078e000e */
[----:B------:R-:W-:Y:S05]  /*fae0*/  WARPSYNC.COLLECTIVE R15, `(.L_x_1253) ;  /* 0x000000000f087348 */ /* 0x000fea0003c00000 */
[----:B------:R0:W1:Y:S02]  /*faf0*/  SHFL.IDX P6, R14, R13, R12, R11 ;  /* 0x0000000c0d0e7389 */ /* 0x00006400000c000b */
[----:B01----:R-:W-:Y:S01]  /*fb00*/  ENDCOLLECTIVE ;  /* 0x000000000000791b */ /* 0x003fe20003800000 */
.L_x_1253:
        /* <DEDUP_REMOVED lines=15> */
.L_x_1254:
[----:B------:R-:W-:Y:S02]  /*fc00*/  @P0 IMAD R6, R5, 0x2, R22 ;  /* 0x0000000205060824 */ /* 0x000fe400078e0216 */
[----:B------:R-:W-:Y:S02]  /*fc10*/  IMAD.MOV.U32 R13, RZ, RZ, R4 ;  /* 0x000000ffff0d7224 */ /* 0x000fe400078e0004 */
[----:B------:R-:W-:Y:S02]  /*fc20*/  IMAD.MOV.U32 R12, RZ, RZ, 0x2 ;  /* 0x00000002ff0c7424 */ /* 0x000fe400078e00ff */
[----:B------:R-:W-:-:S07]  /*fc30*/  IMAD.MOV.U32 R3, RZ, RZ, R14 ;  /* 0x000000ffff037224 */ /* 0x000fce00078e000e */
[----:B------:R-:W-:Y:S05]  /*fc40*/  WARPSYNC.COLLECTIVE R15, `(.L_x_1255) ;  /* 0x000000000f087348 */ /* 0x000fea0003c00000 */
[----:B------:R0:W1:Y:S02]  /*fc50*/  SHFL.IDX P6, R14, R13, R12, R11 ;  /* 0x0000000c0d0e7389 */ /* 0x00006400000c000b */
[----:B01----:R-:W-:Y:S01]  /*fc60*/  ENDCOLLECTIVE ;  /* 0x000000000000791b */ /* 0x003fe20003800000 */
.L_x_1255:
        /* <DEDUP_REMOVED lines=15> */
.L_x_1256:
[----:B------:R-:W-:Y:S01]  /*fd60*/  @P0 LEA R6, R5, R22, 0x1 ;  /* 0x0000001605060211 */ /* 0x000fe200078e08ff */
[----:B------:R-:W-:Y:S02]  /*fd70*/  IMAD.MOV.U32 R13, RZ, RZ, R4 ;  /* 0x000000ffff0d7224 */ /* 0x000fe400078e0004 */
[----:B------:R-:W-:Y:S02]  /*fd80*/  IMAD.MOV.U32 R12, RZ, RZ, 0x3 ;  /* 0x00000003ff0c7424 */ /* 0x000fe400078e00ff */
[----:B------:R-:W-:-:S07]  /*fd90*/  IMAD.MOV.U32 R3, RZ, RZ, R14 ;  /* 0x000000ffff037224 */ /* 0x000fce00078e000e */
[----:B------:R-:W-:Y:S05]  /*fda0*/  WARPSYNC.COLLECTIVE R15, `(.L_x_1257) ;  /* 0x000000000f087348 */ /* 0x000fea0003c00000 */
[----:B------:R0:W1:Y:S02]  /*fdb0*/  SHFL.IDX P6, R14, R13, R12, R11 ;  /* 0x0000000c0d0e7389 */ /* 0x00006400000c000b */
[----:B01----:R-:W-:Y:S01]  /*fdc0*/  ENDCOLLECTIVE ;  /* 0x000000000000791b */ /* 0x003fe20003800000 */
.L_x_1257:
        /* <DEDUP_REMOVED lines=15> */
.L_x_1258:
[----:B------:R-:W-:Y:S02]  /*fec0*/  @P0 IMAD R6, R5, 0x2, R22 ;  /* 0x0000000205060824 */ /* 0x000fe400078e0216 */
[----:B------:R-:W-:Y:S02]  /*fed0*/  IMAD.MOV.U32 R13, RZ, RZ, R4 ;  /* 0x000000ffff0d7224 */ /* 0x000fe400078e0004 */
[----:B------:R-:W-:Y:S02]  /*fee0*/  IMAD.MOV.U32 R12, RZ, RZ, 0x4 ;  /* 0x00000004ff0c7424 */ /* 0x000fe400078e00ff */
[----:B------:R-:W-:-:S07]  /*fef0*/  IMAD.MOV.U32 R3, RZ, RZ, R14 ;  /* 0x000000ffff037224 */ /* 0x000fce00078e000e */
[----:B------:R-:W-:Y:S05]  /*ff00*/  WARPSYNC.COLLECTIVE R15, `(.L_x_1259) ;  /* 0x000000000f087348 */ /* 0x000fea0003c00000 */
[----:B------:R0:W1:Y:S02]  /*ff10*/  SHFL.IDX P6, R14, R13, R12, R11 ;  /* 0x0000000c0d0e7389 */ /* 0x00006400000c000b */
[----:B01----:R-:W-:Y:S01]  /*ff20*/  ENDCOLLECTIVE ;  /* 0x000000000000791b */ /* 0x003fe20003800000 */
.L_x_1259:
        /* <DEDUP_REMOVED lines=15> */
.L_x_1260:
[----:B------:R-:W-:Y:S02]  /*10020*/  @P0 IMAD R6, R5, 0x2, R22 ;  /* 0x0000000205060824 */ /* 0x000fe400078e0216 */
[----:B------:R-:W-:Y:S02]  /*10030*/  IMAD.MOV.U32 R13, RZ, RZ, R4 ;  /* 0x000000ffff0d7224 */ /* 0x000fe400078e0004 */
[----:B------:R-:W-:Y:S02]  /*10040*/  IMAD.MOV.U32 R12, RZ, RZ, 0x5 ;  /* 0x00000005ff0c7424 */ /* 0x000fe400078e00ff */
[----:B------:R-:W-:-:S07]  /*10050*/  IMAD.MOV.U32 R3, RZ, RZ, R14 ;  /* 0x000000ffff037224 */ /* 0x000fce00078e000e */
[----:B------:R-:W-:Y:S05]  /*10060*/  WARPSYNC.COLLECTIVE R15, `(.L_x_1261) ;  /* 0x000000000f087348 */ /* 0x000fea0003c00000 */
[----:B------:R0:W1:Y:S02]  /*10070*/  SHFL.IDX P6, R14, R13, R12, R11 ;  /* 0x0000000c0d0e7389 */ /* 0x00006400000c000b */
[----:B01----:R-:W-:Y:S01]  /*10080*/  ENDCOLLECTIVE ;  /* 0x000000000000791b */ /* 0x003fe20003800000 */
.L_x_1261:
[----:B------:R-:W-:-:S05]  /*10090*/  @P0 LEA R3, P1, R7, R3, 0x1 ;  /* 0x0000000307030211 */ /* 0x000fca00078208ff */
[----:B------:R-:W-:-:S05]  /*100a0*/  @P0 IMAD.X R2, RZ, RZ, R2, P1 ;  /* 0x000000ffff020224 */ /* 0x000fca00008e0602 */
[----:B------:R-:W-:Y:S01]  /*100b0*/  @P0 LOP3.LUT R3, R3, R2, RZ, 0x3c, !PT ;  /* 0x0000000203030212 */ /* 0x000fe200078e3cff */
[----:B------:R-:W-:-:S03]  /*100c0*/  IMAD.MOV.U32 R13, RZ, RZ, R0 ;  /* 0x000000ffff0d7224 */ /* 0x000fc600078e0000 */
[----:B------:R-:W-:-:S04]  /*100d0*/  @P0 LOP3.LUT R2, R3, R2, RZ, 0x3c, !PT ;  /* 0x0000000203020212 */ /* 0x000fc800078e3cff */
[----:B------:R-:W-:Y:S02]  /*100e0*/  @P0 LOP3.LUT R3, R3, R2, RZ, 0x3c, !PT ;  /* 0x0000000203030212 */ /* 0x000fe400078e3cff */
[----:B------:R-:W-:-:S07]  /*100f0*/  MOV R4, R14 ;  /* 0x0000000e00047202 */ /* 0x000fce0000000f00 */
[----:B------:R-:W-:Y:S05]  /*10100*/  WARPSYNC.COLLECTIVE R15, `(.L_x_1262) ;  /* 0x000000000f087348 */ /* 0x000fea0003c00000 */
[----:B------:R0:W1:Y:S02]  /*10110*/  SHFL.IDX P6, R14, R13, R12, R11 ;  /* 0x0000000c0d0e7389 */ /* 0x00006400000c000b */
[----:B01----:R-:W-:Y:S01]  /*10120*/  ENDCOLLECTIVE ;  /* 0x000000000000791b */ /* 0x003fe20003800000 */
.L_x_1262:
[----:B------:R-:W-:Y:S01]  /*10130*/  @!PT LDS RZ, [RZ] ;  /* 0x00000000fffff984 */ /* 0x000fe20000000800 */
[----:B------:R-:W-:Y:S01]  /*10140*/  @!PT LDS RZ, [RZ] ;  /* 0x00000000fffff984 */ /* 0x000fe20000000800 */
[----:B------:R-:W-:Y:S01]  /*10150*/  @!PT LDS RZ, [RZ] ;  /* 0x00000000fffff984 */ /* 0x000fe20000000800 */
[----:B------:R0:W-:Y:S01]  /*10160*/  @P0 LDGSTS.E.BYPASS.LTC128B.128 [R6+0x1e400], desc[UR36][R2.64], !P2 ;  /* 0x1e40000002060fae */ /* 0x0001e2000d101d64 */
[----:B------:R-:W-:Y:S01]  /*10170*/  IMAD.MOV.U32 R0, RZ, RZ, R14 ;  /* 0x000000ffff007224 */ /* 0x000fe200078e000e */
[----:B------:R-:W-:Y:S06]  /*10180*/  BRA `(.L_x_1263) ;  /* 0xffffffb4007c7947 */ /* 0x000fec000383ffff */
.L_x_1184:
[----:B------:R0:W5:Y:S01]  /*10190*/  LDL.LU R6, [R1+0x8] ;  /* 0x0000080001067983 */ /* 0x0001620000300800 */
[----:B------:R-:W-:Y:S01]  /*101a0*/  IMAD.MOV.U32 R13, RZ, RZ, R5 ;  /* 0x000000ffff0d7224 */ /* 0x000fe200078e0005 */
[----:B------:R-:W-:Y:S01]  /*101b0*/  LOP3.LUT R23, R23, 0xffffdfff, RZ, 0xc0, !PT ;  /* 0xffffdfff17177812 */ /* 0x000fe200078ec0ff */
[----:B------:R-:W-:Y:S02]  /*101c0*/  IMAD.MOV.U32 R12, RZ, RZ, RZ ;  /* 0x000000ffff0c7224 */ /* 0x000fe400078e00ff */
[----:B------:R-:W-:Y:S02]  /*101d0*/  IMAD.MOV.U32 R11, RZ, RZ, 0x181f ;  /* 0x0000181fff0b7424 */ /* 0x000fe400078e00ff */
[----:B------:R-:W-:Y:S02]  /*101e0*/  IMAD.MOV.U32 R15, RZ, RZ, -0x1 ;  /* 0xffffffffff0f7424 */ /* 0x000fe400078e00ff */
[----:B0-----:R-:W-:-:S07]  /*101f0*/  IMAD.IADD R4, R21, 0x1, R4 ;  /* 0x0000000115047824 */ /* 0x001fce00078e0204 */
[----:B-----5:R-:W-:Y:S05]  /*10200*/  WARPSYNC.COLLECTIVE R15, `(.L_x_1264) ;  /* 0x000000000f087348 */ /* 0x020fea0003c00000 */
[----:B------:R0:W1:Y:S02]  /*10210*/  SHFL.IDX P6, R14, R13, R12, R11 ;  /* 0x0000000c0d0e7389 */ /* 0x00006400000c000b */
[----:B01---5:R-:W-:Y:S01]  /*10220*/  ENDCOLLECTIVE ;  /* 0x000000000000791b */ /* 0x023fe20003800000 */
.L_x_1264:
[----:B------:R-:W-:Y:S02]  /*10230*/  IMAD.MOV.U32 R13, RZ, RZ, R0 ;  /* 0x000000ffff0d7224 */ /* 0x000fe400078e0000 */
[----:B------:R-:W-:-:S07]  /*10240*/  IMAD.MOV.U32 R3, RZ, RZ, R14 ;  /* 0x000000ffff037224 */ /* 0x000fce00078e000e */
[----:B------:R-:W-:Y:S05]  /*10250*/  WARPSYNC.COLLECTIVE R15, `(.L_x_1265) ;  /* 0x000000000f087348 */ /* 0x000fea0003c00000 */
[----:B------:R0:W1:Y:S02]  /*10260*/  SHFL.IDX P6, R14, R13, R12, R11 ;  /* 0x0000000c0d0e7389 */ /* 0x00006400000c000b */
[----:B01----:R-:W-:Y:S01]  /*10270*/  ENDCOLLECTIVE ;  /* 0x000000000000791b */ /* 0x003fe20003800000 */
.L_x_1265:
[----:B------:R-:W-:Y:S02]  /*10280*/  IMAD.MOV.U32 R13, RZ, RZ, R5 ;  /* 0x000000ffff0d7224 */ /* 0x000fe400078e0005 */
[----:B------:R-:W-:Y:S02]  /*10290*/  IMAD.MOV.U32 R12, RZ, RZ, 0x1 ;  /* 0x00000001ff0c7424 */ /* 0x000fe400078e00ff */
[----:B------:R-:W-:-:S07]  /*102a0*/  IMAD.MOV.U32 R10, RZ, RZ, R14 ;  /* 0x000000ffff0a7224 */ /* 0x000fce00078e000e */
[----:B------:R-:W-:Y:S05]  /*102b0*/  WARPSYNC.COLLECTIVE R15, `(.L_x_1266) ;  /* 0x000000000f087348 */ /* 0x000fea0003c00000 */
[----:B------:R0:W1:Y:S02]  /*102c0*/  SHFL.IDX P6, R14, R13, R12, R11 ;  /* 0x0000000c0d0e7389 */ /* 0x00006400000c000b */
[----:B01----:R-:W-:Y:S01]  /*102d0*/  ENDCOLLECTIVE ;  /* 0x000000000000791b */ /* 0x003fe20003800000 */
.L_x_1266:
[----:B------:R-:W-:Y:S01]  /*102e0*/  MOV R13, R0 ;  /* 0x00000000000d7202 */ /* 0x000fe20000000f00 */
[----:B------:R-:W-:-:S05]  /*102f0*/  IMAD R6, R6, R7, RZ ;  /* 0x0000000706067224 */ /* 0x000fca00078e02ff */
[----:B------:R-:W-:-:S13]  /*10300*/  ISETP.GE.AND P2, PT, R4, R6, PT ;  /* 0x000000060400720c */ /* 0x000fda0003f46270 */
[----:B------:R-:W-:Y:S02]  /*10310*/  @!P2 LEA R10, P1, R20, R10, 0x1 ;  /* 0x0000000a140aa211 */ /* 0x000fe400078208ff */
[----:B------:R-:W-:-:S03]  /*10320*/  @P2 LOP3.LUT R23, R23, 0x2000, RZ, 0xfc, !PT ;  /* 0x0000200017172812 */ /* 0x000fc600078efcff */
[----:B------:R-:W-:Y:S01]  /*10330*/  @!P2 IMAD.X R3, RZ, RZ, R3, P1 ;  /* 0x000000ffff03a224 */ /* 0x000fe200008e0603 */
[----:B------:R-:W-:Y:S01]  /*10340*/  LOP3.LUT R23, R23, 0xffffefff, RZ, 0xc0, !PT ;  /* 0xffffefff17177812 */ /* 0x000fe200078ec0ff */
[----:B------:R-:W-:-:S05]  /*10350*/  @!P2 IMAD.MOV.U32 R2, RZ, RZ, R10 ;  /* 0x000000ffff02a224 */ /* 0x000fca00078e000a */
        /* <DEDUP_REMOVED lines=10> */
.L_x_1267:
[----:B------:R-:W-:Y:S01]  /*10400*/  @P2 LOP3.LUT R23, R23, 0x1000, RZ, 0xfc, !PT ;  /* 0x0000100017172812 */ /* 0x000fe200078efcff */
[----:B------:R-:W-:-:S03]  /*10410*/  IMAD.MOV.U32 R13, RZ, RZ, R5 ;  /* 0x000000ffff0d7224 */ /* 0x000fc600078e0005 */
[----:B------:R-:W-:Y:S01]  /*10420*/  LOP3.LUT R23, R23, 0xfffff7ff, RZ, 0xc0, !PT ;  /* 0xfffff7ff17177812 */ /* 0x000fe200078ec0ff */
[----:B------:R-:W-:Y:S02]  /*10430*/  IMAD.MOV.U32 R12, RZ, RZ, 0x2 ;  /* 0x00000002ff0c7424 */ /* 0x000fe400078e00ff */
[----:B------:R-:W-:-:S07]  /*10440*/  IMAD.MOV.U32 R7, RZ, RZ, R14 ;  /* 0x000000ffff077224 */ /* 0x000fce00078e000e */
[----:B------:R-:W-:Y:S05]  /*10450*/  WARPSYNC.COLLECTIVE R15, `(.L_x_1268) ;  /* 0x000000000f087348 */ /* 0x000fea0003c00000 */
[----:B------:R0:W1:Y:S02]  /*10460*/  SHFL.IDX P6, R14, R13, R12, R11 ;  /* 0x0000000c0d0e7389 */ /* 0x00006400000c000b */
[----:B01----:R-:W-:Y:S01]  /*10470*/  ENDCOLLECTIVE ;  /* 0x000000000000791b */ /* 0x003fe20003800000 */
.L_x_1268:
        /* <DEDUP_REMOVED lines=15> */
.L_x_1269:
[----:B------:R-:W-:Y:S01]  /*10570*/  @P2 LOP3.LUT R23, R23, 0x800, RZ, 0xfc, !PT ;  /* 0x0000080017172812 */ /* 0x000fe200078efcff */
[----:B------:R-:W-:-:S03]  /*10580*/  IMAD.MOV.U32 R13, RZ, RZ, R5 ;  /* 0x000000ffff0d7224 */ /* 0x000fc600078e0005 */
[----:B------:R-:W-:Y:S01]  /*10590*/  LOP3.LUT R23, R23, 0xfffffdff, RZ, 0xc0, !PT ;  /* 0xfffffdff17177812 */ /* 0x000fe200078ec0ff */
[----:B------:R-:W-:Y:S02]  /*105a0*/  IMAD.MOV.U32 R12, RZ, RZ, 0x3 ;  /* 0x00000003ff0c7424 */ /* 0x000fe400078e00ff */
[----:B------:R-:W-:-:S05]  /*105b0*/  IMAD.MOV.U32 R11, RZ, RZ, R14 ;  /* 0x000000ffff0b7224 */ /* 0x000fca00078e000e */
[----:B------:R-:W-:-:S05]  /*105c0*/  @!P2 LEA R11, P1, R20, R11, 0x1 ;  /* 0x0000000b140ba211 */ /* 0x000fca00078208ff */
[----:B------:R-:W-:Y:S02]  /*105d0*/  @!P2 IMAD.X R8, RZ, RZ, R2, P1 ;  /* 0x000000ffff08a224 */ /* 0x000fe400008e0602 */
[----:B------:R-:W-:Y:S01]  /*105e0*/  @!P2 IMAD.MOV.U32 R2, RZ, RZ, R11 ;  /* 0x000000ffff02a224 */ /* 0x000fe200078e000b */
[----:B------:R-:W-:Y:S01]  /*105f0*/  MOV R11, 0x181f ;  /* 0x0000181f000b7802 */ /* 0x000fe20000000f00 */
[----:B------:R-:W-:-:S07]  /*10600*/  @!P2 IMAD.MOV.U32 R3, RZ, RZ, R8 ;  /* 0x000000ffff03a224 */ /* 0x000fce00078e0008 */
[----:B------:R-:W-:Y:S05]  /*10610*/  WARPSYNC.COLLECTIVE R15, `(.L_x_1270) ;  /* 0x000000000f087348 */ /* 0x000fea0003c00000 */
[----:B------:R0:W1:Y:S02]  /*10620*/  SHFL.IDX P6, R14, R13, R12, R11 ;  /* 0x0000000c0d0e7389 */ /* 0x00006400000c000b */
[----:B01----:R-:W-:Y:S01]  /*10630*/  ENDCOLLECTIVE ;  /* 0x000000000000791b */ /* 0x003fe20003800000 */
.L_x_1270:
[----:B------:R-:W-:Y:S01]  /*10640*/  @!PT LDS RZ, [RZ] ;  /* 0x00000000fffff984 */ /* 0x000fe20000000800 */
[----:B------:R-:W-:Y:S01]  /*10650*/  @!PT LDS RZ, [RZ] ;  /* 0x00000000fffff984 */ /* 0x000fe20000000800 */
[----:B------:R-:W-:Y:S01]  /*10660*/  @!PT LDS RZ, [RZ] ;  /* 0x00000000fffff984 */ /* 0x000fe20000000800 */
[----:B------:R0:W-:Y:S01]  /*10670*/  @!P2 LDGSTS.E.BYPASS.LTC128B.128 [R26+0x19400], desc[UR36][R2.64], !P0 ;  /* 0x19400000021aafae */ /* 0x0001e2000c101d64 */
[----:B------:R-:W-:Y:S02]  /*10680*/  IMAD.MOV.U32 R13, RZ, RZ, R0 ;  /* 0x000000ffff0d7224 */ /* 0x000fe400078e0000 */
[----:B0-----:R-:W-:-:S05]  /*10690*/  VIADD R2, R4, 0x30 ;  /* 0x0000003004027836 */ /* 0x001fca0000000000 */
[----:B------:R-:W-:Y:S01]  /*106a0*/  ISETP.GE.AND P2, PT, R2, R6, PT ;  /* 0x000000060200720c */ /* 0x000fe20003f46270 */
[----:B------:R-:W-:-:S12]  /*106b0*/  IMAD.MOV.U32 R2, RZ, RZ, R14 ;  /* 0x000000ffff027224 */ /* 0x000fd800078e000e */
[----:B------:R-:W-:Y:S05]  /*106c0*/  WARPSYNC.COLLECTIVE R15, `(.L_x_1271) ;  /* 0x000000000f087348 */ /* 0x000fea0003c00000 */
[----:B------:R0:W1:Y:S02]  /*106d0*/  SHFL.IDX P6, R14, R13, R12, R11 ;  /* 0x0000000c0d0e7389 */ /* 0x00006400000c000b */
[----:B01----:R-:W-:Y:S01]  /*106e0*/  ENDCOLLECTIVE ;  /* 0x000000000000791b */ /* 0x003fe20003800000 */
.L_x_1271:
[----:B------:R-:W-:-:S04]  /*106f0*/  @P2 LOP3.LUT R23, R23, 0x200, RZ, 0xfc, !PT ;  /* 0x0000020017172812 */ /* 0x000fc800078efcff */
[----:B------:R-:W-:Y:S01]  /*10700*/  LOP3.LUT R23, R23, 0xfffffeff, RZ, 0xc0, !PT ;  /* 0xfffffeff17177812 */ /* 0x000fe200078ec0ff */
[----:B------:R-:W-:-:S05]  /*10710*/  IMAD.MOV.U32 R12, RZ, RZ, R14 ;  /* 0x000000ffff0c7224 */ /* 0x000fca00078e000e */
[----:B------:R-:W-:Y:S01]  /*10720*/  @!P2 LEA R14, P1, R20, R12, 0x1 ;  /* 0x0000000c140ea211 */ /* 0x000fe200078208ff */
[----:B------:R-:W-:-:S04]  /*10730*/  IMAD.MOV.U32 R12, RZ, RZ, 0x4 ;  /* 0x00000004ff0c7424 */ /* 0x000fc800078e00ff */
[----:B------:R-:W-:Y:S02]  /*10740*/  @!P2 IMAD.X R13, RZ, RZ, R2, P1 ;  /* 0x000000ffff0da224 */ /* 0x000fe400008e0602 */
[----:B------:R-:W-:Y:S02]  /*10750*/  @!P2 IMAD.MOV.U32 R2, RZ, RZ, R14 ;  /* 0x000000ffff02a224 */ /* 0x000fe400078e000e */
[----:B------:R-:W-:Y:S02]  /*10760*/  @!P2 IMAD.MOV.U32 R3, RZ, RZ, R13 ;  /* 0x000000ffff03a224 */ /* 0x000fe400078e000d */
[----:B------:R-:W-:-:S03]  /*10770*/  IMAD.MOV.U32 R13, RZ, RZ, R5 ;  /* 0x000000ffff0d7224 */ /* 0x000fc600078e0005 */
[----:B------:R-:W-:Y:S01]  /*10780*/  @!PT LDS RZ, [RZ] ;  /* 0x00000000fffff984 */ /* 0x000fe20000000800 */
[----:B------:R-:W-:Y:S01]  /*10790*/  @!PT LDS RZ, [RZ] ;  /* 0x00000000fffff984 */ /* 0x000fe20000000800 */
[----:B------:R-:W-:Y:S01]  /*107a0*/  @!PT LDS RZ, [RZ] ;  /* 0x00000000fffff984 */ /* 0x000fe20000000800 */
[----:B------:R0:W-:Y:S04]  /*107b0*/  @!P2 LDGSTS.E.BYPASS.LTC128B.128 [R26+0x19c00], desc[UR36][R2.64], !P0 ;  /* 0x19c00000021aafae */ /* 0x0001e8000c101d64 */
[----:B0-----:R-:W-:Y:S05]  /*107c0*/  WARPSYNC.COLLECTIVE R15, `(.L_x_1272) ;  /* 0x000000000f087348 */ /* 0x001fea0003c00000 */
[----:B------:R1:W2:Y:S02]  /*107d0*/  SHFL.IDX P6, R14, R13, R12, R11 ;  /* 0x0000000c0d0e7389 */ /* 0x0002a400000c000b */
[----:B012---:R-:W-:Y:S01]  /*107e0*/  ENDCOLLECTIVE ;  /* 0x000000000000791b */ /* 0x007fe20003800000 */
.L_x_1272:
[----:B------:R-:W-:-:S05]  /*107f0*/  VIADD R2, R4, 0x40 ;  /* 0x0000004004027836 */ /* 0x000fca0000000000 */
[----:B------:R-:W-:Y:S01]  /*10800*/  ISETP.GE.AND P2, PT, R2, R6, PT ;  /* 0x000000060200720c */ /* 0x000fe20003f46270 */
[----:B------:R-:W-:Y:S02]  /*10810*/  IMAD.MOV.U32 R13, RZ, RZ, R0 ;  /* 0x000000ffff0d7224 */ /* 0x000fe400078e0000 */
[----:B------:R-:W-:-:S10]  /*10820*/  IMAD.MOV.U32 R2, RZ, RZ, R14 ;  /* 0x000000ffff027224 */ /* 0x000fd400078e000e */
[----:B------:R-:W-:Y:S05]  /*10830*/  WARPSYNC.COLLECTIVE R15, `(.L_x_1273) ;  /* 0x000000000f087348 */ /* 0x000fea0003c00000 */
[----:B------:R0:W1:Y:S02]  /*10840*/  SHFL.IDX P6, R14, R13, R12, R11 ;  /* 0x0000000c0d0e7389 */ /* 0x00006400000c000b */
[----:B01----:R-:W-:Y:S01]  /*10850*/  ENDCOLLECTIVE ;  /* 0x000000000000791b */ /* 0x003fe20003800000 */
.L_x_1273:
[----:B------:R-:W-:-:S04]  /*10860*/  @P2 LOP3.LUT R23, R23, 0x100, RZ, 0xfc, !PT ;  /* 0x0000010017172812 */ /* 0x000fc800078efcff */
[----:B------:R-:W-:Y:S02]  /*10870*/  LOP3.LUT R23, R23, 0xffffff7f, RZ, 0xc0, !PT ;  /* 0xffffff7f17177812 */ /* 0x000fe400078ec0ff */
[----:B------:R-:W-:Y:S01]  /*10880*/  MOV R13, R5 ;  /* 0x00000005000d7202 */ /* 0x000fe20000000f00 */
[----:B------:R-:W-:-:S05]  /*10890*/  IMAD.MOV.U32 R12, RZ, RZ, R14 ;  /* 0x000000ffff0c7224 */ /* 0x000fca00078e000e */
[----:B------:R-:W-:-:S05]  /*108a0*/  @!P2 LEA R15, P1, R20, R12, 0x1 ;  /* 0x0000000c140fa211 */ /* 0x000fca00078208ff */
[----:B------:R-:W-:Y:S02]  /*108b0*/  @!P2 IMAD.X R12, RZ, RZ, R2, P1 ;  /* 0x000000ffff0ca224 */ /* 0x000fe400008e0602 */
[----:B------:R-:W-:Y:S02]  /*108c0*/  @!P2 IMAD.MOV.U32 R2, RZ, RZ, R15 ;  /* 0x000000ffff02a224 */ /* 0x000fe400078e000f */
[----:B------:R-:W-:Y:S02]  /*108d0*/  @!P2 IMAD.MOV.U32 R3, RZ, RZ, R12 ;  /* 0x000000ffff03a224 */ /* 0x000fe400078e000c */
[----:B------:R-:W-:Y:S02]  /*108e0*/  IMAD.MOV.U32 R12, RZ, RZ, 0x5 ;  /* 0x00000005ff0c7424 */ /* 0x000fe400078e00ff */
[----:B------:R-:W-:Y:S01]  /*108f0*/  IMAD.MOV.U32 R15, RZ, RZ, -0x1 ;  /* 0xffffffffff0f7424 */ /* 0x000fe200078e00ff */
[----:B------:R-:W-:Y:S01]  /*10900*/  @!PT LDS RZ, [RZ] ;  /* 0x00000000fffff984 */ /* 0x000fe20000000800 */
[----:B------:R-:W-:Y:S01]  /*10910*/  @!PT LDS RZ, [RZ] ;  /* 0x00000000fffff984 */ /* 0x000fe20000000800 */
[----:B------:R-:W-:Y:S01]  /*10920*/  @!PT LDS RZ, [RZ] ;  /* 0x00000000fffff984 */ /* 0x000fe20000000800 */
[----:B------:R0:W-:Y:S06]  /*10930*/  @!P2 LDGSTS.E.BYPASS.LTC128B.128 [R26+0x1a400], desc[UR36][R2.64], !P0 ;  /* 0x1a400000021aafae */ /* 0x0001ec000c101d64 */
[----:B0-----:R-:W-:Y:S05]  /*10940*/  WARPSYNC.COLLECTIVE R15, `(.L_x_1274) ;  /* 0x000000000f087348 */ /* 0x001fea0003c00000 */
[----:B------:R1:W2:Y:S02]  /*10950*/  SHFL.IDX P6, R14, R13, R12, R11 ;  /* 0x0000000c0d0e7389 */ /* 0x0002a400000c000b */
[----:B012---:R-:W-:Y:S01]  /*10960*/  ENDCOLLECTIVE ;  /* 0x000000000000791b */ /* 0x007fe20003800000 */
.L_x_1274:
[----:B------:R-:W-:-:S05]  /*10970*/  VIADD R2, R4, 0x50 ;  /* 0x0000005004027836 */ /* 0x000fca0000000000 */
[----:B------:R-:W-:Y:S01]  /*10980*/  ISETP.GE.AND P2, PT, R2, R6, PT ;  /* 0x000000060200720c */ /* 0x000fe20003f46270 */
[----:B------:R-:W-:Y:S02]  /*10990*/  IMAD.MOV.U32 R13, RZ, RZ, R0 ;  /* 0x000000ffff0d7224 */ /* 0x000fe400078e0000 */
[----:B------:R-:W-:-:S10]  /*109a0*/  IMAD.MOV.U32 R8, RZ, RZ, R14 ;  /* 0x000000ffff087224 */ /* 0x000fd400078e000e */
[----:B------:R-:W-:Y:S05]  /*109b0*/  WARPSYNC.COLLECTIVE R15, `(.L_x_1275) ;  /* 0x000000000f087348 */ /* 0x000fea0003c00000 */
[----:B------:R0:W1:Y:S02]  /*109c0*/  SHFL.IDX P6, R14, R13, R12, R11 ;  /* 0x0000000c0d0e7389 */ /* 0x00006400000c000b */
[----:B01----:R-:W-:Y:S01]  /*109d0*/  ENDCOLLECTIVE ;  /* 0x000000000000791b */ /* 0x003fe20003800000 */
.L_x_1275:
[----:B------:R-:W-:-:S04]  /*109e0*/  @P2 LOP3.LUT R23, R23, 0x80, RZ, 0xfc, !PT ;  /* 0x0000008017172812 */ /* 0x000fc800078efcff */
[----:B------:R-:W-:Y:S01]  /*109f0*/  LOP3.LUT R23, R23, 0xffffffbf, RZ, 0xc0, !PT ;  /* 0xffffffbf17177812 */ /* 0x000fe200078ec0ff */
[----:B------:R-:W-:Y:S02]  /*10a00*/  IMAD.MOV.U32 R13, RZ, RZ, R5 ;  /* 0x000000ffff0d7224 */ /* 0x000fe400078e0005 */
[----:B------:R-:W-:Y:S02]  /*10a10*/  IMAD.MOV.U32 R12, RZ, RZ, 0x6 ;  /* 0x00000006ff0c7424 */ /* 0x000fe400078e00ff */
[----:B------:R-:W-:-:S07]  /*10a20*/  IMAD.MOV.U32 R9, RZ, RZ, R14 ;  /* 0x000000ffff097224 */ /* 0x000fce00078e000e */
[----:B------:R-:W-:Y:S05]  /*10a30*/  WARPSYNC.COLLECTIVE R15, `(.L_x_1276) ;  /* 0x000000000f087348 */ /* 0x000fea0003c00000 */
[----:B------:R0:W1:Y:S02]  /*10a40*/  SHFL.IDX P6, R14, R13, R12, R11 ;  /* 0x0000000c0d0e7389 */ /* 0x00006400000c000b */
[----:B01----:R-:W-:Y:S01]  /*10a50*/  ENDCOLLECTIVE ;  /* 0x000000000000791b */ /* 0x003fe20003800000 */
.L_x_1276:
        /* <DEDUP_REMOVED lines=13> */
.L_x_1277:
[----:B------:R-:W-:-:S05]  /*10b30*/  VIADD R3, R4, 0x60 ;  /* 0x0000006004037836 */ /* 0x000fca0000000000 */
[----:B------:R-:W-:Y:S01]  /*10b40*/  ISETP.GE.AND P2, PT, R3, R6, PT ;  /* 0x000000060300720c */ /* 0x000fe20003f46270 */
[----:B------:R-:W-:Y:S02]  /*10b50*/  IMAD.MOV.U32 R13, RZ, RZ, R5 ;  /* 0x000000ffff0d7224 */ /* 0x000fe400078e0005 */
[----:B------:R-:W-:-:S10]  /*10b60*/  IMAD.MOV.U32 R12, RZ, RZ, 0x7 ;  /* 0x00000007ff0c7424 */ /* 0x000fd400078e00ff */
[----:B------:R-:W-:Y:S01]  /*10b70*/  @P2 LOP3.LUT R23, R23, 0x40, RZ, 0xfc, !PT ;  /* 0x0000004017172812 */ /* 0x000fe200078efcff */
[----:B------:R-:W-:-:S07]  /*10b80*/  IMAD.MOV.U32 R7, RZ, RZ, R14 ;  /* 0x000000ffff077224 */ /* 0x000fce00078e000e */
[----:B------:R-:W-:Y:S05]  /*10b90*/  WARPSYNC.COLLECTIVE R15, `(.L_x_1278) ;  /* 0x000000000f087348 */ /* 0x000fea0003c00000 */
[----:B------:R0:W1:Y:S02]  /*10ba0*/  SHFL.IDX P6, R14, R13, R12, R11 ;  /* 0x0000000c0d0e7389 */ /* 0x00006400000c000b */
[----:B01----:R-:W-:Y:S01]  /*10bb0*/  ENDCOLLECTIVE ;  /* 0x000000000000791b */ /* 0x003fe20003800000 */
.L_x_1278:
        /* <DEDUP_REMOVED lines=9> */
[----:B------:R-:W-:-:S07]  /*10c50*/  IMAD.MOV.U32 R5, RZ, RZ, R14 ;  /* 0x000000ffff057224 */ /* 0x000fce00078e000e */
[----:B0-----:R-:W-:Y:S05]  /*10c60*/  WARPSYNC.COLLECTIVE R15, `(.L_x_1279) ;  /* 0x000000000f087348 */ /* 0x001fea0003c00000 */
[----:B------:R1:W2:Y:S02]  /*10c70*/  SHFL.IDX P6, R14, R13, R12, R11 ;  /* 0x0000000c0d0e7389 */ /* 0x0002a400000c000b */
[----:B012---:R-:W-:Y:S01]  /*10c80*/  ENDCOLLECTIVE ;  /* 0x000000000000791b */ /* 0x007fe20003800000 */
.L_x_1279:
[----:B------:R-:W-:Y:S01]  /*10c90*/  IMAD.MOV.U32 R0, RZ, RZ, R14 ;  /* 0x000000ffff007224 */ /* 0x000fe200078e000e */
[----:B------:R-:W-:Y:S06]  /*10ca0*/  BRA `(.L_x_1280) ;  /* 0xffffffb400b47947 */ /* 0x000fec000383ffff */
.L_x_1188:
        /* <DEDUP_REMOVED lines=8> */
.L_x_1282:
[----:B------:R-:W-:Y:S05]  /*10d30*/  BSYNC B0 ;  /* 0x0000000000007941 */ /* 0x000fea0003800000 */
.L_x_1281:
[----:B------:R-:W-:Y:S01]  /*10d40*/  IMAD.MOV.U32 R13, RZ, RZ, R0 ;  /* 0x000000ffff0d7224 */ /* 0x000fe200078e0000 */
[----:B------:R-:W-:Y:S01]  /*10d50*/  LOP3.LUT P5, RZ, R23, 0x2000, RZ, 0xc0, !PT ;  /* 0x0000200017ff7812 */ /* 0x000fe200078ac0ff */
[----:B------:R-:W-:Y:S02]  /*10d60*/  IMAD.MOV.U32 R12, RZ, RZ, RZ ;  /* 0x000000ffff0c7224 */ /* 0x000fe400078e00ff */
[----:B------:R-:W-:Y:S02]  /*10d70*/  IMAD.MOV.U32 R11, RZ, RZ, 0x181f ;  /* 0x0000181fff0b7424 */ /* 0x000fe400078e00ff */
[----:B------:R-:W-:Y:S02]  /*10d80*/  IMAD.MOV.U32 R15, RZ, RZ, -0x1 ;  /* 0xffffffffff0f7424 */ /* 0x000fe400078e00ff */
[----:B------:R-:W-:-:S07]  /*10d90*/  IMAD.MOV.U32 R2, RZ, RZ, R14 ;  /* 0x000000ffff027224 */ /* 0x000fce00078e000e */
[----:B------:R-:W-:Y:S05]  /*10da0*/  WARPSYNC.COLLECTIVE R15, `(.L_x_1283) ;  /* 0x000000000f087348 */ /* 0x000fea0003c00000 */
[----:B------:R0:W1:Y:S02]  /*10db0*/  SHFL.IDX P6, R14, R13, R12, R11 ;  /* 0x0000000c0d0e7389 */ /* 0x00006400000c000b */
[----:B01----:R-:W-:Y:S01]  /*10dc0*/  ENDCOLLECTIVE ;  /* 0x000000000000791b */ /* 0x003fe20003800000 */
.L_x_1283:
[----:B------:R-:W-:Y:S01]  /*10dd0*/  MOV R13, R4 ;  /* 0x00000004000d7202 */ /* 0x000fe20000000f00 */
[----:B------:R-:W-:Y:S02]  /*10de0*/  IMAD.MOV.U32 R12, RZ, RZ, 0x1 ;  /* 0x00000001ff0c7424 */ /* 0x000fe400078e00ff */
[----:B------:R-:W-:-:S07]  /*10df0*/  IMAD.MOV.U32 R3, RZ, RZ, R14 ;  /* 0x000000ffff037224 */ /* 0x000fce00078e000e */
[----:B------:R-:W-:Y:S05]  /*10e00*/  WARPSYNC.COLLECTIVE R15, `(.L_x_1284) ;  /* 0x000000000f087348 */ /* 0x000fea0003c00000 */
[----:B------:R0:W1:Y:S02]  /*10e10*/  SHFL.IDX P6, R14, R13, R12, R11 ;  /* 0x0000000c0d0e7389 */ /* 0x00006400000c000b */
[----:B01----:R-:W-:Y:S01]  /*10e20*/  ENDCOLLECTIVE ;  /* 0x000000000000791b */ /* 0x003fe20003800000 */
.L_x_1284:
        /* <DEDUP_REMOVED lines=10> */
.L_x_1285:
[----:B------:R-:W-:Y:S01]  /*10ed0*/  @!PT LDS RZ, [RZ] ;  /* 0x00000000fffff984 */ /* 0x000fe20000000800 */
[----:B------:R-:W-:Y:S01]  /*10ee0*/  @!PT LDS RZ, [RZ] ;  /* 0x00000000fffff984 */ /* 0x000fe20000000800 */
[----:B------:R-:W-:Y:S01]  /*10ef0*/  @!PT LDS RZ, [RZ] ;  /* 0x00000000fffff984 */ /* 0x000fe20000000800 */
[----:B------:R-:W-:Y:S04]  /*10f00*/  @!P5 LDGSTS.E.BYPASS.LTC128B.128 [R26+0x22400], desc[UR36][R2.64], !P4 ;  /* 0x22400000021adfae */ /* 0x000fe8000e101d64 */
[----:B------:R-:W-:Y:S04]  /*10f10*/  @!P5 LDGSTS.E.BYPASS.LTC128B.128 [R26+0x26400], desc[UR36][R2.64+0x80], !P3 ;  /* 0x26400080021adfae */ /* 0x000fe8000d901d64 */
[----:B------:R-:W-:Y:S01]  /*10f20*/  @!P5 LDGSTS.E.BYPASS.LTC128B.128 [R26+0x2a400], desc[UR36][R2.64+0x100], !P2 ;  /* 0x2a400100021adfae */ /* 0x000fe2000d101d64 */
[----:B------:R-:W-:-:S03]  /*10f30*/  IMAD.MOV.U32 R13, RZ, RZ, R4 ;  /* 0x000000ffff0d7224 */ /* 0x000fc600078e0004 */
[----:B------:R0:W-:Y:S01]  /*10f40*/  @!P5 LDGSTS.E.BYPASS.LTC128B.128 [R26+0x2e400], desc[UR36][R2.64+0x180], !P1 ;  /* 0x2e400180021adfae */ /* 0x0001e2000c901d64 */
[----:B------:R-:W-:Y:S01]  /*10f50*/  IMAD.MOV.U32 R12, RZ, RZ, 0x2 ;  /* 0x00000002ff0c7424 */ /* 0x000fe200078e00ff */
[C---:B------:R-:W-:Y:S02]  /*10f60*/  LOP3.LUT P5, RZ, R23.reuse, 0x800, RZ, 0xc0, !PT ;  /* 0x0000080017ff7812 */ /* 0x040fe400078ac0ff */
[----:B------:R-:W-:Y:S01]  /*10f70*/  LOP3.LUT P6, RZ, R23, 0x1000, RZ, 0xc0, !PT ;  /* 0x0000100017ff7812 */ /* 0x000fe200078cc0ff */
[----:B0-----:R-:W-:-:S12]  /*10f80*/  IMAD.MOV.U32 R2, RZ, RZ, R14 ;  /* 0x000000ffff027224 */ /* 0x001fd800078e000e */
[----:B------:R-:W-:-:S05]  /*10f90*/  @!P6 LEA R2, P0, R6, R2, 0x1 ;  /* 0x000000020602e211 */ /* 0x000fca00078008ff */
[----:B------:R-:W-:-:S05]  /*10fa0*/  @!P6 IMAD.X R3, RZ, RZ, R5, P0 ;  /* 0x000000ffff03e224 */ /* 0x000fca00000e0605 */
[----:B------:R0:W-:Y:S04]  /*10fb0*/  @!P6 LDGSTS.E.BYPASS.LTC128B.128 [R26+0x22c00], desc[UR36][R2.64], !P4 ;  /* 0x22c00000021aefae */ /* 0x0001e8000e101d64 */
[----:B------:R0:W-:Y:S04]  /*10fc0*/  @!P6 LDGSTS.E.BYPASS.LTC128B.128 [R26+0x26c00], desc[UR36][R2.64+0x80], !P3 ;  /* 0x26c00080021aefae */ /* 0x0001e8000d901d64 */
[----:B------:R0:W-:Y:S04]  /*10fd0*/  @!P6 LDGSTS.E.BYPASS.LTC128B.128 [R26+0x2ac00], desc[UR36][R2.64+0x100], !P2 ;  /* 0x2ac00100021aefae */ /* 0x0001e8000d101d64 */
[----:B------:R0:W-:Y:S02]  /*10fe0*/  @!P6 LDGSTS.E.BYPASS.LTC128B.128 [R26+0x2ec00], desc[UR36][R2.64+0x180], !P1 ;  /* 0x2ec00180021aefae */ /* 0x0001e4000c901d64 */
[----:B0-----:R-:W-:Y:S05]  /*10ff0*/  WARPSYNC.COLLECTIVE R15, `(.L_x_1286) ;  /* 0x000000000f087348 */ /* 0x001fea0003c00000 */
[----:B------:R1:W2:Y:S02]  /*11000*/  SHFL.IDX P6, R14, R13, R12, R11 ;  /* 0x0000000c0d0e7389 */ /* 0x0002a400000c000b */
[----:B012---:R-:W-:Y:S01]  /*11010*/  ENDCOLLECTIVE ;  /* 0x000000000000791b */ /* 0x007fe20003800000 */
.L_x_1286:
[----:B------:R-:W-:Y:S02]  /*11020*/  IMAD.MOV.U32 R13, RZ, RZ, R0 ;  /* 0x000000ffff0d7224 */ /* 0x000fe400078e0000 */
[----:B------:R-:W-:-:S07]  /*11030*/  IMAD.MOV.U32 R5, RZ, RZ, R14 ;  /* 0x000000ffff057224 */ /* 0x000fce00078e000e */
[----:B------:R-:W-:Y:S05]  /*11040*/  WARPSYNC.COLLECTIVE R15, `(.L_x_1287) ;  /* 0x000000000f087348 */ /* 0x000fea0003c00000 */
[----:B------:R0:W1:Y:S02]  /*11050*/  SHFL.IDX P6, R14, R13, R12, R11 ;  /* 0x0000000c0d0e7389 */ /* 0x00006400000c000b */
[----:B01----:R-:W-:Y:S01]  /*11060*/  ENDCOLLECTIVE ;  /* 0x000000000000791b */ /* 0x003fe20003800000 */
.L_x_1287:
[----:B------:R-:W-:Y:S02]  /*11070*/  IMAD.MOV.U32 R13, RZ, RZ, R4 ;  /* 0x000000ffff0d7224 */ /* 0x000fe400078e0004 */
[----:B------:R-:W-:Y:S02]  /*11080*/  IMAD.MOV.U32 R12, RZ, RZ, 0x3 ;  /* 0x00000003ff0c7424 */ /* 0x000fe400078e00ff */
[----:B------:R-:W-:-:S07]  /*11090*/  IMAD.MOV.U32 R2, RZ, RZ, R14 ;  /* 0x000000ffff027224 */ /* 0x000fce00078e000e */
[----:B------:R-:W-:Y:S05]  /*110a0*/  WARPSYNC.COLLECTIVE R15, `(.L_x_1288) ;  /* 0x000000000f087348 */ /* 0x000fea0003c00000 */
[----:B------:R0:W1:Y:S02]  /*110b0*/  SHFL.IDX P6, R14, R13, R12, R11 ;  /* 0x0000000c0d0e7389 */ /* 0x00006400000c000b */
[----:B01----:R-:W-:Y:S01]  /*110c0*/  ENDCOLLECTIVE ;  /* 0x000000000000791b */ /* 0x003fe20003800000 */
.L_x_1288:
[----:B------:R-:W-:-:S05]  /*110d0*/  @!P5 LEA R2, P0, R6, R2, 0x1 ;  /* 0x000000020602d211 */ /* 0x000fca00078008ff */
[----:B------:R-:W-:-:S05]  /*110e0*/  @!P5 IMAD.X R3, RZ, RZ, R5, P0 ;  /* 0x000000ffff03d224 */ /* 0x000fca00000e0605 */
[----:B------:R-:W-:Y:S01]  /*110f0*/  @!PT LDS RZ, [RZ] ;  /* 0x00000000fffff984 */ /* 0x000fe20000000800 */
[----:B------:R-:W-:Y:S01]  /*11100*/  @!PT LDS RZ, [RZ] ;  /* 0x00000000fffff984 */ /* 0x000fe20000000800 */
[----:B------:R-:W-:Y:S01]  /*11110*/  @!PT LDS RZ, [RZ] ;  /* 0x00000000fffff984 */ /* 0x000fe20000000800 */
[----:B------:R0:W-:Y:S01]  /*11120*/  @!P5 LDGSTS.E.BYPASS.LTC128B.128 [R26+0x23400], desc[UR36][R2.64], !P4 ;  /* 0x23400000021adfae */ /* 0x0001e2000e101d64 */
[----:B------:R-:W-:-:S03]  /*11130*/  IMAD.MOV.U32 R13, RZ, RZ, R0 ;  /* 0x000000ffff0d7224 */ /* 0x000fc600078e0000 */
[----:B------:R0:W-:Y:S04]  /*11140*/  @!P5 LDGSTS.E.BYPASS.LTC128B.128 [R26+0x27400], desc[UR36][R2.64+0x80], !P3 ;  /* 0x27400080021adfae */ /* 0x0001e8000d901d64 */
[----:B------:R0:W-:Y:S01]  /*11150*/  @!P5 LDGSTS.E.BYPASS.LTC128B.128 [R26+0x2b400], desc[UR36][R2.64+0x100], !P2 ;  /* 0x2b400100021adfae */ /* 0x0001e2000d101d64 */
[----:B------:R-:W-:-:S03]  /*11160*/  IMAD.MOV.U32 R5, RZ, RZ, R14 ;  /* 0x000000ffff057224 */ /* 0x000fc600078e000e */
[----:B------:R0:W-:Y:S01]  /*11170*/  @!P5 LDGSTS.E.BYPASS.LTC128B.128 [R26+0x2f400], desc[UR36][R2.64+0x180], !P1 ;  /* 0x2f400180021adfae */ /* 0x0001e2000c901d64 */
[----:B------:R-:W-:-:S13]  /*11180*/  LOP3.LUT P5, RZ, R23, 0x100, RZ, 0xc0, !PT ;  /* 0x0000010017ff7812 */ /* 0x000fda00078ac0ff */
[----:B0-----:R-:W-:Y:S05]  /*11190*/  WARPSYNC.COLLECTIVE R15, `(.L_x_1289) ;  /* 0x000000000f087348 */ /* 0x001fea0003c00000 */
[----:B------:R1:W2:Y:S02]  /*111a0*/  SHFL.IDX P6, R14, R13, R12, R11 ;  /* 0x0000000c0d0e7389 */ /* 0x0002a400000c000b */
[----:B012---:R-:W-:Y:S01]  /*111b0*/  ENDCOLLECTIVE ;  /* 0x000000000000791b */ /* 0x007fe20003800000 */
.L_x_1289:
[----:B------:R-:W-:Y:S02]  /*111c0*/  IMAD.MOV.U32 R13, RZ, RZ, R4 ;  /* 0x000000ffff0d7224 */ /* 0x000fe400078e0004 */
[----:B------:R-:W-:Y:S01]  /*111d0*/  IMAD.MOV.U32 R12, RZ, RZ, 0x4 ;  /* 0x00000004ff0c7424 */ /* 0x000fe200078e00ff */
[----:B------:R-:W-:Y:S01]  /*111e0*/  LOP3.LUT P6, RZ, R23, 0x200, RZ, 0xc0, !PT ;  /* 0x0000020017ff7812 */ /* 0x000fe200078cc0ff */
[----:B------:R-:W-:-:S12]  /*111f0*/  IMAD.MOV.U32 R2, RZ, RZ, R14 ;  /* 0x000000ffff027224 */ /* 0x000fd800078e000e */
[----:B------:R-:W-:-:S04]  /*11200*/  @!P6 LEA R2, P0, R6, R2, 0x1 ;  /* 0x000000020602e211 */ /* 0x000fc800078008ff */
[----:B------:R-:W-:-:S05]  /*11210*/  @!P6 IADD3.X R3, RZ, R5, RZ, P0, !PT ;  /* 0x00000005ff03e210 */ /* 0x000fca00007fe4ff */
        /* <DEDUP_REMOVED lines=10> */
.L_x_1290:
[----:B------:R-:W-:Y:S02]  /*112c0*/  IMAD.MOV.U32 R13, RZ, RZ, R0 ;  /* 0x000000ffff0d7224 */ /* 0x000fe400078e0000 */
[----:B------:R-:W-:-:S07]  /*112d0*/  IMAD.MOV.U32 R5, RZ, RZ, R14 ;  /* 0x000000ffff057224 */ /* 0x000fce00078e000e */
[----:B------:R-:W-:Y:S05]  /*112e0*/  WARPSYNC.COLLECTIVE R15, `(.L_x_1291) ;  /* 0x000000000f087348 */ /* 0x000fea0003c00000 */
[----:B------:R0:W1:Y:S02]  /*112f0*/  SHFL.IDX P6, R14, R13, R12, R11 ;  /* 0x0000000c0d0e7389 */ /* 0x00006400000c000b */
[----:B01----:R-:W-:Y:S01]  /*11300*/  ENDCOLLECTIVE ;  /* 0x000000000000791b */ /* 0x003fe20003800000 */
.L_x_1291:
[----:B------:R-:W-:Y:S02]  /*11310*/  IMAD.MOV.U32 R13, RZ, RZ, R4 ;  /* 0x000000ffff0d7224 */ /* 0x000fe400078e0004 */
[----:B------:R-:W-:Y:S02]  /*11320*/  IMAD.MOV.U32 R12, RZ, RZ, 0x5 ;  /* 0x00000005ff0c7424 */ /* 0x000fe400078e00ff */
[----:B------:R-:W-:-:S07]  /*11330*/  IMAD.MOV.U32 R2, RZ, RZ, R14 ;  /* 0x000000ffff027224 */ /* 0x000fce00078e000e */
[----:B------:R-:W-:Y:S05]  /*11340*/  WARPSYNC.COLLECTIVE R15, `(.L_x_1292) ;  /* 0x000000000f087348 */ /* 0x000fea0003c00000 */
[----:B------:R0:W1:Y:S02]  /*11350*/  SHFL.IDX P6, R14, R13, R12, R11 ;  /* 0x0000000c0d0e7389 */ /* 0x00006400000c000b */
[----:B01----:R-:W-:Y:S01]  /*11360*/  ENDCOLLECTIVE ;  /* 0x000000000000791b */ /* 0x003fe20003800000 */
.L_x_1292:
        /* <DEDUP_REMOVED lines=15> */
.L_x_1293:
[----:B------:R-:W-:Y:S02]  /*11460*/  IMAD.MOV.U32 R13, RZ, RZ, R4 ;  /* 0x000000ffff0d7224 */ /* 0x000fe400078e0004 */
[----:B------:R-:W-:Y:S01]  /*11470*/  IMAD.MOV.U32 R12, RZ, RZ, 0x6 ;  /* 0x00000006ff0c7424 */ /* 0x000fe200078e00ff */
[----:B------:R-:W-:Y:S01]  /*11480*/  LOP3.LUT P6, RZ, R23, 0x80, RZ, 0xc0, !PT ;  /* 0x0000008017ff7812 */ /* 0x000fe200078cc0ff */
[----:B------:R-:W-:-:S12]  /*11490*/  IMAD.MOV.U32 R2, RZ, RZ, R14 ;  /* 0x000000ffff027224 */ /* 0x000fd800078e000e */
[----:B------:R-:W-:-:S05]  /*114a0*/  @!P6 LEA R2, P0, R6, R2, 0x1 ;  /* 0x000000020602e211 */ /* 0x000fca00078008ff */
[----:B------:R-:W-:-:S05]  /*114b0*/  @!P6 IMAD.X R3, RZ, RZ, R5, P0 ;  /* 0x000000ffff03e224 */ /* 0x000fca00000e0605 */
        /* <DEDUP_REMOVED lines=10> */
.L_x_1294:
[----:B------:R-:W-:Y:S02]  /*11560*/  IMAD.MOV.U32 R13, RZ, RZ, R0 ;  /* 0x000000ffff0d7224 */ /* 0x000fe400078e0000 */
[----:B------:R-:W-:-:S07]  /*11570*/  IMAD.MOV.U32 R5, RZ, RZ, R14 ;  /* 0x000000ffff057224 */ /* 0x000fce00078e000e */
[----:B------:R-:W-:Y:S05]  /*11580*/  WARPSYNC.COLLECTIVE R15, `(.L_x_1295) ;  /* 0x000000000f087348 */ /* 0x000fea0003c00000 */
[----:B------:R0:W1:Y:S02]  /*11590*/  SHFL.IDX P6, R14, R13, R12, R11 ;  /* 0x0000000c0d0e7389 */ /* 0x00006400000c000b */
[----:B01----:R-:W-:Y:S01]  /*115a0*/  ENDCOLLECTIVE ;  /* 0x000000000000791b */ /* 0x003fe20003800000 */
.L_x_1295:
[----:B------:R-:W-:Y:S02]  /*115b0*/  IMAD.MOV.U32 R13, RZ, RZ, R4 ;  /* 0x000000ffff0d7224 */ /* 0x000fe400078e0004 */
[----:B------:R-:W-:Y:S01]  /*115c0*/  IMAD.MOV.U32 R12, RZ, RZ, 0x7 ;  /* 0x00000007ff0c7424 */ /* 0x000fe200078e00ff */
[----:B------:R-:W-:-:S07]  /*115d0*/  MOV R2, R14 ;  /* 0x0000000e00027202 */ /* 0x000fce0000000f00 */
[----:B------:R-:W-:Y:S05]  /*115e0*/  WARPSYNC.COLLECTIVE R15, `(.L_x_1296) ;  /* 0x000000000f087348 */ /* 0x000fea0003c00000 */
[----:B------:R0:W1:Y:S02]  /*115f0*/  SHFL.IDX P6, R14, R13, R12, R11 ;  /* 0x0000000c0d0e7389 */ /* 0x00006400000c000b */
[----:B01----:R-:W-:Y:S01]  /*11600*/  ENDCOLLECTIVE ;  /* 0x000000000000791b */ /* 0x003fe20003800000 */
.L_x_1296:
        /* <DEDUP_REMOVED lines=10> */
[----:B------:R0:W-:Y:S04]  /*116b0*/  @!P5 LDGSTS.E.BYPASS.LTC128B.128 [R26+0x31400], desc[UR36][R2.64+0x180], !P1 ;  /* 0x31400180021adfae */ /* 0x0001e8000c901d64 */
[----:B0-----:R-:W-:Y:S05]  /*116c0*/  WARPSYNC.COLLECTIVE R15, `(.L_x_1297) ;  /* 0x000000000f087348 */ /* 0x001fea0003c00000 */
[----:B------:R1:W2:Y:S02]  /*116d0*/  SHFL.IDX P6, R14, R13, R12, R11 ;  /* 0x0000000c0d0e7389 */ /* 0x0002a400000c000b */
[----:B012---:R-:W-:Y:S01]  /*116e0*/  ENDCOLLECTIVE ;  /* 0x000000000000791b */ /* 0x007fe20003800000 */
.L_x_1297:
[----:B------:R-:W-:Y:S05]  /*116f0*/  BRA `(.L_x_1298) ;  /* 0xffffffb400dc7947 */ /* 0x000fea000383ffff */
.L_x_1193:
[----:B0-----:R0:W2:Y:S02]  /*11700*/  SYNCS.PHASECHK.TRANS64.TRYWAIT P0, [R22+URZ+0x32420], R3 ;  /* 0x03242003160075a7 */ /* 0x0010a4000800017f */
[----:B--2---:R-:W-:Y:S05]  /*11710*/  @!P0 NANOSLEEP.SYNCS 0x989680 ;  /* 0x009896800000895d */ /* 0x004fea0003900000 */
[----:B------:R-:W2:Y:S02]  /*11720*/  @!P0 SYNCS.PHASECHK.TRANS64 P0, [R22+URZ+0x32420], R3 ;  /* 0x03242003160085a7 */ /* 0x000ea4000800007f */
[----:B--2---:R-:W-:Y:S05]  /*11730*/  @!P0 BRA `(.L_x_1193) ;  /* 0xfffffffc00f08947 */ /* 0x004fea000383ffff */
[----:B------:R-:W-:Y:S05]  /*11740*/  BRA `(.L_x_1299) ;  /* 0xffffffb8004c7947 */ /* 0x000fea000383ffff */
.L_x_1196:
[----:B--2---:R2:W3:Y:S02]  /*11750*/  SYNCS.PHASECHK.TRANS64.TRYWAIT P0, [R25+URZ+0x32460], R0 ;  /* 0x03246000190075a7 */ /* 0x0044e4000800017f */
[----:B---3--:R-:W-:Y:S05]  /*11760*/  @!P0 NANOSLEEP.SYNCS 0x989680 ;  /* 0x009896800000895d */ /* 0x008fea0003900000 */
[----:B------:R-:W3:Y:S02]  /*11770*/  @!P0 SYNCS.PHASECHK.TRANS64 P0, [R25+URZ+0x32460], R0 ;  /* 0x03246000190085a7 */ /* 0x000ee4000800007f */
[----:B---3--:R-:W-:Y:S05]  /*11780*/  @!P0 BRA `(.L_x_1196) ;  /* 0xfffffffc00f08947 */ /* 0x008fea000383ffff */
[----:B------:R-:W-:Y:S05]  /*11790*/  BRA `(.L_x_1300) ;  /* 0xffffffb800587947 */ /* 0x000fea000383ffff */
.L_x_1197:
        /* <DEDUP_REMOVED lines=8> */
.L_x_1302:
[----:B------:R-:W-:Y:S05]  /*11820*/  BSYNC B0 ;  /* 0x0000000000007941 */ /* 0x000fea0003800000 */
.L_x_1301:
        /* <DEDUP_REMOVED lines=13> */
.L_x_1303:
[----:B------:R-:W-:Y:S02]  /*11900*/  IMAD.MOV.U32 R13, RZ, RZ, R6 ;  /* 0x000000ffff0d7224 */ /* 0x000fe400078e0006 */
[----:B------:R-:W-:Y:S02]  /*11910*/  IMAD.MOV.U32 R12, RZ, RZ, 0x1 ;  /* 0x00000001ff0c7424 */ /* 0x000fe400078e00ff */
[----:B------:R-:W-:-:S05]  /*11920*/  IMAD.SHL.U32 R8, R8, 0x8, RZ ;  /* 0x0000000808087824 */ /* 0x000fca00078e00ff */
[----:B------:R-:W-:-:S05]  /*11930*/  LOP3.LUT R8, R8, 0x38, RZ, 0xc0, !PT ;  /* 0x0000003808087812 */ /* 0x000fca00078ec0ff */
[----:B------:R-:W-:-:S05]  /*11940*/  IMAD.SHL.U32 R0, R8, 0x2, RZ ;  /* 0x0000000208007824 */ /* 0x000fca00078e00ff */
[----:B------:R-:W-:-:S13]  /*11950*/  IADD3 R2, P0, R14, R0, RZ ;  /* 0x000000000e027210 */ /* 0x000fda0007f1e0ff */
[----:B------:R-:W-:Y:S05]  /*11960*/  WARPSYNC.COLLECTIVE R15, `(.L_x_1304) ;  /* 0x000000000f087348 */ /* 0x000fea0003c00000 */
[----:B------:R0:W1:Y:S02]  /*11970*/  SHFL.IDX P6, R14, R13, R12, R11 ;  /* 0x0000000c0d0e7389 */ /* 0x00006400000c000b */
[----:B01----:R-:W-:Y:S01]  /*11980*/  ENDCOLLECTIVE ;  /* 0x000000000000791b */ /* 0x003fe20003800000 */
.L_x_1304:
        /* <DEDUP_REMOVED lines=17> */
.L_x_1305:
[----:B------:R-:W-:Y:S02]  /*11aa0*/  IMAD.MOV.U32 R13, RZ, RZ, R6 ;  /* 0x000000ffff0d7224 */ /* 0x000fe400078e0006 */
[----:B------:R-:W-:Y:S01]  /*11ab0*/  IMAD.MOV.U32 R12, RZ, RZ, 0x2 ;  /* 0x00000002ff0c7424 */ /* 0x000fe200078e00ff */
[----:B------:R-:W-:-:S13]  /*11ac0*/  IADD3 R2, P3, R14, R0, RZ ;  /* 0x000000000e027210 */ /* 0x000fda0007f7e0ff */
[----:B------:R-:W-:Y:S05]  /*11ad0*/  WARPSYNC.COLLECTIVE R15, `(.L_x_1306) ;  /* 0x000000000f087348 */ /* 0x000fea0003c00000 */
[----:B------:R0:W1:Y:S02]  /*11ae0*/  SHFL.IDX P6, R14, R13, R12, R11 ;  /* 0x0000000c0d0e7389 */ /* 0x00006400000c000b */
[----:B01----:R-:W-:Y:S01]  /*11af0*/  ENDCOLLECTIVE ;  /* 0x000000000000791b */ /* 0x003fe20003800000 */
.L_x_1306:
        /* <DEDUP_REMOVED lines=17> */
.L_x_1307:
[----:B------:R-:W-:Y:S02]  /*11c10*/  IMAD.MOV.U32 R13, RZ, RZ, R6 ;  /* 0x000000ffff0d7224 */ /* 0x000fe400078e0006 */
[----:B------:R-:W-:Y:S01]  /*11c20*/  IMAD.MOV.U32 R12, RZ, RZ, 0x3 ;  /* 0x00000003ff0c7424 */ /* 0x000fe200078e00ff */
[----:B------:R-:W-:-:S13]  /*11c30*/  IADD3 R2, P3, R14, R0, RZ ;  /* 0x000000000e027210 */ /* 0x000fda0007f7e0ff */
[----:B------:R-:W-:Y:S05]  /*11c40*/  WARPSYNC.COLLECTIVE R15, `(.L_x_1308) ;  /* 0x000000000f087348 */ /* 0x000fea0003c00000 */
[----:B------:R0:W1:Y:S02]  /*11c50*/  SHFL.IDX P6, R14, R13, R12, R11 ;  /* 0x0000000c0d0e7389 */ /* 0x00006400000c000b */
[----:B01----:R-:W-:Y:S01]  /*11c60*/  ENDCOLLECTIVE ;  /* 0x000000000000791b */ /* 0x003fe20003800000 */
.L_x_1308:
        /* <DEDUP_REMOVED lines=17> */
.L_x_1309:
[----:B------:R-:W-:Y:S01]  /*11d80*/  MOV R13, R6 ;  /* 0x00000006000d7202 */ /* 0x000fe20000000f00 */
[----:B------:R-:W-:Y:S01]  /*11d90*/  IMAD.MOV.U32 R12, RZ, RZ, 0x4 ;  /* 0x00000004ff0c7424 */ /* 0x000fe200078e00ff */
[----:B------:R-:W-:-:S13]  /*11da0*/  IADD3 R2, P3, R14, R0, RZ ;  /* 0x000000000e027210 */ /* 0x000fda0007f7e0ff */
[----:B------:R-:W-:Y:S05]  /*11db0*/  WARPSYNC.COLLECTIVE R15, `(.L_x_1310) ;  /* 0x000000000f087348 */ /* 0x000fea0003c00000 */
[----:B------:R0:W1:Y:S02]  /*11dc0*/  SHFL.IDX P6, R14, R13, R12, R11 ;  /* 0x0000000c0d0e7389 */ /* 0x00006400000c000b */
[----:B01----:R-:W-:Y:S01]  /*11dd0*/  ENDCOLLECTIVE ;  /* 0x000000000000791b */ /* 0x003fe20003800000 */
.L_x_1310:
        /* <DEDUP_REMOVED lines=17> */
.L_x_1311:
[----:B------:R-:W-:Y:S02]  /*11ef0*/  IMAD.MOV.U32 R13, RZ, RZ, R6 ;  /* 0x000000ffff0d7224 */ /* 0x000fe400078e0006 */
[----:B------:R-:W-:Y:S01]  /*11f00*/  IMAD.MOV.U32 R12, RZ, RZ, 0x5 ;  /* 0x00000005ff0c7424 */ /* 0x000fe200078e00ff */
[----:B------:R-:W-:-:S13]  /*11f10*/  IADD3 R2, P3, R14, R0, RZ ;  /* 0x000000000e027210 */ /* 0x000fda0007f7e0ff */
[----:B------:R-:W-:Y:S05]  /*11f20*/  WARPSYNC.COLLECTIVE R15, `(.L_x_1312) ;  /* 0x000000000f087348 */ /* 0x000fea0003c00000 */
[----:B------:R0:W1:Y:S02]  /*11f30*/  SHFL.IDX P6, R14, R13, R12, R11 ;  /* 0x0000000c0d0e7389 */ /* 0x00006400000c000b */
[----:B01----:R-:W-:Y:S01]  /*11f40*/  ENDCOLLECTIVE ;  /* 0x000000000000791b */ /* 0x003fe20003800000 */
.L_x_1312:
        /* <DEDUP_REMOVED lines=12> */
.L_x_1313:
        /* <DEDUP_REMOVED lines=9> */
.L_x_1204:
[----:B0-----:R0:W1:Y:S02]  /*120a0*/  SYNCS.PHASECHK.TRANS64.TRYWAIT P0, [R10+URZ+0x32440], R20 ;  /* 0x032440140a0075a7 */ /* 0x001064000800017f */
[----:B-1----:R-:W-:Y:S05]  /*120b0*/  @!P0 NANOSLEEP.SYNCS 0x989680 ;  /* 0x009896800000895d */ /* 0x002fea0003900000 */
[----:B------:R-:W1:Y:S02]  /*120c0*/  @!P0 SYNCS.PHASECHK.TRANS64 P0, [R10+URZ+0x32440], R20 ;  /* 0x032440140a0085a7 */ /* 0x000e64000800007f */
[----:B-1----:R-:W-:Y:S05]  /*120d0*/  @!P0 BRA `(.L_x_1204) ;  /* 0xfffffffc00f08947 */ /* 0x002fea000383ffff */
[----:B------:R-:W-:Y:S05]  /*120e0*/  BRA `(.L_x_1315) ;  /* 0xffffffb800e47947 */ /* 0x000fea000383ffff */
.L_x_1205:
        /* <DEDUP_REMOVED lines=8> */
.L_x_1317:
[----:B------:R-:W-:Y:S05]  /*12170*/  BSYNC B1 ;  /* 0x0000000000017941 */ /* 0x000fea0003800000 */
.L_x_1316:
        /* <DEDUP_REMOVED lines=9> */
.L_x_1318:
[----:B------:R-:W-:Y:S02]  /*12210*/  IMAD.MOV.U32 R13, RZ, RZ, R8 ;  /* 0x000000ffff0d7224 */ /* 0x000fe400078e0008 */
[----:B------:R-:W-:Y:S02]  /*12220*/  IMAD.MOV.U32 R12, RZ, RZ, 0x1 ;  /* 0x00000001ff0c7424 */ /* 0x000fe400078e00ff */
[----:B------:R-:W-:-:S07]  /*12230*/  IMAD.MOV.U32 R2, RZ, RZ, R14 ;  /* 0x000000ffff027224 */ /* 0x000fce00078e000e */
[----:B------:R-:W-:Y:S05]  /*12240*/  WARPSYNC.COLLECTIVE R15, `(.L_x_1319) ;  /* 0x000000000f087348 */ /* 0x000fea0003c00000 */
[----:B------:R0:W1:Y:S02]  /*12250*/  SHFL.IDX P6, R14, R13, R12, R11 ;  /* 0x0000000c0d0e7389 */ /* 0x00006400000c000b */
[----:B01----:R-:W-:Y:S01]  /*12260*/  ENDCOLLECTIVE ;  /* 0x000000000000791b */ /* 0x003fe20003800000 */
.L_x_1319:
        /* <DEDUP_REMOVED lines=11> */
.L_x_1320:
[----:B------:R-:W-:Y:S02]  /*12320*/  IMAD.MOV.U32 R13, RZ, RZ, R8 ;  /* 0x000000ffff0d7224 */ /* 0x000fe400078e0008 */
[----:B------:R-:W-:Y:S02]  /*12330*/  IMAD.MOV.U32 R12, RZ, RZ, 0x2 ;  /* 0x00000002ff0c7424 */ /* 0x000fe400078e00ff */
[----:B------:R-:W-:-:S07]  /*12340*/  IMAD.MOV.U32 R2, RZ, RZ, R14 ;  /* 0x000000ffff027224 */ /* 0x000fce00078e000e */
[----:B------:R-:W-:Y:S05]  /*12350*/  WARPSYNC.COLLECTIVE R15, `(.L_x_1321) ;  /* 0x000000000f087348 */ /* 0x000fea0003c00000 */
[----:B------:R0:W1:Y:S02]  /*12360*/  SHFL.IDX P6, R14, R13, R12, R11 ;  /* 0x0000000c0d0e7389 */ /* 0x00006400000c000b */
[----:B01----:R-:W-:Y:S01]  /*12370*/  ENDCOLLECTIVE ;  /* 0x000000000000791b */ /* 0x003fe20003800000 */
.L_x_1321:
        /* <DEDUP_REMOVED lines=11> */
.L_x_1322:
[----:B------:R-:W-:Y:S01]  /*12430*/  IMAD.MOV.U32 R13, RZ, RZ, R8 ;  /* 0x000000ffff0d7224 */ /* 0x000fe200078e0008 */
[----:B------:R-:W-:Y:S01]  /*12440*/  MOV R12, 0x3 ;  /* 0x00000003000c7802 */ /* 0x000fe20000000f00 */
[----:B------:R-:W-:-:S07]  /*12450*/  IMAD.MOV.U32 R2, RZ, RZ, R14 ;  /* 0x000000ffff027224 */ /* 0x000fce00078e000e */
[----:B------:R-:W-:Y:S05]  /*12460*/  WARPSYNC.COLLECTIVE R15, `(.L_x_1323) ;  /* 0x000000000f087348 */ /* 0x000fea0003c00000 */
[----:B------:R0:W1:Y:S02]  /*12470*/  SHFL.IDX P6, R14, R13, R12, R11 ;  /* 0x0000000c0d0e7389 */ /* 0x00006400000c000b */
[----:B01----:R-:W-:Y:S01]  /*12480*/  ENDCOLLECTIVE ;  /* 0x000000000000791b */ /* 0x003fe20003800000 */
.L_x_1323:
        /* <DEDUP_REMOVED lines=11> */
.L_x_1324:
[----:B------:R-:W-:Y:S02]  /*12540*/  IMAD.MOV.U32 R13, RZ, RZ, R8 ;  /* 0x000000ffff0d7224 */ /* 0x000fe400078e0008 */
[----:B------:R-:W-:Y:S02]  /*12550*/  IMAD.MOV.U32 R12, RZ, RZ, 0x4 ;  /* 0x00000004ff0c7424 */ /* 0x000fe400078e00ff */
[----:B------:R-:W-:-:S07]  /*12560*/  IMAD.MOV.U32 R2, RZ, RZ, R14 ;  /* 0x000000ffff027224 */ /* 0x000fce00078e000e */
[----:B------:R-:W-:Y:S05]  /*12570*/  WARPSYNC.COLLECTIVE R15, `(.L_x_1325) ;  /* 0x000000000f087348 */ /* 0x000fea0003c00000 */
[----:B------:R0:W1:Y:S02]  /*12580*/  SHFL.IDX P6, R14, R13, R12, R11 ;  /* 0x0000000c0d0e7389 */ /* 0x00006400000c000b */
[----:B01----:R-:W-:Y:S01]  /*12590*/  ENDCOLLECTIVE ;  /* 0x000000000000791b */ /* 0x003fe20003800000 */
.L_x_1325:
        /* <DEDUP_REMOVED lines=11> */
.L_x_1326:
[----:B------:R-:W-:Y:S02]  /*12650*/  IMAD.MOV.U32 R13, RZ, RZ, R8 ;  /* 0x000000ffff0d7224 */ /* 0x000fe400078e0008 */
[----:B------:R-:W-:Y:S02]  /*12660*/  IMAD.MOV.U32 R12, RZ, RZ, 0x5 ;  /* 0x00000005ff0c7424 */ /* 0x000fe400078e00ff */
[----:B------:R-:W-:-:S07]  /*12670*/  IMAD.MOV.U32 R2, RZ, RZ, R14 ;  /* 0x000000ffff027224 */ /* 0x000fce00078e000e */
[----:B------:R-:W-:Y:S05]  /*12680*/  WARPSYNC.COLLECTIVE R15, `(.L_x_1327) ;  /* 0x000000000f087348 */ /* 0x000fea0003c00000 */
[----:B------:R0:W1:Y:S02]  /*12690*/  SHFL.IDX P6, R14, R13, R12, R11 ;  /* 0x0000000c0d0e7389 */ /* 0x00006400000c000b */
[----:B01----:R-:W-:Y:S01]  /*126a0*/  ENDCOLLECTIVE ;  /* 0x000000000000791b */ /* 0x003fe20003800000 */
.L_x_1327:
        /* <DEDUP_REMOVED lines=11> */
.L_x_1328:
[----:B------:R-:W-:Y:S05]  /*12760*/  BRA `(.L_x_1329) ;  /* 0xffffffb800147947 */ /* 0x000fea000383ffff */
.L_x_1210:
[----:B---3--:R3:W4:Y:S02]  /*12770*/  SYNCS.PHASECHK.TRANS64.TRYWAIT P0, [R10+URZ+0x32460], R20 ;  /* 0x032460140a0075a7 */ /* 0x008724000800017f */
[----:B----4-:R-:W-:Y:S05]  /*12780*/  @!P0 NANOSLEEP.SYNCS 0x989680 ;  /* 0x009896800000895d */ /* 0x010fea0003900000 */
[----:B------:R-:W4:Y:S02]  /*12790*/  @!P0 SYNCS.PHASECHK.TRANS64 P0, [R10+URZ+0x32460], R20 ;  /* 0x032460140a0085a7 */ /* 0x000f24000800007f */
[----:B----4-:R-:W-:Y:S05]  /*127a0*/  @!P0 BRA `(.L_x_1210) ;  /* 0xfffffffc00f08947 */ /* 0x010fea000383ffff */
[----:B------:R-:W-:Y:S05]  /*127b0*/  BRA `(.L_x_1330) ;  /* 0xffffffb800607947 */ /* 0x000fea000383ffff */
.L_x_1211:
[----:B------:R-:W-:Y:S01]  /*127c0*/  BSSY B1, `(.L_x_1331) ;  /* 0x0000008000017945 */ /* 0x000fe20003800000 */
[----:B------:R-:W-:Y:S01]  /*127d0*/  IMAD.MOV.U32 R13, RZ, RZ, R25 ;  /* 0x000000ffff0d7224 */ /* 0x000fe200078e0019 */
[----:B------:R-:W-:Y:S01]  /*127e0*/  MOV R11, 0x181f ;  /* 0x0000181f000b7802 */ /* 0x000fe20000000f00 */
[----:B------:R-:W-:Y:S02]  /*127f0*/  IMAD.MOV.U32 R12, RZ, RZ, RZ ;  /* 0x000000ffff0c7224 */ /* 0x000fe400078e00ff */
[----:B------:R-:W-:-:S07]  /*12800*/  IMAD.MOV.U32 R15, RZ, RZ, -0x1 ;  /* 0xffffffffff0f7424 */ /* 0x000fce00078e00ff */
[----:B--2---:R-:W-:Y:S05]  /*12810*/  WARPSYNC.COLLECTIVE R15, `(.L_x_1332) ;  /* 0x000000000f087348 */ /* 0x004fea0003c00000 */
[----:B------:R0:W1:Y:S02]  /*12820*/  SHFL.IDX P6, R14, R13, R12, R11 ;  /* 0x0000000c0d0e7389 */ /* 0x00006400000c000b */
[----:B012---:R-:W-:Y:S01]  /*12830*/  ENDCOLLECTIVE ;  /* 0x000000000000791b */ /* 0x007fe20003800000 */
.L_x_1332:
[----:B------:R-:W-:Y:S05]  /*12840*/  BSYNC B1 ;  /* 0x0000000000017941 */ /* 0x000fea0003800000 */
.L_x_1331:
        /* <DEDUP_REMOVED lines=9> */
.L_x_1333:
[----:B------:R-:W-:Y:S02]  /*128e0*/  IMAD.MOV.U32 R13, RZ, RZ, R25 ;  /* 0x000000ffff0d7224 */ /* 0x000fe400078e0019 */
[----:B------:R-:W-:Y:S01]  /*128f0*/  IMAD.MOV.U32 R12, RZ, RZ, 0x1 ;  /* 0x00000001ff0c7424 */ /* 0x000fe200078e00ff */
[----:B------:R-:W-:-:S13]  /*12900*/  IADD3 R2, P0, R14, R0, RZ ;  /* 0x000000000e027210 */ /* 0x000fda0007f1e0ff */
[----:B------:R-:W-:Y:S05]  /*12910*/  WARPSYNC.COLLECTIVE R15, `(.L_x_1334) ;  /* 0x000000000f087348 */ /* 0x000fea0003c00000 */
[----:B------:R0:W1:Y:S02]  /*12920*/  SHFL.IDX P6, R14, R13, R12, R11 ;  /* 0x0000000c0d0e7389 */ /* 0x00006400000c000b */
[----:B01----:R-:W-:Y:S01]  /*12930*/  ENDCOLLECTIVE ;  /* 0x000000000000791b */ /* 0x003fe20003800000 */
.L_x_1334:
        /* <DEDUP_REMOVED lines=13> */
.L_x_1335:
[----:B------:R-:W-:Y:S02]  /*12a10*/  IMAD.MOV.U32 R13, RZ, RZ, R25 ;  /* 0x000000ffff0d7224 */ /* 0x000fe400078e0019 */
[----:B------:R-:W-:Y:S01]  /*12a20*/  IMAD.MOV.U32 R12, RZ, RZ, 0x2 ;  /* 0x00000002ff0c7424 */ /* 0x000fe200078e00ff */
[----:B------:R-:W-:-:S13]  /*12a30*/  IADD3 R2, P0, R14, R0, RZ ;  /* 0x000000000e027210 */ /* 0x000fda0007f1e0ff */
[----:B------:R-:W-:Y:S05]  /*12a40*/  WARPSYNC.COLLECTIVE R15, `(.L_x_1336) ;  /* 0x000000000f087348 */ /* 0x000fea0003c00000 */
[----:B------:R0:W1:Y:S02]  /*12a50*/  SHFL.IDX P6, R14, R13, R12, R11 ;  /* 0x0000000c0d0e7389 */ /* 0x00006400000c000b */
[----:B01----:R-:W-:Y:S01]  /*12a60*/  ENDCOLLECTIVE ;  /* 0x000000000000791b */ /* 0x003fe20003800000 */
.L_x_1336:
[----:B------:R-:W-:-:S05]  /*12a70*/  IMAD.X R3, RZ, RZ, R4, P0 ;  /* 0x000000ffff037224 */ /* 0x000fca00000e0604 */
[----:B------:R-:W-:Y:S01]  /*12a80*/  @!PT LDS RZ, [RZ] ;  /* 0x00000000fffff984 */ /* 0x000fe20000000800 */
[----:B------:R-:W-:Y:S01]  /*12a90*/  @!PT LDS RZ, [RZ] ;  /* 0x00000000fffff984 */ /* 0x000fe20000000800 */
[----:B------:R-:W-:Y:S01]  /*12aa0*/  @!PT LDS RZ, [RZ] ;  /* 0x00000000fffff984 */ /* 0x000fe20000000800 */
[----:B------:R0:W-:Y:S04]  /*12ab0*/  LDGSTS.E.BYPASS.LTC128B.128 [R20+0xc00], desc[UR36][R2.64], !P5 ;  /* 0x00c0000002147fae */ /* 0x0001e8000e901d64 */
[----:B------:R0:W-:Y:S01]  /*12ac0*/  LDGSTS.E.BYPASS.LTC128B.128 [R20+0x3c00], desc[UR36][R2.64+0x80], !P4 ;  /* 0x03c0008002147fae */ /* 0x0001e2000e101d64 */
[----:B------:R-:W-:-:S03]  /*12ad0*/  MOV R13, R17 ;  /* 0x00000011000d7202 */ /* 0x000fc60000000f00 */
[----:B------:R0:W-:Y:S04]  /*12ae0*/  LDGSTS.E.BYPASS.LTC128B.128 [R20+0x6c00], desc[UR36][R2.64+0x100], !P3 ;  /* 0x06c0010002147fae */ /* 0x0001e8000d901d64 */
[----:B------:R0:W-:Y:S01]  /*12af0*/  LDGSTS.E.BYPASS.LTC128B.128 [R20+0x9c00], desc[UR36][R2.64+0x180], !P1 ;  /* 0x09c0018002147fae */ /* 0x0001e2000c901d64 */
[----:B------:R-:W-:-:S07]  /*12b00*/  IMAD.MOV.U32 R4, RZ, RZ, R14 ;  /* 0x000000ffff047224 */ /* 0x000fce00078e000e */
[----:B0-----:R-:W-:Y:S05]  /*12b10*/  WARPSYNC.COLLECTIVE R15, `(.L_x_1337) ;  /* 0x000000000f087348 */ /* 0x001fea0003c00000 */
[----:B------:R1:W2:Y:S02]  /*12b20*/  SHFL.IDX P6, R14, R13, R12, R11 ;  /* 0x0000000c0d0e7389 */ /* 0x0002a400000c000b */
[----:B012---:R-:W-:Y:S01]  /*12b30*/  ENDCOLLECTIVE ;  /* 0x000000000000791b */ /* 0x007fe20003800000 */
.L_x_1337:
[----:B------:R-:W-:Y:S02]  /*12b40*/  IMAD.MOV.U32 R13, RZ, RZ, R25 ;  /* 0x000000ffff0d7224 */ /* 0x000fe400078e0019 */
[----:B------:R-:W-:Y:S02]  /*12b50*/  IMAD.MOV.U32 R12, RZ, RZ, 0x3 ;  /* 0x00000003ff0c7424 */ /* 0x000fe400078e00ff */
[----:B------:R-:W-:-:S07]  /*12b60*/  IMAD.MOV.U32 R8, RZ, RZ, R14 ;  /* 0x000000ffff087224 */ /* 0x000fce00078e000e */
[----:B------:R-:W-:Y:S05]  /*12b70*/  WARPSYNC.COLLECTIVE R15, `(.L_x_1338) ;  /* 0x000000000f087348 */ /* 0x000fea0003c00000 */
[----:B------:R0:W1:Y:S02]  /*12b80*/  SHFL.IDX P6, R14, R13, R12, R11 ;  /* 0x0000000c0d0e7389 */ /* 0x00006400000c000b */
[----:B01----:R-:W-:Y:S01]  /*12b90*/  ENDCOLLECTIVE ;  /* 0x000000000000791b */ /* 0x003fe20003800000 */
.L_x_1338:
        /* <DEDUP_REMOVED lines=14> */
.L_x_1339:
[----:B------:R-:W-:Y:S02]  /*12c80*/  IMAD.MOV.U32 R13, RZ, RZ, R25 ;  /* 0x000000ffff0d7224 */ /* 0x000fe400078e0019 */
[----:B------:R-:W-:Y:S01]  /*12c90*/  IMAD.MOV.U32 R12, RZ, RZ, 0x4 ;  /* 0x00000004ff0c7424 */ /* 0x000fe200078e00ff */
[----:B------:R-:W-:-:S13]  /*12ca0*/  IADD3 R2, P0, R14, R0, RZ ;  /* 0x000000000e027210 */ /* 0x000fda0007f1e0ff */
[----:B------:R-:W-:Y:S05]  /*12cb0*/  WARPSYNC.COLLECTIVE R15, `(.L_x_1340) ;  /* 0x000000000f087348 */ /* 0x000fea0003c00000 */
[----:B------:R0:W1:Y:S02]  /*12cc0*/  SHFL.IDX P6, R14, R13, R12, R11 ;  /* 0x0000000c0d0e7389 */ /* 0x00006400000c000b */
[----:B01----:R-:W-:Y:S01]  /*12cd0*/  ENDCOLLECTIVE ;  /* 0x000000000000791b */ /* 0x003fe20003800000 */
.L_x_1340:
        /* <DEDUP_REMOVED lines=13> */
.L_x_1341:
[----:B------:R-:W-:Y:S02]  /*12db0*/  IMAD.MOV.U32 R13, RZ, RZ, R25 ;  /* 0x000000ffff0d7224 */ /* 0x000fe400078e0019 */
[----:B------:R-:W-:Y:S01]  /*12dc0*/  IMAD.MOV.U32 R12, RZ, RZ, 0x5 ;  /* 0x00000005ff0c7424 */ /* 0x000fe200078e00ff */
[----:B------:R-:W-:-:S13]  /*12dd0*/  IADD3 R2, P0, R14, R0, RZ ;  /* 0x000000000e027210 */ /* 0x000fda0007f1e0ff */
[----:B------:R-:W-:Y:S05]  /*12de0*/  WARPSYNC.COLLECTIVE R15, `(.L_x_1342) ;  /* 0x000000000f087348 */ /* 0x000fea0003c00000 */
[----:B------:R0:W1:Y:S02]  /*12df0*/  SHFL.IDX P6, R14, R13, R12, R11 ;  /* 0x0000000c0d0e7389 */ /* 0x00006400000c000b */
[----:B01----:R-:W-:Y:S01]  /*12e00*/  ENDCOLLECTIVE ;  /* 0x000000000000791b */ /* 0x003fe20003800000 */
.L_x_1342:
        /* <DEDUP_REMOVED lines=13> */
.L_x_1343:
[----:B------:R-:W-:Y:S05]  /*12ee0*/  BRA `(.L_x_1344) ;  /* 0xffffffb400a87947 */ /* 0x000fea000383ffff */
.L_x_1219:
[----:B------:R-:W-:Y:S01]  /*12ef0*/  BSSY B0, `(.L_x_1345) ;  /* 0x0000008000007945 */ /* 0x000fe20003800000 */
[----:B------:R-:W-:Y:S01]  /*12f00*/  MOV R13, R16 ;  /* 0x00000010000d7202 */ /* 0x000fe20000000f00 */
[----:B------:R-:W-:Y:S02]  /*12f10*/  IMAD.MOV.U32 R12, RZ, RZ, RZ ;  /* 0x000000ffff0c7224 */ /* 0x000fe400078e00ff */
[----:B------:R-:W-:Y:S02]  /*12f20*/  IMAD.MOV.U32 R11, RZ, RZ, 0x1f ;  /* 0x0000001fff0b7424 */ /* 0x000fe400078e00ff */
[----:B------:R-:W-:-:S07]  /*12f30*/  IMAD.MOV.U32 R15, RZ, RZ, -0x1 ;  /* 0xffffffffff0f7424 */ /* 0x000fce00078e00ff */
[----:B-12---:R-:W-:Y:S05]  /*12f40*/  WARPSYNC.COLLECTIVE R15, `(.L_x_1346) ;  /* 0x000000000f087348 */ /* 0x006fea0003c00000 */
[----:B------:R0:W3:Y:S02]  /*12f50*/  SHFL.IDX P6, R14, R13, R12, R11 ;  /* 0x0000000c0d0e7389 */ /* 0x0000e400000c000b */
[----:B0123--:R-:W-:Y:S01]  /*12f60*/  ENDCOLLECTIVE ;  /* 0x000000000000791b */ /* 0x00ffe20003800000 */
.L_x_1346:
[----:B------:R-:W-:Y:S05]  /*12f70*/  BSYNC B0 ;  /* 0x0000000000007941 */ /* 0x000fea0003800000 */
.L_x_1345:
        /* <DEDUP_REMOVED lines=9> */
.L_x_1347:
        /* <DEDUP_REMOVED lines=18> */
.L_x_1348:
[----:B------:R-:W-:Y:S02]  /*13130*/  MOV R12, 0x2 ;  /* 0x00000002000c7802 */ /* 0x000fe40000000f00 */
[----:B------:R-:W-:-:S05]  /*13140*/  SEL R7, R14, RZ, P1 ;  /* 0x000000ff0e077207 */ /* 0x000fca0000800000 */
[----:B------:R-:W-:-:S04]  /*13150*/  IMAD.IADD R6, R4, 0x1, R7 ;  /* 0x0000000104067824 */ /* 0x000fc800078e0207 */
[----:B------:R-:W-:-:S07]  /*13160*/  IMAD.MOV.U32 R13, RZ, RZ, R6 ;  /* 0x000000ffff0d7224 */ /* 0x000fce00078e0006 */
[----:B------:R-:W-:Y:S05]  /*13170*/  WARPSYNC.COLLECTIVE R15, `(.L_x_1349) ;  /* 0x000000000f087348 */ /* 0x000fea0003c00000 */
[----:B------:R0:W1:Y:S02]  /*13180*/  SHFL.UP P6, R14, R13, R12, R11 ;  /* 0x0400000c0d0e7389 */ /* 0x00006400000c000b */
[----:B01----:R-:W-:Y:S01]  /*13190*/  ENDCOLLECTIVE ;  /* 0x000000000000791b */ /* 0x003fe20003800000 */
.L_x_1349:
[----:B------:R-:W-:Y:S01]  /*131a0*/  IMAD.MOV.U32 R12, RZ, RZ, 0x4 ;  /* 0x00000004ff0c7424 */ /* 0x000fe200078e00ff */
[----:B------:R-:W-:-:S05]  /*131b0*/  SEL R7, R14, RZ, P2 ;  /* 0x000000ff0e077207 */ /* 0x000fca0001000000 */
[----:B------:R-:W-:-:S04]  /*131c0*/  IMAD.IADD R7, R6, 0x1, R7 ;  /* 0x0000000106077824 */ /* 0x000fc800078e0207 */
[----:B------:R-:W-:-:S07]  /*131d0*/  IMAD.MOV.U32 R13, RZ, RZ, R7 ;  /* 0x000000ffff0d7224 */ /* 0x000fce00078e0007 */
[----:B------:R-:W-:Y:S05]  /*131e0*/  WARPSYNC.COLLECTIVE R15, `(.L_x_1350) ;  /* 0x000000000f087348 */ /* 0x000fea0003c00000 */
[----:B------:R0:W1:Y:S02]  /*131f0*/  SHFL.UP P6, R14, R13, R12, R11 ;  /* 0x0400000c0d0e7389 */ /* 0x00006400000c000b */
[----:B01----:R-:W-:Y:S01]  /*13200*/  ENDCOLLECTIVE ;  /* 0x000000000000791b */ /* 0x003fe20003800000 */
.L_x_1350:
[----:B------:R-:W-:Y:S01]  /*13210*/  IMAD.MOV.U32 R12, RZ, RZ, 0x8 ;  /* 0x00000008ff0c7424 */ /* 0x000fe200078e00ff */
[----:B------:R-:W-:-:S05]  /*13220*/  SEL R2, R14, RZ, P3 ;  /* 0x000000ff0e027207 */ /* 0x000fca0001800000 */
[----:B------:R-:W-:-:S04]  /*13230*/  IMAD.IADD R2, R7, 0x1, R2 ;  /* 0x0000000107027824 */ /* 0x000fc800078e0202 */
[----:B------:R-:W-:-:S07]  /*13240*/  IMAD.MOV.U32 R13, RZ, RZ, R2 ;  /* 0x000000ffff0d7224 */ /* 0x000fce00078e0002 */
[----:B------:R-:W-:Y:S05]  /*13250*/  WARPSYNC.COLLECTIVE R15, `(.L_x_1351) ;  /* 0x000000000f087348 */ /* 0x000fea0003c00000 */
[----:B------:R0:W1:Y:S02]  /*13260*/  SHFL.UP P6, R14, R13, R12, R11 ;  /* 0x0400000c0d0e7389 */ /* 0x00006400000c000b */
[----:B01----:R-:W-:Y:S01]  /*13270*/  ENDCOLLECTIVE ;  /* 0x000000000000791b */ /* 0x003fe20003800000 */
.L_x_1351:
[----:B------:R-:W-:Y:S01]  /*13280*/  IMAD.MOV.U32 R12, RZ, RZ, 0x10 ;  /* 0x00000010ff0c7424 */ /* 0x000fe200078e00ff */
[----:B------:R-:W-:-:S05]  /*13290*/  SEL R3, R14, RZ, P4 ;  /* 0x000000ff0e037207 */ /* 0x000fca0002000000 */
[----:B------:R-:W-:-:S04]  /*132a0*/  IMAD.IADD R3, R2, 0x1, R3 ;  /* 0x0000000102037824 */ /* 0x000fc800078e0203 */
[----:B------:R-:W-:-:S07]  /*132b0*/  IMAD.MOV.U32 R13, RZ, RZ, R3 ;  /* 0x000000ffff0d7224 */ /* 0x000fce00078e0003 */
[----:B------:R-:W-:Y:S05]  /*132c0*/  WARPSYNC.COLLECTIVE R15, `(.L_x_1352) ;  /* 0x000000000f087348 */ /* 0x000fea0003c00000 */
[----:B------:R0:W1:Y:S02]  /*132d0*/  SHFL.UP P6, R14, R13, R12, R11 ;  /* 0x0400000c0d0e7389 */ /* 0x00006400000c000b */
[----:B01----:R-:W-:Y:S01]  /*132e0*/  ENDCOLLECTIVE ;  /* 0x000000000000791b */ /* 0x003fe20003800000 */
.L_x_1352:
        /* <DEDUP_REMOVED lines=8> */
.L_x_1353:
[----:B------:R-:W-:Y:S05]  /*13370*/  BRA `(.L_x_1354) ;  /* 0xffffffb800007947 */ /* 0x000fea000383ffff */
.L_x_1224:
[----:B------:R-:W-:Y:S01]  /*13380*/  BSSY B0, `(.L_x_1355) ;  /* 0x0000008000007945 */ /* 0x000fe20003800000 */
[----:B-----5:R-:W-:Y:S01]  /*13390*/  IMAD.MOV.U32 R13, RZ, RZ, R4 ;  /* 0x000000ffff0d7224 */ /* 0x020fe200078e0004 */
[----:B------:R-:W-:Y:S01]  /*133a0*/  MOV R15, 0xffffffff ;  /* 0xffffffff000f7802 */ /* 0x000fe20000000f00 */
[----:B------:R-:W-:Y:S02]  /*133b0*/  IMAD.MOV.U32 R12, RZ, RZ, 0x1 ;  /* 0x00000001ff0c7424 */ /* 0x000fe400078e00ff */
[----:B------:R-:W-:-:S07]  /*133c0*/  IMAD.MOV.U32 R11, RZ, RZ, RZ ;  /* 0x000000ffff0b7224 */ /* 0x000fce00078e00ff */
[----:B0123--:R-:W-:Y:S05]  /*133d0*/  WARPSYNC.COLLECTIVE R15, `(.L_x_1356) ;  /* 0x000000000f087348 */ /* 0x00ffea0003c00000 */
[----:B------:R4:W0:Y:S02]  /*133e0*/  SHFL.UP P6, R14, R13, R12, R11 ;  /* 0x0400000c0d0e7389 */ /* 0x00082400000c000b */
[----:B01234-:R-:W-:Y:S01]  /*133f0*/  ENDCOLLECTIVE ;  /* 0x000000000000791b */ /* 0x01ffe20003800000 */
.L_x_1356:
[----:B------:R-:W-:Y:S05]  /*13400*/  BSYNC B0 ;  /* 0x0000000000007941 */ /* 0x000fea0003800000 */
.L_x_1355:
        /* <DEDUP_REMOVED lines=8> */
.L_x_1357:
[----:B------:R-:W-:Y:S01]  /*13490*/  IMAD.MOV.U32 R12, RZ, RZ, 0x4 ;  /* 0x00000004ff0c7424 */ /* 0x000fe200078e00ff */
[----:B------:R-:W-:-:S05]  /*134a0*/  SEL R0, R14, RZ, P2 ;  /* 0x000000ff0e007207 */ /* 0x000fca0001000000 */
[----:B------:R-:W-:-:S04]  /*134b0*/  IMAD.IADD R0, R13, 0x1, R0 ;  /* 0x000000010d007824 */ /* 0x000fc800078e0200 */
[----:B------:R-:W-:-:S07]  /*134c0*/  IMAD.MOV.U32 R13, RZ, RZ, R0 ;  /* 0x000000ffff0d7224 */ /* 0x000fce00078e0000 */
[----:B------:R-:W-:Y:S05]  /*134d0*/  WARPSYNC.COLLECTIVE R15, `(.L_x_1358) ;  /* 0x000000000f087348 */ /* 0x000fea0003c00000 */
[----:B------:R0:W1:Y:S02]  /*134e0*/  SHFL.UP P6, R14, R13, R12, R11 ;  /* 0x0400000c0d0e7389 */ /* 0x00006400000c000b */
[----:B01----:R-:W-:Y:S01]  /*134f0*/  ENDCOLLECTIVE ;  /* 0x000000000000791b */ /* 0x003fe20003800000 */
.L_x_1358:
[----:B------:R-:W-:Y:S01]  /*13500*/  IMAD.MOV.U32 R12, RZ, RZ, 0x8 ;  /* 0x00000008ff0c7424 */ /* 0x000fe200078e00ff */
[----:B------:R-:W-:-:S05]  /*13510*/  SEL R3, R14, RZ, P3 ;  /* 0x000000ff0e037207 */ /* 0x000fca0001800000 */
[----:B------:R-:W-:-:S04]  /*13520*/  IMAD.IADD R2, R0, 0x1, R3 ;  /* 0x0000000100027824 */ /* 0x000fc800078e0203 */
[----:B------:R-:W-:-:S07]  /*13530*/  IMAD.MOV.U32 R13, RZ, RZ, R2 ;  /* 0x000000ffff0d7224 */ /* 0x000fce00078e0002 */
[----:B------:R-:W-:Y:S05]  /*13540*/  WARPSYNC.COLLECTIVE R15, `(.L_x_1359) ;  /* 0x000000000f087348 */ /* 0x000fea0003c00000 */
[----:B------:R0:W1:Y:S02]  /*13550*/  SHFL.UP P6, R14, R13, R12, R11 ;  /* 0x0400000c0d0e7389 */ /* 0x00006400000c000b */
[----:B01----:R-:W-:Y:S01]  /*13560*/  ENDCOLLECTIVE ;  /* 0x000000000000791b */ /* 0x003fe20003800000 */
.L_x_1359:
[----:B------:R-:W-:Y:S01]  /*13570*/  IMAD.MOV.U32 R12, RZ, RZ, 0x10 ;  /* 0x00000010ff0c7424 */ /* 0x000fe200078e00ff */
[----:B------:R-:W-:-:S05]  /*13580*/  SEL R3, R14, RZ, P4 ;  /* 0x000000ff0e037207 */ /* 0x000fca0002000000 */
[----:B------:R-:W-:-:S04]  /*13590*/  IMAD.IADD R3, R2, 0x1, R3 ;  /* 0x0000000102037824 */ /* 0x000fc800078e0203 */
[----:B------:R-:W-:-:S07]  /*135a0*/  IMAD.MOV.U32 R13, RZ, RZ, R3 ;  /* 0x000000ffff0d7224 */ /* 0x000fce00078e0003 */
[----:B------:R-:W-:Y:S05]  /*135b0*/  WARPSYNC.COLLECTIVE R15, `(.L_x_1360) ;  /* 0x000000000f087348 */ /* 0x000fea0003c00000 */
[----:B------:R0:W1:Y:S02]  /*135c0*/  SHFL.UP P6, R14, R13, R12, R11 ;  /* 0x0400000c0d0e7389 */ /* 0x00006400000c000b */
[----:B01----:R-:W-:Y:S01]  /*135d0*/  ENDCOLLECTIVE ;  /* 0x000000000000791b */ /* 0x003fe20003800000 */
.L_x_1360:
[----:B------:R-:W-:Y:S01]  /*135e0*/  IMAD.MOV.U32 R12, RZ, RZ, 0x1f ;  /* 0x0000001fff0c7424 */ /* 0x000fe200078e00ff */
[----:B------:R-:W-:Y:S02]  /*135f0*/  MOV R11, 0x1f ;  /* 0x0000001f000b7802 */ /* 0x000fe40000000f00 */
[----:B------:R-:W-:-:S05]  /*13600*/  SEL R6, R14, RZ, P5 ;  /* 0x000000ff0e067207 */ /* 0x000fca0002800000 */
[----:B------:R-:W-:-:S04]  /*13610*/  IMAD.IADD R6, R3, 0x1, R6 ;  /* 0x0000000103067824 */ /* 0x000fc800078e0206 */
[----:B------:R-:W-:-:S07]  /*13620*/  IMAD.MOV.U32 R13, RZ, RZ, R6 ;  /* 0x000000ffff0d7224 */ /* 0x000fce00078e0006 */
[----:B------:R-:W-:Y:S05]  /*13630*/  WARPSYNC.COLLECTIVE R15, `(.L_x_1361) ;  /* 0x000000000f087348 */ /* 0x000fea0003c00000 */
[----:B------:R0:W1:Y:S02]  /*13640*/  SHFL.IDX P6, R14, R13, R12, R11 ;  /* 0x0000000c0d0e7389 */ /* 0x00006400000c000b */
[----:B01----:R-:W-:Y:S01]  /*13650*/  ENDCOLLECTIVE ;  /* 0x000000000000791b */ /* 0x003fe20003800000 */
.L_x_1361:
[----:B------:R-:W-:Y:S05]  /*13660*/  BRA `(.L_x_1362) ;  /* 0xffffffb400e07947 */ /* 0x000fea000383ffff */
.L_x_1226:
[----:B------:R-:W-:Y:S01]  /*13670*/  BSSY B0, `(.L_x_1363) ;  /* 0x0000006000007945 */ /* 0x000fe20003800000 */
[----:B------:R-:W-:Y:S01]  /*13680*/  PLOP3.LUT P6, PT, P6, PT, PT, 0x8, 0x0 ;  /* 0x000000000000781c */ /* 0x000fe200037ce170 */
[----:B------:R-:W-:-:S12]  /*13690*/  IMAD.MOV.U32 R15, RZ, RZ, -0x1 ;  /* 0xffffffffff0f7424 */ /* 0x000fd800078e00ff */
[----:B012---:R-:W-:Y:S05]  /*136a0*/  WARPSYNC.COLLECTIVE R15, `(.L_x_1364) ;  /* 0x000000000f087348 */ /* 0x007fea0003c00000 */
[----:B------:R-:W-:Y:S01]  /*136b0*/  VOTE.ANY R14, PT, P6 ;  /* 0x00000000000e7806 */ /* 0x000fe200030e0100 */
[----:B012---:R-:W-:Y:S06]  /*136c0*/  ENDCOLLECTIVE ;  /* 0x000000000000791b */ /* 0x007fec0003800000 */
.L_x_1364:
[----:B------:R-:W-:Y:S05]  /*136d0*/  BSYNC B0 ;  /* 0x0000000000007941 */ /* 0x000fea0003800000 */
.L_x_1363:
        /* <DEDUP_REMOVED lines=9> */
.L_x_1365:
[----:B------:R-:W-:Y:S01]  /*13770*/  IMAD.MOV.U32 R4, RZ, RZ, R14 ;  /* 0x000000ffff047224 */ /* 0x000fe200078e000e */
[----:B------:R-:W-:Y:S06]  /*13780*/  BRA `(.L_x_1366) ;  /* 0xffffffb400d07947 */ /* 0x000fec000383ffff */
.L_x_1228:
[----:B------:R-:W-:Y:S01]  /*13790*/  BSSY B0, `(.L_x_1367) ;  /* 0x0000007000007945 */ /* 0x000fe20003800000 */
[----:B------:R-:W-:Y:S02]  /*137a0*/  IMAD.MOV.U32 R13, RZ, RZ, R6 ;  /* 0x000000ffff0d7224 */ /* 0x000fe400078e0006 */
[----:B------:R-:W-:Y:S02]  /*137b0*/  IMAD.MOV.U32 R11, RZ, RZ, 0x1f ;  /* 0x0000001fff0b7424 */ /* 0x000fe400078e00ff */
[----:B------:R-:W-:-:S07]  /*137c0*/  IMAD.MOV.U32 R15, RZ, RZ, -0x1 ;  /* 0xffffffffff0f7424 */ /* 0x000fce00078e00ff */
[----:B01234-:R-:W-:Y:S05]  /*137d0*/  WARPSYNC.COLLECTIVE R15, `(.L_x_1368) ;  /* 0x000000000f087348 */ /* 0x01ffea0003c00000 */
[----:B------:R0:W0:Y:S02]  /*137e0*/  SHFL.IDX P6, R14, R13, R12, R11 ;  /* 0x0000000c0d0e7389 */ /* 0x00002400000c000b */
[----:B01234-:R-:W-:Y:S01]  /*137f0*/  ENDCOLLECTIVE ;  /* 0x000000000000791b */ /* 0x01ffe20003800000 */
.L_x_1368:
[----:B------:R-:W-:Y:S05]  /*13800*/  BSYNC B0 ;  /* 0x0000000000007941 */ /* 0x000fea0003800000 */
.L_x_1367:
[----:B------:R-:W-:Y:S05]  /*13810*/  BRA `(.L_x_1227) ;  /* 0xffffffb400c87947 */ /* 0x000fea000383ffff */
.L_x_1232:
[----:B0-----:R0:W1:Y:S02]  /*13820*/  SYNCS.PHASECHK.TRANS64.TRYWAIT P0, [R5+URZ+0x32420], R0 ;  /* 0x03242000050075a7 */ /* 0x001064000800017f */
[----:B-1----:R-:W-:Y:S05]  /*13830*/  @!P0 NANOSLEEP.SYNCS 0x989680 ;  /* 0x009896800000895d */ /* 0x002fea0003900000 */
[----:B------:R-:W1:Y:S02]  /*13840*/  @!P0 SYNCS.PHASECHK.TRANS64 P0, [R5+URZ+0x32420], R0 ;  /* 0x03242000050085a7 */ /* 0x000e64000800007f */
[----:B-1----:R-:W-:Y:S05]  /*13850*/  @!P0 BRA `(.L_x_1232) ;  /* 0xfffffffc00f08947 */ /* 0x002fea000383ffff */
[----:B------:R-:W-:Y:S05]  /*13860*/  BRA `(.L_x_1369) ;  /* 0xffffffb800b47947 */ /* 0x000fea000383ffff */
.L_x_1233:
        /* <DEDUP_REMOVED lines=8> */
[----:B0-23--:R-:W-:Y:S05]  /*138f0*/  WARPSYNC.COLLECTIVE R15, `(.L_x_1371) ;  /* 0x000000000f087348 */ /* 0x00dfea0003c00000 */
[----:B------:R1:W4:Y:S02]  /*13900*/  SHFL.IDX P6, R14, R13, R12, R11 ;  /* 0x0000000c0d0e7389 */ /* 0x00032400000c000b */
[----:B01234-:R-:W-:Y:S01]  /*13910*/  ENDCOLLECTIVE ;  /* 0x000000000000791b */ /* 0x01ffe20003800000 */
.L_x_1371:
[----:B------:R-:W-:Y:S05]  /*13920*/  BSYNC B0 ;  /* 0x0000000000007941 */ /* 0x000fea0003800000 */
.L_x_1370:
[----:B------:R-:W-:Y:S05]  /*13930*/  BRA `(.L_x_1372) ;  /* 0xffffffb8009c7947 */ /* 0x000fea000383ffff */
.L_x_1236:
[----:B------:R-:W-:Y:S01]  /*13940*/  BSSY B1, `(.L_x_1373) ;  /* 0x0000006000017945 */ /* 0x000fe20003800000 */
[----:B------:R-:W-:-:S07]  /*13950*/  IMAD.MOV.U32 R15, RZ, RZ, -0x1 ;  /* 0xffffffffff0f7424 */ /* 0x000fce00078e00ff */
[----:B0-23--:R-:W-:Y:S05]  /*13960*/  WARPSYNC.COLLECTIVE R15, `(.L_x_1374) ;  /* 0x000000000f0c7348 */ /* 0x00dfea0003c00000 */
[----:B------:R-:W-:Y:S02]  /*13970*/  ELECT P6, UR62, PT ;  /* 0x00000000003e782f */ /* 0x000fe400038c0000 */
[----:B------:R-:W-:Y:S01]  /*13980*/  MOV R14, UR62 ;  /* 0x0000003e000e7c02 */ /* 0x000fe20008000f00 */
[----:B0-23--:R-:W-:Y:S10]  /*13990*/  ENDCOLLECTIVE ;  /* 0x000000000000791b */ /* 0x00dff40003800000 */
.L_x_1374:
[----:B------:R-:W-:Y:S05]  /*139a0*/  BSYNC B1 ;  /* 0x0000000000017941 */ /* 0x000fea0003800000 */
.L_x_1373:
[----:B------:R-:W-:Y:S05]  /*139b0*/  BRA `(.L_x_1375) ;  /* 0xffffffb800947947 */ /* 0x000fea000383ffff */
.L_x_1238:
[----:B0-----:R0:W1:Y:S02]  /*139c0*/  SYNCS.PHASECHK.TRANS64.TRYWAIT P1, [R3+URZ+0x32440], R2 ;  /* 0x03244002030075a7 */ /* 0x001064000802017f */
[----:B-1----:R-:W-:Y:S05]  /*139d0*/  @!P1 NANOSLEEP.SYNCS 0x989680 ;  /* 0x009896800000995d */ /* 0x002fea0003900000 */
[----:B------:R-:W1:Y:S02]  /*139e0*/  @!P1 SYNCS.PHASECHK.TRANS64 P1, [R3+URZ+0x32440], R2 ;  /* 0x03244002030095a7 */ /* 0x000e64000802007f */
[----:B-1----:R-:W-:Y:S05]  /*139f0*/  @!P1 BRA `(.L_x_1238) ;  /* 0xfffffffc00f09947 */ /* 0x002fea000383ffff */
[----:B------:R-:W-:Y:S05]  /*13a00*/  BRA `(.L_x_1376) ;  /* 0xffffffb800bc7947 */ /* 0x000fea000383ffff */
.L_x_1240:
[----:B-1----:R1:W4:Y:S02]  /*13a10*/  SYNCS.PHASECHK.TRANS64.TRYWAIT P1, [R5+URZ+0x32440], R0 ;  /* 0x03244000050075a7 */ /* 0x002324000802017f */
[----:B----4-:R-:W-:Y:S05]  /*13a20*/  @!P1 NANOSLEEP.SYNCS 0x989680 ;  /* 0x009896800000995d */ /* 0x010fea0003900000 */
[----:B------:R-:W4:Y:S02]  /*13a30*/  @!P1 SYNCS.PHASECHK.TRANS64 P1, [R5+URZ+0x32440], R0 ;  /* 0x03244000050095a7 */ /* 0x000f24000802007f */
[----:B----4-:R-:W-:Y:S05]  /*13a40*/  @!P1 BRA `(.L_x_1240) ;  /* 0xfffffffc00f09947 */ /* 0x010fea000383ffff */
[----:B------:R-:W-:Y:S05]  /*13a50*/  BRA `(.L_x_1377) ;  /* 0xffffffb800c87947 */ /* 0x000fea000383ffff */
.L_x_1242:
[----:B----4-:R4:W0:Y:S02]  /*13a60*/  SYNCS.PHASECHK.TRANS64.TRYWAIT P1, [R3+URZ+0x32460], R2 ;  /* 0x03246002030075a7 */ /* 0x010824000802017f */
[----:B0-----:R-:W-:Y:S05]  /*13a70*/  @!P1 NANOSLEEP.SYNCS 0x989680 ;  /* 0x009896800000995d */ /* 0x001fea0003900000 */
[----:B------:R-:W0:Y:S02]  /*13a80*/  @!P1 SYNCS.PHASECHK.TRANS64 P1, [R3+URZ+0x32460], R2 ;  /* 0x03246002030095a7 */ /* 0x000e24000802007f */
[----:B0-----:R-:W-:Y:S05]  /*13a90*/  @!P1 BRA `(.L_x_1242) ;  /* 0xfffffffc00f09947 */ /* 0x001fea000383ffff */
[----:B------:R-:W-:Y:S05]  /*13aa0*/  BRA `(.L_x_1378) ;  /* 0xffffffb800c47947 */ /* 0x000fea000383ffff */
.L_x_1379:
        /* <DEDUP_REMOVED lines=13> */
.L_x_6452:


//--------------------- .text._ZN7cutlass13device_kernelIN5flash11enable_sm90INS1_16FlashAttnFwdSm90INS1_25CollectiveMainloopFwdSm90ILi2EN4cute5tupleIJNS5_1CILi1EEES8_S8_EEENS6_IJNS7_ILi128EEENS7_ILi96EEENS7_ILi64EEEEEELi256ENS_10bfloat16_tEfNS_4arch4Sm90ELb0ELb0ELb0ELb1ELb1ELb1ELb1ELb1ELb0ELb1ELb0ELb0EEENS1_21CollectiveEpilogueFwdINS6_IJSA_NS7_ILi256EEESB_EEES9_SE_SG_Li256ELb1ELb1ELb0ELb0EEENS1_36VarlenDynamicPersistentTileSchedulerILi128ELi96ELi256ELi128ELb0ELb1ELb1ELb0ELb1ELb1EEEEEEEEEvNT_6ParamsE --------------------------
	.section	.text._ZN7cutlass13device_kernelIN5flash11enable_sm90INS1_16FlashAttnFwdSm90INS1_25CollectiveMainloopFwdSm90ILi2EN4cute5tupleIJNS5_1CILi1EEES8_S8_EEENS6_IJNS7_ILi128EEENS7_ILi96EEENS7_ILi64EEEEEELi256ENS_10bfloat16_tEfNS_4arch4Sm90ELb0ELb0ELb0ELb1ELb1ELb1ELb1ELb1ELb0ELb1ELb0ELb0EEENS1_21CollectiveEpilogueFwdINS6_IJSA_NS7_ILi256EEESB_EEES9_SE_SG_Li256ELb1ELb1ELb0ELb0EEENS1_36VarlenDynamicPersistentTileSchedulerILi128ELi96ELi256ELi128ELb0ELb1ELb1ELb0ELb1ELb1EEEEEEEEEvNT_6ParamsE,"ax",@progbits
	.align	128
.text._ZN7cutlass13device_kernelIN5flash11enable_sm90INS1_16FlashAttnFwdSm90INS1_25CollectiveMainloopFwdSm90ILi2EN4cute5tupleIJNS5_1CILi1EEES8_S8_EEENS6_IJNS7_ILi128EEENS7_ILi96EEENS7_ILi64EEEEEELi256ENS_10bfloat16_tEfNS_4arch4Sm90ELb0ELb0ELb0ELb1ELb1ELb1ELb1ELb1ELb0ELb1ELb0ELb0EEENS1_21CollectiveEpilogueFwdINS6_IJSA_NS7_ILi256EEESB_EEES9_SE_SG_Li256ELb1ELb1ELb0ELb0EEENS1_36VarlenDynamicPersistentTileSchedulerILi128ELi96ELi256ELi128ELb0ELb1ELb1ELb0ELb1ELb1EEEEEEEEEvNT_6ParamsE:
        .type           _ZN7cutlass13device_kernelIN5flash11enable_sm90INS1_16FlashAttnFwdSm90INS1_25CollectiveMainloopFwdSm90ILi2EN4cute5tupleIJNS5_1CILi1EEES8_S8_EEENS6_IJNS7_ILi128EEENS7_ILi96EEENS7_ILi64EEEEEELi256ENS_10bfloat16_tEfNS_4arch4Sm90ELb0ELb0ELb0ELb1ELb1ELb1ELb1ELb1ELb0ELb1ELb0ELb0EEENS1_21CollectiveEpilogueFwdINS6_IJSA_NS7_ILi256EEESB_EEES9_SE_SG_Li256ELb1ELb1ELb0ELb0EEENS1_36VarlenDynamicPersistentTileSchedulerILi128ELi96ELi256ELi128ELb0ELb1ELb1ELb0ELb1ELb1EEEEEEEEEvNT_6ParamsE,@function
        .size           _ZN7cutlass13device_kernelIN5flash11enable_sm90INS1_16FlashAttnFwdSm90INS1_25CollectiveMainloopFwdSm90ILi2EN4cute5tupleIJNS5_1CILi1EEES8_S8_EEENS6_IJNS7_ILi128EEENS7_ILi96EEENS7_ILi64EEEEEELi256ENS_10bfloat16_tEfNS_4arch4Sm90ELb0ELb0ELb0ELb1ELb1ELb1ELb1ELb1ELb0ELb1ELb0ELb0EEENS1_21CollectiveEpilogueFwdINS6_IJSA_NS7_ILi256EEESB_EEES9_SE_SG_Li256ELb1ELb1ELb0ELb0EEENS1_36VarlenDynamicPersistentTileSchedulerILi128ELi96ELi256ELi128ELb0ELb1ELb1ELb0ELb1ELb1EEEEEEEEEvNT_6ParamsE,(.L_x_6453 - _ZN7cutlass13device_kernelIN5flash11enable_sm90INS1_16FlashAttnFwdSm90INS1_25CollectiveMainloopFwdSm90ILi2EN4cute5tupleIJNS5_1CILi1EEES8_S8_EEENS6_IJNS7_ILi128EEENS7_ILi96EEENS7_ILi64EEEEEELi256ENS_10bfloat16_tEfNS_4arch4Sm90ELb0ELb0ELb0ELb1ELb1ELb1ELb1ELb1ELb0ELb1ELb0ELb0EEENS1_21CollectiveEpilogueFwdINS6_IJSA_NS7_ILi256EEESB_EEES9_SE_SG_Li256ELb1ELb1ELb0ELb0EEENS1_36VarlenDynamicPersistentTileSchedulerILi128ELi96ELi256ELi128ELb0ELb1ELb1ELb0ELb1ELb1EEEEEEEEEvNT_6ParamsE)
        .other          _ZN7cutlass13device_kernelIN5flash11enable_sm90INS1_16FlashAttnFwdSm90INS1_25CollectiveMainloopFwdSm90ILi2EN4cute5tupleIJNS5_1CILi1EEES8_S8_EEENS6_IJNS7_ILi128EEENS7_ILi96EEENS7_ILi64EEEEEELi256ENS_10bfloat16_tEfNS_4arch4Sm90ELb0ELb0ELb0ELb1ELb1ELb1ELb1ELb1ELb0ELb1ELb0ELb0EEENS1_21CollectiveEpilogueFwdINS6_IJSA_NS7_ILi256EEESB_EEES9_SE_SG_Li256ELb1ELb1ELb0ELb0EEENS1_36VarlenDynamicPersistentTileSchedulerILi128ELi96ELi256ELi128ELb0ELb1ELb1ELb0ELb1ELb1EEEEEEEEEvNT_6ParamsE,@"STO_CUDA_ENTRY STV_DEFAULT"
_ZN7cutlass13device_kernelIN5flash11enable_sm90INS1_16FlashAttnFwdSm90INS1_25CollectiveMainloopFwdSm90ILi2EN4cute5tupleIJNS5_1CILi1EEES8_S8_EEENS6_IJNS7_ILi128EEENS7_ILi96EEENS7_ILi64EEEEEELi256ENS_10bfloat16_tEfNS_4arch4Sm90ELb0ELb0ELb0ELb1ELb1ELb1ELb1ELb1ELb0ELb1ELb0ELb0EEENS1_21CollectiveEpilogueFwdINS6_IJSA_NS7_ILi256EEESB_EEES9_SE_SG_Li256ELb1ELb1ELb0ELb0EEENS1_36VarlenDynamicPersistentTileSchedulerILi128ELi96ELi256ELi128ELb0ELb1ELb1ELb0ELb1ELb1EEEEEEEEEvNT_6ParamsE:
        /* <DEDUP_REMOVED lines=17> */
.L_x_1381:
[----:B------:R-:W-:Y:S05]  /*0110*/  BSYNC B0 ;  /* 0x0000000000007941 */ /* 0x000fea0003800000 */
.L_x_1380:
[----:B------:R-:W-:Y:S01]  /*0120*/  VOTEU.ANY UP0, P0 ;  /* 0x00000000003f7886 */ /* 0x000fe20000000100 */
[----:B------:R-:W0:Y:S01]  /*0130*/  SHFL.IDX PT, R2, R0, RZ, 0x1f ;  /* 0x00001fff00027589 */ /* 0x000e2200000e0000 */
[----:B------:R-:W-:Y:S01]  /*0140*/  UMOV UR4, 0x80 ;  /* 0x0000008000047882 */ /* 0x000fe20000000000 */
[----:B------:R-:W-:Y:S01]  /*0150*/  UMOV UR7, 0x100 ;  /* 0x0000010000077882 */ /* 0x000fe20000000000 */
[----:B------:R-:W-:Y:S01]  /*0160*/  VOTEU.ANY UP1, P0 ;  /* 0x00000000003f7886 */ /* 0x000fe20000020100 */
[----:B------:R-:W1:Y:S01]  /*0170*/  @UP0 S2UR UR8, SR_CgaCtaId ;  /* 0x00000000000809c3 */ /* 0x000e620000008800 */
[----:B------:R-:W-:Y:S01]  /*0180*/  @UP0 UMOV UR6, 0x400 ;  /* 0x0000040000060882 */ /* 0x000fe20000000000 */
[----:B------:R-:W-:-:S04]  /*0190*/  @UP0 UIADD3 UR4, -UR4, 0x100000, URZ ;  /* 0x0010000004040890 */ /* 0x000fc8000fffe13f */
[----:B------:R-:W-:Y:S02]  /*01a0*/  @UP0 USHF.L.U32 UR5, UR4, 0xb, URZ ;  /* 0x0000000b04050899 */ /* 0x000fe4000800063f */
[----:B------:R-:W-:Y:S01]  /*01b0*/  @UP0 USHF.L.U32 UR4, UR4, 0x1, URZ ;  /* 0x0000000104040899 */ /* 0x000fe2000800063f */
[----:B------:R-:W-:Y:S01]  /*01c0*/  SHF.R.U32.HI R3, RZ, 0x7, R3 ;  /* 0x00000007ff037819 */ /* 0x000fe20000011603 */
[----:B------:R-:W-:Y:S01]  /*01d0*/  VOTEU.ANY UP2, P0 ;  /* 0x00000000003f7886 */ /* 0x000fe20000040100 */
[----:B0-----:R-:W-:-:S03]  /*01e0*/  ISETP.NE.AND P1, PT, R2, RZ, PT ;  /* 0x000000ff0200720c */ /* 0x001fc60003f25270 */
[----:B------:R0:W2:Y:S01]  /*01f0*/  SHFL.IDX PT, R2, R3, RZ, 0x1f ;  /* 0x00001fff03027589 */ /* 0x0000a200000e0000 */
[----:B-1----:R-:W-:Y:S02]  /*0200*/  @UP0 ULEA UR8, UR8, UR6, 0x18 ;  /* 0x0000000608080291 */ /* 0x002fe4000f8ec03f */
[----:B------:R-:W-:-:S04]  /*0210*/  @UP0 UIADD3 UR6, -UR7, 0x100000, URZ ;  /* 0x0010000007060890 */ /* 0x000fc8000fffe13f */
[----:B------:R-:W-:Y:S02]  /*0220*/  @UP0 USHF.L.U32 UR7, UR6, 0xb, URZ ;  /* 0x0000000b06070899 */ /* 0x000fe4000800063f */
[----:B------:R-:W-:Y:S01]  /*0230*/  @UP0 USHF.L.U32 UR6, UR6, 0x1, URZ ;  /* 0x0000000106060899 */ /* 0x000fe2000800063f */
[----:B------:R-:W-:Y:S01]  /*0240*/  VOTEU.ANY UP0, P0 ;  /* 0x00000000003f7886 */ /* 0x000fe20000000100 */
[----:B------:R-:W1:Y:S04]  /*0250*/  FENCE.VIEW.ASYNC.S ;  /* 0x00000000000073c6 */ /* 0x000e680000000000 */
[----:B-1----:R0:W1:Y:S01]  /*0260*/  @UP0 SYNCS.EXCH.64 URZ, [UR8+0x32400], UR4 ;  /* 0x03240004083f05b2 */ /* 0x0020620008000100 */
[----:B------:R0:W3:Y:S05]  /*0270*/  @UP1 SYNCS.EXCH.64 URZ, [UR8+0x32410], UR4 ;  /* 0x03241004083f15b2 */ /* 0x0000ea0008000100 */
[----:B------:R0:W4:Y:S02]  /*0280*/  @UP2 SYNCS.EXCH.64 URZ, [UR8+0x32420], UR6 ;  /* 0x03242006083f25b2 */ /* 0x0001240008000100 */
        /* <DEDUP_REMOVED lines=19> */
.L_x_1382:
        /* <DEDUP_REMOVED lines=22> */
.L_x_1383:
        /* <DEDUP_REMOVED lines=18> */
.L_x_1384:
        /* <DEDUP_REMOVED lines=22> */
.L_x_1385:
        /* <DEDUP_REMOVED lines=22> */
.L_x_1386:
[----:B--2---:R-:W-:Y:S01]  /*0900*/  ISETP.NE.AND P0, PT, R2, RZ, PT ;  /* 0x000000ff0200720c */ /* 0x004fe20003f05270 */
[----:B------:R-:W-:Y:S01]  /*0910*/  IMAD.MOV.U32 R2, RZ, RZ, 0x1 ;  /* 0x00000001ff027424 */ /* 0x000fe200078e00ff */
[----:B------:R-:W-:Y:S01]  /*0920*/  NOP ;  /* 0x0000000000007918 */ /* 0x000fe20000000000 */
[----:B------:R-:W-:Y:S01]  /*0930*/  ULDC.64 UR60, c[0x0][0x208] ;  /* 0x00008200003c7ab9 */ /* 0x000fe20000000a00 */
[----:B------:R-:W-:Y:S02]  /*0940*/  BSSY B9, `(.L_x_1387) ;  /* 0x00017e6000097945 */ /* 0x000fe40003800000 */
[----:B------:R-:W-:-:S05]  /*0950*/  SEL R2, R2, 0x2, !P0 ;  /* 0x0000000202027807 */ /* 0x000fca0004000000 */
[----:B------:R2:W-:Y:S01]  /*0960*/  STL [R1+0x8], R2 ;  /* 0x0000080201007387 */ /* 0x0005e20000100800 */
[----:B01-34-:R-:W-:Y:S06]  /*0970*/  BAR.SYNC.DEFER_BLOCKING 0x0 ;  /* 0x0000000000007b1d */ /* 0x01bfec0000010000 */
[----:B------:R-:W-:Y:S05]  /*0980*/  @!P0 BRA `(.L_x_1388) ;  /* 0x0000010800dc8947 */ /* 0x000fea0003800000 */
.L_x_1389:
[----:B------:R-:W-:-:S08]  /*0990*/  NOP ;  /* 0x0000000000007918 */ /* 0x000fd00000000000 */
[----:B------:R-:W0:Y:S02]  /*09a0*/  USETMAXREG.TRY_ALLOC.CTAPOOL UP0, 0xe8 ;  /* 0x000000e8000079c8 */ /* 0x000e240008000600 */
[----:B0-----:R-:W-:-:S13]  /*09b0*/  PLOP3.LUT P0, PT, PT, PT, UP0, 0x80, 0x0 ;  /* 0x000000000000781c */ /* 0x001fda0003f0f008 */
[----:B------:R-:W-:Y:S05]  /*09c0*/  @!P0 BRA `(.L_x_1389) ;  /* 0xfffffffc00f08947 */ /* 0x000fea000383ffff */
[----:B------:R-:W2:Y:S01]  /*09d0*/  S2R R0, SR_TID.X ;  /* 0x0000000000007919 */ /* 0x000ea20000002100 */
[----:B------:R-:W-:Y:S01]  /*09e0*/  MOV R19, 0x400 ;  /* 0x0000040000137802 */ /* 0x000fe20000000f00 */
[----:B------:R-:W-:Y:S01]  /*09f0*/  ULDC UR4, c[0x0][0xd3c] ;  /* 0x00034f0000047ab9 */ /* 0x000fe20000000800 */
[----:B--2---:R-:W-:Y:S02]  /*0a00*/  SHF.R.U32.HI R2, RZ, 0x7, R0 ;  /* 0x00000007ff027819 */ /* 0x004fe40000011600 */
[----:B------:R-:W0:Y:S01]  /*0a10*/  S2R R0, SR_CgaCtaId ;  /* 0x0000000000007919 */ /* 0x000e220000008800 */
        /* <DEDUP_REMOVED lines=9> */
[----:B------:R-:W2:Y:S01]  /*0ab0*/  LDL.LU R13, [R1+0x8] ;  /* 0x00000800010d7983 */ /* 0x000ea20000300800 */
[----:B------:R-:W0:Y:S02]  /*0ac0*/  S2R R0, SR_TID.X ;  /* 0x0000000000007919 */ /* 0x000e240000002100 */
[----:B0-----:R-:W-:-:S05]  /*0ad0*/  VIADD R12, R0, 0xffffff80 ;  /* 0xffffff80000c7836 */ /* 0x001fca0000000000 */
[----:B------:R-:W-:-:S04]  /*0ae0*/  SHF.R.S32.HI R0, RZ, 0x1f, R12 ;  /* 0x0000001fff007819 */ /* 0x000fc8000001140c */
[----:B------:R-:W-:-:S04]  /*0af0*/  LEA.HI R2, R0, R12, RZ, 0x7 ;  /* 0x0000000c00027211 */ /* 0x000fc800078f38ff */
[----:B------:R-:W-:-:S05]  /*0b00*/  LOP3.LUT R3, R2, 0xffffff80, RZ, 0xc0, !PT ;  /* 0xffffff8002037812 */ /* 0x000fca00078ec0ff */
[----:B------:R-:W-:-:S05]  /*0b10*/  IMAD.IADD R11, R12, 0x1, -R3 ;  /* 0x000000010c0b7824 */ /* 0x000fca00078e0a03 */
[----:B------:R-:W-:-:S04]  /*0b20*/  SHF.R.S32.HI R7, RZ, 0x1f, R11 ;  /* 0x0000001fff077819 */ /* 0x000fc8000001140b */
[----:B------:R-:W-:-:S04]  /*0b30*/  LEA.HI R8, R7, R11, RZ, 0x2 ;  /* 0x0000000b07087211 */ /* 0x000fc800078f10ff */
[--C-:B------:R-:W-:Y:S02]  /*0b40*/  SHF.R.S32.HI R4, RZ, 0x2, R8.reuse ;  /* 0x00000002ff047819 */ /* 0x100fe40000011408 */
[----:B------:R-:W-:-:S04]  /*0b50*/  SHF.R.S32.HI R3, RZ, 0x1f, R8 ;  /* 0x0000001fff037819 */ /* 0x000fc80000011408 */
[----:B------:R-:W-:Y:S02]  /*0b60*/  LEA.HI R5, R3, R4, RZ, 0x3 ;  /* 0x0000000403057211 */ /* 0x000fe400078f18ff */
[----:B------:R-:W-:Y:S02]  /*0b70*/  LEA.HI R3, R0, R12, RZ, 0x4 ;  /* 0x0000000c00037211 */ /* 0x000fe400078f20ff */
[----:B------:R-:W-:Y:S02]  /*0b80*/  LOP3.LUT R9, R5, 0xfffffff8, RZ, 0xc0, !PT ;  /* 0xfffffff805097812 */ /* 0x000fe400078ec0ff */
[----:B------:R-:W-:Y:S02]  /*0b90*/  SHF.R.S32.HI R14, RZ, 0x7, R2 ;  /* 0x00000007ff0e7819 */ /* 0x000fe40000011402 */
[----:B------:R-:W-:Y:S01]  /*0ba0*/  SHF.R.S32.HI R6, RZ, 0x4, R3 ;  /* 0x00000004ff067819 */ /* 0x000fe20000011403 */
[----:B------:R-:W-:Y:S01]  /*0bb0*/  IMAD.IADD R10, R4, 0x1, -R9 ;  /* 0x00000001040a7824 */ /* 0x000fe200078e0a09 */
[----:B------:R-:W-:-:S02]  /*0bc0*/  LEA.HI R7, R7, R11, RZ, 0x5 ;  /* 0x0000000b07077211 */ /* 0x000fc400078f28ff */
[----:B------:R-:W-:Y:S02]  /*0bd0*/  LEA.HI R2, R2, R14, RZ, 0x1 ;  /* 0x0000000e02027211 */ /* 0x000fe400078f08ff */
[C---:B------:R-:W-:Y:S02]  /*0be0*/  LOP3.LUT R4, R3.reuse, 0x3fffff0, RZ, 0xc0, !PT ;  /* 0x03fffff003047812 */ /* 0x040fe400078ec0ff */
[----:B------:R-:W-:Y:S02]  /*0bf0*/  LEA.HI R3, R3, R6, RZ, 0x1 ;  /* 0x0000000603037211 */ /* 0x000fe400078f08ff */
[----:B------:R-:W-:Y:S02]  /*0c00*/  SHF.R.S32.HI R7, RZ, 0x5, R7 ;  /* 0x00000005ff077819 */ /* 0x000fe40000011407 */
[----:B------:R-:W-:Y:S02]  /*0c10*/  LOP3.LUT R2, R2, 0x3fffffe, RZ, 0xc0, !PT ;  /* 0x03fffffe02027812 */ /* 0x000fe400078ec0ff */
[----:B------:R-:W-:Y:S01]  /*0c20*/  LOP3.LUT R3, R3, 0x1ffffffe, RZ, 0xc0, !PT ;  /* 0x1ffffffe03037812 */ /* 0x000fe200078ec0ff */
[----:B------:R-:W-:Y:S01]  /*0c30*/  IMAD R7, R7, 0x10, R10 ;  /* 0x0000001007077824 */ /* 0x000fe200078e020a */
[----:B------:R-:W-:Y:S01]  /*0c40*/  LEA.HI R5, R0, R12, RZ, 0x5 ;  /* 0x0000000c00057211 */ /* 0x000fe200078f28ff */
[----:B------:R-:W-:-:S02]  /*0c50*/  IMAD.IADD R2, R14, 0x1, -R2 ;  /* 0x000000010e027824 */ /* 0x000fc400078e0a02 */
[----:B------:R-:W-:Y:S01]  /*0c60*/  IMAD.IADD R3, R6, 0x1, -R3 ;  /* 0x0000000106037824 */ /* 0x000fe200078e0a03 */
[----:B------:R-:W-:Y:S01]  /*0c70*/  SHF.R.S32.HI R15, RZ, 0x5, R5 ;  /* 0x00000005ff0f7819 */ /* 0x000fe20000011405 */
[----:B------:R-:W-:Y:S02]  /*0c80*/  IMAD.IADD R4, R12, 0x1, -R4 ;  /* 0x000000010c047824 */ /* 0x000fe400078e0a04 */
[----:B------:R-:W-:Y:S01]  /*0c90*/  IMAD R6, R2, 0x40, R7 ;  /* 0x0000004002067824 */ /* 0x000fe200078e0207 */
[----:B------:R-:W-:Y:S01]  /*0ca0*/  LEA.HI R2, R0, R12, RZ, 0x2 ;  /* 0x0000000c00027211 */ /* 0x000fe200078f10ff */
[----:B------:R-:W-:-:S03]  /*0cb0*/  IMAD R4, R15, 0x10, R4 ;  /* 0x000000100f047824 */ /* 0x000fc600078e0204 */
[--C-:B------:R-:W-:Y:S01]  /*0cc0*/  SHF.R.S32.HI R204, RZ, 0x2, R2.reuse ;  /* 0x00000002ffcc7819 */ /* 0x100fe20000011402 */
[----:B------:R-:W-:Y:S01]  /*0cd0*/  IMAD R5, R4, 0x8, R3 ;  /* 0x0000000804057824 */ /* 0x000fe200078e0203 */
[----:B------:R-:W-:Y:S02]  /*0ce0*/  LEA.HI R0, R0, R12, RZ, 0x3 ;  /* 0x0000000c00007211 */ /* 0x000fe400078f18ff */
[----:B------:R-:W-:Y:S01]  /*0cf0*/  SHF.R.S32.HI R3, RZ, 0x1f, R2 ;  /* 0x0000001fff037819 */ /* 0x000fe20000011402 */
[----:B------:R-:W-:Y:S01]  /*0d00*/  VIADD R9, R204, 0x40 ;  /* 0x00000040cc097836 */ /* 0x000fe20000000000 */
[----:B------:R-:W-:Y:S02]  /*0d10*/  LOP3.LUT R2, R2, 0xfffffffc, RZ, 0xc0, !PT ;  /* 0xfffffffc02027812 */ /* 0x000fe400078ec0ff */
[----:B------:R-:W-:Y:S02]  /*0d20*/  SHF.R.S32.HI R4, RZ, 0x3, R0 ;  /* 0x00000003ff047819 */ /* 0x000fe40000011400 */
[----:B------:R-:W-:Y:S01]  /*0d30*/  LOP3.LUT R0, R0, 0xfffffff8, RZ, 0xc0, !PT ;  /* 0xfffffff800007812 */ /* 0x000fe200078ec0ff */
[----:B------:R-:W-:Y:S01]  /*0d40*/  IMAD.IADD R7, R12, 0x1, -R2 ;  /* 0x000000010c077824 */ /* 0x000fe200078e0a02 */
[----:B------:R-:W-:-:S02]  /*0d50*/  SHF.R.S32.HI R4, RZ, 0x1f, R9 ;  /* 0x0000001fff047819 */ /* 0x000fc40000011409 */
[----:B------:R-:W-:Y:S01]  /*0d60*/  LEA.HI R3, R3, R204, RZ, 0x3 ;  /* 0x000000cc03037211 */ /* 0x000fe200078f18ff */
[----:B------:R-:W-:Y:S01]  /*0d70*/  IMAD.IADD R0, R12, 0x1, -R0 ;  /* 0x000000010c007824 */ /* 0x000fe200078e0a00 */
[----:B------:R-:W-:Y:S01]  /*0d80*/  LEA.HI R4, R4, R9, RZ, 0x3 ;  /* 0x0000000904047211 */ /* 0x000fe200078f18ff */
[----:B------:R-:W-:Y:S01]  /*0d90*/  IMAD.SHL.U32 R2, R9, 0x40, RZ ;  /* 0x0000004009027824 */ /* 0x000fe200078e00ff */
[----:B------:R-:W-:Y:S02]  /*0da0*/  LOP3.LUT R3, R3, 0xfffffff8, RZ, 0xc0, !PT ;  /* 0xfffffff803037812 */ /* 0x000fe400078ec0ff */
[C---:B------:R-:W-:Y:S01]  /*0db0*/  LEA.HI R0, R7.reuse, R7, RZ, 0x1 ;  /* 0x0000000707007211 */ /* 0x040fe200078f08ff */
[----:B------:R-:W-:Y:S02]  /*0dc0*/  IMAD.SHL.U32 R4, R4, 0x40, RZ ;  /* 0x0000004004047824 */ /* 0x000fe400078e00ff */
[----:B------:R-:W-:Y:S01]  /*0dd0*/  IMAD.IADD R10, R204, 0x1, -R3 ;  /* 0x00000001cc0a7824 */ /* 0x000fe200078e0a03 */
[----:B------:R-:W-:Y:S01]  /*0de0*/  LOP3.LUT R0, R0, 0x1ffffffe, RZ, 0xc0, !PT ;  /* 0x1ffffffe00007812 */ /* 0x000fe200078ec0ff */
[C---:B------:R-:W-:Y:S01]  /*0df0*/  IMAD.SHL.U32 R16, R7.reuse, 0x8, RZ ;  /* 0x0000000807107824 */ /* 0x040fe200078e00ff */
[----:B------:R-:W-:Y:S01]  /*0e00*/  LOP3.LUT R3, R2, 0x1c0, RZ, 0xc0, !PT ;  /* 0x000001c002037812 */ /* 0x000fe200078ec0ff */
[C---:B------:R-:W-:Y:S01]  /*0e10*/  IMAD.SHL.U32 R22, R7.reuse, 0x4, RZ ;  /* 0x0000000407167824 */ /* 0x040fe200078e00ff */
[----:B------:R-:W-:Y:S01]  /*0e20*/  LOP3.LUT R4, R4, 0xfffffe00, RZ, 0xc0, !PT ;  /* 0xfffffe0004047812 */ /* 0x000fe200078ec0ff */
[----:B------:R-:W-:Y:S01]  /*0e30*/  IMAD.IADD R0, R7, 0x1, -R0 ;  /* 0x0000000107007824 */ /* 0x000fe200078e0a00 */
[----:B------:R-:W-:Y:S01]  /*0e40*/  SHF.R.U32.HI R7, RZ, 0x3, R3 ;  /* 0x00000003ff077819 */ /* 0x000fe20000011603 */
[----:B------:R-:W-:Y:S01]  /*0e50*/  STL [R1+0x78], R6 ;  /* 0x0000780601007387 */ /* 0x000fe20000100800 */
[----:B------:R-:W-:-:S02]  /*0e60*/  LOP3.LUT R3, R3, 0x38, R16, 0xf8, !PT ;  /* 0x0000003803037812 */ /* 0x000fc400078ef810 */
[----:B------:R-:W-:Y:S01]  /*0e70*/  LOP3.LUT R8, R8, 0x7ffffffc, RZ, 0xc0, !PT ;  /* 0x7ffffffc08087812 */ /* 0x000fe200078ec0ff */
[----:B------:R-:W-:Y:S04]  /*0e80*/  STL [R1+0x68], RZ ;  /* 0x000068ff01007387 */ /* 0x000fe80000100800 */
[----:B------:R-:W-:Y:S04]  /*0e90*/  STL [R1+0x70], R10 ;  /* 0x0000700a01007387 */ /* 0x000fe80000100800 */
[----:B------:R0:W-:Y:S01]  /*0ea0*/  STL [R1+0x58], R4 ;  /* 0x0000580401007387 */ /* 0x0001e20000100800 */
[----:B------:R-:W-:-:S02]  /*0eb0*/  IMAD.SHL.U32 R5, R5, 0x8, RZ ;  /* 0x0000000805057824 */ /* 0x000fc400078e00ff */
[----:B------:R-:W-:Y:S01]  /*0ec0*/  IMAD R0, R0, 0x8, R6 ;  /* 0x0000000800007824 */ /* 0x000fe200078e0206 */
[----:B0-----:R-:W-:Y:S01]  /*0ed0*/  LOP3.LUT R4, R4, R3, R7, 0xf6, !PT ;  /* 0x0000000304047212 */ /* 0x001fe200078ef607 */
[----:B------:R-:W-:-:S04]  /*0ee0*/  IMAD.IADD R7, R11, 0x1, -R8 ;  /* 0x000000010b077824 */ /* 0x000fc800078e0a08 */
[----:B------:R-:W-:Y:S01]  /*0ef0*/  IMAD R3, R4, 0x2, R19 ;  /* 0x0000000204037824 */ /* 0x000fe200078e0213 */
[----:B------:R0:W-:Y:S04]  /*0f00*/  STL [R1+0x7c], R7 ;  /* 0x00007c0701007387 */ /* 0x0001e80000100800 */
[----:B------:R0:W-:Y:S04]  /*0f10*/  STL [R1+0x84], R5 ;  /* 0x0000840501007387 */ /* 0x0001e80000100800 */
[----:B------:R0:W-:Y:S04]  /*0f20*/  STL [R1+0x80], R0 ;  /* 0x0000800001007387 */ /* 0x0001e80000100800 */
[----:B------:R0:W-:Y:S01]  /*0f30*/  STL [R1+0x74], R3 ;  /* 0x0000740301007387 */ /* 0x0001e20000100800 */
[----:B------:R-:W-:-:S02]  /*0f40*/  VIADD R2, R16, 0x20 ;  /* 0x0000002010027836 */ /* 0x000fc40000000000 */
[C---:B------:R-:W-:Y:S02]  /*0f50*/  VIADD R213, R16.reuse, 0x40 ;  /* 0x0000004010d57836 */ /* 0x040fe40000000000 */
[C---:B------:R-:W-:Y:S02]  /*0f60*/  VIADD R212, R16.reuse, 0x60 ;  /* 0x0000006010d47836 */ /* 0x040fe40000000000 */
[C---:B------:R-:W-:Y:S02]  /*0f70*/  VIADD R211, R16.reuse, 0x80 ;  /* 0x0000008010d37836 */ /* 0x040fe40000000000 */
[C---:B------:R-:W-:Y:S02]  /*0f80*/  VIADD R210, R16.reuse, 0xa0 ;  /* 0x000000a010d27836 */ /* 0x040fe40000000000 */
[C---:B------:R-:W-:Y:S02]  /*0f90*/  VIADD R215, R16.reuse, 0xc0 ;  /* 0x000000c010d77836 */ /* 0x040fe40000000000 */
[----:B------:R-:W-:Y:S01]  /*0fa0*/  VIADD R214, R16, 0xe0 ;  /* 0x000000e010d67836 */ /* 0x000fe20000000000 */
[----:B------:R-:W-:Y:S01]  /*0fb0*/  SHF.R.S32.HI R17, RZ, 0x1f, R16 ;  /* 0x0000001fff117819 */ /* 0x000fe20000011410 */
[----:B------:R-:W-:Y:S01]  /*0fc0*/  IMAD.MOV.U32 R18, RZ, RZ, RZ ;  /* 0x000000ffff127224 */ /* 0x000fe200078e00ff */
[----:B------:R-:W-:Y:S01]  /*0fd0*/  SHF.R.S32.HI R206, RZ, 0x1f, R2 ;  /* 0x0000001fffce7819 */ /* 0x000fe20000011402 */
[----:B------:R-:W-:Y:S01]  /*0fe0*/  IMAD.MOV.U32 R207, RZ, RZ, RZ ;  /* 0x000000ffffcf7224 */ /* 0x000fe200078e00ff */
[----:B------:R-:W-:Y:S01]  /*0ff0*/  SHF.R.S32.HI R222, RZ, 0x1f, R213 ;  /* 0x0000001fffde7819 */ /* 0x000fe200000114d5 */
[----:B------:R-:W-:Y:S01]  /*1000*/  IMAD.MOV.U32 R216, RZ, RZ, RZ ;  /* 0x000000ffffd87224 */ /* 0x000fe200078e00ff */
[----:B------:R-:W-:Y:S01]  /*1010*/  SHF.R.S32.HI R221, RZ, 0x1f, R212 ;  /* 0x0000001fffdd7819 */ /* 0x000fe200000114d4 */
[----:B------:R-:W-:Y:S01]  /*1020*/  IMAD.MOV.U32 R205, RZ, RZ, RZ ;  /* 0x000000ffffcd7224 */ /* 0x000fe200078e00ff */
[----:B------:R-:W-:Y:S01]  /*1030*/  SHF.R.S32.HI R220, RZ, 0x1f, R211 ;  /* 0x0000001fffdc7819 */ /* 0x000fe200000114d3 */
[----:B------:R-:W-:Y:S01]  /*1040*/  VIADD R208, R22, 0x10 ;  /* 0x0000001016d07836 */ /* 0x000fe20000000000 */
[----:B------:R-:W-:-:S02]  /*1050*/  SHF.R.S32.HI R219, RZ, 0x1f, R210 ;  /* 0x0000001fffdb7819 */ /* 0x000fc400000114d2 */
[----:B------:R-:W-:Y:S02]  /*1060*/  SHF.R.S32.HI R218, RZ, 0x1f, R215 ;  /* 0x0000001fffda7819 */ /* 0x000fe400000114d7 */
[----:B------:R-:W-:Y:S02]  /*1070*/  SHF.R.S32.HI R217, RZ, 0x1f, R214 ;  /* 0x0000001fffd97819 */ /* 0x000fe400000114d6 */
[----:B0-2---:R-:W-:-:S07]  /*1080*/  LOP3.LUT R209, R13, 0x1, RZ, 0xfc, !PT ;  /* 0x000000010dd17812 */ /* 0x005fce00078efcff */
.L_x_1533:
[----:B0-----:R-:W0:Y:S02]  /*1090*/  LDC.64 R4, c[0x0][0xd88] ;  /* 0x00036200ff047b82 */ /* 0x001e240000000a00 */
[----:B0-----:R-:W-:-:S05]  /*10a0*/  IMAD.WIDE R4, R35, 0x4, R4 ;  /* 0x0000000423047825 */ /* 0x001fca00078e0204 */
[----:B--2---:R-:W2:Y:S01]  /*10b0*/  LDG.E R3, desc[UR60][R4.64] ;  /* 0x0000003c04037981 */ /* 0x004ea2000c1e1900 */
        /* <DEDUP_REMOVED lines=10> */
[----:B---3--:R-:W-:-:S08]  /*1160*/  IMAD.SHL.U32 R32, R3, 0x4, RZ ;  /* 0x0000000403207824 */ /* 0x008fd000078e00ff */
[C---:B------:R-:W-:Y:S01]  /*1170*/  @P1 LEA R6, P2, R3.reuse, UR4, 0x2 ;  /* 0x0000000403061c11 */ /* 0x040fe2000f8410ff */
[----:B------:R0:W-:Y:S01]  /*1180*/  STL [R1+0x5c], R3 ;  /* 0x00005c0301007387 */ /* 0x0001e20000100800 */
[C-C-:B------:R-:W-:Y:S02]  /*1190*/  SHF.L.U64.HI R35, R3.reuse, 0x2, R0.reuse ;  /* 0x0000000203237819 */ /* 0x140fe40000010200 */
[----:B------:R-:W-:Y:S01]  /*11a0*/  @P1 LEA.HI.X R7, R3, UR5, R0, 0x2, P2 ;  /* 0x0000000503071c11 */ /* 0x000fe200090f1400 */
[----:B------:R-:W-:Y:S01]  /*11b0*/  IMAD.MOV.U32 R0, RZ, RZ, RZ ;  /* 0x000000ffff007224 */ /* 0x000fe200078e00ff */
[----:B------:R-:W-:Y:S02]  /*11c0*/  ISETP.NE.U32.AND P2, PT, RZ, UR8, PT ;  /* 0x00000008ff007c0c */ /* 0x000fe4000bf45070 */
[----:B------:R-:W-:Y:S02]  /*11d0*/  IADD3 R8, P3, R32, UR6, RZ ;  /* 0x0000000620087c10 */ /* 0x000fe4000ff7e0ff */
[----:B------:R-:W-:Y:S01]  /*11e0*/  ISETP.NE.AND.EX P2, PT, RZ, UR9, PT, P2 ;  /* 0x00000009ff007c0c */ /* 0x000fe2000bf45320 */
[----:B------:R0:W5:Y:S01]  /*11f0*/  @P1 LDG.E R0, desc[UR60][R6.64] ;  /* 0x0000003c06001981 */ /* 0x000162000c1e1900 */
[----:B------:R-:W-:Y:S01]  /*1200*/  ULDC UR4, c[0x0][0x288] ;  /* 0x0000a20000047ab9 */ /* 0x000fe20000000800 */
[----:B------:R-:W-:Y:S01]  /*1210*/  IADD3.X R9, R35, UR7, RZ, P3, !PT ;  /* 0x0000000723097c10 */ /* 0x000fe20009ffe4ff */
[----:B------:R-:W-:Y:S01]  /*1220*/  IMAD.U32 R90, RZ, RZ, UR4 ;  /* 0x00000004ff5a7e24 */ /* 0x000fe2000f8e00ff */
[----:B------:R-:W-:-:S03]  /*1230*/  ULDC.64 UR4, c[0x0][0x418] ;  /* 0x0001060000047ab9 */ /* 0x000fc60000000a00 */
[----:B------:R0:W5:Y:S05]  /*1240*/  @P0 LDG.E R88, desc[UR60][R8.64] ;  /* 0x0000003c08580981 */ /* 0x00016a000c1e1900 */
[----:B------:R-:W-:-:S04]  /*1250*/  @P2 IADD3 R4, P1, R32, UR8, RZ ;  /* 0x0000000820042c10 */ /* 0x000fc8000ff3e0ff */
[----:B------:R-:W-:-:S05]  /*1260*/  @P2 IADD3.X R5, R35, UR9, RZ, P1, !PT ;  /* 0x0000000923052c10 */ /* 0x000fca0008ffe4ff */
[----:B------:R0:W5:Y:S01]  /*1270*/  @P2 LDG.E R90, desc[UR60][R4.64] ;  /* 0x0000003c045a2981 */ /* 0x000162000c1e1900 */
[----:B------:R-:W-:-:S03]  /*1280*/  UISETP.NE.U32.AND UP0, UPT, UR4, URZ, UPT ;  /* 0x0000003f0400728c */ /* 0x000fc6000bf05070 */
[----:B------:R-:W-:Y:S01]  /*1290*/  ULDC UR4, c[0x0][0x424] ;  /* 0x0001090000047ab9 */ /* 0x000fe20000000800 */
[----:B------:R-:W-:-:S03]  /*12a0*/  UISETP.NE.AND.EX UP0, UPT, UR5, URZ, UPT, UP0 ;  /* 0x0000003f0500728c */ /* 0x000fc6000bf05300 */
[----:B------:R-:W-:Y:S01]  /*12b0*/  ULDC UR5, c[0x0][0x2f0] ;  /* 0x0000bc0000057ab9 */ /* 0x000fe20000000800 */
[----:B------:R-:W-:-:S04]  /*12c0*/  USEL UR4, UR4, 0x1, UP0 ;  /* 0x0000000104047887 */ /* 0x000fc80008000000 */
[----:B------:R-:W-:-:S03]  /*12d0*/  UIMAD UR4, UR4, UR5, URZ ;  /* 0x00000005040472a4 */ /* 0x000fc6000f8e023f */
[----:B------:R-:W-:Y:S02]  /*12e0*/  ULDC UR5, c[0x0][0x348] ;  /* 0x0000d20000057ab9 */ /* 0x000fe40000000800 */
[----:B----4-:R-:W-:Y:S02]  /*12f0*/  IMAD.U32 R30, RZ, RZ, UR5 ;  /* 0x00000005ff1e7e24 */ /* 0x010fe4000f8e00ff */
[----:B------:R-:W-:Y:S02]  /*1300*/  IMAD.U32 R31, RZ, RZ, UR4 ;  /* 0x00000004ff1f7e24 */ /* 0x000fe4000f8e00ff */
[----:B------:R-:W-:Y:S01]  /*1310*/  IMAD.MOV.U32 R29, RZ, RZ, R3 ;  /* 0x000000ffff1d7224 */ /* 0x000fe200078e0003 */
[----:B01----:R-:W-:Y:S06]  /*1320*/  @P2 BRA `(.L_x_1391) ;  /* 0x0000000000242947 */ /* 0x003fec0003800000 */
        /* <DEDUP_REMOVED lines=9> */
.L_x_1391:
        /* <DEDUP_REMOVED lines=10> */
.L_x_1392:
[----:B------:R-:W-:Y:S05]  /*1460*/  @!P0 BRA `(.L_x_1393) ;  /* 0x00000000000c8947 */ /* 0x000fea0003800000 */
[----:B------:R-:W2:Y:S04]  /*1470*/  LDG.E R4, desc[UR60][R8.64] ;  /* 0x0000003c08047981 */ /* 0x000ea8000c1e1900 */
[----:B------:R-:W2:Y:S02]  /*1480*/  LDG.E R31, desc[UR60][R8.64+0x4] ;  /* 0x0000043c081f7981 */ /* 0x000ea4000c1e1900 */
[----:B--2---:R-:W-:-:S07]  /*1490*/  IMAD.IADD R31, R31, 0x1, -R4 ;  /* 0x000000011f1f7824 */ /* 0x004fce00078e0a04 */
.L_x_1393:
        /* <DEDUP_REMOVED lines=56> */
.L_x_1396:
[----:B------:R-:W-:Y:S05]  /*1820*/  BSYNC B6 ;  /* 0x0000000000067941 */ /* 0x000fea0003800000 */
.L_x_1395:
        /* <DEDUP_REMOVED lines=20> */
.L_x_1398:
[----:B------:R-:W-:Y:S05]  /*1970*/  BSYNC B6 ;  /* 0x0000000000067941 */ /* 0x000fea0003800000 */
.L_x_1397:
[----:B------:R-:W-:Y:S01]  /*1980*/  ULDC.64 UR4, c[0x0][0xaf0] ;  /* 0x0002bc0000047ab9 */ /* 0x000fe20000000a00 */
[----:B------:R-:W2:Y:S01]  /*1990*/  LDL R36, [R1+0x70] ;  /* 0x0000700001247983 */ /* 0x000ea20000100800 */
[----:B------:R-:W-:Y:S01]  /*19a0*/  ISETP.NE.U32.AND P0, PT, RZ, UR4, PT ;  /* 0x00000004ff007c0c */ /* 0x000fe2000bf05070 */
[----:B------:R-:W0:Y:S03]  /*19b0*/  LDC.64 R66, c[0x0][0x408] ;  /* 0x00010200ff427b82 */ /* 0x000e260000000a00 */
[----:B------:R-:W-:-:S05]  /*19c0*/  ISETP.NE.AND.EX P0, PT, RZ, UR5, PT, P0 ;  /* 0x00000005ff007c0c */ /* 0x000fca000bf05300 */
[----:B------:R-:W1:Y:S08]  /*19d0*/  LDC.64 R60, c[0x0][0x3f8] ;  /* 0x0000fe00ff3c7b82 */ /* 0x000e700000000a00 */
[----:B------:R-:W-:Y:S01]  /*19e0*/  @P0 IADD3 R4, P1, R32, UR4, RZ ;  /* 0x0000000420040c10 */ /* 0x000fe2000ff3e0ff */
[----:B------:R-:W-:Y:S01]  /*19f0*/  ULDC UR4, c[0x0][0x320] ;  /* 0x0000c80000047ab9 */ /* 0x000fe20000000800 */
[----:B------:R-:W3:Y:S02]  /*1a00*/  LDC R89, c[0x0][0x3f4] ;  /* 0x0000fd00ff597b82 */ /* 0x000ee40000000800 */
[----:B------:R-:W-:-:S02]  /*1a10*/  @P0 IADD3.X R5, R35, UR5, RZ, P1, !PT ;  /* 0x0000000523050c10 */ /* 0x000fc40008ffe4ff */
[----:B------:R-:W-:-:S03]  /*1a20*/  ISETP.GE.AND P1, PT, R2, UR4, PT ;  /* 0x0000000402007c0c */ /* 0x000fc6000bf26270 */
[----:B------:R4:W2:Y:S01]  /*1a30*/  @P0 LDG.E R29, desc[UR60][R4.64] ;  /* 0x0000003c041d0981 */ /* 0x0008a2000c1e1900 */
[----:B------:R-:W-:Y:S01]  /*1a40*/  SEL R3, RZ, 0xffffffff, P1 ;  /* 0xffffffffff037807 */ /* 0x000fe20000800000 */
[--C-:B0-----:R-:W-:Y:S01]  /*1a50*/  IMAD.WIDE.U32 R10, R204, R66, R16.reuse ;  /* 0x00000042cc0a7225 */ /* 0x101fe200078e0010 */
[----:B------:R-:W-:Y:S01]  /*1a60*/  ISETP.GE.AND P0, PT, R16, UR4, PT ;  /* 0x0000000410007c0c */ /* 0x000fe2000bf06270 */
[----:B------:R-:W0:Y:S01]  /*1a70*/  S2R R21, SR_TID.X ;  /* 0x0000000000157919 */ /* 0x000e220000002100 */
[----:B------:R-:W-:Y:S01]  /*1a80*/  ISETP.GE.AND P1, PT, R212, UR4, PT ;  /* 0x00000004d4007c0c */ /* 0x000fe2000bf26270 */
[----:B------:R-:W-:Y:S01]  /*1a90*/  IMAD.SHL.U32 R3, R3, 0x2, RZ ;  /* 0x0000000203037824 */ /* 0x000fe200078e00ff */
[----:B------:R-:W-:Y:S01]  /*1aa0*/  SEL R0, RZ, 0x1, P0 ;  /* 0x00000001ff007807 */ /* 0x000fe20000000000 */
[----:B------:R-:W3:Y:S01]  /*1ab0*/  S2R R20, SR_TID.X ;  /* 0x0000000000147919 */ /* 0x000ee20000002100 */
[----:B------:R-:W-:Y:S01]  /*1ac0*/  ISETP.GE.AND P0, PT, R213, UR4, PT ;  /* 0x00000004d5007c0c */ /* 0x000fe2000bf06270 */
[----:B-1----:R-:W-:Y:S01]  /*1ad0*/  IMAD.WIDE.U32 R8, R204, R60, R16 ;  /* 0x0000003ccc087225 */ /* 0x002fe200078e0010 */
[----:B------:R-:W-:-:S02]  /*1ae0*/  LOP3.LUT R0, R3, 0x2, R0, 0xe2, !PT ;  /* 0x0000000203007812 */ /* 0x000fc400078ee200 */
[----:B------:R-:W-:Y:S02]  /*1af0*/  SEL R3, RZ, 0x4, P0 ;  /* 0x00000004ff037807 */ /* 0x000fe40000000000 */
[----:B------:R-:W-:Y:S02]  /*1b00*/  SHF.R.S32.HI R7, RZ, 0x1f, R204 ;  /* 0x0000001fff077819 */ /* 0x000fe400000114cc */
[----:B------:R-:W-:Y:S01]  /*1b10*/  SHF.R.S32.HI R23, RZ, 0x1f, R22 ;  /* 0x0000001fff177819 */ /* 0x000fe20000011416 */
[----:B------:R-:W-:Y:S01]  /*1b20*/  IMAD.MOV.U32 R78, RZ, RZ, 0x20 ;  /* 0x00000020ff4e7424 */ /* 0x000fe200078e00ff */
[----:B----4-:R-:W-:Y:S01]  /*1b30*/  SEL R4, RZ, 0x8, P1 ;  /* 0x00000008ff047807 */ /* 0x010fe20000800000 */
[----:B------:R-:W-:Y:S01]  /*1b40*/  IMAD.IADD R88, R88, 0x1, R31 ;  /* 0x0000000158587824 */ /* 0x000fe200078e021f */
[----:B------:R-:W-:Y:S01]  /*1b50*/  ISETP.GE.AND P0, PT, R211, UR4, PT ;  /* 0x00000004d3007c0c */ /* 0x000fe2000bf06270 */
[----:B------:R-:W-:Y:S01]  /*1b60*/  IMAD.SHL.U32 R83, R66, 0x40, RZ ;  /* 0x0000004042537824 */ /* 0x000fe200078e00ff */
[----:B------:R-:W-:Y:S01]  /*1b70*/  ISETP.GE.AND P1, PT, R210, UR4, PT ;  /* 0x00000004d2007c0c */ /* 0x000fe2000bf26270 */
[----:B------:R-:W-:Y:S01]  /*1b80*/  IMAD R77, R61, 0x60, RZ ;  /* 0x000000603d4d7824 */ /* 0x000fe200078e02ff */
[----:B------:R-:W-:Y:S01]  /*1b90*/  LOP3.LUT R0, R4, R0, R3, 0xfe, !PT ;  /* 0x0000000004007212 */ /* 0x000fe200078efe03 */
[----:B------:R-:W-:Y:S01]  /*1ba0*/  IMAD.SHL.U32 R85, R60, 0x40, RZ ;  /* 0x000000403c557824 */ /* 0x000fe200078e00ff */
[----:B------:R-:W-:-:S02]  /*1bb0*/  SEL R3, RZ, 0x10, P0 ;  /* 0x00000010ff037807 */ /* 0x000fc40000000000 */
[----:B------:R-:W-:Y:S02]  /*1bc0*/  SEL R4, RZ, 0x20, P1 ;  /* 0x00000020ff047807 */ /* 0x000fe40000800000 */
[----:B------:R-:W-:Y:S02]  /*1bd0*/  ISETP.GE.AND P0, PT, R215, UR4, PT ;  /* 0x00000004d7007c0c */ /* 0x000fe4000bf06270 */
[----:B------:R-:W-:Y:S02]  /*1be0*/  ISETP.GE.AND P1, PT, R214, UR4, PT ;  /* 0x00000004d6007c0c */ /* 0x000fe4000bf26270 */
[----:B------:R-:W-:Y:S01]  /*1bf0*/  LOP3.LUT R0, R4, R0, R3, 0xfe, !PT ;  /* 0x0000000004007212 */ /* 0x000fe200078efe03 */
[----:B------:R-:W-:Y:S01]  /*1c00*/  IMAD R4, R7, R60, RZ ;  /* 0x0000003c07047224 */ /* 0x000fe200078e02ff */
[----:B------:R-:W-:Y:S02]  /*1c10*/  SEL R87, RZ, 0x40, P0 ;  /* 0x00000040ff577807 */ /* 0x000fe40000000000 */
[----:B------:R-:W-:Y:S01]  /*1c20*/  SEL R3, RZ, 0x7fff80, P1 ;  /* 0x007fff80ff037807 */ /* 0x000fe20000800000 */
[----:B0-----:R-:W-:Y:S01]  /*1c30*/  VIADD R37, R21, 0xffffff80 ;  /* 0xffffff8015257836 */ /* 0x001fe20000000000 */
[----:B---3--:R-:W-:Y:S01]  /*1c40*/  ISETP.GE.AND P0, PT, R16, R89, PT ;  /* 0x000000591000720c */ /* 0x008fe20003f06270 */
[C---:B------:R-:W-:Y:S01]  /*1c50*/  IMAD R13, R204.reuse, R61, R4 ;  /* 0x0000003dcc0d7224 */ /* 0x040fe200078e0204 */
[----:B------:R-:W-:Y:S01]  /*1c60*/  LOP3.LUT R87, R3, R0, R87, 0xfe, !PT ;  /* 0x0000000003577212 */ /* 0x000fe200078efe57 */
[-C--:B------:R-:W-:Y:S01]  /*1c70*/  IMAD R0, R7, R66.reuse, RZ ;  /* 0x0000004207007224 */ /* 0x080fe200078e02ff */
[----:B------:R-:W-:Y:S01]  /*1c80*/  SHF.R.U32.HI R21, RZ, 0x7, R20 ;  /* 0x00000007ff157819 */ /* 0x000fe20000011614 */
[----:B------:R-:W-:Y:S01]  /*1c90*/  IMAD.WIDE.U32 R6, R204, R66, R22 ;  /* 0x00000042cc067225 */ /* 0x000fe200078e0016 */
[----:B------:R-:W-:-:S02]  /*1ca0*/  SEL R3, R89, RZ, P0 ;  /* 0x000000ff59037207 */ /* 0x000fc40000000000 */
[----:B------:R-:W-:Y:S01]  /*1cb0*/  SHF.L.U64.HI R84, R66, 0x6, R67 ;  /* 0x0000000642547819 */ /* 0x000fe20000010243 */
[C---:B------:R-:W-:Y:S01]  /*1cc0*/  IMAD R15, R204.reuse, R67, R0 ;  /* 0x00000043cc0f7224 */ /* 0x040fe200078e0200 */
[----:B------:R-:W-:Y:S01]  /*1cd0*/  ISETP.NE.AND P6, PT, R21, 0x1, PT ;  /* 0x000000011500780c */ /* 0x000fe20003fc5270 */
[----:B------:R-:W-:Y:S01]  /*1ce0*/  IMAD.WIDE.U32 R4, R204, R60, R22 ;  /* 0x0000003ccc047225 */ /* 0x000fe200078e0016 */
[----:B------:R-:W-:-:S03]  /*1cf0*/  SHF.L.U64.HI R86, R60, 0x6, R61 ;  /* 0x000000063c567819 */ /* 0x000fc6000001023d */
[----:B------:R-:W-:Y:S02]  /*1d00*/  IMAD.IADD R7, R7, 0x1, R15 ;  /* 0x0000000107077824 */ /* 0x000fe400078e020f */
[----:B------:R-:W-:Y:S02]  /*1d10*/  IMAD.IADD R5, R5, 0x1, R13 ;  /* 0x0000000105057824 */ /* 0x000fe400078e020d */
[----:B-----5:R-:W-:Y:S02]  /*1d20*/  IMAD.WIDE.U32 R62, R28, R66, R6 ;  /* 0x000000421c3e7225 */ /* 0x020fe400078e0006 */
[----:B------:R-:W3:Y:S02]  /*1d30*/  LDL R6, [R1+0x58] ;  /* 0x0000580001067983 */ /* 0x000ee40000100800 */
[----:B------:R-:W-:Y:S02]  /*1d40*/  VIADD R91, R21, 0x8 ;  /* 0x00000008155b7836 */ /* 0x000fe40000000000 */
[----:B------:R-:W-:-:S02]  /*1d50*/  IMAD.IADD R3, R16, 0x1, R3 ;  /* 0x0000000110037824 */ /* 0x000fc400078e0203 */
[C---:B------:R-:W-:Y:S02]  /*1d60*/  VIADD R21, R204.reuse, 0x40 ;  /* 0x00000040cc157836 */ /* 0x040fe40000000000 */
[----:B------:R-:W-:Y:S01]  /*1d70*/  VIADD R7, R204, 0x40 ;  /* 0x00000040cc077836 */ /* 0x000fe20000000000 */
[----:B------:R-:W-:Y:S05]  /*1d80*/  @!P6 WARPSYNC.ALL ;  /* 0x000000000000e948 */ /* 0x000fea0003800000 */
[----:B------:R-:W-:Y:S01]  /*1d90*/  IMAD.WIDE.U32 R52, R28, R60, R4 ;  /* 0x0000003c1c347225 */ /* 0x000fe200078e0004 */
[----:B------:R-:W-:Y:S01]  /*1da0*/  SHF.R.S32.HI R0, RZ, 0x1f, R3 ;  /* 0x0000001fff007819 */ /* 0x000fe20000011403 */
[----:B------:R-:W-:-:S02]  /*1db0*/  ULDC UR4, c[0x0][0x2f4] ;  /* 0x0000bd0000047ab9 */ /* 0x000fc40000000800 */
[----:B------:R-:W-:Y:S01]  /*1dc0*/  IMAD.SHL.U32 R21, R21, 0x40, RZ ;  /* 0x0000004015157824 */ /* 0x000fe200078e00ff */
[----:B------:R-:W-:Y:S01]  /*1dd0*/  LEA.HI R3, R0, R3, RZ, 0x3 ;  /* 0x0000000300037211 */ /* 0x000fe200078f18ff */
[----:B------:R-:W-:Y:S02]  /*1de0*/  IMAD.SHL.U32 R7, R7, 0x40, RZ ;  /* 0x0000004007077824 */ /* 0x000fe400078e00ff */
[----:B------:R-:W-:Y:S01]  /*1df0*/  IMAD.IADD R9, R13, 0x1, R9 ;  /* 0x000000010d097824 */ /* 0x000fe200078e0209 */
[----:B------:R-:W-:Y:S01]  /*1e00*/  SHF.R.S32.HI R13, RZ, 0x1f, R28 ;  /* 0x0000001fff0d7819 */ /* 0x000fe2000001141c */
[----:B------:R-:W-:Y:S01]  /*1e10*/  IMAD.IADD R11, R15, 0x1, R11 ;  /* 0x000000010f0b7824 */ /* 0x000fe200078e020b */
[----:B------:R-:W-:Y:S01]  /*1e20*/  LOP3.LUT R21, R21, 0x1c0, RZ, 0xc0, !PT ;  /* 0x000001c015157812 */ /* 0x000fe200078ec0ff */
[-C--:B------:R-:W-:Y:S01]  /*1e30*/  IMAD.WIDE.U32 R54, R28, R60.reuse, R8 ;  /* 0x0000003c1c367225 */ /* 0x080fe200078e0008 */
[----:B------:R-:W-:Y:S02]  /*1e40*/  LOP3.LUT R7, R7, 0x1c0, RZ, 0xc0, !PT ;  /* 0x000001c007077812 */ /* 0x000fe400078ec0ff */
[----:B------:R-:W-:Y:S01]  /*1e50*/  LOP3.LUT R0, R21, 0x38, R3, 0xf8, !PT ;  /* 0x0000003815007812 */ /* 0x000fe200078ef803 */
[C---:B------:R-:W-:Y:S01]  /*1e60*/  IMAD R12, R13.reuse, R60, RZ ;  /* 0x0000003c0d0c7224 */ /* 0x040fe200078e02ff */
[----:B------:R-:W-:Y:S01]  /*1e70*/  SHF.R.U32.HI R7, RZ, 0x3, R7 ;  /* 0x00000003ff077819 */ /* 0x000fe20000011607 */
[----:B------:R-:W-:Y:S01]  /*1e80*/  IMAD R13, R13, R66, RZ ;  /* 0x000000420d0d7224 */ /* 0x000fe200078e02ff */
[----:B------:R-:W-:Y:S01]  /*1e90*/  PRMT R4, R87, 0x8880, RZ ;  /* 0x0000888057047816 */ /* 0x000fe200000000ff */
[----:B------:R-:W-:Y:S01]  /*1ea0*/  IMAD R9, R67, 0x60, RZ ;  /* 0x0000006043097824 */ /* 0x000fe200078e02ff */
[----:B------:R-:W-:Y:S01]  /*1eb0*/  LOP3.LUT R0, R0, R7, RZ, 0x3c, !PT ;  /* 0x0000000700007212 */ /* 0x000fe200078e3cff */
[----:B------:R-:W-:-:S02]  /*1ec0*/  IMAD R13, R28, R67, R13 ;  /* 0x000000431c0d7224 */ /* 0x000fc400078e020d */
[----:B------:R-:W-:Y:S01]  /*1ed0*/  IMAD.WIDE.U32 R64, R28, R66, R10 ;  /* 0x000000421c407225 */ /* 0x000fe200078e000a */
[----:B------:R-:W-:-:S03]  /*1ee0*/  LOP3.LUT R68, R3, 0xfffffff8, RZ, 0xc0, !PT ;  /* 0xfffffff803447812 */ /* 0x000fc600078ec0ff */
[----:B------:R-:W-:Y:S01]  /*1ef0*/  IMAD.WIDE.U32 R66, R66, 0x60, RZ ;  /* 0x0000006042427825 */ /* 0x000fe200078e00ff */
[----:B------:R-:W-:-:S03]  /*1f00*/  ISETP.GE.AND P2, PT, R2, UR4, PT ;  /* 0x0000000402007c0c */ /* 0x000fc6000bf46270 */
[----:B------:R-:W-:Y:S02]  /*1f10*/  IMAD R15, R28, R61, R12 ;  /* 0x0000003d1c0f7224 */ /* 0x000fe400078e020c */
[----:B------:R-:W-:Y:S01]  /*1f20*/  IMAD.WIDE.U32 R60, R60, 0x60, RZ ;  /* 0x000000603c3c7825 */ /* 0x000fe200078e00ff */
[----:B------:R-:W-:-:S03]  /*1f30*/  SHF.R.S32.HI R69, RZ, 0x3, R3 ;  /* 0x00000003ff457819 */ /* 0x000fc60000011403 */
[----:B------:R-:W-:Y:S01]  /*1f40*/  IMAD.IADD R76, R67, 0x1, R9 ;  /* 0x00000001434c7824 */ /* 0x000fe200078e0209 */
[----:B------:R-:W-:Y:S01]  /*1f50*/  SHF.R.S32.HI R81, RZ, 0x1f, R34 ;  /* 0x0000001fff517819 */ /* 0x000fe20000011422 */
[----:B------:R-:W-:Y:S01]  /*1f60*/  IMAD.SHL.U32 R89, R89, 0x2, RZ ;  /* 0x0000000259597824 */ /* 0x000fe200078e00ff */
[----:B------:R-:W-:Y:S01]  /*1f70*/  SHF.R.S32.HI R32, RZ, 0x1f, R68 ;  /* 0x0000001fff207819 */ /* 0x000fe20000011444 */
[----:B------:R-:W-:Y:S02]  /*1f80*/  IMAD.IADD R77, R61, 0x1, R77 ;  /* 0x000000013d4d7824 */ /* 0x000fe400078e024d */
[----:B------:R-:W-:Y:S02]  /*1f90*/  IMAD.IADD R73, R53, 0x1, R15 ;  /* 0x0000000135497824 */ /* 0x000fe400078e020f */
[----:B------:R-:W-:Y:S02]  /*1fa0*/  IMAD.IADD R72, R15, 0x1, R55 ;  /* 0x000000010f487824 */ /* 0x000fe400078e0237 */
[----:B------:R-:W-:-:S02]  /*1fb0*/  IMAD.IADD R71, R63, 0x1, R13 ;  /* 0x000000013f477824 */ /* 0x000fc400078e020d */
[----:B------:R-:W-:Y:S02]  /*1fc0*/  IMAD.IADD R70, R13, 0x1, R65 ;  /* 0x000000010d467824 */ /* 0x000fe400078e0241 */
[C---:B--2---:R-:W-:Y:S01]  /*1fd0*/  IMAD.SHL.U32 R82, R36.reuse, 0x40, RZ ;  /* 0x0000004024527824 */ /* 0x044fe200078e00ff */
[----:B------:R-:W-:Y:S01]  /*1fe0*/  @!P6 BAR.SYNC.DEFER_BLOCKING 0x9, 0x100 ;  /* 0x024400000000eb1d */ /* 0x000fe20000010000 */
[----:B------:R-:W-:Y:S02]  /*1ff0*/  LOP3.LUT P1, RZ, R36, 0x4, RZ, 0xc0, !PT ;  /* 0x0000000424ff7812 */ /* 0x000fe4000782c0ff */
[----:B------:R-:W-:Y:S02]  /*2000*/  SHF.R.S32.HI R36, RZ, 0x1f, R37 ;  /* 0x0000001fff247819 */ /* 0x000fe40000011425 */
[----:B------:R-:W-:Y:S02]  /*2010*/  LOP3.LUT R82, R82, 0x1c0, RZ, 0xc0, !PT ;  /* 0x000001c052527812 */ /* 0x000fe400078ec0ff */
[----:B------:R-:W-:-:S04]  /*2020*/  LEA.HI R36, R36, R37, RZ, 0x2 ;  /* 0x0000002524247211 */ /* 0x000fc800078f10ff */
[----:B------:R-:W-:-:S05]  /*2030*/  LOP3.LUT R36, R36, 0xfffffffc, RZ, 0xc0, !PT ;  /* 0xfffffffc24247812 */ /* 0x000fca00078ec0ff */
[----:B------:R-:W-:-:S04]  /*2040*/  IMAD.IADD R36, R37, 0x1, -R36 ;  /* 0x0000000125247824 */ /* 0x000fc800078e0a24 */
[----:B------:R-:W-:Y:S02]  /*2050*/  IMAD R79, R36, 0x40, R204 ;  /* 0x00000040244f7824 */ /* 0x000fe400078e02cc */
[----:B------:R-:W-:Y:S01]  /*2060*/  VIADD R36, R20, 0xffffff80 ;  /* 0xffffff8014247836 */ /* 0x000fe20000000000 */
[----:B------:R-:W-:-:S04]  /*2070*/  SHF.R.U32.HI R80, RZ, 0x3, R82 ;  /* 0x00000003ff507819 */ /* 0x000fc80000011652 */
[----:B------:R-:W-:Y:S02]  /*2080*/  SHF.R.S32.HI R20, RZ, 0x1f, R36 ;  /* 0x0000001fff147819 */ /* 0x000fe40000011424 */
[----:B------:R-:W-:Y:S02]  /*2090*/  LOP3.LUT R5, R82, 0x18, R16, 0xf8, !PT ;  /* 0x0000001852057812 */ /* 0x000fe400078ef810 */
[----:B------:R-:W-:Y:S02]  /*20a0*/  LEA.HI R20, R20, R36, RZ, 0x5 ;  /* 0x0000002414147211 */ /* 0x000fe400078f28ff */
[----:B------:R-:W-:Y:S02]  /*20b0*/  LOP3.LUT R5, R5, R80, RZ, 0x3c, !PT ;  /* 0x0000005005057212 */ /* 0x000fe400078e3cff */
[----:B------:R-:W-:-:S05]  /*20c0*/  SHF.R.S32.HI R20, RZ, 0x5, R20 ;  /* 0x00000005ff147819 */ /* 0x000fca0000011414 */
[----:B------:R-:W-:Y:S01]  /*20d0*/  IMAD R75, R20, 0x200, R5 ;  /* 0x00000200144b7824 */ /* 0x000fe200078e0205 */
[----:B------:R-:W-:Y:S02]  /*20e0*/  LOP3.LUT R5, R82, 0x38, R3, 0xf8, !PT ;  /* 0x0000003852057812 */ /* 0x000fe400078ef803 */
[----:B------:R-:W-:Y:S02]  /*20f0*/  SEL R78, R78, 0xffffffe0, !P1 ;  /* 0xffffffe04e4e7807 */ /* 0x000fe40004800000 */
[----:B------:R-:W-:Y:S02]  /*2100*/  LOP3.LUT R31, R5, R80, RZ, 0x3c, !PT ;  /* 0x00000050051f7212 */ /* 0x000fe400078e3cff */
[----:B------:R-:W-:Y:S01]  /*2110*/  PRMT R5, R4, 0x7710, RZ ;  /* 0x0000771004057816 */ /* 0x000fe200000000ff */
[----:B------:R-:W-:Y:S02]  /*2120*/  IMAD.IADD R74, R78, 0x1, R75 ;  /* 0x000000014e4a7824 */ /* 0x000fe400078e024b */
[----:B------:R-:W-:Y:S01]  /*2130*/  IMAD R31, R20, 0x200, R31 ;  /* 0x00000200141f7824 */ /* 0x000fe200078e021f */
[----:B------:R-:W-:-:S02]  /*2140*/  LOP3.LUT R20, R5, 0x1, RZ, 0xc0, !PT ;  /* 0x0000000105147812 */ /* 0x000fc400078ec0ff */
[C---:B------:R-:W-:Y:S02]  /*2150*/  LOP3.LUT R10, R5.reuse, 0x2, RZ, 0xc0, !PT ;  /* 0x00000002050a7812 */ /* 0x040fe400078ec0ff */
[C---:B------:R-:W-:Y:S02]  /*2160*/  LOP3.LUT R9, R5.reuse, 0x4, RZ, 0xc0, !PT ;  /* 0x0000000405097812 */ /* 0x040fe400078ec0ff */
[C---:B------:R-:W-:Y:S02]  /*2170*/  LOP3.LUT R8, R5.reuse, 0x8, RZ, 0xc0, !PT ;  /* 0x0000000805087812 */ /* 0x040fe400078ec0ff */
[----:B------:R-:W-:Y:S02]  /*2180*/  LOP3.LUT R7, R5, 0x10, RZ, 0xc0, !PT ;  /* 0x0000001005077812 */ /* 0x000fe400078ec0ff */
[----:B------:R-:W-:Y:S02]  /*2190*/  ISETP.GE.AND P1, PT, R16, UR4, PT ;  /* 0x0000000410007c0c */ /* 0x000fe4000bf26270 */
[----:B------:R-:W-:-:S02]  /*21a0*/  SHF.R.S32.HI R35, RZ, 0x1f, R29 ;  /* 0x0000001fff237819 */ /* 0x000fc4000001141d */
[----:B------:R-:W-:Y:S01]  /*21b0*/  P2R R3, PR, RZ, 0x4 ;  /* 0x00000004ff037803 */ /* 0x000fe20000000000 */
[----:B---3--:R-:W-:Y:S01]  /*21c0*/  IMAD.IADD R21, R6, 0x1, R0 ;  /* 0x0000000106157824 */ /* 0x008fe200078e0200 */
[C---:B------:R-:W-:Y:S02]  /*21d0*/  LOP3.LUT R6, R5.reuse, 0x20, RZ, 0xc0, !PT ;  /* 0x0000002005067812 */ /* 0x040fe400078ec0ff */
[----:B------:R-:W-:-:S07]  /*21e0*/  LOP3.LUT R5, R5, 0x40, RZ, 0xc0, !PT ;  /* 0x0000004005057812 */ /* 0x000fce00078ec0ff */
.L_x_1452:
[----:B0-----:R-:W0:Y:S01]  /*21f0*/  LDC R97, c[0x0][0x430] ;  /* 0x00010c00ff617b82 */ /* 0x001e220000000800 */
        /* <DEDUP_REMOVED lines=12> */
[----:B----4-:R-:W4:Y:S01]  /*22c0*/  @P3 LDC R11, c[0x0][0x438] ;  /* 0x00010e00ff0b3b82 */ /* 0x010f220000000800 */
        /* <DEDUP_REMOVED lines=25> */
[C---:B------:R-:W-:Y:S01]  /*2460*/  IMAD.WIDE.U32 R12, R97.reuse, UR4, RZ ;  /* 0x00000004610c7c25 */ /* 0x040fe2000f8e00ff */
        /* <DEDUP_REMOVED lines=18> */
[----:B------:R-:W-:Y:S01]  /*2590*/  IMAD R39, R11, R60, R4 ;  /* 0x0000003c0b277224 */ /* 0x000fe200078e0204 */
[----:B------:R-:W-:Y:S01]  /*25a0*/  LEA R102, P3, R36, UR4, 0x1 ;  /* 0x0000000424667c11 */ /* 0x000fe2000f8608ff */
[----:B------:R-:W-:Y:S02]  /*25b0*/  IMAD.IADD R103, R37, 0x1, R15 ;  /* 0x0000000125677824 */ /* 0x000fe400078e020f */
[----:B------:R-:W-:Y:S02]  /*25c0*/  IMAD R11, R11, R66, R14 ;  /* 0x000000420b0b7224 */ /* 0x000fe400078e020e */
[----:B------:R-:W-:Y:S01]  /*25d0*/  IMAD R100, R26, -0x60, R30 ;  /* 0xffffffa01a647824 */ /* 0x000fe200078e021e */
[----:B------:R-:W-:Y:S01]  /*25e0*/  LEA.HI.X R103, R36, UR5, R103, 0x1, P3 ;  /* 0x0000000524677c11 */ /* 0x000fe200098f0c67 */
[----:B------:R-:W-:-:S03]  /*25f0*/  IMAD.WIDE.U32 R12, R60, R26, RZ ;  /* 0x0000001a3c0c7225 */ /* 0x000fc600078e00ff */
        /* <DEDUP_REMOVED lines=16> */
[----:B------:R-:W-:Y:S02]  /*2700*/  CS2R R50, SRZ ;  /* 0x0000000000327805 */ /* 0x000fe4000001ff00 */
[----:B------:R-:W-:Y:S02]  /*2710*/  IADD3.X R11, R57, R73, RZ, P3, !PT ;  /* 0x00000049390b7210 */ /* 0x000fe40001ffe4ff */
        /* <DEDUP_REMOVED lines=15> */
.L_x_1403:
[----:B------:R-:W-:Y:S05]  /*2810*/  BSYNC B1 ;  /* 0x0000000000017941 */ /* 0x000fea0003800000 */
.L_x_1402:
        /* <DEDUP_REMOVED lines=29> */
.L_x_1405:
[----:B------:R-:W-:Y:S05]  /*29f0*/  BSYNC B1 ;  /* 0x0000000000017941 */ /* 0x000fea0003800000 */
.L_x_1404:
[----:B------:R-:W-:Y:S01]  /*2a00*/  IMAD.MOV.U32 R4, RZ, RZ, R48 ;  /* 0x000000ffff047224 */ /* 0x000fe200078e0030 */
[----:B------:R-:W-:Y:S01]  /*2a10*/  PRMT R121, R11, 0x7610, R121 ;  /* 0x000076100b797816 */ /* 0x000fe20000000079 */
[----:B0-----:R-:W-:Y:S01]  /*2a20*/  IMAD.MOV.U32 R12, RZ, RZ, R49 ;  /* 0x000000ffff0c7224 */ /* 0x001fe200078e0031 */
[----:B------:R-:W-:Y:S01]  /*2a30*/  ISETP.NE.AND P3, PT, R209, 0x3, PT ;  /* 0x00000003d100780c */ /* 0x000fe20003f65270 */
        /* <DEDUP_REMOVED lines=29> */
.L_x_1406:
[----:B------:R-:W-:Y:S01]  /*2c10*/  IMAD R4, R18, 0x8, R19 ;  /* 0x0000000812047824 */ /* 0x000fe200078e0213 */
[----:B------:R-:W-:Y:S01]  /*2c20*/  SHF.L.U32 R101, R207, 0x1f, RZ ;  /* 0x0000001fcf657819 */ /* 0x000fe200000006ff */
[----:B------:R-:W-:Y:S03]  /*2c30*/  BSSY B1, `(.L_x_1407) ;  /* 0x0000003000017945 */ /* 0x000fe60003800000 */
[----:B------:R-:W0:Y:S02]  /*2c40*/  SYNCS.PHASECHK.TRANS64.TRYWAIT P5, [R4+URZ+0x32490], R101 ;  /* 0x03249065040075a7 */ /* 0x000e2400080a017f */
[----:B0-----:R-:W-:Y:S05]  /*2c50*/  @!P5 BRA `(.L_x_1408) ;  /* 0x0000015800d8d947 */ /* 0x001fea0003800000 */
.L_x_1660:
[----:B------:R-:W-:Y:S05]  /*2c60*/  BSYNC B1 ;  /* 0x0000000000017941 */ /* 0x000fea0003800000 */
.L_x_1407:
[----:B------:R-:W-:-:S03]  /*2c70*/  UMOV UR4, 0xffffffff ;  /* 0xffffffff00047882 */ /* 0x000fc60000000000 */
[----:B------:R-:W-:Y:S05]  /*2c80*/  BRA.DIV UR4, `(.L_x_1409) ;  /* 0x0000015a04e07947 */ /* 0x000fea000b800000 */
[----:B------:R1:W2:Y:S04]  /*2c90*/  SHFL.IDX PT, R93, R103, RZ, 0x1c1f ;  /* 0x001c1fff675d7589 */ /* 0x0002a800000e0000 */
[----:B------:R1:W3:Y:S02]  /*2ca0*/  SHFL.IDX PT, R95, R102, RZ, 0x1c1f ;  /* 0x001c1fff665f7589 */ /* 0x0002e400000e0000 */
.L_x_1664:
        /* <DEDUP_REMOVED lines=20> */
[C---:B------:R-:W-:Y:S01]  /*2df0*/  IMAD.U32 R14, R13.reuse, 0x10000, RZ ;  /* 0x000100000d0e7824 */ /* 0x040fe200078e00ff */
        /* <DEDUP_REMOVED lines=35> */
.L_x_1415:
[----:B------:R-:W-:Y:S05]  /*3030*/  BSYNC B3 ;  /* 0x0000000000037941 */ /* 0x000fea0003800000 */
.L_x_1414:
[----:B0-----:R4:W-:Y:S02]  /*3040*/  ST.E.128 desc[UR60][R56.64], R12 ;  /* 0x0000000c38007985 */ /* 0x0019e4000c101d3c */
.L_x_1413:
[----:B------:R-:W-:Y:S05]  /*3050*/  BSYNC B2 ;  /* 0x0000000000027941 */ /* 0x000fea0003800000 */
.L_x_1412:
        /* <DEDUP_REMOVED lines=54> */
.L_x_1417:
[----:B------:R-:W-:Y:S05]  /*33c0*/  BSYNC B2 ;  /* 0x0000000000027941 */ /* 0x000fea0003800000 */
.L_x_1416:
[----:B0-----:R0:W-:Y:S02]  /*33d0*/  ST.E.128 desc[UR60][R48.64], R12 ;  /* 0x0000000c30007985 */ /* 0x0011e4000c101d3c */
.L_x_1411:
[----:B------:R-:W-:Y:S05]  /*33e0*/  BSYNC B1 ;  /* 0x0000000000017941 */ /* 0x000fea0003800000 */
.L_x_1410:
[----:B------:R-:W-:-:S03]  /*33f0*/  UMOV UR4, 0xffffffff ;  /* 0xffffffff00047882 */ /* 0x000fc60000000000 */
[----:B------:R-:W-:Y:S05]  /*3400*/  BRA.DIV UR4, `(.L_x_1418) ;  /* 0x00000156044c7947 */ /* 0x000fea000b800000 */
[----:B-1----:R-:W1:Y:S04]  /*3410*/  SHFL.IDX PT, R103, R103, 0x1, 0x1c1f ;  /* 0x003c1f0067677f89 */ /* 0x002e6800000e0000 */
[----:B------:R0:W0:Y:S02]  /*3420*/  SHFL.IDX PT, R47, R102, 0x1, 0x1c1f ;  /* 0x003c1f00662f7f89 */ /* 0x00002400000e0000 */
.L_x_1668:
        /* <DEDUP_REMOVED lines=55> */
.L_x_1423:
[----:B------:R-:W-:Y:S05]  /*37a0*/  BSYNC B2 ;  /* 0x0000000000027941 */ /* 0x000fea0003800000 */
.L_x_1422:
[----:B----4-:R0:W-:Y:S02]  /*37b0*/  ST.E.128 desc[UR60][R44.64], R12 ;  /* 0x0000000c2c007985 */ /* 0x0101e4000c101d3c */
.L_x_1421:
[----:B------:R-:W-:Y:S05]  /*37c0*/  BSYNC B1 ;  /* 0x0000000000017941 */ /* 0x000fea0003800000 */
.L_x_1420:
        /* <DEDUP_REMOVED lines=22> */
[C---:B------:R-:W-:Y:S01]  /*3930*/  LOP3.LUT R43, R105.reuse, 0xffff0000, RZ, 0xc0, !PT ;  /* 0xffff0000692b7812 */ /* 0x040fe200078ec0ff */
        /* <DEDUP_REMOVED lines=29> */
[----:B------:R-:W-:-:S02]  /*3b10*/  F2FP.BF16.F32.PACK_AB R15, R37, R42 ;  /* 0x0000002a250f723e */ /* 0x000fc400000010ff */
[----:B------:R-:W-:-:S07]  /*3b20*/  MOV R14, R36 ;  /* 0x00000024000e7202 */ /* 0x000fce0000000f00 */
.L_x_1425:
[----:B------:R-:W-:Y:S05]  /*3b30*/  BSYNC B1 ;  /* 0x0000000000017941 */ /* 0x000fea0003800000 */
.L_x_1424:
[----:B----4-:R0:W-:Y:S01]  /*3b40*/  ST.E.128 desc[UR60][R40.64], R12 ;  /* 0x0000000c28007985 */ /* 0x0101e2000c101d3c */
[----:B------:R-:W-:Y:S05]  /*3b50*/  BRA `(.L_x_1419) ;  /* 0x0000001800687947 */ /* 0x000fea0003800000 */
.L_x_1401:
[----:B------:R-:W-:Y:S01]  /*3b60*/  VIADD R11, R204, 0x40 ;  /* 0x00000040cc0b7836 */ /* 0x000fe20000000000 */
[----:B------:R-:W-:Y:S02]  /*3b70*/  CS2R R38, SRZ ;  /* 0x0000000000267805 */ /* 0x000fe4000001ff00 */
[----:B------:R-:W-:Y:S02]  /*3b80*/  CS2R R36, SRZ ;  /* 0x0000000000247805 */ /* 0x000fe4000001ff00 */
[----:B------:R-:W-:Y:S02]  /*3b90*/  CS2R R42, SRZ ;  /* 0x00000000002a7805 */ /* 0x000fe4000001ff00 */
[----:B------:R-:W-:Y:S02]  /*3ba0*/  CS2R R40, SRZ ;  /* 0x0000000000287805 */ /* 0x000fe4000001ff00 */
[----:B------:R-:W-:-:S04]  /*3bb0*/  ISETP.GE.AND P2, PT, R11, R100, PT ;  /* 0x000000640b00720c */ /* 0x000fc80003f46270 */
[----:B------:R-:W-:-:S13]  /*3bc0*/  ISETP.GE.OR P2, PT, R16, R58, P2 ;  /* 0x0000003a1000720c */ /* 0x000fda0001746670 */
[----:B------:R-:W-:-:S04]  /*3bd0*/  @!P2 IADD3 R48, P3, P4, R54, R12, R85 ;  /* 0x0000000c3630a210 */ /* 0x000fc80007c7e055 */
[----:B------:R-:W-:Y:S02]  /*3be0*/  @!P2 IADD3.X R49, R72, R57, R86, P3, P4 ;  /* 0x000000394831a210 */ /* 0x000fe40001fe8456 */
[----:B------:R-:W-:-:S04]  /*3bf0*/  @!P2 IADD3 R4, P3, P4, R64, R14, R83 ;  /* 0x0000000e4004a210 */ /* 0x000fc80007c7e053 */
[----:B------:R-:W-:Y:S02]  /*3c00*/  @!P2 IADD3.X R11, R70, R93, R84, P3, P4 ;  /* 0x0000005d460ba210 */ /* 0x000fe40001fe8454 */
[----:B------:R-:W-:-:S04]  /*3c10*/  ISETP.GE.AND P3, PT, R204, R100, PT ;  /* 0x00000064cc00720c */ /* 0x000fc80003f66270 */
[----:B------:R-:W-:-:S13]  /*3c20*/  ISETP.GE.OR P3, PT, R16, R58, P3 ;  /* 0x0000003a1000720c */ /* 0x000fda0001f66670 */
[----:B------:R-:W0:Y:S01]  /*3c30*/  @!P3 LDC.64 R44, c[0x0][0x3e8] ;  /* 0x0000fa00ff2cbb82 */ /* 0x000e220000000a00 */
[----:B------:R-:W-:-:S05]  /*3c40*/  @!P3 IADD3 R12, P4, R54, R12, RZ ;  /* 0x0000000c360cb210 */ /* 0x000fca0007f9e0ff */
[----:B------:R-:W-:Y:S02]  /*3c50*/  @!P3 IMAD.X R13, R57, 0x1, R72, P4 ;  /* 0x00000001390db824 */ /* 0x000fe400020e0648 */
[----:B------:R-:W1:Y:S01]  /*3c60*/  @!P3 LDC.64 R46, c[0x0][0x400] ;  /* 0x00010000ff2ebb82 */ /* 0x000e620000000a00 */
[----:B0-----:R-:W-:-:S04]  /*3c70*/  @!P3 LEA R44, P4, R12, R44, 0x1 ;  /* 0x0000002c0c2cb211 */ /* 0x001fc800078808ff */
[----:B------:R-:W-:Y:S02]  /*3c80*/  @!P3 LEA.HI.X R45, R12, R45, R13, 0x1, P4 ;  /* 0x0000002d0c2db211 */ /* 0x000fe400020f0c0d */
[----:B------:R-:W-:-:S03]  /*3c90*/  @!P3 IADD3 R14, P4, R64, R14, RZ ;  /* 0x0000000e400eb210 */ /* 0x000fc60007f9e0ff */
[----:B------:R0:W2:Y:S02]  /*3ca0*/  @!P3 LDG.E.128 R36, desc[UR60][R44.64] ;  /* 0x0000003c2c24b981 */ /* 0x0000a4000c1e1d00 */
[----:B------:R-:W-:Y:S01]  /*3cb0*/  @!P3 IMAD.X R12, R93, 0x1, R70, P4 ;  /* 0x000000015d0cb824 */ /* 0x000fe200020e0646 */
[----:B-1----:R-:W-:-:S04]  /*3cc0*/  @!P3 LEA R46, P4, R14, R46, 0x1 ;  /* 0x0000002e0e2eb211 */ /* 0x002fc800078808ff */
[----:B------:R-:W-:Y:S02]  /*3cd0*/  @!P3 LEA.HI.X R47, R14, R47, R12, 0x1, P4 ;  /* 0x0000002f0e2fb211 */ /* 0x000fe400020f0c0c */
[----:B------:R-:W1:Y:S03]  /*3ce0*/  @!P2 LDC.64 R14, c[0x0][0x3e8] ;  /* 0x0000fa00ff0eab82 */ /* 0x000e660000000a00 */
[----:B------:R3:W4:Y:S05]  /*3cf0*/  @!P3 LDG.E.128 R40, desc[UR60][R46.64] ;  /* 0x0000003c2e28b981 */ /* 0x00072a000c1e1d00 */
[----:B------:R-:W5:Y:S01]  /*3d00*/  @!P2 LDC.64 R12, c[0x0][0x400] ;  /* 0x00010000ff0cab82 */ /* 0x000f620000000a00 */
[----:B0-----:R-:W-:-:S02]  /*3d10*/  CS2R R44, SRZ ;  /* 0x00000000002c7805 */ /* 0x001fc4000001ff00 */
[----:B---3--:R-:W-:Y:S02]  /*3d20*/  CS2R R46, SRZ ;  /* 0x00000000002e7805 */ /* 0x008fe4000001ff00 */
[----:B------:R-:W-:Y:S02]  /*3d30*/  CS2R R50, SRZ ;  /* 0x0000000000327805 */ /* 0x000fe4000001ff00 */
[----:B-1----:R-:W-:-:S04]  /*3d40*/  @!P2 LEA R14, P3, R48, R14, 0x1 ;  /* 0x0000000e300ea211 */ /* 0x002fc800078608ff */
[----:B------:R-:W-:Y:S02]  /*3d50*/  @!P2 LEA.HI.X R15, R48, R15, R49, 0x1, P3 ;  /* 0x0000000f300fa211 */ /* 0x000fe400018f0c31 */
[----:B------:R-:W-:Y:S02]  /*3d60*/  CS2R R48, SRZ ;  /* 0x0000000000307805 */ /* 0x000fe4000001ff00 */
[C---:B-----5:R-:W-:Y:S01]  /*3d70*/  @!P2 LEA R12, P3, R4.reuse, R12, 0x1 ;  /* 0x0000000c040ca211 */ /* 0x060fe200078608ff */
[----:B------:R-:W3:Y:S03]  /*3d80*/  @!P2 LDG.E.128 R44, desc[UR60][R14.64] ;  /* 0x0000003c0e2ca981 */ /* 0x000ee6000c1e1d00 */
[----:B------:R-:W-:-:S05]  /*3d90*/  @!P2 LEA.HI.X R13, R4, R13, R11, 0x1, P3 ;  /* 0x0000000d040da211 */ /* 0x000fca00018f0c0b */
[----:B------:R0:W5:Y:S01]  /*3da0*/  @!P2 LDG.E.128 R48, desc[UR60][R12.64] ;  /* 0x0000003c0c30a981 */ /* 0x000162000c1e1d00 */
[----:B------:R-:W-:Y:S02]  /*3db0*/  ISETP.NE.AND P3, PT, R209, 0x3, PT ;  /* 0x00000003d100780c */ /* 0x000fe40003f65270 */
[----:B------:R-:W-:Y:S01]  /*3dc0*/  ISETP.GE.AND P2, PT, R16, R58, PT ;  /* 0x0000003a1000720c */ /* 0x000fe20003f46270 */
[----:B--2---:R-:W-:Y:S02]  /*3dd0*/  IMAD.MOV.U32 R4, RZ, RZ, R38 ;  /* 0x000000ffff047224 */ /* 0x004fe400078e0026 */
[----:B------:R-:W-:-:S03]  /*3de0*/  IMAD.MOV.U32 R11, RZ, RZ, R39 ;  /* 0x000000ffff0b7224 */ /* 0x000fc600078e0027 */
[----:B------:R-:W-:Y:S02]  /*3df0*/  PRMT R105, R105, 0x5410, R4 ;  /* 0x0000541069697816 */ /* 0x000fe40000000004 */
[----:B------:R-:W-:Y:S01]  /*3e00*/  PRMT R107, R107, 0x5410, R11 ;  /* 0x000054106b6b7816 */ /* 0x000fe2000000000b */
[----:B------:R-:W-:Y:S02]  /*3e10*/  IMAD.MOV.U32 R57, RZ, RZ, R37 ;  /* 0x000000ffff397224 */ /* 0x000fe400078e0025 */
[----:B----4-:R-:W-:Y:S02]  /*3e20*/  IMAD.MOV.U32 R4, RZ, RZ, R42 ;  /* 0x000000ffff047224 */ /* 0x010fe400078e002a */
[----:B------:R-:W-:Y:S02]  /*3e30*/  IMAD.MOV.U32 R11, RZ, RZ, R43 ;  /* 0x000000ffff0b7224 */ /* 0x000fe400078e002b */
[----:B0-----:R-:W-:Y:S02]  /*3e40*/  IMAD.MOV.U32 R12, RZ, RZ, R40 ;  /* 0x000000ffff0c7224 */ /* 0x001fe400078e0028 */
[----:B------:R-:W-:Y:S01]  /*3e50*/  IMAD.MOV.U32 R13, RZ, RZ, R41 ;  /* 0x000000ffff0d7224 */ /* 0x000fe200078e0029 */
[----:B------:R-:W-:-:S02]  /*3e60*/  PRMT R126, R4, 0x7610, R126 ;  /* 0x00007610047e7816 */ /* 0x000fc4000000007e */
[----:B------:R-:W-:Y:S02]  /*3e70*/  PRMT R109, R109, 0x5410, R11 ;  /* 0x000054106d6d7816 */ /* 0x000fe4000000000b */
[----:B------:R-:W-:Y:S02]  /*3e80*/  PRMT R127, R12, 0x7610, R127 ;  /* 0x000076100c7f7816 */ /* 0x000fe4000000007f */
[----:B------:R-:W-:Y:S02]  /*3e90*/  PRMT R128, R13, 0x7610, R128 ;  /* 0x000076100d807816 */ /* 0x000fe40000000080 */
[----:B------:R-:W-:Y:S01]  /*3ea0*/  PRMT R108, R108, 0x5410, R57 ;  /* 0x000054106c6c7816 */ /* 0x000fe20000000039 */
[----:B------:R-:W-:Y:S02]  /*3eb0*/  IMAD.MOV.U32 R56, RZ, RZ, R36 ;  /* 0x000000ffff387224 */ /* 0x000fe400078e0024 */
[----:B---3--:R-:W-:Y:S02]  /*3ec0*/  IMAD.MOV.U32 R4, RZ, RZ, R46 ;  /* 0x000000ffff047224 */ /* 0x008fe400078e002e */
[----:B------:R-:W-:-:S02]  /*3ed0*/  IMAD.MOV.U32 R11, RZ, RZ, R47 ;  /* 0x000000ffff0b7224 */ /* 0x000fc400078e002f */
[----:B------:R-:W-:Y:S02]  /*3ee0*/  IMAD.MOV.U32 R12, RZ, RZ, R44 ;  /* 0x000000ffff0c7224 */ /* 0x000fe400078e002c */
        /* <DEDUP_REMOVED lines=12> */
[----:B------:R-:W-:Y:S02]  /*3fb0*/  PRMT R112, R12, 0x7610, R112 ;  /* 0x000076100c707816 */ /* 0x000fe40000000070 */
[----:B------:R-:W-:Y:S01]  /*3fc0*/  PRMT R113, R13, 0x7610, R113 ;  /* 0x000076100d717816 */ /* 0x000fe20000000071 */
[----:B------:R-:W-:Y:S06]  /*3fd0*/  @!P3 BRA `(.L_x_1426) ;  /* 0x000000000004b947 */ /* 0x000fec0003800000 */
[----:B------:R-:W-:Y:S01]  /*3fe0*/  BPT.TRAP 0x1 ;  /* 0x000000040000795c */ /* 0x000fe20000300000 */
.L_x_1426:
[----:B------:R-:W-:Y:S01]  /*3ff0*/  IMAD R4, R18, 0x8, R19 ;  /* 0x0000000812047824 */ /* 0x000fe200078e0213 */
[----:B------:R-:W-:Y:S01]  /*4000*/  SHF.L.U32 R101, R207, 0x1f, RZ ;  /* 0x0000001fcf657819 */ /* 0x000fe200000006ff */
[----:B------:R-:W0:Y:S01]  /*4010*/  LDC R104, c[0x0][0x2f4] ;  /* 0x0000bd00ff687b82 */ /* 0x000e220000000800 */
[----:B------:R-:W-:Y:S02]  /*4020*/  BSSY B1, `(.L_x_1427) ;  /* 0x0000003000017945 */ /* 0x000fe40003800000 */
[----:B------:R-:W1:Y:S02]  /*4030*/  SYNCS.PHASECHK.TRANS64.TRYWAIT P4, [R4+URZ+0x32490], R101 ;  /* 0x03249065040075a7 */ /* 0x000e64000808017f */
[----:B-1----:R-:W-:Y:S05]  /*4040*/  @!P4 BRA `(.L_x_1428) ;  /* 0x000001480088c947 */ /* 0x002fea0003800000 */
.L_x_1669:
[----:B------:R-:W-:Y:S05]  /*4050*/  BSYNC B1 ;  /* 0x0000000000017941 */ /* 0x000fea0003800000 */
.L_x_1427:
[----:B------:R-:W-:Y:S01]  /*4060*/  UMOV UR4, 0xffffffff ;  /* 0xffffffff00047882 */ /* 0x000fe20000000000 */
[----:B0-----:R-:W-:Y:S02]  /*4070*/  IMAD.IADD R106, R104, 0x1, -R89 ;  /* 0x00000001686a7824 */ /* 0x001fe400078e0a59 */
[----:B------:R-:W-:Y:S05]  /*4080*/  BRA.DIV UR4, `(.L_x_1429) ;  /* 0x0000014a048c7947 */ /* 0x000fea000b800000 */
[----:B------:R0:W2:Y:S04]  /*4090*/  SHFL.IDX PT, R95, R103, RZ, 0x1c1f ;  /* 0x001c1fff675f7589 */ /* 0x0000a800000e0000 */
[----:B------:R0:W3:Y:S02]  /*40a0*/  SHFL.IDX PT, R94, R102, RZ, 0x1c1f ;  /* 0x001c1fff665e7589 */ /* 0x0000e400000e0000 */
.L_x_1673:
[----:B------:R-:W-:Y:S01]  /*40b0*/  ISETP.GE.OR P4, PT, R204, R100, P1 ;  /* 0x00000064cc00720c */ /* 0x000fe20000f86670 */
[----:B------:R-:W-:-:S12]  /*40c0*/  BSSY B1, `(.L_x_1430) ;  /* 0x000007a000017945 */ /* 0x000fd80003800000 */
[----:B------:R-:W-:Y:S05]  /*40d0*/  @P4 BRA `(.L_x_1431) ;  /* 0x0000000400e04947 */ /* 0x000fea0003800000 */
[----:B------:R-:W4:Y:S01]  /*40e0*/  S2R R12, SR_TID.X ;  /* 0x00000000000c7919 */ /* 0x000f220000002100 */
[----:B------:R-:W-:Y:S01]  /*40f0*/  SEL R11, R89, R106, !P0 ;  /* 0x0000006a590b7207 */ /* 0x000fe20004000000 */
[----:B------:R-:W-:Y:S01]  /*4100*/  BSSY B2, `(.L_x_1432) ;  /* 0x0000071000027945 */ /* 0x000fe20003800000 */
[----:B---3--:R-:W-:-:S04]  /*4110*/  LEA R92, P4, R68, R94, 0x1 ;  /* 0x0000005e445c7211 */ /* 0x008fc800078808ff */
[----:B--2---:R-:W-:Y:S01]  /*4120*/  LEA.HI.X R93, R68, R95, R32, 0x1, P4 ;  /* 0x0000005f445d7211 */ /* 0x004fe200020f0c20 */
[----:B----4-:R-:W-:Y:S01]  /*4130*/  VIADD R13, R12, 0xffffff80 ;  /* 0xffffff800c0d7836 */ /* 0x010fe20000000000 */
[----:B------:R-:W-:-:S04]  /*4140*/  SHF.R.S32.HI R12, RZ, 0x1f, R11 ;  /* 0x0000001fff0c7819 */ /* 0x000fc8000001140b */
[----:B------:R-:W-:Y:S02]  /*4150*/  LEA.HI R12, R12, R11, RZ, 0x4 ;  /* 0x0000000b0c0c7211 */ /* 0x000fe400078f20ff */
[----:B------:R-:W-:Y:S02]  /*4160*/  SHF.R.S32.HI R14, RZ, 0x1f, R13 ;  /* 0x0000001fff0e7819 */ /* 0x000fe4000001140d */
[----:B------:R-:W-:Y:S01]  /*4170*/  LEA.HI.SX32 R11, R12, R69, 0x1c ;  /* 0x000000450c0b7211 */ /* 0x000fe200078fe2ff */
[----:B------:R-:W-:Y:S01]  /*4180*/  IMAD R12, R18, 0x1800, R31 ;  /* 0x00001800120c7824 */ /* 0x000fe200078e021f */
[----:B------:R-:W-:-:S03]  /*4190*/  LEA.HI R14, R14, R13, RZ, 0x5 ;  /* 0x0000000d0e0e7211 */ /* 0x000fc600078f28ff */
[----:B------:R-:W-:Y:S01]  /*41a0*/  IMAD.SHL.U32 R11, R11, 0x8, RZ ;  /* 0x000000080b0b7824 */ /* 0x000fe200078e00ff */
[----:B------:R-:W-:Y:S01]  /*41b0*/  SHF.R.S32.HI R14, RZ, 0x5, R14 ;  /* 0x00000005ff0e7819 */ /* 0x000fe2000001140e */
[----:B------:R-:W-:-:S03]  /*41c0*/  IMAD R12, R12, 0x2, R19 ;  /* 0x000000020c0c7824 */ /* 0x000fc600078e0213 */
[----:B------:R-:W-:-:S04]  /*41d0*/  LOP3.LUT R13, R82, 0x38, R11, 0xf8, !PT ;  /* 0x00000038520d7812 */ /* 0x000fc800078ef80b */
[----:B------:R-:W-:-:S05]  /*41e0*/  LOP3.LUT R13, R13, R80, RZ, 0x3c, !PT ;  /* 0x000000500d0d7212 */ /* 0x000fca00078e3cff */
[----:B------:R-:W-:-:S04]  /*41f0*/  IMAD R13, R14, 0x200, R13 ;  /* 0x000002000e0d7824 */ /* 0x000fc800078e020d */
[----:B------:R-:W-:-:S04]  /*4200*/  IMAD R14, R18, 0x1800, R13 ;  /* 0x00001800120e7824 */ /* 0x000fc800078e020d */
[----:B------:R-:W-:Y:S02]  /*4210*/  IMAD R56, R14, 0x2, R19 ;  /* 0x000000020e387824 */ /* 0x000fe400078e0213 */
[----:B------:R-:W2:Y:S04]  /*4220*/  LDS.128 R12, [R12+0x1c400] ;  /* 0x01c400000c0c7984 */ /* 0x000ea80000000c00 */
[----:B------:R-:W3:Y:S01]  /*4230*/  LDS.128 R56, [R56+0x1c400] ;  /* 0x01c4000038387984 */ /* 0x000ee20000000c00 */
[----:B------:R-:W-:Y:S05]  /*4240*/  @P2 BRA `(.L_x_1433) ;  /* 0x0000000400702947 */ /* 0x000fea0003800000 */
[----:B------:R-:W-:Y:S01]  /*4250*/  SHF.R.U32.HI R119, RZ, 0x10, R41 ;  /* 0x00000010ff777819 */ /* 0x000fe20000011629 */
[----:B--2---:R-:W-:Y:S01]  /*4260*/  IMAD.U32 R115, R15, 0x10000, RZ ;  /* 0x000100000f737824 */ /* 0x004fe200078e00ff */
[----:B------:R-:W-:Y:S01]  /*4270*/  SHF.R.U32.HI R118, RZ, 0x10, R37 ;  /* 0x00000010ff767819 */ /* 0x000fe20000011625 */
[----:B---3--:R-:W-:Y:S01]  /*4280*/  IMAD.U32 R117, R59, 0x10000, RZ ;  /* 0x000100003b757824 */ /* 0x008fe200078e00ff */
[----:B------:R-:W-:Y:S01]  /*4290*/  SHF.R.U64 R122, R38, 0x10, R39 ;  /* 0x00000010267a7819 */ /* 0x000fe20000001227 */
[----:B------:R-:W-:Y:S01]  /*42a0*/  IMAD.U32 R38, R12, 0x10000, RZ ;  /* 0x000100000c267824 */ /* 0x000fe200078e00ff */
[----:B------:R-:W-:Y:S02]  /*42b0*/  PRMT R119, R128, 0x5410, R119 ;  /* 0x0000541080777816 */ /* 0x000fe40000000077 */
[----:B------:R-:W-:Y:S02]  /*42c0*/  SHF.R.U32.HI R120, RZ, 0x10, R39 ;  /* 0x00000010ff787819 */ /* 0x000fe40000011627 */
[----:B------:R-:W-:Y:S01]  /*42d0*/  SHF.R.U64 R121, R40, 0x10, R41 ;  /* 0x0000001028797819 */ /* 0x000fe20000001229 */
[----:B------:R-:W-:Y:S01]  /*42e0*/  IMAD.U32 R40, R57, 0x10000, RZ ;  /* 0x0001000039287824 */ /* 0x000fe200078e00ff */
[----:B------:R-:W-:-:S02]  /*42f0*/  PRMT R118, R108, 0x5432, R118 ;  /* 0x000054326c767816 */ /* 0x000fc40000000076 */
[--C-:B------:R-:W-:Y:S01]  /*4300*/  SHF.R.U64 R41, R42, 0x10, R43.reuse ;  /* 0x000000102a297819 */ /* 0x100fe2000000122b */
[----:B------:R-:W-:Y:S01]  /*4310*/  IMAD.U32 R42, R56, 0x10000, RZ ;  /* 0x00010000382a7824 */ /* 0x000fe200078e00ff */
[----:B------:R-:W-:Y:S01]  /*4320*/  PRMT R39, R105, 0x5432, R122 ;  /* 0x0000543269277816 */ /* 0x000fe2000000007a */
[----:B------:R-:W-:Y:S01]  /*4330*/  IMAD.U32 R122, R119, 0x10000, RZ ;  /* 0x00010000777a7824 */ /* 0x000fe200078e00ff */
[----:B------:R-:W-:Y:S02]  /*4340*/  SHF.R.U32.HI R124, RZ, 0x10, R43 ;  /* 0x00000010ff7c7819 */ /* 0x000fe4000001162b */
[----:B------:R-:W-:Y:S01]  /*4350*/  SHF.R.U64 R123, R36, 0x10, R37 ;  /* 0x00000010247b7819 */ /* 0x000fe20000001225 */
[----:B------:R-:W-:Y:S01]  /*4360*/  IMAD.U32 R37, R13, 0x10000, RZ ;  /* 0x000100000d257824 */ /* 0x000fe200078e00ff */
[----:B------:R-:W-:Y:S01]  /*4370*/  LOP3.LUT R43, R15, 0xffff0000, RZ, 0xc0, !PT ;  /* 0xffff00000f2b7812 */ /* 0x000fe200078ec0ff */
[----:B------:R-:W-:Y:S01]  /*4380*/  IMAD.U32 R15, R118, 0x10000, RZ ;  /* 0x00010000760f7824 */ /* 0x000fe200078e00ff */
[----:B------:R-:W-:Y:S01]  /*4390*/  LOP3.LUT R116, R57, 0xffff0000, RZ, 0xc0, !PT ;  /* 0xffff000039747812 */ /* 0x000fe200078ec0ff */
[----:B------:R-:W-:Y:S01]  /*43a0*/  IMAD.U32 R36, R58, 0x10000, RZ ;  /* 0x000100003a247824 */ /* 0x000fe200078e00ff */
[----:B------:R-:W-:Y:S01]  /*43b0*/  PRMT R41, R126, 0x5410, R41 ;  /* 0x000054107e297816 */ /* 0x000fe20000000029 */
[CC--:B------:R-:W-:Y:S01]  /*43c0*/  FMUL.FTZ R126, R40.reuse, R122.reuse ;  /* 0x0000007a287e7220 */ /* 0x0c0fe20000410000 */
[----:B------:R-:W-:Y:S01]  /*43d0*/  LOP3.LUT R57, R59, 0xffff0000, RZ, 0xc0, !PT ;  /* 0xffff00003b397812 */ /* 0x000fe200078ec0ff */
[-C--:B------:R-:W-:Y:S01]  /*43e0*/  FMUL.FTZ R40, R40, R15.reuse ;  /* 0x0000000f28287220 */ /* 0x080fe20000410000 */
[----:B------:R-:W-:Y:S01]  /*43f0*/  PRMT R124, R109, 0x5432, R124 ;  /* 0x000054326d7c7816 */ /* 0x000fe2000000007c */
[----:B------:R-:W-:Y:S01]  /*4400*/  FFMA.FTZ R15, R37, R15, -R126 ;  /* 0x0000000f250f7223 */ /* 0x000fe2000001087e */
[----:B------:R-:W-:Y:S01]  /*4410*/  PRMT R59, R125, 0x5410, R123 ;  /* 0x000054107d3b7816 */ /* 0x000fe2000000007b */
[----:B------:R-:W-:Y:S01]  /*4420*/  FFMA.FTZ R37, R37, R122, R40 ;  /* 0x0000007a25257223 */ /* 0x000fe20000010028 */
[----:B------:R-:W-:Y:S01]  /*4430*/  PRMT R120, R107, 0x5432, R120 ;  /* 0x000054326b787816 */ /* 0x000fe20000000078 */
[----:B------:R-:W-:Y:S01]  /*4440*/  IMAD.U32 R126, R124, 0x10000, RZ ;  /* 0x000100007c7e7824 */ /* 0x000fe200078e00ff */
[----:B------:R-:W-:-:S02]  /*4450*/  LOP3.LUT R123, R119, 0xffff0000, RZ, 0xc0, !PT ;  /* 0xffff0000777b7812 */ /* 0x000fc400078ec0ff */
[----:B------:R-:W-:Y:S01]  /*4460*/  LOP3.LUT R119, R118, 0xffff0000, RZ, 0xc0, !PT ;  /* 0xffff000076777812 */ /* 0x000fe200078ec0ff */
[----:B------:R-:W-:Y:S01]  /*4470*/  IMAD.U32 R118, R120, 0x10000, RZ ;  /* 0x0001000078767824 */ /* 0x000fe200078e00ff */
[----:B------:R-:W-:Y:S01]  /*4480*/  PRMT R121, R127, 0x5410, R121 ;  /* 0x000054107f797816 */ /* 0x000fe20000000079 */
[----:B------:R-:W-:Y:S01]  /*4490*/  FMUL.FTZ R125, R116, R123 ;  /* 0x0000007b747d7220 */ /* 0x000fe20000410000 */
[----:B------:R-:W-:Y:S01]  /*44a0*/  LOP3.LUT R124, R124, 0xffff0000, RZ, 0xc0, !PT ;  /* 0xffff00007c7c7812 */ /* 0x000fe200078ec0ff */
[----:B------:R-:W-:Y:S01]  /*44b0*/  FMUL.FTZ R127, R116, R119 ;  /* 0x00000077747f7220 */ /* 0x000fe20000410000 */
[C---:B------:R-:W-:Y:S01]  /*44c0*/  FMUL.FTZ R116, R117.reuse, R126 ;  /* 0x0000007e75747220 */ /* 0x040fe20000410000 */
[-C--:B------:R-:W-:Y:S01]  /*44d0*/  FMUL.FTZ R117, R117, R118.reuse ;  /* 0x0000007675757220 */ /* 0x080fe20000410000 */
[----:B------:R-:W-:Y:S02]  /*44e0*/  LOP3.LUT R120, R120, 0xffff0000, RZ, 0xc0, !PT ;  /* 0xffff000078787812 */ /* 0x000fe400078ec0ff */
[C---:B------:R-:W-:Y:S01]  /*44f0*/  FFMA.FTZ R118, R115.reuse, R118, -R116 ;  /* 0x0000007673767223 */ /* 0x040fe20000010874 */
[----:B------:R-:W-:Y:S01]  /*4500*/  FFMA.FTZ R126, R115, R126, R117 ;  /* 0x0000007e737e7223 */ /* 0x000fe20000010075 */
[----:B------:R-:W-:Y:S01]  /*4510*/  IMAD.U32 R117, R121, 0x10000, RZ ;  /* 0x0001000079757824 */ /* 0x000fe200078e00ff */
[----:B------:R-:W-:Y:S01]  /*4520*/  LOP3.LUT R114, R13, 0xffff0000, RZ, 0xc0, !PT ;  /* 0xffff00000d727812 */ /* 0x000fe200078ec0ff */
[----:B------:R-:W-:-:S02]  /*4530*/  IMAD.U32 R115, R59, 0x10000, RZ ;  /* 0x000100003b737824 */ /* 0x000fc400078e00ff */
[C---:B------:R-:W-:Y:S01]  /*4540*/  FMUL.FTZ R116, R57.reuse, R124 ;  /* 0x0000007c39747220 */ /* 0x040fe20000410000 */
[-C--:B------:R-:W-:Y:S01]  /*4550*/  FMUL.FTZ R122, R57, R120.reuse ;  /* 0x00000078397a7220 */ /* 0x080fe20000410000 */
[C---:B------:R-:W-:Y:S01]  /*4560*/  FMUL.FTZ R57, R42.reuse, R117 ;  /* 0x000000752a397220 */ /* 0x040fe20000410000 */
[----:B------:R-:W-:Y:S01]  /*4570*/  FMUL.FTZ R42, R42, R115 ;  /* 0x000000732a2a7220 */ /* 0x000fe20000410000 */
[----:B------:R-:W-:Y:S01]  /*4580*/  LOP3.LUT R56, R56, 0xffff0000, RZ, 0xc0, !PT ;  /* 0xffff000038387812 */ /* 0x000fe200078ec0ff */
[C---:B------:R-:W-:Y:S01]  /*4590*/  FFMA.FTZ R40, R114.reuse, R119, -R125 ;  /* 0x0000007772287223 */ /* 0x040fe2000001087d */
[----:B------:R-:W-:Y:S01]  /*45a0*/  LOP3.LUT R121, R121, 0xffff0000, RZ, 0xc0, !PT ;  /* 0xffff000079797812 */ /* 0x000fe200078ec0ff */
[----:B------:R-:W-:Y:S01]  /*45b0*/  FFMA.FTZ R114, R114, R123, R127 ;  /* 0x0000007b72727223 */ /* 0x000fe2000001007f */
[----:B------:R-:W-:Y:S01]  /*45c0*/  LOP3.LUT R59, R59, 0xffff0000, RZ, 0xc0, !PT ;  /* 0xffff00003b3b7812 */ /* 0x000fe200078ec0ff */
[----:B------:R-:W-:Y:S01]  /*45d0*/  FFMA.FTZ R117, R38, R117, R42 ;  /* 0x0000007526757223 */ /* 0x000fe2000001002a */
[----:B------:R-:W-:Y:S01]  /*45e0*/  LOP3.LUT R12, R12, 0xffff0000, RZ, 0xc0, !PT ;  /* 0xffff00000c0c7812 */ /* 0x000fe200078ec0ff */
[C---:B------:R-:W-:Y:S01]  /*45f0*/  FFMA.FTZ R119, R43.reuse, R120, -R116 ;  /* 0x000000782b777223 */ /* 0x040fe20000010874 */
[----:B------:R-:W-:Y:S01]  /*4600*/  FFMA.FTZ R123, R43, R124, R122 ;  /* 0x0000007c2b7b7223 */ /* 0x000fe2000001007a */
[----:B------:R-:W-:Y:S01]  /*4610*/  FFMA.FTZ R57, R38, R115, -R57 ;  /* 0x0000007326397223 */ /* 0x000fe20000010839 */
[----:B------:R-:W-:Y:S01]  /*4620*/  IMAD.U32 R42, R41, 0x10000, RZ ;  /* 0x00010000292a7824 */ /* 0x000fe200078e00ff */
[----:B------:R-:W-:Y:S01]  /*4630*/  LOP3.LUT R58, R58, 0xffff0000, RZ, 0xc0, !PT ;  /* 0xffff00003a3a7812 */ /* 0x000fe200078ec0ff */
[C---:B------:R-:W-:Y:S01]  /*4640*/  FMUL.FTZ R43, R56.reuse, R121 ;  /* 0x00000079382b7220 */ /* 0x040fe20000410000 */
[----:B------:R-:W-:Y:S01]  /*4650*/  IMAD.U32 R38, R39, 0x10000, RZ ;  /* 0x0001000027267824 */ /* 0x000fe200078e00ff */
[----:B------:R-:W-:Y:S01]  /*4660*/  LOP3.LUT R41, R41, 0xffff0000, RZ, 0xc0, !PT ;  /* 0xffff000029297812 */ /* 0x000fe200078ec0ff */
[-C--:B------:R-:W-:Y:S01]  /*4670*/  FMUL.FTZ R115, R56, R59.reuse ;  /* 0x0000003b38737220 */ /* 0x080fe20000410000 */
[----:B------:R-:W-:Y:S01]  /*4680*/  LOP3.LUT R39, R39, 0xffff0000, RZ, 0xc0, !PT ;  /* 0xffff000027277812 */ /* 0x000fe200078ec0ff */
[C---:B------:R-:W-:Y:S01]  /*4690*/  IMAD.U32 R13, R14.reuse, 0x10000, RZ ;  /* 0x000100000e0d7824 */ /* 0x040fe200078e00ff */
[----:B------:R-:W-:Y:S01]  /*46a0*/  LOP3.LUT R14, R14, 0xffff0000, RZ, 0xc0, !PT ;  /* 0xffff00000e0e7812 */ /* 0x000fe200078ec0ff */
[C---:B------:R-:W-:Y:S01]  /*46b0*/  FFMA.FTZ R56, R12.reuse, R59, -R43 ;  /* 0x0000003b0c387223 */ /* 0x040fe2000001082b */
[----:B------:R-:W-:Y:S01]  /*46c0*/  FFMA.FTZ R12, R12, R121, R115 ;  /* 0x000000790c0c7223 */ /* 0x000fe20000010073 */
[----:B------:R-:W-:Y:S01]  /*46d0*/  FMUL.FTZ R116, R36, R42 ;  /* 0x0000002a24747220 */ /* 0x000fe20000410000 */
[----:B------:R-:W-:Y:S01]  /*46e0*/  FMUL.FTZ R59, R58, R41 ;  /* 0x000000293a3b7220 */ /* 0x000fe20000410000 */
[-C--:B------:R-:W-:Y:S01]  /*46f0*/  FMUL.FTZ R43, R36, R38.reuse ;  /* 0x00000026242b7220 */ /* 0x080fe20000410000 */
[-C--:B------:R-:W-:Y:S01]  /*4700*/  FMUL.FTZ R58, R58, R39.reuse ;  /* 0x000000273a3a7220 */ /* 0x080fe20000410000 */
[C---:B------:R-:W-:Y:S01]  /*4710*/  FFMA.FTZ R116, R13.reuse, R38, -R116 ;  /* 0x000000260d747223 */ /* 0x040fe20000010874 */
[----:B------:R-:W-:Y:S01]  /*4720*/  FFMA.FTZ R59, R14, R39, -R59 ;  /* 0x000000270e3b7223 */ /* 0x000fe2000001083b */
[----:B------:R-:W-:Y:S01]  /*4730*/  F2FP.BF16.F32.PACK_AB R56, R56, R57 ;  /* 0x000000393838723e */ /* 0x000fe200000010ff */
[----:B------:R-:W-:Y:S01]  /*4740*/  FFMA.FTZ R43, R13, R42, R43 ;  /* 0x0000002a0d2b7223 */ /* 0x000fe2000001002b */
[----:B------:R-:W-:Y:S01]  /*4750*/  FFMA.FTZ R58, R14, R41, R58 ;  /* 0x000000290e3a7223 */ /* 0x000fe2000001003a */
[----:B------:R-:W-:-:S02]  /*4760*/  F2FP.BF16.F32.PACK_AB R37, R114, R37 ;  /* 0x000000257225723e */ /* 0x000fc400000010ff */
[----:B------:R-:W-:Y:S02]  /*4770*/  F2FP.BF16.F32.PACK_AB R123, R123, R126 ;  /* 0x0000007e7b7b723e */ /* 0x000fe400000010ff */
[----:B------:R-:W-:Y:S01]  /*4780*/  F2FP.BF16.F32.PACK_AB R36, R12, R117 ;  /* 0x000000750c24723e */ /* 0x000fe200000010ff */
[----:B------:R-:W-:Y:S01]  /*4790*/  IMAD.MOV.U32 R12, RZ, RZ, R56 ;  /* 0x000000ffff0c7224 */ /* 0x000fe200078e0038 */
[----:B------:R-:W-:Y:S01]  /*47a0*/  F2FP.BF16.F32.PACK_AB R13, R40, R15 ;  /* 0x0000000f280d723e */ /* 0x000fe200000010ff */
[----:B------:R-:W-:Y:S01]  /*47b0*/  IMAD.MOV.U32 R57, RZ, RZ, R37 ;  /* 0x000000ffff397224 */ /* 0x000fe200078e0025 */
[----:B------:R-:W-:Y:S01]  /*47c0*/  F2FP.BF16.F32.PACK_AB R14, R59, R116 ;  /* 0x000000743b0e723e */ /* 0x000fe200000010ff */
[----:B------:R-:W-:Y:S01]  /*47d0*/  IMAD.MOV.U32 R56, RZ, RZ, R36 ;  /* 0x000000ffff387224 */ /* 0x000fe200078e0024 */
[----:B------:R-:W-:Y:S01]  /*47e0*/  F2FP.BF16.F32.PACK_AB R15, R119, R118 ;  /* 0x00000076770f723e */ /* 0x000fe200000010ff */
[----:B------:R-:W-:Y:S01]  /*47f0*/  IMAD.MOV.U32 R59, RZ, RZ, R123 ;  /* 0x000000ffff3b7224 */ /* 0x000fe200078e007b */
[----:B------:R-:W-:-:S07]  /*4800*/  F2FP.BF16.F32.PACK_AB R58, R58, R43 ;  /* 0x0000002b3a3a723e */ /* 0x000fce00000010ff */
.L_x_1433:
[----:B------:R-:W-:Y:S05]  /*4810*/  BSYNC B2 ;  /* 0x0000000000027941 */ /* 0x000fea0003800000 */
.L_x_1432:
[----:B------:R-:W-:Y:S01]  /*4820*/  ISETP.GE.AND P4, PT, R11, R104, PT ;  /* 0x000000680b00720c */ /* 0x000fe20003f86270 */
[----:B--2---:R4:W-:-:S12]  /*4830*/  ST.E.128 desc[UR60][R92.64], R12 ;  /* 0x0000000c5c007985 */ /* 0x0049d8000c101d3c */
[----:B------:R-:W-:-:S05]  /*4840*/  @!P4 IMAD.WIDE R94, R11, 0x2, R94 ;  /* 0x000000020b5ec825 */ /* 0x000fca00078e025e */
[----:B---3--:R4:W-:Y:S02]  /*4850*/  @!P4 ST.E.128 desc[UR60][R94.64], R56 ;  /* 0x000000385e00c985 */ /* 0x0089e4000c101d3c */
.L_x_1431:
[----:B------:R-:W-:Y:S05]  /*4860*/  BSYNC B1 ;  /* 0x0000000000017941 */ /* 0x000fea0003800000 */
.L_x_1430:
[----:B------:R-:W-:-:S03]  /*4870*/  UMOV UR4, 0xffffffff ;  /* 0xffffffff00047882 */ /* 0x000fc60000000000 */
[----:B------:R-:W-:Y:S05]  /*4880*/  BRA.DIV UR4, `(.L_x_1434) ;  /* 0x0000014204d87947 */ /* 0x000fea000b800000 */
[----:B0-----:R-:W0:Y:S04]  /*4890*/  SHFL.IDX PT, R103, R103, 0x1, 0x1c1f ;  /* 0x003c1f0067677f89 */ /* 0x001e2800000e0000 */
[----:B------:R-:W0:Y:S02]  /*48a0*/  SHFL.IDX PT, R102, R102, 0x1, 0x1c1f ;  /* 0x003c1f0066667f89 */ /* 0x000e2400000e0000 */
.L_x_1677:
[----:B------:R-:W-:-:S05]  /*48b0*/  VIADD R11, R204, 0x40 ;  /* 0x00000040cc0b7836 */ /* 0x000fca0000000000 */
[----:B------:R-:W-:-:S13]  /*48c0*/  ISETP.GE.OR P4, PT, R11, R100, P1 ;  /* 0x000000640b00720c */ /* 0x000fda0000f86670 */
[----:B------:R-:W-:Y:S05]  /*48d0*/  @P4 BRA `(.L_x_1419) ;  /* 0x0000000c00084947 */ /* 0x000fea0003800000 */
[----:B----4-:R-:W4:Y:S01]  /*48e0*/  LDL R13, [R1+0x58] ;  /* 0x00005800010d7983 */ /* 0x010f220000100800 */
[----:B------:R-:W-:Y:S01]  /*48f0*/  SEL R106, R89, R106, !P0 ;  /* 0x0000006a596a7207 */ /* 0x000fe20004000000 */
[----:B------:R-:W-:Y:S01]  /*4900*/  VIADD R14, R204, 0x40 ;  /* 0x00000040cc0e7836 */ /* 0x000fe20000000000 */
[----:B0-----:R-:W-:Y:S01]  /*4910*/  LEA R40, P4, R68, R102, 0x1 ;  /* 0x0000006644287211 */ /* 0x001fe200078808ff */
[----:B------:R-:W-:Y:S01]  /*4920*/  VIADD R12, R204, 0x40 ;  /* 0x00000040cc0c7836 */ /* 0x000fe20000000000 */
[----:B------:R-:W-:Y:S01]  /*4930*/  SHF.R.S32.HI R11, RZ, 0x1f, R106 ;  /* 0x0000001fff0b7819 */ /* 0x000fe2000001146a */
[----:B------:R-:W-:Y:S01]  /*4940*/  IMAD.SHL.U32 R14, R14, 0x40, RZ ;  /* 0x000000400e0e7824 */ /* 0x000fe200078e00ff */
[----:B------:R-:W-:Y:S01]  /*4950*/  BSSY B1, `(.L_x_1435) ;  /* 0x000006e000017945 */ /* 0x000fe20003800000 */
[----:B------:R-:W-:Y:S01]  /*4960*/  IMAD.SHL.U32 R12, R12, 0x40, RZ ;  /* 0x000000400c0c7824 */ /* 0x000fe200078e00ff */
[----:B------:R-:W-:Y:S02]  /*4970*/  LEA.HI R106, R11, R106, RZ, 0x4 ;  /* 0x0000006a0b6a7211 */ /* 0x000fe400078f20ff */
[----:B------:R-:W-:-:S02]  /*4980*/  LOP3.LUT R14, R14, 0x1c0, RZ, 0xc0, !PT ;  /* 0x000001c00e0e7812 */ /* 0x000fc400078ec0ff */
[----:B------:R-:W-:Y:S02]  /*4990*/  LEA.HI.SX32 R11, R106, R69, 0x1c ;  /* 0x000000456a0b7211 */ /* 0x000fe400078fe2ff */
[----:B------:R-:W-:Y:S02]  /*49a0*/  LOP3.LUT R12, R12, 0x1c0, RZ, 0xc0, !PT ;  /* 0x000001c00c0c7812 */ /* 0x000fe400078ec0ff */
[----:B------:R-:W-:Y:S01]  /*49b0*/  SHF.R.U32.HI R14, RZ, 0x3, R14 ;  /* 0x00000003ff0e7819 */ /* 0x000fe2000001160e */
[----:B------:R-:W-:Y:S01]  /*49c0*/  IMAD.SHL.U32 R11, R11, 0x8, RZ ;  /* 0x000000080b0b7824 */ /* 0x000fe200078e00ff */
[----:B------:R-:W-:-:S04]  /*49d0*/  LEA.HI.X R41, R68, R103, R32, 0x1, P4 ;  /* 0x0000006744297211 */ /* 0x000fc800020f0c20 */
        /* <DEDUP_REMOVED lines=8> */
[----:B------:R-:W4:Y:S01]  /*4a60*/  LDS.128 R36, [R36+0x1c400] ;  /* 0x01c4000024247984 */ /* 0x000f220000000c00 */
[----:B------:R-:W-:Y:S05]  /*4a70*/  @P2 BRA `(.L_x_1436) ;  /* 0x00000004006c2947 */ /* 0x000fea0003800000 */
[----:B------:R-:W-:Y:S01]  /*4a80*/  SHF.R.U32.HI R106, RZ, 0x10, R45 ;  /* 0x00000010ff6a7819 */ /* 0x000fe2000001162d */
[----:B0-----:R-:W-:Y:S01]  /*4a90*/  IMAD.U32 R43, R13, 0x10000, RZ ;  /* 0x000100000d2b7824 */ /* 0x001fe200078e00ff */
[----:B------:R-:W-:Y:S02]  /*4aa0*/  SHF.R.U32.HI R56, RZ, 0x10, R49 ;  /* 0x00000010ff387819 */ /* 0x000fe40000011631 */
[----:B------:R-:W-:Y:S02]  /*4ab0*/  PRMT R109, R109, 0x5410, R106 ;  /* 0x000054106d6d7816 */ /* 0x000fe4000000006a */
[----:B------:R-:W-:Y:S02]  /*4ac0*/  PRMT R113, R113, 0x5410, R56 ;  /* 0x0000541071717816 */ /* 0x000fe40000000038 */
[----:B------:R-:W-:Y:S02]  /*4ad0*/  SHF.R.U32.HI R92, RZ, 0x10, R51 ;  /* 0x00000010ff5c7819 */ /* 0x000fe40000011633 */
[--C-:B---3--:R-:W-:Y:S01]  /*4ae0*/  SHF.R.U64 R94, R46, 0x10, R47.reuse ;  /* 0x000000102e5e7819 */ /* 0x108fe2000000122f */
[----:B------:R-:W-:Y:S01]  /*4af0*/  IMAD.U32 R56, R113, 0x10000, RZ ;  /* 0x0001000071387824 */ /* 0x000fe200078e00ff */
[----:B------:R-:W-:Y:S01]  /*4b00*/  SHF.R.U32.HI R58, RZ, 0x10, R47 ;  /* 0x00000010ff3a7819 */ /* 0x000fe2000001162f */
[----:B----4-:R-:W-:Y:S01]  /*4b10*/  IMAD.U32 R47, R37, 0x10000, RZ ;  /* 0x00010000252f7824 */ /* 0x010fe200078e00ff */
[----:B------:R-:W-:Y:S01]  /*4b20*/  SHF.R.U64 R57, R50, 0x10, R51 ;  /* 0x0000001032397819 */ /* 0x000fe20000001233 */
[----:B------:R-:W-:Y:S01]  /*4b30*/  IMAD.U32 R50, R109, 0x10000, RZ ;  /* 0x000100006d327824 */ /* 0x000fe200078e00ff */
[----:B------:R-:W-:-:S02]  /*4b40*/  PRMT R111, R111, 0x5410, R92 ;  /* 0x000054106f6f7816 */ /* 0x000fc4000000005c */
[----:B------:R-:W-:Y:S01]  /*4b50*/  SHF.R.U64 R59, R48, 0x10, R49 ;  /* 0x00000010303b7819 */ /* 0x000fe20000001231 */
[----:B------:R-:W-:Y:S01]  /*4b60*/  FMUL.FTZ R92, R47, R50 ;  /* 0x000000322f5c7220 */ /* 0x000fe20000410000 */
[----:B------:R-:W-:Y:S01]  /*4b70*/  LOP3.LUT R48, R37, 0xffff0000, RZ, 0xc0, !PT ;  /* 0xffff000025307812 */ /* 0x000fe200078ec0ff */
[----:B------:R-:W-:Y:S01]  /*4b80*/  IMAD.U32 R49, R39, 0x10000, RZ ;  /* 0x0001000027317824 */ /* 0x000fe200078e00ff */
[----:B------:R-:W-:Y:S01]  /*4b90*/  PRMT R107, R107, 0x5410, R58 ;  /* 0x000054106b6b7816 */ /* 0x000fe2000000003a */
[----:B------:R-:W-:Y:S01]  /*4ba0*/  FMUL.FTZ R58, R47, R56 ;  /* 0x000000382f3a7220 */ /* 0x000fe20000410000 */
[----:B------:R-:W-:Y:S01]  /*4bb0*/  LOP3.LUT R113, R113, 0xffff0000, RZ, 0xc0, !PT ;  /* 0xffff000071717812 */ /* 0x000fe200078ec0ff */
[----:B------:R-:W-:Y:S01]  /*4bc0*/  IMAD.U32 R47, R111, 0x10000, RZ ;  /* 0x000100006f2f7824 */ /* 0x000fe200078e00ff */
[----:B------:R-:W-:Y:S01]  /*4bd0*/  LOP3.LUT R109, R109, 0xffff0000, RZ, 0xc0, !PT ;  /* 0xffff00006d6d7812 */ /* 0x000fe200078ec0ff */
[----:B------:R-:W-:Y:S01]  /*4be0*/  FFMA.FTZ R58, R43, R50, -R58 ;  /* 0x000000322b3a7223 */ /* 0x000fe2000001083a */
[----:B------:R-:W-:Y:S01]  /*4bf0*/  SHF.R.U64 R93, R44, 0x10, R45 ;  /* 0x000000102c5d7819 */ /* 0x000fe2000000122d */
[----:B------:R-:W-:Y:S01]  /*4c00*/  FMUL.FTZ R51, R48, R113 ;  /* 0x0000007130337220 */ /* 0x000fe20000410000 */
[----:B------:R-:W-:Y:S01]  /*4c10*/  LOP3.LUT R44, R13, 0xffff0000, RZ, 0xc0, !PT ;  /* 0xffff00000d2c7812 */ /* 0x000fe200078ec0ff */
[----:B------:R-:W-:Y:S01]  /*4c20*/  FFMA.FTZ R92, R43, R56, R92 ;  /* 0x000000382b5c7223 */ /* 0x000fe2000001005c */
[----:B------:R-:W-:Y:S01]  /*4c30*/  PRMT R110, R110, 0x5410, R57 ;  /* 0x000054106e6e7816 */ /* 0x000fe20000000039 */
[----:B------:R-:W-:Y:S01]  /*4c40*/  FMUL.FTZ R57, R48, R109 ;  /* 0x0000006d30397220 */ /* 0x000fe20000410000 */
[C---:B------:R-:W-:Y:S01]  /*4c50*/  IMAD.U32 R45, R36.reuse, 0x10000, RZ ;  /* 0x00010000242d7824 */ /* 0x040fe200078e00ff */
[----:B------:R-:W-:Y:S01]  /*4c60*/  LOP3.LUT R46, R36, 0xffff0000, RZ, 0xc0, !PT ;  /* 0xffff0000242e7812 */ /* 0x000fe200078ec0ff */
[----:B------:R-:W-:Y:S01]  /*4c70*/  IMAD.U32 R43, R107, 0x10000, RZ ;  /* 0x000100006b2b7824 */ /* 0x000fe200078e00ff */
[----:B------:R-:W-:Y:S01]  /*4c80*/  PRMT R112, R112, 0x5410, R59 ;  /* 0x0000541070707816 */ /* 0x000fe2000000003b */
[----:B------:R-:W-:-:S02]  /*4c90*/  IMAD.U32 R36, R15, 0x10000, RZ ;  /* 0x000100000f247824 */ /* 0x000fc400078e00ff */
[----:B------:R-:W-:Y:S01]  /*4ca0*/  FMUL.FTZ R59, R49, R47 ;  /* 0x0000002f313b7220 */ /* 0x000fe20000410000 */
[C---:B------:R-:W-:Y:S01]  /*4cb0*/  FFMA.FTZ R51, R44.reuse, R109, -R51 ;  /* 0x0000006d2c337223 */ /* 0x040fe20000010833 */
[----:B------:R-:W-:Y:S01]  /*4cc0*/  FFMA.FTZ R57, R44, R113, R57 ;  /* 0x000000712c397223 */ /* 0x000fe20000010039 */
[----:B------:R-:W-:Y:S01]  /*4cd0*/  LOP3.LUT R39, R39, 0xffff0000, RZ, 0xc0, !PT ;  /* 0xffff000027277812 */ /* 0x000fe200078ec0ff */
[-C--:B------:R-:W-:Y:S01]  /*4ce0*/  FMUL.FTZ R50, R49, R43.reuse ;  /* 0x0000002b31327220 */ /* 0x080fe20000410000 */
[----:B------:R-:W-:Y:S01]  /*4cf0*/  LOP3.LUT R48, R111, 0xffff0000, RZ, 0xc0, !PT ;  /* 0xffff00006f307812 */ /* 0x000fe200078ec0ff */
[----:B------:R-:W-:Y:S01]  /*4d00*/  FFMA.FTZ R59, R36, R43, -R59 ;  /* 0x0000002b243b7223 */ /* 0x000fe2000001083b */
[----:B------:R-:W-:Y:S01]  /*4d10*/  LOP3.LUT R44, R107, 0xffff0000, RZ, 0xc0, !PT ;  /* 0xffff00006b2c7812 */ /* 0x000fe200078ec0ff */
[----:B------:R-:W-:Y:S01]  /*4d20*/  IMAD.U32 R43, R112, 0x10000, RZ ;  /* 0x00010000702b7824 */ /* 0x000fe200078e00ff */
[----:B------:R-:W-:Y:S01]  /*4d30*/  PRMT R108, R108, 0x5410, R93 ;  /* 0x000054106c6c7816 */ /* 0x000fe2000000005d */
[----:B------:R-:W-:Y:S01]  /*4d40*/  FFMA.FTZ R47, R36, R47, R50 ;  /* 0x0000002f242f7223 */ /* 0x000fe20000010032 */
[----:B------:R-:W-:Y:S01]  /*4d50*/  LOP3.LUT R37, R15, 0xffff0000, RZ, 0xc0, !PT ;  /* 0xffff00000f257812 */ /* 0x000fe200078ec0ff */
[----:B------:R-:W-:Y:S01]  /*4d60*/  FMUL.FTZ R50, R39, R48 ;  /* 0x0000003027327220 */ /* 0x000fe20000410000 */
[----:B------:R-:W-:Y:S01]  /*4d70*/  PRMT R105, R105, 0x5410, R94 ;  /* 0x0000541069697816 */ /* 0x000fe2000000005e */
[----:B------:R-:W-:Y:S01]  /*4d80*/  FMUL.FTZ R94, R39, R44 ;  /* 0x0000002c275e7220 */ /* 0x000fe20000410000 */
[----:B------:R-:W-:Y:S01]  /*4d90*/  SHF.L.U32 R42, R12, 0x10, RZ ;  /* 0x000000100c2a7819 */ /* 0x000fe200000006ff */
[----:B------:R-:W-:-:S02]  /*4da0*/  IMAD.U32 R36, R108, 0x10000, RZ ;  /* 0x000100006c247824 */ /* 0x000fc400078e00ff */
[-C--:B------:R-:W-:Y:S01]  /*4db0*/  FMUL.FTZ R39, R45, R43.reuse ;  /* 0x0000002b2d277220 */ /* 0x080fe20000410000 */
[----:B------:R-:W-:Y:S01]  /*4dc0*/  LOP3.LUT R112, R112, 0xffff0000, RZ, 0xc0, !PT ;  /* 0xffff000070707812 */ /* 0x000fe200078ec0ff */
[----:B------:R-:W-:Y:S01]  /*4dd0*/  FFMA.FTZ R56, R37, R44, -R50 ;  /* 0x0000002c25387223 */ /* 0x000fe20000010832 */
[----:B------:R-:W-:Y:S02]  /*4de0*/  IMAD.U32 R15, R38, 0x10000, RZ ;  /* 0x00010000260f7824 */ /* 0x000fe400078e00ff */
[----:B------:R-:W-:Y:S01]  /*4df0*/  FMUL.FTZ R50, R45, R36 ;  /* 0x000000242d327220 */ /* 0x000fe20000410000 */
[----:B------:R-:W-:Y:S01]  /*4e00*/  FFMA.FTZ R94, R37, R48, R94 ;  /* 0x00000030255e7223 */ /* 0x000fe2000001005e */
[----:B------:R-:W-:Y:S01]  /*4e10*/  FFMA.FTZ R44, R42, R36, -R39 ;  /* 0x000000242a2c7223 */ /* 0x000fe20000010827 */
[----:B------:R-:W-:Y:S01]  /*4e20*/  LOP3.LUT R38, R38, 0xffff0000, RZ, 0xc0, !PT ;  /* 0xffff000026267812 */ /* 0x000fe200078ec0ff */
[C---:B------:R-:W-:Y:S01]  /*4e30*/  IMAD.U32 R37, R110.reuse, 0x10000, RZ ;  /* 0x000100006e257824 */ /* 0x040fe200078e00ff */
[----:B------:R-:W-:Y:S01]  /*4e40*/  LOP3.LUT R39, R110, 0xffff0000, RZ, 0xc0, !PT ;  /* 0xffff00006e277812 */ /* 0x000fe200078ec0ff */
[C---:B------:R-:W-:Y:S01]  /*4e50*/  IMAD.U32 R36, R105.reuse, 0x10000, RZ ;  /* 0x0001000069247824 */ /* 0x040fe200078e00ff */
[----:B------:R-:W-:Y:S01]  /*4e60*/  LOP3.LUT R13, R12, 0xffff0000, RZ, 0xc0, !PT ;  /* 0xffff00000c0d7812 */ /* 0x000fe200078ec0ff */
[----:B------:R-:W-:Y:S01]  /*4e70*/  FMUL.FTZ R48, R46, R112 ;  /* 0x000000702e307220 */ /* 0x000fe20000410000 */
[----:B------:R-:W-:Y:S01]  /*4e80*/  LOP3.LUT R108, R108, 0xffff0000, RZ, 0xc0, !PT ;  /* 0xffff00006c6c7812 */ /* 0x000fe200078ec0ff */
[----:B------:R-:W-:Y:S01]  /*4e90*/  FFMA.FTZ R50, R42, R43, R50 ;  /* 0x0000002b2a327223 */ /* 0x000fe20000010032 */
[----:B------:R-:W-:Y:S01]  /*4ea0*/  LOP3.LUT R105, R105, 0xffff0000, RZ, 0xc0, !PT ;  /* 0xffff000069697812 */ /* 0x000fe200078ec0ff */
[----:B------:R-:W-:-:S02]  /*4eb0*/  IMAD.U32 R12, R14, 0x10000, RZ ;  /* 0x000100000e0c7824 */ /* 0x000fc400078e00ff */
[C---:B------:R-:W-:Y:S01]  /*4ec0*/  FMUL.FTZ R45, R15.reuse, R37 ;  /* 0x000000250f2d7220 */ /* 0x040fe20000410000 */
[----:B------:R-:W-:Y:S01]  /*4ed0*/  FMUL.FTZ R42, R15, R36 ;  /* 0x000000240f2a7220 */ /* 0x000fe20000410000 */
[----:B------:R-:W-:Y:S01]  /*4ee0*/  LOP3.LUT R14, R14, 0xffff0000, RZ, 0xc0, !PT ;  /* 0xffff00000e0e7812 */ /* 0x000fe200078ec0ff */
[----:B------:R-:W-:Y:S01]  /*4ef0*/  FMUL.FTZ R15, R38, R39 ;  /* 0x00000027260f7220 */ /* 0x000fe20000410000 */
[-C--:B------:R-:W-:Y:S01]  /*4f00*/  FMUL.FTZ R46, R46, R108.reuse ;  /* 0x0000006c2e2e7220 */ /* 0x080fe20000410000 */
[C---:B------:R-:W-:Y:S01]  /*4f10*/  FFMA.FTZ R43, R13.reuse, R108, -R48 ;  /* 0x0000006c0d2b7223 */ /* 0x040fe20000010830 */
[----:B------:R-:W-:Y:S01]  /*4f20*/  FMUL.FTZ R38, R38, R105 ;  /* 0x0000006926267220 */ /* 0x000fe20000410000 */
[C---:B------:R-:W-:Y:S01]  /*4f30*/  FFMA.FTZ R45, R12.reuse, R36, -R45 ;  /* 0x000000240c2d7223 */ /* 0x040fe2000001082d */
[----:B------:R-:W-:Y:S01]  /*4f40*/  FFMA.FTZ R42, R12, R37, R42 ;  /* 0x000000250c2a7223 */ /* 0x000fe2000001002a */
[----:B------:R-:W-:Y:S01]  /*4f50*/  FFMA.FTZ R13, R13, R112, R46 ;  /* 0x000000700d0d7223 */ /* 0x000fe2000001002e */
[C---:B------:R-:W-:Y:S01]  /*4f60*/  FFMA.FTZ R12, R14.reuse, R105, -R15 ;  /* 0x000000690e0c7223 */ /* 0x040fe2000001080f */
[----:B------:R-:W-:Y:S01]  /*4f70*/  FFMA.FTZ R39, R14, R39, R38 ;  /* 0x000000270e277223 */ /* 0x000fe20000010026 */
[----:B------:R-:W-:-:S02]  /*4f80*/  F2FP.BF16.F32.PACK_AB R51, R51, R58 ;  /* 0x0000003a3333723e */ /* 0x000fc400000010ff */
        /* <DEDUP_REMOVED lines=8> */
[----:B------:R-:W-:-:S02]  /*5010*/  F2FP.BF16.F32.PACK_AB R15, R56, R59 ;  /* 0x0000003b380f723e */ /* 0x000fc400000010ff */
[----:B------:R-:W-:-:S07]  /*5020*/  F2FP.BF16.F32.PACK_AB R37, R57, R92 ;  /* 0x0000005c3925723e */ /* 0x000fce00000010ff */
.L_x_1436:
[----:B------:R-:W-:Y:S05]  /*5030*/  BSYNC B1 ;  /* 0x0000000000017941 */ /* 0x000fea0003800000 */
.L_x_1435:
[----:B------:R-:W-:Y:S01]  /*5040*/  ISETP.GE.AND P2, PT, R11, R104, PT ;  /* 0x000000680b00720c */ /* 0x000fe20003f46270 */
[----:B0-----:R0:W-:Y:S02]  /*5050*/  ST.E.128 desc[UR60][R40.64], R12 ;  /* 0x0000000c28007985 */ /* 0x0011e4000c101d3c */
[----:B0-----:R-:W-:Y:S02]  /*5060*/  IMAD.MOV.U32 R12, RZ, RZ, R102 ;  /* 0x000000ffff0c7224 */ /* 0x001fe400078e0066 */
[----:B------:R-:W-:-:S08]  /*5070*/  IMAD.MOV.U32 R13, RZ, RZ, R103 ;  /* 0x000000ffff0d7224 */ /* 0x000fd000078e0067 */
[----:B------:R-:W-:Y:S05]  /*5080*/  @P2 BRA `(.L_x_1419) ;  /* 0x00000004001c2947 */ /* 0x000fea0003800000 */
[----:B------:R-:W-:-:S05]  /*5090*/  IMAD.WIDE R12, R11, 0x2, R12 ;  /* 0x000000020b0c7825 */ /* 0x000fca00078e020c */
[----:B----4-:R0:W-:Y:S01]  /*50a0*/  ST.E.128 desc[UR60][R12.64], R36 ;  /* 0x000000240c007985 */ /* 0x0101e2000c101d3c */
[----:B------:R-:W-:Y:S05]  /*50b0*/  BRA `(.L_x_1419) ;  /* 0x0000000400107947 */ /* 0x000fea0003800000 */
.L_x_1400:
[----:B------:R-:W-:-:S13]  /*50c0*/  ISETP.NE.AND P3, PT, R209, 0x3, PT ;  /* 0x00000003d100780c */ /* 0x000fda0003f65270 */
[----:B------:R-:W-:Y:S05]  /*50d0*/  @!P3 BRA `(.L_x_1437) ;  /* 0x000000000004b947 */ /* 0x000fea0003800000 */
[----:B------:R-:W-:Y:S01]  /*50e0*/  BPT.TRAP 0x1 ;  /* 0x000000040000795c */ /* 0x000fe20000300000 */
.L_x_1437:
[----:B------:R-:W-:Y:S01]  /*50f0*/  IMAD R4, R18, 0x8, R19 ;  /* 0x0000000812047824 */ /* 0x000fe200078e0213 */
[----:B------:R-:W-:Y:S01]  /*5100*/  SHF.L.U32 R101, R207, 0x1f, RZ ;  /* 0x0000001fcf657819 */ /* 0x000fe200000006ff */
[----:B------:R-:W-:Y:S01]  /*5110*/  BSSY B1, `(.L_x_1438) ;  /* 0x0000004000017945 */ /* 0x000fe20003800000 */
[----:B------:R-:W-:Y:S02]  /*5120*/  SHF.R.S32.HI R98, RZ, 0x1f, R97 ;  /* 0x0000001fff627819 */ /* 0x000fe40000011461 */
[----:B------:R-:W0:Y:S02]  /*5130*/  SYNCS.PHASECHK.TRANS64.TRYWAIT P2, [R4+URZ+0x32490], R101 ;  /* 0x03249065040075a7 */ /* 0x000e24000804017f */
[----:B0-----:R-:W-:Y:S05]  /*5140*/  @!P2 BRA `(.L_x_1439) ;  /* 0x0000013800f4a947 */ /* 0x001fea0003800000 */
.L_x_1678:
[----:B------:R-:W-:Y:S05]  /*5150*/  BSYNC B1 ;  /* 0x0000000000017941 */ /* 0x000fea0003800000 */
.L_x_1438:
        /* <DEDUP_REMOVED lines=27> */
.L_x_1682:
        /* <DEDUP_REMOVED lines=13> */
.L_x_1442:
[----:B------:R-:W-:Y:S05]  /*53e0*/  BSYNC B1 ;  /* 0x0000000000017941 */ /* 0x000fea0003800000 */
.L_x_1441:
[----:B------:R-:W-:-:S03]  /*53f0*/  UMOV UR4, 0xffffffff ;  /* 0xffffffff00047882 */ /* 0x000fc60000000000 */
[----:B------:R-:W-:Y:S05]  /*5400*/  BRA.DIV UR4, `(.L_x_1443) ;  /* 0x0000013a04a07947 */ /* 0x000fea000b800000 */
[----:B--2-4-:R2:W4:Y:S04]  /*5410*/  SHFL.IDX PT, R37, R41, 0x1, 0x1c1f ;  /* 0x003c1f0029257f89 */ /* 0x01452800000e0000 */
[----:B---3--:R2:W3:Y:S02]  /*5420*/  SHFL.IDX PT, R14, R40, 0x1, 0x1c1f ;  /* 0x003c1f00280e7f89 */ /* 0x0084e400000e0000 */
.L_x_1686:
        /* <DEDUP_REMOVED lines=13> */
.L_x_1419:
[----:B------:R-:W-:Y:S05]  /*5500*/  BSYNC B0 ;  /* 0x0000000000007941 */ /* 0x000fea0003800000 */
.L_x_1399:
        /* <DEDUP_REMOVED lines=9> */
[----:B--2---:R2:W-:Y:S01]  /*55a0*/  BAR.SYNC.DEFER_BLOCKING R91, 0x80 ;  /* 0x0002005b0000751d */ /* 0x0045e20000010000 */
[----:B-----5:R-:W-:-:S13]  /*55b0*/  LOP3.LUT P2, RZ, R11, 0x7f, RZ, 0xc0, !PT ;  /* 0x0000007f0bff7812 */ /* 0x020fda000784c0ff */
[----:B------:R-:W-:-:S05]  /*55c0*/  @!P2 VIADD R11, R4, 0x324a0 ;  /* 0x000324a0040ba836 */ /* 0x000fca0000000000 */
[----:B------:R-:W-:-:S04]  /*55d0*/  @!P2 PRMT R11, RZ, 0x654, R11 ;  /* 0x00000654ff0ba816 */ /* 0x000fc8000000000b */
[----:B------:R2:W-:Y:S01]  /*55e0*/  @!P2 SYNCS.ARRIVE.TRANS64.RED.A1T0 RZ, [R11+URZ], RZ ;  /* 0x000000ff0bffa9a7 */ /* 0x0005e2000810043f */
[----:B------:R-:W-:Y:S05]  /*55f0*/  @!P3 BRA `(.L_x_1445) ;  /* 0x000000000004b947 */ /* 0x000fea0003800000 */
[----:B------:R-:W-:Y:S01]  /*5600*/  BPT.TRAP 0x1 ;  /* 0x000000040000795c */ /* 0x000fe20000300000 */
.L_x_1445:
[----:B------:R-:W-:Y:S05]  /*5610*/  BSYNC B0 ;  /* 0x0000000000007941 */ /* 0x000fea0003800000 */
.L_x_1444:
[----:B------:R-:W5:Y:S01]  /*5620*/  SYNCS.PHASECHK.TRANS64.TRYWAIT P3, [R4+URZ+0x324b0], R101 ;  /* 0x0324b065040075a7 */ /* 0x000f62000806017f */
[----:B------:R-:W-:Y:S04]  /*5630*/  BSSY B0, `(.L_x_1446) ;  /* 0x0000002000007945 */ /* 0x000fe80003800000 */
[----:B-----5:R-:W-:Y:S05]  /*5640*/  @!P3 BRA `(.L_x_1447) ;  /* 0x000001380058b947 */ /* 0x020fea0003800000 */
.L_x_1687:
[----:B------:R-:W-:Y:S05]  /*5650*/  BSYNC B0 ;  /* 0x0000000000007941 */ /* 0x000fea0003800000 */
.L_x_1446:
        /* <DEDUP_REMOVED lines=18> */
[----:B------:R-:W-:Y:S01]  /*5780*/  LEA R44, P3, R12, UR4, 0x1 ;  /* 0x000000040c2c7c11 */ /* 0x000fe2000f8608ff */
[----:B------:R-:W-:-:S03]  /*5790*/  IMAD R11, R18, 0x6000, R75 ;  /* 0x00006000120b7824 */ /* 0x000fc600078e024b */
[----:B------:R-:W-:Y:S01]  /*57a0*/  LEA.HI.X R45, R12, UR5, R13, 0x1, P3 ;  /* 0x000000050c2d7c11 */ /* 0x000fe200098f0c0d */
[----:B------:R-:W-:Y:S01]  /*57b0*/  IMAD.IADD R13, R78, 0x1, R11 ;  /* 0x000000014e0d7824 */ /* 0x000fe200078e020b */
[----:B------:R-:W-:Y:S01]  /*57c0*/  ISETP.GE.AND P3, PT, R100, 0x1, PT ;  /* 0x000000016400780c */ /* 0x000fe20003f66270 */
[----:B------:R0:W2:Y:S01]  /*57d0*/  SHFL.IDX PT, R49, R44, RZ, 0x1c1f ;  /* 0x001c1fff2c317589 */ /* 0x0000a200000e0000 */
[--C-:B------:R-:W-:Y:S02]  /*57e0*/  IMAD R42, R11, 0x2, R24.reuse ;  /* 0x000000020b2a7824 */ /* 0x100fe400078e0218 */
[----:B------:R-:W-:Y:S01]  /*57f0*/  IMAD R11, R13, 0x2, R24 ;  /* 0x000000020d0b7824 */ /* 0x000fe200078e0218 */
[----:B------:R0:W3:Y:S08]  /*5800*/  SHFL.IDX PT, R47, R45, RZ, 0x1c1f ;  /* 0x001c1fff2d2f7589 */ /* 0x0000f000000e0000 */
[----:B0-----:R-:W-:Y:S05]  /*5810*/  @!P3 BRA `(.L_x_1449) ;  /* 0x0000000000a4b947 */ /* 0x001fea0003800000 */
[----:B------:R-:W-:Y:S02]  /*5820*/  ISETP.NE.AND P5, PT, R20, RZ, PT ;  /* 0x000000ff1400720c */ /* 0x000fe40003fa5270 */
[----:B------:R-:W-:Y:S02]  /*5830*/  ISETP.NE.AND P4, PT, R10, RZ, PT ;  /* 0x000000ff0a00720c */ /* 0x000fe40003f85270 */
[----:B------:R-:W-:-:S09]  /*5840*/  PRMT R43, R87, 0x8880, RZ ;  /* 0x00008880572b7816 */ /* 0x000fd200000000ff */
[----:B------:R-:W0:Y:S01]  /*5850*/  @P5 LDS.128 R12, [R42] ;  /* 0x000000002a0c5984 */ /* 0x000e220000000c00 */
[----:B-12---:R-:W-:-:S04]  /*5860*/  @P5 LEA R40, P3, R16, R49, 0x1 ;  /* 0x0000003110285211 */ /* 0x006fc800078608ff */
        /* <DEDUP_REMOVED lines=36> */
.L_x_1449:
[----:B------:R-:W-:Y:S05]  /*5ab0*/  BSYNC B0 ;  /* 0x0000000000007941 */ /* 0x000fea0003800000 */
.L_x_1448:
[----:B------:R-:W-:Y:S01]  /*5ac0*/  ISETP.GE.AND P3, PT, R100, 0x41, PT ;  /* 0x000000416400780c */ /* 0x000fe20003f66270 */
[----:B------:R-:W4:Y:S01]  /*5ad0*/  SHFL.IDX PT, R45, R45, 0x1, 0x1c1f ;  /* 0x003c1f002d2d7f89 */ /* 0x000f2200000e0000 */
[----:B------:R-:W-:Y:S03]  /*5ae0*/  BSSY B0, `(.L_x_1450) ;  /* 0x000002c000007945 */ /* 0x000fe60003800000 */
[----:B------:R0:W0:Y:S08]  /*5af0*/  SHFL.IDX PT, R43, R44, 0x1, 0x1c1f ;  /* 0x003c1f002c2b7f89 */ /* 0x00003000000e0000 */
[----:B------:R-:W-:Y:S05]  /*5b00*/  @!P3 BRA `(.L_x_1451) ;  /* 0x0000000000a4b947 */ /* 0x000fea0003800000 */
[----:B------:R-:W-:Y:S02]  /*5b10*/  ISETP.NE.AND P5, PT, R20, RZ, PT ;  /* 0x000000ff1400720c */ /* 0x000fe40003fa5270 */
[----:B------:R-:W-:Y:S02]  /*5b20*/  ISETP.NE.AND P4, PT, R10, RZ, PT ;  /* 0x000000ff0a00720c */ /* 0x000fe40003f85270 */
[----:B0-----:R-:W-:-:S09]  /*5b30*/  PRMT R44, R87, 0x8880, RZ ;  /* 0x00008880572c7816 */ /* 0x001fd200000000ff */
[----:B------:R-:W0:Y:S01]  /*5b40*/  @P5 LDS.128 R12, [R42+0x2000] ;  /* 0x002000002a0c5984 */ /* 0x000e220000000c00 */
[----:B-1----:R-:W-:-:S04]  /*5b50*/  @P5 LEA R40, P3, R16, R43, 0x1 ;  /* 0x0000002b10285211 */ /* 0x002fc800078608ff */
[----:B----4-:R-:W-:Y:S02]  /*5b60*/  @P5 LEA.HI.X R41, R16, R45, R17, 0x1, P3 ;  /* 0x0000002d10295211 */ /* 0x010fe400018f0c11 */
[----:B------:R-:W-:-:S04]  /*5b70*/  @P4 LEA R38, P3, R2, R43, 0x1 ;  /* 0x0000002b02264211 */ /* 0x000fc800078608ff */
[----:B------:R-:W-:Y:S02]  /*5b80*/  @P4 LEA.HI.X R39, R2, R45, R206, 0x1, P3 ;  /* 0x0000002d02274211 */ /* 0x000fe400018f0cce */
[----:B------:R-:W-:-:S13]  /*5b90*/  ISETP.NE.AND P3, PT, R9, RZ, PT ;  /* 0x000000ff0900720c */ /* 0x000fda0003f65270 */
[----:B------:R-:W-:-:S04]  /*5ba0*/  @P3 LEA R36, P6, R213, R43, 0x1 ;  /* 0x0000002bd5243211 */ /* 0x000fc800078c08ff */
[----:B------:R-:W-:Y:S01]  /*5bb0*/  @P3 LEA.HI.X R37, R213, R45, R222, 0x1, P6 ;  /* 0x0000002dd5253211 */ /* 0x000fe200030f0cde */
[----:B0-----:R0:W-:Y:S01]  /*5bc0*/  @P5 ST.E.128 desc[UR60][R40.64], R12 ;  /* 0x0000000c28005985 */ /* 0x0011e2000c101d3c */
        /* <DEDUP_REMOVED lines=29> */
.L_x_1451:
[----:B------:R-:W-:Y:S05]  /*5da0*/  BSYNC B0 ;  /* 0x0000000000007941 */ /* 0x000fea0003800000 */
.L_x_1450:
[----:B------:R-:W-:Y:S01]  /*5db0*/  @!PT LDS RZ, [RZ] ;  /* 0x00000000fffff984 */ /* 0x000fe20000000800 */
[----:B------:R-:W-:Y:S01]  /*5dc0*/  @!PT LDS RZ, [RZ] ;  /* 0x00000000fffff984 */ /* 0x000fe20000000800 */
[----:B------:R-:W-:Y:S01]  /*5dd0*/  @!PT LDS RZ, [RZ] ;  /* 0x00000000fffff984 */ /* 0x000fe20000000800 */
[----:B------:R-:W-:Y:S01]  /*5de0*/  @!PT LDS RZ, [RZ] ;  /* 0x00000000fffff984 */ /* 0x000fe20000000800 */
[----:B------:R5:W-:Y:S06]  /*5df0*/  MEMBAR.ALL.CTA ;  /* 0x0000000000007992 */ /* 0x000bec0000008000 */
[----:B-----5:R-:W5:Y:S01]  /*5e00*/  FENCE.VIEW.ASYNC.S ;  /* 0x00000000000073c6 */ /* 0x020f620000000000 */
[----:B-1----:R-:W-:Y:S01]  /*5e10*/  @!P2 VIADD R4, R4, 0x324c0 ;  /* 0x000324c00404a836 */ /* 0x002fe20000000000 */
[----:B-----5:R1:W-:Y:S01]  /*5e20*/  BAR.SYNC.DEFER_BLOCKING R91, 0x80 ;  /* 0x0002005b0000751d */ /* 0x0203e20000010000 */
[----:B------:R-:W-:Y:S01]  /*5e30*/  ISETP.NE.AND P3, PT, R0, RZ, PT ;  /* 0x000000ff0000720c */ /* 0x000fe20003f65270 */
[----:B------:R-:W-:-:S02]  /*5e40*/  VIADD R18, R18, 0x1 ;  /* 0x0000000112127836 */ /* 0x000fc40000000000 */
[----:B------:R-:W-:-:S04]  /*5e50*/  @!P2 PRMT R4, RZ, 0x654, R4 ;  /* 0x00000654ff04a816 */ /* 0x000fc80000000004 */
[----:B------:R1:W-:Y:S01]  /*5e60*/  @!P2 SYNCS.ARRIVE.TRANS64.RED.A1T0 RZ, [R4+URZ], RZ ;  /* 0x000000ff04ffa9a7 */ /* 0x0003e2000810043f */
[----:B------:R-:W-:-:S04]  /*5e70*/  ISETP.NE.AND P2, PT, R18, 0x2, PT ;  /* 0x000000021200780c */ /* 0x000fc80003f45270 */
[----:B------:R-:W-:Y:S02]  /*5e80*/  SEL R0, RZ, 0x1, P2 ;  /* 0x00000001ff007807 */ /* 0x000fe40001000000 */
[----:B------:R-:W-:Y:S02]  /*5e90*/  SEL R18, R18, RZ, P2 ;  /* 0x000000ff12127207 */ /* 0x000fe40001000000 */
[----:B------:R-:W-:Y:S01]  /*5ea0*/  LOP3.LUT R207, R207, R0, RZ, 0x3c, !PT ;  /* 0x00000000cfcf7212 */ /* 0x000fe200078e3cff */
[----:B-1----:R-:W-:Y:S06]  /*5eb0*/  @P3 BRA `(.L_x_1452) ;  /* 0xffffffc000cc3947 */ /* 0x002fec000383ffff */
[----:B------:R-:W1:Y:S01]  /*5ec0*/  S2R R11, SR_TID.X ;  /* 0x00000000000b7919 */ /* 0x000e620000002100 */
[----:B------:R-:W-:Y:S02]  /*5ed0*/  PLOP3.LUT P0, PT, PT, PT, PT, 0x8, 0x0 ;  /* 0x000000000000781c */ /* 0x000fe40003f0e170 */
[----:B-1----:R-:W-:-:S04]  /*5ee0*/  SHF.R.U32.HI R11, RZ, 0x7, R11 ;  /* 0x00000007ff0b7819 */ /* 0x002fc8000001160b */
[----:B------:R-:W-:-:S13]  /*5ef0*/  ISETP.NE.AND P3, PT, R11, 0x1, PT ;  /* 0x000000010b00780c */ /* 0x000fda0003f65270 */
[----:B------:R-:W-:Y:S06]  /*5f00*/  @!P3 BAR.ARV 0x9, 0x100 ;  /* 0x024400000000bb1d */ /* 0x000fec0000002000 */
.L_x_1394:
[----:B------:R-:W-:Y:S02]  /*5f10*/  ISETP.GE.AND P2, PT, R188, 0x1, PT ;  /* 0x00000001bc00780c */ /* 0x000fe40003f46270 */
[----:B------:R-:W-:Y:S02]  /*5f20*/  CS2R R4, SRZ ;  /* 0x0000000000047805 */ /* 0x000fe4000001ff00 */
[----:B------:R-:W-:Y:S01]  /*5f30*/  PLOP3.LUT P1, PT, PT, PT, PT, 0x80, 0x0 ;  /* 0x000000000000781c */ /* 0x000fe20003f2f070 */
[----:B------:R-:W-:Y:S01]  /*5f40*/  IMAD.MOV.U32 R0, RZ, RZ, RZ ;  /* 0x000000ffff007224 */ /* 0x000fe200078e00ff */
[----:B------:R-:W-:Y:S01]  /*5f50*/  CS2R R148, SRZ ;  /* 0x0000000000947805 */ /* 0x000fe2000001ff00 */
[----:B------:R-:W-:Y:S01]  /*5f60*/  IMAD.MOV.U32 R3, RZ, RZ, RZ ;  /* 0x000000ffff037224 */ /* 0x000fe200078e00ff */
        /* <DEDUP_REMOVED lines=29> */
[----:B------:R-:W-:Y:S01]  /*6140*/  CS2R R166, SRZ ;  /* 0x0000000000a67805 */ /* 0x000fe2000001ff00 */
[----:B------:R-:W-:Y:S01]  /*6150*/  IMAD.MOV.U32 R186, RZ, RZ, RZ ;  /* 0x000000ffffba7224 */ /* 0x000fe200078e00ff */
[----:B------:R-:W-:Y:S01]  /*6160*/  CS2R R184, SRZ ;  /* 0x0000000000b87805 */ /* 0x000fe2000001ff00 */
[----:B------:R-:W-:Y:S01]  /*6170*/  IMAD.MOV.U32 R91, RZ, RZ, RZ ;  /* 0x000000ffff5b7224 */ /* 0x000fe200078e00ff */
        /* <DEDUP_REMOVED lines=25> */
[----:B0-----:R-:W-:Y:S01]  /*6310*/  CS2R R14, SRZ ;  /* 0x00000000000e7805 */ /* 0x001fe2000001ff00 */
[----:B------:R-:W-:Y:S01]  /*6320*/  IMAD.MOV.U32 R46, RZ, RZ, RZ ;  /* 0x000000ffff2e7224 */ /* 0x000fe200078e00ff */
[----:B------:R-:W-:Y:S01]  /*6330*/  CS2R R12, SRZ ;  /* 0x00000000000c7805 */ /* 0x000fe2000001ff00 */
[----:B------:R-:W-:Y:S01]  /*6340*/  IMAD.MOV.U32 R42, RZ, RZ, RZ ;  /* 0x000000ffff2a7224 */ /* 0x000fe200078e00ff */
[----:B------:R-:W-:-:S02]  /*6350*/  CS2R R154, SRZ ;  /* 0x00000000009a7805 */ /* 0x000fc4000001ff00 */
[----:B------:R-:W-:Y:S02]  /*6360*/  CS2R R172, SRZ ;  /* 0x0000000000ac7805 */ /* 0x000fe4000001ff00 */
[----:B------:R-:W-:Y:S02]  /*6370*/  CS2R R38, SRZ ;  /* 0x0000000000267805 */ /* 0x000fe4000001ff00 */
[----:B------:R-:W-:Y:S02]  /*6380*/  CS2R R152, SRZ ;  /* 0x0000000000987805 */ /* 0x000fe4000001ff00 */
[----:B------:R-:W-:Y:S01]  /*6390*/  CS2R R170, SRZ ;  /* 0x0000000000aa7805 */ /* 0x000fe2000001ff00 */
[----:B------:R-:W-:Y:S01]  /*63a0*/  IMAD.MOV.U32 R10, RZ, RZ, RZ ;  /* 0x000000ffff0a7224 */ /* 0x000fe200078e00ff */
[----:B------:R-:W-:Y:S06]  /*63b0*/  @P0 BRA `(.L_x_1453) ;  /* 0x00000000000c0947 */ /* 0x000fec0003800000 */
[----:B------:R-:W0:Y:S01]  /*63c0*/  FENCE.VIEW.ASYNC.G ;  /* 0x00000000000073c6 */ /* 0x000e220000000100 */
[----:B------:R-:W-:Y:S05]  /*63d0*/  WARPSYNC.ALL ;  /* 0x0000000000007948 */ /* 0x000fea0003800000 */
[----:B0-----:R-:W-:Y:S06]  /*63e0*/  BAR.ARV 0xc, 0x180 ;  /* 0x0306000000007b1d */ /* 0x001fec0000002000 */
.L_x_1453:
[----:B------:R-:W-:Y:S02]  /*63f0*/  IMAD.MOV.U32 R24, RZ, RZ, RZ ;  /* 0x000000ffff187224 */ /* 0x000fe400078e00ff */
[----:B------:R-:W-:Y:S01]  /*6400*/  IMAD.MOV.U32 R169, RZ, RZ, RZ ;  /* 0x000000ffffa97224 */ /* 0x000fe200078e00ff */
        /* <DEDUP_REMOVED lines=9> */
.L_x_1690:
[----:B------:R-:W-:Y:S01]  /*64a0*/  VIADD R24, R19, 0x18400 ;  /* 0x0001840013187836 */ /* 0x000fe20000000000 */
[----:B01----:R-:W-:Y:S01]  /*64b0*/  LEA.HI R0, R14, R14, RZ, 0x1 ;  /* 0x0000000e0e007211 */ /* 0x003fe200078f08ff */
[----:B------:R-:W-:Y:S03]  /*64c0*/  BSSY B6, `(.L_x_1456) ;  /* 0x0000015000067945 */ /* 0x000fe60003800000 */
[----:B------:R-:W-:Y:S02]  /*64d0*/  LOP3.LUT P0, RZ, R24, 0x1bf, RZ, 0xc0, !PT ;  /* 0x000001bf18ff7812 */ /* 0x000fe4000780c0ff */
[----:B------:R-:W-:-:S05]  /*64e0*/  LOP3.LUT R3, R0, 0xffffe, RZ, 0xc0, !PT ;  /* 0x000ffffe00037812 */ /* 0x000fca00078ec0ff */
[----:B------:R-:W-:-:S06]  /*64f0*/  IMAD.IADD R30, R14, 0x1, -R3 ;  /* 0x000000010e1e7824 */ /* 0x000fcc00078e0a03 */
        /* <DEDUP_REMOVED lines=8> */
[----:B------:R-:W-:Y:S01]  /*6580*/  MOV R6, UR6 ;  /* 0x0000000600067c02 */ /* 0x000fe20008000f00 */
[----:B------:R-:W-:Y:S02]  /*6590*/  IMAD.U32 R7, RZ, RZ, UR7 ;  /* 0x00000007ff077e24 */ /* 0x000fe4000f8e00ff */
[----:B------:R-:W-:-:S02]  /*65a0*/  IMAD.U32 R10, RZ, RZ, UR4 ;  /* 0x00000004ff0a7e24 */ /* 0x000fc4000f8e00ff */
[----:B------:R-:W-:Y:S02]  /*65b0*/  IMAD.U32 R11, RZ, RZ, UR5 ;  /* 0x00000005ff0b7e24 */ /* 0x000fe4000f8e00ff */
[----:B------:R-:W-:Y:S02]  /*65c0*/  IMAD.MOV.U32 R8, RZ, RZ, 0x70 ;  /* 0x00000070ff087424 */ /* 0x000fe400078e00ff */
[----:B------:R-:W-:Y:S02]  /*65d0*/  IMAD.MOV.U32 R12, RZ, RZ, 0x1 ;  /* 0x00000001ff0c7424 */ /* 0x000fe400078e00ff */
[----:B0-----:R-:W-:-:S07]  /*65e0*/  IMAD.MOV.U32 R13, RZ, RZ, RZ ;  /* 0x000000ffff0d7224 */ /* 0x001fce00078e00ff */
[----:B------:R-:W-:-:S07]  /*65f0*/  LEPC R20, `(.L_x_1457) ;  /* 0x000000001014794e */ /* 0x000fce0000000000 */
[----:B-12345:R-:W-:Y:S05]  /*6600*/  CALL.ABS.NOINC R14 ;  /* 0x000000000e007343 */ /* 0x03efea0003c00000 */
.L_x_1457:
[----:B------:R-:W-:Y:S05]  /*6610*/  BSYNC B6 ;  /* 0x0000000000067941 */ /* 0x000fea0003800000 */
.L_x_1456:
        /* <DEDUP_REMOVED lines=13> */
.L_x_1461:
[----:B-1----:R1:W2:Y:S02]  /*66f0*/  SYNCS.PHASECHK.TRANS64.TRYWAIT P0, [R19+URZ+0x32400], R0 ;  /* 0x03240000130075a7 */ /* 0x0022a4000800017f */
[----:B--2---:R-:W-:Y:S05]  /*6700*/  @!P0 NANOSLEEP.SYNCS 0x989680 ;  /* 0x009896800000895d */ /* 0x004fea0003900000 */
[----:B------:R-:W2:Y:S02]  /*6710*/  @!P0 SYNCS.PHASECHK.TRANS64 P0, [R19+URZ+0x32400], R0 ;  /* 0x03240000130085a7 */ /* 0x000ea4000800007f */
[----:B--2---:R-:W-:Y:S05]  /*6720*/  @!P0 BRA `(.L_x_1461) ;  /* 0xfffffffc00f08947 */ /* 0x004fea000383ffff */
.L_x_1460:
[----:B------:R-:W-:Y:S05]  /*6730*/  BSYNC B0 ;  /* 0x0000000000007941 */ /* 0x000fea0003800000 */
.L_x_1459:
[----:B------:R-:W-:Y:S05]  /*6740*/  BRA `(.L_x_1462) ;  /* 0x0000002000e87947 */ /* 0x000fea0003800000 */
.L_x_1458:
        /* <DEDUP_REMOVED lines=35> */
[----:B-1234-:R-:W-:Y:S05]  /*6980*/  CALL.ABS.NOINC R14 ;  /* 0x000000000e007343 */ /* 0x01efea0003c00000 */
.L_x_1464:
[----:B------:R-:W-:Y:S05]  /*6990*/  BSYNC B6 ;  /* 0x0000000000067941 */ /* 0x000fea0003800000 */
.L_x_1463:
        /* <DEDUP_REMOVED lines=8> */
[----:B------:R0:W0:Y:S04]  /*6a20*/  SHFL.IDX PT, R0, R24, RZ, 0x1c1f ;  /* 0x001c1fff18007589 */ /* 0x00002800000e0000 */
[----:B------:R0:W0:Y:S04]  /*6a30*/  SHFL.IDX PT, R5, R27, RZ, 0x1c1f ;  /* 0x001c1fff1b057589 */ /* 0x00002800000e0000 */
[----:B------:R0:W0:Y:S02]  /*6a40*/  SHFL.IDX PT, R14, R26, RZ, 0x1c1f ;  /* 0x001c1fff1a0e7589 */ /* 0x00002400000e0000 */
.L_x_1696:
[----:B------:R-:W5:Y:S01]  /*6a50*/  LDL R10, [R1+0x68] ;  /* 0x00006800010a7983 */ /* 0x000f620000100800 */
[----:B------:R-:W-:-:S03]  /*6a60*/  ULDC UR4, c[0x0][0x448] ;  /* 0x0001120000047ab9 */ /* 0x000fc60000000800 */
[----:B------:R-:W2:Y:S01]  /*6a70*/  LDL R31, [R1+0x70] ;  /* 0x00007000011f7983 */ /* 0x000ea20000100800 */
[----:B------:R-:W-:Y:S01]  /*6a80*/  IMAD R90, R90, UR4, RZ ;  /* 0x000000045a5a7c24 */ /* 0x000fe2000f8e02ff */
[----:B------:R-:W-:Y:S01]  /*6a90*/  BSSY B1, `(.L_x_1468) ;  /* 0x0000022000017945 */ /* 0x000fe20003800000 */
[----:B------:R-:W-:Y:S02]  /*6aa0*/  CS2R R8, SRZ ;  /* 0x0000000000087805 */ /* 0x000fe4000001ff00 */
[----:B------:R-:W-:Y:S02]  /*6ab0*/  CS2R R12, SRZ ;  /* 0x00000000000c7805 */ /* 0x000fe4000001ff00 */
[----:B------:R-:W-:Y:S02]  /*6ac0*/  CS2R R20, SRZ ;  /* 0x0000000000147805 */ /* 0x000fe4000001ff00 */
[----:B------:R-:W-:Y:S02]  /*6ad0*/  ISETP.GE.AND P0, PT, R6, R90, PT ;  /* 0x0000005a0600720c */ /* 0x000fe40003f06270 */
[----:B-----5:R-:W-:-:S04]  /*6ae0*/  LEA.HI R4, R10, R10, RZ, 0x1 ;  /* 0x0000000a0a047211 */ /* 0x020fc800078f08ff */
[----:B------:R-:W-:Y:S01]  /*6af0*/  LOP3.LUT R4, R4, 0xfffffffe, RZ, 0xc0, !PT ;  /* 0xfffffffe04047812 */ /* 0x000fe200078ec0ff */
[----:B--2---:R-:W-:-:S04]  /*6b00*/  IMAD.SHL.U32 R7, R31, 0x40, RZ ;  /* 0x000000401f077824 */ /* 0x004fc800078e00ff */
[----:B------:R-:W-:Y:S01]  /*6b10*/  IMAD.IADD R6, R10, 0x1, -R4 ;  /* 0x000000010a067824 */ /* 0x000fe200078e0a04 */
[----:B------:R-:W-:Y:S02]  /*6b20*/  CS2R R10, SRZ ;  /* 0x00000000000a7805 */ /* 0x000fe4000001ff00 */
[----:B------:R-:W-:Y:S02]  /*6b30*/  LOP3.LUT R7, R7, 0x1c0, RZ, 0xc0, !PT ;  /* 0x000001c007077812 */ /* 0x000fe400078ec0ff */
[----:B------:R-:W-:Y:S01]  /*6b40*/  SHF.L.U32 R28, R6, 0x1f, RZ ;  /* 0x0000001f061c7819 */ /* 0x000fe200000006ff */
[----:B------:R-:W-:Y:S06]  /*6b50*/  @P0 BRA `(.L_x_1469) ;  /* 0x0000000000540947 */ /* 0x000fec0003800000 */
[----:B------:R-:W-:Y:S01]  /*6b60*/  ULDC UR4, c[0x0][0x3f4] ;  /* 0x0000fd0000047ab9 */ /* 0x000fe20000000800 */
[----:B------:R-:W-:Y:S01]  /*6b70*/  IMAD.SHL.U32 R15, R208, 0x2, RZ ;  /* 0x00000002d00f7824 */ /* 0x000fe200078e00ff */
[----:B------:R-:W-:Y:S01]  /*6b80*/  ISETP.GE.AND P2, PT, R22, UR4, PT ;  /* 0x0000000416007c0c */ /* 0x000fe2000bf46270 */
[----:B0-----:R-:W-:Y:S01]  /*6b90*/  IMAD.MOV.U32 R8, RZ, RZ, R0 ;  /* 0x000000ffff087224 */ /* 0x001fe200078e0000 */
[----:B------:R-:W-:Y:S01]  /*6ba0*/  ISETP.GE.AND P3, PT, R208, UR4, PT ;  /* 0x00000004d0007c0c */ /* 0x000fe2000bf66270 */
[----:B-1----:R-:W-:Y:S01]  /*6bb0*/  IMAD.MOV.U32 R9, RZ, RZ, R3 ;  /* 0x000000ffff097224 */ /* 0x002fe200078e0003 */
[----:B------:R-:W-:-:S09]  /*6bc0*/  SHF.R.S32.HI R21, RZ, 0x1f, R208 ;  /* 0x0000001fff157819 */ /* 0x000fd200000114d0 */
[----:B------:R-:W-:Y:S01]  /*6bd0*/  @!P2 IMAD.WIDE R24, R22, 0x2, R8 ;  /* 0x000000021618a825 */ /* 0x000fe200078e0208 */
[----:B------:R-:W-:Y:S02]  /*6be0*/  SHF.L.U64.HI R8, R208, 0x1, R21 ;  /* 0x00000001d0087819 */ /* 0x000fe40000010215 */
[-C--:B------:R-:W-:Y:S02]  /*6bf0*/  @!P3 IADD3 R26, P0, R0, R15.reuse, RZ ;  /* 0x0000000f001ab210 */ /* 0x080fe40007f1e0ff */
[----:B------:R-:W-:Y:S01]  /*6c00*/  @!P3 IADD3 R4, P1, R14, R15, RZ ;  /* 0x0000000f0e04b210 */ /* 0x000fe20007f3e0ff */
[----:B------:R-:W-:Y:S01]  /*6c10*/  IMAD.MOV.U32 R15, RZ, RZ, R5 ;  /* 0x000000ffff0f7224 */ /* 0x000fe200078e0005 */
[----:B------:R-:W-:Y:S01]  /*6c20*/  CS2R R20, SRZ ;  /* 0x0000000000147805 */ /* 0x000fe2000001ff00 */
[--C-:B------:R-:W-:Y:S01]  /*6c30*/  @!P3 IMAD.X R27, R3, 0x1, R8.reuse, P0 ;  /* 0x00000001031bb824 */ /* 0x100fe200000e0608 */
[----:B------:R2:W5:Y:S01]  /*6c40*/  @!P2 LD.E.64 R12, desc[UR60][R24.64] ;  /* 0x0000003c180ca980 */ /* 0x000562000c101b00 */
[----:B------:R-:W-:Y:S01]  /*6c50*/  @!P3 IMAD.X R5, R5, 0x1, R8, P1 ;  /* 0x000000010505b824 */ /* 0x000fe200008e0608 */
[----:B------:R-:W-:Y:S01]  /*6c60*/  CS2R R8, SRZ ;  /* 0x0000000000087805 */ /* 0x000fe2000001ff00 */
[----:B------:R-:W-:Y:S01]  /*6c70*/  @!P2 IMAD.WIDE R14, R22, 0x2, R14 ;  /* 0x00000002160ea825 */ /* 0x000fe200078e020e */
[----:B------:R2:W5:Y:S04]  /*6c80*/  @!P3 LD.E.64 R20, desc[UR60][R26.64] ;  /* 0x0000003c1a14b980 */ /* 0x000568000c101b00 */
[----:B------:R2:W5:Y:S04]  /*6c90*/  @!P2 LD.E.64 R10, desc[UR60][R14.64] ;  /* 0x0000003c0e0aa980 */ /* 0x000568000c101b00 */
[----:B------:R2:W5:Y:S02]  /*6ca0*/  @!P3 LD.E.64 R8, desc[UR60][R4.64] ;  /* 0x0000003c0408b980 */ /* 0x000564000c101b00 */
.L_x_1469:
[----:B------:R-:W-:Y:S05]  /*6cb0*/  BSYNC B1 ;  /* 0x0000000000017941 */ /* 0x000fea0003800000 */
.L_x_1468:
[----:B0-2---:R-:W0:Y:S01]  /*6cc0*/  S2R R5, SR_TID.X ;  /* 0x0000000000057919 */ /* 0x005e220000002100 */
[----:B------:R-:W2:Y:S01]  /*6cd0*/  SYNCS.PHASECHK.TRANS64.TRYWAIT P0, [R19+URZ+0x32400], R28 ;  /* 0x0324001c130075a7 */ /* 0x000ea2000800017f */
[----:B-1----:R-:W-:Y:S01]  /*6ce0*/  LOP3.LUT R3, R7, 0x18, R16, 0xf8, !PT ;  /* 0x0000001807037812 */ /* 0x002fe200078ef810 */
[----:B------:R-:W-:Y:S01]  /*6cf0*/  IMAD R0, R33, -0x80, R90 ;  /* 0xffffff8021007824 */ /* 0x000fe200078e025a */
[----:B------:R-:W-:Y:S01]  /*6d00*/  SHF.R.U32.HI R4, RZ, 0x3, R7 ;  /* 0x00000003ff047819 */ /* 0x000fe20000011607 */
[----:B-----5:R-:W-:Y:S01]  /*6d10*/  IMAD.MOV.U32 R14, RZ, RZ, R20 ;  /* 0x000000ffff0e7224 */ /* 0x020fe200078e0014 */
[----:B------:R-:W-:Y:S01]  /*6d20*/  SHF.R.U64 R26, R12, 0x10, R13 ;  /* 0x000000100c1a7819 */ /* 0x000fe2000000120d */
[----:B------:R-:W-:Y:S01]  /*6d30*/  IMAD.MOV.U32 R15, RZ, RZ, R21 ;  /* 0x000000ffff0f7224 */ /* 0x000fe200078e0015 */
[----:B------:R-:W-:Y:S01]  /*6d40*/  LOP3.LUT R29, R3, R4, RZ, 0x3c, !PT ;  /* 0x00000004031d7212 */ /* 0x000fe200078e3cff */
[----:B------:R-:W-:Y:S01]  /*6d50*/  IMAD.MOV.U32 R3, RZ, RZ, R12 ;  /* 0x000000ffff037224 */ /* 0x000fe200078e000c */
[----:B------:R-:W-:Y:S01]  /*6d60*/  VIMNMX R37, R0, 0x80, PT ;  /* 0x0000008000257848 */ /* 0x000fe20003fe0100 */
[--C-:B------:R-:W-:Y:S01]  /*6d70*/  IMAD.MOV.U32 R4, RZ, RZ, R13.reuse ;  /* 0x000000ffff047224 */ /* 0x100fe200078e000d */
[----:B------:R-:W-:Y:S01]  /*6d80*/  SHF.R.U32.HI R27, RZ, 0x10, R13 ;  /* 0x00000010ff1b7819 */ /* 0x000fe2000001160d */
[----:B------:R-:W-:Y:S01]  /*6d90*/  IMAD.MOV.U32 R12, RZ, RZ, R10 ;  /* 0x000000ffff0c7224 */ /* 0x000fe200078e000a */
[--C-:B------:R-:W-:Y:S01]  /*6da0*/  SHF.R.U64 R25, R20, 0x10, R21.reuse ;  /* 0x0000001014197819 */ /* 0x100fe20000001215 */
[----:B------:R-:W-:Y:S01]  /*6db0*/  BSSY B1, `(.L_x_1470) ;  /* 0x0000019000017945 */ /* 0x000fe20003800000 */
[----:B------:R-:W-:Y:S01]  /*6dc0*/  SHF.R.U32.HI R24, RZ, 0x10, R21 ;  /* 0x00000010ff187819 */ /* 0x000fe20000011615 */
[--C-:B------:R-:W-:Y:S01]  /*6dd0*/  IMAD.MOV.U32 R13, RZ, RZ, R11.reuse ;  /* 0x000000ffff0d7224 */ /* 0x100fe200078e000b */
[----:B------:R-:W-:Y:S01]  /*6de0*/  SHF.R.U64 R21, R10, 0x10, R11 ;  /* 0x000000100a157819 */ /* 0x000fe2000000120b */
[--C-:B------:R-:W-:Y:S01]  /*6df0*/  IMAD.MOV.U32 R7, RZ, RZ, R9.reuse ;  /* 0x000000ffff077224 */ /* 0x100fe200078e0009 */
[----:B------:R-:W-:-:S02]  /*6e00*/  SHF.R.U64 R10, R8, 0x10, R9 ;  /* 0x00000010080a7819 */ /* 0x000fc40000001209 */
[----:B------:R-:W-:Y:S02]  /*6e10*/  LOP3.LUT P2, RZ, R31, 0x4, RZ, 0xc0, !PT ;  /* 0x000000041fff7812 */ /* 0x000fe4000784c0ff */
[----:B------:R-:W-:Y:S02]  /*6e20*/  PRMT R27, R4, 0x5410, R27 ;  /* 0x00005410041b7816 */ /* 0x000fe4000000001b */
[----:B------:R-:W-:Y:S02]  /*6e30*/  SHF.R.U32.HI R20, RZ, 0x10, R11 ;  /* 0x00000010ff147819 */ /* 0x000fe4000001160b */
[----:B------:R-:W-:Y:S02]  /*6e40*/  ISETP.GE.AND P1, PT, R204, R37, PT ;  /* 0x00000025cc00720c */ /* 0x000fe40003f26270 */
[----:B------:R-:W-:Y:S01]  /*6e50*/  PRMT R31, R14, 0x5410, R25 ;  /* 0x000054100e1f7816 */ /* 0x000fe20000000019 */
[----:B0-----:R-:W-:Y:S01]  /*6e60*/  VIADD R34, R5, 0xffffff80 ;  /* 0xffffff8005227836 */ /* 0x001fe20000000000 */
[----:B------:R-:W-:Y:S01]  /*6e70*/  PRMT R33, R12, 0x5410, R21 ;  /* 0x000054100c217816 */ /* 0x000fe20000000015 */
[----:B------:R-:W-:Y:S01]  /*6e80*/  IMAD.MOV.U32 R5, RZ, RZ, R8 ;  /* 0x000000ffff057224 */ /* 0x000fe200078e0008 */
[----:B------:R-:W-:-:S02]  /*6e90*/  SHF.R.U32.HI R8, RZ, 0x10, R9 ;  /* 0x00000010ff087819 */ /* 0x000fc40000011609 */
[----:B------:R-:W-:-:S04]  /*6ea0*/  SHF.R.S32.HI R32, RZ, 0x1f, R34 ;  /* 0x0000001fff207819 */ /* 0x000fc80000011422 */
[----:B------:R-:W-:-:S04]  /*6eb0*/  LEA.HI R32, R32, R34, RZ, 0x5 ;  /* 0x0000002220207211 */ /* 0x000fc800078f28ff */
[----:B------:R-:W-:-:S05]  /*6ec0*/  SHF.R.S32.HI R32, RZ, 0x5, R32 ;  /* 0x00000005ff207819 */ /* 0x000fca0000011420 */
[----:B------:R-:W-:Y:S01]  /*6ed0*/  IMAD R0, R32, 0x200, R29 ;  /* 0x0000020020007824 */ /* 0x000fe200078e021d */
[----:B------:R-:W-:Y:S02]  /*6ee0*/  PRMT R29, R3, 0x5410, R26 ;  /* 0x00005410031d7816 */ /* 0x000fe4000000001a */
[----:B------:R-:W-:Y:S01]  /*6ef0*/  PRMT R32, R15, 0x5410, R24 ;  /* 0x000054100f207816 */ /* 0x000fe20000000018 */
[----:B------:R-:W-:-:S04]  /*6f00*/  IMAD R3, R0, 0x2, R19 ;  /* 0x0000000200037824 */ /* 0x000fc800078e0213 */
[C---:B------:R-:W-:Y:S02]  /*6f10*/  VIADD R4, R3.reuse, 0x18400 ;  /* 0x0001840003047836 */ /* 0x040fe40000000000 */
[----:B------:R-:W-:Y:S01]  /*6f20*/  VIADD R0, R3, 0x18440 ;  /* 0x0001844003007836 */ /* 0x000fe20000000000 */
[----:B--2---:R-:W-:Y:S06]  /*6f30*/  @!P0 BRA `(.L_x_1471) ;  /* 0x0000012000dc8947 */ /* 0x004fec0003800000 */
.L_x_1697:
[----:B------:R-:W-:Y:S05]  /*6f40*/  BSYNC B1 ;  /* 0x0000000000017941 */ /* 0x000fea0003800000 */
.L_x_1470:
        /* <DEDUP_REMOVED lines=13> */
[----:B------:R-:W-:Y:S01]  /*7020*/  LOP3.LUT R20, R33, 0xffff0000, RZ, 0xc0, !PT ;  /* 0xffff000021147812 */ /* 0x000fe200078ec0ff */
[C---:B------:R-:W-:Y:S01]  /*7030*/  IMAD.U32 R13, R29.reuse, 0x10000, RZ ;  /* 0x000100001d0d7824 */ /* 0x040fe200078e00ff */
[----:B------:R-:W-:Y:S02]  /*7040*/  LOP3.LUT R14, R29, 0xffff0000, RZ, 0xc0, !PT ;  /* 0xffff00001d0e7812 */ /* 0x000fe400078ec0ff */
[C---:B-1----:R-:W-:Y:S01]  /*7050*/  LOP3.LUT R5, R8.reuse, 0xffff0000, RZ, 0xc0, !PT ;  /* 0xffff000008057812 */ /* 0x042fe200078ec0ff */
[----:B------:R-:W-:Y:S01]  /*7060*/  IMAD.U32 R4, R8, 0x10000, RZ ;  /* 0x0001000008047824 */ /* 0x000fe200078e00ff */
[C---:B------:R-:W-:Y:S01]  /*7070*/  LOP3.LUT R8, R9.reuse, 0xffff0000, RZ, 0xc0, !PT ;  /* 0xffff000009087812 */ /* 0x040fe200078ec0ff */
[----:B------:R-:W-:Y:S02]  /*7080*/  IMAD.U32 R7, R9, 0x10000, RZ ;  /* 0x0001000009077824 */ /* 0x000fe400078e00ff */
[C---:B------:R-:W-:Y:S01]  /*7090*/  FMUL.FTZ R21, R5.reuse, R15 ;  /* 0x0000000f05157220 */ /* 0x040fe20000410000 */
[----:B------:R-:W-:Y:S01]  /*70a0*/  FMUL.FTZ R24, R5, R13 ;  /* 0x0000000d05187220 */ /* 0x000fe20000410000 */
[----:B------:R-:W-:-:S02]  /*70b0*/  IMAD.U32 R9, R10, 0x10000, RZ ;  /* 0x000100000a097824 */ /* 0x000fc400078e00ff */
[----:B------:R-:W-:Y:S01]  /*70c0*/  FMUL.FTZ R26, R8, R20 ;  /* 0x00000014081a7220 */ /* 0x000fe20000410000 */
[C---:B------:R-:W-:Y:S02]  /*70d0*/  IMAD.U32 R12, R11.reuse, 0x10000, RZ ;  /* 0x000100000b0c7824 */ /* 0x040fe400078e00ff */
[----:B------:R-:W-:Y:S01]  /*70e0*/  FFMA.FTZ R21, R4, R13, -R21 ;  /* 0x0000000d04157223 */ /* 0x000fe20000010815 */
[----:B------:R-:W-:Y:S01]  /*70f0*/  LOP3.LUT R10, R10, 0xffff0000, RZ, 0xc0, !PT ;  /* 0xffff00000a0a7812 */ /* 0x000fe200078ec0ff */
[----:B------:R-:W-:Y:S01]  /*7100*/  FFMA.FTZ R24, R4, R15, R24 ;  /* 0x0000000f04187223 */ /* 0x000fe20000010018 */
[----:B------:R-:W-:Y:S01]  /*7110*/  LOP3.LUT R11, R11, 0xffff0000, RZ, 0xc0, !PT ;  /* 0xffff00000b0b7812 */ /* 0x000fe200078ec0ff */
[----:B0-----:R-:W-:Y:S01]  /*7120*/  FMUL.FTZ R28, R8, R14 ;  /* 0x0000000e081c7220 */ /* 0x001fe20000410000 */
[C---:B------:R-:W-:Y:S01]  /*7130*/  LOP3.LUT R13, R34.reuse, 0xffff0000, RZ, 0xc0, !PT ;  /* 0xffff0000220d7812 */ /* 0x040fe200078ec0ff */
[----:B------:R-:W-:Y:S01]  /*7140*/  IMAD.U32 R8, R34, 0x10000, RZ ;  /* 0x0001000022087824 */ /* 0x000fe200078e00ff */
[C---:B------:R-:W-:Y:S01]  /*7150*/  LOP3.LUT R5, R27.reuse, 0xffff0000, RZ, 0xc0, !PT ;  /* 0xffff00001b057812 */ /* 0x040fe200078ec0ff */
[----:B------:R-:W-:-:S02]  /*7160*/  IMAD.U32 R4, R27, 0x10000, RZ ;  /* 0x000100001b047824 */ /* 0x000fc400078e00ff */
[C---:B------:R-:W-:Y:S01]  /*7170*/  FFMA.FTZ R26, R7.reuse, R14, -R26 ;  /* 0x0000000e071a7223 */ /* 0x040fe2000001081a */
[----:B------:R-:W-:Y:S01]  /*7180*/  FFMA.FTZ R7, R7, R20, R28 ;  /* 0x0000001407077223 */ /* 0x000fe2000001001c */
[C---:B------:R-:W-:Y:S01]  /*7190*/  FMUL.FTZ R14, R10.reuse, R8 ;  /* 0x000000080a0e7220 */ /* 0x040fe20000410000 */
[-C--:B------:R-:W-:Y:S01]  /*71a0*/  FMUL.FTZ R15, R10, R4.reuse ;  /* 0x000000040a0f7220 */ /* 0x080fe20000410000 */
[C---:B------:R-:W-:Y:S01]  /*71b0*/  FMUL.FTZ R25, R11.reuse, R13 ;  /* 0x0000000d0b197220 */ /* 0x040fe20000410000 */
[-C--:B------:R-:W-:Y:S01]  /*71c0*/  FMUL.FTZ R20, R11, R5.reuse ;  /* 0x000000050b147220 */ /* 0x080fe20000410000 */
        /* <DEDUP_REMOVED lines=9> */
.L_x_1475:
[----:B------:R-:W-:Y:S05]  /*7260*/  BSYNC B2 ;  /* 0x0000000000027941 */ /* 0x000fea0003800000 */
.L_x_1474:
[----:B------:R-:W-:Y:S05]  /*7270*/  @P1 BRA `(.L_x_1473) ;  /* 0x0000000000981947 */ /* 0x000fea0003800000 */
[----:B-1----:R-:W1:Y:S01]  /*7280*/  LDS.128 R8, [R0] ;  /* 0x0000000000087984 */ /* 0x002e620000000c00 */
        /* <DEDUP_REMOVED lines=37> */
.L_x_1473:
[----:B------:R-:W-:Y:S05]  /*74e0*/  BSYNC B1 ;  /* 0x0000000000017941 */ /* 0x000fea0003800000 */
.L_x_1472:
[----:B------:R-:W-:-:S04]  /*74f0*/  IADD3 R4, R204, 0x40, RZ ;  /* 0x00000040cc047810 */ /* 0x000fc80007ffe0ff */
[----:B------:R-:W-:-:S13]  /*7500*/  ISETP.GE.AND P0, PT, R4, R37, PT ;  /* 0x000000250400720c */ /* 0x000fda0003f06270 */
[----:B------:R-:W-:Y:S05]  /*7510*/  @P0 BRA `(.L_x_1476) ;  /* 0x0000001400500947 */ /* 0x000fea0003800000 */
[----:B------:R-:W5:Y:S01]  /*7520*/  LDC R5, c[0x0][0x3f4] ;  /* 0x0000fd00ff057b82 */ /* 0x000f620000000800 */
[----:B------:R-:W-:Y:S01]  /*7530*/  BSSY B1, `(.L_x_1477) ;  /* 0x000002a000017945 */ /* 0x000fe20003800000 */
[-C--:B-----5:R-:W-:Y:S02]  /*7540*/  ISETP.GE.AND P0, PT, R22, R5.reuse, PT ;  /* 0x000000051600720c */ /* 0x0a0fe40003f06270 */
[----:B------:R-:W-:-:S11]  /*7550*/  ISETP.GE.AND P1, PT, R208, R5, PT ;  /* 0x00000005d000720c */ /* 0x000fd60003f26270 */
[----:B------:R-:W-:Y:S05]  /*7560*/  @P0 BRA `(.L_x_1478) ;  /* 0x0000000000980947 */ /* 0x000fea0003800000 */
[----:B-12---:R-:W1:Y:S01]  /*7570*/  LDS.128 R8, [R3+0x1a400] ;  /* 0x01a4000003087984 */ /* 0x006e620000000c00 */
[C---:B------:R-:W-:Y:S01]  /*7580*/  IMAD.U32 R24, R33.reuse, 0x10000, RZ ;  /* 0x0001000021187824 */ /* 0x040fe200078e00ff */
[----:B------:R-:W-:Y:S01]  /*7590*/  LOP3.LUT R33, R33, 0xffff0000, RZ, 0xc0, !PT ;  /* 0xffff000021217812 */ /* 0x000fe200078ec0ff */
[C---:B------:R-:W-:Y:S01]  /*75a0*/  IMAD.U32 R20, R29.reuse, 0x10000, RZ ;  /* 0x000100001d147824 */ /* 0x040fe200078e00ff */
[----:B------:R-:W-:Y:S01]  /*75b0*/  LOP3.LUT R29, R29, 0xffff0000, RZ, 0xc0, !PT ;  /* 0xffff00001d1d7812 */ /* 0x000fe200078ec0ff */
[C---:B------:R-:W-:Y:S01]  /*75c0*/  IMAD.U32 R25, R34.reuse, 0x10000, RZ ;  /* 0x0001000022197824 */ /* 0x040fe200078e00ff */
[----:B------:R-:W-:Y:S02]  /*75d0*/  LOP3.LUT R34, R34, 0xffff0000, RZ, 0xc0, !PT ;  /* 0xffff000022227812 */ /* 0x000fe400078ec0ff */
[C---:B-1----:R-:W-:Y:S01]  /*75e0*/  LOP3.LUT R5, R8.reuse, 0xffff0000, RZ, 0xc0, !PT ;  /* 0xffff000008057812 */ /* 0x042fe200078ec0ff */
[----:B------:R-:W-:Y:S01]  /*75f0*/  IMAD.U32 R4, R8, 0x10000, RZ ;  /* 0x0001000008047824 */ /* 0x000fe200078e00ff */
[C---:B------:R-:W-:Y:S01]  /*7600*/  LOP3.LUT R8, R9.reuse, 0xffff0000, RZ, 0xc0, !PT ;  /* 0xffff000009087812 */ /* 0x040fe200078ec0ff */
[----:B------:R-:W-:-:S02]  /*7610*/  IMAD.U32 R7, R9, 0x10000, RZ ;  /* 0x0001000009077824 */ /* 0x000fc400078e00ff */
[-C--:B------:R-:W-:Y:S01]  /*7620*/  FMUL.FTZ R13, R24, R5.reuse ;  /* 0x00000005180d7220 */ /* 0x080fe20000410000 */
[----:B------:R-:W-:Y:S01]  /*7630*/  FMUL.FTZ R5, R20, R5 ;  /* 0x0000000514057220 */ /* 0x000fe20000410000 */
[----:B------:R-:W-:Y:S02]  /*7640*/  IMAD.U32 R9, R10, 0x10000, RZ ;  /* 0x000100000a097824 */ /* 0x000fe400078e00ff */
[----:B------:R-:W-:Y:S01]  /*7650*/  FMUL.FTZ R14, R33, R8 ;  /* 0x00000008210e7220 */ /* 0x000fe20000410000 */
[C---:B------:R-:W-:Y:S02]  /*7660*/  IMAD.U32 R12, R11.reuse, 0x10000, RZ ;  /* 0x000100000b0c7824 */ /* 0x040fe400078e00ff */
[-C--:B------:R-:W-:Y:S01]  /*7670*/  FFMA.FTZ R13, R20, R4.reuse, -R13 ;  /* 0x00000004140d7223 */ /* 0x080fe2000001080d */
[----:B------:R-:W-:Y:S01]  /*7680*/  LOP3.LUT R10, R10, 0xffff0000, RZ, 0xc0, !PT ;  /* 0xffff00000a0a7812 */ /* 0x000fe200078ec0ff */
[----:B------:R-:W-:Y:S01]  /*7690*/  FFMA.FTZ R4, R24, R4, R5 ;  /* 0x0000000418047223 */ /* 0x000fe20000010005 */
[----:B------:R-:W-:Y:S01]  /*76a0*/  LOP3.LUT R11, R11, 0xffff0000, RZ, 0xc0, !PT ;  /* 0xffff00000b0b7812 */ /* 0x000fe200078ec0ff */
[----:B------:R-:W-:Y:S01]  /*76b0*/  FMUL.FTZ R8, R29, R8 ;  /* 0x000000081d087220 */ /* 0x000fe20000410000 */
[C---:B------:R-:W-:Y:S01]  /*76c0*/  LOP3.LUT R24, R27.reuse, 0xffff0000, RZ, 0xc0, !PT ;  /* 0xffff00001b187812 */ /* 0x040fe200078ec0ff */
[----:B------:R-:W-:-:S02]  /*76d0*/  IMAD.U32 R5, R27, 0x10000, RZ ;  /* 0x000100001b057824 */ /* 0x000fc400078e00ff */
[-C--:B------:R-:W-:Y:S01]  /*76e0*/  FFMA.FTZ R14, R29, R7.reuse, -R14 ;  /* 0x000000071d0e7223 */ /* 0x080fe2000001080e */
[----:B------:R-:W-:Y:S01]  /*76f0*/  FFMA.FTZ R7, R33, R7, R8 ;  /* 0x0000000721077223 */ /* 0x000fe20000010008 */
[-C--:B------:R-:W-:Y:S01]  /*7700*/  FMUL.FTZ R8, R25, R10.reuse ;  /* 0x0000000a19087220 */ /* 0x080fe20000410000 */
        /* <DEDUP_REMOVED lines=12> */
.L_x_1478:
[----:B------:R-:W-:Y:S05]  /*77d0*/  BSYNC B1 ;  /* 0x0000000000017941 */ /* 0x000fea0003800000 */
.L_x_1477:
        /* <DEDUP_REMOVED lines=11> */
[----:B------:R-:W-:Y:S01]  /*7890*/  IMAD.U32 R5, R9, 0x10000, RZ ;  /* 0x0001000009057824 */ /* 0x000fe200078e00ff */
[C---:B------:R-:W-:Y:S01]  /*78a0*/  LOP3.LUT R9, R10.reuse, 0xffff0000, RZ, 0xc0, !PT ;  /* 0xffff00000a097812 */ /* 0x040fe200078ec0ff */
[-C--:B------:R-:W-:Y:S01]  /*78b0*/  FMUL.FTZ R12, R15, R4.reuse ;  /* 0x000000040f0c7220 */ /* 0x080fe20000410000 */
[----:B------:R-:W-:Y:S01]  /*78c0*/  FMUL.FTZ R4, R13, R4 ;  /* 0x000000040d047220 */ /* 0x000fe20000410000 */
[----:B------:R-:W-:-:S02]  /*78d0*/  IMAD.U32 R7, R10, 0x10000, RZ ;  /* 0x000100000a077824 */ /* 0x000fc400078e00ff */
[-C--:B------:R-:W-:Y:S01]  /*78e0*/  FMUL.FTZ R14, R35, R8.reuse ;  /* 0x00000008230e7220 */ /* 0x080fe20000410000 */
[-C--:B------:R-:W-:Y:S01]  /*78f0*/  FFMA.FTZ R12, R13, R3.reuse, -R12 ;  /* 0x000000030d0c7223 */ /* 0x080fe2000001080c */
[----:B------:R-:W-:Y:S01]  /*7900*/  FFMA.FTZ R3, R15, R3, R4 ;  /* 0x000000030f037223 */ /* 0x000fe20000010004 */
[----:B------:R-:W-:Y:S02]  /*7910*/  IMAD.U32 R10, R11, 0x10000, RZ ;  /* 0x000100000b0a7824 */ /* 0x000fe400078e00ff */
[----:B------:R-:W-:Y:S01]  /*7920*/  FMUL.FTZ R8, R31, R8 ;  /* 0x000000081f087220 */ /* 0x000fe20000410000 */
[C---:B------:R-:W-:Y:S01]  /*7930*/  IMAD.U32 R15, R32.reuse, 0x10000, RZ ;  /* 0x00010000200f7824 */ /* 0x040fe200078e00ff */
[----:B------:R-:W-:Y:S01]  /*7940*/  LOP3.LUT R11, R11, 0xffff0000, RZ, 0xc0, !PT ;  /* 0xffff00000b0b7812 */ /* 0x000fe200078ec0ff */
[-C--:B------:R-:W-:Y:S01]  /*7950*/  FFMA.FTZ R14, R31, R5.reuse, -R14 ;  /* 0x000000051f0e7223 */ /* 0x080fe2000001080e */
[----:B------:R-:W-:Y:S01]  /*7960*/  LOP3.LUT R32, R32, 0xffff0000, RZ, 0xc0, !PT ;  /* 0xffff000020207812 */ /* 0x000fe200078ec0ff */
[----:B------:R-:W-:Y:S01]  /*7970*/  FFMA.FTZ R5, R35, R5, R8 ;  /* 0x0000000523057223 */ /* 0x000fe20000010008 */
[-C--:B------:R-:W-:Y:S01]  /*7980*/  FMUL.FTZ R4, R21, R9.reuse ;  /* 0x0000000915047220 */ /* 0x080fe20000410000 */
[C---:B------:R-:W-:Y:S01]  /*7990*/  FMUL.FTZ R8, R15.reuse, R9 ;  /* 0x000000090f087220 */ /* 0x040fe20000410000 */
[-C--:B------:R-:W-:Y:S01]  /*79a0*/  FMUL.FTZ R9, R20, R11.reuse ;  /* 0x0000000b14097220 */ /* 0x080fe20000410000 */
[C---:B------:R-:W-:Y:S01]  /*79b0*/  FMUL.FTZ R13, R32.reuse, R11 ;  /* 0x0000000b200d7220 */ /* 0x040fe20000410000 */
[-C--:B------:R-:W-:Y:S01]  /*79c0*/  FFMA.FTZ R4, R15, R7.reuse, -R4 ;  /* 0x000000070f047223 */ /* 0x080fe20000010804 */
[----:B------:R-:W-:Y:S01]  /*79d0*/  FFMA.FTZ R7, R21, R7, R8 ;  /* 0x0000000715077223 */ /* 0x000fe20000010008 */
[-C--:B------:R-:W-:Y:S01]  /*79e0*/  FFMA.FTZ R11, R32, R10.reuse, -R9 ;  /* 0x0000000a200b7223 */ /* 0x080fe20000010809 */
[----:B------:R-:W-:Y:S01]  /*79f0*/  FFMA.FTZ R20, R20, R10, R13 ;  /* 0x0000000a14147223 */ /* 0x000fe2000001000d */
[----:B------:R-:W-:-:S02]  /*7a00*/  F2FP.BF16.F32.PACK_AB R8, R3, R12 ;  /* 0x0000000c0308723e */ /* 0x000fc400000010ff */
[----:B------:R-:W-:Y:S02]  /*7a10*/  F2FP.BF16.F32.PACK_AB R9, R5, R14 ;  /* 0x0000000e0509723e */ /* 0x000fe400000010ff */
[----:B------:R-:W-:Y:S02]  /*7a20*/  F2FP.BF16.F32.PACK_AB R10, R7, R4 ;  /* 0x00000004070a723e */ /* 0x000fe400000010ff */
[----:B------:R-:W-:-:S05]  /*7a30*/  F2FP.BF16.F32.PACK_AB R11, R20, R11 ;  /* 0x0000000b140b723e */ /* 0x000fca00000010ff */
[----:B------:R1:W-:Y:S01]  /*7a40*/  STS.128 [R0+0x2000], R8 ;  /* 0x0020000800007388 */ /* 0x0003e20000000c00 */
[----:B------:R-:W-:Y:S05]  /*7a50*/  BRA `(.L_x_1476) ;  /* 0x0000001000007947 */ /* 0x000fea0003800000 */
.L_x_1466:
[----:B------:R-:W-:-:S03]  /*7a60*/  UMOV UR4, 0xffffffff ;  /* 0xffffffff00047882 */ /* 0x000fc60000000000 */
[----:B------:R-:W-:Y:S05]  /*7a70*/  BRA.DIV UR4, `(.L_x_1479) ;  /* 0x0000011a04207947 */ /* 0x000fea000b800000 */
[----:B------:R0:W1:Y:S04]  /*7a80*/  SHFL.IDX PT, R0, R25, RZ, 0x1c1f ;  /* 0x001c1fff19007589 */ /* 0x00006800000e0000 */
[----:B------:R0:W0:Y:S04]  /*7a90*/  SHFL.IDX PT, R3, R24, RZ, 0x1c1f ;  /* 0x001c1fff18037589 */ /* 0x00002800000e0000 */
[----:B------:R0:W0:Y:S04]  /*7aa0*/  SHFL.IDX PT, R4, R27, RZ, 0x1c1f ;  /* 0x001c1fff1b047589 */ /* 0x00002800000e0000 */
[----:B------:R0:W0:Y:S02]  /*7ab0*/  SHFL.IDX PT, R5, R26, RZ, 0x1c1f ;  /* 0x001c1fff1a057589 */ /* 0x00002400000e0000 */
.L_x_1703:
[----:B------:R-:W5:Y:S01]  /*7ac0*/  LDL R8, [R1+0x68] ;  /* 0x0000680001087983 */ /* 0x000f620000100800 */
[----:B------:R-:W-:Y:S01]  /*7ad0*/  ULDC UR4, c[0x0][0x448] ;  /* 0x0001120000047ab9 */ /* 0x000fe20000000800 */
[----:B----4-:R-:W4:Y:S01]  /*7ae0*/  LDC R45, c[0x0][0x3f4] ;  /* 0x0000fd00ff2d7b82 */ /* 0x010f220000000800 */
[----:B------:R-:W-:Y:S01]  /*7af0*/  IMAD R90, R90, UR4, RZ ;  /* 0x000000045a5a7c24 */ /* 0x000fe2000f8e02ff */
[----:B------:R-:W-:Y:S01]  /*7b00*/  BSSY B1, `(.L_x_1480) ;  /* 0x0000017000017945 */ /* 0x000fe20003800000 */
[----:B------:R-:W-:Y:S02]  /*7b10*/  CS2R R10, SRZ ;  /* 0x00000000000a7805 */ /* 0x000fe4000001ff00 */
[----:B------:R-:W-:Y:S02]  /*7b20*/  CS2R R14, SRZ ;  /* 0x00000000000e7805 */ /* 0x000fe4000001ff00 */
[----:B------:R-:W-:Y:S02]  /*7b30*/  CS2R R12, SRZ ;  /* 0x00000000000c7805 */ /* 0x000fe4000001ff00 */
[----:B------:R-:W-:-:S02]  /*7b40*/  ISETP.GE.AND P0, PT, R6, R90, PT ;  /* 0x0000005a0600720c */ /* 0x000fc40003f06270 */
[----:B-----5:R-:W-:-:S04]  /*7b50*/  LEA.HI R7, R8, R8, RZ, 0x1 ;  /* 0x0000000808077211 */ /* 0x020fc800078f08ff */
[----:B------:R-:W-:-:S05]  /*7b60*/  LOP3.LUT R7, R7, 0xfffffffe, RZ, 0xc0, !PT ;  /* 0xfffffffe07077812 */ /* 0x000fca00078ec0ff */
[----:B------:R-:W-:Y:S01]  /*7b70*/  IMAD.IADD R6, R8, 0x1, -R7 ;  /* 0x0000000108067824 */ /* 0x000fe200078e0a07 */
[----:B------:R-:W-:-:S04]  /*7b80*/  CS2R R8, SRZ ;  /* 0x0000000000087805 */ /* 0x000fc8000001ff00 */
[----:B0-----:R-:W-:Y:S01]  /*7b90*/  SHF.L.U32 R26, R6, 0x1f, RZ ;  /* 0x0000001f061a7819 */ /* 0x001fe200000006ff */
[----:B----4-:R-:W-:Y:S06]  /*7ba0*/  @P0 BRA `(.L_x_1481) ;  /* 0x0000000000300947 */ /* 0x010fec0003800000 */
[----:B------:R-:W-:Y:S01]  /*7bb0*/  ULDC UR4, c[0x0][0x3f4] ;  /* 0x0000fd0000047ab9 */ /* 0x000fe20000000800 */
[C---:B------:R-:W-:Y:S01]  /*7bc0*/  IMAD.SHL.U32 R24, R16.reuse, 0x2, RZ ;  /* 0x0000000210187824 */ /* 0x040fe200078e00ff */
[C---:B------:R-:W-:Y:S02]  /*7bd0*/  ISETP.GE.AND P2, PT, R16.reuse, UR4, PT ;  /* 0x0000000410007c0c */ /* 0x040fe4000bf46270 */
[----:B------:R-:W-:Y:S02]  /*7be0*/  CS2R R10, SRZ ;  /* 0x00000000000a7805 */ /* 0x000fe4000001ff00 */
[----:B------:R-:W-:Y:S02]  /*7bf0*/  SHF.L.U64.HI R7, R16, 0x1, R17 ;  /* 0x0000000110077819 */ /* 0x000fe40000010211 */
[-C--:B------:R-:W-:Y:S02]  /*7c00*/  IADD3 R20, P0, R3, R24.reuse, RZ ;  /* 0x0000001803147210 */ /* 0x080fe40007f1e0ff */
[----:B------:R-:W-:-:S03]  /*7c10*/  IADD3 R24, P1, R5, R24, RZ ;  /* 0x0000001805187210 */ /* 0x000fc60007f3e0ff */
[--C-:B-1----:R-:W-:Y:S02]  /*7c20*/  IMAD.X R21, R0, 0x1, R7.reuse, P0 ;  /* 0x0000000100157824 */ /* 0x102fe400000e0607 */
[----:B------:R-:W-:Y:S01]  /*7c30*/  IMAD.X R25, R4, 0x1, R7, P1 ;  /* 0x0000000104197824 */ /* 0x000fe200008e0607 */
[----:B------:R-:W-:Y:S07]  /*7c40*/  @P2 BRA `(.L_x_1481) ;  /* 0x0000000000082947 */ /* 0x000fee0003800000 */
[----:B------:R0:W5:Y:S04]  /*7c50*/  LD.E.128 R12, desc[UR60][R20.64] ;  /* 0x0000003c140c7980 */ /* 0x000168000c101d00 */
[----:B------:R0:W5:Y:S02]  /*7c60*/  LD.E.128 R8, desc[UR60][R24.64] ;  /* 0x0000003c18087980 */ /* 0x000164000c101d00 */
.L_x_1481:
[----:B------:R-:W-:Y:S05]  /*7c70*/  BSYNC B1 ;  /* 0x0000000000017941 */ /* 0x000fea0003800000 */
.L_x_1480:
[----:B------:R-:W4:Y:S01]  /*7c80*/  SYNCS.PHASECHK.TRANS64.TRYWAIT P1, [R19+URZ+0x32400], R26 ;  /* 0x0324001a130075a7 */ /* 0x000f22000802017f */
[----:B-1----:R-:W-:Y:S01]  /*7c90*/  IMAD R0, R33, -0x80, R90 ;  /* 0xffffff8021007824 */ /* 0x002fe200078e025a */
[--C-:B0----5:R-:W-:Y:S01]  /*7ca0*/  SHF.R.U64 R25, R12, 0x10, R13.reuse ;  /* 0x000000100c197819 */ /* 0x121fe2000000120d */
[--C-:B------:R-:W-:Y:S01]  /*7cb0*/  IMAD.MOV.U32 R21, RZ, RZ, R13.reuse ;  /* 0x000000ffff157224 */ /* 0x100fe200078e000d */
[----:B------:R-:W-:Y:S01]  /*7cc0*/  SHF.R.U32.HI R32, RZ, 0x10, R13 ;  /* 0x00000010ff207819 */ /* 0x000fe2000001160d */
[----:B------:R-:W-:Y:S01]  /*7cd0*/  IMAD.MOV.U32 R20, RZ, RZ, R12 ;  /* 0x000000ffff147224 */ /* 0x000fe200078e000c */
[--C-:B------:R-:W-:Y:S01]  /*7ce0*/  SHF.R.U64 R28, R14, 0x10, R15.reuse ;  /* 0x000000100e1c7819 */ /* 0x100fe2000000120f */
[----:B------:R-:W-:Y:S01]  /*7cf0*/  IMAD.MOV.U32 R3, RZ, RZ, R14 ;  /* 0x000000ffff037224 */ /* 0x000fe200078e000e */
        /* <DEDUP_REMOVED lines=24> */
[----:B----4-:R-:W-:Y:S06]  /*7e80*/  @!P1 BRA `(.L_x_1483) ;  /* 0x0000011400909947 */ /* 0x010fec0003800000 */
.L_x_1704:
[----:B------:R-:W-:Y:S05]  /*7e90*/  BSYNC B1 ;  /* 0x0000000000017941 */ /* 0x000fea0003800000 */
.L_x_1482:
[----:B------:R-:W-:Y:S04]  /*7ea0*/  BSSY B1, `(.L_x_1484) ;  /* 0x0000060000017945 */ /* 0x000fe80003800000 */
[----:B------:R-:W-:Y:S05]  /*7eb0*/  @P2 BRA `(.L_x_1485) ;  /* 0x0000000400782947 */ /* 0x000fea0003800000 */
[----:B------:R-:W4:Y:S01]  /*7ec0*/  LDL R4, [R1+0x70] ;  /* 0x0000700001047983 */ /* 0x000f220000100800 */
[C---:B------:R-:W-:Y:S01]  /*7ed0*/  IMAD.U32 R28, R41.reuse, 0x10000, RZ ;  /* 0x00010000291c7824 */ /* 0x040fe200078e00ff */
[----:B------:R-:W-:Y:S01]  /*7ee0*/  LOP3.LUT R29, R41, 0xffff0000, RZ, 0xc0, !PT ;  /* 0xffff0000291d7812 */ /* 0x000fe200078ec0ff */
[----:B------:R-:W-:Y:S01]  /*7ef0*/  IMAD.U32 R27, R39, 0x10000, RZ ;  /* 0x00010000271b7824 */ /* 0x000fe200078e00ff */
[----:B------:R-:W1:Y:S01]  /*7f00*/  S2R R5, SR_TID.X ;  /* 0x0000000000057919 */ /* 0x000e620000002100 */
[----:B------:R-:W-:Y:S02]  /*7f10*/  IMAD.U32 R32, R43, 0x10000, RZ ;  /* 0x000100002b207824 */ /* 0x000fe400078e00ff */
[----:B-1----:R-:W-:-:S05]  /*7f20*/  VIADD R5, R5, 0xffffff80 ;  /* 0xffffff8005057836 */ /* 0x002fca0000000000 */
[----:B------:R-:W-:-:S04]  /*7f30*/  SHF.R.S32.HI R9, RZ, 0x1f, R5 ;  /* 0x0000001fff097819 */ /* 0x000fc80000011405 */
[----:B------:R-:W-:Y:S01]  /*7f40*/  LEA.HI R9, R9, R5, RZ, 0x5 ;  /* 0x0000000509097211 */ /* 0x000fe200078f28ff */
[----:B------:R-:W-:-:S03]  /*7f50*/  IMAD.IADD R5, R16, 0x1, R45 ;  /* 0x0000000110057824 */ /* 0x000fc600078e022d */
[----:B------:R-:W-:Y:S01]  /*7f60*/  SHF.R.S32.HI R9, RZ, 0x5, R9 ;  /* 0x00000005ff097819 */ /* 0x000fe20000011409 */
[----:B----4-:R-:W-:-:S05]  /*7f70*/  IMAD.SHL.U32 R4, R4, 0x40, RZ ;  /* 0x0000004004047824 */ /* 0x010fca00078e00ff */
[----:B------:R-:W-:-:S04]  /*7f80*/  LOP3.LUT R7, R4, 0x1c0, RZ, 0xc0, !PT ;  /* 0x000001c004077812 */ /* 0x000fc800078ec0ff */
[C---:B------:R-:W-:Y:S02]  /*7f90*/  LOP3.LUT R4, R7.reuse, 0x38, R16, 0xf8, !PT ;  /* 0x0000003807047812 */ /* 0x040fe400078ef810 */
[----:B------:R-:W-:Y:S02]  /*7fa0*/  SHF.R.U32.HI R8, RZ, 0x3, R7 ;  /* 0x00000003ff087819 */ /* 0x000fe40000011607 */
[----:B------:R-:W-:Y:S02]  /*7fb0*/  LOP3.LUT R5, R7, 0x38, R5, 0xf8, !PT ;  /* 0x0000003807057812 */ /* 0x000fe400078ef805 */
[-C--:B------:R-:W-:Y:S02]  /*7fc0*/  LOP3.LUT R4, R4, R8.reuse, RZ, 0x3c, !PT ;  /* 0x0000000804047212 */ /* 0x080fe400078e3cff */
[----:B------:R-:W-:-:S03]  /*7fd0*/  LOP3.LUT R5, R5, R8, RZ, 0x3c, !PT ;  /* 0x0000000805057212 */ /* 0x000fc600078e3cff */
[----:B------:R-:W-:-:S04]  /*7fe0*/  IMAD R4, R9, 0x200, R4 ;  /* 0x0000020009047824 */ /* 0x000fc800078e0204 */
[----:B------:R-:W-:Y:S02]  /*7ff0*/  IMAD R37, R4, 0x2, R19 ;  /* 0x0000000204257824 */ /* 0x000fe400078e0213 */
[----:B------:R-:W-:-:S03]  /*8000*/  IMAD R4, R9, 0x200, R5 ;  /* 0x0000020009047824 */ /* 0x000fc600078e0205 */
[----:B------:R-:W1:Y:S01]  /*8010*/  LDS.128 R8, [R37+0x18400] ;  /* 0x0184000025087984 */ /* 0x000e620000000c00 */
[----:B------:R-:W-:-:S05]  /*8020*/  IMAD R38, R4, 0x2, R19 ;  /* 0x0000000204267824 */ /* 0x000fca00078e0213 */
[----:B------:R-:W4:Y:S01]  /*8030*/  LDS.128 R12, [R38+0x18400] ;  /* 0x01840000260c7984 */ /* 0x000f220000000c00 */
[C---:B-1----:R-:W-:Y:S01]  /*8040*/  IMAD.U32 R4, R8.reuse, 0x10000, RZ ;  /* 0x0001000008047824 */ /* 0x042fe200078e00ff */
[----:B------:R-:W-:Y:S01]  /*8050*/  LOP3.LUT R5, R8, 0xffff0000, RZ, 0xc0, !PT ;  /* 0xffff000008057812 */ /* 0x000fe200078ec0ff */
[C---:B------:R-:W-:Y:S01]  /*8060*/  IMAD.U32 R7, R9.reuse, 0x10000, RZ ;  /* 0x0001000009077824 */ /* 0x040fe200078e00ff */
[----:B------:R-:W-:Y:S01]  /*8070*/  LOP3.LUT R8, R9, 0xffff0000, RZ, 0xc0, !PT ;  /* 0xffff000009087812 */ /* 0x000fe200078ec0ff */
[C---:B------:R-:W-:Y:S01]  /*8080*/  IMAD.U32 R9, R10.reuse, 0x10000, RZ ;  /* 0x000100000a097824 */ /* 0x040fe200078e00ff */
[----:B------:R-:W-:Y:S01]  /*8090*/  LOP3.LUT R10, R10, 0xffff0000, RZ, 0xc0, !PT ;  /* 0xffff00000a0a7812 */ /* 0x000fe200078ec0ff */
[C---:B----4-:R-:W-:Y:S01]  /*80a0*/  IMAD.U32 R21, R12.reuse, 0x10000, RZ ;  /* 0x000100000c157824 */ /* 0x050fe200078e00ff */
[----:B------:R-:W-:Y:S01]  /*80b0*/  LOP3.LUT R12, R12, 0xffff0000, RZ, 0xc0, !PT ;  /* 0xffff00000c0c7812 */ /* 0x000fe200078ec0ff */
[C---:B------:R-:W-:Y:S01]  /*80c0*/  IMAD.U32 R25, R14.reuse, 0x10000, RZ ;  /* 0x000100000e197824 */ /* 0x040fe200078e00ff */
[----:B------:R-:W-:Y:S01]  /*80d0*/  LOP3.LUT R14, R14, 0xffff0000, RZ, 0xc0, !PT ;  /* 0xffff00000e0e7812 */ /* 0x000fe200078ec0ff */
[CC--:B------:R-:W-:Y:S01]  /*80e0*/  FMUL.FTZ R31, R21.reuse, R28.reuse ;  /* 0x0000001c151f7220 */ /* 0x0c0fe20000410000 */
[----:B------:R-:W-:Y:S01]  /*80f0*/  FMUL.FTZ R33, R21, R27 ;  /* 0x0000001b15217220 */ /* 0x000fe20000410000 */
[----:B------:R-:W-:Y:S01]  /*8100*/  LOP3.LUT R21, R39, 0xffff0000, RZ, 0xc0, !PT ;  /* 0xffff000027157812 */ /* 0x000fe200078ec0ff */
[----:B------:R-:W-:Y:S01]  /*8110*/  FMUL.FTZ R34, R12, R29 ;  /* 0x0000001d0c227220 */ /* 0x000fe20000410000 */
[C---:B------:R-:W-:Y:S01]  /*8120*/  FFMA.FTZ R31, R4.reuse, R27, -R31 ;  /* 0x0000001b041f7223 */ /* 0x040fe2000001081f */
[----:B------:R-:W-:Y:S01]  /*8130*/  FFMA.FTZ R33, R4, R28, R33 ;  /* 0x0000001c04217223 */ /* 0x000fe20000010021 */
[----:B------:R-:W-:-:S02]  /*8140*/  IMAD.U32 R4, R40, 0x10000, RZ ;  /* 0x0001000028047824 */ /* 0x000fc400078e00ff */
[-C--:B------:R-:W-:Y:S01]  /*8150*/  FMUL.FTZ R12, R12, R21.reuse ;  /* 0x000000150c0c7220 */ /* 0x080fe20000410000 */
[----:B------:R-:W-:Y:S01]  /*8160*/  FFMA.FTZ R34, R5, R21, -R34 ;  /* 0x0000001505227223 */ /* 0x000fe20000010822 */
[----:B------:R-:W-:Y:S01]  /*8170*/  FMUL.FTZ R36, R25, R32 ;  /* 0x0000002019247220 */ /* 0x000fe20000410000 */
[----:B------:R-:W-:Y:S01]  /*8180*/  LOP3.LUT R21, R43, 0xffff0000, RZ, 0xc0, !PT ;  /* 0xffff00002b157812 */ /* 0x000fe200078ec0ff */
[-C--:B------:R-:W-:Y:S01]  /*8190*/  FMUL.FTZ R25, R25, R4.reuse ;  /* 0x0000000419197220 */ /* 0x080fe20000410000 */
[----:B------:R-:W-:Y:S01]  /*81a0*/  FFMA.FTZ R28, R5, R29, R12 ;  /* 0x0000001d051c7223 */ /* 0x000fe2000001000c */
[----:B------:R-:W-:Y:S01]  /*81b0*/  LOP3.LUT R5, R40, 0xffff0000, RZ, 0xc0, !PT ;  /* 0xffff000028057812 */ /* 0x000fe200078ec0ff */
[C---:B------:R-:W-:Y:S01]  /*81c0*/  FFMA.FTZ R36, R9.reuse, R4, -R36 ;  /* 0x0000000409247223 */ /* 0x040fe20000010824 */
[----:B------:R-:W-:Y:S01]  /*81d0*/  FFMA.FTZ R32, R9, R32, R25 ;  /* 0x0000002009207223 */ /* 0x000fe20000010019 */
[----:B------:R-:W-:Y:S01]  /*81e0*/  FMUL.FTZ R25, R14, R21 ;  /* 0x000000150e197220 */ /* 0x000fe20000410000 */
[----:B------:R-:W-:-:S02]  /*81f0*/  IMAD.U32 R24, R13, 0x10000, RZ ;  /* 0x000100000d187824 */ /* 0x000fc400078e00ff */
[-C--:B------:R-:W-:Y:S01]  /*8200*/  FMUL.FTZ R29, R14, R5.reuse ;  /* 0x000000050e1d7220 */ /* 0x080fe20000410000 */
[----:B------:R-:W-:Y:S02]  /*8210*/  IMAD.U32 R9, R42, 0x10000, RZ ;  /* 0x000100002a097824 */ /* 0x000fe400078e00ff */
[----:B------:R-:W-:Y:S01]  /*8220*/  FFMA.FTZ R27, R10, R5, -R25 ;  /* 0x000000050a1b7223 */ /* 0x000fe20000010819 */
[----:B------:R-:W-:Y:S02]  /*8230*/  IMAD.U32 R4, R0, 0x10000, RZ ;  /* 0x0001000000047824 */ /* 0x000fe400078e00ff */
[----:B------:R-:W-:Y:S01]  /*8240*/  FFMA.FTZ R29, R10, R21, R29 ;  /* 0x000000150a1d7223 */ /* 0x000fe2000001001d */
[----:B0-----:R-:W-:Y:S02]  /*8250*/  IMAD.U32 R26, R15, 0x10000, RZ ;  /* 0x000100000f1a7824 */ /* 0x001fe400078e00ff */
[----:B------:R-:W-:Y:S01]  /*8260*/  FMUL.FTZ R12, R24, R9 ;  /* 0x00000009180c7220 */ /* 0x000fe20000410000 */
[----:B------:R-:W-:-:S02]  /*8270*/  IMAD.U32 R25, R44, 0x10000, RZ ;  /* 0x000100002c197824 */ /* 0x000fc400078e00ff */
[-C--:B------:R-:W-:Y:S01]  /*8280*/  FMUL.FTZ R24, R24, R4.reuse ;  /* 0x0000000418187220 */ /* 0x080fe20000410000 */
[----:B------:R-:W-:Y:S02]  /*8290*/  IMAD.U32 R20, R11, 0x10000, RZ ;  /* 0x000100000b147824 */ /* 0x000fe400078e00ff */
[----:B------:R-:W-:Y:S01]  /*82a0*/  FFMA.FTZ R21, R7, R4, -R12 ;  /* 0x0000000407157223 */ /* 0x000fe2000001080c */
[----:B------:R-:W-:Y:S02]  /*82b0*/  IMAD.U32 R5, R3, 0x10000, RZ ;  /* 0x0001000003057824 */ /* 0x000fe400078e00ff */
[C---:B------:R-:W-:Y:S01]  /*82c0*/  FMUL.FTZ R35, R26.reuse, R25 ;  /* 0x000000191a237220 */ /* 0x040fe20000410000 */
[----:B------:R-:W-:Y:S01]  /*82d0*/  FFMA.FTZ R24, R7, R9, R24 ;  /* 0x0000000907187223 */ /* 0x000fe20000010018 */
[----:B------:R-:W-:Y:S01]  /*82e0*/  LOP3.LUT R13, R13, 0xffff0000, RZ, 0xc0, !PT ;  /* 0xffff00000d0d7812 */ /* 0x000fe200078ec0ff */
[-C--:B------:R-:W-:Y:S01]  /*82f0*/  FMUL.FTZ R7, R26, R5.reuse ;  /* 0x000000051a077220 */ /* 0x080fe20000410000 */
[----:B------:R-:W-:Y:S01]  /*8300*/  FFMA.FTZ R35, R20, R5, -R35 ;  /* 0x0000000514237223 */ /* 0x000fe20000010823 */
[----:B------:R-:W-:-:S02]  /*8310*/  LOP3.LUT R15, R15, 0xffff0000, RZ, 0xc0, !PT ;  /* 0xffff00000f0f7812 */ /* 0x000fc400078ec0ff */
[----:B------:R-:W-:Y:S01]  /*8320*/  LOP3.LUT R5, R42, 0xffff0000, RZ, 0xc0, !PT ;  /* 0xffff00002a057812 */ /* 0x000fe200078ec0ff */
[----:B------:R-:W-:Y:S01]  /*8330*/  FFMA.FTZ R20, R20, R25, R7 ;  /* 0x0000001914147223 */ /* 0x000fe20000010007 */
[----:B------:R-:W-:Y:S02]  /*8340*/  LOP3.LUT R12, R44, 0xffff0000, RZ, 0xc0, !PT ;  /* 0xffff00002c0c7812 */ /* 0x000fe400078ec0ff */
[----:B------:R-:W-:Y:S01]  /*8350*/  LOP3.LUT R4, R0, 0xffff0000, RZ, 0xc0, !PT ;  /* 0xffff000000047812 */ /* 0x000fe200078ec0ff */
[----:B------:R-:W-:Y:S01]  /*8360*/  FMUL.FTZ R7, R13, R5 ;  /* 0x000000050d077220 */ /* 0x000fe20000410000 */
[----:B------:R-:W-:Y:S01]  /*8370*/  LOP3.LUT R10, R3, 0xffff0000, RZ, 0xc0, !PT ;  /* 0xffff0000030a7812 */ /* 0x000fe200078ec0ff */
[----:B------:R-:W-:Y:S01]  /*8380*/  FMUL.FTZ R26, R15, R12 ;  /* 0x0000000c0f1a7220 */ /* 0x000fe20000410000 */
[----:B------:R-:W-:Y:S01]  /*8390*/  LOP3.LUT R11, R11, 0xffff0000, RZ, 0xc0, !PT ;  /* 0xffff00000b0b7812 */ /* 0x000fe200078ec0ff */
[-C--:B------:R-:W-:Y:S01]  /*83a0*/  FMUL.FTZ R14, R13, R4.reuse ;  /* 0x000000040d0e7220 */ /* 0x080fe20000410000 */
[----:B------:R-:W-:Y:S01]  /*83b0*/  FFMA.FTZ R4, R8, R4, -R7 ;  /* 0x0000000408047223 */ /* 0x000fe20000010807 */
[----:B------:R-:W-:-:S02]  /*83c0*/  FMUL.FTZ R15, R15, R10 ;  /* 0x0000000a0f0f7220 */ /* 0x000fc40000410000 */
[C---:B------:R-:W-:Y:S01]  /*83d0*/  FFMA.FTZ R26, R11.reuse, R10, -R26 ;  /* 0x0000000a0b1a7223 */ /* 0x040fe2000001081a */
[----:B------:R-:W-:Y:S01]  /*83e0*/  FFMA.FTZ R13, R8, R5, R14 ;  /* 0x00000005080d7223 */ /* 0x000fe2000001000e */
[----:B------:R-:W-:Y:S01]  /*83f0*/  FFMA.FTZ R15, R11, R12, R15 ;  /* 0x0000000c0b0f7223 */ /* 0x000fe2000001000f */
[----:B------:R-:W-:Y:S02]  /*8400*/  F2FP.BF16.F32.PACK_AB R8, R34, R31 ;  /* 0x0000001f2208723e */ /* 0x000fe400000010ff */
[----:B------:R-:W-:Y:S02]  /*8410*/  F2FP.BF16.F32.PACK_AB R10, R27, R36 ;  /* 0x000000241b0a723e */ /* 0x000fe400000010ff */
[----:B------:R-:W-:Y:S02]  /*8420*/  F2FP.BF16.F32.PACK_AB R9, R4, R21 ;  /* 0x000000150409723e */ /* 0x000fe400000010ff */
[----:B------:R-:W-:Y:S02]  /*8430*/  F2FP.BF16.F32.PACK_AB R11, R26, R35 ;  /* 0x000000231a0b723e */ /* 0x000fe400000010ff */
[----:B------:R-:W-:-:S02]  /*8440*/  F2FP.BF16.F32.PACK_AB R12, R28, R33 ;  /* 0x000000211c0c723e */ /* 0x000fc400000010ff */
[----:B------:R-:W-:Y:S01]  /*8450*/  F2FP.BF16.F32.PACK_AB R14, R29, R32 ;  /* 0x000000201d0e723e */ /* 0x000fe200000010ff */
[----:B------:R1:W-:Y:S01]  /*8460*/  STS.128 [R37+0x18400], R8 ;  /* 0x0184000825007388 */ /* 0x0003e20000000c00 */
[----:B------:R-:W-:Y:S02]  /*8470*/  F2FP.BF16.F32.PACK_AB R13, R13, R24 ;  /* 0x000000180d0d723e */ /* 0x000fe400000010ff */
[----:B------:R-:W-:-:S05]  /*8480*/  F2FP.BF16.F32.PACK_AB R15, R15, R20 ;  /* 0x000000140f0f723e */ /* 0x000fca00000010ff */
[----:B------:R1:W-:Y:S02]  /*8490*/  STS.128 [R38+0x18400], R12 ;  /* 0x0184000c26007388 */ /* 0x0003e40000000c00 */
.L_x_1485:
[----:B------:R-:W-:Y:S05]  /*84a0*/  BSYNC B1 ;  /* 0x0000000000017941 */ /* 0x000fea0003800000 */
.L_x_1484:
[----:B------:R-:W-:Y:S05]  /*84b0*/  @P0 BRA `(.L_x_1476) ;  /* 0x0000000400680947 */ /* 0x000fea0003800000 */
[----:B------:R-:W4:Y:S01]  /*84c0*/  LDL R5, [R1+0x58] ;  /* 0x0000580001057983 */ /* 0x000f220000100800 */
[C---:B------:R-:W-:Y:S02]  /*84d0*/  VIADD R7, R204.reuse, 0x40 ;  /* 0x00000040cc077836 */ /* 0x040fe40000000000 */
[----:B-1----:R-:W-:Y:S01]  /*84e0*/  VIADD R8, R204, 0x40 ;  /* 0x00000040cc087836 */ /* 0x002fe20000000000 */
[----:B------:R-:W5:Y:S01]  /*84f0*/  LDL R38, [R1+0x74] ;  /* 0x0000740001267983 */ /* 0x000f620000100800 */
[----:B------:R-:W-:Y:S02]  /*8500*/  IMAD.SHL.U32 R7, R7, 0x40, RZ ;  /* 0x0000004007077824 */ /* 0x000fe400078e00ff */
[----:B------:R-:W-:Y:S02]  /*8510*/  IMAD.SHL.U32 R8, R8, 0x40, RZ ;  /* 0x0000004008087824 */ /* 0x000fe400078e00ff */
[----:B------:R-:W-:Y:S01]  /*8520*/  IMAD.IADD R4, R16, 0x1, R45 ;  /* 0x0000000110047824 */ /* 0x000fe200078e022d */
[----:B------:R-:W-:-:S02]  /*8530*/  LOP3.LUT R7, R7, 0x1c0, RZ, 0xc0, !PT ;  /* 0x000001c007077812 */ /* 0x000fc400078ec0ff */
[----:B------:R-:W-:Y:S02]  /*8540*/  LOP3.LUT R8, R8, 0x1c0, RZ, 0xc0, !PT ;  /* 0x000001c008087812 */ /* 0x000fe400078ec0ff */
[----:B------:R-:W-:Y:S02]  /*8550*/  SHF.R.U32.HI R7, RZ, 0x3, R7 ;  /* 0x00000003ff077819 */ /* 0x000fe40000011607 */
[----:B------:R-:W-:-:S04]  /*8560*/  LOP3.LUT R4, R8, 0x38, R4, 0xf8, !PT ;  /* 0x0000003808047812 */ /* 0x000fc800078ef804 */
[----:B------:R-:W-:Y:S01]  /*8570*/  LOP3.LUT R4, R4, R7, RZ, 0x3c, !PT ;  /* 0x0000000704047212 */ /* 0x000fe200078e3cff */
[C---:B------:R-:W-:Y:S01]  /*8580*/  IMAD.U32 R31, R41.reuse, 0x10000, RZ ;  /* 0x00010000291f7824 */ /* 0x040fe200078e00ff */
[----:B------:R-:W-:Y:S01]  /*8590*/  LOP3.LUT R41, R41, 0xffff0000, RZ, 0xc0, !PT ;  /* 0xffff000029297812 */ /* 0x000fe200078ec0ff */
[C---:B------:R-:W-:Y:S01]  /*85a0*/  IMAD.U32 R29, R39.reuse, 0x10000, RZ ;  /* 0x00010000271d7824 */ /* 0x040fe200078e00ff */
[----:B------:R-:W-:Y:S01]  /*85b0*/  LOP3.LUT R39, R39, 0xffff0000, RZ, 0xc0, !PT ;  /* 0xffff000027277812 */ /* 0x000fe200078ec0ff */
[----:B------:R-:W-:Y:S02]  /*85c0*/  IMAD.U32 R36, R42, 0x10000, RZ ;  /* 0x000100002a247824 */ /* 0x000fe400078e00ff */
[----:B------:R-:W-:Y:S01]  /*85d0*/  IMAD.U32 R34, R0, 0x10000, RZ ;  /* 0x0001000000227824 */ /* 0x000fe200078e00ff */
[----:B----4-:R-:W-:Y:S01]  /*85e0*/  IADD3 R4, R5, R4, RZ ;  /* 0x0000000405047210 */ /* 0x010fe20007ffe0ff */
[----:B-----5:R-:W1:Y:S04]  /*85f0*/  LDS.128 R8, [R38+0x18400] ;  /* 0x0184000026087984 */ /* 0x020e680000000c00 */
[----:B------:R-:W-:-:S05]  /*8600*/  IMAD R4, R4, 0x2, R19 ;  /* 0x0000000204047824 */ /* 0x000fca00078e0213 */
[----:B------:R-:W4:Y:S01]  /*8610*/  LDS.128 R12, [R4+0x18400] ;  /* 0x01840000040c7984 */ /* 0x000f220000000c00 */
[----:B-1----:R-:W-:Y:S02]  /*8620*/  IMAD.U32 R5, R8, 0x10000, RZ ;  /* 0x0001000008057824 */ /* 0x002fe400078e00ff */
[C---:B----4-:R-:W-:Y:S01]  /*8630*/  IMAD.U32 R24, R12.reuse, 0x10000, RZ ;  /* 0x000100000c187824 */ /* 0x050fe200078e00ff */
[----:B------:R-:W-:Y:S01]  /*8640*/  LOP3.LUT R12, R12, 0xffff0000, RZ, 0xc0, !PT ;  /* 0xffff00000c0c7812 */ /* 0x000fe200078ec0ff */
[----:B------:R-:W-:Y:S02]  /*8650*/  IMAD.U32 R25, R13, 0x10000, RZ ;  /* 0x000100000d197824 */ /* 0x000fe400078e00ff */
[-C--:B------:R-:W-:Y:S01]  /*8660*/  FMUL.FTZ R28, R31, R24.reuse ;  /* 0x000000181f1c7220 */ /* 0x080fe20000410000 */
[----:B------:R-:W-:Y:S01]  /*8670*/  LOP3.LUT R7, R8, 0xffff0000, RZ, 0xc0, !PT ;  /* 0xffff000008077812 */ /* 0x000fe200078ec0ff */
[----:B------:R-:W-:Y:S01]  /*8680*/  FMUL.FTZ R24, R29, R24 ;  /* 0x000000181d187220 */ /* 0x000fe20000410000 */
[-C--:B------:R-:W-:Y:S01]  /*8690*/  FMUL.FTZ R32, R41, R12.reuse ;  /* 0x0000000c29207220 */ /* 0x080fe20000410000 */
[----:B------:R-:W-:Y:S01]  /*86a0*/  FFMA.FTZ R28, R29, R5, -R28 ;  /* 0x000000051d1c7223 */ /* 0x000fe2000001081c */
[----:B------:R-:W-:Y:S01]  /*86b0*/  FMUL.FTZ R12, R39, R12 ;  /* 0x0000000c270c7220 */ /* 0x000fe20000410000 */
[----:B------:R-:W-:-:S02]  /*86c0*/  IMAD.U32 R8, R9, 0x10000, RZ ;  /* 0x0001000009087824 */ /* 0x000fc400078e00ff */
[----:B------:R-:W-:Y:S01]  /*86d0*/  FMUL.FTZ R29, R36, R25 ;  /* 0x00000019241d7220 */ /* 0x000fe20000410000 */
[----:B------:R-:W-:Y:S01]  /*86e0*/  FFMA.FTZ R24, R31, R5, R24 ;  /* 0x000000051f187223 */ /* 0x000fe20000010018 */
[-C--:B------:R-:W-:Y:S01]  /*86f0*/  FFMA.FTZ R5, R39, R7.reuse, -R32 ;  /* 0x0000000727057223 */ /* 0x080fe20000010820 */
[----:B------:R-:W-:Y:S01]  /*8700*/  FFMA.FTZ R7, R41, R7, R12 ;  /* 0x0000000729077223 */ /* 0x000fe2000001000c */
[----:B0-----:R-:W-:Y:S02]  /*8710*/  IMAD.U32 R26, R14, 0x10000, RZ ;  /* 0x000100000e1a7824 */ /* 0x001fe400078e00ff */
[C---:B------:R-:W-:Y:S01]  /*8720*/  FMUL.FTZ R25, R34.reuse, R25 ;  /* 0x0000001922197220 */ /* 0x040fe20000410000 */
[----:B------:R-:W-:Y:S01]  /*8730*/  FFMA.FTZ R29, R34, R8, -R29 ;  /* 0x00000008221d7223 */ /* 0x000fe2000001081d */
[----:B------:R-:W-:Y:S01]  /*8740*/  IMAD.U32 R12, R40, 0x10000, RZ ;  /* 0x00010000280c7824 */ /* 0x000fe200078e00ff */
[----:B------:R-:W-:Y:S01]  /*8750*/  LOP3.LUT R14, R14, 0xffff0000, RZ, 0xc0, !PT ;  /* 0xffff00000e0e7812 */ /* 0x000fe200078ec0ff */
[----:B------:R-:W-:Y:S01]  /*8760*/  IMAD.U32 R32, R43, 0x10000, RZ ;  /* 0x000100002b207824 */ /* 0x000fe200078e00ff */
[----:B------:R-:W-:-:S02]  /*8770*/  LOP3.LUT R40, R40, 0xffff0000, RZ, 0xc0, !PT ;  /* 0xffff000028287812 */ /* 0x000fc400078ec0ff */
[----:B------:R-:W-:Y:S01]  /*8780*/  LOP3.LUT R34, R43, 0xffff0000, RZ, 0xc0, !PT ;  /* 0xffff00002b227812 */ /* 0x000fe200078ec0ff */
[C---:B------:R-:W-:Y:S01]  /*8790*/  IMAD.U32 R20, R10.reuse, 0x10000, RZ ;  /* 0x000100000a147824 */ /* 0x040fe200078e00ff */
[----:B------:R-:W-:Y:S01]  /*87a0*/  LOP3.LUT R10, R10, 0xffff0000, RZ, 0xc0, !PT ;  /* 0xffff00000a0a7812 */ /* 0x000fe200078ec0ff */
[-C--:B------:R-:W-:Y:S01]  /*87b0*/  FMUL.FTZ R31, R32, R26.reuse ;  /* 0x0000001a201f7220 */ /* 0x080fe20000410000 */
[----:B------:R-:W-:Y:S02]  /*87c0*/  IMAD.U32 R27, R15, 0x10000, RZ ;  /* 0x000100000f1b7824 */ /* 0x000fe400078e00ff */
[----:B------:R-:W-:Y:S01]  /*87d0*/  FMUL.FTZ R33, R12, R26 ;  /* 0x0000001a0c217220 */ /* 0x000fe20000410000 */
[----:B------:R-:W-:Y:S02]  /*87e0*/  IMAD.U32 R41, R44, 0x10000, RZ ;  /* 0x000100002c297824 */ /* 0x000fe400078e00ff */
[-C--:B------:R-:W-:Y:S01]  /*87f0*/  FMUL.FTZ R35, R34, R14.reuse ;  /* 0x0000000e22237220 */ /* 0x080fe20000410000 */
[----:B------:R-:W-:Y:S01]  /*8800*/  FMUL.FTZ R37, R40, R14 ;  /* 0x0000000e28257220 */ /* 0x000fe20000410000 */
[----:B------:R-:W-:-:S02]  /*8810*/  IMAD.U32 R39, R3, 0x10000, RZ ;  /* 0x0001000003277824 */ /* 0x000fc400078e00ff */
[----:B------:R-:W-:Y:S01]  /*8820*/  FFMA.FTZ R25, R36, R8, R25 ;  /* 0x0000000824197223 */ /* 0x000fe20000010019 */
[-C--:B------:R-:W-:Y:S01]  /*8830*/  FFMA.FTZ R31, R12, R20.reuse, -R31 ;  /* 0x000000140c1f7223 */ /* 0x080fe2000001081f */
[----:B------:R-:W-:Y:S02]  /*8840*/  IMAD.U32 R21, R11, 0x10000, RZ ;  /* 0x000100000b157824 */ /* 0x000fe400078e00ff */
[----:B------:R-:W-:Y:S01]  /*8850*/  FFMA.FTZ R14, R32, R20, R33 ;  /* 0x00000014200e7223 */ /* 0x000fe20000010021 */
[-C--:B------:R-:W-:Y:S01]  /*8860*/  FMUL.FTZ R8, R41, R27.reuse ;  /* 0x0000001b29087220 */ /* 0x080fe20000410000 */
[-C--:B------:R-:W-:Y:S01]  /*8870*/  FFMA.FTZ R12, R40, R10.reuse, -R35 ;  /* 0x0000000a280c7223 */ /* 0x080fe20000010823 */
[----:B------:R-:W-:Y:S01]  /*8880*/  FFMA.FTZ R37, R34, R10, R37 ;  /* 0x0000000a22257223 */ /* 0x000fe20000010025 */
[----:B------:R-:W-:Y:S01]  /*8890*/  LOP3.LUT R13, R13, 0xffff0000, RZ, 0xc0, !PT ;  /* 0xffff00000d0d7812 */ /* 0x000fe200078ec0ff */
[----:B------:R-:W-:Y:S01]  /*88a0*/  FMUL.FTZ R10, R39, R27 ;  /* 0x0000001b270a7220 */ /* 0x000fe20000410000 */
[----:B------:R-:W-:-:S02]  /*88b0*/  LOP3.LUT R15, R15, 0xffff0000, RZ, 0xc0, !PT ;  /* 0xffff00000f0f7812 */ /* 0x000fc400078ec0ff */
[----:B------:R-:W-:Y:S02]  /*88c0*/  LOP3.LUT R33, R42, 0xffff0000, RZ, 0xc0, !PT ;  /* 0xffff00002a217812 */ /* 0x000fe400078ec0ff */
[----:B------:R-:W-:Y:S02]  /*88d0*/  LOP3.LUT R35, R44, 0xffff0000, RZ, 0xc0, !PT ;  /* 0xffff00002c237812 */ /* 0x000fe400078ec0ff */
[----:B------:R-:W-:Y:S02]  /*88e0*/  LOP3.LUT R27, R0, 0xffff0000, RZ, 0xc0, !PT ;  /* 0xffff0000001b7812 */ /* 0x000fe400078ec0ff */
[----:B------:R-:W-:Y:S01]  /*88f0*/  LOP3.LUT R3, R3, 0xffff0000, RZ, 0xc0, !PT ;  /* 0xffff000003037812 */ /* 0x000fe200078ec0ff */
[-C--:B------:R-:W-:Y:S01]  /*8900*/  FFMA.FTZ R26, R39, R21.reuse, -R8 ;  /* 0x00000015271a7223 */ /* 0x080fe20000010808 */
[----:B------:R-:W-:Y:S01]  /*8910*/  LOP3.LUT R9, R9, 0xffff0000, RZ, 0xc0, !PT ;  /* 0xffff000009097812 */ /* 0x000fe200078ec0ff */
[----:B------:R-:W-:Y:S01]  /*8920*/  FFMA.FTZ R21, R41, R21, R10 ;  /* 0x0000001529157223 */ /* 0x000fe2000001000a */
[----:B------:R-:W-:Y:S01]  /*8930*/  LOP3.LUT R11, R11, 0xffff0000, RZ, 0xc0, !PT ;  /* 0xffff00000b0b7812 */ /* 0x000fe200078ec0ff */
        /* <DEDUP_REMOVED lines=13> */
[----:B------:R-:W-:Y:S02]  /*8a10*/  F2FP.BF16.F32.PACK_AB R12, R7, R24 ;  /* 0x00000018070c723e */ /* 0x000fe400000010ff */
[----:B------:R-:W-:-:S02]  /*8a20*/  F2FP.BF16.F32.PACK_AB R13, R20, R25 ;  /* 0x00000019140d723e */ /* 0x000fc400000010ff */
[----:B------:R-:W-:Y:S01]  /*8a30*/  F2FP.BF16.F32.PACK_AB R15, R32, R21 ;  /* 0x00000015200f723e */ /* 0x000fe200000010ff */
[----:B------:R0:W-:Y:S04]  /*8a40*/  STS.128 [R38+0x18400], R8 ;  /* 0x0184000826007388 */ /* 0x0001e80000000c00 */
[----:B------:R0:W-:Y:S02]  /*8a50*/  STS.128 [R4+0x18400], R12 ;  /* 0x0184000c04007388 */ /* 0x0001e40000000c00 */
.L_x_1476:
[----:B------:R-:W-:Y:S05]  /*8a60*/  BSYNC B0 ;  /* 0x0000000000007941 */ /* 0x000fea0003800000 */
.L_x_1465:
[----:B------:R-:W-:Y:S01]  /*8a70*/  @!PT LDS RZ, [RZ] ;  /* 0x00000000fffff984 */ /* 0x000fe20000000800 */
[----:B------:R-:W-:Y:S01]  /*8a80*/  @!PT LDS RZ, [RZ] ;  /* 0x00000000fffff984 */ /* 0x000fe20000000800 */
[----:B------:R-:W-:Y:S01]  /*8a90*/  @!PT LDS RZ, [RZ] ;  /* 0x00000000fffff984 */ /* 0x000fe20000000800 */
[----:B------:R-:W-:Y:S01]  /*8aa0*/  @!PT LDS RZ, [RZ] ;  /* 0x00000000fffff984 */ /* 0x000fe20000000800 */
[----:B------:R5:W-:Y:S06]  /*8ab0*/  MEMBAR.ALL.CTA ;  /* 0x0000000000007992 */ /* 0x000bec0000008000 */
[----:B-----5:R-:W5:Y:S01]  /*8ac0*/  FENCE.VIEW.ASYNC.S ;  /* 0x00000000000073c6 */ /* 0x020f620000000000 */
[----:B------:R-:W-:Y:S05]  /*8ad0*/  WARPSYNC.ALL ;  /* 0x0000000000007948 */ /* 0x000fea0003800000 */
[----:B-----5:R-:W-:Y:S06]  /*8ae0*/  BAR.SYNC.DEFER_BLOCKING 0xd, 0x100 ;  /* 0x0344000000007b1d */ /* 0x020fec0000010000 */
.L_x_1462:
[----:B012---:R-:W0:Y:S01]  /*8af0*/  S2R R0, SR_TID.X ;  /* 0x0000000000007919 */ /* 0x007e220000002100 */
[----:B------:R-:W-:Y:S01]  /*8b00*/  ISETP.NE.AND P0, PT, R209, 0x3, PT ;  /* 0x00000003d100780c */ /* 0x000fe20003f05270 */
[----:B------:R-:W-:Y:S05]  /*8b10*/  WARPSYNC.ALL ;  /* 0x0000000000007948 */ /* 0x000fea0003800000 */
[----:B0-----:R-:W-:-:S05]  /*8b20*/  SHF.R.U32.HI R0, RZ, 0x7, R0 ;  /* 0x00000007ff007819 */ /* 0x001fca0000011600 */
[----:B------:R-:W-:-:S05]  /*8b30*/  VIADD R72, R0, 0x8 ;  /* 0x0000000800487836 */ /* 0x000fca0000000000 */
[----:B------:R0:W-:Y:S06]  /*8b40*/  BAR.SYNC.DEFER_BLOCKING R72, 0x100 ;  /* 0x000400480000751d */ /* 0x0001ec0000010000 */
[----:B------:R-:W-:Y:S05]  /*8b50*/  @!P0 BRA `(.L_x_1486) ;  /* 0x0000000000048947 */ /* 0x000fea0003800000 */
[----:B------:R-:W-:Y:S01]  /*8b60*/  BPT.TRAP 0x1 ;  /* 0x000000040000795c */ /* 0x000fe20000300000 */
.L_x_1486:
[----:B------:R-:W-:Y:S01]  /*8b70*/  IMAD R3, R205, 0x8, R19 ;  /* 0x00000008cd037824 */ /* 0x000fe200078e0213 */
[----:B------:R-:W-:-:S04]  /*8b80*/  SHF.L.U32 R8, R216, 0x1f, RZ ;  /* 0x0000001fd8087819 */ /* 0x000fc800000006ff */
[----:B------:R1:W2:Y:S01]  /*8b90*/  SYNCS.PHASECHK.TRANS64.TRYWAIT P1, [R3+URZ+0x32430], R8 ;  /* 0x03243008030075a7 */ /* 0x0002a2000802017f */
[----:B------:R-:W-:Y:S05]  /*8ba0*/  @!P0 BRA `(.L_x_1487) ;  /* 0x0000000000048947 */ /* 0x000fea0003800000 */
[----:B------:R-:W-:Y:S01]  /*8bb0*/  BPT.TRAP 0x1 ;  /* 0x000000040000795c */ /* 0x000fe20000300000 */
.L_x_1487:
[----:B------:R-:W-:-:S05]  /*8bc0*/  VIADD R0, R19, 0x1c400 ;  /* 0x0001c40013007836 */ /* 0x000fca0000000000 */
[----:B------:R-:W-:-:S04]  /*8bd0*/  SHF.R.U32.HI R0, RZ, 0x4, R0 ;  /* 0x00000004ff007819 */ /* 0x000fc80000011600 */
[----:B------:R-:W-:Y:S01]  /*8be0*/  LOP3.LUT R0, R0, 0x3fff, RZ, 0xc0, !PT ;  /* 0x00003fff00007812 */ /* 0x000fe200078ec0ff */
[----:B--2---:R-:W-:Y:S06]  /*8bf0*/  @P1 BRA `(.L_x_1488) ;  /* 0x0000000000081947 */ /* 0x004fec0003800000 */
[----:B------:R-:W2:Y:S02]  /*8c00*/  SYNCS.PHASECHK.TRANS64.TRYWAIT P1, [R3+URZ+0x32430], R8 ;  /* 0x03243008030075a7 */ /* 0x000ea4000802017f */
[----:B--2---:R-:W-:Y:S05]  /*8c10*/  @!P1 BRA `(.L_x_1489) ;  /* 0x0000010800409947 */ /* 0x004fea0003800000 */
.L_x_1488:
[----:B------:R-:W-:Y:S05]  /*8c20*/  WARPSYNC.ALL ;  /* 0x0000000000007948 */ /* 0x000fea0003800000 */
[----:B------:R-:W-:Y:S01]  /*8c30*/  LOP3.LUT R21, R0, 0x10000, RZ, 0xfc, !PT ;  /* 0x0001000000157812 */ /* 0x000fe200078efcff */
[----:B------:R-:W-:Y:S01]  /*8c40*/  IMAD R30, R30, 0x2000, R19 ;  /* 0x000020001e1e7824 */ /* 0x000fe200078e0213 */
[----:B------:R-:W-:-:S03]  /*8c50*/  UMOV UR9, 0x40000040 ;  /* 0x4000004000097882 */ /* 0x000fc60000000000 */
[----:B------:R-:W-:Y:S01]  /*8c60*/  IMAD R4, R205, 0x300, R21 ;  /* 0x00000300cd047824 */ /* 0x000fe200078e0215 */
[----:B------:R-:W-:Y:S01]  /*8c70*/  SHF.L.U32 R6, R6, 0x1f, RZ ;  /* 0x0000001f06067819 */ /* 0x000fe200000006ff */
[----:B------:R-:W-:Y:S01]  /*8c80*/  IMAD.MOV.U32 R5, RZ, RZ, 0x40000040 ;  /* 0x40000040ff057424 */ /* 0x000fe200078e00ff */
[----:B------:R-:W-:Y:S01]  /*8c90*/  R2UR UR4, R30 ;  /* 0x000000001e0472ca */ /* 0x000fe200000e0000 */
[C---:B------:R-:W-:Y:S01]  /*8ca0*/  VIADD R10, R4.reuse, 0x2 ;  /* 0x00000002040a7836 */ /* 0x040fe20000000000 */
[----:B------:R-:W-:Y:S01]  /*8cb0*/  R2UR UR10, R4 ;  /* 0x00000000040a72ca */ /* 0x000fe200000e0000 */
[----:B---345:R-:W-:Y:S01]  /*8cc0*/  WARPGROUP.ARRIVE ;  /* 0x00000000000079c5 */ /* 0x038fe20000000000 */
[----:B------:R-:W-:Y:S01]  /*8cd0*/  R2UR UR11, R5 ;  /* 0x00000000050b72ca */ /* 0x000fe200000e0000 */
[----:B------:R-:W-:Y:S01]  /*8ce0*/  IMAD.MOV.U32 R11, RZ, RZ, 0x40000040 ;  /* 0x40000040ff0b7424 */ /* 0x000fe200078e00ff */
[----:B------:R-:W-:Y:S01]  /*8cf0*/  BSSY B0, `(.L_x_1490) ;  /* 0x0000032000007945 */ /* 0x000fe20003800000 */
[----:B------:R-:W-:-:S02]  /*8d00*/  IMAD.U32 R13, RZ, RZ, UR9 ;  /* 0x00000009ff0d7e24 */ /* 0x000fc4000f8e00ff */
[----:B------:R-:W-:-:S04]  /*8d10*/  IMAD.MOV.U32 R5, RZ, RZ, 0x40000040 ;  /* 0x40000040ff057424 */ /* 0x000fc800078e00ff */
[----:B------:R-:W-:-:S04]  /*8d20*/  UIADD3 UR5, UR4, 0x18400, URZ ;  /* 0x0001840004057890 */ /* 0x000fc8000fffe03f */
[----:B------:R-:W-:-:S04]  /*8d30*/  USHF.R.U32.HI UR5, URZ, 0x4, UR5 ;  /* 0x000000043f057899 */ /* 0x000fc80008011605 */
[----:B------:R-:W-:-:S04]  /*8d40*/  ULOP3.LUT UR5, UR5, 0x3fff, URZ, 0xc0, !UPT ;  /* 0x00003fff05057892 */ /* 0x000fc8000f8ec03f */
[----:B------:R-:W-:-:S04]  /*8d50*/  ULOP3.LUT UR6, UR5, 0x10000, URZ, 0xfc, !UPT ;  /* 0x0001000005067892 */ /* 0x000fc8000f8efc3f */
[----:B------:R-:W-:-:S03]  /*8d60*/  UIADD3 UR5, UR6, 0x2, URZ ;  /* 0x0000000206057890 */ /* 0x000fc6000fffe03f */
[----:B------:R-:W-:Y:S02]  /*8d70*/  UMOV UR8, UR6 ;  /* 0x0000000600087c82 */ /* 0x000fe40008000000 */
[----:B------:R-:W-:Y:S01]  /*8d80*/  HGMMA.64x96x16.F32.BF16 R24, gdesc[UR8], RZ, !UPT, gsb0 ;  /* 0x01600000081879f0 */ /* 0x000fe2000c0018ff */
[----:B------:R-:W-:Y:S01]  /*8d90*/  R2UR UR10, R10 ;  /* 0x000000000a0a72ca */ /* 0x000fe200000e0000 */
[----:B------:R-:W-:Y:S01]  /*8da0*/  IMAD.U32 R12, RZ, RZ, UR8 ;  /* 0x00000008ff0c7e24 */ /* 0x000fe2000f8e00ff */
[----:B------:R-:W-:Y:S01]  /*8db0*/  R2UR UR11, R11 ;  /* 0x000000000b0b72ca */ /* 0x000fe200000e0000 */
[----:B------:R-:W-:Y:S01]  /*8dc0*/  UMOV UR8, UR5 ;  /* 0x0000000500087c82 */ /* 0x000fe20008000000 */
[----:B------:R-:W-:Y:S01]  /*8dd0*/  UMOV UR9, 0x40000040 ;  /* 0x4000004000097882 */ /* 0x000fe20000000000 */
[C---:B------:R-:W-:Y:S01]  /*8de0*/  VIADD R10, R4.reuse, 0x4 ;  /* 0x00000004040a7836 */ /* 0x040fe20000000000 */
[----:B------:R-:W-:Y:S01]  /*8df0*/  UIADD3 UR5, UR6, 0x4, URZ ;  /* 0x0000000406057890 */ /* 0x000fe2000fffe03f */
[----:B------:R-:W-:Y:S01]  /*8e00*/  IMAD.MOV.U32 R11, RZ, RZ, 0x40000040 ;  /* 0x40000040ff0b7424 */ /* 0x000fe200078e00ff */
[----:B------:R3:W-:Y:S01]  /*8e10*/  STL.64 [R1+0x50], R12 ;  /* 0x0000500c01007387 */ /* 0x0007e20000100a00 */
[----:B------:R-:W-:-:S02]  /*8e20*/  VIADD R4, R4, 0x6 ;  /* 0x0000000604047836 */ /* 0x000fc40000000000 */
[----:B---3--:R-:W-:Y:S02]  /*8e30*/  IMAD.U32 R12, RZ, RZ, UR8 ;  /* 0x00000008ff0c7e24 */ /* 0x008fe4000f8e00ff */
[----:B------:R-:W-:-:S05]  /*8e40*/  IMAD.U32 R13, RZ, RZ, UR9 ;  /* 0x00000009ff0d7e24 */ /* 0x000fca000f8e00ff */
[----:B------:R3:W-:Y:S01]  /*8e50*/  STL.64 [R1+0x48], R12 ;  /* 0x0000480c01007387 */ /* 0x0007e20000100a00 */
[----:B------:R-:W-:Y:S02]  /*8e60*/  WARPGROUP.DEPBAR.LE gsb0, 0x0 ;  /* 0x00008000000079c5 */ /* 0x000fe40000010000 */
[----:B------:R-:W-:-:S06]  /*8e70*/  WARPGROUP.ARRIVE ;  /* 0x00000000000079c5 */ /* 0x000fcc0000000000 */
[----:B------:R-:W-:Y:S01]  /*8e80*/  HGMMA.64x96x16.F32.BF16 R24, gdesc[UR8], R24, gsb0 ;  /* 0x01600000081879f0 */ /* 0x000fe20008001818 */
[----:B------:R-:W-:Y:S01]  /*8e90*/  R2UR UR10, R10 ;  /* 0x000000000a0a72ca */ /* 0x000fe200000e0000 */
[----:B------:R-:W-:Y:S01]  /*8ea0*/  UMOV UR8, UR5 ;  /* 0x0000000500087c82 */ /* 0x000fe20008000000 */
[----:B------:R-:W-:Y:S01]  /*8eb0*/  R2UR UR11, R11 ;  /* 0x000000000b0b72ca */ /* 0x000fe200000e0000 */
[----:B------:R-:W-:Y:S01]  /*8ec0*/  UMOV UR9, 0x40000040 ;  /* 0x4000004000097882 */ /* 0x000fe20000000000 */
[----:B------:R-:W-:Y:S01]  /*8ed0*/  UIADD3 UR5, UR6, 0x6, URZ ;  /* 0x0000000606057890 */ /* 0x000fe2000fffe03f */
[----:B------:R-:W-:Y:S02]  /*8ee0*/  IMAD.U32 R10, RZ, RZ, UR8 ;  /* 0x00000008ff0a7e24 */ /* 0x000fe4000f8e00ff */
        /* <DEDUP_REMOVED lines=9> */
[----:B------:R-:W-:Y:S02]  /*8f80*/  IMAD.U32 R4, RZ, RZ, UR8 ;  /* 0x00000008ff047e24 */ /* 0x000fe4000f8e00ff */
[----:B------:R-:W-:-:S05]  /*8f90*/  IMAD.U32 R5, RZ, RZ, UR9 ;  /* 0x00000009ff057e24 */ /* 0x000fca000f8e00ff */
[----:B------:R3:W-:Y:S01]  /*8fa0*/  STL.64 [R1+0x38], R4 ;  /* 0x0000380401007387 */ /* 0x0007e20000100a00 */
[----:B------:R-:W-:Y:S02]  /*8fb0*/  WARPGROUP.DEPBAR.LE gsb0, 0x0 ;  /* 0x00008000000079c5 */ /* 0x000fe40000010000 */
[----:B------:R-:W-:-:S06]  /*8fc0*/  WARPGROUP.ARRIVE ;  /* 0x00000000000079c5 */ /* 0x000fcc0000000000 */
[----:B------:R-:W-:Y:S03]  /*8fd0*/  HGMMA.64x96x16.F32.BF16 R24, gdesc[UR8], R24, gsb0 ;  /* 0x01600000081879f0 */ /* 0x000fe60008001818 */
[----:B------:R-:W-:Y:S02]  /*8fe0*/  WARPGROUP.DEPBAR.LE gsb0, 0x0 ;  /* 0x00008000000079c5 */ /* 0x000fe40000010000 */
[----:B------:R-:W4:Y:S02]  /*8ff0*/  SYNCS.PHASECHK.TRANS64.TRYWAIT P1, [R19+URZ+0x32410], R6 ;  /* 0x03241006130075a7 */ /* 0x000f24000802017f */
[----:B---34-:R-:W-:Y:S05]  /*9000*/  @!P1 BRA `(.L_x_1491) ;  /* 0x0000010400589947 */ /* 0x018fea0003800000 */
.L_x_1705:
[----:B------:R-:W-:Y:S05]  /*9010*/  BSYNC B0 ;  /* 0x0000000000007941 */ /* 0x000fea0003800000 */
.L_x_1490:
[----:B------:R-:W-:Y:S05]  /*9020*/  @!P0 BRA `(.L_x_1492) ;  /* 0x0000000000048947 */ /* 0x000fea0003800000 */
[----:B------:R-:W-:Y:S01]  /*9030*/  BPT.TRAP 0x1 ;  /* 0x000000040000795c */ /* 0x000fe20000300000 */
.L_x_1492:
[----:B------:R4:W0:Y:S01]  /*9040*/  SYNCS.PHASECHK.TRANS64.TRYWAIT P1, [R3+URZ+0x32450], R8 ;  /* 0x03245008030075a7 */ /* 0x000822000802017f */
[----:B------:R-:W-:Y:S05]  /*9050*/  @!P0 BRA `(.L_x_1493) ;  /* 0x0000000000048947 */ /* 0x000fea0003800000 */
[----:B------:R-:W-:Y:S01]  /*9060*/  BPT.TRAP 0x1 ;  /* 0x000000040000795c */ /* 0x000fe20000300000 */
.L_x_1493:
[----:B0-----:R-:W-:Y:S05]  /*9070*/  @P1 BRA `(.L_x_1494) ;  /* 0x0000000000081947 */ /* 0x001fea0003800000 */
[----:B------:R-:W0:Y:S02]  /*9080*/  SYNCS.PHASECHK.TRANS64.TRYWAIT P1, [R3+URZ+0x32450], R8 ;  /* 0x03245008030075a7 */ /* 0x000e24000802017f */
[----:B0-----:R-:W-:Y:S05]  /*9090*/  @!P1 BRA `(.L_x_1495) ;  /* 0x0000010400489947 */ /* 0x001fea0003800000 */
.L_x_1494:
[----:B------:R-:W-:Y:S05]  /*90a0*/  WARPSYNC.ALL ;  /* 0x0000000000007948 */ /* 0x000fea0003800000 */
[----:B------:R-:W-:Y:S01]  /*90b0*/  VIADD R20, R19, 0x400 ;  /* 0x0000040013147836 */ /* 0x000fe20000000000 */
[----:B------:R-:W-:Y:S01]  /*90c0*/  UIADD3 UR4, UR4, 0x22400, URZ ;  /* 0x0002240004047890 */ /* 0x000fe2000fffe03f */
[----:B------:R-:W-:Y:S01]  /*90d0*/  IMAD.MOV.U32 R5, RZ, RZ, 0x40000040 ;  /* 0x40000040ff057424 */ /* 0x000fe200078e00ff */
[----:B------:R-:W-:Y:S01]  /*90e0*/  WARPGROUP.ARRIVE ;  /* 0x00000000000079c5 */ /* 0x000fe20000000000 */
[----:B------:R-:W-:Y:S01]  /*90f0*/  UMOV UR9, 0x40000040 ;  /* 0x4000004000097882 */ /* 0x000fe20000000000 */
[----:B------:R-:W-:Y:S01]  /*9100*/  SHF.R.U32.HI R20, RZ, 0x4, R20 ;  /* 0x00000004ff147819 */ /* 0x000fe20000011614 */
[----:B------:R-:W-:Y:S01]  /*9110*/  USHF.R.U32.HI UR4, URZ, 0x4, UR4 ;  /* 0x000000043f047899 */ /* 0x000fe20008011604 */
[----:B------:R-:W-:Y:S01]  /*9120*/  R2UR UR11, R5 ;  /* 0x00000000050b72ca */ /* 0x000fe200000e0000 */
[----:B------:R-:W-:Y:S01]  /*9130*/  IMAD.MOV.U32 R7, RZ, RZ, 0x40000040 ;  /* 0x40000040ff077424 */ /* 0x000fe200078e00ff */
[----:B------:R-:W-:Y:S01]  /*9140*/  LOP3.LUT R20, R20, 0x3fff, RZ, 0xc0, !PT ;  /* 0x00003fff14147812 */ /* 0x000fe200078ec0ff */
[----:B------:R-:W-:Y:S01]  /*9150*/  ULOP3.LUT UR4, UR4, 0x3fff, URZ, 0xc0, !UPT ;  /* 0x00003fff04047892 */ /* 0x000fe2000f8ec03f */
[----:B------:R-:W-:Y:S01]  /*9160*/  IMAD.U32 R9, RZ, RZ, UR9 ;  /* 0x00000009ff097e24 */ /* 0x000fe2000f8e00ff */
[----:B------:R-:W-:Y:S01]  /*9170*/  UMOV UR57, 0x40000040 ;  /* 0x4000004000397882 */ /* 0x000fe20000000000 */
[----:B------:R-:W-:Y:S01]  /*9180*/  LOP3.LUT R223, R20, 0x10000, RZ, 0xfc, !PT ;  /* 0x0001000014df7812 */ /* 0x000fe200078efcff */
[----:B------:R-:W-:Y:S01]  /*9190*/  ULOP3.LUT UR4, UR4, 0x10000, URZ, 0xfc, !UPT ;  /* 0x0001000004047892 */ /* 0x000fe2000f8efc3f */
[----:B------:R-:W-:Y:S01]  /*91a0*/  IMAD.MOV.U32 R5, RZ, RZ, 0x40000040 ;  /* 0x40000040ff057424 */ /* 0x000fe200078e00ff */
[----:B------:R-:W-:Y:S01]  /*91b0*/  UMOV UR53, 0x40000040 ;  /* 0x4000004000357882 */ /* 0x000fe20000000000 */
[----:B------:R-:W-:Y:S01]  /*91c0*/  UMOV UR49, 0x40000040 ;  /* 0x4000004000317882 */ /* 0x000fe20000000000 */
[----:B------:R-:W-:Y:S01]  /*91d0*/  IMAD R4, R205, 0xc00, R223 ;  /* 0x00000c00cd047824 */ /* 0x000fe200078e02df */
[----:B------:R-:W-:Y:S01]  /*91e0*/  UIADD3 UR5, UR4, 0x2, URZ ;  /* 0x0000000204057890 */ /* 0x000fe2000fffe03f */
[----:B------:R-:W-:Y:S01]  /*91f0*/  R2UR UR39, R5 ;  /* 0x00000000052772ca */ /* 0x000fe200000e0000 */
[----:B------:R-:W-:Y:S01]  /*9200*/  UMOV UR8, UR4 ;  /* 0x0000000400087c82 */ /* 0x000fe20008000000 */
[C---:B---3--:R-:W-:Y:S01]  /*9210*/  VIADD R6, R4.reuse, 0x2 ;  /* 0x0000000204067836 */ /* 0x048fe20000000000 */
[----:B------:R-:W-:Y:S01]  /*9220*/  R2UR UR10, R4 ;  /* 0x00000000040a72ca */ /* 0x000fe200000e0000 */
[----:B-12-4-:R-:W-:Y:S01]  /*9230*/  IMAD.U32 R8, RZ, RZ, UR8 ;  /* 0x00000008ff087e24 */ /* 0x016fe2000f8e00ff */
[----:B------:R-:W-:Y:S01]  /*9240*/  UIADD3 UR56, UR4, 0x804, URZ ;  /* 0x0000080404387890 */ /* 0x000fe2000fffe03f */
[----:B------:R-:W0:Y:S01]  /*9250*/  S2R R0, SR_TID.X ;  /* 0x0000000000007919 */ /* 0x000e220000002100 */
[----:B------:R-:W-:-:S02]  /*9260*/  UIADD3 UR52, UR4, 0x806, URZ ;  /* 0x0000080604347890 */ /* 0x000fc4000fffe03f */
[----:B------:R-:W-:Y:S01]  /*9270*/  UIADD3 UR48, UR4, 0xc00, URZ ;  /* 0x00000c0004307890 */ /* 0x000fe2000fffe03f */
[----:B------:R1:W-:Y:S01]  /*9280*/  STL.64 [R1+0x30], R8 ;  /* 0x0000300801007387 */ /* 0x0003e20000100a00 */
[----:B------:R-:W-:Y:S01]  /*9290*/  UIADD3 UR44, UR4, 0xc02, URZ ;  /* 0x00000c02042c7890 */ /* 0x000fe2000fffe03f */
[----:B------:R-:W-:Y:S01]  /*92a0*/  UMOV UR45, 0x40000040 ;  /* 0x40000040002d7882 */ /* 0x000fe20000000000 */
[----:B------:R-:W-:-:S03]  /*92b0*/  UIADD3 UR40, UR4, 0xc04, URZ ;  /* 0x00000c0404287890 */ /* 0x000fc6000fffe03f */
[----:B------:R-:W-:Y:S01]  /*92c0*/  HGMMA.64x96x16.F32.BF16 R24, gdesc[UR8], R24, gsb0 ;  /* 0x01600000081879f0 */ /* 0x000fe20008001818 */
[----:B------:R-:W-:Y:S01]  /*92d0*/  R2UR UR10, R6 ;  /* 0x00000000060a72ca */ /* 0x000fe200000e0000 */
[----:B------:R-:W-:Y:S01]  /*92e0*/  UMOV UR8, UR5 ;  /* 0x0000000500087c82 */ /* 0x000fe20008000000 */
[----:B------:R-:W-:Y:S01]  /*92f0*/  R2UR UR11, R7 ;  /* 0x00000000070b72ca */ /* 0x000fe200000e0000 */
[----:B------:R-:W-:Y:S01]  /*9300*/  UMOV UR9, 0x40000040 ;  /* 0x4000004000097882 */ /* 0x000fe20000000000 */
[----:B------:R-:W-:Y:S01]  /*9310*/  VIADD R6, R4, 0x4 ;  /* 0x0000000404067836 */ /* 0x000fe20000000000 */
[----:B------:R-:W-:Y:S01]  /*9320*/  UIADD3 UR5, UR4, 0x4, URZ ;  /* 0x0000000404057890 */ /* 0x000fe2000fffe03f */
[----:B------:R-:W-:Y:S01]  /*9330*/  IMAD.MOV.U32 R7, RZ, RZ, 0x40000040 ;  /* 0x40000040ff077424 */ /* 0x000fe200078e00ff */
[----:B------:R-:W-:Y:S01]  /*9340*/  UMOV UR41, 0x40000040 ;  /* 0x4000004000297882 */ /* 0x000fe20000000000 */
[----:B-1----:R-:W-:Y:S01]  /*9350*/  IMAD.U32 R8, RZ, RZ, UR8 ;  /* 0x00000008ff087e24 */ /* 0x002fe2000f8e00ff */
[----:B------:R-:W-:Y:S01]  /*9360*/  UIADD3 UR36, UR4, 0xc06, URZ ;  /* 0x00000c0604247890 */ /* 0x000fe2000fffe03f */
[----:B------:R-:W-:Y:S01]  /*9370*/  IMAD.U32 R9, RZ, RZ, UR9 ;  /* 0x00000009ff097e24 */ /* 0x000fe2000f8e00ff */
[----:B------:R-:W-:-:S04]  /*9380*/  UMOV UR37, 0x40000040 ;  /* 0x4000004000257882 */ /* 0x000fc80000000000 */
[----:B------:R1:W-:Y:S01]  /*9390*/  STL.64 [R1+0x28], R8 ;  /* 0x0000280801007387 */ /* 0x0003e20000100a00 */
[----:B0-----:R-:W-:-:S04]  /*93a0*/  SHF.R.U32.HI R0, RZ, 0x7, R0 ;  /* 0x00000007ff007819 */ /* 0x001fc80000011600 */
[----:B------:R-:W-:Y:S01]  /*93b0*/  IADD3 R0, -R0, 0xb, RZ ;  /* 0x0000000b00007810 */ /* 0x000fe20007ffe1ff */
[----:B------:R-:W-:Y:S02]  /*93c0*/  WARPGROUP.DEPBAR.LE gsb0, 0x0 ;  /* 0x00008000000079c5 */ /* 0x000fe40000010000 */
[----:B------:R-:W-:-:S06]  /*93d0*/  WARPGROUP.ARRIVE ;  /* 0x00000000000079c5 */ /* 0x000fcc0000000000 */
[----:B------:R-:W-:Y:S01]  /*93e0*/  HGMMA.64x96x16.F32.BF16 R24, gdesc[UR8], R24, gsb0 ;  /* 0x01600000081879f0 */ /* 0x000fe20008001818 */
[----:B------:R-:W-:Y:S01]  /*93f0*/  R2UR UR10, R6 ;  /* 0x00000000060a72ca */ /* 0x000fe200000e0000 */
[----:B------:R-:W-:Y:S01]  /*9400*/  UMOV UR8, UR5 ;  /* 0x0000000500087c82 */ /* 0x000fe20008000000 */
[----:B------:R-:W-:Y:S01]  /*9410*/  R2UR UR11, R7 ;  /* 0x00000000070b72ca */ /* 0x000fe200000e0000 */
[----:B------:R-:W-:Y:S01]  /*9420*/  UMOV UR9, 0x40000040 ;  /* 0x4000004000097882 */ /* 0x000fe20000000000 */
[----:B------:R-:W-:Y:S01]  /*9430*/  VIADD R6, R4, 0x6 ;  /* 0x0000000604067836 */ /* 0x000fe20000000000 */
[----:B------:R-:W-:Y:S01]  /*9440*/  UIADD3 UR5, UR4, 0x6, URZ ;  /* 0x0000000604057890 */ /* 0x000fe2000fffe03f */
[----:B------:R-:W-:Y:S02]  /*9450*/  IMAD.MOV.U32 R7, RZ, RZ, 0x40000040 ;  /* 0x40000040ff077424 */ /* 0x000fe400078e00ff */
[----:B-1----:R-:W-:Y:S02]  /*9460*/  IMAD.U32 R8, RZ, RZ, UR8 ;  /* 0x00000008ff087e24 */ /* 0x002fe4000f8e00ff */
        /* <DEDUP_REMOVED lines=12> */
[----:B0-----:R-:W-:Y:S02]  /*9530*/  IMAD.U32 R8, RZ, RZ, UR8 ;  /* 0x00000008ff087e24 */ /* 0x001fe4000f8e00ff */
        /* <DEDUP_REMOVED lines=10> */
[----:B------:R-:W-:Y:S01]  /*95e0*/  MOV R7, 0x40000040 ;  /* 0x4000004000077802 */ /* 0x000fe20000000f00 */
[----:B------:R-:W-:Y:S01]  /*95f0*/  UIADD3 UR5, UR4, 0x402, URZ ;  /* 0x0000040204057890 */ /* 0x000fe2000fffe03f */
        /* <DEDUP_REMOVED lines=28> */
[----:B------:R0:W-:Y:S01]  /*97c0*/  STL.64 [R1], R8 ;  /* 0x0000000801007387 */ /* 0x0001e20000100a00 */
        /* <DEDUP_REMOVED lines=10> */
[----:B------:R-:W-:Y:S02]  /*9870*/  IMAD.U32 R228, RZ, RZ, UR8 ;  /* 0x00000008ffe47e24 */ /* 0x000fe4000f8e00ff */
[----:B------:R-:W-:Y:S01]  /*9880*/  IMAD.U32 R229, RZ, RZ, UR9 ;  /* 0x00000009ffe57e24 */ /* 0x000fe2000f8e00ff */
[----:B------:R-:W-:-:S02]  /*9890*/  WARPGROUP.DEPBAR.LE gsb0, 0x0 ;  /* 0x00008000000079c5 */ /* 0x000fc40000010000 */
        /* <DEDUP_REMOVED lines=18> */
[----:B------:R-:W-:Y:S02]  /*99c0*/  VIADD R6, R4, 0x604 ;  /* 0x0000060404067836 */ /* 0x000fe40000000000 */
[----:B------:R-:W-:Y:S02]  /*99d0*/  IMAD.MOV.U32 R7, RZ, RZ, 0x40000040 ;  /* 0x40000040ff077424 */ /* 0x000fe400078e00ff */
[----:B------:R-:W-:Y:S01]  /*99e0*/  IMAD.U32 R224, RZ, RZ, UR8 ;  /* 0x00000008ffe07e24 */ /* 0x000fe2000f8e00ff */
[----:B------:R-:W-:Y:S01]  /*99f0*/  R2UR UR58, R6 ;  /* 0x00000000063a72ca */ /* 0x000fe200000e0000 */
[----:B------:R-:W-:Y:S01]  /*9a00*/  VIADD R6, R4, 0x606 ;  /* 0x0000060604067836 */ /* 0x000fe20000000000 */
[----:B------:R-:W-:Y:S01]  /*9a10*/  R2UR UR59, R7 ;  /* 0x00000000073b72ca */ /* 0x000fe200000e0000 */
[----:B------:R-:W-:-:S02]  /*9a20*/  IMAD.MOV.U32 R7, RZ, RZ, 0x40000040 ;  /* 0x40000040ff077424 */ /* 0x000fc400078e00ff */
[----:B------:R-:W-:Y:S01]  /*9a30*/  IMAD.U32 R225, RZ, RZ, UR9 ;  /* 0x00000009ffe17e24 */ /* 0x000fe2000f8e00ff */
[----:B------:R-:W-:Y:S01]  /*9a40*/  R2UR UR54, R6 ;  /* 0x00000000063672ca */ /* 0x000fe200000e0000 */
[----:B------:R-:W-:Y:S01]  /*9a50*/  VIADD R6, R4, 0x900 ;  /* 0x0000090004067836 */ /* 0x000fe20000000000 */
[----:B------:R-:W-:Y:S01]  /*9a60*/  R2UR UR55, R7 ;  /* 0x00000000073772ca */ /* 0x000fe200000e0000 */
[----:B------:R-:W-:-:S03]  /*9a70*/  IMAD.MOV.U32 R7, RZ, RZ, 0x40000040 ;  /* 0x40000040ff077424 */ /* 0x000fc600078e00ff */
[----:B------:R-:W-:Y:S01]  /*9a80*/  R2UR UR50, R6 ;  /* 0x00000000063272ca */ /* 0x000fe200000e0000 */
[----:B------:R-:W-:Y:S01]  /*9a90*/  VIADD R6, R4, 0x902 ;  /* 0x0000090204067836 */ /* 0x000fe20000000000 */
[----:B------:R-:W-:Y:S01]  /*9aa0*/  R2UR UR51, R7 ;  /* 0x00000000073372ca */ /* 0x000fe200000e0000 */
[----:B------:R-:W-:-:S03]  /*9ab0*/  IMAD.MOV.U32 R7, RZ, RZ, 0x40000040 ;  /* 0x40000040ff077424 */ /* 0x000fc600078e00ff */
[----:B------:R-:W-:Y:S01]  /*9ac0*/  R2UR UR46, R6 ;  /* 0x00000000062e72ca */ /* 0x000fe200000e0000 */
[C---:B------:R-:W-:Y:S01]  /*9ad0*/  VIADD R6, R4.reuse, 0x904 ;  /* 0x0000090404067836 */ /* 0x040fe20000000000 */
[----:B------:R-:W-:Y:S01]  /*9ae0*/  R2UR UR47, R7 ;  /* 0x00000000072f72ca */ /* 0x000fe200000e0000 */
[----:B------:R-:W-:Y:S02]  /*9af0*/  IMAD.MOV.U32 R7, RZ, RZ, 0x40000040 ;  /* 0x40000040ff077424 */ /* 0x000fe400078e00ff */
[----:B------:R-:W-:Y:S01]  /*9b00*/  VIADD R4, R4, 0x906 ;  /* 0x0000090604047836 */ /* 0x000fe20000000000 */
[----:B------:R-:W-:Y:S02]  /*9b10*/  R2UR UR42, R6 ;  /* 0x00000000062a72ca */ /* 0x000fe400000e0000 */
[----:B------:R-:W-:Y:S02]  /*9b20*/  R2UR UR43, R7 ;  /* 0x00000000072b72ca */ /* 0x000fe400000e0000 */
[----:B------:R-:W-:Y:S01]  /*9b30*/  R2UR UR38, R4 ;  /* 0x00000000042672ca */ /* 0x000fe200000e0000 */
        /* <DEDUP_REMOVED lines=25> */
.L_x_1496:
[----:B------:R-:W2:Y:S01]  /*9cd0*/  LDL R5, [R1+0x7c] ;  /* 0x00007c0001057983 */ /* 0x000ea20000100800 */
[----:B------:R-:W-:Y:S01]  /*9ce0*/  IMAD R4, R189, -0x60, R188 ;  /* 0xffffffa0bd047824 */ /* 0x000fe200078e02bc */
[----:B------:R-:W-:Y:S01]  /*9cf0*/  ULDC UR4, c[0x0][0xa80] ;  /* 0x0002a00000047ab9 */ /* 0x000fe20000000800 */
[----:B------:R-:W-:Y:S01]  /*9d00*/  LOP3.LUT R20, R20, 0x3000000, RZ, 0xfc, !PT ;  /* 0x0300000014147812 */ /* 0x000fe200078efcff */
[----:B------:R-:W1:Y:S01]  /*9d10*/  S2R R190, SR_CgaCtaId ;  /* 0x0000000000be7919 */ /* 0x000e620000008800 */
[----:B------:R-:W-:-:S04]  /*9d20*/  VIADD R4, R4, 0x60 ;  /* 0x0000006004047836 */ /* 0x000fc80000000000 */
[----:B--2---:R-:W-:-:S05]  /*9d30*/  IMAD R5, R5, -0x2, R4 ;  /* 0xfffffffe05057824 */ /* 0x004fca00078e0204 */
[C---:B------:R-:W-:Y:S02]  /*9d40*/  ISETP.GT.AND P2, PT, R5.reuse, RZ, PT ;  /* 0x000000ff0500720c */ /* 0x040fe40003f44270 */
[C---:B------:R-:W-:Y:S02]  /*9d50*/  ISETP.GT.AND P3, PT, R5.reuse, 0x1, PT ;  /* 0x000000010500780c */ /* 0x040fe40003f64270 */
[----:B------:R-:W-:Y:S02]  /*9d60*/  ISETP.GT.AND P4, PT, R5, 0x8, PT ;  /* 0x000000080500780c */ /* 0x000fe40003f84270 */
[----:B------:R-:W-:Y:S02]  /*9d70*/  FSEL R24, R24, -INF , P2 ;  /* 0xff80000018187808 */ /* 0x000fe40001000000 */
[----:B0-----:R-:W-:Y:S02]  /*9d80*/  FSEL R8, R25, -INF , P3 ;  /* 0xff80000019087808 */ /* 0x001fe40001800000 */
[----:B------:R-:W-:-:S02]  /*9d90*/  ISETP.GT.AND P5, PT, R5, 0x9, PT ;  /* 0x000000090500780c */ /* 0x000fc40003fa4270 */
[----:B------:R-:W-:Y:S02]  /*9da0*/  FSEL R28, R28, -INF , P4 ;  /* 0xff8000001c1c7808 */ /* 0x000fe40002000000 */
[----:B------:R-:W-:Y:S02]  /*9db0*/  FMNMX.FTZ R7, R24, R8, !PT ;  /* 0x0000000818077209 */ /* 0x000fe40007810000 */
[----:B------:R-:W-:Y:S02]  /*9dc0*/  FSEL R9, R26, -INF , P2 ;  /* 0xff8000001a097808 */ /* 0x000fe40001000000 */
[----:B------:R-:W-:Y:S02]  /*9dd0*/  ISETP.GT.AND P1, PT, R5, 0x10, PT ;  /* 0x000000100500780c */ /* 0x000fe40003f24270 */
[----:B------:R-:W-:Y:S02]  /*9de0*/  FSEL R26, R29, -INF , P5 ;  /* 0xff8000001d1a7808 */ /* 0x000fe40002800000 */
[----:B------:R-:W-:-:S02]  /*9df0*/  FMNMX.FTZ R7, R28, R7, !PT ;  /* 0x000000071c077209 */ /* 0x000fc40007810000 */
[----:B------:R-:W-:Y:S02]  /*9e00*/  ISETP.GT.AND P2, PT, R5, 0x11, PT ;  /* 0x000000110500780c */ /* 0x000fe40003f44270 */
[----:B------:R-:W-:Y:S02]  /*9e10*/  FSEL R32, R32, -INF , P1 ;  /* 0xff80000020207808 */ /* 0x000fe40000800000 */
[----:B------:R-:W-:Y:S02]  /*9e20*/  FMNMX.FTZ R7, R26, R7, !PT ;  /* 0x000000071a077209 */ /* 0x000fe40007810000 */
        /* <DEDUP_REMOVED lines=9> */
[----:B------:R-:W-:Y:S02]  /*9ec0*/  FSEL R31, R34, -INF , P1 ;  /* 0xff800000221f7808 */ /* 0x000fe40000800000 */
[----:B------:R-:W-:Y:S02]  /*9ed0*/  ISETP.GT.AND P5, PT, R5, 0x20, PT ;  /* 0x000000200500780c */ /* 0x000fe40003fa4270 */
[----:B------:R-:W-:Y:S02]  /*9ee0*/  FSEL R34, R37, -INF , P4 ;  /* 0xff80000025227808 */ /* 0x000fe40002000000 */
[----:B------:R-:W-:Y:S02]  /*9ef0*/  FMNMX.FTZ R7, R36, R7, !PT ;  /* 0x0000000724077209 */ /* 0x000fe40007810000 */
        /* <DEDUP_REMOVED lines=11> */
[----:B------:R-:W-:Y:S02]  /*9fb0*/  FMNMX.FTZ R6, R9, R27, !PT ;  /* 0x0000001b09067209 */ /* 0x000fe40007810000 */
[----:B------:R-:W-:Y:S02]  /*9fc0*/  FSEL R39, R39, -INF , P4 ;  /* 0xff80000027277808 */ /* 0x000fe40002000000 */
[----:B------:R-:W-:-:S02]  /*9fd0*/  ISETP.GT.AND P4, PT, R5, 0x30, PT ;  /* 0x000000300500780c */ /* 0x000fc40003f84270 */
[----:B------:R-:W-:Y:S02]  /*9fe0*/  FSEL R10, R45, -INF , P3 ;  /* 0xff8000002d0a7808 */ /* 0x000fe40001800000 */
[----:B------:R-:W-:Y:S02]  /*9ff0*/  FMNMX.FTZ R7, R15, R4, !PT ;  /* 0x000000040f077209 */ /* 0x000fe40007810000 */
[----:B------:R-:W-:Y:S02]  /*a000*/  FMNMX.FTZ R6, R25, R6, !PT ;  /* 0x0000000619067209 */ /* 0x000fe40007810000 */
[----:B------:R-:W-:Y:S02]  /*a010*/  FSEL R166, R42, -INF , P5 ;  /* 0xff8000002aa67808 */ /* 0x000fe40002800000 */
[----:B------:R-:W-:Y:S02]  /*a020*/  ISETP.GT.AND P5, PT, R5, 0x31, PT ;  /* 0x000000310500780c */ /* 0x000fe40003fa4270 */
[----:B------:R-:W-:-:S02]  /*a030*/  FSEL R14, R48, -INF , P4 ;  /* 0xff800000300e7808 */ /* 0x000fc40002000000 */
[----:B------:R-:W-:Y:S02]  /*a040*/  FMNMX.FTZ R7, R10, R7, !PT ;  /* 0x000000070a077209 */ /* 0x000fe40007810000 */
[----:B------:R-:W-:Y:S02]  /*a050*/  FMNMX.FTZ R6, R73, R6, !PT ;  /* 0x0000000649067209 */ /* 0x000fe40007810000 */
[----:B------:R-:W-:Y:S02]  /*a060*/  FSEL R158, R43, -INF , P1 ;  /* 0xff8000002b9e7808 */ /* 0x000fe40000800000 */
[----:B------:R-:W-:Y:S02]  /*a070*/  ISETP.GT.AND P1, PT, R5, 0x38, PT ;  /* 0x000000380500780c */ /* 0x000fe40003f24270 */
[----:B------:R-:W-:Y:S02]  /*a080*/  FSEL R4, R49, -INF , P5 ;  /* 0xff80000031047808 */ /* 0x000fe40002800000 */
[----:B------:R-:W-:-:S02]  /*a090*/  FMNMX.FTZ R11, R14, R7, !PT ;  /* 0x000000070e0b7209 */ /* 0x000fc40007810000 */
[----:B------:R-:W-:Y:S02]  /*a0a0*/  FMNMX.FTZ R6, R31, R6, !PT ;  /* 0x000000061f067209 */ /* 0x000fe40007810000 */
[----:B------:R-:W-:Y:S02]  /*a0b0*/  FSEL R156, R46, -INF , P2 ;  /* 0xff8000002e9c7808 */ /* 0x000fe40001000000 */
[----:B------:R-:W-:Y:S02]  /*a0c0*/  ISETP.GT.AND P2, PT, R5, 0x39, PT ;  /* 0x000000390500780c */ /* 0x000fe40003f44270 */
[----:B------:R-:W-:Y:S02]  /*a0d0*/  FSEL R7, R52, -INF , P1 ;  /* 0xff80000034077808 */ /* 0x000fe40000800000 */
[----:B------:R-:W-:Y:S02]  /*a0e0*/  FMNMX.FTZ R38, R4, R11, !PT ;  /* 0x0000000b04267209 */ /* 0x000fe40007810000 */
[----:B------:R-:W-:-:S02]  /*a0f0*/  FMNMX.FTZ R6, R35, R6, !PT ;  /* 0x0000000623067209 */ /* 0x000fc40007810000 */
[----:B------:R-:W-:Y:S02]  /*a100*/  FSEL R12, R53, -INF , P2 ;  /* 0xff800000350c7808 */ /* 0x000fe40001000000 */
[----:B------:R-:W-:Y:S02]  /*a110*/  FMNMX.FTZ R11, R7, R38, !PT ;  /* 0x00000026070b7209 */ /* 0x000fe40007810000 */
[----:B------:R-:W-:Y:S02]  /*a120*/  FMNMX.FTZ R6, R29, R6, !PT ;  /* 0x000000061d067209 */ /* 0x000fe40007810000 */
[----:B------:R-:W-:Y:S02]  /*a130*/  FSEL R13, R47, -INF , P3 ;  /* 0xff8000002f0d7808 */ /* 0x000fe40001800000 */
[----:B------:R-:W-:Y:S02]  /*a140*/  ISETP.GT.AND P3, PT, R5, 0x40, PT ;  /* 0x000000400500780c */ /* 0x000fe40003f64270 */
[----:B------:R-:W-:-:S02]  /*a150*/  FMNMX.FTZ R38, R12, R11, !PT ;  /* 0x0000000b0c267209 */ /* 0x000fc40007810000 */
        /* <DEDUP_REMOVED lines=16> */
[----:B------:R-:W-:Y:S02]  /*a260*/  FSEL R171, R55, -INF , P2 ;  /* 0xff80000037ab7808 */ /* 0x000fe40001000000 */
[----:B------:R-:W-:-:S02]  /*a270*/  ISETP.GT.AND P3, PT, R5, 0x50, PT ;  /* 0x000000500500780c */ /* 0x000fc40003f64270 */
[----:B------:R-:W-:Y:S02]  /*a280*/  FSEL R183, R59, -INF , P4 ;  /* 0xff8000003bb77808 */ /* 0x000fe40002000000 */
[----:B------:R-:W-:Y:S02]  /*a290*/  FSEL R172, R61, -INF , P1 ;  /* 0xff8000003dac7808 */ /* 0x000fe40000800000 */
[----:B------:R-:W-:Y:S02]  /*a2a0*/  FMNMX.FTZ R33, R178, R33, !PT ;  /* 0x00000021b2217209 */ /* 0x000fe40007810000 */
[----:B------:R-:W-:Y:S02]  /*a2b0*/  FSEL R179, R62, -INF , P5 ;  /* 0xff8000003eb37808 */ /* 0x000fe40002800000 */
[C---:B------:R-:W-:Y:S02]  /*a2c0*/  ISETP.GT.AND P2, PT, R5.reuse, 0x51, PT ;  /* 0x000000510500780c */ /* 0x040fe40003f44270 */
[----:B------:R-:W-:-:S02]  /*a2d0*/  ISETP.GT.AND P4, PT, R5, 0x58, PT ;  /* 0x000000580500780c */ /* 0x000fc40003f84270 */
[----:B------:R-:W-:Y:S02]  /*a2e0*/  ISETP.GT.AND P5, PT, R5, 0x59, PT ;  /* 0x000000590500780c */ /* 0x000fe40003fa4270 */
[----:B------:R-:W-:Y:S02]  /*a2f0*/  FMNMX.FTZ R5, R13, R6, !PT ;  /* 0x000000060d057209 */ /* 0x000fe40007810000 */
[----:B------:R-:W-:Y:S02]  /*a300*/  FSEL R184, R64, -INF , P3 ;  /* 0xff80000040b87808 */ /* 0x000fe40001800000 */
[----:B------:R-:W-:Y:S02]  /*a310*/  FMNMX.FTZ R33, R172, R33, !PT ;  /* 0x00000021ac217209 */ /* 0x000fe40007810000 */
[----:B------:R-:W-:Y:S02]  /*a320*/  FMNMX.FTZ R6, R170, R5, !PT ;  /* 0x00000005aa067209 */ /* 0x000fe40007810000 */
[----:B------:R-:W-:-:S02]  /*a330*/  FSEL R182, R65, -INF , P2 ;  /* 0xff80000041b67808 */ /* 0x000fc40001000000 */
[----:B------:R-:W-:Y:S02]  /*a340*/  FMNMX.FTZ R33, R184, R33, !PT ;  /* 0x00000021b8217209 */ /* 0x000fe40007810000 */
[----:B------:R-:W-:Y:S02]  /*a350*/  FMNMX.FTZ R5, R169, R6, !PT ;  /* 0x00000006a9057209 */ /* 0x000fe40007810000 */
[----:B------:R-:W-:Y:S02]  /*a360*/  FSEL R177, R68, -INF , P4 ;  /* 0xff80000044b17808 */ /* 0x000fe40002000000 */
[----:B------:R-:W-:Y:S02]  /*a370*/  FMNMX.FTZ R38, R182, R33, !PT ;  /* 0x00000021b6267209 */ /* 0x000fe40007810000 */
[----:B------:R-:W-:Y:S02]  /*a380*/  FMNMX.FTZ R6, R168, R5, !PT ;  /* 0x00000005a8067209 */ /* 0x000fe40007810000 */
[----:B------:R-:W-:-:S02]  /*a390*/  FSEL R176, R69, -INF , P5 ;  /* 0xff80000045b07808 */ /* 0x000fc40002800000 */
[----:B------:R-:W-:Y:S02]  /*a3a0*/  FMNMX.FTZ R11, R177, R38, !PT ;  /* 0x00000026b10b7209 */ /* 0x000fe40007810000 */
[----:B------:R-:W-:Y:S02]  /*a3b0*/  FMNMX.FTZ R6, R171, R6, !PT ;  /* 0x00000006ab067209 */ /* 0x000fe40007810000 */
[----:B------:R-:W-:Y:S02]  /*a3c0*/  FMNMX.FTZ R11, R176, R11, !PT ;  /* 0x0000000bb00b7209 */ /* 0x000fe40007810000 */
[----:B------:R-:W-:Y:S02]  /*a3d0*/  FMNMX.FTZ R6, R185, R6, !PT ;  /* 0x00000006b9067209 */ /* 0x000fe40007810000 */
[----:B------:R-:W-:Y:S01]  /*a3e0*/  FSEL R175, R63, -INF , P1 ;  /* 0xff8000003faf7808 */ /* 0x000fe20000800000 */
[----:B------:R-:W0:Y:S01]  /*a3f0*/  SHFL.BFLY PT, R38, R11, 0x2, 0x1f ;  /* 0x0c401f000b267f89 */ /* 0x000e2200000e0000 */
        /* <DEDUP_REMOVED lines=8> */
[----:B------:R-:W-:-:S04]  /*a480*/  FMNMX.FTZ R6, R173, R6, !PT ;  /* 0x00000006ad067209 */ /* 0x000fc80007810000 */
[----:B------:R-:W-:Y:S02]  /*a490*/  FMNMX.FTZ R5, R159, R6, !PT ;  /* 0x000000069f057209 */ /* 0x000fe40007810000 */
[----:B0-----:R-:W-:Y:S02]  /*a4a0*/  FMNMX.FTZ R38, R11, R38, !PT ;  /* 0x000000260b267209 */ /* 0x001fe40007810000 */
[----:B------:R-:W-:Y:S01]  /*a4b0*/  FMNMX.FTZ R11, R160, R5, !PT ;  /* 0x00000005a00b7209 */ /* 0x000fe20007810000 */
[----:B------:R-:W-:Y:S02]  /*a4c0*/  IMAD.U32 R5, RZ, RZ, UR4 ;  /* 0x00000004ff057e24 */ /* 0x000fe4000f8e00ff */
[----:B------:R-:W0:Y:S04]  /*a4d0*/  SHFL.BFLY PT, R33, R38, 0x1, 0x1f ;  /* 0x0c201f0026217f89 */ /* 0x000e2800000e0000 */
[----:B------:R-:W2:Y:S01]  /*a4e0*/  SHFL.BFLY PT, R40, R11, 0x2, 0x1f ;  /* 0x0c401f000b287f89 */ /* 0x000ea200000e0000 */
[----:B0-----:R-:W-:-:S02]  /*a4f0*/  FMNMX.FTZ R6, R38, R33, !PT ;  /* 0x0000002126067209 */ /* 0x001fc40007810000 */
[----:B--2---:R-:W-:-:S03]  /*a500*/  FMNMX.FTZ R40, R11, R40, !PT ;  /* 0x000000280b287209 */ /* 0x004fc60007810000 */
[C---:B------:R-:W-:Y:S01]  /*a510*/  FMUL.FTZ R161, R6.reuse, R5 ;  /* 0x0000000506a17220 */ /* 0x040fe20000410000 */
[----:B------:R-:W-:Y:S01]  /*a520*/  FSETP.NEU.FTZ.AND P1, PT, R6, -INF , PT ;  /* 0xff8000000600780b */ /* 0x000fe20003f3d000 */
[----:B------:R-:W0:Y:S03]  /*a530*/  SHFL.BFLY PT, R33, R40, 0x1, 0x1f ;  /* 0x0c201f0028217f89 */ /* 0x000e2600000e0000 */
[----:B------:R-:W-:-:S05]  /*a540*/  FSEL R161, R161, RZ, P1 ;  /* 0x000000ffa1a17208 */ /* 0x000fca0000800000 */
        /* <DEDUP_REMOVED lines=12> */
[----:B------:R2:W3:Y:S01]  /*a610*/  MUFU.EX2 R37, R8 ;  /* 0x0000000800257308 */ /* 0x0004e20000000800 */
[-CC-:B------:R-:W-:Y:S01]  /*a620*/  FFMA.FTZ R15, R15, R5.reuse, -R161.reuse ;  /* 0x000000050f0f7223 */ /* 0x180fe200000108a1 */
[-CC-:B------:R-:W-:Y:S01]  /*a630*/  FFMA.FTZ R7, R7, R5.reuse, -R161.reuse ;  /* 0x0000000507077223 */ /* 0x180fe200000108a1 */
[-CC-:B------:R-:W-:Y:S01]  /*a640*/  FFMA.FTZ R12, R12, R5.reuse, -R161.reuse ;  /* 0x000000050c0c7223 */ /* 0x180fe200000108a1 */
[-CC-:B------:R-:W-:Y:S01]  /*a650*/  FFMA.FTZ R184, R184, R5.reuse, -R161.reuse ;  /* 0x00000005b8b87223 */ /* 0x180fe200000108a1 */
[--C-:B------:R-:W-:Y:S01]  /*a660*/  FFMA.FTZ R182, R182, R5, -R161.reuse ;  /* 0x00000005b6b67223 */ /* 0x100fe200000108a1 */
[----:B0-----:R-:W-:Y:S01]  /*a670*/  FMNMX.FTZ R11, R40, R33, !PT ;  /* 0x00000021280b7209 */ /* 0x001fe20007810000 */
[-C--:B------:R-:W-:Y:S01]  /*a680*/  FFMA.FTZ R177, R177, R5.reuse, -R161 ;  /* 0x00000005b1b17223 */ /* 0x080fe200000108a1 */
[----:B------:R-:W-:Y:S01]  /*a690*/  MUFU.EX2 R33, R30 ;  /* 0x0000001e00217308 */ /* 0x000fe20000000800 */
[----:B--2---:R-:W-:Y:S01]  /*a6a0*/  VIADD R8, R3, 0x32440 ;  /* 0x0003244003087836 */ /* 0x004fe20000000000 */
[C---:B------:R-:W-:Y:S01]  /*a6b0*/  FSETP.NEU.FTZ.AND P1, PT, R11.reuse, -INF , PT ;  /* 0xff8000000b00780b */ /* 0x040fe20003f3d000 */
[----:B------:R-:W-:-:S05]  /*a6c0*/  FMUL.FTZ R162, R11, R5 ;  /* 0x000000050ba27220 */ /* 0x000fca0000410000 */
[----:B------:R-:W-:Y:S01]  /*a6d0*/  FSEL R162, R162, RZ, P1 ;  /* 0x000000ffa2a27208 */ /* 0x000fe20000800000 */
[----:B------:R-:W0:Y:S04]  /*a6e0*/  MUFU.EX2 R28, R28 ;  /* 0x0000001c001c7308 */ /* 0x000e280000000800 */
[-CC-:B------:R-:W-:Y:S01]  /*a6f0*/  FFMA.FTZ R24, R9, R5.reuse, -R162.reuse ;  /* 0x0000000509187223 */ /* 0x180fe200000108a2 */
[-CC-:B------:R-:W-:Y:S01]  /*a700*/  FFMA.FTZ R27, R27, R5.reuse, -R162.reuse ;  /* 0x000000051b1b7223 */ /* 0x180fe200000108a2 */
[-CC-:B------:R-:W-:Y:S01]  /*a710*/  FFMA.FTZ R25, R25, R5.reuse, -R162.reuse ;  /* 0x0000000519197223 */ /* 0x180fe200000108a2 */
[-C--:B------:R-:W-:Y:S01]  /*a720*/  FFMA.FTZ R73, R73, R5.reuse, -R162 ;  /* 0x0000000549497223 */ /* 0x080fe200000108a2 */
[----:B------:R2:W-:Y:S01]  /*a730*/  MUFU.EX2 R201, R24 ;  /* 0x0000001800c97308 */ /* 0x0005e20000000800 */
[----:B-1----:R-:W-:Y:S01]  /*a740*/  PRMT R9, R190, 0x654, R8 ;  /* 0x00000654be097816 */ /* 0x002fe20000000008 */
[----:B------:R-:W-:Y:S01]  /*a750*/  FFMA.FTZ R31, R31, R5, -R162 ;  /* 0x000000051f1f7223 */ /* 0x000fe200000108a2 */
[----:B------:R-:W-:-:S02]  /*a760*/  IMAD R8, R205, 0xc00, R20 ;  /* 0x00000c00cd087824 */ /* 0x000fc400078e0214 */
[-CC-:B------:R-:W-:Y:S01]  /*a770*/  FFMA.FTZ R35, R35, R5.reuse, -R162.reuse ;  /* 0x0000000523237223 */ /* 0x180fe200000108a2 */
[----:B------:R1:W-:Y:S01]  /*a780*/  SYNCS.ARRIVE.TRANS64.RED.A1T0 RZ, [R9+URZ], RZ ;  /* 0x000000ff09ff79a7 */ /* 0x0003e2000810043f */
[-CC-:B------:R-:W-:Y:S01]  /*a790*/  FFMA.FTZ R29, R29, R5.reuse, -R162.reuse ;  /* 0x000000051d1d7223 */ /* 0x180fe200000108a2 */
[-CC-:B------:R-:W-:Y:S01]  /*a7a0*/  FFMA.FTZ R164, R39, R5.reuse, -R162.reuse ;  /* 0x0000000527a47223 */ /* 0x180fe200000108a2 */
[----:B------:R4:W5:Y:S01]  /*a7b0*/  MUFU.EX2 R30, R27 ;  /* 0x0000001b001e7308 */ /* 0x0009620000000800 */
[C---:B--2---:R-:W-:Y:S01]  /*a7c0*/  VIADD R24, R8.reuse, 0x100 ;  /* 0x0000010008187836 */ /* 0x044fe20000000000 */
[----:B------:R-:W-:Y:S01]  /*a7d0*/  R2UR UR6, R8 ;  /* 0x00000000080672ca */ /* 0x000fe200000e0000 */
[-CC-:B------:R-:W-:Y:S01]  /*a7e0*/  FFMA.FTZ R166, R166, R5.reuse, -R162.reuse ;  /* 0x00000005a6a67223 */ /* 0x180fe200000108a2 */
[-CC-:B------:R-:W-:Y:S01]  /*a7f0*/  FFMA.FTZ R158, R158, R5.reuse, -R162.reuse ;  /* 0x000000059e9e7223 */ /* 0x180fe200000108a2 */
[----:B-1----:R-:W-:Y:S01]  /*a800*/  IMAD.MOV.U32 R9, RZ, RZ, 0x40000040 ;  /* 0x40000040ff097424 */ /* 0x002fe200078e00ff */
[----:B------:R-:W-:Y:S01]  /*a810*/  R2UR UR14, R24 ;  /* 0x00000000180e72ca */ /* 0x000fe200000e0000 */
[----:B------:R-:W-:Y:S01]  /*a820*/  VIADD R24, R8, 0x200 ;  /* 0x0000020008187836 */ /* 0x000fe20000000000 */
[----:B------:R1:W2:Y:S01]  /*a830*/  MUFU.EX2 R203, R25 ;  /* 0x0000001900cb7308 */ /* 0x0002a20000000800 */
[----:B----4-:R-:W-:Y:S01]  /*a840*/  IMAD.MOV.U32 R27, RZ, RZ, 0x40000040 ;  /* 0x40000040ff1b7424 */ /* 0x010fe200078e00ff */
[----:B------:R-:W-:Y:S01]  /*a850*/  R2UR UR7, R9 ;  /* 0x00000000090772ca */ /* 0x000fe200000e0000 */
[----:B---3--:R-:W-:Y:S01]  /*a860*/  FADD.FTZ R9, R200, R37 ;  /* 0x00000025c8097221 */ /* 0x008fe20000010000 */
[----:B------:R-:W-:Y:S01]  /*a870*/  R2UR UR22, R24 ;  /* 0x00000000181672ca */ /* 0x000fe200000e0000 */
[-C--:B------:R-:W-:Y:S01]  /*a880*/  FFMA.FTZ R156, R156, R5.reuse, -R162 ;  /* 0x000000059c9c7223 */ /* 0x080fe200000108a2 */
[----:B------:R-:W-:Y:S01]  /*a890*/  R2UR UR11, R27 ;  /* 0x000000001b0b72ca */ /* 0x000fe200000e0000 */
[----:B0-----:R-:W-:Y:S01]  /*a8a0*/  FADD.FTZ R42, R28, R9 ;  /* 0x000000091c2a7221 */ /* 0x001fe20000010000 */
[----:B------:R0:W3:Y:S01]  /*a8b0*/  MUFU.EX2 R41, R26 ;  /* 0x0000001a00297308 */ /* 0x0000e20000000800 */
[----:B-----5:R-:W-:Y:S01]  /*a8c0*/  FADD.FTZ R40, R201, R30 ;  /* 0x0000001ec9287221 */ /* 0x020fe20000010000 */
[----:B------:R-:W-:Y:S01]  /*a8d0*/  R2UR UR19, R27 ;  /* 0x000000001b1372ca */ /* 0x000fe200000e0000 */
[----:B-1----:R-:W-:Y:S01]  /*a8e0*/  IMAD.MOV.U32 R25, RZ, RZ, 0x40000040 ;  /* 0x40000040ff197424 */ /* 0x002fe200078e00ff */
[----:B------:R-:W-:Y:S01]  /*a8f0*/  F2FP.BF16.F32.PACK_AB R200, R37, R200 ;  /* 0x000000c825c8723e */ /* 0x000fe200000010ff */
[----:B------:R-:W-:Y:S01]  /*a900*/  FFMA.FTZ R10, R13, R5, -R162 ;  /* 0x000000050d0a7223 */ /* 0x000fe200000108a2 */
[----:B------:R-:W-:Y:S01]  /*a910*/  F2FP.BF16.F32.PACK_AB R201, R30, R201 ;  /* 0x000000c91ec9723e */ /* 0x000fe200000010ff */
[----:B------:R-:W-:Y:S01]  /*a920*/  FFMA.FTZ R13, R14, R5, -R161 ;  /* 0x000000050e0d7223 */ /* 0x000fe200000108a1 */
[----:B------:R-:W1:Y:S01]  /*a930*/  MUFU.EX2 R34, R73 ;  /* 0x0000004900227308 */ /* 0x000e620000000800 */
[----:B0-----:R-:W-:-:S02]  /*a940*/  VIADD R26, R8, 0x80 ;  /* 0x00000080081a7836 */ /* 0x001fc40000000000 */
[----:B--2---:R-:W-:Y:S01]  /*a950*/  FADD.FTZ R9, R203, R40 ;  /* 0x00000028cb097221 */ /* 0x004fe20000010000 */
[C---:B------:R-:W-:Y:S01]  /*a960*/  R2UR UR15, R25.reuse ;  /* 0x00000000190f72ca */ /* 0x040fe200000e0000 */
[-C--:B------:R-:W-:Y:S01]  /*a970*/  FFMA.FTZ R14, R4, R5.reuse, -R161 ;  /* 0x00000005040e7223 */ /* 0x080fe200000108a1 */
[----:B------:R-:W-:Y:S01]  /*a980*/  R2UR UR23, R25 ;  /* 0x00000000191772ca */ /* 0x000fe200000e0000 */
[-C--:B------:R-:W-:Y:S01]  /*a990*/  FFMA.FTZ R170, R170, R5.reuse, -R162 ;  /* 0x00000005aaaa7223 */ /* 0x080fe200000108a2 */
[----:B------:R-:W-:Y:S01]  /*a9a0*/  R2UR UR10, R26 ;  /* 0x000000001a0a72ca */ /* 0x000fe200000e0000 */
[----:B------:R-:W0:Y:S01]  /*a9b0*/  MUFU.EX2 R32, R32 ;  /* 0x0000002000207308 */ /* 0x000e220000000800 */
[----:B------:R-:W-:Y:S02]  /*a9c0*/  VIADD R26, R8, 0x180 ;  /* 0x00000180081a7836 */ /* 0x000fe40000000000 */
[C---:B---3--:R-:W-:Y:S01]  /*a9d0*/  FADD.FTZ R27, R41.reuse, R42 ;  /* 0x0000002a291b7221 */ /* 0x048fe20000010000 */
[----:B------:R-:W-:Y:S01]  /*a9e0*/  F2FP.BF16.F32.PACK_AB R202, R41, R28 ;  /* 0x0000001c29ca723e */ /* 0x000fe200000010ff */
[-CC-:B------:R-:W-:Y:S01]  /*a9f0*/  FFMA.FTZ R169, R169, R5.reuse, -R162.reuse ;  /* 0x00000005a9a97223 */ /* 0x180fe200000108a2 */
[-CC-:B------:R-:W-:Y:S01]  /*aa00*/  FFMA.FTZ R168, R168, R5.reuse, -R162.reuse ;  /* 0x00000005a8a87223 */ /* 0x180fe200000108a2 */
[----:B------:R-:W-:Y:S01]  /*aa10*/  R2UR UR18, R26 ;  /* 0x000000001a1272ca */ /* 0x000fe200000e0000 */
[----:B------:R-:W-:Y:S01]  /*aa20*/  FFMA.FTZ R4, R171, R5, -R162 ;  /* 0x00000005ab047223 */ /* 0x000fe200000108a2 */
[----:B------:R-:W2:Y:S01]  /*aa30*/  MUFU.EX2 R31, R31 ;  /* 0x0000001f001f7308 */ /* 0x000ea20000000800 */
[C---:B-1----:R-:W-:Y:S01]  /*aa40*/  FADD.FTZ R24, R34.reuse, R9 ;  /* 0x0000000922187221 */ /* 0x042fe20000010000 */
[----:B------:R-:W-:Y:S01]  /*aa50*/  F2FP.BF16.F32.PACK_AB R203, R34, R203 ;  /* 0x000000cb22cb723e */ /* 0x000fe200000010ff */
[----:B------:R-:W-:-:S02]  /*aa60*/  VIADD R8, R8, 0x280 ;  /* 0x0000028008087836 */ /* 0x000fc40000000000 */
[-CC-:B------:R-:W-:Y:S01]  /*aa70*/  FFMA.FTZ R171, R183, R5.reuse, -R162.reuse ;  /* 0x00000005b7ab7223 */ /* 0x180fe200000108a2 */
[-CC-:B------:R-:W-:Y:S01]  /*aa80*/  FFMA.FTZ R175, R175, R5.reuse, -R162.reuse ;  /* 0x00000005afaf7223 */ /* 0x180fe200000108a2 */
[-CC-:B------:R-:W-:Y:S01]  /*aa90*/  FFMA.FTZ R174, R174, R5.reuse, -R162.reuse ;  /* 0x00000005aeae7223 */ /* 0x180fe200000108a2 */
[-CC-:B------:R-:W-:Y:S01]  /*aaa0*/  FFMA.FTZ R173, R173, R5.reuse, -R162.reuse ;  /* 0x00000005adad7223 */ /* 0x180fe200000108a2 */
[----:B------:R-:W1:Y:S01]  /*aab0*/  MUFU.EX2 R38, R35 ;  /* 0x0000002300267308 */ /* 0x000e620000000800 */
[----:B0-----:R-:W-:Y:S01]  /*aac0*/  FADD.FTZ R26, R32, R27 ;  /* 0x0000001b201a7221 */ /* 0x001fe20000010000 */
[----:B------:R-:W-:Y:S01]  /*aad0*/  F2FP.BF16.F32.PACK_AB R152, R33, R32 ;  /* 0x000000202198723e */ /* 0x000fe200000010ff */
[-CC-:B------:R-:W-:Y:S01]  /*aae0*/  FFMA.FTZ R159, R159, R5.reuse, -R162.reuse ;  /* 0x000000059f9f7223 */ /* 0x180fe200000108a2 */
[----:B------:R-:W-:Y:S01]  /*aaf0*/  FFMA.FTZ R160, R160, R5, -R162 ;  /* 0x00000005a0a07223 */ /* 0x000fe200000108a2 */
[----:B------:R-:W-:-:S03]  /*ab00*/  FADD.FTZ R25, R33, R26 ;  /* 0x0000001a21197221 */ /* 0x000fc60000010000 */
[----:B------:R-:W0:Y:S01]  /*ab10*/  MUFU.EX2 R36, R36 ;  /* 0x0000002400247308 */ /* 0x000e220000000800 */
[----:B--2---:R-:W-:-:S07]  /*ab20*/  FADD.FTZ R9, R31, R24 ;  /* 0x000000181f097221 */ /* 0x004fce0000010000 */
[----:B------:R-:W2:Y:S01]  /*ab30*/  MUFU.EX2 R165, R165 ;  /* 0x000000a500a57308 */ /* 0x000ea20000000800 */
[C---:B-1----:R-:W-:Y:S01]  /*ab40*/  FADD.FTZ R24, R38.reuse, R9 ;  /* 0x0000000926187221 */ /* 0x042fe20000010000 */
[----:B------:R-:W-:-:S06]  /*ab50*/  F2FP.BF16.F32.PACK_AB R153, R38, R31 ;  /* 0x0000001f2699723e */ /* 0x000fcc00000010ff */
[----:B------:R-:W1:Y:S01]  /*ab60*/  MUFU.EX2 R29, R29 ;  /* 0x0000001d001d7308 */ /* 0x000e620000000800 */
[----:B0-----:R-:W-:-:S07]  /*ab70*/  FADD.FTZ R9, R36, R25 ;  /* 0x0000001924097221 */ /* 0x001fce0000010000 */
[----:B------:R-:W0:Y:S01]  /*ab80*/  MUFU.EX2 R164, R164 ;  /* 0x000000a400a47308 */ /* 0x000e220000000800 */
[C---:B--2---:R-:W-:Y:S01]  /*ab90*/  F2FP.BF16.F32.PACK_AB R154, R165.reuse, R36 ;  /* 0x00000024a59a723e */ /* 0x044fe200000010ff */
[----:B------:R-:W-:Y:S01]  /*aba0*/  FADD.FTZ R165, R165, R9 ;  /* 0x00000009a5a57221 */ /* 0x000fe20000010000 */
[----:B------:R-:W-:-:S05]  /*abb0*/  IMAD.MOV.U32 R9, RZ, RZ, 0x40000040 ;  /* 0x40000040ff097424 */ /* 0x000fca00078e00ff */
[----:B------:R-:W2:Y:S01]  /*abc0*/  MUFU.EX2 R167, R167 ;  /* 0x000000a700a77308 */ /* 0x000ea20000000800 */
[----:B-1----:R-:W-:-:S07]  /*abd0*/  FADD.FTZ R187, R29, R24 ;  /* 0x000000181dbb7221 */ /* 0x002fce0000010000 */
[----:B------:R-:W1:Y:S01]  /*abe0*/  MUFU.EX2 R157, R157 ;  /* 0x0000009d009d7308 */ /* 0x000e620000000800 */
[C---:B0-----:R-:W-:Y:S01]  /*abf0*/  F2FP.BF16.F32.PACK_AB R155, R164.reuse, R29 ;  /* 0x0000001da49b723e */ /* 0x041fe200000010ff */
[----:B------:R-:W-:Y:S01]  /*ac00*/  FADD.FTZ R187, R164, R187 ;  /* 0x000000bba4bb7221 */ /* 0x000fe20000010000 */
[----:B------:R-:W-:-:S05]  /*ac10*/  FFMA.FTZ R164, R178, R5, -R161 ;  /* 0x00000005b2a47223 */ /* 0x000fca00000108a1 */
[----:B------:R-:W-:Y:S01]  /*ac20*/  MUFU.EX2 R15, R15 ;  /* 0x0000000f000f7308 */ /* 0x000fe20000000800 */
[----:B--2---:R-:W-:Y:S01]  /*ac30*/  FADD.FTZ R186, R167, R165 ;  /* 0x000000a5a7ba7221 */ /* 0x004fe20000010000 */
[-C--:B------:R-:W-:Y:S01]  /*ac40*/  FFMA.FTZ R165, R172, R5.reuse, -R161 ;  /* 0x00000005aca57223 */ /* 0x080fe200000108a1 */
[----:B------:R-:W-:-:S05]  /*ac50*/  FFMA.FTZ R172, R179, R5, -R162 ;  /* 0x00000005b3ac7223 */ /* 0x000fca00000108a2 */
[----:B------:R-:W-:Y:S08]  /*ac60*/  MUFU.EX2 R163, R163 ;  /* 0x000000a300a37308 */ /* 0x000ff00000000800 */
[----:B------:R-:W-:Y:S08]  /*ac70*/  MUFU.EX2 R166, R166 ;  /* 0x000000a600a67308 */ /* 0x000ff00000000800 */
[----:B------:R-:W0:Y:S08]  /*ac80*/  MUFU.EX2 R158, R158 ;  /* 0x0000009e009e7308 */ /* 0x000e300000000800 */
[----:B------:R-:W-:Y:S08]  /*ac90*/  MUFU.EX2 R156, R156 ;  /* 0x0000009c009c7308 */ /* 0x000ff00000000800 */
[----:B------:R-:W2:Y:S08]  /*aca0*/  MUFU.EX2 R10, R10 ;  /* 0x0000000a000a7308 */ /* 0x000eb00000000800 */
[----:B------:R-:W-:Y:S08]  /*acb0*/  MUFU.EX2 R13, R13 ;  /* 0x0000000d000d7308 */ /* 0x000ff00000000800 */
[----:B------:R-:W-:Y:S08]  /*acc0*/  MUFU.EX2 R14, R14 ;  /* 0x0000000e000e7308 */ /* 0x000ff00000000800 */
[----:B------:R-:W-:Y:S08]  /*acd0*/  MUFU.EX2 R7, R7 ;  /* 0x0000000700077308 */ /* 0x000ff00000000800 */
[----:B------:R-:W-:Y:S08]  /*ace0*/  MUFU.EX2 R12, R12 ;  /* 0x0000000c000c7308 */ /* 0x000ff00000000800 */
[----:B------:R-:W3:Y:S08]  /*acf0*/  MUFU.EX2 R170, R170 ;  /* 0x000000aa00aa7308 */ /* 0x000ef00000000800 */
[----:B------:R-:W4:Y:S08]  /*ad00*/  MUFU.EX2 R169, R169 ;  /* 0x000000a900a97308 */ /* 0x000f300000000800 */
[----:B------:R-:W-:Y:S08]  /*ad10*/  MUFU.EX2 R168, R168 ;  /* 0x000000a800a87308 */ /* 0x000ff00000000800 */
[----:B------:R-:W5:Y:S08]  /*ad20*/  MUFU.EX2 R4, R4 ;  /* 0x0000000400047308 */ /* 0x000f700000000800 */
[----:B------:R-:W-:Y:S08]  /*ad30*/  MUFU.EX2 R164, R164 ;  /* 0x000000a400a47308 */ /* 0x000ff00000000800 */
        /* <DEDUP_REMOVED lines=9> */
[----:B------:R-:W-:Y:S01]  /*add0*/  MUFU.EX2 R160, R160 ;  /* 0x000000a000a07308 */ /* 0x000fe20000000800 */
[----:B------:R1:W-:Y:S06]  /*ade0*/  BAR.SYNC.DEFER_BLOCKING R72, 0x100 ;  /* 0x000400480000751d */ /* 0x0003ec0000010000 */
[----:B-1----:R-:W-:-:S06]  /*adf0*/  WARPGROUP.ARRIVE ;  /* 0x00000000000079c5 */ /* 0x002fcc0000000000 */
[----:B------:R-:W-:Y:S01]  /*ae00*/  HGMMA.64x256x16.F32.BF16 R24, R200, gdesc[UR4].tnspB, RZ, !UPT, gsb0 ;  /* 0x43e00004c8187df0 */ /* 0x000fe2000c0018ff */
[----:B------:R-:W-:Y:S01]  /*ae10*/  R2UR UR6, R8 ;  /* 0x00000000080672ca */ /* 0x000fe200000e0000 */
[-CC-:B------:R-:W-:Y:S01]  /*ae20*/  FFMA.FTZ R8, R181, R5.reuse, -R161.reuse ;  /* 0x00000005b5087223 */ /* 0x180fe200000108a1 */
[----:B------:R-:W-:Y:S01]  /*ae30*/  R2UR UR7, R9 ;  /* 0x00000000090772ca */ /* 0x000fe200000e0000 */
[-CC-:B------:R-:W-:Y:S01]  /*ae40*/  FFMA.FTZ R9, R180, R5.reuse, -R161.reuse ;  /* 0x00000005b4097223 */ /* 0x180fe200000108a1 */
[----:B------:R-:W-:-:S03]  /*ae50*/  FFMA.FTZ R161, R176, R5, -R161 ;  /* 0x00000005b0a17223 */ /* 0x000fc600000108a1 */
[----:B------:R-:W-:Y:S08]  /*ae60*/  MUFU.EX2 R8, R8 ;  /* 0x0000000800087308 */ /* 0x000ff00000000800 */
[----:B------:R-:W-:Y:S08]  /*ae70*/  MUFU.EX2 R9, R9 ;  /* 0x0000000900097308 */ /* 0x000ff00000000800 */
[----:B------:R-:W-:Y:S01]  /*ae80*/  MUFU.EX2 R161, R161 ;  /* 0x000000a100a17308 */ /* 0x000fe20000000800 */
[----:B------:R-:W-:-:S02]  /*ae90*/  WARPGROUP.DEPBAR.LE gsb0, 0x0 ;  /* 0x00008000000079c5 */ /* 0x000fc40000010000 */
[----:B------:R-:W-:-:S06]  /*aea0*/  WARPGROUP.ARRIVE ;  /* 0x00000000000079c5 */ /* 0x000fcc0000000000 */
[----:B------:R-:W-:Y:S03]  /*aeb0*/  HGMMA.64x256x16.F32.BF16 R24, R152, gdesc[UR8].tnspB, R24, gsb0 ;  /* 0x43e0000898187df0 */ /* 0x000fe60008001818 */
[----:B------:R-:W-:Y:S02]  /*aec0*/  WARPGROUP.DEPBAR.LE gsb0, 0x0 ;  /* 0x00008000000079c5 */ /* 0x000fe40000010000 */
[----:B------:R-:W-:Y:S01]  /*aed0*/  F2FP.BF16.F32.PACK_AB R152, R157, R167 ;  /* 0x000000a79d98723e */ /* 0x000fe200000010ff */
[----:B------:R-:W-:Y:S01]  /*aee0*/  FFMA.FTZ R167, R185, R5, -R162 ;  /* 0x00000005b9a77223 */ /* 0x000fe200000108a2 */
[----:B0-----:R-:W-:Y:S01]  /*aef0*/  F2FP.BF16.F32.PACK_AB R153, R158, R166 ;  /* 0x000000a69e99723e */ /* 0x001fe200000010ff */
[----:B------:R-:W-:Y:S01]  /*af00*/  FADD.FTZ R166, R166, R187 ;  /* 0x000000bba6a67221 */ /* 0x000fe20000010000 */
[----:B------:R-:W-:Y:S02]  /*af10*/  F2FP.BF16.F32.PACK_AB R154, R163, R15 ;  /* 0x0000000fa39a723e */ /* 0x000fe400000010ff */
[----:B--2---:R-:W-:Y:S01]  /*af20*/  F2FP.BF16.F32.PACK_AB R155, R10, R156 ;  /* 0x0000009c0a9b723e */ /* 0x004fe200000010ff */
[----:B------:R-:W0:Y:S01]  /*af30*/  MUFU.EX2 R167, R167 ;  /* 0x000000a700a77308 */ /* 0x000e220000000800 */
[----:B------:R-:W-:-:S02]  /*af40*/  FADD.FTZ R166, R158, R166 ;  /* 0x000000a69ea67221 */ /* 0x000fc40000010000 */
[----:B------:R-:W-:Y:S02]  /*af50*/  WARPGROUP.ARRIVE ;  /* 0x00000000000079c5 */ /* 0x000fe40000000000 */
[----:B------:R-:W-:-:S11]  /*af60*/  FADD.FTZ R166, R156, R166 ;  /* 0x000000a69ca67221 */ /* 0x000fd60000010000 */
[----:B------:R-:W-:Y:S01]  /*af70*/  HGMMA.64x256x16.F32.BF16 R24, R152, gdesc[UR12].tnspB, R24, gsb0 ;  /* 0x43e0000c98187df0 */ /* 0x000fe20008001818 */
[----:B------:R-:W-:-:S04]  /*af80*/  FADD.FTZ R166, R10, R166 ;  /* 0x000000a60aa67221 */ /* 0x000fc80000010000 */
[----:B---3--:R-:W-:-:S04]  /*af90*/  FADD.FTZ R166, R170, R166 ;  /* 0x000000a6aaa67221 */ /* 0x008fc80000010000 */
[C---:B----4-:R-:W-:Y:S01]  /*afa0*/  FADD.FTZ R166, R169.reuse, R166 ;  /* 0x000000a6a9a67221 */ /* 0x050fe20000010000 */
[----:B------:R-:W-:Y:S02]  /*afb0*/  WARPGROUP.DEPBAR.LE gsb0, 0x0 ;  /* 0x00008000000079c5 */ /* 0x000fe40000010000 */
[----:B------:R-:W-:Y:S02]  /*afc0*/  F2FP.BF16.F32.PACK_AB R152, R14, R13 ;  /* 0x0000000d0e98723e */ /* 0x000fe400000010ff */
[----:B------:R-:W-:Y:S02]  /*afd0*/  F2FP.BF16.F32.PACK_AB R153, R169, R170 ;  /* 0x000000aaa999723e */ /* 0x000fe400000010ff */
[----:B------:R-:W-:Y:S02]  /*afe0*/  F2FP.BF16.F32.PACK_AB R154, R12, R7 ;  /* 0x000000070c9a723e */ /* 0x000fe400000010ff */
[----:B-----5:R-:W-:Y:S01]  /*aff0*/  F2FP.BF16.F32.PACK_AB R155, R4, R168 ;  /* 0x000000a8049b723e */ /* 0x020fe200000010ff */
[----:B------:R-:W-:-:S03]  /*b000*/  FADD.FTZ R168, R168, R166 ;  /* 0x000000a6a8a87221 */ /* 0x000fc60000010000 */
[----:B------:R-:W-:Y:S01]  /*b010*/  WARPGROUP.ARRIVE ;  /* 0x00000000000079c5 */ /* 0x000fe20000000000 */
[----:B------:R-:W-:-:S04]  /*b020*/  FADD.FTZ R168, R4, R168 ;  /* 0x000000a804a87221 */ /* 0x000fc80000010000 */
[----:B0-----:R-:W-:Y:S01]  /*b030*/  FADD.FTZ R168, R167, R168 ;  /* 0x000000a8a7a87221 */ /* 0x001fe20000010000 */
[----:B------:R-:W-:Y:S03]  /*b040*/  HGMMA.64x256x16.F32.BF16 R24, R152, gdesc[UR16].tnspB, R24, gsb0 ;  /* 0x43e0001098187df0 */ /* 0x000fe60008001818 */
[----:B------:R-:W-:-:S04]  /*b050*/  FADD.FTZ R168, R171, R168 ;  /* 0x000000a8aba87221 */ /* 0x000fc80000010000 */
[----:B------:R-:W-:Y:S01]  /*b060*/  FADD.FTZ R168, R172, R168 ;  /* 0x000000a8aca87221 */ /* 0x000fe20000010000 */
[----:B------:R-:W-:Y:S02]  /*b070*/  WARPGROUP.DEPBAR.LE gsb0, 0x0 ;  /* 0x00008000000079c5 */ /* 0x000fe40000010000 */
[----:B------:R-:W-:Y:S01]  /*b080*/  FADD.FTZ R152, R157, R186 ;  /* 0x000000ba9d987221 */ /* 0x000fe20000010000 */
[----:B------:R-:W-:Y:S01]  /*b090*/  F2FP.BF16.F32.PACK_AB R153, R171, R167 ;  /* 0x000000a7ab99723e */ /* 0x000fe200000010ff */
[----:B------:R-:W0:Y:S01]  /*b0a0*/  MUFU.EX2 R157, R175 ;  /* 0x000000af009d7308 */ /* 0x000e220000000800 */
[----:B------:R-:W-:Y:S01]  /*b0b0*/  F2FP.BF16.F32.PACK_AB R154, R165, R164 ;  /* 0x000000a4a59a723e */ /* 0x000fe200000010ff */
[----:B------:R-:W-:-:S04]  /*b0c0*/  FADD.FTZ R152, R15, R152 ;  /* 0x000000980f987221 */ /* 0x000fc80000010000 */
[----:B------:R-:W-:Y:S01]  /*b0d0*/  FADD.FTZ R163, R163, R152 ;  /* 0x00000098a3a37221 */ /* 0x000fe20000010000 */
[----:B------:R-:W-:-:S03]  /*b0e0*/  F2FP.BF16.F32.PACK_AB R152, R9, R8 ;  /* 0x000000080998723e */ /* 0x000fc600000010ff */
[----:B------:R-:W-:-:S04]  /*b0f0*/  FADD.FTZ R163, R13, R163 ;  /* 0x000000a30da37221 */ /* 0x000fc80000010000 */
[----:B------:R-:W-:Y:S01]  /*b100*/  FADD.FTZ R163, R14, R163 ;  /* 0x000000a30ea37221 */ /* 0x000fe20000010000 */
[----:B0-----:R-:W-:-:S03]  /*b110*/  F2FP.BF16.F32.PACK_AB R155, R157, R172 ;  /* 0x000000ac9d9b723e */ /* 0x001fc600000010ff */
[----:B------:R-:W-:Y:S01]  /*b120*/  FADD.FTZ R163, R7, R163 ;  /* 0x000000a307a37221 */ /* 0x000fe20000010000 */
[----:B------:R-:W-:Y:S01]  /*b130*/  FADD.FTZ R157, R157, R168 ;  /* 0x000000a89d9d7221 */ /* 0x000fe20000010000 */
[----:B------:R-:W-:Y:S02]  /*b140*/  WARPGROUP.ARRIVE ;  /* 0x00000000000079c5 */ /* 0x000fe40000000000 */
[----:B------:R-:W-:-:S04]  /*b150*/  FADD.FTZ R12, R12, R163 ;  /* 0x000000a30c0c7221 */ /* 0x000fc80000010000 */
[----:B------:R-:W-:Y:S01]  /*b160*/  FADD.FTZ R12, R8, R12 ;  /* 0x0000000c080c7221 */ /* 0x000fe20000010000 */
[----:B------:R-:W-:Y:S03]  /*b170*/  HGMMA.64x256x16.F32.BF16 R24, R152, gdesc[UR20].tnspB, R24, gsb0 ;  /* 0x43e0001498187df0 */ /* 0x000fe60008001818 */
[----:B------:R-:W-:-:S04]  /*b180*/  FADD.FTZ R12, R9, R12 ;  /* 0x0000000c090c7221 */ /* 0x000fc80000010000 */
[----:B------:R-:W-:-:S04]  /*b190*/  FADD.FTZ R12, R164, R12 ;  /* 0x0000000ca40c7221 */ /* 0x000fc80000010000 */
[----:B------:R-:W-:-:S04]  /*b1a0*/  FADD.FTZ R165, R165, R12 ;  /* 0x0000000ca5a57221 */ /* 0x000fc80000010000 */
[----:B------:R-:W-:Y:S01]  /*b1b0*/  FADD.FTZ R165, R184, R165 ;  /* 0x000000a5b8a57221 */ /* 0x000fe20000010000 */
[----:B------:R-:W-:Y:S02]  /*b1c0*/  WARPGROUP.DEPBAR.LE gsb0, 0x0 ;  /* 0x00008000000079c5 */ /* 0x000fe40000010000 */
[C---:B------:R-:W-:Y:S01]  /*b1d0*/  F2FP.BF16.F32.PACK_AB R152, R182.reuse, R184 ;  /* 0x000000b8b698723e */ /* 0x040fe200000010ff */
        /* <DEDUP_REMOVED lines=9> */
[----:B------:R-:W-:-:S04]  /*b270*/  FADD.FTZ R159, R159, R174 ;  /* 0x000000ae9f9f7221 */ /* 0x000fc80000010000 */
[----:B------:R-:W-:Y:S01]  /*b280*/  FADD.FTZ R8, R160, R159 ;  /* 0x0000009fa0087221 */ /* 0x000fe20000010000 */
[----:B------:R-:W-:Y:S03]  /*b290*/  HGMMA.64x256x16.F32.BF16 R24, R152, gdesc[UR4].tnspB, R24, gsb0 ;  /* 0x43e0000498187df0 */ /* 0x000fe60008001818 */
[----:B------:R-:W-:Y:S02]  /*b2a0*/  WARPGROUP.DEPBAR.LE gsb0, 0x0 ;  /* 0x00008000000079c5 */ /* 0x000fe40000010000 */
[----:B------:R-:W-:Y:S05]  /*b2b0*/  @!P0 BRA `(.L_x_1497) ;  /* 0x0000000000048947 */ /* 0x000fea0003800000 */
[----:B------:R-:W-:Y:S01]  /*b2c0*/  BPT.TRAP 0x1 ;  /* 0x000000040000795c */ /* 0x000fe20000300000 */
.L_x_1497:
[----:B------:R-:W-:Y:S01]  /*b2d0*/  ISETP.GE.AND P1, PT, R188, 0x61, PT ;  /* 0x00000061bc00780c */ /* 0x000fe20003f26270 */
[----:B------:R-:W-:-:S05]  /*b2e0*/  VIADD R3, R3, 0x32460 ;  /* 0x0003246003037836 */ /* 0x000fca0000000000 */
[----:B------:R-:W-:-:S04]  /*b2f0*/  PRMT R3, R190, 0x654, R3 ;  /* 0x00000654be037816 */ /* 0x000fc80000000003 */
[----:B------:R0:W-:Y:S03]  /*b300*/  SYNCS.ARRIVE.TRANS64.RED.A1T0 RZ, [R3+URZ], RZ ;  /* 0x000000ff03ff79a7 */ /* 0x0001e6000810043f */
[----:B------:R-:W-:Y:S05]  /*b310*/  @!P1 BRA `(.L_x_1498) ;  /* 0x0000002400ec9947 */ /* 0x000fea0003800000 */
[----:B------:R-:W-:Y:S02]  /*b320*/  VIADD R4, R189, 0xfffffffe ;  /* 0xfffffffebd047836 */ /* 0x000fe40000000000 */
[----:B------:R-:W-:Y:S02]  /*b330*/  IMAD.MOV.U32 R9, RZ, RZ, R11 ;  /* 0x000000ffff097224 */ /* 0x000fe400078e000b */
[----:B------:R-:W-:-:S07]  /*b340*/  IMAD.MOV.U32 R10, RZ, RZ, R6 ;  /* 0x000000ffff0a7224 */ /* 0x000fce00078e0006 */
.L_x_1509:
[----:B------:R-:W-:Y:S01]  /*b350*/  VIADD R205, R205, 0x1 ;  /* 0x00000001cdcd7836 */ /* 0x000fe20000000000 */
[----:B------:R-:W-:Y:S05]  /*b360*/  YIELD ;  /* 0x0000000000007946 */ /* 0x000fea0003800000 */
[----:B------:R-:W-:Y:S02]  /*b370*/  ISETP.NE.AND P2, PT, R205, 0x2, PT ;  /* 0x00000002cd00780c */ /* 0x000fe40003f45270 */
[C---:B------:R-:W-:Y:S01]  /*b380*/  ISETP.GT.AND P1, PT, R4.reuse, RZ, PT ;  /* 0x000000ff0400720c */ /* 0x040fe20003f24270 */
[----:B------:R-:W-:Y:S01]  /*b390*/  VIADD R4, R4, 0xffffffff ;  /* 0xffffffff04047836 */ /* 0x000fe20000000000 */
[----:B01----:R-:W-:-:S02]  /*b3a0*/  SEL R3, RZ, 0x1, P2 ;  /* 0x00000001ff037807 */ /* 0x003fc40001000000 */
[----:B------:R-:W-:Y:S02]  /*b3b0*/  SEL R205, R205, RZ, P2 ;  /* 0x000000ffcdcd7207 */ /* 0x000fe40001000000 */
[----:B------:R-:W-:Y:S01]  /*b3c0*/  LOP3.LUT R216, R216, R3, RZ, 0x3c, !PT ;  /* 0x00000003d8d87212 */ /* 0x000fe200078e3cff */
[----:B------:R-:W-:Y:S06]  /*b3d0*/  @!P0 BRA `(.L_x_1499) ;  /* 0x0000000000048947 */ /* 0x000fec0003800000 */
[----:B------:R-:W-:Y:S01]  /*b3e0*/  BPT.TRAP 0x1 ;  /* 0x000000040000795c */ /* 0x000fe20000300000 */
.L_x_1499:
[----:B------:R-:W-:Y:S01]  /*b3f0*/  IMAD R3, R205, 0x8, R19 ;  /* 0x00000008cd037824 */ /* 0x000fe200078e0213 */
[----:B------:R-:W-:-:S04]  /*b400*/  SHF.L.U32 R0, R216, 0x1f, RZ ;  /* 0x0000001fd8007819 */ /* 0x000fc800000006ff */
[----:B------:R0:W1:Y:S01]  /*b410*/  SYNCS.PHASECHK.TRANS64.TRYWAIT P2, [R3+URZ+0x32430], R0 ;  /* 0x03243000030075a7 */ /* 0x000062000804017f */
[----:B------:R-:W-:Y:S05]  /*b420*/  @!P0 BRA `(.L_x_1500) ;  /* 0x0000000000048947 */ /* 0x000fea0003800000 */
[----:B------:R-:W-:Y:S01]  /*b430*/  BPT.TRAP 0x1 ;  /* 0x000000040000795c */ /* 0x000fe20000300000 */
.L_x_1500:
[----:B------:R-:W-:Y:S02]  /*b440*/  IMAD R152, R205, 0x300, R21 ;  /* 0x00000300cd987824 */ /* 0x000fe400078e0215 */
[----:B------:R-:W-:Y:S01]  /*b450*/  IMAD.MOV.U32 R153, RZ, RZ, 0x40000040 ;  /* 0x40000040ff997424 */ /* 0x000fe200078e00ff */
[----:B-1----:R-:W-:Y:S06]  /*b460*/  @P2 BRA `(.L_x_1501) ;  /* 0x0000000000082947 */ /* 0x002fec0003800000 */
[----:B------:R-:W1:Y:S02]  /*b470*/  SYNCS.PHASECHK.TRANS64.TRYWAIT P2, [R3+URZ+0x32430], R0 ;  /* 0x03243000030075a7 */ /* 0x000e64000804017f */
[----:B-1----:R-:W-:Y:S05]  /*b480*/  @!P2 BRA `(.L_x_1502) ;  /* 0x000000e00060a947 */ /* 0x002fea0003800000 */
.L_x_1501:
[----:B------:R-:W2:Y:S01]  /*b490*/  LDL.64 R154, [R1+0x50] ;  /* 0x00005000019a7983 */ /* 0x000ea20000100a00 */
[----:B------:R-:W-:Y:S02]  /*b4a0*/  VIADD R14, R152, 0x2 ;  /* 0x00000002980e7836 */ /* 0x000fe40000000000 */
[----:B------:R-:W-:Y:S01]  /*b4b0*/  IMAD.MOV.U32 R15, RZ, RZ, 0x40000040 ;  /* 0x40000040ff0f7424 */ /* 0x000fe200078e00ff */
[----:B------:R-:W-:Y:S05]  /*b4c0*/  WARPSYNC.ALL ;  /* 0x0000000000007948 */ /* 0x000fea0003800000 */
[----:B------:R-:W-:Y:S01]  /*b4d0*/  R2UR UR14, R14 ;  /* 0x000000000e0e72ca */ /* 0x000fe200000e0000 */
[----:B------:R-:W3:Y:S01]  /*b4e0*/  LDL.64 R202, [R1+0x40] ;  /* 0x0000400001ca7983 */ /* 0x000ee20000100a00 */
[----:B------:R-:W-:-:S03]  /*b4f0*/  R2UR UR15, R15 ;  /* 0x000000000f0f72ca */ /* 0x000fc600000e0000 */
[----:B------:R-:W4:Y:S01]  /*b500*/  LDL.64 R14, [R1+0x48] ;  /* 0x00004800010e7983 */ /* 0x000f220000100a00 */
[----:B------:R-:W-:-:S03]  /*b510*/  R2UR UR18, R152 ;  /* 0x00000000981272ca */ /* 0x000fc600000e0000 */
[----:B------:R-:W5:Y:S01]  /*b520*/  LDL.64 R200, [R1+0x38] ;  /* 0x0000380001c87983 */ /* 0x000f620000100a00 */
[----:B------:R-:W-:Y:S01]  /*b530*/  R2UR UR19, R153 ;  /* 0x00000000991372ca */ /* 0x000fe200000e0000 */
[C---:B------:R-:W-:Y:S02]  /*b540*/  VIADD R12, R152.reuse, 0x4 ;  /* 0x00000004980c7836 */ /* 0x040fe40000000000 */
[----:B------:R-:W-:Y:S02]  /*b550*/  VIADD R152, R152, 0x6 ;  /* 0x0000000698987836 */ /* 0x000fe40000000000 */
[----:B------:R-:W-:-:S03]  /*b560*/  IMAD.MOV.U32 R153, RZ, RZ, 0x40000040 ;  /* 0x40000040ff997424 */ /* 0x000fc600078e00ff */
[----:B------:R-:W-:Y:S02]  /*b570*/  R2UR UR6, R152 ;  /* 0x00000000980672ca */ /* 0x000fe400000e0000 */
[----:B------:R-:W-:Y:S01]  /*b580*/  R2UR UR7, R153 ;  /* 0x00000000990772ca */ /* 0x000fe200000e0000 */
[----:B------:R-:W-:Y:S01]  /*b590*/  IMAD.MOV.U32 R13, RZ, RZ, 0x40000040 ;  /* 0x40000040ff0d7424 */ /* 0x000fe200078e00ff */
[----:B------:R-:W-:-:S04]  /*b5a0*/  R2UR UR10, R12 ;  /* 0x000000000c0a72ca */ /* 0x000fc800000e0000 */
[----:B------:R-:W-:Y:S02]  /*b5b0*/  R2UR UR11, R13 ;  /* 0x000000000d0b72ca */ /* 0x000fe400000e0000 */
[----:B--2---:R-:W-:Y:S02]  /*b5c0*/  R2UR UR16, R154 ;  /* 0x000000009a1072ca */ /* 0x004fe400000e0000 */
[----:B------:R-:W-:Y:S02]  /*b5d0*/  R2UR UR17, R155 ;  /* 0x000000009b1172ca */ /* 0x000fe400000e0000 */
[----:B------:R-:W-:-:S11]  /*b5e0*/  WARPGROUP.ARRIVE ;  /* 0x00000000000079c5 */ /* 0x000fd60000000000 */
[----:B------:R-:W-:Y:S01]  /*b5f0*/  HGMMA.64x96x16.F32.BF16 R152, gdesc[UR16], RZ, !UPT, gsb0 ;  /* 0x01600000109879f0 */ /* 0x000fe2000c0018ff */
[----:B----4-:R-:W-:Y:S02]  /*b600*/  R2UR UR12, R14 ;  /* 0x000000000e0c72ca */ /* 0x010fe400000e0000 */
[----:B------:R-:W-:Y:S02]  /*b610*/  R2UR UR13, R15 ;  /* 0x000000000f0d72ca */ /* 0x000fe400000e0000 */
[----:B---3--:R-:W-:Y:S02]  /*b620*/  R2UR UR8, R202 ;  /* 0x00000000ca0872ca */ /* 0x008fe400000e0000 */
[----:B------:R-:W-:Y:S01]  /*b630*/  R2UR UR9, R203 ;  /* 0x00000000cb0972ca */ /* 0x000fe200000e0000 */
[----:B------:R-:W-:Y:S02]  /*b640*/  WARPGROUP.DEPBAR.LE gsb0, 0x0 ;  /* 0x00008000000079c5 */ /* 0x000fe40000010000 */
[----:B------:R-:W-:-:S06]  /*b650*/  WARPGROUP.ARRIVE ;  /* 0x00000000000079c5 */ /* 0x000fcc0000000000 */
[----:B------:R-:W-:Y:S01]  /*b660*/  HGMMA.64x96x16.F32.BF16 R152, gdesc[UR12], R152, gsb0 ;  /* 0x016000000c9879f0 */ /* 0x000fe20008001898 */
[----:B-----5:R-:W-:Y:S02]  /*b670*/  R2UR UR4, R200 ;  /* 0x00000000c80472ca */ /* 0x020fe400000e0000 */
[----:B------:R-:W-:Y:S01]  /*b680*/  R2UR UR5, R201 ;  /* 0x00000000c90572ca */ /* 0x000fe200000e0000 */
        /* <DEDUP_REMOVED lines=9> */
.L_x_1503:
[----:B------:R2:W3:Y:S01]  /*b720*/  SYNCS.PHASECHK.TRANS64.TRYWAIT P2, [R3+URZ+0x32450], R0 ;  /* 0x03245000030075a7 */ /* 0x0004e2000804017f */
[----:B------:R-:W-:Y:S05]  /*b730*/  @!P0 BRA `(.L_x_1504) ;  /* 0x0000000000048947 */ /* 0x000fea0003800000 */
[----:B------:R-:W-:Y:S01]  /*b740*/  BPT.TRAP 0x1 ;  /* 0x000000040000795c */ /* 0x000fe20000300000 */
.L_x_1504:
[----:B---3--:R-:W-:Y:S05]  /*b750*/  @P2 BRA `(.L_x_1505) ;  /* 0x0000000000082947 */ /* 0x008fea0003800000 */
[----:B------:R-:W3:Y:S02]  /*b760*/  SYNCS.PHASECHK.TRANS64.TRYWAIT P2, [R3+URZ+0x32450], R0 ;  /* 0x03245000030075a7 */ /* 0x000ee4000804017f */
[----:B---3--:R-:W-:Y:S05]  /*b770*/  @!P2 BRA `(.L_x_1506) ;  /* 0x000000dc00b8a947 */ /* 0x008fea0003800000 */
.L_x_1505:
[----:B------:R-:W4:Y:S04]  /*b780*/  LDL.64 R200, [R1+0x30] ;  /* 0x0000300001c87983 */ /* 0x000f280000100a00 */
[----:B------:R-:W4:Y:S04]  /*b790*/  LDL.64 R202, [R1+0x20] ;  /* 0x0000200001ca7983 */ /* 0x000f280000100a00 */
[----:B------:R0:W-:Y:S04]  /*b7a0*/  STL.64 [R1+0x88], R2 ;  /* 0x0000880201007387 */ /* 0x0001e80000100a00 */
[----:B0123--:R-:W2:Y:S01]  /*b7b0*/  LDL.64 R2, [R1+0x28] ;  /* 0x0000280001027983 */ /* 0x00fea20000100a00 */
[----:B------:R-:W-:Y:S05]  /*b7c0*/  WARPSYNC.ALL ;  /* 0x0000000000007948 */ /* 0x000fea0003800000 */
[----:B------:R-:W-:-:S02]  /*b7d0*/  IMAD R12, R205, 0xc00, R223 ;  /* 0x00000c00cd0c7824 */ /* 0x000fc400078e02df */
[----:B------:R-:W-:-:S03]  /*b7e0*/  IMAD.MOV.U32 R13, RZ, RZ, 0x40000040 ;  /* 0x40000040ff0d7424 */ /* 0x000fc600078e00ff */
[C---:B------:R-:W-:Y:S02]  /*b7f0*/  R2UR UR6, R12.reuse ;  /* 0x000000000c0672ca */ /* 0x040fe400000e0000 */
[----:B------:R-:W-:Y:S01]  /*b800*/  R2UR UR7, R13 ;  /* 0x000000000d0772ca */ /* 0x000fe200000e0000 */
[----:B------:R-:W-:Y:S01]  /*b810*/  WARPGROUP.ARRIVE ;  /* 0x00000000000079c5 */ /* 0x000fe20000000000 */
[----:B------:R-:W-:Y:S01]  /*b820*/  IMAD.MOV.U32 R15, RZ, RZ, 0x40000040 ;  /* 0x40000040ff0f7424 */ /* 0x000fe200078e00ff */
[----:B------:R-:W-:Y:S02]  /*b830*/  IADD3 R14, R12, 0x2, RZ ;  /* 0x000000020c0e7810 */ /* 0x000fe40007ffe0ff */
[----:B----4-:R-:W-:Y:S02]  /*b840*/  R2UR UR4, R200 ;  /* 0x00000000c80472ca */ /* 0x010fe400000e0000 */
[----:B------:R-:W-:Y:S02]  /*b850*/  R2UR UR5, R201 ;  /* 0x00000000c90572ca */ /* 0x000fe400000e0000 */
[----:B------:R-:W3:Y:S11]  /*b860*/  LDL.64 R200, [R1+0x18] ;  /* 0x0000180001c87983 */ /* 0x000ef60000100a00 */
[----:B------:R-:W-:Y:S01]  /*b870*/  HGMMA.64x96x16.F32.BF16 R152, gdesc[UR4], R152, gsb0 ;  /* 0x01600000049879f0 */ /* 0x000fe20008001898 */
[----:B------:R-:W-:-:S02]  /*b880*/  R2UR UR6, R14 ;  /* 0x000000000e0672ca */ /* 0x000fc400000e0000 */
[----:B------:R-:W-:Y:S02]  /*b890*/  R2UR UR7, R15 ;  /* 0x000000000f0772ca */ /* 0x000fe400000e0000 */
[----:B--2---:R-:W-:Y:S02]  /*b8a0*/  R2UR UR4, R2 ;  /* 0x00000000020472ca */ /* 0x004fe400000e0000 */
[----:B------:R-:W-:Y:S02]  /*b8b0*/  R2UR UR5, R3 ;  /* 0x00000000030572ca */ /* 0x000fe400000e0000 */
[----:B------:R-:W2:Y:S01]  /*b8c0*/  LDL.64 R2, [R1+0x10] ;  /* 0x0000100001027983 */ /* 0x000ea20000100a00 */
[----:B------:R-:W-:Y:S02]  /*b8d0*/  VIADD R14, R12, 0x4 ;  /* 0x000000040c0e7836 */ /* 0x000fe40000000000 */
[----:B------:R-:W-:Y:S01]  /*b8e0*/  IMAD.MOV.U32 R15, RZ, RZ, 0x40000040 ;  /* 0x40000040ff0f7424 */ /* 0x000fe200078e00ff */
[----:B------:R-:W-:-:S02]  /*b8f0*/  WARPGROUP.DEPBAR.LE gsb0, 0x0 ;  /* 0x00008000000079c5 */ /* 0x000fc40000010000 */
[----:B------:R-:W-:-:S06]  /*b900*/  WARPGROUP.ARRIVE ;  /* 0x00000000000079c5 */ /* 0x000fcc0000000000 */
[----:B------:R-:W-:Y:S01]  /*b910*/  HGMMA.64x96x16.F32.BF16 R152, gdesc[UR4], R152, gsb0 ;  /* 0x01600000049879f0 */ /* 0x000fe20008001898 */
[----:B------:R-:W-:Y:S02]  /*b920*/  R2UR UR4, R202 ;  /* 0x00000000ca0472ca */ /* 0x000fe400000e0000 */
[----:B------:R-:W-:Y:S02]  /*b930*/  R2UR UR5, R203 ;  /* 0x00000000cb0572ca */ /* 0x000fe400000e0000 */
[----:B------:R-:W4:Y:S01]  /*b940*/  LDL.64 R202, [R1+0x8] ;  /* 0x0000080001ca7983 */ /* 0x000f220000100a00 */
[----:B------:R-:W-:Y:S02]  /*b950*/  R2UR UR6, R14 ;  /* 0x000000000e0672ca */ /* 0x000fe400000e0000 */
[----:B------:R-:W-:Y:S01]  /*b960*/  R2UR UR7, R15 ;  /* 0x000000000f0772ca */ /* 0x000fe200000e0000 */
[----:B------:R-:W-:Y:S02]  /*b970*/  VIADD R14, R12, 0x6 ;  /* 0x000000060c0e7836 */ /* 0x000fe40000000000 */
[----:B------:R-:W-:Y:S01]  /*b980*/  IMAD.MOV.U32 R15, RZ, RZ, 0x40000040 ;  /* 0x40000040ff0f7424 */ /* 0x000fe200078e00ff */
[----:B------:R-:W-:-:S02]  /*b990*/  WARPGROUP.DEPBAR.LE gsb0, 0x0 ;  /* 0x00008000000079c5 */ /* 0x000fc40000010000 */
[----:B------:R-:W-:-:S07]  /*b9a0*/  WARPGROUP.ARRIVE ;  /* 0x00000000000079c5 */ /* 0x000fce0000000000 */
[----:B------:R-:W-:Y:S01]  /*b9b0*/  HGMMA.64x96x16.F32.BF16 R152, gdesc[UR4], R152, gsb0 ;  /* 0x01600000049879f0 */ /* 0x000fe20008001898 */
[----:B------:R-:W-:Y:S02]  /*b9c0*/  R2UR UR6, R14 ;  /* 0x000000000e0672ca */ /* 0x000fe400000e0000 */
[----:B------:R-:W-:Y:S02]  /*b9d0*/  R2UR UR7, R15 ;  /* 0x000000000f0772ca */ /* 0x000fe400000e0000 */
[----:B---3--:R-:W-:Y:S02]  /*b9e0*/  R2UR UR4, R200 ;  /* 0x00000000c80472ca */ /* 0x008fe400000e0000 */
[----:B------:R-:W-:Y:S02]  /*b9f0*/  R2UR UR5, R201 ;  /* 0x00000000c90572ca */ /* 0x000fe400000e0000 */
[----:B------:R-:W3:Y:S01]  /*ba00*/  LDL.64 R200, [R1] ;  /* 0x0000000001c87983 */ /* 0x000ee20000100a00 */
[----:B------:R-:W-:-:S02]  /*ba10*/  WARPGROUP.DEPBAR.LE gsb0, 0x0 ;  /* 0x00008000000079c5 */ /* 0x000fc40000010000 */
[----:B------:R-:W-:-:S08]  /*ba20*/  WARPGROUP.ARRIVE ;  /* 0x00000000000079c5 */ /* 0x000fd00000000000 */
[----:B------:R-:W-:Y:S01]  /*ba30*/  HGMMA.64x96x16.F32.BF16 R152, gdesc[UR4], R152, gsb0 ;  /* 0x01600000049879f0 */ /* 0x000fe20008001898 */
[----:B------:R-:W-:Y:S02]  /*ba40*/  VIADD R14, R12, 0x300 ;  /* 0x000003000c0e7836 */ /* 0x000fe40000000000 */
[----:B------:R-:W-:Y:S01]  /*ba50*/  IMAD.MOV.U32 R15, RZ, RZ, 0x40000040 ;  /* 0x40000040ff0f7424 */ /* 0x000fe200078e00ff */
[----:B--2---:R-:W-:Y:S02]  /*ba60*/  R2UR UR4, R2 ;  /* 0x00000000020472ca */ /* 0x004fe400000e0000 */
[----:B------:R-:W-:Y:S02]  /*ba70*/  R2UR UR6, R14 ;  /* 0x000000000e0672ca */ /* 0x000fe400000e0000 */
[----:B------:R-:W-:Y:S02]  /*ba80*/  R2UR UR7, R15 ;  /* 0x000000000f0772ca */ /* 0x000fe400000e0000 */
[----:B------:R-:W-:Y:S01]  /*ba90*/  R2UR UR5, R3 ;  /* 0x00000000030572ca */ /* 0x000fe200000e0000 */
[----:B------:R-:W-:Y:S01]  /*baa0*/  VIADD R14, R12, 0x302 ;  /* 0x000003020c0e7836 */ /* 0x000fe20000000000 */
[----:B------:R0:W5:Y:S01]  /*bab0*/  LDL.LU.64 R2, [R1+0x88] ;  /* 0x0000880001027983 */ /* 0x0001620000300a00 */
[----:B------:R-:W-:Y:S01]  /*bac0*/  IMAD.MOV.U32 R15, RZ, RZ, 0x40000040 ;  /* 0x40000040ff0f7424 */ /* 0x000fe200078e00ff */
[----:B------:R-:W-:-:S02]  /*bad0*/  WARPGROUP.DEPBAR.LE gsb0, 0x0 ;  /* 0x00008000000079c5 */ /* 0x000fc40000010000 */
[----:B------:R-:W-:-:S07]  /*bae0*/  WARPGROUP.ARRIVE ;  /* 0x00000000000079c5 */ /* 0x000fce0000000000 */
[----:B------:R-:W-:Y:S01]  /*baf0*/  HGMMA.64x96x16.F32.BF16 R152, gdesc[UR4], R152, gsb0 ;  /* 0x01600000049879f0 */ /* 0x000fe20008001898 */
[----:B------:R-:W-:Y:S02]  /*bb00*/  R2UR UR6, R14 ;  /* 0x000000000e0672ca */ /* 0x000fe400000e0000 */
[----:B------:R-:W-:Y:S02]  /*bb10*/  R2UR UR7, R15 ;  /* 0x000000000f0772ca */ /* 0x000fe400000e0000 */
[----:B----4-:R-:W-:Y:S02]  /*bb20*/  R2UR UR4, R202 ;  /* 0x00000000ca0472ca */ /* 0x010fe400000e0000 */
        /* <DEDUP_REMOVED lines=9> */
[----:B------:R-:W-:Y:S01]  /*bbc0*/  R2UR UR5, R201 ;  /* 0x00000000c90572ca */ /* 0x000fe200000e0000 */
[----:B------:R-:W-:Y:S02]  /*bbd0*/  WARPGROUP.DEPBAR.LE gsb0, 0x0 ;  /* 0x00008000000079c5 */ /* 0x000fe40000010000 */
[----:B------:R-:W-:-:S10]  /*bbe0*/  WARPGROUP.ARRIVE ;  /* 0x00000000000079c5 */ /* 0x000fd40000000000 */
[----:B------:R-:W-:Y:S01]  /*bbf0*/  HGMMA.64x96x16.F32.BF16 R152, gdesc[UR4], R152, gsb0 ;  /* 0x01600000049879f0 */ /* 0x000fe20008001898 */
[----:B------:R-:W-:Y:S02]  /*bc00*/  VIADD R14, R12, 0x306 ;  /* 0x000003060c0e7836 */ /* 0x000fe40000000000 */
[----:B------:R-:W-:Y:S01]  /*bc10*/  IMAD.MOV.U32 R15, RZ, RZ, 0x40000040 ;  /* 0x40000040ff0f7424 */ /* 0x000fe200078e00ff */
[----:B------:R-:W-:Y:S02]  /*bc20*/  R2UR UR4, R228 ;  /* 0x00000000e40472ca */ /* 0x000fe400000e0000 */
[----:B------:R-:W-:Y:S02]  /*bc30*/  R2UR UR6, R14 ;  /* 0x000000000e0672ca */ /* 0x000fe400000e0000 */
[----:B------:R-:W-:Y:S02]  /*bc40*/  R2UR UR7, R15 ;  /* 0x000000000f0772ca */ /* 0x000fe400000e0000 */
[----:B------:R-:W-:Y:S01]  /*bc50*/  R2UR UR5, R229 ;  /* 0x00000000e50572ca */ /* 0x000fe200000e0000 */
[----:B------:R-:W-:-:S02]  /*bc60*/  VIADD R14, R12, 0x600 ;  /* 0x000006000c0e7836 */ /* 0x000fc40000000000 */
[----:B------:R-:W-:Y:S01]  /*bc70*/  IMAD.MOV.U32 R15, RZ, RZ, 0x40000040 ;  /* 0x40000040ff0f7424 */ /* 0x000fe200078e00ff */
[----:B------:R-:W-:Y:S02]  /*bc80*/  WARPGROUP.DEPBAR.LE gsb0, 0x0 ;  /* 0x00008000000079c5 */ /* 0x000fe40000010000 */
[----:B------:R-:W-:-:S07]  /*bc90*/  WARPGROUP.ARRIVE ;  /* 0x00000000000079c5 */ /* 0x000fce0000000000 */
[----:B------:R-:W-:Y:S01]  /*bca0*/  HGMMA.64x96x16.F32.BF16 R152, gdesc[UR4], R152, gsb0 ;  /* 0x01600000049879f0 */ /* 0x000fe20008001898 */
[----:B------:R-:W-:Y:S02]  /*bcb0*/  R2UR UR6, R14 ;  /* 0x000000000e0672ca */ /* 0x000fe400000e0000 */
[----:B------:R-:W-:Y:S02]  /*bcc0*/  R2UR UR7, R15 ;  /* 0x000000000f0772ca */ /* 0x000fe400000e0000 */
        /* <DEDUP_REMOVED lines=17> */
[----:B------:R-:W-:Y:S01]  /*bde0*/  R2UR UR59, R15 ;  /* 0x000000000f3b72ca */ /* 0x000fe200000e0000 */
[----:B------:R-:W-:Y:S02]  /*bdf0*/  VIADD R14, R12, 0x606 ;  /* 0x000006060c0e7836 */ /* 0x000fe40000000000 */
[----:B------:R-:W-:-:S03]  /*be00*/  IMAD.MOV.U32 R15, RZ, RZ, 0x40000040 ;  /* 0x40000040ff0f7424 */ /* 0x000fc600078e00ff */
[----:B------:R-:W-:Y:S01]  /*be10*/  R2UR UR54, R14 ;  /* 0x000000000e3672ca */ /* 0x000fe200000e0000 */
[----:B------:R-:W-:Y:S02]  /*be20*/  WARPGROUP.DEPBAR.LE gsb0, 0x0 ;  /* 0x00008000000079c5 */ /* 0x000fe40000010000 */
[----:B------:R-:W-:-:S06]  /*be30*/  WARPGROUP.ARRIVE ;  /* 0x00000000000079c5 */ /* 0x000fcc0000000000 */
[----:B------:R-:W-:Y:S01]  /*be40*/  HGMMA.64x96x16.F32.BF16 R152, gdesc[UR56], R152, gsb0 ;  /* 0x01600000389879f0 */ /* 0x000fe20008001898 */
[----:B------:R-:W-:Y:S01]  /*be50*/  R2UR UR55, R15 ;  /* 0x000000000f3772ca */ /* 0x000fe200000e0000 */
[----:B------:R-:W-:Y:S02]  /*be60*/  VIADD R14, R12, 0x900 ;  /* 0x000009000c0e7836 */ /* 0x000fe40000000000 */
[----:B------:R-:W-:-:S03]  /*be70*/  IMAD.MOV.U32 R15, RZ, RZ, 0x40000040 ;  /* 0x40000040ff0f7424 */ /* 0x000fc600078e00ff */
[----:B------:R-:W-:Y:S02]  /*be80*/  R2UR UR50, R14 ;  /* 0x000000000e3272ca */ /* 0x000fe400000e0000 */
[----:B------:R-:W-:Y:S01]  /*be90*/  R2UR UR51, R15 ;  /* 0x000000000f3372ca */ /* 0x000fe200000e0000 */
[----:B------:R-:W-:Y:S02]  /*bea0*/  WARPGROUP.DEPBAR.LE gsb0, 0x0 ;  /* 0x00008000000079c5 */ /* 0x000fe40000010000 */
[----:B------:R-:W-:-:S06]  /*beb0*/  WARPGROUP.ARRIVE ;  /* 0x00000000000079c5 */ /* 0x000fcc0000000000 */
[----:B------:R-:W-:Y:S01]  /*bec0*/  HGMMA.64x96x16.F32.BF16 R152, gdesc[UR52], R152, gsb0 ;  /* 0x01600000349879f0 */ /* 0x000fe20008001898 */
        /* <DEDUP_REMOVED lines=20> */
[----:B------:R-:W-:Y:S03]  /*c010*/  HGMMA.64x96x16.F32.BF16 R152, gdesc[UR40], R152, gsb0 ;  /* 0x01600000289879f0 */ /* 0x000fe60008001898 */
[----:B------:R-:W1:Y:S01]  /*c020*/  S2R R5, SR_TID.X ;  /* 0x0000000000057919 */ /* 0x000e620000002100 */
[----:B------:R-:W-:Y:S02]  /*c030*/  WARPGROUP.DEPBAR.LE gsb0, 0x0 ;  /* 0x00008000000079c5 */ /* 0x000fe40000010000 */
[----:B------:R-:W-:-:S06]  /*c040*/  WARPGROUP.ARRIVE ;  /* 0x00000000000079c5 */ /* 0x000fcc0000000000 */
[----:B------:R-:W-:Y:S01]  /*c050*/  HGMMA.64x96x16.F32.BF16 R152, gdesc[UR36], R152, gsb0 ;  /* 0x01600000249879f0 */ /* 0x000fe20008001898 */
[----:B-1----:R-:W-:-:S04]  /*c060*/  SHF.R.U32.HI R203, RZ, 0x7, R5 ;  /* 0x00000007ffcb7819 */ /* 0x002fc80000011605 */
[----:B------:R-:W-:Y:S01]  /*c070*/  IADD3 R0, -R203, 0xb, RZ ;  /* 0x0000000bcb007810 */ /* 0x000fe20007ffe1ff */
[----:B------:R-:W-:-:S04]  /*c080*/  WARPGROUP.DEPBAR.LE gsb0, 0x0 ;  /* 0x00008000000079c5 */ /* 0x000fc80000010000 */
[----:B------:R0:W-:Y:S06]  /*c090*/  BAR.ARV R0, 0x100 ;  /* 0x000400000000751d */ /* 0x0001ec0000002000 */
[----:B------:R-:W-:Y:S05]  /*c0a0*/  @!P0 BRA `(.L_x_1507) ;  /* 0x0000000000048947 */ /* 0x000fea0003800000 */
[----:B------:R-:W-:Y:S01]  /*c0b0*/  BPT.TRAP 0x1 ;  /* 0x000000040000795c */ /* 0x000fe20000300000 */
.L_x_1507:
[----:B------:R-:W-:Y:S01]  /*c0c0*/  FMNMX.FTZ R5, R152, R10, !PT ;  /* 0x0000000a98057209 */ /* 0x000fe20007810000 */
[----:B------:R-:W-:Y:S01]  /*c0d0*/  IMAD.MOV.U32 R15, RZ, RZ, 0x40000040 ;  /* 0x40000040ff0f7424 */ /* 0x000fe200078e00ff */
        /* <DEDUP_REMOVED lines=46> */
[----:B------:R-:W-:-:S03]  /*c3c0*/  FMNMX.FTZ R11, R199, R11, !PT ;  /* 0x0000000bc70b7209 */ /* 0x000fc60007810000 */
[----:B------:R-:W1:Y:S04]  /*c3d0*/  SHFL.BFLY PT, R6, R5, 0x2, 0x1f ;  /* 0x0c401f0005067f89 */ /* 0x000e6800000e0000 */
[----:B------:R-:W2:Y:S01]  /*c3e0*/  SHFL.BFLY PT, R13, R11, 0x2, 0x1f ;  /* 0x0c401f000b0d7f89 */ /* 0x000ea200000e0000 */
[----:B-1----:R-:W-:Y:S02]  /*c3f0*/  FMNMX.FTZ R6, R5, R6, !PT ;  /* 0x0000000605067209 */ /* 0x002fe40007810000 */
[----:B--2---:R-:W-:-:S03]  /*c400*/  FMNMX.FTZ R11, R11, R13, !PT ;  /* 0x0000000d0b0b7209 */ /* 0x004fc60007810000 */
[----:B------:R-:W1:Y:S04]  /*c410*/  SHFL.BFLY PT, R5, R6, 0x1, 0x1f ;  /* 0x0c201f0006057f89 */ /* 0x000e6800000e0000 */
[----:B------:R-:W2:Y:S01]  /*c420*/  SHFL.BFLY PT, R13, R11, 0x1, 0x1f ;  /* 0x0c201f000b0d7f89 */ /* 0x000ea200000e0000 */
[----:B-1----:R-:W-:Y:S02]  /*c430*/  FMNMX.FTZ R6, R6, R5, !PT ;  /* 0x0000000506067209 */ /* 0x002fe40007810000 */
[----:B------:R-:W1:Y:S01]  /*c440*/  LDC R5, c[0x0][0xa80] ;  /* 0x0002a000ff057b82 */ /* 0x000e620000000800 */
[----:B--2---:R-:W-:Y:S02]  /*c450*/  FMNMX.FTZ R11, R11, R13, !PT ;  /* 0x0000000d0b0b7209 */ /* 0x004fe40007810000 */
[----:B------:R-:W-:-:S03]  /*c460*/  FADD.FTZ R10, -R6, R10 ;  /* 0x0000000a060a7221 */ /* 0x000fc60000010100 */
[----:B------:R-:W-:Y:S01]  /*c470*/  FADD.FTZ R9, -R11, R9 ;  /* 0x000000090b097221 */ /* 0x000fe20000010100 */
[----:B-1----:R-:W-:-:S03]  /*c480*/  FMUL.FTZ R12, R6, R5 ;  /* 0x00000005060c7220 */ /* 0x002fc60000410000 */
[-C--:B------:R-:W-:Y:S01]  /*c490*/  FMUL.FTZ R9, R9, R5.reuse ;  /* 0x0000000509097220 */ /* 0x080fe20000410000 */
[-C--:B------:R-:W-:Y:S01]  /*c4a0*/  FMUL.FTZ R14, R11, R5.reuse ;  /* 0x000000050b0e7220 */ /* 0x080fe20000410000 */
[-C--:B------:R-:W-:Y:S01]  /*c4b0*/  FMUL.FTZ R10, R10, R5.reuse ;  /* 0x000000050a0a7220 */ /* 0x080fe20000410000 */
[-CC-:B------:R-:W-:Y:S01]  /*c4c0*/  FFMA.FTZ R152, R152, R5.reuse, -R12.reuse ;  /* 0x0000000598987223 */ /* 0x180fe2000001080c */
        /* <DEDUP_REMOVED lines=22> */
[-C--:B------:R-:W-:Y:S01]  /*c630*/  FFMA.FTZ R12, R197, R5.reuse, -R12 ;  /* 0x00000005c50c7223 */ /* 0x080fe2000001080c */
[----:B------:R1:W-:Y:S01]  /*c640*/  MUFU.EX2 R13, R9 ;  /* 0x00000009000d7308 */ /* 0x0003e20000000800 */
[----:B------:R-:W2:Y:S01]  /*c650*/  S2R R197, SR_CgaCtaId ;  /* 0x0000000000c57919 */ /* 0x000ea20000008800 */
[-CC-:B------:R-:W-:Y:S01]  /*c660*/  FFMA.FTZ R154, R154, R5.reuse, -R14.reuse ;  /* 0x000000059a9a7223 */ /* 0x180fe2000001080e */
[-CC-:B------:R-:W-:Y:S01]  /*c670*/  FFMA.FTZ R155, R155, R5.reuse, -R14.reuse ;  /* 0x000000059b9b7223 */ /* 0x180fe2000001080e */
[-CC-:B------:R-:W-:Y:S01]  /*c680*/  FFMA.FTZ R158, R158, R5.reuse, -R14.reuse ;  /* 0x000000059e9e7223 */ /* 0x180fe2000001080e */
[-CC-:B------:R-:W-:Y:S01]  /*c690*/  FFMA.FTZ R159, R159, R5.reuse, -R14.reuse ;  /* 0x000000059f9f7223 */ /* 0x180fe2000001080e */
[-CC-:B------:R-:W-:Y:S01]  /*c6a0*/  FFMA.FTZ R162, R162, R5.reuse, -R14.reuse ;  /* 0x00000005a2a27223 */ /* 0x180fe2000001080e */
[----:B------:R-:W-:Y:S01]  /*c6b0*/  FFMA.FTZ R163, R163, R5, -R14 ;  /* 0x00000005a3a37223 */ /* 0x000fe2000001080e */
[----:B------:R-:W3:Y:S01]  /*c6c0*/  MUFU.EX2 R154, R154 ;  /* 0x0000009a009a7308 */ /* 0x000ee20000000800 */
[----:B-1----:R-:W-:-:S02]  /*c6d0*/  IMAD.MOV.U32 R9, RZ, RZ, 0x40000040 ;  /* 0x40000040ff097424 */ /* 0x002fc400078e00ff */
[-CC-:B------:R-:W-:Y:S01]  /*c6e0*/  FFMA.FTZ R166, R166, R5.reuse, -R14.reuse ;  /* 0x00000005a6a67223 */ /* 0x180fe2000001080e */
[-CC-:B------:R-:W-:Y:S01]  /*c6f0*/  FFMA.FTZ R167, R167, R5.reuse, -R14.reuse ;  /* 0x00000005a7a77223 */ /* 0x180fe2000001080e */
[-CC-:B------:R-:W-:Y:S01]  /*c700*/  FFMA.FTZ R170, R170, R5.reuse, -R14.reuse ;  /* 0x00000005aaaa7223 */ /* 0x180fe2000001080e */
[-CC-:B------:R-:W-:Y:S01]  /*c710*/  FFMA.FTZ R171, R171, R5.reuse, -R14.reuse ;  /* 0x00000005abab7223 */ /* 0x180fe2000001080e */
[----:B------:R-:W-:Y:S01]  /*c720*/  R2UR UR7, R9 ;  /* 0x00000000090772ca */ /* 0x000fe200000e0000 */
[----:B-----5:R-:W-:Y:S01]  /*c730*/  VIADD R9, R3, 0x32440 ;  /* 0x0003244003097836 */ /* 0x020fe20000000000 */
        /* <DEDUP_REMOVED lines=15> */
[----:B------:R-:W-:Y:S01]  /*c830*/  FFMA.FTZ R199, R199, R5, -R14 ;  /* 0x00000005c7c77223 */ /* 0x000fe2000001080e */
[----:B------:R-:W4:Y:S01]  /*c840*/  MUFU.EX2 R153, R153 ;  /* 0x0000009900997308 */ /* 0x000f220000000800 */
[----:B--2---:R-:W-:Y:S01]  /*c850*/  PRMT R9, R197, 0x654, R9 ;  /* 0x00000654c5097816 */ /* 0x004fe20000000009 */
[----:B---3--:R-:W-:Y:S01]  /*c860*/  FFMA.FTZ R14, R13, R8, R154 ;  /* 0x000000080d0e7223 */ /* 0x008fe2000001009a */
[----:B------:R-:W-:-:S02]  /*c870*/  IMAD R8, R205, 0xc00, R20 ;  /* 0x00000c00cd087824 */ /* 0x000fc400078e0214 */
[-C--:B-1----:R-:W-:Y:S01]  /*c880*/  FMUL.FTZ R24, R24, R10.reuse ;  /* 0x0000000a18187220 */ /* 0x082fe20000410000 */
[----:B------:R1:W-:Y:S01]  /*c890*/  SYNCS.ARRIVE.TRANS64.RED.A1T0 RZ, [R9+URZ], RZ ;  /* 0x000000ff09ff79a7 */ /* 0x0003e2000810043f */
[-C--:B------:R-:W-:Y:S01]  /*c8a0*/  FMUL.FTZ R25, R25, R10.reuse ;  /* 0x0000000a19197220 */ /* 0x080fe20000410000 */
[-C--:B------:R-:W-:Y:S01]  /*c8b0*/  FMUL.FTZ R28, R28, R10.reuse ;  /* 0x0000000a1c1c7220 */ /* 0x080fe20000410000 */
[----:B------:R-:W-:Y:S01]  /*c8c0*/  MUFU.EX2 R156, R156 ;  /* 0x0000009c009c7308 */ /* 0x000fe20000000800 */
[----:B------:R-:W-:Y:S01]  /*c8d0*/  R2UR UR6, R8 ;  /* 0x00000000080672ca */ /* 0x000fe200000e0000 */
[-C--:B------:R-:W-:Y:S01]  /*c8e0*/  FMUL.FTZ R29, R29, R10.reuse ;  /* 0x0000000a1d1d7220 */ /* 0x080fe20000410000 */
[-C--:B------:R-:W-:Y:S01]  /*c8f0*/  FMUL.FTZ R32, R32, R10.reuse ;  /* 0x0000000a20207220 */ /* 0x080fe20000410000 */
[-C--:B------:R-:W-:Y:S01]  /*c900*/  FMUL.FTZ R33, R33, R10.reuse ;  /* 0x0000000a21217220 */ /* 0x080fe20000410000 */
[----:B-1----:R-:W-:Y:S02]  /*c910*/  VIADD R9, R203, 0x8 ;  /* 0x00000008cb097836 */ /* 0x002fe40000000000 */
[-C--:B------:R-:W-:Y:S01]  /*c920*/  FMUL.FTZ R36, R36, R10.reuse ;  /* 0x0000000a24247220 */ /* 0x080fe20000410000 */
        /* <DEDUP_REMOVED lines=125> */
[----:B----4-:R-:W-:Y:S01]  /*d100*/  F2FP.BF16.F32.PACK_AB R200, R153, R152 ;  /* 0x0000009899c8723e */ /* 0x010fe200000010ff */
[----:B------:R-:W-:Y:S01]  /*d110*/  FFMA.FTZ R7, R10, R7, R152 ;  /* 0x000000070a077223 */ /* 0x000fe20000010098 */
[----:B-1----:R-:W-:Y:S01]  /*d120*/  F2FP.BF16.F32.PACK_AB R202, R157, R156 ;  /* 0x0000009c9dca723e */ /* 0x002fe200000010ff */
[----:B------:R-:W1:Y:S01]  /*d130*/  MUFU.EX2 R152, R160 ;  /* 0x000000a000987308 */ /* 0x000e620000000800 */
[----:B--2---:R-:W-:Y:S01]  /*d140*/  F2FP.BF16.F32.PACK_AB R201, R155, R154 ;  /* 0x0000009a9bc9723e */ /* 0x004fe200000010ff */
[----:B------:R-:W-:Y:S01]  /*d150*/  FADD.FTZ R7, R153, R7 ;  /* 0x0000000799077221 */ /* 0x000fe20000010000 */
[----:B---3--:R-:W-:Y:S01]  /*d160*/  F2FP.BF16.F32.PACK_AB R203, R159, R158 ;  /* 0x0000009e9fcb723e */ /* 0x008fe200000010ff */
[----:B------:R2:W-:Y:S01]  /*d170*/  BAR.SYNC.DEFER_BLOCKING R9, 0x100 ;  /* 0x000400090000751d */ /* 0x0005e20000010000 */
[----:B------:R-:W-:Y:S01]  /*d180*/  FADD.FTZ R14, R155, R14 ;  /* 0x0000000e9b0e7221 */ /* 0x000fe20000010000 */
[----:B------:R-:W-:Y:S01]  /*d190*/  FADD.FTZ R7, R156, R7 ;  /* 0x000000079c077221 */ /* 0x000fe20000010000 */
[----:B------:R-:W-:-:S03]  /*d1a0*/  IMAD.MOV.U32 R13, RZ, RZ, 0x40000040 ;  /* 0x40000040ff0d7424 */ /* 0x000fc600078e00ff */
[----:B------:R-:W3:Y:S01]  /*d1b0*/  MUFU.EX2 R161, R161 ;  /* 0x000000a100a17308 */ /* 0x000ee20000000800 */
[----:B------:R-:W-:Y:S01]  /*d1c0*/  FADD.FTZ R7, R157, R7 ;  /* 0x000000079d077221 */ /* 0x000fe20000010000 */
[----:B--2---:R-:W-:Y:S01]  /*d1d0*/  FADD.FTZ R9, R158, R14 ;  /* 0x0000000e9e097221 */ /* 0x004fe20000010000 */
[----:B------:R-:W-:-:S03]  /*d1e0*/  VIADD R14, R8, 0x80 ;  /* 0x00000080080e7836 */ /* 0x000fc60000000000 */
[----:B------:R-:W-:Y:S01]  /*d1f0*/  FADD.FTZ R9, R159, R9 ;  /* 0x000000099f097221 */ /* 0x000fe20000010000 */
[----:B-1----:R-:W-:Y:S01]  /*d200*/  FADD.FTZ R7, R152, R7 ;  /* 0x0000000798077221 */ /* 0x002fe20000010000 */
[----:B------:R-:W1:Y:S08]  /*d210*/  MUFU.EX2 R154, R164 ;  /* 0x000000a4009a7308 */ /* 0x000e700000000800 */
[----:B------:R-:W2:Y:S01]  /*d220*/  MUFU.EX2 R165, R165 ;  /* 0x000000a500a57308 */ /* 0x000ea20000000800 */
[C---:B---3--:R-:W-:Y:S01]  /*d230*/  FADD.FTZ R7, R161.reuse, R7 ;  /* 0x00000007a1077221 */ /* 0x048fe20000010000 */
[----:B------:R-:W-:Y:S01]  /*d240*/  WARPGROUP.ARRIVE ;  /* 0x00000000000079c5 */ /* 0x000fe20000000000 */
[----:B------:R-:W-:-:S05]  /*d250*/  F2FP.BF16.F32.PACK_AB R152, R161, R152 ;  /* 0x00000098a198723e */ /* 0x000fca00000010ff */
[----:B------:R-:W-:Y:S01]  /*d260*/  HGMMA.64x256x16.F32.BF16 R24, R200, gdesc[UR4].tnspB, R24, gsb0 ;  /* 0x43e00004c8187df0 */ /* 0x000fe20008001818 */
[----:B------:R-:W3:Y:S01]  /*d270*/  MUFU.EX2 R162, R162 ;  /* 0x000000a200a27308 */ /* 0x000ee20000000800 */
[----:B------:R-:W-:Y:S01]  /*d280*/  R2UR UR6, R14 ;  /* 0x000000000e0672ca */ /* 0x000fe200000e0000 */
[----:B-1----:R-:W-:Y:S01]  /*d290*/  FADD.FTZ R7, R154, R7 ;  /* 0x000000079a077221 */ /* 0x002fe20000010000 */
[----:B------:R-:W-:Y:S01]  /*d2a0*/  R2UR UR7, R15 ;  /* 0x000000000f0772ca */ /* 0x000fe200000e0000 */
[----:B------:R-:W-:Y:S02]  /*d2b0*/  VIADD R14, R8, 0x100 ;  /* 0x00000100080e7836 */ /* 0x000fe40000000000 */
[----:B------:R-:W-:Y:S02]  /*d2c0*/  IMAD.MOV.U32 R15, RZ, RZ, 0x40000040 ;  /* 0x40000040ff0f7424 */ /* 0x000fe400078e00ff */
[----:B------:R-:W1:Y:S01]  /*d2d0*/  MUFU.EX2 R163, R163 ;  /* 0x000000a300a37308 */ /* 0x000e620000000800 */
[C---:B--2---:R-:W-:Y:S01]  /*d2e0*/  F2FP.BF16.F32.PACK_AB R154, R165.reuse, R154 ;  /* 0x0000009aa59a723e */ /* 0x044fe200000010ff */
[----:B------:R-:W-:-:S06]  /*d2f0*/  FADD.FTZ R7, R165, R7 ;  /* 0x00000007a5077221 */ /* 0x000fcc0000010000 */
[----:B------:R-:W2:Y:S01]  /*d300*/  MUFU.EX2 R166, R166 ;  /* 0x000000a600a67308 */ /* 0x000ea20000000800 */
[----:B---3--:R-:W-:-:S07]  /*d310*/  FADD.FTZ R9, R162, R9 ;  /* 0x00000009a2097221 */ /* 0x008fce0000010000 */
[----:B------:R-:W3:Y:S01]  /*d320*/  MUFU.EX2 R167, R167 ;  /* 0x000000a700a77308 */ /* 0x000ee20000000800 */
[C---:B-1----:R-:W-:Y:S01]  /*d330*/  F2FP.BF16.F32.PACK_AB R153, R163.reuse, R162 ;  /* 0x000000a2a399723e */ /* 0x042fe200000010ff */
[----:B------:R-:W-:-:S06]  /*d340*/  FADD.FTZ R9, R163, R9 ;  /* 0x00000009a3097221 */ /* 0x000fcc0000010000 */
[----:B------:R-:W-:Y:S01]  /*d350*/  MUFU.EX2 R169, R169 ;  /* 0x000000a900a97308 */ /* 0x000fe20000000800 */
[----:B--2---:R-:W-:-:S07]  /*d360*/  FADD.FTZ R9, R166, R9 ;  /* 0x00000009a6097221 */ /* 0x004fce0000010000 */
[----:B------:R-:W-:Y:S01]  /*d370*/  MUFU.EX2 R173, R173 ;  /* 0x000000ad00ad7308 */ /* 0x000fe20000000800 */
[C---:B---3--:R-:W-:Y:S01]  /*d380*/  F2FP.BF16.F32.PACK_AB R155, R167.reuse, R166 ;  /* 0x000000a6a79b723e */ /* 0x048fe200000010ff */
[----:B------:R-:W-:-:S06]  /*d390*/  FADD.FTZ R9, R167, R9 ;  /* 0x00000009a7097221 */ /* 0x000fcc0000010000 */
[----:B------:R-:W1:Y:S08]  /*d3a0*/  MUFU.EX2 R170, R170 ;  /* 0x000000aa00aa7308 */ /* 0x000e700000000800 */
[----:B------:R-:W2:Y:S08]  /*d3b0*/  MUFU.EX2 R171, R171 ;  /* 0x000000ab00ab7308 */ /* 0x000eb00000000800 */
[----:B------:R-:W3:Y:S01]  /*d3c0*/  MUFU.EX2 R174, R174 ;  /* 0x000000ae00ae7308 */ /* 0x000ee20000000800 */
[----:B-1----:R-:W-:-:S07]  /*d3d0*/  FADD.FTZ R9, R170, R9 ;  /* 0x00000009aa097221 */ /* 0x002fce0000010000 */
[----:B------:R-:W1:Y:S01]  /*d3e0*/  MUFU.EX2 R175, R175 ;  /* 0x000000af00af7308 */ /* 0x000e620000000800 */
[----:B--2---:R-:W-:-:S07]  /*d3f0*/  FADD.FTZ R9, R171, R9 ;  /* 0x00000009ab097221 */ /* 0x004fce0000010000 */
[----:B------:R-:W-:Y:S01]  /*d400*/  MUFU.EX2 R177, R177 ;  /* 0x000000b100b17308 */ /* 0x000fe20000000800 */
[----:B---3--:R-:W-:-:S07]  /*d410*/  FADD.FTZ R9, R174, R9 ;  /* 0x00000009ae097221 */ /* 0x008fce0000010000 */
[----:B------:R-:W-:Y:S01]  /*d420*/  MUFU.EX2 R181, R181 ;  /* 0x000000b500b57308 */ /* 0x000fe20000000800 */
[----:B-1----:R-:W-:-:S07]  /*d430*/  FADD.FTZ R9, R175, R9 ;  /* 0x00000009af097221 */ /* 0x002fce0000010000 */
        /* <DEDUP_REMOVED lines=11> */
[----:B------:R1:W-:Y:S08]  /*d4f0*/  MUFU.EX2 R10, R12 ;  /* 0x0000000c000a7308 */ /* 0x0003f00000000800 */
[----:B------:R-:W-:Y:S01]  /*d500*/  MUFU.EX2 R194, R194 ;  /* 0x000000c200c27308 */ /* 0x000fe20000000800 */
[----:B-1----:R-:W-:-:S07]  /*d510*/  VIADD R12, R8, 0x280 ;  /* 0x00000280080c7836 */ /* 0x002fce0000000000 */
[----:B------:R-:W-:Y:S08]  /*d520*/  MUFU.EX2 R195, R195 ;  /* 0x000000c300c37308 */ /* 0x000ff00000000800 */
[----:B------:R-:W-:Y:S08]  /*d530*/  MUFU.EX2 R198, R198 ;  /* 0x000000c600c67308 */ /* 0x000ff00000000800 */
[----:B------:R-:W-:Y:S01]  /*d540*/  MUFU.EX2 R199, R199 ;  /* 0x000000c700c77308 */ /* 0x000fe20000000800 */
[----:B------:R-:W-:-:S02]  /*d550*/  WARPGROUP.DEPBAR.LE gsb0, 0x0 ;  /* 0x00008000000079c5 */ /* 0x000fc40000010000 */
[----:B------:R-:W-:-:S06]  /*d560*/  WARPGROUP.ARRIVE ;  /* 0x00000000000079c5 */ /* 0x000fcc0000000000 */
[----:B------:R-:W-:Y:S01]  /*d570*/  HGMMA.64x256x16.F32.BF16 R24, R152, gdesc[UR4].tnspB, R24, gsb0 ;  /* 0x43e0000498187df0 */ /* 0x000fe20008001818 */
[----:B------:R-:W-:Y:S01]  /*d580*/  R2UR UR6, R14 ;  /* 0x000000000e0672ca */ /* 0x000fe200000e0000 */
[----:B------:R-:W-:Y:S01]  /*d590*/  VIADD R14, R8, 0x180 ;  /* 0x00000180080e7836 */ /* 0x000fe20000000000 */
[----:B------:R-:W-:Y:S01]  /*d5a0*/  R2UR UR7, R15 ;  /* 0x000000000f0772ca */ /* 0x000fe200000e0000 */
[----:B------:R-:W-:Y:S01]  /*d5b0*/  IMAD.MOV.U32 R15, RZ, RZ, 0x40000040 ;  /* 0x40000040ff0f7424 */ /* 0x000fe200078e00ff */
[----:B------:R-:W-:Y:S02]  /*d5c0*/  WARPGROUP.DEPBAR.LE gsb0, 0x0 ;  /* 0x00008000000079c5 */ /* 0x000fe40000010000 */
[----:B------:R-:W1:Y:S01]  /*d5d0*/  MUFU.EX2 R152, R168 ;  /* 0x000000a800987308 */ /* 0x000e620000000800 */
[----:B------:R-:W-:Y:S02]  /*d5e0*/  F2FP.BF16.F32.PACK_AB R153, R171, R170 ;  /* 0x000000aaab99723e */ /* 0x000fe400000010ff */
[----:B------:R-:W-:-:S05]  /*d5f0*/  F2FP.BF16.F32.PACK_AB R155, R175, R174 ;  /* 0x000000aeaf9b723e */ /* 0x000fca00000010ff */
[----:B------:R-:W2:Y:S01]  /*d600*/  MUFU.EX2 R154, R172 ;  /* 0x000000ac009a7308 */ /* 0x000ea20000000800 */
[----:B-1----:R-:W-:Y:S01]  /*d610*/  FADD.FTZ R7, R152, R7 ;  /* 0x0000000798077221 */ /* 0x002fe20000010000 */
[----:B------:R-:W-:-:S03]  /*d620*/  F2FP.BF16.F32.PACK_AB R152, R169, R152 ;  /* 0x00000098a998723e */ /* 0x000fc600000010ff */
[----:B------:R-:W-:-:S04]  /*d630*/  FADD.FTZ R7, R169, R7 ;  /* 0x00000007a9077221 */ /* 0x000fc80000010000 */
[----:B--2---:R-:W-:Y:S01]  /*d640*/  FADD.FTZ R7, R154, R7 ;  /* 0x000000079a077221 */ /* 0x004fe20000010000 */
[----:B------:R-:W-:-:S03]  /*d650*/  F2FP.BF16.F32.PACK_AB R154, R173, R154 ;  /* 0x0000009aad9a723e */ /* 0x000fc600000010ff */
[----:B------:R-:W-:Y:S01]  /*d660*/  FADD.FTZ R7, R173, R7 ;  /* 0x00000007ad077221 */ /* 0x000fe20000010000 */
        /* <DEDUP_REMOVED lines=8> */
[----:B------:R-:W-:Y:S01]  /*d6f0*/  F2FP.BF16.F32.PACK_AB R153, R179, R178 ;  /* 0x000000b2b399723e */ /* 0x000fe200000010ff */
[----:B------:R-:W-:Y:S01]  /*d700*/  FADD.FTZ R178, R178, R9 ;  /* 0x00000009b2b27221 */ /* 0x000fe20000010000 */
[----:B------:R-:W-:-:S03]  /*d710*/  F2FP.BF16.F32.PACK_AB R155, R183, R182 ;  /* 0x000000b6b79b723e */ /* 0x000fc600000010ff */
[----:B------:R-:W-:Y:S02]  /*d720*/  FADD.FTZ R179, R179, R178 ;  /* 0x000000b2b3b37221 */ /* 0x000fe40000010000 */
[----:B------:R-:W2:Y:S02]  /*d730*/  MUFU.EX2 R154, R180 ;  /* 0x000000b4009a7308 */ /* 0x000ea40000000800 */
[----:B------:R-:W-:-:S04]  /*d740*/  FADD.FTZ R182, R182, R179 ;  /* 0x000000b3b6b67221 */ /* 0x000fc80000010000 */
[----:B------:R-:W-:Y:S01]  /*d750*/  FADD.FTZ R183, R183, R182 ;  /* 0x000000b6b7b77221 */ /* 0x000fe20000010000 */
        /* <DEDUP_REMOVED lines=8> */
[----:B------:R-:W-:Y:S02]  /*d7e0*/  R2UR UR6, R14 ;  /* 0x000000000e0672ca */ /* 0x000fe400000e0000 */
[----:B------:R-:W-:Y:S01]  /*d7f0*/  R2UR UR7, R15 ;  /* 0x000000000f0772ca */ /* 0x000fe200000e0000 */
        /* <DEDUP_REMOVED lines=35> */
[----:B------:R-:W-:Y:S03]  /*da30*/  HGMMA.64x256x16.F32.BF16 R24, R152, gdesc[UR4].tnspB, R24, gsb0 ;  /* 0x43e0000498187df0 */ /* 0x000fe60008001818 */
[----:B------:R-:W-:Y:S02]  /*da40*/  WARPGROUP.DEPBAR.LE gsb0, 0x0 ;  /* 0x00008000000079c5 */ /* 0x000fe40000010000 */
[----:B------:R-:W-:Y:S05]  /*da50*/  @!P0 BRA `(.L_x_1508) ;  /* 0x0000000000048947 */ /* 0x000fea0003800000 */
[----:B------:R-:W-:Y:S01]  /*da60*/  BPT.TRAP 0x1 ;  /* 0x000000040000795c */ /* 0x000fe20000300000 */
.L_x_1508:
[----:B------:R-:W-:Y:S02]  /*da70*/  VIADD R3, R3, 0x32460 ;  /* 0x0003246003037836 */ /* 0x000fe40000000000 */
[----:B------:R-:W-:Y:S02]  /*da80*/  IMAD.MOV.U32 R9, RZ, RZ, R11 ;  /* 0x000000ffff097224 */ /* 0x000fe400078e000b */
[----:B------:R-:W-:Y:S01]  /*da90*/  IMAD.MOV.U32 R10, RZ, RZ, R6 ;  /* 0x000000ffff0a7224 */ /* 0x000fe200078e0006 */
[----:B------:R-:W-:-:S04]  /*daa0*/  PRMT R3, R197, 0x654, R3 ;  /* 0x00000654c5037816 */ /* 0x000fc80000000003 */
[----:B------:R1:W-:Y:S01]  /*dab0*/  SYNCS.ARRIVE.TRANS64.RED.A1T0 RZ, [R3+URZ], RZ ;  /* 0x000000ff03ff79a7 */ /* 0x0003e2000810043f */
[----:B------:R-:W-:Y:S05]  /*dac0*/  @P1 BRA `(.L_x_1509) ;  /* 0xffffffd800201947 */ /* 0x000fea000383ffff */
.L_x_1498:
[----:B------:R-:W2:Y:S01]  /*dad0*/  LDL.LU R187, [R1+0x68] ;  /* 0x0000680001bb7983 */ /* 0x000ea20000300800 */
[----:B------:R-:W-:Y:S05]  /*dae0*/  WARPSYNC.ALL ;  /* 0x0000000000007948 */ /* 0x000fea0003800000 */
[----:B------:R-:W3:Y:S01]  /*daf0*/  SHFL.BFLY PT, R9, R8, 0x2, 0x1f ;  /* 0x0c401f0008097f89 */ /* 0x000ee200000e0000 */
[----:B------:R-:W-:Y:S01]  /*db00*/  VIADD R205, R205, 0x1 ;  /* 0x00000001cdcd7836 */ /* 0x000fe20000000000 */
[----:B------:R0:W-:Y:S08]  /*db10*/  BAR.ARV R0, 0x100 ;  /* 0x000400000000751d */ /* 0x0001f00000002000 */
[----:B------:R-:W-:Y:S06]  /*db20*/  BAR.ARV 0x8, 0x180 ;  /* 0x0206000000007b1d */ /* 0x000fec0000002000 */
[----:B------:R-:W-:Y:S01]  /*db30*/  ISETP.NE.AND P0, PT, R205, 0x2, PT ;  /* 0x00000002cd00780c */ /* 0x000fe20003f05270 */
[----:B0-----:R-:W-:Y:S01]  /*db40*/  IMAD.MOV.U32 R0, RZ, RZ, -0x800000 ;  /* 0xff800000ff007424 */ /* 0x001fe200078e00ff */
[----:B------:R-:W1:Y:S01]  /*db50*/  SHFL.BFLY PT, R4, R7, 0x2, 0x1f ;  /* 0x0c401f0007047f89 */ /* 0x000e6200000e0000 */
[----:B------:R-:W-:-:S02]  /*db60*/  PLOP3.LUT P1, PT, PT, PT, PT, 0x8, 0x0 ;  /* 0x000000000000781c */ /* 0x000fc40003f2e170 */
[----:B------:R-:W-:Y:S01]  /*db70*/  SEL R13, RZ, 0x1, P0 ;  /* 0x00000001ff0d7807 */ /* 0x000fe20000000000 */
[----:B---3--:R-:W-:Y:S01]  /*db80*/  FADD.FTZ R9, R9, R8 ;  /* 0x0000000809097221 */ /* 0x008fe20000010000 */
[----:B------:R-:W-:Y:S02]  /*db90*/  SEL R205, R205, RZ, P0 ;  /* 0x000000ffcdcd7207 */ /* 0x000fe40000000000 */
[----:B------:R-:W-:Y:S02]  /*dba0*/  LOP3.LUT R216, R216, R13, RZ, 0x3c, !PT ;  /* 0x0000000dd8d87212 */ /* 0x000fe400078e3cff */
[----:B------:R-:W0:Y:S01]  /*dbb0*/  SHFL.BFLY PT, R10, R9, 0x1, 0x1f ;  /* 0x0c201f00090a7f89 */ /* 0x000e2200000e0000 */
[----:B-1----:R-:W-:-:S05]  /*dbc0*/  FADD.FTZ R3, R4, R7 ;  /* 0x0000000704037221 */ /* 0x002fca0000010000 */
[----:B------:R-:W1:Y:S01]  /*dbd0*/  SHFL.BFLY PT, R4, R3, 0x1, 0x1f ;  /* 0x0c201f0003047f89 */ /* 0x000e6200000e0000 */
[----:B0-----:R-:W-:-:S05]  /*dbe0*/  FADD.FTZ R8, R9, R10 ;  /* 0x0000000a09087221 */ /* 0x001fca0000010000 */
[----:B------:R-:W-:-:S13]  /*dbf0*/  FSETP.NE.FTZ.AND P3, PT, R8, RZ, PT ;  /* 0x000000ff0800720b */ /* 0x000fda0003f75000 */
[----:B------:R-:W-:Y:S01]  /*dc00*/  @P3 FMUL.FTZ R19, R5, 0.69314718246459960938 ;  /* 0x3f31721805133820 */ /* 0x000fe20000410000 */
[----:B-1----:R-:W-:Y:S01]  /*dc10*/  FADD.FTZ R7, R3, R4 ;  /* 0x0000000403077221 */ /* 0x002fe20000010000 */
[----:B------:R-:W-:Y:S02]  /*dc20*/  IMAD.MOV.U32 R3, RZ, RZ, RZ ;  /* 0x000000ffff037224 */ /* 0x000fe400078e00ff */
[----:B------:R-:W-:Y:S02]  /*dc30*/  IMAD.MOV.U32 R4, RZ, RZ, RZ ;  /* 0x000000ffff047224 */ /* 0x000fe400078e00ff */
[----:B------:R-:W-:Y:S02]  /*dc40*/  FSETP.NE.FTZ.AND P2, PT, R7, RZ, PT ;  /* 0x000000ff0700720b */ /* 0x000fe40003f55000 */
[----:B------:R-:W0:Y:S08]  /*dc50*/  @P3 MUFU.RCP R3, R8 ;  /* 0x0000000800033308 */ /* 0x000e300000001000 */
[----:B------:R-:W1:Y:S03]  /*dc60*/  @P3 MUFU.LG2 R8, R8 ;  /* 0x0000000800083308 */ /* 0x000e660000000c00 */
[----:B------:R-:W-:-:S05]  /*dc70*/  @P2 FMUL.FTZ R20, R5, 0.69314718246459960938 ;  /* 0x3f31721805142820 */ /* 0x000fca0000410000 */
        /* <DEDUP_REMOVED lines=8> */
[----:B------:R-:W0:Y:S01]  /*dd00*/  @P2 MUFU.RCP R4, R7 ;  /* 0x0000000700042308 */ /* 0x000e220000001000 */
        /* <DEDUP_REMOVED lines=8> */
[----:B---3--:R-:W-:Y:S01]  /*dd90*/  @P2 FMUL.FTZ R9, R9, 0.69314718246459960938 ;  /* 0x3f31721809092820 */ /* 0x008fe20000410000 */
[-C--:B------:R-:W-:Y:S01]  /*dda0*/  FMUL.FTZ R27, R55, R3.reuse ;  /* 0x00000003371b7220 */ /* 0x080fe20000410000 */
[-C--:B------:R-:W-:Y:S01]  /*ddb0*/  FMUL.FTZ R58, R58, R3.reuse ;  /* 0x000000033a3a7220 */ /* 0x080fe20000410000 */
[-C--:B------:R-:W-:Y:S01]  /*ddc0*/  FMUL.FTZ R62, R62, R3.reuse ;  /* 0x000000033e3e7220 */ /* 0x080fe20000410000 */
[-C--:B------:R-:W-:Y:S01]  /*ddd0*/  FMUL.FTZ R31, R63, R3.reuse ;  /* 0x000000033f1f7220 */ /* 0x080fe20000410000 */
[-C--:B------:R-:W-:Y:S01]  /*dde0*/  FMUL.FTZ R66, R66, R3.reuse ;  /* 0x0000000342427220 */ /* 0x080fe20000410000 */
[-C--:B------:R-:W-:Y:S01]  /*ddf0*/  FMUL.FTZ R67, R67, R3.reuse ;  /* 0x0000000343437220 */ /* 0x080fe20000410000 */
[----:B------:R-:W-:Y:S01]  /*de00*/  FMUL.FTZ R70, R70, R3 ;  /* 0x0000000346467220 */ /* 0x000fe20000410000 */
[-C--:B0-----:R-:W-:Y:S01]  /*de10*/  FMUL.FTZ R169, R24, R4.reuse ;  /* 0x0000000418a97220 */ /* 0x081fe20000410000 */
        /* <DEDUP_REMOVED lines=109> */
[----:B--2---:R-:W-:-:S05]  /*e4f0*/  VIADD R187, R187, 0x1 ;  /* 0x00000001bbbb7836 */ /* 0x004fca0000000000 */
[----:B------:R0:W-:Y:S02]  /*e500*/  STL [R1+0x68], R187 ;  /* 0x000068bb01007387 */ /* 0x0001e40000100800 */
.L_x_1454:
[----:B------:R-:W-:Y:S05]  /*e510*/  WARPSYNC.ALL ;  /* 0x0000000000007948 */ /* 0x000fea0003800000 */
[----:B------:R-:W1:Y:S01]  /*e520*/  S2R R6, SR_CgaCtaId ;  /* 0x0000000000067919 */ /* 0x000e620000008800 */
[----:B------:R-:W-:Y:S01]  /*e530*/  MOV R19, 0x400 ;  /* 0x0000040000137802 */ /* 0x000fe20000000f00 */
[----:B------:R-:W-:Y:S01]  /*e540*/  BSSY B0, `(.L_x_1510) ;  /* 0x00002f7000007945 */ /* 0x000fe20003800000 */
[----:B------:R-:W-:Y:S02]  /*e550*/  BAR.SYNC.DEFER_BLOCKING 0x5, 0x180 ;  /* 0x0146000000007b1d */ /* 0x000fe40000010000 */
[----:B-1----:R-:W-:-:S05]  /*e560*/  LEA R19, R6, R19, 0x18 ;  /* 0x0000001306137211 */ /* 0x002fca00078ec0ff */
[----:B------:R1:W0:Y:S01]  /*e570*/  LDS.128 R32, [R19+0x324d0] ;  /* 0x0324d00013207984 */ /* 0x0002220000000c00 */
[----:B------:R-:W-:Y:S06]  /*e580*/  BAR.ARV 0x4, 0x180 ;  /* 0x0106000000007b1d */ /* 0x000fec0000002000 */
[----:B------:R-:W-:Y:S05]  /*e590*/  @P1 BRA `(.L_x_1511) ;  /* 0x00000020001c1947 */ /* 0x000fea0003800000 */
[----:B------:R-:W2:Y:S04]  /*e5a0*/  LDL R8, [R1+0x84] ;  /* 0x0000840001087983 */ /* 0x000ea80000100800 */
[----:B------:R-:W4:Y:S01]  /*e5b0*/  LDL R51, [R1+0x5c] ;  /* 0x00005c0001337983 */ /* 0x000f220000100800 */
[----:B------:R-:W3:Y:S01]  /*e5c0*/  S2R R6, SR_SWINHI ;  /* 0x0000000000067919 */ /* 0x000ee20000002f00 */
[----:B------:R-:W-:Y:S05]  /*e5d0*/  WARPSYNC.ALL ;  /* 0x0000000000007948 */ /* 0x000fea0003800000 */
[----:B------:R-:W-:Y:S01]  /*e5e0*/  F2FP.BF16.F32.PACK_AB R11, R14, R30 ;  /* 0x0000001e0e0b723e */ /* 0x000fe200000010ff */
[----:B------:R-:W-:Y:S01]  /*e5f0*/  ULDC.64 UR4, c[0x0][0xd00] ;  /* 0x0003400000047ab9 */ /* 0x000fe20000000a00 */
[----:B------:R-:W-:Y:S01]  /*e600*/  F2FP.BF16.F32.PACK_AB R13, R13, R42 ;  /* 0x0000002a0d0d723e */ /* 0x000fe200000010ff */
[----:B------:R-:W4:Y:S01]  /*e610*/  LDL R55, [R1+0x80] ;  /* 0x0000800001377983 */ /* 0x000f220000100800 */
[----:B------:R-:W-:Y:S01]  /*e620*/  F2FP.BF16.F32.PACK_AB R15, R15, R46 ;  /* 0x0000002e0f0f723e */ /* 0x000fe200000010ff */
[----:B0-----:R-:W0:Y:S02]  /*e630*/  LDC R32, c[0x0][0xce8] ;  /* 0x00033a00ff207b82 */ /* 0x001e240000000800 */
[----:B------:R-:W4:Y:S01]  /*e640*/  LDL R90, [R1+0x6c] ;  /* 0x00006c00015a7983 */ /* 0x000f220000100800 */
[----:B------:R-:W-:-:S02]  /*e650*/  MOV R20, R19 ;  /* 0x0000001300147202 */ /* 0x000fc40000000f00 */
[----:B---3--:R-:W-:Y:S02]  /*e660*/  MOV R21, R6 ;  /* 0x0000000600157202 */ /* 0x008fe40000000f00 */
[----:B------:R-:W-:Y:S02]  /*e670*/  F2FP.BF16.F32.PACK_AB R14, R156, R174 ;  /* 0x000000ae9c0e723e */ /* 0x000fe400000010ff */
[----:B------:R-:W-:Y:S02]  /*e680*/  F2FP.BF16.F32.PACK_AB R25, R25, R50 ;  /* 0x000000321919723e */ /* 0x000fe400000010ff */
[----:B------:R-:W-:Y:S02]  /*e690*/  F2FP.BF16.F32.PACK_AB R27, R27, R54 ;  /* 0x000000361b1b723e */ /* 0x000fe400000010ff */
[----:B-----5:R-:W-:Y:S02]  /*e6a0*/  F2FP.BF16.F32.PACK_AB R28, R159, R177 ;  /* 0x000000b19f1c723e */ /* 0x020fe400000010ff */
[----:B------:R-:W-:-:S02]  /*e6b0*/  F2FP.BF16.F32.PACK_AB R29, R29, R58 ;  /* 0x0000003a1d1d723e */ /* 0x000fc400000010ff */
[----:B------:R-:W-:Y:S02]  /*e6c0*/  F2FP.BF16.F32.PACK_AB R30, R160, R178 ;  /* 0x000000b2a01e723e */ /* 0x000fe400000010ff */
[----:B------:R-:W-:Y:S02]  /*e6d0*/  F2FP.BF16.F32.PACK_AB R31, R31, R62 ;  /* 0x0000003e1f1f723e */ /* 0x000fe400000010ff */
[----:B------:R-:W-:Y:S02]  /*e6e0*/  F2FP.BF16.F32.PACK_AB R42, R168, R186 ;  /* 0x000000baa82a723e */ /* 0x000fe400000010ff */
[----:B------:R-:W-:Y:S02]  /*e6f0*/  F2FP.BF16.F32.PACK_AB R43, R95, R94 ;  /* 0x0000005e5f2b723e */ /* 0x000fe400000010ff */
[----:B------:R-:W-:Y:S02]  /*e700*/  F2FP.BF16.F32.PACK_AB R46, R101, R100 ;  /* 0x00000064652e723e */ /* 0x000fe400000010ff */
[----:B------:R-:W-:Y:S01]  /*e710*/  F2FP.BF16.F32.PACK_AB R47, R103, R102 ;  /* 0x00000066672f723e */ /* 0x000fe200000010ff */
[----:B------:R-:W-:Y:S01]  /*e720*/  BAR.SYNC.DEFER_BLOCKING 0x1, 0x100 ;  /* 0x0044000000007b1d */ /* 0x000fe20000010000 */
[----:B--2---:R-:W-:-:S03]  /*e730*/  IMAD.WIDE R40, R8, 0x2, R20 ;  /* 0x0000000208287825 */ /* 0x004fc600078e0214 */
[----:B------:R-:W-:-:S04]  /*e740*/  IADD3 R52, P3, R40, 0x60, RZ ;  /* 0x0000006028347810 */ /* 0x000fc80007f7e0ff */
[----:B------:R-:W-:Y:S02]  /*e750*/  LOP3.LUT R53, R52, 0x380, RZ, 0xc0, !PT ;  /* 0x0000038034357812 */ /* 0x000fe400078ec0ff */
[C---:B----4-:R-:W-:Y:S02]  /*e760*/  IADD3 R45, P1, R40.reuse, 0x20, RZ ;  /* 0x00000020282d7810 */ /* 0x050fe40007f3e0ff */
[----:B------:R-:W-:Y:S02]  /*e770*/  IADD3 R48, P2, R40, 0x40, RZ ;  /* 0x0000004028307810 */ /* 0x000fe40007f5e0ff */
[----:B------:R-:W-:Y:S02]  /*e780*/  SHF.R.U64 R53, R53, 0x3, RZ ;  /* 0x0000000335357819 */ /* 0x000fe400000012ff */
[----:B------:R-:W-:Y:S02]  /*e790*/  LOP3.LUT R44, R45, 0x380, RZ, 0xc0, !PT ;  /* 0x000003802d2c7812 */ /* 0x000fe400078ec0ff */
[----:B------:R-:W-:-:S02]  /*e7a0*/  LOP3.LUT R49, R48, 0x380, RZ, 0xc0, !PT ;  /* 0x0000038030317812 */ /* 0x000fc400078ec0ff */
[----:B------:R-:W-:Y:S01]  /*e7b0*/  LOP3.LUT R52, R53, R52, RZ, 0x3c, !PT ;  /* 0x0000003435347212 */ /* 0x000fe200078e3cff */
[--C-:B------:R-:W-:Y:S01]  /*e7c0*/  IMAD.X R53, RZ, RZ, R41.reuse, P3 ;  /* 0x000000ffff357224 */ /* 0x100fe200018e0629 */
[----:B------:R-:W-:Y:S02]  /*e7d0*/  IADD3 R76, P3, R40, 0x8020, RZ ;  /* 0x00008020284c7810 */ /* 0x000fe40007f7e0ff */
[----:B------:R-:W-:Y:S02]  /*e7e0*/  SHF.R.U64 R44, R44, 0x3, RZ ;  /* 0x000000032c2c7819 */ /* 0x000fe400000012ff */
[----:B------:R-:W-:Y:S02]  /*e7f0*/  SHF.R.U64 R49, R49, 0x3, RZ ;  /* 0x0000000331317819 */ /* 0x000fe400000012ff */
[----:B------:R-:W-:Y:S02]  /*e800*/  LOP3.LUT R77, R76, 0x380, RZ, 0xc0, !PT ;  /* 0x000003804c4d7812 */ /* 0x000fe400078ec0ff */
[----:B------:R-:W-:Y:S01]  /*e810*/  LOP3.LUT R44, R44, R45, RZ, 0x3c, !PT ;  /* 0x0000002d2c2c7212 */ /* 0x000fe200078e3cff */
[--C-:B------:R-:W-:Y:S01]  /*e820*/  IMAD.X R45, RZ, RZ, R41.reuse, P1 ;  /* 0x000000ffff2d7224 */ /* 0x100fe200008e0629 */
[----:B------:R-:W-:Y:S01]  /*e830*/  LOP3.LUT R48, R49, R48, RZ, 0x3c, !PT ;  /* 0x0000003031307212 */ /* 0x000fe200078e3cff */
[----:B------:R-:W-:Y:S01]  /*e840*/  IMAD.X R49, RZ, RZ, R41, P2 ;  /* 0x000000ffff317224 */ /* 0x000fe200010e0629 */
[----:B------:R-:W-:-:S02]  /*e850*/  IADD3 R56, P4, R40, 0x4000, RZ ;  /* 0x0000400028387810 */ /* 0x000fc40007f9e0ff */
[C---:B------:R-:W-:Y:S02]  /*e860*/  IADD3 R60, P5, R40.reuse, 0x4020, RZ ;  /* 0x00004020283c7810 */ /* 0x040fe40007fbe0ff */
        /* <DEDUP_REMOVED lines=11> */
[----:B------:R-:W-:-:S02]  /*e920*/  LOP3.LUT R8, R40, 0x380, RZ, 0xc0, !PT ;  /* 0x0000038028087812 */ /* 0x000fc400078ec0ff */
[----:B------:R-:W-:Y:S02]  /*e930*/  IADD3 R6, P3, R40, 0xc060, RZ ;  /* 0x0000c06028067810 */ /* 0x000fe40007f7e0ff */
[----:B------:R-:W-:Y:S02]  /*e940*/  SHF.R.U64 R57, R57, 0x3, RZ ;  /* 0x0000000339397819 */ /* 0x000fe400000012ff */
[----:B------:R-:W-:Y:S02]  /*e950*/  SHF.R.U64 R61, R61, 0x3, RZ ;  /* 0x000000033d3d7819 */ /* 0x000fe400000012ff */
[----:B------:R-:W-:Y:S02]  /*e960*/  SHF.R.U64 R65, R65, 0x3, RZ ;  /* 0x0000000341417819 */ /* 0x000fe400000012ff */
[----:B------:R-:W-:Y:S02]  /*e970*/  SHF.R.U64 R69, R69, 0x3, RZ ;  /* 0x0000000345457819 */ /* 0x000fe400000012ff */
[----:B------:R-:W-:-:S02]  /*e980*/  SHF.R.U64 R73, R73, 0x3, RZ ;  /* 0x0000000349497819 */ /* 0x000fc400000012ff */
[----:B------:R-:W-:Y:S02]  /*e990*/  SHF.R.U64 R8, R8, 0x3, RZ ;  /* 0x0000000308087819 */ /* 0x000fe400000012ff */
[----:B------:R-:W-:Y:S02]  /*e9a0*/  LOP3.LUT R9, R6, 0x380, RZ, 0xc0, !PT ;  /* 0x0000038006097812 */ /* 0x000fe400078ec0ff */
        /* <DEDUP_REMOVED lines=9> */
[----:B------:R-:W-:Y:S02]  /*ea40*/  IADD3.X R69, RZ, R41, RZ, P1, !PT ;  /* 0x00000029ff457210 */ /* 0x000fe40000ffe4ff */
[C---:B------:R-:W-:Y:S02]  /*ea50*/  IADD3 R80, P4, R40.reuse, 0x8040, RZ ;  /* 0x0000804028507810 */ /* 0x040fe40007f9e0ff */
[C---:B------:R-:W-:Y:S02]  /*ea60*/  IADD3 R84, P5, R40.reuse, 0x8060, RZ ;  /* 0x0000806028547810 */ /* 0x040fe40007fbe0ff */
[C---:B------:R-:W-:Y:S02]  /*ea70*/  IADD3 R88, P0, R40.reuse, 0xc000, RZ ;  /* 0x0000c00028587810 */ /* 0x040fe40007f1e0ff */
[----:B------:R-:W-:-:S02]  /*ea80*/  IADD3 R92, P1, R40, 0xc020, RZ ;  /* 0x0000c020285c7810 */ /* 0x000fc40007f3e0ff */
[----:B------:R-:W-:Y:S02]  /*ea90*/  IADD3 R36, P2, R40, 0xc040, RZ ;  /* 0x0000c04028247810 */ /* 0x000fe40007f5e0ff */
[----:B------:R-:W-:Y:S02]  /*eaa0*/  LOP3.LUT R8, R8, R40, RZ, 0x3c, !PT ;  /* 0x0000002808087212 */ /* 0x000fe400078e3cff */
[----:B------:R-:W-:Y:S01]  /*eab0*/  SHF.R.U64 R40, R9, 0x3, RZ ;  /* 0x0000000309287819 */ /* 0x000fe200000012ff */
[----:B------:R-:W-:-:S03]  /*eac0*/  IMAD.MOV.U32 R9, RZ, RZ, R41 ;  /* 0x000000ffff097224 */ /* 0x000fc600078e0029 */
[----:B------:R-:W-:Y:S02]  /*ead0*/  LOP3.LUT R40, R40, R6, RZ, 0x3c, !PT ;  /* 0x0000000628287212 */ /* 0x000fe400078e3cff */
[----:B------:R-:W-:Y:S02]  /*eae0*/  MOV R6, R8 ;  /* 0x0000000800067202 */ /* 0x000fe40000000f00 */
[----:B------:R-:W-:Y:S02]  /*eaf0*/  F2FP.BF16.F32.PACK_AB R9, R10, R26 ;  /* 0x0000001a0a09723e */ /* 0x000fe400000010ff */
[----:B------:R-:W-:Y:S02]  /*eb00*/  LOP3.LUT R81, R80, 0x380, RZ, 0xc0, !PT ;  /* 0x0000038050517812 */ /* 0x000fe400078ec0ff */
[----:B------:R-:W-:Y:S02]  /*eb10*/  LOP3.LUT R85, R84, 0x380, RZ, 0xc0, !PT ;  /* 0x0000038054557812 */ /* 0x000fe400078ec0ff */
[----:B------:R-:W-:-:S02]  /*eb20*/  LOP3.LUT R89, R88, 0x380, RZ, 0xc0, !PT ;  /* 0x0000038058597812 */ /* 0x000fc400078ec0ff */
[----:B------:R-:W-:Y:S02]  /*eb30*/  LOP3.LUT R93, R92, 0x380, RZ, 0xc0, !PT ;  /* 0x000003805c5d7812 */ /* 0x000fe400078ec0ff */
[----:B------:R-:W-:Y:S02]  /*eb40*/  LOP3.LUT R37, R36, 0x380, RZ, 0xc0, !PT ;  /* 0x0000038024257812 */ /* 0x000fe400078ec0ff */
[----:B------:R-:W-:Y:S02]  /*eb50*/  F2FP.BF16.F32.PACK_AB R8, R24, R169 ;  /* 0x000000a91808723e */ /* 0x000fe400000010ff */
[----:B------:R-:W-:Y:S02]  /*eb60*/  F2FP.BF16.F32.PACK_AB R10, R152, R170 ;  /* 0x000000aa980a723e */ /* 0x000fe400000010ff */
[----:B------:R-:W-:Y:S02]  /*eb70*/  SHF.R.U64 R81, R81, 0x3, RZ ;  /* 0x0000000351517819 */ /* 0x000fe400000012ff */
[----:B------:R-:W-:Y:S01]  /*eb80*/  SHF.R.U64 R85, R85, 0x3, RZ ;  /* 0x0000000355557819 */ /* 0x000fe200000012ff */
[----:B------:R2:W-:Y:S01]  /*eb90*/  STSM.16.M88.4 [R6], R8 ;  /* 0x0000000806007844 */ /* 0x0005e20000000200 */
[----:B------:R-:W-:-:S02]  /*eba0*/  SHF.R.U64 R89, R89, 0x3, RZ ;  /* 0x0000000359597819 */ /* 0x000fc400000012ff */
[----:B------:R-:W-:Y:S02]  /*ebb0*/  SHF.R.U64 R93, R93, 0x3, RZ ;  /* 0x000000035d5d7819 */ /* 0x000fe400000012ff */
[----:B------:R-:W-:Y:S02]  /*ebc0*/  SHF.R.U64 R37, R37, 0x3, RZ ;  /* 0x0000000325257819 */ /* 0x000fe400000012ff */
[----:B------:R-:W-:Y:S02]  /*ebd0*/  MOV R44, R44 ;  /* 0x0000002c002c7202 */ /* 0x000fe40000000f00 */
[----:B------:R-:W-:Y:S02]  /*ebe0*/  MOV R48, R48 ;  /* 0x0000003000307202 */ /* 0x000fe40000000f00 */
[----:B------:R-:W-:Y:S01]  /*ebf0*/  LOP3.LUT R80, R81, R80, RZ, 0x3c, !PT ;  /* 0x0000005051507212 */ /* 0x000fe200078e3cff */
[----:B------:R-:W-:Y:S01]  /*ec00*/  IMAD.X R81, RZ, RZ, R41, P4 ;  /* 0x000000ffff517224 */ /* 0x000fe200020e0629 */
[----:B------:R-:W-:-:S02]  /*ec10*/  LOP3.LUT R84, R85, R84, RZ, 0x3c, !PT ;  /* 0x0000005455547212 */ /* 0x000fc400078e3cff */
[----:B--2---:R-:W-:Y:S02]  /*ec20*/  F2FP.BF16.F32.PACK_AB R8, R153, R171 ;  /* 0x000000ab9908723e */ /* 0x004fe400000010ff */
[----:B------:R-:W-:Y:S02]  /*ec30*/  F2FP.BF16.F32.PACK_AB R9, R12, R5 ;  /* 0x000000050c09723e */ /* 0x000fe400000010ff */
[----:B------:R-:W-:Y:S02]  /*ec40*/  F2FP.BF16.F32.PACK_AB R10, R154, R172 ;  /* 0x000000ac9a0a723e */ /* 0x000fe400000010ff */
[----:B------:R-:W-:Y:S02]  /*ec50*/  F2FP.BF16.F32.PACK_AB R11, R39, R38 ;  /* 0x00000026270b723e */ /* 0x000fe400000010ff */
[----:B------:R-:W-:Y:S01]  /*ec60*/  F2FP.BF16.F32.PACK_AB R12, R155, R173 ;  /* 0x000000ad9b0c723e */ /* 0x000fe200000010ff */
[--C-:B------:R-:W-:Y:S01]  /*ec70*/  IMAD.X R85, RZ, RZ, R41.reuse, P5 ;  /* 0x000000ffff557224 */ /* 0x100fe200028e0629 */
[----:B------:R-:W-:Y:S01]  /*ec80*/  LOP3.LUT R88, R89, R88, RZ, 0x3c, !PT ;  /* 0x0000005859587212 */ /* 0x000fe200078e3cff */
[--C-:B------:R-:W-:Y:S01]  /*ec90*/  IMAD.X R89, RZ, RZ, R41.reuse, P0 ;  /* 0x000000ffff597224 */ /* 0x100fe200000e0629 */
[----:B------:R-:W-:Y:S01]  /*eca0*/  LOP3.LUT R92, R93, R92, RZ, 0x3c, !PT ;  /* 0x0000005c5d5c7212 */ /* 0x000fe200078e3cff */
[--C-:B------:R-:W-:Y:S01]  /*ecb0*/  IMAD.X R93, RZ, RZ, R41.reuse, P1 ;  /* 0x000000ffff5d7224 */ /* 0x100fe200008e0629 */
[----:B------:R-:W-:Y:S01]  /*ecc0*/  LOP3.LUT R36, R37, R36, RZ, 0x3c, !PT ;  /* 0x0000002425247212 */ /* 0x000fe200078e3cff */
[--C-:B------:R-:W-:Y:S01]  /*ecd0*/  IMAD.X R37, RZ, RZ, R41.reuse, P2 ;  /* 0x000000ffff257224 */ /* 0x100fe200010e0629 */
[----:B------:R-:W-:Y:S01]  /*ece0*/  MOV R52, R52 ;  /* 0x0000003400347202 */ /* 0x000fe20000000f00 */
[----:B------:R-:W-:Y:S01]  /*ecf0*/  IMAD.X R41, RZ, RZ, R41, P3 ;  /* 0x000000ffff297224 */ /* 0x000fe200018e0629 */
[----:B------:R-:W-:Y:S01]  /*ed00*/  F2FP.BF16.F32.PACK_AB R24, R157, R175 ;  /* 0x000000af9d18723e */ /* 0x000fe200000010ff */
[----:B------:R2:W-:Y:S01]  /*ed10*/  STSM.16.M88.4 [R44], R8 ;  /* 0x000000082c007844 */ /* 0x0005e20000000200 */
[----:B------:R-:W-:-:S02]  /*ed20*/  F2FP.BF16.F32.PACK_AB R26, R158, R176 ;  /* 0x000000b09e1a723e */ /* 0x000fc400000010ff */
[----:B------:R-:W-:Y:S01]  /*ed30*/  MOV R56, R56 ;  /* 0x0000003800387202 */ /* 0x000fe20000000f00 */
[----:B------:R3:W-:Y:S01]  /*ed40*/  STSM.16.M88.4 [R48], R12 ;  /* 0x0000000c30007844 */ /* 0x0007e20000000200 */
[----:B------:R-:W-:Y:S02]  /*ed50*/  MOV R60, R60 ;  /* 0x0000003c003c7202 */ /* 0x000fe40000000f00 */
[----:B------:R-:W-:Y:S01]  /*ed60*/  MOV R64, R64 ;  /* 0x0000004000407202 */ /* 0x000fe20000000f00 */
[----:B------:R-:W-:Y:S01]  /*ed70*/  STSM.16.M88.4 [R52], R24 ;  /* 0x0000001834007844 */ /* 0x000fe20000000200 */
[----:B------:R-:W-:Y:S02]  /*ed80*/  MOV R5, R36 ;  /* 0x0000002400057202 */ /* 0x000fe40000000f00 */
[----:B------:R-:W-:Y:S01]  /*ed90*/  MOV R68, R68 ;  /* 0x0000004400447202 */ /* 0x000fe20000000f00 */
[----:B------:R-:W-:Y:S01]  /*eda0*/  STSM.16.M88.4 [R56], R28 ;  /* 0x0000001c38007844 */ /* 0x000fe20000000200 */
[----:B------:R-:W-:-:S02]  /*edb0*/  MOV R6, R40 ;  /* 0x0000002800067202 */ /* 0x000fc40000000f00 */
[----:B--2---:R-:W-:Y:S02]  /*edc0*/  F2FP.BF16.F32.PACK_AB R8, R161, R179 ;  /* 0x000000b3a108723e */ /* 0x004fe400000010ff */
[----:B------:R-:W-:Y:S02]  /*edd0*/  F2FP.BF16.F32.PACK_AB R9, R67, R66 ;  /* 0x000000424309723e */ /* 0x000fe400000010ff */
[----:B------:R-:W-:Y:S02]  /*ede0*/  F2FP.BF16.F32.PACK_AB R10, R162, R180 ;  /* 0x000000b4a20a723e */ /* 0x000fe400000010ff */
[----:B------:R-:W-:Y:S02]  /*edf0*/  F2FP.BF16.F32.PACK_AB R11, R71, R70 ;  /* 0x00000046470b723e */ /* 0x000fe400000010ff */
[----:B---3--:R-:W-:Y:S02]  /*ee00*/  F2FP.BF16.F32.PACK_AB R12, R163, R181 ;  /* 0x000000b5a30c723e */ /* 0x008fe400000010ff */
[----:B------:R-:W-:-:S02]  /*ee10*/  F2FP.BF16.F32.PACK_AB R13, R75, R74 ;  /* 0x0000004a4b0d723e */ /* 0x000fc400000010ff */
[----:B------:R-:W-:Y:S02]  /*ee20*/  F2FP.BF16.F32.PACK_AB R14, R164, R182 ;  /* 0x000000b6a40e723e */ /* 0x000fe400000010ff */
        /* <DEDUP_REMOVED lines=8> */
[----:B------:R-:W-:Y:S01]  /*eeb0*/  F2FP.BF16.F32.PACK_AB R41, R91, R7 ;  /* 0x000000075b29723e */ /* 0x000fe200000010ff */
[----:B------:R3:W-:Y:S01]  /*eec0*/  STSM.16.M88.4 [R64], R12 ;  /* 0x0000000c40007844 */ /* 0x0007e20000000200 */
[----:B------:R-:W-:Y:S02]  /*eed0*/  MOV R76, R76 ;  /* 0x0000004c004c7202 */ /* 0x000fe40000000f00 */
[----:B------:R-:W-:Y:S02]  /*eee0*/  F2FP.BF16.F32.PACK_AB R44, R97, R96 ;  /* 0x00000060612c723e */ /* 0x000fe400000010ff */
[----:B------:R-:W-:Y:S02]  /*eef0*/  F2FP.BF16.F32.PACK_AB R45, R99, R98 ;  /* 0x00000062632d723e */ /* 0x000fe400000010ff */
        /* <DEDUP_REMOVED lines=10> */
[----:B------:R-:W-:Y:S01]  /*efa0*/  F2FP.BF16.F32.PACK_AB R15, R119, R118 ;  /* 0x00000076770f723e */ /* 0x000fe200000010ff */
[----:B------:R-:W-:Y:S04]  /*efb0*/  STSM.16.M88.4 [R72], R40 ;  /* 0x0000002848007844 */ /* 0x000fe80000000200 */
[----:B------:R-:W-:Y:S01]  /*efc0*/  STSM.16.M88.4 [R76], R44 ;  /* 0x0000002c4c007844 */ /* 0x000fe20000000200 */
[----:B------:R-:W-:-:S03]  /*efd0*/  SHF.R.S32.HI R82, RZ, 0x1f, R51 ;  /* 0x0000001fff527819 */ /* 0x000fc60000011433 */
[----:B------:R-:W-:Y:S04]  /*efe0*/  STSM.16.M88.4 [R80], R8 ;  /* 0x0000000850007844 */ /* 0x000fe80000000200 */
[----:B------:R2:W-:Y:S01]  /*eff0*/  STSM.16.M88.4 [R84], R12 ;  /* 0x0000000c54007844 */ /* 0x0005e20000000200 */
[----:B------:R-:W-:Y:S02]  /*f000*/  MOV R88, R88 ;  /* 0x0000005800587202 */ /* 0x000fe40000000f00 */
[----:B------:R-:W-:Y:S02]  /*f010*/  F2FP.BF16.F32.PACK_AB R24, R121, R120 ;  /* 0x000000787918723e */ /* 0x000fe400000010ff */
[----:B------:R-:W-:Y:S02]  /*f020*/  F2FP.BF16.F32.PACK_AB R25, R123, R122 ;  /* 0x0000007a7b19723e */ /* 0x000fe400000010ff */
[----:B------:R-:W-:-:S02]  /*f030*/  F2FP.BF16.F32.PACK_AB R26, R125, R124 ;  /* 0x0000007c7d1a723e */ /* 0x000fc400000010ff */
[----:B------:R-:W-:Y:S02]  /*f040*/  F2FP.BF16.F32.PACK_AB R27, R127, R126 ;  /* 0x0000007e7f1b723e */ /* 0x000fe400000010ff */
[----:B------:R-:W-:Y:S01]  /*f050*/  ISETP.NE.U32.AND P0, PT, RZ, UR4, PT ;  /* 0x00000004ff007c0c */ /* 0x000fe2000bf05070 */
[C---:B--2---:R-:W-:Y:S01]  /*f060*/  IMAD.SHL.U32 R12, R51.reuse, 0x4, RZ ;  /* 0x00000004330c7824 */ /* 0x044fe200078e00ff */
[----:B------:R-:W-:Y:S02]  /*f070*/  SHF.L.U64.HI R7, R51, 0x2, R82 ;  /* 0x0000000233077819 */ /* 0x000fe40000010252 */
[----:B------:R-:W-:Y:S02]  /*f080*/  MOV R92, R92 ;  /* 0x0000005c005c7202 */ /* 0x000fe40000000f00 */
[----:B------:R-:W-:Y:S02]  /*f090*/  IADD3 R14, P1, R12, UR4, RZ ;  /* 0x000000040c0e7c10 */ /* 0x000fe4000ff3e0ff */
        /* <DEDUP_REMOVED lines=11> */
[----:B------:R-:W-:Y:S01]  /*f150*/  F2FP.BF16.F32.PACK_AB R11, R3, R150 ;  /* 0x00000096030b723e */ /* 0x000fe200000010ff */
[----:B------:R-:W-:Y:S01]  /*f160*/  STSM.16.M88.4 [R88], R24 ;  /* 0x0000001858007844 */ /* 0x000fe20000000200 */
[----:B------:R-:W-:-:S02]  /*f170*/  ISETP.NE.AND.EX P0, PT, RZ, UR5, PT, P0 ;  /* 0x00000005ff007c0c */ /* 0x000fc4000bf05300 */
[----:B------:R-:W-:Y:S01]  /*f180*/  IADD3.X R15, R7, UR5, RZ, P1, !PT ;  /* 0x00000005070f7c10 */ /* 0x000fe20008ffe4ff */
[----:B------:R-:W-:Y:S01]  /*f190*/  ULDC.64 UR4, c[0x0][0xd08] ;  /* 0x0003420000047ab9 */ /* 0x000fe20000000a00 */
[----:B------:R-:W-:Y:S01]  /*f1a0*/  STSM.16.M88.4 [R92], R28 ;  /* 0x0000001c5c007844 */ /* 0x000fe20000000200 */
[----:B------:R-:W-:-:S03]  /*f1b0*/  ISETP.NE.U32.AND P2, PT, RZ, UR4, PT ;  /* 0x00000004ff007c0c */ /* 0x000fc6000bf45070 */
[----:B------:R2:W-:Y:S01]  /*f1c0*/  STSM.16.M88.4 [R5], R36 ;  /* 0x0000002405007844 */ /* 0x0005e20000000200 */
[----:B------:R-:W-:-:S03]  /*f1d0*/  ISETP.NE.AND.EX P2, PT, RZ, UR5, PT, P2 ;  /* 0x00000005ff007c0c */ /* 0x000fc6000bf45320 */
[----:B------:R3:W-:Y:S01]  /*f1e0*/  STSM.16.M88.4 [R6], R8 ;  /* 0x0000000806007844 */ /* 0x0007e20000000200 */
[----:B------:R-:W-:Y:S01]  /*f1f0*/  IMAD.MOV.U32 R80, RZ, RZ, RZ ;  /* 0x000000ffff507224 */ /* 0x000fe200078e00ff */
[----:B------:R-:W-:Y:S08]  /*f200*/  BAR.SYNC.DEFER_BLOCKING 0x1, 0x100 ;  /* 0x0044000000007b1d */ /* 0x000ff00000010000 */
[----:B------:R-:W-:Y:S01]  /*f210*/  @P2 IADD3 R12, P3, R12, UR4, RZ ;  /* 0x000000040c0c2c10 */ /* 0x000fe2000ff7e0ff */
[----:B------:R-:W-:-:S02]  /*f220*/  ULDC UR4, c[0x0][0xb88] ;  /* 0x0002e20000047ab9 */ /* 0x000fc40000000800 */
[----:B--2---:R-:W-:Y:S01]  /*f230*/  IMAD.U32 R5, RZ, RZ, UR4 ;  /* 0x00000004ff057e24 */ /* 0x004fe2000f8e00ff */
[----:B------:R-:W-:Y:S01]  /*f240*/  @P2 IADD3.X R13, R7, UR5, RZ, P3, !PT ;  /* 0x00000005070d2c10 */ /* 0x000fe20009ffe4ff */
[----:B------:R2:W5:Y:S04]  /*f250*/  @P0 LDG.E R80, desc[UR60][R14.64] ;  /* 0x0000003c0e500981 */ /* 0x000568000c1e1900 */
[----:B------:R2:W5:Y:S01]  /*f260*/  @P2 LDG.E R5, desc[UR60][R12.64] ;  /* 0x0000003c0c052981 */ /* 0x000562000c1e1900 */
[----:B0-----:R-:W-:-:S13]  /*f270*/  ISETP.NE.AND P1, PT, R32, 0x1, PT ;  /* 0x000000012000780c */ /* 0x001fda0003f25270 */
[----:B------:R-:W0:Y:S08]  /*f280*/  @P1 LDC R3, c[0x0][0xcec] ;  /* 0x00033b00ff031b82 */ /* 0x000e300000000800 */
[----:B------:R-:W4:Y:S01]  /*f290*/  @P1 LDC R24, c[0x0][0xcf0] ;  /* 0x00033c00ff181b82 */ /* 0x000f220000000800 */
[----:B---3--:R-:W-:Y:S01]  /*f2a0*/  IMAD R8, R90, 0x80, R55 ;  /* 0x000000805a087824 */ /* 0x008fe200078e0237 */
[----:B--2---:R-:W-:Y:S06]  /*f2b0*/  @P2 BRA `(.L_x_1512) ;  /* 0x0000000000102947 */ /* 0x004fec0003800000 */
[----:B------:R-:W-:Y:S05]  /*f2c0*/  @!P0 BRA `(.L_x_1512) ;  /* 0x00000000000c8947 */ /* 0x000fea0003800000 */
[----:B------:R-:W2:Y:S04]  /*f2d0*/  LDG.E R6, desc[UR60][R14.64] ;  /* 0x0000003c0e067981 */ /* 0x000ea8000c1e1900 */
[----:B-----5:R-:W2:Y:S02]  /*f2e0*/  LDG.E R5, desc[UR60][R14.64+0x4] ;  /* 0x0000043c0e057981 */ /* 0x020ea4000c1e1900 */
[----:B--2---:R-:W-:-:S07]  /*f2f0*/  IMAD.IADD R5, R5, 0x1, -R6 ;  /* 0x0000000105057824 */ /* 0x004fce00078e0a06 */
.L_x_1512:
[----:B------:R-:W2:Y:S01]  /*f300*/  LDL.LU R89, [R1+0x64] ;  /* 0x0000640001597983 */ /* 0x000ea20000300800 */
[----:B------:R-:W3:Y:S01]  /*f310*/  S2R R6, SR_TID.X ;  /* 0x0000000000067919 */ /* 0x000ee20000002100 */
[----:B0-----:R-:W-:Y:S01]  /*f320*/  @P1 IMAD.HI.U32 R3, R8, R3, RZ ;  /* 0x0000000308031227 */ /* 0x001fe200078e00ff */
[----:B------:R-:W-:Y:S01]  /*f330*/  ULDC.64 UR4, c[0x0][0xc90] ;  /* 0x0003240000047ab9 */ /* 0x000fe20000000a00 */
[----:B-----5:R-:W-:Y:S01]  /*f340*/  SHF.R.S32.HI R81, RZ, 0x1f, R80 ;  /* 0x0000001fff517819 */ /* 0x020fe20000011450 */
[----:B------:R-:W2:Y:S01]  /*f350*/  LDL R26, [R1+0x78] ;  /* 0x00007800011a7983 */ /* 0x000ea20000100800 */
[----:B------:R-:W-:Y:S01]  /*f360*/  IMAD.MOV.U32 R11, RZ, RZ, R8 ;  /* 0x000000ffff0b7224 */ /* 0x000fe200078e0008 */
[----:B----4-:R-:W-:Y:S01]  /*f370*/  @P1 SHF.R.U32.HI R11, RZ, R24, R3 ;  /* 0x00000018ff0b1219 */ /* 0x010fe20000011603 */
[----:B------:R-:W0:Y:S01]  /*f380*/  @P1 LDC R85, c[0x0][0xcec] ;  /* 0x00033b00ff551b82 */ /* 0x000e220000000800 */
[----:B------:R-:W-:Y:S02]  /*f390*/  SEL R82, R82, RZ, !P0 ;  /* 0x000000ff52527207 */ /* 0x000fe40004000000 */
[----:B------:R-:W-:Y:S01]  /*f3a0*/  SEL R83, R51, RZ, !P0 ;  /* 0x000000ff33537207 */ /* 0x000fe20004000000 */
[----:B------:R-:W-:-:S04]  /*f3b0*/  IMAD.MOV R13, RZ, RZ, -R11 ;  /* 0x000000ffff0d7224 */ /* 0x000fc800078e0a0b */
[----:B------:R-:W4:Y:S01]  /*f3c0*/  @P1 LDC R87, c[0x0][0xcf0] ;  /* 0x00033c00ff571b82 */ /* 0x000f220000000800 */
[----:B---3--:R-:W-:-:S05]  /*f3d0*/  VIADD R30, R6, 0xffffff80 ;  /* 0xffffff80061e7836 */ /* 0x008fca0000000000 */
[----:B------:R-:W-:-:S04]  /*f3e0*/  SHF.R.S32.HI R86, RZ, 0x1f, R30 ;  /* 0x0000001fff567819 */ /* 0x000fc8000001141e */
[-C--:B------:R-:W-:Y:S02]  /*f3f0*/  LEA.HI R86, R86, R30.reuse, RZ, 0x3 ;  /* 0x0000001e56567211 */ /* 0x080fe400078f18ff */
[----:B------:R-:W-:Y:S02]  /*f400*/  SHF.R.S32.HI R88, RZ, 0x1f, R30 ;  /* 0x0000001fff587819 */ /* 0x000fe4000001141e */
[----:B------:R-:W-:Y:S02]  /*f410*/  LOP3.LUT R86, R86, 0xfffffff8, RZ, 0xc0, !PT ;  /* 0xfffffff856567812 */ /* 0x000fe400078ec0ff */
[----:B------:R-:W-:-:S03]  /*f420*/  LEA.HI R88, R88, R30, RZ, 0x3 ;  /* 0x0000001e58587211 */ /* 0x000fc600078f18ff */
[----:B------:R-:W-:Y:S01]  /*f430*/  IMAD.IADD R86, R30, 0x1, -R86 ;  /* 0x000000011e567824 */ /* 0x000fe200078e0a56 */
[----:B------:R-:W-:-:S03]  /*f440*/  SHF.R.S32.HI R88, RZ, 0x3, R88 ;  /* 0x00000003ff587819 */ /* 0x000fc60000011458 */
[----:B------:R-:W-:Y:S02]  /*f450*/  IMAD.SHL.U32 R3, R86, 0x8, RZ ;  /* 0x0000000856037824 */ /* 0x000fe400078e00ff */
[----:B------:R-:W-:Y:S02]  /*f460*/  IMAD R13, R32, R13, R8 ;  /* 0x0000000d200d7224 */ /* 0x000fe400078e0208 */
[----:B------:R-:W-:-:S03]  /*f470*/  IMAD R15, R88, 0x40, R3 ;  /* 0x00000040580f7824 */ /* 0x000fc600078e0203 */
[----:B------:R-:W-:Y:S02]  /*f480*/  SHF.R.S32.HI R12, RZ, 0x1f, R13 ;  /* 0x0000001fff0c7819 */ /* 0x000fe4000001140d */
[----:B------:R-:W-:-:S04]  /*f490*/  SHF.R.S32.HI R27, RZ, 0x1f, R30 ;  /* 0x0000001fff1b7819 */ /* 0x000fc8000001141e */
[----:B------:R-:W-:-:S04]  /*f4a0*/  LEA.HI R27, R27, R30, RZ, 0x7 ;  /* 0x0000001e1b1b7211 */ /* 0x000fc800078f38ff */
[----:B------:R-:W-:-:S05]  /*f4b0*/  LOP3.LUT R27, R27, 0xffffff80, RZ, 0xc0, !PT ;  /* 0xffffff801b1b7812 */ /* 0x000fca00078ec0ff */
[----:B------:R-:W-:Y:S02]  /*f4c0*/  IMAD.IADD R27, R30, 0x1, -R27 ;  /* 0x000000011e1b7824 */ /* 0x000fe400078e0a1b */
[C---:B------:R-:W-:Y:S02]  /*f4d0*/  VIADD R95, R3.reuse, 0x40 ;  /* 0x00000040035f7836 */ /* 0x040fe40000000000 */
[C---:B------:R-:W-:Y:S02]  /*f4e0*/  VIADD R91, R3.reuse, 0x80 ;  /* 0x00000080035b7836 */ /* 0x040fe40000000000 */
[----:B------:R-:W-:Y:S01]  /*f4f0*/  VIADD R93, R3, 0xc0 ;  /* 0x000000c0035d7836 */ /* 0x000fe20000000000 */
[----:B------:R-:W-:Y:S02]  /*f500*/  BSSY B1, `(.L_x_1513) ;  /* 0x00000cc000017945 */ /* 0x000fe40003800000 */
[----:B------:R-:W-:Y:S02]  /*f510*/  SHF.R.S32.HI R92, RZ, 0x1f, R91 ;  /* 0x0000001fff5c7819 */ /* 0x000fe4000001145b */
[----:B------:R-:W-:-:S02]  /*f520*/  SHF.R.S32.HI R94, RZ, 0x1f, R93 ;  /* 0x0000001fff5e7819 */ /* 0x000fc4000001145d */
[----:B--2---:R-:W-:-:S05]  /*f530*/  SHF.R.S32.HI R84, RZ, 0x1f, R89 ;  /* 0x0000001fff547819 */ /* 0x004fca0000011459 */
[----:B------:R-:W-:-:S04]  /*f540*/  IMAD R6, R84, UR4, RZ ;  /* 0x0000000454067c24 */ /* 0x000fc8000f8e02ff */
[C---:B------:R-:W-:Y:S02]  /*f550*/  IMAD R9, R89.reuse, UR5, R6 ;  /* 0x0000000559097c24 */ /* 0x040fe4000f8e0206 */
[----:B------:R-:W-:Y:S01]  /*f560*/  IMAD.WIDE.U32 R6, R89, UR4, R80 ;  /* 0x0000000459067c25 */ /* 0x000fe2000f8e0050 */
[----:B------:R-:W-:-:S03]  /*f570*/  ULDC.64 UR4, c[0x0][0xc98] ;  /* 0x0003260000047ab9 */ /* 0x000fc60000000a00 */
[----:B------:R-:W-:Y:S02]  /*f580*/  IMAD.IADD R7, R7, 0x1, R9 ;  /* 0x0000000107077824 */ /* 0x000fe400078e0209 */
[----:B------:R-:W-:Y:S02]  /*f590*/  IMAD R10, R82, UR4, RZ ;  /* 0x00000004520a7c24 */ /* 0x000fe4000f8e02ff */
[----:B------:R-:W-:-:S04]  /*f5a0*/  IMAD.WIDE.U32 R8, R83, UR4, R6 ;  /* 0x0000000453087c25 */ /* 0x000fc8000f8e0006 */
[----:B------:R-:W-:Y:S01]  /*f5b0*/  IMAD.WIDE R6, R15, 0x2, R20 ;  /* 0x000000020f067825 */ /* 0x000fe200078e0214 */
[----:B------:R-:W-:-:S03]  /*f5c0*/  SHF.R.S32.HI R15, RZ, 0x1f, R11 ;  /* 0x0000001fff0f7819 */ /* 0x000fc6000001140b */
[----:B------:R-:W-:Y:S01]  /*f5d0*/  IMAD R14, R83, UR5, R10 ;  /* 0x00000005530e7c24 */ /* 0x000fe2000f8e020a */
[----:B------:R-:W-:Y:S01]  /*f5e0*/  IADD3 R10, P0, R11, R8, RZ ;  /* 0x000000080b0a7210 */ /* 0x000fe20007f1e0ff */
[----:B------:R-:W-:Y:S02]  /*f5f0*/  ULDC.64 UR4, c[0x0][0xc88] ;  /* 0x0003220000047ab9 */ /* 0x000fe40000000a00 */
[----:B------:R-:W-:Y:S01]  /*f600*/  IMAD R12, R12, UR4, RZ ;  /* 0x000000040c0c7c24 */ /* 0x000fe2000f8e02ff */
[----:B------:R-:W-:-:S03]  /*f610*/  IADD3.X R11, R15, R9, R14, P0, !PT ;  /* 0x000000090f0b7210 */ /* 0x000fc600007fe40e */
[C---:B------:R-:W-:Y:S02]  /*f620*/  IMAD R9, R13.reuse, UR5, R12 ;  /* 0x000000050d097c24 */ /* 0x040fe4000f8e020c */
[----:B------:R-:W-:Y:S01]  /*f630*/  IMAD.WIDE.U32 R10, R13, UR4, R10 ;  /* 0x000000040d0a7c25 */ /* 0x000fe2000f8e000a */
[----:B------:R-:W-:-:S03]  /*f640*/  ULDC.64 UR4, c[0x0][0xc50] ;  /* 0x0003140000047ab9 */ /* 0x000fc60000000a00 */
[----:B------:R-:W-:Y:S01]  /*f650*/  IMAD.IADD R9, R11, 0x1, R9 ;  /* 0x000000010b097824 */ /* 0x000fe200078e0209 */
[----:B------:R-:W-:Y:S02]  /*f660*/  LEA R14, P0, R10, UR4, 0x2 ;  /* 0x000000040a0e7c11 */ /* 0x000fe4000f8010ff */
[----:B------:R-:W-:Y:S02]  /*f670*/  IADD3 R21, P2, R6, 0x1000, RZ ;  /* 0x0000100006157810 */ /* 0x000fe40007f5e0ff */
[----:B------:R-:W-:Y:S02]  /*f680*/  LEA.HI.X R15, R10, UR5, R9, 0x2, P0 ;  /* 0x000000050a0f7c11 */ /* 0x000fe400080f1409 */
[C---:B------:R-:W-:Y:S01]  /*f690*/  IADD3 R13, P3, R6.reuse, 0x2000, RZ ;  /* 0x00002000060d7810 */ /* 0x040fe20007f7e0ff */
[----:B------:R-:W-:Y:S01]  /*f6a0*/  SHFL.IDX PT, R54, R14, RZ, 0x1c1f ;  /* 0x001c1fff0e367589 */ /* 0x000fe200000e0000 */
[C---:B------:R-:W-:Y:S01]  /*f6b0*/  IADD3 R29, P0, R6.reuse, 0x4000, RZ ;  /* 0x00004000061d7810 */ /* 0x040fe20007f1e0ff */
[----:B------:R-:W-:Y:S01]  /*f6c0*/  IMAD.X R9, RZ, RZ, R7, P2 ;  /* 0x000000ffff097224 */ /* 0x000fe200010e0607 */
[----:B------:R-:W-:Y:S01]  /*f6d0*/  IADD3 R41, P2, R6, 0x6000, RZ ;  /* 0x0000600006297810 */ /* 0x000fe20007f5e0ff */
[----:B------:R-:W-:Y:S01]  /*f6e0*/  IMAD R11, R90, 0x80, R26 ;  /* 0x000000805a0b7824 */ /* 0x000fe200078e021a */
[----:B------:R-:W-:Y:S01]  /*f6f0*/  LOP3.LUT R28, R29, 0x380, RZ, 0xc0, !PT ;  /* 0x000003801d1c7812 */ /* 0x000fe200078ec0ff */
[----:B------:R-:W-:Y:S01]  /*f700*/  IMAD R20, R5, R32, RZ ;  /* 0x0000002005147224 */ /* 0x000fe200078e02ff */
[----:B------:R-:W-:Y:S01]  /*f710*/  LOP3.LUT R40, R41, 0x380, RZ, 0xc0, !PT ;  /* 0x0000038029287812 */ /* 0x000fe200078ec0ff */
[----:B------:R-:W-:Y:S01]  /*f720*/  ULDC.64 UR4, c[0x0][0xba0] ;  /* 0x0002e80000047ab9 */ /* 0x000fe20000000a00 */
[----:B------:R-:W-:-:S02]  /*f730*/  SHF.R.U64 R28, R28, 0x3, RZ ;  /* 0x000000031c1c7819 */ /* 0x000fc400000012ff */
[----:B------:R-:W-:Y:S02]  /*f740*/  SHF.R.U64 R40, R40, 0x3, RZ ;  /* 0x0000000328287819 */ /* 0x000fe400000012ff */
[----:B------:R-:W-:Y:S01]  /*f750*/  LOP3.LUT R28, R28, R29, RZ, 0x3c, !PT ;  /* 0x0000001d1c1c7212 */ /* 0x000fe200078e3cff */
[--C-:B------:R-:W-:Y:S01]  /*f760*/  IMAD.X R29, RZ, RZ, R7.reuse, P0 ;  /* 0x000000ffff1d7224 */ /* 0x100fe200000e0607 */
[----:B------:R-:W-:Y:S02]  /*f770*/  IADD3 R53, P0, R6, 0x9000, RZ ;  /* 0x0000900006357810 */ /* 0x000fe40007f1e0ff */
[----:B------:R-:W-:Y:S01]  /*f780*/  LOP3.LUT R40, R40, R41, RZ, 0x3c, !PT ;  /* 0x0000002928287212 */ /* 0x000fe200078e3cff */
[----:B------:R-:W-:Y:S01]  /*f790*/  IMAD.X R41, RZ, RZ, R7, P2 ;  /* 0x000000ffff297224 */ /* 0x000fe200010e0607 */
[----:B------:R-:W-:Y:S02]  /*f7a0*/  LOP3.LUT R52, R53, 0x380, RZ, 0xc0, !PT ;  /* 0x0000038035347812 */ /* 0x000fe400078ec0ff */
[----:B------:R-:W-:Y:S01]  /*f7b0*/  IADD3 R61, P2, R6, 0xb000, RZ ;  /* 0x0000b000063d7810 */ /* 0x000fe20007f5e0ff */
[----:B------:R-:W2:Y:S01]  /*f7c0*/  SHFL.IDX PT, R55, R15, RZ, 0x1c1f ;  /* 0x001c1fff0f377589 */ /* 0x000ea200000e0000 */
[----:B------:R-:W-:-:S02]  /*f7d0*/  LOP3.LUT R12, R13, 0x380, RZ, 0xc0, !PT ;  /* 0x000003800d0c7812 */ /* 0x000fc400078ec0ff */
[----:B------:R-:W-:Y:S02]  /*f7e0*/  SHF.R.U64 R52, R52, 0x3, RZ ;  /* 0x0000000334347819 */ /* 0x000fe400000012ff */
[----:B------:R-:W-:Y:S02]  /*f7f0*/  LOP3.LUT R60, R61, 0x380, RZ, 0xc0, !PT ;  /* 0x000003803d3c7812 */ /* 0x000fe400078ec0ff */
[----:B------:R-:W-:Y:S02]  /*f800*/  SHF.R.U64 R12, R12, 0x3, RZ ;  /* 0x000000030c0c7819 */ /* 0x000fe400000012ff */
[----:B------:R-:W-:Y:S01]  /*f810*/  LOP3.LUT R52, R52, R53, RZ, 0x3c, !PT ;  /* 0x0000003534347212 */ /* 0x000fe200078e3cff */
[----:B------:R-:W-:Y:S01]  /*f820*/  IMAD.X R53, RZ, RZ, R7, P0 ;  /* 0x000000ffff357224 */ /* 0x000fe200000e0607 */
[----:B------:R-:W-:Y:S02]  /*f830*/  SHF.R.U64 R60, R60, 0x3, RZ ;  /* 0x000000033c3c7819 */ /* 0x000fe400000012ff */
[----:B------:R-:W-:-:S02]  /*f840*/  LOP3.LUT P0, RZ, R27, 0x3, RZ, 0xc0, !PT ;  /* 0x000000031bff7812 */ /* 0x000fc4000780c0ff */
[----:B------:R-:W-:Y:S01]  /*f850*/  LOP3.LUT R12, R12, R13, RZ, 0x3c, !PT ;  /* 0x0000000d0c0c7212 */ /* 0x000fe200078e3cff */
[--C-:B------:R-:W-:Y:S01]  /*f860*/  IMAD.X R13, RZ, RZ, R7.reuse, P3 ;  /* 0x000000ffff0d7224 */ /* 0x100fe200018e0607 */
[----:B------:R-:W-:Y:S01]  /*f870*/  LOP3.LUT R60, R60, R61, RZ, 0x3c, !PT ;  /* 0x0000003d3c3c7212 */ /* 0x000fe200078e3cff */
[----:B------:R-:W-:Y:S01]  /*f880*/  IMAD.X R61, RZ, RZ, R7, P2 ;  /* 0x000000ffff3d7224 */ /* 0x000fe200010e0607 */
[----:B------:R-:W-:Y:S02]  /*f890*/  LOP3.LUT R8, R21, 0x380, RZ, 0xc0, !PT ;  /* 0x0000038015087812 */ /* 0x000fe400078ec0ff */
[C---:B------:R-:W-:Y:S02]  /*f8a0*/  IADD3 R25, P5, R6.reuse, 0x3000, RZ ;  /* 0x0000300006197810 */ /* 0x040fe40007fbe0ff */
[C---:B------:R-:W-:Y:S02]  /*f8b0*/  IADD3 R37, P4, R6.reuse, 0x5000, RZ ;  /* 0x0000500006257810 */ /* 0x040fe40007f9e0ff */
[----:B------:R-:W-:-:S02]  /*f8c0*/  IADD3 R45, P3, R6, 0x7000, RZ ;  /* 0x00007000062d7810 */ /* 0x000fc40007f7e0ff */
[----:B------:R-:W-:Y:S02]  /*f8d0*/  ISETP.GE.OR P2, PT, R11, R20, P0 ;  /* 0x000000140b00720c */ /* 0x000fe40000746670 */
[----:B------:R-:W-:Y:S02]  /*f8e0*/  SHF.R.U64 R8, R8, 0x3, RZ ;  /* 0x0000000308087819 */ /* 0x000fe400000012ff */
[----:B------:R-:W-:Y:S02]  /*f8f0*/  LOP3.LUT R24, R25, 0x380, RZ, 0xc0, !PT ;  /* 0x0000038019187812 */ /* 0x000fe400078ec0ff */
[----:B------:R-:W-:Y:S02]  /*f900*/  LOP3.LUT R36, R37, 0x380, RZ, 0xc0, !PT ;  /* 0x0000038025247812 */ /* 0x000fe400078ec0ff */
[----:B------:R-:W-:Y:S02]  /*f910*/  LOP3.LUT R44, R45, 0x380, RZ, 0xc0, !PT ;  /* 0x000003802d2c7812 */ /* 0x000fe400078ec0ff */
[----:B------:R-:W-:Y:S01]  /*f920*/  LOP3.LUT R8, R8, R21, RZ, 0x3c, !PT ;  /* 0x0000001508087212 */ /* 0x000fe200078e3cff */
[----:B------:R-:W-:Y:S01]  /*f930*/  IMAD R21, R81, UR4, RZ ;  /* 0x0000000451157c24 */ /* 0x000fe2000f8e02ff */
[----:B------:R-:W-:-:S02]  /*f940*/  SHF.R.U64 R24, R24, 0x3, RZ ;  /* 0x0000000318187819 */ /* 0x000fc400000012ff */
[----:B------:R-:W-:Y:S02]  /*f950*/  SHF.R.U64 R36, R36, 0x3, RZ ;  /* 0x0000000324247819 */ /* 0x000fe400000012ff */
[----:B------:R-:W-:Y:S01]  /*f960*/  SHF.R.U64 R44, R44, 0x3, RZ ;  /* 0x000000032c2c7819 */ /* 0x000fe200000012ff */
[----:B------:R-:W-:Y:S01]  /*f970*/  IMAD R21, R80, UR5, R21 ;  /* 0x0000000550157c24 */ /* 0x000fe2000f8e0215 */
[----:B------:R-:W-:Y:S01]  /*f980*/  LOP3.LUT R24, R24, R25, RZ, 0x3c, !PT ;  /* 0x0000001918187212 */ /* 0x000fe200078e3cff */
[--C-:B------:R-:W-:Y:S01]  /*f990*/  IMAD.X R25, RZ, RZ, R7.reuse, P5 ;  /* 0x000000ffff197224 */ /* 0x100fe200028e0607 */
[----:B------:R-:W-:Y:S01]  /*f9a0*/  LOP3.LUT R36, R36, R37, RZ, 0x3c, !PT ;  /* 0x0000002524247212 */ /* 0x000fe200078e3cff */
[--C-:B------:R-:W-:Y:S01]  /*f9b0*/  IMAD.X R37, RZ, RZ, R7.reuse, P4 ;  /* 0x000000ffff257224 */ /* 0x100fe200020e0607 */
[----:B------:R-:W-:Y:S01]  /*f9c0*/  LOP3.LUT R44, R44, R45, RZ, 0x3c, !PT ;  /* 0x0000002d2c2c7212 */ /* 0x000fe200078e3cff */
[----:B------:R-:W-:Y:S01]  /*f9d0*/  IMAD.X R45, RZ, RZ, R7, P3 ;  /* 0x000000ffff2d7224 */ /* 0x000fe200018e0607 */
[C---:B------:R-:W-:Y:S01]  /*f9e0*/  IADD3 R49, P5, R6.reuse, 0x8000, RZ ;  /* 0x0000800006317810 */ /* 0x040fe20007fbe0ff */
[----:B--2---:R2:W-:Y:S01]  /*f9f0*/  @!P2 ST.E desc[UR60][R54.64], R0 ;  /* 0x000000003600a985 */ /* 0x0045e2000c10193c */
[----:B------:R-:W-:Y:S01]  /*fa00*/  IADD3 R57, P4, R6, 0xa000, RZ ;  /* 0x0000a00006397810 */ /* 0x000fe20007f9e0ff */
[----:B------:R-:W-:Y:S01]  /*fa10*/  IMAD.WIDE.U32 R80, R80, UR4, RZ ;  /* 0x0000000450507c25 */ /* 0x000fe2000f8e00ff */
[----:B------:R-:W-:Y:S01]  /*fa20*/  IADD3 R65, P3, R6, 0xc000, RZ ;  /* 0x0000c00006417810 */ /* 0x000fe20007f7e0ff */
[----:B------:R-:W-:Y:S01]  /*fa30*/  ULDC.64 UR4, c[0x0][0xbe8] ;  /* 0x0002fa0000047ab9 */ /* 0x000fe20000000a00 */
[----:B------:R-:W-:Y:S01]  /*fa40*/  LOP3.LUT R48, R49, 0x380, RZ, 0xc0, !PT ;  /* 0x0000038031307812 */ /* 0x000fe200078ec0ff */
[----:B------:R-:W-:Y:S01]  /*fa50*/  IMAD.IADD R81, R81, 0x1, R21 ;  /* 0x0000000151517824 */ /* 0x000fe200078e0215 */
[----:B------:R-:W-:Y:S01]  /*fa60*/  LOP3.LUT R56, R57, 0x380, RZ, 0xc0, !PT ;  /* 0x0000038039387812 */ /* 0x000fe200078ec0ff */
[----:B------:R-:W-:-:S02]  /*fa70*/  IMAD R84, R84, UR4, RZ ;  /* 0x0000000454547c24 */ /* 0x000fc4000f8e02ff */
[----:B--2---:R-:W-:Y:S01]  /*fa80*/  IMAD R0, R86, 0x20, R88 ;  /* 0x0000002056007824 */ /* 0x004fe200078e0258 */
[----:B------:R-:W-:-:S03]  /*fa90*/  LOP3.LUT R64, R65, 0x380, RZ, 0xc0, !PT ;  /* 0x0000038041407812 */ /* 0x000fc600078ec0ff */
[----:B------:R-:W-:Y:S01]  /*faa0*/  IMAD R86, R90, 0x80, R0 ;  /* 0x000000805a567824 */ /* 0x000fe200078e0200 */
[----:B------:R-:W-:Y:S01]  /*fab0*/  SHF.R.U64 R48, R48, 0x3, RZ ;  /* 0x0000000330307819 */ /* 0x000fe200000012ff */
[----:B------:R-:W-:Y:S01]  /*fac0*/  SHFL.IDX PT, R58, R14, 0x1, 0x1c1f ;  /* 0x003c1f000e3a7f89 */ /* 0x000fe200000e0000 */
[----:B------:R-:W-:Y:S01]  /*fad0*/  SHF.R.U64 R56, R56, 0x3, RZ ;  /* 0x0000000338387819 */ /* 0x000fe200000012ff */
[C---:B------:R-:W-:Y:S01]  /*fae0*/  IMAD R21, R89.reuse, UR5, R84 ;  /* 0x0000000559157c24 */ /* 0x040fe2000f8e0254 */
[----:B------:R-:W-:Y:S01]  /*faf0*/  SHF.R.U64 R64, R64, 0x3, RZ ;  /* 0x0000000340407819 */ /* 0x000fe200000012ff */
[----:B------:R-:W2:Y:S01]  /*fb00*/  SHFL.IDX PT, R59, R15, 0x1, 0x1c1f ;  /* 0x003c1f000f3b7f89 */ /* 0x000ea200000e0000 */
[----:B------:R-:W-:Y:S01]  /*fb10*/  IMAD.WIDE.U32 R80, R89, UR4, R80 ;  /* 0x0000000459507c25 */ /* 0x000fe2000f8e0050 */
[----:B------:R-:W-:Y:S01]  /*fb20*/  LOP3.LUT R48, R48, R49, RZ, 0x3c, !PT ;  /* 0x0000003130307212 */ /* 0x000fe200078e3cff */
[----:B------:R-:W-:Y:S02]  /*fb30*/  ULDC.64 UR4, c[0x0][0xbf0] ;  /* 0x0002fc0000047ab9 */ /* 0x000fe40000000a00 */
[----:B0-----:R-:W-:Y:S01]  /*fb40*/  @P1 IMAD.HI.U32 R0, R86, R85, RZ ;  /* 0x0000005556001227 */ /* 0x001fe200078e00ff */
[----:B------:R-:W-:-:S02]  /*fb50*/  LOP3.LUT R56, R56, R57, RZ, 0x3c, !PT ;  /* 0x0000003938387212 */ /* 0x000fc400078e3cff */
[----:B------:R-:W-:Y:S01]  /*fb60*/  LOP3.LUT R64, R64, R65, RZ, 0x3c, !PT ;  /* 0x0000004140407212 */ /* 0x000fe200078e3cff */
[----:B------:R-:W-:Y:S02]  /*fb70*/  IMAD.IADD R81, R81, 0x1, R21 ;  /* 0x0000000151517824 */ /* 0x000fe400078e0215 */
[--C-:B------:R-:W-:Y:S01]  /*fb80*/  IMAD.X R49, RZ, RZ, R7.reuse, P5 ;  /* 0x000000ffff317224 */ /* 0x100fe200028e0607 */
[C---:B------:R-:W-:Y:S01]  /*fb90*/  IADD3 R69, P5, R6.reuse, 0xd000, RZ ;  /* 0x0000d00006457810 */ /* 0x040fe20007fbe0ff */
[--C-:B------:R-:W-:Y:S01]  /*fba0*/  IMAD.X R57, RZ, RZ, R7.reuse, P4 ;  /* 0x000000ffff397224 */ /* 0x100fe200020e0607 */
[C---:B------:R-:W-:Y:S01]  /*fbb0*/  IADD3 R73, P4, R6.reuse, 0xe000, RZ ;  /* 0x0000e00006497810 */ /* 0x040fe20007f9e0ff */
[----:B------:R-:W-:Y:S02]  /*fbc0*/  VIADD R5, R11, 0x8 ;  /* 0x000000080b057836 */ /* 0x000fe40000000000 */
[----:B------:R-:W-:Y:S01]  /*fbd0*/  IMAD.MOV.U32 R21, RZ, RZ, R86 ;  /* 0x000000ffff157224 */ /* 0x000fe200078e0056 */
[----:B----4-:R-:W-:Y:S01]  /*fbe0*/  @P1 SHF.R.U32.HI R21, RZ, R87, R0 ;  /* 0x00000057ff151219 */ /* 0x010fe20000011600 */
[----:B------:R-:W-:Y:S01]  /*fbf0*/  IMAD.X R65, RZ, RZ, R7, P3 ;  /* 0x000000ffff417224 */ /* 0x000fe200018e0607 */
[----:B------:R-:W-:Y:S01]  /*fc00*/  IADD3 R10, P3, R6, 0xf000, RZ ;  /* 0x0000f000060a7810 */ /* 0x000fe20007f7e0ff */
[----:B------:R-:W-:Y:S01]  /*fc10*/  IMAD R82, R82, UR4, RZ ;  /* 0x0000000452527c24 */ /* 0x000fe2000f8e02ff */
[----:B------:R-:W-:Y:S01]  /*fc20*/  LOP3.LUT R68, R69, 0x380, RZ, 0xc0, !PT ;  /* 0x0000038045447812 */ /* 0x000fe200078ec0ff */
[----:B------:R-:W-:Y:S01]  /*fc30*/  IMAD.WIDE.U32 R80, R83, UR4, R80 ;  /* 0x0000000453507c25 */ /* 0x000fe2000f8e0050 */
[----:B------:R-:W-:-:S02]  /*fc40*/  LOP3.LUT R72, R73, 0x380, RZ, 0xc0, !PT ;  /* 0x0000038049487812 */ /* 0x000fc400078ec0ff */
[----:B------:R-:W-:Y:S01]  /*fc50*/  ISETP.GE.OR P0, PT, R5, R20, P0 ;  /* 0x000000140500720c */ /* 0x000fe20000706670 */
[----:B------:R-:W-:Y:S01]  /*fc60*/  IMAD R85, R83, UR5, R82 ;  /* 0x0000000553557c24 */ /* 0x000fe2000f8e0252 */
[--C-:B------:R-:W-:Y:S01]  /*fc70*/  SHF.R.S32.HI R0, RZ, 0x1f, R21.reuse ;  /* 0x0000001fff007819 */ /* 0x100fe20000011415 */
[----:B------:R-:W-:Y:S01]  /*fc80*/  IMAD.MOV R83, RZ, RZ, -R21 ;  /* 0x000000ffff537224 */ /* 0x000fe200078e0a15 */
[----:B------:R-:W-:Y:S01]  /*fc90*/  LOP3.LUT R11, R6, 0x380, RZ, 0xc0, !PT ;  /* 0x00000380060b7812 */ /* 0x000fe200078ec0ff */
[----:B------:R-:W-:Y:S01]  /*fca0*/  ULDC.64 UR4, c[0x0][0xbe0] ;  /* 0x0002f80000047ab9 */ /* 0x000fe20000000a00 */
[----:B------:R-:W-:Y:S01]  /*fcb0*/  LOP3.LUT R5, R10, 0x380, RZ, 0xc0, !PT ;  /* 0x000003800a057812 */ /* 0x000fe200078ec0ff */
[----:B------:R-:W-:Y:S01]  /*fcc0*/  IMAD R0, R0, UR4, RZ ;  /* 0x0000000400007c24 */ /* 0x000fe2000f8e02ff */
[----:B------:R-:W-:Y:S01]  /*fcd0*/  SHF.R.U64 R68, R68, 0x3, RZ ;  /* 0x0000000344447819 */ /* 0x000fe200000012ff */
[----:B------:R-:W-:Y:S01]  /*fce0*/  IMAD R83, R32, R83, R86 ;  /* 0x0000005320537224 */ /* 0x000fe200078e0256 */
[----:B------:R-:W-:-:S02]  /*fcf0*/  SHF.R.U64 R72, R72, 0x3, RZ ;  /* 0x0000000348487819 */ /* 0x000fc400000012ff */
[----:B------:R-:W-:Y:S02]  /*fd00*/  SHF.R.U64 R11, R11, 0x3, RZ ;  /* 0x000000030b0b7819 */ /* 0x000fe400000012ff */
[----:B------:R-:W-:Y:S01]  /*fd10*/  SHF.R.U64 R5, R5, 0x3, RZ ;  /* 0x0000000305057819 */ /* 0x000fe200000012ff */
[----:B------:R-:W-:Y:S01]  /*fd20*/  IMAD.IADD R81, R81, 0x1, R85 ;  /* 0x0000000151517824 */ /* 0x000fe200078e0255 */
[----:B------:R-:W-:Y:S01]  /*fd30*/  LOP3.LUT R68, R68, R69, RZ, 0x3c, !PT ;  /* 0x0000004544447212 */ /* 0x000fe200078e3cff */
[--C-:B------:R-:W-:Y:S01]  /*fd40*/  IMAD.X R69, RZ, RZ, R7.reuse, P5 ;  /* 0x000000ffff457224 */ /* 0x100fe200028e0607 */
[----:B------:R-:W-:Y:S01]  /*fd50*/  LOP3.LUT R72, R72, R73, RZ, 0x3c, !PT ;  /* 0x0000004948487212 */ /* 0x000fe200078e3cff */
[--C-:B------:R-:W-:Y:S01]  /*fd60*/  IMAD.X R73, RZ, RZ, R7.reuse, P4 ;  /* 0x000000ffff497224 */ /* 0x100fe200020e0607 */
[----:B------:R-:W-:Y:S01]  /*fd70*/  LOP3.LUT R6, R11, R6, RZ, 0x3c, !PT ;  /* 0x000000060b067212 */ /* 0x000fe200078e3cff */
[----:B------:R-:W-:Y:S01]  /*fd80*/  IMAD.X R77, RZ, RZ, R7, P3 ;  /* 0x000000ffff4d7224 */ /* 0x000fe200018e0607 */
[----:B------:R-:W-:Y:S01]  /*fd90*/  LOP3.LUT R76, R5, R10, RZ, 0x3c, !PT ;  /* 0x0000000a054c7212 */ /* 0x000fe200078e3cff */
[C---:B------:R-:W-:Y:S01]  /*fda0*/  IMAD R85, R21.reuse, UR5, R0 ;  /* 0x0000000515557c24 */ /* 0x040fe2000f8e0200 */
[----:B------:R-:W-:Y:S01]  /*fdb0*/  SHF.R.S32.HI R0, RZ, 0x1f, R83 ;  /* 0x0000001fff007819 */ /* 0x000fe20000011453 */
[----:B------:R-:W-:Y:S01]  /*fdc0*/  IMAD.WIDE.U32 R80, R21, UR4, R80 ;  /* 0x0000000415507c25 */ /* 0x000fe2000f8e0050 */
[----:B------:R-:W-:Y:S01]  /*fdd0*/  ULDC.64 UR4, c[0x0][0xbd8] ;  /* 0x0002f60000047ab9 */ /* 0x000fe20000000a00 */
[----:B--2---:R0:W-:Y:S02]  /*fde0*/  @!P0 ST.E desc[UR60][R58.64], R4 ;  /* 0x000000043a008985 */ /* 0x0041e4000c10193c */
[----:B------:R-:W-:-:S02]  /*fdf0*/  IMAD.IADD R81, R81, 0x1, R85 ;  /* 0x0000000151517824 */ /* 0x000fc400078e0255 */
[----:B------:R-:W5:Y:S01]  /*fe00*/  LD.E.128 R8, desc[UR60][R8.64] ;  /* 0x0000003c08087980 */ /* 0x000f62000c101d00 */
[----:B------:R-:W-:-:S03]  /*fe10*/  IMAD R0, R0, UR4, RZ ;  /* 0x0000000400007c24 */ /* 0x000fc6000f8e02ff */
[----:B------:R-:W5:Y:S01]  /*fe20*/  LD.E.128 R12, desc[UR60][R12.64] ;  /* 0x0000003c0c0c7980 */ /* 0x000f62000c101d00 */
[----:B------:R-:W-:-:S03]  /*fe30*/  IMAD R89, R90, 0x80, R88 ;  /* 0x000000805a597824 */ /* 0x000fc600078e0258 */
[----:B0-----:R-:W5:Y:S04]  /*fe40*/  LD.E.128 R4, desc[UR60][R6.64] ;  /* 0x0000003c06047980 */ /* 0x001f68000c101d00 */
[----:B------:R-:W5:Y:S04]  /*fe50*/  LD.E.128 R24, desc[UR60][R24.64] ;  /* 0x0000003c18187980 */ /* 0x000f68000c101d00 */
        /* <DEDUP_REMOVED lines=11> */
[----:B------:R-:W5:Y:S01]  /*ff10*/  LD.E.128 R76, desc[UR60][R76.64] ;  /* 0x0000003c4c4c7980 */ /* 0x000f62000c101d00 */
[C---:B------:R-:W-:Y:S01]  /*ff20*/  IMAD R85, R83.reuse, UR5, R0 ;  /* 0x0000000553557c24 */ /* 0x040fe2000f8e0200 */
        /* <DEDUP_REMOVED lines=8> */
[----:B------:R-:W-:Y:S01]  /*ffb0*/  VIADD R21, R89, 0x20 ;  /* 0x0000002059157836 */ /* 0x000fe20000000000 */
[----:B------:R-:W-:Y:S01]  /*ffc0*/  LEA R32, P2, R80, UR4, 0x1 ;  /* 0x0000000450207c11 */ /* 0x000fe2000f8408ff */
[----:B------:R-:W-:-:S03]  /*ffd0*/  IMAD.IADD R81, R81, 0x1, R85 ;  /* 0x0000000151517824 */ /* 0x000fc600078e0255 */
[-C--:B------:R-:W-:Y:S02]  /*ffe0*/  ISETP.GE.AND P1, PT, R21, R20.reuse, PT ;  /* 0x000000141500720c */ /* 0x080fe40003f26270 */
[----:B------:R-:W-:Y:S01]  /*fff0*/  LEA.HI.X R21, R80, UR5, R81, 0x1, P2 ;  /* 0x0000000550157c11 */ /* 0x000fe200090f0c51 */
[----:B------:R-:W-:Y:S01]  /*10000*/  VIADD R0, R19, 0x32420 ;  /* 0x0003242013007836 */ /* 0x000fe20000000000 */
[----:B------:R-:W-:-:S04]  /*10010*/  ISETP.GE.AND P2, PT, R89, R20, PT ;  /* 0x000000145900720c */ /* 0x000fc80003f46270 */
[----:B------:R-:W-:Y:S01]  /*10020*/  PRMT R0, RZ, 0x654, R0 ;  /* 0x00000654ff007816 */ /* 0x000fe20000000000 */
[----:B------:R-:W-:Y:S01]  /*10030*/  VIADD R83, R89, 0x40 ;  /* 0x0000004059537836 */ /* 0x000fe20000000000 */
[----:B0-----:R0:W2:Y:S02]  /*10040*/  SHFL.IDX PT, R86, R32, RZ, 0x181f ;  /* 0x00181fff20567589 */ /* 0x0010a400000e0000 */
[----:B------:R3:W-:Y:S02]  /*10050*/  SYNCS.ARRIVE.TRANS64.RED.A1T0 RZ, [R0+URZ], RZ ;  /* 0x000000ff00ff79a7 */ /* 0x0007e4000810043f */
[----:B------:R-:W-:Y:S02]  /*10060*/  ISETP.GE.AND P0, PT, R83, R20, PT ;  /* 0x000000145300720c */ /* 0x000fe40003f06270 */
[----:B------:R-:W-:Y:S02]  /*10070*/  SHF.R.S32.HI R88, RZ, 0x1f, R3 ;  /* 0x0000001fff587819 */ /* 0x000fe40000011403 */
[----:B------:R-:W-:Y:S01]  /*10080*/  SHF.R.S32.HI R90, RZ, 0x1f, R95 ;  /* 0x0000001fff5a7819 */ /* 0x000fe2000001145f */
[----:B---3--:R0:W3:Y:S01]  /*10090*/  SHFL.IDX PT, R0, R21, RZ, 0x181f ;  /* 0x00181fff15007589 */ /* 0x0080e200000e0000 */
[----:B------:R-:W-:Y:S07]  /*100a0*/  @P2 BRA `(.L_x_1514) ;  /* 0x0000000000442947 */ /* 0x000fee0003800000 */
[----:B------:R-:W-:Y:S02]  /*100b0*/  ULDC UR4, c[0x0][0xbc8] ;  /* 0x0002f20000047ab9 */ /* 0x000fe40000000800 */
[----:B------:R-:W-:Y:S02]  /*100c0*/  ISETP.GE.AND P2, PT, R3, UR4, PT ;  /* 0x0000000403007c0c */ /* 0x000fe4000bf46270 */
[----:B------:R-:W-:Y:S02]  /*100d0*/  ISETP.GE.AND P3, PT, R95, UR4, PT ;  /* 0x000000045f007c0c */ /* 0x000fe4000bf66270 */
[----:B------:R-:W-:-:S09]  /*100e0*/  ISETP.GE.AND P4, PT, R91, UR4, PT ;  /* 0x000000045b007c0c */ /* 0x000fd2000bf86270 */
[----:B--2---:R-:W-:-:S04]  /*100f0*/  @!P2 LEA R80, P5, R3, R86, 0x1 ;  /* 0x000000560350a211 */ /* 0x004fc800078a08ff */
[----:B---3--:R-:W-:Y:S02]  /*10100*/  @!P2 LEA.HI.X R81, R3, R0, R88, 0x1, P5 ;  /* 0x000000000351a211 */ /* 0x008fe400028f0c58 */
        /* <DEDUP_REMOVED lines=11> */
.L_x_1514:
[----:B------:R-:W-:Y:S05]  /*101c0*/  BSYNC B1 ;  /* 0x0000000000017941 */ /* 0x000fea0003800000 */
.L_x_1513:
[----:B---3--:R3:W0:Y:S01]  /*101d0*/  SHFL.IDX PT, R0, R21, 0x1, 0x181f ;  /* 0x00381f0015007f89 */ /* 0x00862200000e0000 */
[----:B------:R-:W-:Y:S03]  /*101e0*/  BSSY B1, `(.L_x_1515) ;  /* 0x0000014000017945 */ /* 0x000fe60003800000 */
[----:B----45:R3:W4:Y:S01]  /*101f0*/  SHFL.IDX PT, R30, R32, 0x1, 0x181f ;  /* 0x00381f00201e7f89 */ /* 0x03072200000e0000 */
[----:B------:R-:W-:Y:S05]  /*10200*/  @P1 BRA `(.L_x_1516) ;  /* 0x0000000000441947 */ /* 0x000fea0003800000 */
[----:B------:R-:W-:Y:S02]  /*10210*/  ULDC UR4, c[0x0][0xbc8] ;  /* 0x0002f20000047ab9 */ /* 0x000fe40000000800 */
[----:B------:R-:W-:Y:S02]  /*10220*/  ISETP.GE.AND P4, PT, R3, UR4, PT ;  /* 0x0000000403007c0c */ /* 0x000fe4000bf86270 */
[----:B------:R-:W-:Y:S02]  /*10230*/  ISETP.GE.AND P3, PT, R95, UR4, PT ;  /* 0x000000045f007c0c */ /* 0x000fe4000bf66270 */
[----:B------:R-:W-:Y:S02]  /*10240*/  ISETP.GE.AND P2, PT, R91, UR4, PT ;  /* 0x000000045b007c0c */ /* 0x000fe4000bf46270 */
[----:B------:R-:W-:-:S07]  /*10250*/  ISETP.GE.AND P1, PT, R93, UR4, PT ;  /* 0x000000045d007c0c */ /* 0x000fce000bf26270 */
[----:B----4-:R-:W-:-:S04]  /*10260*/  @!P4 LEA R4, P5, R3, R30, 0x1 ;  /* 0x0000001e0304c211 */ /* 0x010fc800078a08ff */
[----:B0-----:R-:W-:Y:S02]  /*10270*/  @!P4 LEA.HI.X R5, R3, R0, R88, 0x1, P5 ;  /* 0x000000000305c211 */ /* 0x001fe400028f0c58 */
        /* <DEDUP_REMOVED lines=10> */
.L_x_1516:
[----:B------:R-:W-:Y:S05]  /*10320*/  BSYNC B1 ;  /* 0x0000000000017941 */ /* 0x000fea0003800000 */
.L_x_1515:
        /* <DEDUP_REMOVED lines=21> */
.L_x_1518:
[----:B------:R-:W-:Y:S05]  /*10480*/  BSYNC B1 ;  /* 0x0000000000017941 */ /* 0x000fea0003800000 */
.L_x_1517:
[----:B0-----:R-:W-:Y:S01]  /*10490*/  VIADD R5, R89, 0x60 ;  /* 0x0000006059057836 */ /* 0x001fe20000000000 */
[----:B------:R0:W0:Y:S04]  /*104a0*/  SHFL.IDX PT, R0, R21, 0x3, 0x181f ;  /* 0x00781f0015007f89 */ /* 0x00002800000e0000 */
[----:B------:R-:W-:Y:S01]  /*104b0*/  ISETP.GE.AND P0, PT, R5, R20, PT ;  /* 0x000000140500720c */ /* 0x000fe20003f06270 */
[----:B---3--:R-:W3:-:S12]  /*104c0*/  SHFL.IDX PT, R32, R32, 0x3, 0x181f ;  /* 0x00781f0020207f89 */ /* 0x008ed800000e0000 */
[----:B------:R-:W-:Y:S05]  /*104d0*/  @P0 BRA `(.L_x_1519) ;  /* 0x0000000c00f40947 */ /* 0x000fea0003800000 */
[----:B------:R-:W-:Y:S02]  /*104e0*/  ULDC UR4, c[0x0][0xbc8] ;  /* 0x0002f20000047ab9 */ /* 0x000fe40000000800 */
[----:B------:R-:W-:Y:S02]  /*104f0*/  ISETP.GE.AND P3, PT, R3, UR4, PT ;  /* 0x0000000403007c0c */ /* 0x000fe4000bf66270 */
[----:B------:R-:W-:Y:S02]  /*10500*/  ISETP.GE.AND P4, PT, R95, UR4, PT ;  /* 0x000000045f007c0c */ /* 0x000fe4000bf86270 */
[----:B------:R-:W-:-:S09]  /*10510*/  ISETP.GE.AND P5, PT, R91, UR4, PT ;  /* 0x000000045b007c0c */ /* 0x000fd2000bfa6270 */
[-C--:B---3--:R-:W-:Y:S02]  /*10520*/  @!P3 LEA R4, P0, R3, R32.reuse, 0x1 ;  /* 0x000000200304b211 */ /* 0x088fe400078008ff */
[-C--:B------:R-:W-:Y:S02]  /*10530*/  @!P4 LEA R6, P1, R95, R32.reuse, 0x1 ;  /* 0x000000205f06c211 */ /* 0x080fe400078208ff */
[----:B------:R-:W-:Y:S02]  /*10540*/  @!P5 LEA R8, P2, R91, R32, 0x1 ;  /* 0x000000205b08d211 */ /* 0x000fe400078408ff */
[-C--:B0-----:R-:W-:Y:S02]  /*10550*/  @!P3 LEA.HI.X R5, R3, R0.reuse, R88, 0x1, P0 ;  /* 0x000000000305b211 */ /* 0x081fe400000f0c58 */
        /* <DEDUP_REMOVED lines=11> */
.L_x_1511:
[----:B------:R-:W2:Y:S01]  /*10610*/  LDL R11, [R1+0x5c] ;  /* 0x00005c00010b7983 */ /* 0x000ea20000100800 */
[----:B------:R-:W-:Y:S01]  /*10620*/  ULDC.64 UR4, c[0x0][0xd00] ;  /* 0x0003400000047ab9 */ /* 0x000fe20000000a00 */
[----:B------:R-:W-:Y:S01]  /*10630*/  IMAD.MOV.U32 R0, RZ, RZ, RZ ;  /* 0x000000ffff007224 */ /* 0x000fe200078e00ff */
[----:B------:R-:W-:Y:S01]  /*10640*/  ISETP.NE.U32.AND P0, PT, RZ, UR4, PT ;  /* 0x00000004ff007c0c */ /* 0x000fe2000bf05070 */
[----:B------:R-:W3:Y:S03]  /*10650*/  LDC R21, c[0x0][0xce8] ;  /* 0x00033a00ff157b82 */ /* 0x000ee60000000800 */
[----:B------:R-:W-:Y:S02]  /*10660*/  ISETP.NE.AND.EX P0, PT, RZ, UR5, PT, P0 ;  /* 0x00000005ff007c0c */ /* 0x000fe4000bf05300 */
[----:B--2---:R-:W-:Y:S02]  /*10670*/  SHF.L.U32 R6, R11, 0x2, RZ ;  /* 0x000000020b067819 */ /* 0x004fe400000006ff */
[----:B------:R-:W-:-:S02]  /*10680*/  SHF.R.S32.HI R12, RZ, 0x1f, R11 ;  /* 0x0000001fff0c7819 */ /* 0x000fc4000001140b */
[----:B------:R-:W-:Y:S02]  /*10690*/  IADD3 R4, P1, R6, UR4, RZ ;  /* 0x0000000406047c10 */ /* 0x000fe4000ff3e0ff */
[----:B------:R-:W-:-:S04]  /*106a0*/  SHF.L.U64.HI R3, R11, 0x2, R12 ;  /* 0x000000020b037819 */ /* 0x000fc8000001020c */
[----:B------:R-:W-:Y:S01]  /*106b0*/  IADD3.X R5, R3, UR5, RZ, P1, !PT ;  /* 0x0000000503057c10 */ /* 0x000fe20008ffe4ff */
[----:B------:R-:W-:Y:S02]  /*106c0*/  ULDC.64 UR4, c[0x0][0xd08] ;  /* 0x0003420000047ab9 */ /* 0x000fe40000000a00 */
[----:B------:R-:W-:Y:S02]  /*106d0*/  ISETP.NE.U32.AND P1, PT, RZ, UR4, PT ;  /* 0x00000004ff007c0c */ /* 0x000fe4000bf25070 */
[----:B------:R2:W5:Y:S02]  /*106e0*/  @P0 LDG.E R0, desc[UR60][R4.64] ;  /* 0x0000003c04000981 */ /* 0x000564000c1e1900 */
[----:B------:R-:W-:Y:S01]  /*106f0*/  ISETP.NE.AND.EX P1, PT, RZ, UR5, PT, P1 ;  /* 0x00000005ff007c0c */ /* 0x000fe2000bf25310 */
[----:B------:R-:W4:-:S12]  /*10700*/  S2R R9, SR_TID.X ;  /* 0x0000000000097919 */ /* 0x000f180000002100 */
[----:B------:R-:W-:Y:S01]  /*10710*/  @P1 IADD3 R6, P2, R6, UR4, RZ ;  /* 0x0000000406061c10 */ /* 0x000fe2000ff5e0ff */
[----:B------:R-:W-:Y:S02]  /*10720*/  ULDC UR4, c[0x0][0xb88] ;  /* 0x0002e20000047ab9 */ /* 0x000fe40000000800 */
[----:B------:R-:W-:Y:S01]  /*10730*/  IMAD.U32 R8, RZ, RZ, UR4 ;  /* 0x00000004ff087e24 */ /* 0x000fe2000f8e00ff */
[----:B------:R-:W-:-:S05]  /*10740*/  @P1 IADD3.X R7, R3, UR5, RZ, P2, !PT ;  /* 0x0000000503071c10 */ /* 0x000fca00097fe4ff */
[----:B------:R2:W5:Y:S01]  /*10750*/  @P1 LDG.E R8, desc[UR60][R6.64] ;  /* 0x0000003c06081981 */ /* 0x000562000c1e1900 */
[----:B---3--:R-:W-:Y:S01]  /*10760*/  ISETP.NE.AND P2, PT, R21, 0x1, PT ;  /* 0x000000011500780c */ /* 0x008fe20003f45270 */
[----:B----4-:R-:W-:-:S12]  /*10770*/  VIADD R24, R9, 0xffffff80 ;  /* 0xffffff8009187836 */ /* 0x010fd80000000000 */
[----:B------:R-:W3:Y:S01]  /*10780*/  @P2 LDC R25, c[0x0][0xcec] ;  /* 0x00033b00ff192b82 */ /* 0x000ee20000000800 */
[----:B------:R-:W-:Y:S01]  /*10790*/  ISETP.GE.AND P3, PT, R24, 0x80, PT ;  /* 0x000000801800780c */ /* 0x000fe20003f66270 */
[----:B--2---:R-:W-:-:S12]  /*107a0*/  @P1 BRA `(.L_x_1520) ;  /* 0x0000000000101947 */ /* 0x004fd80003800000 */
[----:B------:R-:W-:Y:S05]  /*107b0*/  @!P0 BRA `(.L_x_1520) ;  /* 0x00000000000c8947 */ /* 0x000fea0003800000 */
[----:B------:R-:W2:Y:S04]  /*107c0*/  LDG.E R3, desc[UR60][R4.64] ;  /* 0x0000003c04037981 */ /* 0x000ea8000c1e1900 */
[----:B-----5:R-:W2:Y:S02]  /*107d0*/  LDG.E R8, desc[UR60][R4.64+0x4] ;  /* 0x0000043c04087981 */ /* 0x020ea4000c1e1900 */
[----:B--2---:R-:W-:-:S07]  /*107e0*/  IMAD.IADD R8, R8, 0x1, -R3 ;  /* 0x0000000108087824 */ /* 0x004fce00078e0a03 */
.L_x_1520:
[----:B------:R-:W2:Y:S04]  /*107f0*/  LDL R20, [R1+0x64] ;  /* 0x0000640001147983 */ /* 0x000ea80000100800 */
[----:B------:R4:W5:Y:S01]  /*10800*/  LDL R26, [R1+0x6c] ;  /* 0x00006c00011a7983 */ /* 0x0009620000100800 */
[----:B------:R-:W-:Y:S01]  /*10810*/  BSSY B1, `(.L_x_1521) ;  /* 0x000002d000017945 */ /* 0x000fe20003800000 */
[----:B------:R-:W-:Y:S02]  /*10820*/  SEL R13, R11, RZ, !P0 ;  /* 0x000000ff0b0d7207 */ /* 0x000fe40004000000 */
[----:B------:R-:W-:Y:S02]  /*10830*/  SEL R12, R12, RZ, !P0 ;  /* 0x000000ff0c0c7207 */ /* 0x000fe40004000000 */
[----:B-----5:R-:W-:-:S02]  /*10840*/  SHF.R.S32.HI R11, RZ, 0x1f, R0 ;  /* 0x0000001fff0b7819 */ /* 0x020fc40000011400 */
[----:B--2---:R-:W-:Y:S01]  /*10850*/  SHF.R.S32.HI R10, RZ, 0x1f, R20 ;  /* 0x0000001fff0a7819 */ /* 0x004fe20000011414 */
[----:B----4-:R-:W-:Y:S06]  /*10860*/  @P3 BRA `(.L_x_1522) ;  /* 0x00000000009c3947 */ /* 0x010fec0003800000 */
[----:B------:R-:W2:Y:S01]  /*10870*/  LDC R14, c[0x0][0xce8] ;  /* 0x00033a00ff0e7b82 */ /* 0x000ea20000000800 */
[----:B------:R-:W-:-:S04]  /*10880*/  IMAD R3, R26, 0x80, R9 ;  /* 0x000000801a037824 */ /* 0x000fc800078e0209 */
[----:B------:R-:W-:Y:S02]  /*10890*/  VIADD R9, R3, 0xffffff80 ;  /* 0xffffff8003097836 */ /* 0x000fe40000000000 */
[----:B--2---:R-:W-:-:S05]  /*108a0*/  IMAD R4, R8, R14, RZ ;  /* 0x0000000e08047224 */ /* 0x004fca00078e02ff */
        /* <DEDUP_REMOVED lines=9> */
[----:B------:R-:W2:Y:S01]  /*10940*/  @P0 LDC R6, c[0x0][0xcec] ;  /* 0x00033b00ff060b82 */ /* 0x000ea20000000800 */
[----:B------:R-:W-:Y:S01]  /*10950*/  IMAD R7, R20, UR5, R7 ;  /* 0x0000000514077c24 */ /* 0x000fe2000f8e0207 */
[----:B------:R-:W-:-:S03]  /*10960*/  ULDC.64 UR4, c[0x0][0xc98] ;  /* 0x0003260000047ab9 */ /* 0x000fc60000000a00 */
[----:B------:R-:W-:-:S03]  /*10970*/  IMAD.IADD R5, R5, 0x1, R7 ;  /* 0x0000000105057824 */ /* 0x000fc600078e0207 */
[----:B------:R-:W4:Y:S01]  /*10980*/  @P0 LDC R15, c[0x0][0xcf0] ;  /* 0x00033c00ff0f0b82 */ /* 0x000f220000000800 */
[----:B------:R-:W-:-:S04]  /*10990*/  IMAD.WIDE.U32 R4, R13, UR4, R4 ;  /* 0x000000040d047c25 */ /* 0x000fc8000f8e0004 */
[----:B--2---:R-:W-:-:S05]  /*109a0*/  @P0 IMAD.HI.U32 R6, R9, R6, RZ ;  /* 0x0000000609060227 */ /* 0x004fca00078e00ff */
[----:B----4-:R-:W-:Y:S01]  /*109b0*/  @P0 SHF.R.U32.HI R3, RZ, R15, R6 ;  /* 0x0000000fff030219 */ /* 0x010fe20000011606 */
        /* <DEDUP_REMOVED lines=18> */
.L_x_1522:
[----:B------:R-:W-:Y:S05]  /*10ae0*/  BSYNC B1 ;  /* 0x0000000000017941 */ /* 0x000fea0003800000 */
.L_x_1521:
[--C-:B------:R-:W-:Y:S01]  /*10af0*/  SHF.R.S32.HI R14, RZ, 0x1f, R24.reuse ;  /* 0x0000001fff0e7819 */ /* 0x100fe20000011418 */
[----:B------:R-:W4:Y:S01]  /*10b00*/  @P2 LDC R9, c[0x0][0xcf0] ;  /* 0x00033c00ff092b82 */ /* 0x000f220000000800 */
[----:B------:R-:W-:Y:S01]  /*10b10*/  SHF.R.S32.HI R28, RZ, 0x1f, R24 ;  /* 0x0000001fff1c7819 */ /* 0x000fe20000011418 */
[----:B------:R-:W-:Y:S01]  /*10b20*/  ULDC.64 UR4, c[0x0][0xba0] ;  /* 0x0002e80000047ab9 */ /* 0x000fe20000000a00 */
[-C--:B------:R-:W-:Y:S01]  /*10b30*/  LEA.HI R14, R14, R24.reuse, RZ, 0x3 ;  /* 0x000000180e0e7211 */ /* 0x080fe200078f18ff */
[----:B--2---:R-:W-:Y:S01]  /*10b40*/  IMAD R3, R11, UR4, RZ ;  /* 0x000000040b037c24 */ /* 0x004fe2000f8e02ff */
[----:B------:R-:W-:Y:S01]  /*10b50*/  LEA.HI R28, R28, R24, RZ, 0x3 ;  /* 0x000000181c1c7211 */ /* 0x000fe200078f18ff */
[----:B------:R-:W-:Y:S01]  /*10b60*/  IMAD.WIDE.U32 R4, R0, UR4, RZ ;  /* 0x0000000400047c25 */ /* 0x000fe2000f8e00ff */
[----:B------:R-:W-:Y:S02]  /*10b70*/  LOP3.LUT R14, R14, 0xfffffff8, RZ, 0xc0, !PT ;  /* 0xfffffff80e0e7812 */ /* 0x000fe400078ec0ff */
[----:B------:R-:W-:Y:S01]  /*10b80*/  SHF.R.S32.HI R28, RZ, 0x3, R28 ;  /* 0x00000003ff1c7819 */ /* 0x000fe2000001141c */
[----:B------:R-:W-:Y:S01]  /*10b90*/  IMAD R3, R0, UR5, R3 ;  /* 0x0000000500037c24 */ /* 0x000fe2000f8e0203 */
[----:B------:R-:W-:Y:S01]  /*10ba0*/  ULDC.64 UR4, c[0x0][0xbe8] ;  /* 0x0002fa0000047ab9 */ /* 0x000fe20000000a00 */
[----:B------:R-:W-:-:S02]  /*10bb0*/  IMAD.IADD R14, R24, 0x1, -R14 ;  /* 0x00000001180e7824 */ /* 0x000fc400078e0a0e */
[----:B------:R-:W-:Y:S02]  /*10bc0*/  IMAD R0, R10, UR4, RZ ;  /* 0x000000040a007c24 */ /* 0x000fe4000f8e02ff */
[----:B------:R-:W-:Y:S02]  /*10bd0*/  IMAD R6, R14, 0x20, R28 ;  /* 0x000000200e067824 */ /* 0x000fe400078e021c */
[----:B------:R-:W-:Y:S02]  /*10be0*/  IMAD R7, R20, UR5, R0 ;  /* 0x0000000514077c24 */ /* 0x000fe4000f8e0200 */
[----:B------:R-:W-:Y:S02]  /*10bf0*/  IMAD R10, R26, 0x80, R6 ;  /* 0x000000801a0a7824 */ /* 0x000fe400078e0206 */
[----:B------:R-:W-:Y:S02]  /*10c00*/  IMAD.IADD R5, R5, 0x1, R3 ;  /* 0x0000000105057824 */ /* 0x000fe400078e0203 */
[----:B---3--:R-:W-:-:S04]  /*10c10*/  @P2 IMAD.HI.U32 R0, R10, R25, RZ ;  /* 0x000000190a002227 */ /* 0x008fc800078e00ff */
[----:B------:R-:W-:Y:S01]  /*10c20*/  IMAD.WIDE.U32 R4, R20, UR4, R4 ;  /* 0x0000000414047c25 */ /* 0x000fe2000f8e0004 */
[----:B------:R-:W-:-:S03]  /*10c30*/  ULDC.64 UR4, c[0x0][0xbf0] ;  /* 0x0002fc0000047ab9 */ /* 0x000fc60000000a00 */
[----:B------:R-:W-:Y:S01]  /*10c40*/  IMAD.MOV.U32 R3, RZ, RZ, R10 ;  /* 0x000000ffff037224 */ /* 0x000fe200078e000a */
[----:B----4-:R-:W-:Y:S01]  /*10c50*/  @P2 SHF.R.U32.HI R3, RZ, R9, R0 ;  /* 0x00000009ff032219 */ /* 0x010fe20000011600 */
[----:B------:R-:W-:Y:S02]  /*10c60*/  IMAD.IADD R5, R5, 0x1, R7 ;  /* 0x0000000105057824 */ /* 0x000fe400078e0207 */
[----:B------:R-:W-:Y:S01]  /*10c70*/  IMAD R6, R12, UR4, RZ ;  /* 0x000000040c067c24 */ /* 0x000fe2000f8e02ff */
[--C-:B------:R-:W-:Y:S01]  /*10c80*/  SHF.R.S32.HI R0, RZ, 0x1f, R3.reuse ;  /* 0x0000001fff007819 */ /* 0x100fe20000011403 */
[----:B------:R-:W-:Y:S02]  /*10c90*/  IMAD.MOV R7, RZ, RZ, -R3 ;  /* 0x000000ffff077224 */ /* 0x000fe400078e0a03 */
[C---:B------:R-:W-:Y:S02]  /*10ca0*/  IMAD R9, R13.reuse, UR5, R6 ;  /* 0x000000050d097c24 */ /* 0x040fe4000f8e0206 */
[----:B------:R-:W-:Y:S01]  /*10cb0*/  IMAD.WIDE.U32 R4, R13, UR4, R4 ;  /* 0x000000040d047c25 */ /* 0x000fe2000f8e0004 */
[----:B------:R-:W-:-:S03]  /*10cc0*/  ULDC.64 UR4, c[0x0][0xbe0] ;  /* 0x0002f80000047ab9 */ /* 0x000fc60000000a00 */
[----:B------:R-:W-:Y:S02]  /*10cd0*/  IMAD R7, R21, R7, R10 ;  /* 0x0000000715077224 */ /* 0x000fe400078e020a */
[----:B------:R-:W-:Y:S02]  /*10ce0*/  IMAD R6, R0, UR4, RZ ;  /* 0x0000000400067c24 */ /* 0x000fe4000f8e02ff */
[----:B------:R-:W-:Y:S01]  /*10cf0*/  IMAD.IADD R5, R5, 0x1, R9 ;  /* 0x0000000105057824 */ /* 0x000fe200078e0209 */
[----:B------:R-:W-:Y:S01]  /*10d00*/  SHF.R.S32.HI R0, RZ, 0x1f, R7 ;  /* 0x0000001fff007819 */ /* 0x000fe20000011407 */
        /* <DEDUP_REMOVED lines=8> */
[----:B------:R-:W-:Y:S02]  /*10d90*/  IMAD.SHL.U32 R9, R14, 0x8, RZ ;  /* 0x000000080e097824 */ /* 0x000fe400078e00ff */
[----:B------:R-:W-:Y:S01]  /*10da0*/  IMAD.IADD R5, R5, 0x1, R3 ;  /* 0x0000000105057824 */ /* 0x000fe200078e0203 */
[C---:B------:R-:W-:Y:S01]  /*10db0*/  LEA R3, P0, R4.reuse, UR4, 0x1 ;  /* 0x0000000404037c11 */ /* 0x040fe2000f8008ff */
[C---:B------:R-:W-:Y:S01]  /*10dc0*/  VIADD R25, R9.reuse, 0x80 ;  /* 0x0000008009197836 */ /* 0x040fe20000000000 */
[----:B------:R-:W-:Y:S01]  /*10dd0*/  UMOV UR4, 0xffffffff ;  /* 0xffffffff00047882 */ /* 0x000fe20000000000 */
[C---:B------:R-:W-:Y:S01]  /*10de0*/  VIADD R27, R9.reuse, 0x40 ;  /* 0x00000040091b7836 */ /* 0x040fe20000000000 */
[----:B------:R-:W-:Y:S01]  /*10df0*/  LEA.HI.X R4, R4, UR5, R5, 0x1, P0 ;  /* 0x0000000504047c11 */ /* 0x000fe200080f0c05 */
[----:B------:R-:W-:Y:S01]  /*10e00*/  VIADD R29, R9, 0xc0 ;  /* 0x000000c0091d7836 */ /* 0x000fe20000000000 */
[----:B------:R-:W-:Y:S02]  /*10e10*/  SHF.R.S32.HI R10, RZ, 0x1f, R9 ;  /* 0x0000001fff0a7819 */ /* 0x000fe40000011409 */
[----:B------:R-:W-:-:S02]  /*10e20*/  SHF.R.S32.HI R6, RZ, 0x1f, R25 ;  /* 0x0000001fff067819 */ /* 0x000fc40000011419 */
[----:B------:R-:W-:Y:S02]  /*10e30*/  SHF.R.S32.HI R20, RZ, 0x1f, R27 ;  /* 0x0000001fff147819 */ /* 0x000fe4000001141b */
[----:B------:R-:W-:Y:S01]  /*10e40*/  SHF.R.S32.HI R24, RZ, 0x1f, R29 ;  /* 0x0000001fff187819 */ /* 0x000fe2000001141d */
[----:B------:R-:W-:Y:S06]  /*10e50*/  BRA.DIV UR4, `(.L_x_1523) ;  /* 0x0000008a04147947 */ /* 0x000fec000b800000 */
[----:B------:R2:W3:Y:S04]  /*10e60*/  SHFL.IDX PT, R0, R4, RZ, 0x181f ;  /* 0x00181fff04007589 */ /* 0x0004e800000e0000 */
[----:B------:R2:W4:Y:S02]  /*10e70*/  SHFL.IDX PT, R14, R3, RZ, 0x181f ;  /* 0x00181fff030e7589 */ /* 0x00052400000e0000 */
.L_x_1708:
[----:B------:R-:W-:Y:S01]  /*10e80*/  IMAD R8, R8, R21, RZ ;  /* 0x0000001508087224 */ /* 0x000fe200078e02ff */
[----:B------:R-:W-:Y:S01]  /*10e90*/  BSSY B1, `(.L_x_1524) ;  /* 0x0000015000017945 */ /* 0x000fe20003800000 */
[----:B------:R-:W-:-:S05]  /*10ea0*/  IMAD R7, R26, 0x80, R28 ;  /* 0x000000801a077824 */ /* 0x000fca00078e021c */
[----:B------:R-:W-:-:S13]  /*10eb0*/  ISETP.GE.AND P0, PT, R7, R8, PT ;  /* 0x000000080700720c */ /* 0x000fda0003f06270 */
[----:B------:R-:W-:Y:S05]  /*10ec0*/  @P0 BRA `(.L_x_1525) ;  /* 0x0000000000440947 */ /* 0x000fea0003800000 */
[----:B------:R-:W-:Y:S02]  /*10ed0*/  ULDC UR4, c[0x0][0xbc8] ;  /* 0x0002f20000047ab9 */ /* 0x000fe40000000800 */
[----:B------:R-:W-:Y:S02]  /*10ee0*/  ISETP.GE.AND P3, PT, R9, UR4, PT ;  /* 0x0000000409007c0c */ /* 0x000fe4000bf66270 */
[----:B------:R-:W-:Y:S02]  /*10ef0*/  ISETP.GE.AND P2, PT, R27, UR4, PT ;  /* 0x000000041b007c0c */ /* 0x000fe4000bf46270 */
[----:B------:R-:W-:Y:S02]  /*10f00*/  ISETP.GE.AND P1, PT, R25, UR4, PT ;  /* 0x0000000419007c0c */ /* 0x000fe4000bf26270 */
[----:B------:R-:W-:-:S07]  /*10f10*/  ISETP.GE.AND P0, PT, R29, UR4, PT ;  /* 0x000000041d007c0c */ /* 0x000fce000bf06270 */
[-C--:B----4-:R-:W-:Y:S02]  /*10f20*/  @!P3 LEA R12, P5, R9, R14.reuse, 0x1 ;  /* 0x0000000e090cb211 */ /* 0x090fe400078a08ff */
[----:B------:R-:W-:Y:S02]  /*10f30*/  @!P2 LEA R30, P4, R27, R14, 0x1 ;  /* 0x0000000e1b1ea211 */ /* 0x000fe400078808ff */
        /* <DEDUP_REMOVED lines=10> */
.L_x_1525:
[----:B------:R-:W-:Y:S05]  /*10fe0*/  BSYNC B1 ;  /* 0x0000000000017941 */ /* 0x000fea0003800000 */
.L_x_1524:
[----:B------:R-:W-:-:S03]  /*10ff0*/  UMOV UR4, 0xffffffff ;  /* 0xffffffff00047882 */ /* 0x000fc60000000000 */
[----:B------:R-:W-:Y:S05]  /*11000*/  BRA.DIV UR4, `(.L_x_1526) ;  /* 0x0000008604dc7947 */ /* 0x000fea000b800000 */
[----:B---3--:R3:W0:Y:S04]  /*11010*/  SHFL.IDX PT, R0, R4, 0x1, 0x181f ;  /* 0x00381f0004007f89 */ /* 0x00862800000e0000 */
[----:B----4-:R3:W4:Y:S02]  /*11020*/  SHFL.IDX PT, R14, R3, 0x1, 0x181f ;  /* 0x00381f00030e7f89 */ /* 0x01072400000e0000 */
.L_x_1712:
[----:B------:R-:W-:Y:S01]  /*11030*/  VIADD R5, R7, 0x20 ;  /* 0x0000002007057836 */ /* 0x000fe20000000000 */
[----:B------:R-:W-:Y:S04]  /*11040*/  BSSY B1, `(.L_x_1527) ;  /* 0x0000014000017945 */ /* 0x000fe80003800000 */
        /* <DEDUP_REMOVED lines=9> */
[----:B0-----:R-:W-:Y:S02]  /*110e0*/  @!P3 LEA.HI.X R13, R9, R0, R10, 0x1, P5 ;  /* 0x00000000090db211 */ /* 0x001fe400028f0c0a */
        /* <DEDUP_REMOVED lines=9> */
.L_x_1528:
[----:B------:R-:W-:Y:S05]  /*11180*/  BSYNC B1 ;  /* 0x0000000000017941 */ /* 0x000fea0003800000 */
.L_x_1527:
[----:B------:R-:W-:-:S03]  /*11190*/  UMOV UR4, 0xffffffff ;  /* 0xffffffff00047882 */ /* 0x000fc60000000000 */
[----:B------:R-:W-:Y:S05]  /*111a0*/  BRA.DIV UR4, `(.L_x_1529) ;  /* 0x0000008604bc7947 */ /* 0x000fea000b800000 */
[----:B0-----:R0:W0:Y:S04]  /*111b0*/  SHFL.IDX PT, R0, R4, 0x2, 0x181f ;  /* 0x00581f0004007f89 */ /* 0x00102800000e0000 */
[----:B----4-:R4:W0:Y:S02]  /*111c0*/  SHFL.IDX PT, R14, R3, 0x2, 0x181f ;  /* 0x00581f00030e7f89 */ /* 0x01082400000e0000 */
.L_x_1716:
        /* <DEDUP_REMOVED lines=21> */
.L_x_1531:
[----:B------:R-:W-:Y:S05]  /*11320*/  BSYNC B1 ;  /* 0x0000000000017941 */ /* 0x000fea0003800000 */
.L_x_1530:
[----:B------:R-:W-:-:S03]  /*11330*/  UMOV UR4, 0xffffffff ;  /* 0xffffffff00047882 */ /* 0x000fc60000000000 */
[----:B------:R-:W-:Y:S05]  /*11340*/  BRA.DIV UR4, `(.L_x_1532) ;  /* 0x00000086049c7947 */ /* 0x000fea000b800000 */
[----:B0-----:R0:W0:Y:S04]  /*11350*/  SHFL.IDX PT, R0, R4, 0x3, 0x181f ;  /* 0x00781f0004007f89 */ /* 0x00102800000e0000 */
[----:B------:R0:W0:Y:S02]  /*11360*/  SHFL.IDX PT, R14, R3, 0x3, 0x181f ;  /* 0x00781f00030e7f89 */ /* 0x00002400000e0000 */
.L_x_1720:
[----:B0-234-:R-:W-:-:S05]  /*11370*/  VIADD R3, R7, 0x60 ;  /* 0x0000006007037836 */ /* 0x01dfca0000000000 */
[----:B------:R-:W-:-:S13]  /*11380*/  ISETP.GE.AND P0, PT, R3, R8, PT ;  /* 0x000000080300720c */ /* 0x000fda0003f06270 */
[----:B------:R-:W-:Y:S05]  /*11390*/  @P0 BRA `(.L_x_1519) ;  /* 0x0000000000440947 */ /* 0x000fea0003800000 */
[----:B------:R-:W-:Y:S02]  /*113a0*/  ULDC UR4, c[0x0][0xbc8] ;  /* 0x0002f20000047ab9 */ /* 0x000fe40000000800 */
[----:B------:R-:W-:Y:S02]  /*113b0*/  ISETP.GE.AND P3, PT, R9, UR4, PT ;  /* 0x0000000409007c0c */ /* 0x000fe4000bf66270 */
[----:B------:R-:W-:Y:S02]  /*113c0*/  ISETP.GE.AND P2, PT, R27, UR4, PT ;  /* 0x000000041b007c0c */ /* 0x000fe4000bf46270 */
[----:B------:R-:W-:Y:S02]  /*113d0*/  ISETP.GE.AND P1, PT, R25, UR4, PT ;  /* 0x0000000419007c0c */ /* 0x000fe4000bf26270 */
[----:B------:R-:W-:-:S07]  /*113e0*/  ISETP.GE.AND P0, PT, R29, UR4, PT ;  /* 0x000000041d007c0c */ /* 0x000fce000bf06270 */
[-C--:B------:R-:W-:Y:S02]  /*113f0*/  @!P3 LEA R4, P4, R9, R14.reuse, 0x1 ;  /* 0x0000000e0904b211 */ /* 0x080fe400078808ff */
[----:B------:R-:W-:Y:S02]  /*11400*/  @!P2 LEA R8, P5, R27, R14, 0x1 ;  /* 0x0000000e1b08a211 */ /* 0x000fe400078a08ff */
[-C--:B------:R-:W-:Y:S02]  /*11410*/  @!P3 LEA.HI.X R5, R9, R0.reuse, R10, 0x1, P4 ;  /* 0x000000000905b211 */ /* 0x080fe400020f0c0a */
[----:B------:R-:W-:Y:S02]  /*11420*/  @!P2 LEA.HI.X R9, R27, R0, R20, 0x1, P5 ;  /* 0x000000001b09a211 */ /* 0x000fe400028f0c14 */
[-C--:B------:R-:W-:Y:S01]  /*11430*/  @!P1 LEA R10, P4, R25, R14.reuse, 0x1 ;  /* 0x0000000e190a9211 */ /* 0x080fe200078808ff */
[----:B------:R0:W-:Y:S01]  /*11440*/  @!P3 ST.E.128 desc[UR60][R4.64], RZ ;  /* 0x000000ff0400b985 */ /* 0x0001e2000c101d3c */
[----:B------:R-:W-:-:S02]  /*11450*/  @!P0 LEA R14, P5, R29, R14, 0x1 ;  /* 0x0000000e1d0e8211 */ /* 0x000fc400078a08ff */
[-C--:B------:R-:W-:Y:S01]  /*11460*/  @!P1 LEA.HI.X R11, R25, R0.reuse, R6, 0x1, P4 ;  /* 0x00000000190b9211 */ /* 0x080fe200020f0c06 */
[----:B------:R0:W-:Y:S01]  /*11470*/  @!P2 ST.E.128 desc[UR60][R8.64], RZ ;  /* 0x000000ff0800a985 */ /* 0x0001e2000c101d3c */
[----:B------:R-:W-:-:S03]  /*11480*/  @!P0 LEA.HI.X R15, R29, R0, R24, 0x1, P5 ;  /* 0x000000001d0f8211 */ /* 0x000fc600028f0c18 */
[----:B------:R0:W-:Y:S04]  /*11490*/  @!P1 ST.E.128 desc[UR60][R10.64], RZ ;  /* 0x000000ff0a009985 */ /* 0x0001e8000c101d3c */
[----:B------:R0:W-:Y:S02]  /*114a0*/  @!P0 ST.E.128 desc[UR60][R14.64], RZ ;  /* 0x000000ff0e008985 */ /* 0x0001e4000c101d3c */
.L_x_1519:
[----:B------:R-:W-:Y:S05]  /*114b0*/  BSYNC B0 ;  /* 0x0000000000007941 */ /* 0x000fea0003800000 */
.L_x_1510:
[----:B------:R-:W-:Y:S02]  /*114c0*/  ULDC UR4, c[0x0][0xd3c] ;  /* 0x00034f0000047ab9 */ /* 0x000fe40000000800 */
[----:B------:R-:W-:-:S13]  /*114d0*/  ISETP.GE.AND P0, PT, R35, UR4, PT ;  /* 0x0000000423007c0c */ /* 0x000fda000bf06270 */
[----:B------:R-:W-:Y:S05]  /*114e0*/  @!P0 BRA `(.L_x_1533) ;  /* 0xfffffef800e88947 */ /* 0x000fea000383ffff */
[----:B------:R-:W-:Y:S05]  /*114f0*/  BRA `(.L_x_1390) ;  /* 0x0000007000a87947 */ /* 0x000fea0003800000 */
.L_x_1388:
[----:B------:R-:W-:-:S08]  /*11500*/  NOP ;  /* 0x0000000000007918 */ /* 0x000fd00000000000 */
[----:B--2---:R-:W0:-:S00]  /*11510*/  USETMAXREG.DEALLOC.CTAPOOL 0x28 ;  /* 0x00000028000079c8 */ /* 0x004e0000080e0500 */
        /* <DEDUP_REMOVED lines=14> */
.L_x_1534:
        /* <DEDUP_REMOVED lines=37> */
[----:B------:R-:W0:Y:S01]  /*11850*/  LDC R10, c[0x0][0xd3c] ;  /* 0x00034f00ff0a7b82 */ /* 0x000e220000000800 */
[----:B------:R-:W-:Y:S01]  /*11860*/  IMAD.MOV.U32 R4, RZ, RZ, R3 ;  /* 0x000000ffff047224 */ /* 0x000fe200078e0003 */
[----:B------:R-:W-:Y:S01]  /*11870*/  UMOV UR4, URZ ;  /* 0x0000003f00047c82 */ /* 0x000fe20008000000 */
[----:B------:R-:W-:Y:S01]  /*11880*/  ULDC UR7, c[0x0][0xd3c] ;  /* 0x00034f0000077ab9 */ /* 0x000fe20000000800 */
[----:B------:R-:W-:-:S05]  /*11890*/  ULDC UR5, c[0x0][0xd38] ;  /* 0x00034e0000057ab9 */ /* 0x000fca0000000800 */
.L_x_1540:
        /* <DEDUP_REMOVED lines=12> */
.L_x_1539:
[----:B------:R-:W-:Y:S05]  /*11960*/  BSYNC B0 ;  /* 0x0000000000007941 */ /* 0x000fea0003800000 */
.L_x_1538:
        /* <DEDUP_REMOVED lines=21> */
.L_x_1536:
        /* <DEDUP_REMOVED lines=15> */
.L_x_1541:
        /* <DEDUP_REMOVED lines=10> */
[----:B------:R-:W-:Y:S01]  /*11c50*/  IMAD.MOV.U32 R3, RZ, RZ, R4 ;  /* 0x000000ffff037224 */ /* 0x000fe200078e0004 */
[----:B------:R-:W-:-:S03]  /*11c60*/  MOV R4, R6 ;  /* 0x0000000600047202 */ /* 0x000fc60000000f00 */
        /* <DEDUP_REMOVED lines=16> */
.L_x_1537:
[----:B------:R-:W-:Y:S02]  /*11d70*/  IMAD.MOV.U32 R17, RZ, RZ, RZ ;  /* 0x000000ffff117224 */ /* 0x000fe400078e00ff */
[----:B------:R-:W-:Y:S02]  /*11d80*/  IMAD.U32 R16, RZ, RZ, UR6 ;  /* 0x00000006ff107e24 */ /* 0x000fe4000f8e00ff */
[----:B------:R-:W-:-:S07]  /*11d90*/  IMAD.MOV.U32 R18, RZ, RZ, RZ ;  /* 0x000000ffff127224 */ /* 0x000fce00078e00ff */
.L_x_1542:
[----:B------:R-:W-:-:S13]  /*11da0*/  ISETP.NE.AND P0, PT, R5, RZ, PT ;  /* 0x000000ff0500720c */ /* 0x000fda0003f05270 */
[----:B------:R-:W0:Y:S01]  /*11db0*/  @!P0 S2R R3, SR_CgaCtaId ;  /* 0x0000000000038919 */ /* 0x000e220000008800 */
[----:B------:R-:W-:-:S04]  /*11dc0*/  @!P0 MOV R0, 0x400 ;  /* 0x0000040000008802 */ /* 0x000fc80000000f00 */
[----:B0-----:R-:W-:-:S05]  /*11dd0*/  @!P0 LEA R0, R3, R0, 0x18 ;  /* 0x0000000003008211 */ /* 0x001fca00078ec0ff */
[----:B------:R1:W-:Y:S01]  /*11de0*/  @!P0 STS.128 [R0+0x324d0], R16 ;  /* 0x0324d01000008388 */ /* 0x0003e20000000c00 */
[----:B------:R-:W-:Y:S06]  /*11df0*/  BAR.ARV 0x5, 0x180 ;  /* 0x0146000000007b1d */ /* 0x000fec0000002000 */
.L_x_1535:
[----:B------:R2:W-:Y:S01]  /*11e00*/  STL [R1+0x40], RZ ;  /* 0x000040ff01007387 */ /* 0x0005e20000100800 */
[----:B------:R-:W-:Y:S01]  /*11e10*/  ULDC UR4, c[0x0][0xd3c] ;  /* 0x00034f0000047ab9 */ /* 0x000fe20000000800 */
[----:B------:R-:W-:Y:S01]  /*11e20*/  IMAD.MOV.U32 R27, RZ, RZ, 0x1 ;  /* 0x00000001ff1b7424 */ /* 0x000fe200078e00ff */
[----:B0-----:R-:W-:Y:S01]  /*11e30*/  ISETP.GE.AND P0, PT, R19, UR4, PT ;  /* 0x0000000413007c0c */ /* 0x001fe2000bf06270 */
[----:B------:R-:W-:-:S12]  /*11e40*/  IMAD.MOV.U32 R25, RZ, RZ, RZ ;  /* 0x000000ffff197224 */ /* 0x000fd800078e00ff */
[----:B--2---:R-:W-:Y:S05]  /*11e50*/  @P0 BRA `(.L_x_1543) ;  /* 0x0000006400740947 */ /* 0x004fea0003800000 */
[----:B------:R-:W2:Y:S01]  /*11e60*/  LDL R4, [R1+0x8] ;  /* 0x0000080001047983 */ /* 0x000ea20000100800 */
[----:B------:R-:W1:Y:S01]  /*11e70*/  S2R R5, SR_TID.X ;  /* 0x0000000000057919 */ /* 0x000e620000002100 */
[----:B------:R-:W0:Y:S01]  /*11e80*/  S2UR UR5, SR_CgaCtaId ;  /* 0x00000000000579c3 */ /* 0x000e220000008800 */
[----:B------:R-:W-:Y:S01]  /*11e90*/  UMOV UR4, 0x400 ;  /* 0x0000040000047882 */ /* 0x000fe20000000000 */
[----:B------:R-:W-:Y:S01]  /*11ea0*/  BSSY B8, `(.L_x_1543) ;  /* 0x0000658000087945 */ /* 0x000fe20003800000 */
[----:B------:R-:W-:Y:S01]  /*11eb0*/  IMAD.MOV.U32 R28, RZ, RZ, 0x1 ;  /* 0x00000001ff1c7424 */ /* 0x000fe200078e00ff */
[----:B------:R-:W-:Y:S01]  /*11ec0*/  CS2R R24, SRZ ;  /* 0x0000000000187805 */ /* 0x000fe2000001ff00 */
[----:B------:R-:W-:Y:S01]  /*11ed0*/  IMAD.MOV.U32 R27, RZ, RZ, 0x1 ;  /* 0x00000001ff1b7424 */ /* 0x000fe200078e00ff */
[----:B------:R-:W-:Y:S01]  /*11ee0*/  ULDC.64 UR38, c[0x0][0x198] ;  /* 0x0000660000267ab9 */ /* 0x000fe20000000a00 */
[----:B------:R-:W-:Y:S01]  /*11ef0*/  ULDC UR36, c[0x0][0xc] ;  /* 0x0000030000247ab9 */ /* 0x000fe20000000800 */
[C---:B-1----:R-:W-:Y:S01]  /*11f00*/  IMAD.SHL.U32 R0, R5.reuse, 0x8, RZ ;  /* 0x0000000805007824 */ /* 0x042fe200078e00ff */
[----:B------:R-:W-:-:S04]  /*11f10*/  LOP3.LUT R3, R5, 0x7f, RZ, 0xc0, !PT ;  /* 0x0000007f05037812 */ /* 0x000fc800078ec0ff */
[----:B------:R-:W-:Y:S01]  /*11f20*/  LOP3.LUT R2, R0, 0x1f8, RZ, 0xc0, !PT ;  /* 0x000001f800027812 */ /* 0x000fe200078ec0ff */
[----:B------:R-:W-:Y:S01]  /*11f30*/  IMAD.SHL.U32 R33, R3, 0x8, RZ ;  /* 0x0000000803217824 */ /* 0x000fe200078e00ff */
[----:B0-----:R-:W-:Y:S02]  /*11f40*/  ULEA UR4, UR5, UR4, 0x18 ;  /* 0x0000000405047291 */ /* 0x001fe4000f8ec03f */
[----:B------:R-:W-:Y:S02]  /*11f50*/  LOP3.LUT R2, R2, 0x38, R5, 0x78, !PT ;  /* 0x0000003802027812 */ /* 0x000fe400078e7805 */
[----:B------:R-:W-:Y:S02]  /*11f60*/  SHF.R.U32.HI R3, RZ, 0x3, R3 ;  /* 0x00000003ff037819 */ /* 0x000fe40000011603 */
[----:B------:R-:W-:Y:S01]  /*11f70*/  LOP3.LUT R33, R2, 0x200, R33, 0xf8, !PT ;  /* 0x0000020002217812 */ /* 0x000fe200078ef821 */
[----:B------:R-:W-:Y:S01]  /*11f80*/  IMAD.SHL.U32 R2, R5, 0x10, RZ ;  /* 0x0000001005027824 */ /* 0x000fe200078e00ff */
[----:B------:R-:W-:Y:S01]  /*11f90*/  LOP3.LUT R0, R0, 0x38, RZ, 0xc0, !PT ;  /* 0x0000003800007812 */ /* 0x000fe200078ec0ff */
[----:B------:R-:W-:-:S03]  /*11fa0*/  IMAD.U32 R23, RZ, RZ, UR4 ;  /* 0x00000004ff177e24 */ /* 0x000fc6000f8e00ff */
[----:B------:R-:W-:Y:S01]  /*11fb0*/  LOP3.LUT R2, R3, 0x70, R2, 0xf8, !PT ;  /* 0x0000007003027812 */ /* 0x000fe200078ef802 */
[----:B------:R-:W-:Y:S01]  /*11fc0*/  IMAD R26, R33, 0x2, R23 ;  /* 0x00000002211a7824 */ /* 0x000fe200078e0217 */
[C---:B------:R-:W-:Y:S02]  /*11fd0*/  LOP3.LUT R3, R0.reuse, 0x40, RZ, 0xfc, !PT ;  /* 0x0000004000037812 */ /* 0x040fe400078efcff */
[C---:B------:R-:W-:Y:S02]  /*11fe0*/  LOP3.LUT R2, R0.reuse, 0x80, RZ, 0xfc, !PT ;  /* 0x0000008000027812 */ /* 0x040fe400078efcff */
[----:B------:R-:W-:Y:S02]  /*11ff0*/  LOP3.LUT R0, R0, 0xc0, RZ, 0xfc, !PT ;  /* 0x000000c000007812 */ /* 0x000fe400078efcff */
[----:B--2---:R-:W-:-:S05]  /*12000*/  LOP3.LUT R4, R4, 0x2, RZ, 0xfc, !PT ;  /* 0x0000000204047812 */ /* 0x004fca00078efcff */
[----:B------:R0:W-:Y:S04]  /*12010*/  STL [R1+0x64], R4 ;  /* 0x0000640401007387 */ /* 0x0001e80000100800 */
[----:B------:R0:W-:Y:S02]  /*12020*/  STL [R1+0x40], RZ ;  /* 0x000040ff01007387 */ /* 0x0001e40000100800 */
.L_x_1648:
[----:B------:R-:W1:Y:S02]  /*12030*/  LDC.64 R36, c[0x0][0xd88] ;  /* 0x00036200ff247b82 */ /* 0x000e640000000a00 */
[----:B-1----:R-:W-:-:S06]  /*12040*/  IMAD.WIDE R36, R19, 0x4, R36 ;  /* 0x0000000413247825 */ /* 0x002fcc00078e0224 */
[----:B--2---:R1:W2:Y:S01]  /*12050*/  LDG.E R36, desc[UR60][R36.64] ;  /* 0x0000003c24247981 */ /* 0x0042a2000c1e1900 */
[----:B------:R-:W-:Y:S05]  /*12060*/  YIELD ;  /* 0x0000000000007946 */ /* 0x000fea0003800000 */
[----:B------:R-:W-:Y:S01]  /*12070*/  ULDC.64 UR4, c[0x0][0xb20] ;  /* 0x0002c80000047ab9 */ /* 0x000fe20000000a00 */
[----:B------:R-:W-:Y:S01]  /*12080*/  ULDC.64 UR8, c[0x0][0xb10] ;  /* 0x0002c40000087ab9 */ /* 0x000fe20000000a00 */
[----:B------:R-:W-:Y:S01]  /*12090*/  ISETP.NE.U32.AND P0, PT, RZ, UR4, PT ;  /* 0x00000004ff007c0c */ /* 0x000fe2000bf05070 */
[----:B------:R-:W-:Y:S01]  /*120a0*/  IMAD.MOV.U32 R34, RZ, RZ, RZ ;  /* 0x000000ffff227224 */ /* 0x000fe200078e00ff */
[----:B------:R-:W-:-:S02]  /*120b0*/  ULDC.64 UR6, c[0x0][0xb08] ;  /* 0x0002c20000067ab9 */ /* 0x000fc40000000a00 */
[----:B------:R-:W-:Y:S02]  /*120c0*/  ISETP.NE.AND.EX P0, PT, RZ, UR5, PT, P0 ;  /* 0x00000005ff007c0c */ /* 0x000fe4000bf05300 */
[----:B------:R-:W-:-:S04]  /*120d0*/  ISETP.NE.U32.AND P2, PT, RZ, UR8, PT ;  /* 0x00000008ff007c0c */ /* 0x000fc8000bf45070 */
[----:B------:R-:W-:Y:S01]  /*120e0*/  ISETP.NE.AND.EX P2, PT, RZ, UR9, PT, P2 ;  /* 0x00000009ff007c0c */ /* 0x000fe2000bf45320 */
[----:B-1----:R-:W-:Y:S01]  /*120f0*/  IMAD.MOV.U32 R37, RZ, RZ, RZ ;  /* 0x000000ffff257224 */ /* 0x002fe200078e00ff */
[----:B--2---:R-:W-:-:S05]  /*12100*/  SHF.R.S32.HI R0, RZ, 0x1f, R36 ;  /* 0x0000001fff007819 */ /* 0x004fca0000011424 */
        /* <DEDUP_REMOVED lines=9> */
[----:B-1----:R-:W-:Y:S01]  /*121a0*/  IMAD.MOV.U32 R0, RZ, RZ, RZ ;  /* 0x000000ffff007224 */ /* 0x002fe200078e00ff */
[----:B------:R-:W-:Y:S02]  /*121b0*/  ISETP.NE.AND.EX P0, PT, RZ, UR5, PT, P0 ;  /* 0x00000005ff007c0c */ /* 0x000fe4000bf05300 */
[----:B------:R-:W-:Y:S02]  /*121c0*/  ISETP.NE.AND.EX P1, PT, RZ, UR7, PT, P1 ;  /* 0x00000007ff007c0c */ /* 0x000fe4000bf25310 */
[C---:B0--3--:R-:W-:Y:S02]  /*121d0*/  IADD3 R4, P4, R29.reuse, UR6, RZ ;  /* 0x000000061d047c10 */ /* 0x049fe4000ff9e0ff */
[----:B--2---:R-:W-:Y:S01]  /*121e0*/  IADD3 R2, P3, R29, UR4, RZ ;  /* 0x000000041d027c10 */ /* 0x004fe2000ff7e0ff */
[----:B------:R-:W-:Y:S01]  /*121f0*/  ULDC UR4, c[0x0][0x288] ;  /* 0x0000a20000047ab9 */ /* 0x000fe20000000800 */
[----:B------:R-:W-:-:S02]  /*12200*/  IADD3.X R5, R30, UR7, RZ, P4, !PT ;  /* 0x000000071e057c10 */ /* 0x000fc4000a7fe4ff */
[C---:B------:R-:W-:Y:S02]  /*12210*/  IADD3.X R3, R30.reuse, UR5, RZ, P3, !PT ;  /* 0x000000051e037c10 */ /* 0x040fe40009ffe4ff */
[----:B------:R-:W-:Y:S01]  /*12220*/  @P2 IADD3 R6, P3, R29, UR8, RZ ;  /* 0x000000081d062c10 */ /* 0x000fe2000ff7e0ff */
[----:B------:R-:W-:Y:S01]  /*12230*/  IMAD.U32 R8, RZ, RZ, UR4 ;  /* 0x00000004ff087e24 */ /* 0x000fe2000f8e00ff */
[----:B------:R-:W-:Y:S01]  /*12240*/  ULDC.64 UR4, c[0x0][0x418] ;  /* 0x0001060000047ab9 */ /* 0x000fe20000000a00 */
[----:B------:R-:W5:Y:S01]  /*12250*/  @P0 LDG.E R37, desc[UR60][R2.64] ;  /* 0x0000003c02250981 */ /* 0x000f62000c1e1900 */
[----:B------:R-:W-:-:S03]  /*12260*/  @P2 IADD3.X R7, R30, UR9, RZ, P3, !PT ;  /* 0x000000091e072c10 */ /* 0x000fc60009ffe4ff */
[----:B------:R-:W5:Y:S04]  /*12270*/  @P1 LDG.E R0, desc[UR60][R4.64] ;  /* 0x0000003c04001981 */ /* 0x000f68000c1e1900 */
        /* <DEDUP_REMOVED lines=17> */
.L_x_1544:
        /* <DEDUP_REMOVED lines=9> */
.L_x_1545:
        /* <DEDUP_REMOVED lines=9> */
.L_x_1546:
        /* <DEDUP_REMOVED lines=34> */
.L_x_1723:
[----:B-1----:R-:W-:Y:S02]  /*126d0*/  ISETP.NE.AND P0, PT, R14, RZ, PT ;  /* 0x000000ff0e00720c */ /* 0x002fe40003f05270 */
[----:B------:R-:W-:-:S11]  /*126e0*/  PLOP3.LUT P6, PT, PT, PT, PT, 0x8, 0x0 ;  /* 0x000000000000781c */ /* 0x000fd60003fce170 */
[----:B------:R-:W-:Y:S05]  /*126f0*/  @P0 BRA `(.L_x_1550) ;  /* 0x00000000000c0947 */ /* 0x000fea0003800000 */
[----:B------:R-:W-:-:S03]  /*12700*/  UMOV UR4, 0xffffffff ;  /* 0xffffffff00047882 */ /* 0x000fc60000000000 */
[----:B------:R-:W-:Y:S05]  /*12710*/  BRA.DIV UR4, `(.L_x_1551) ;  /* 0x0000007604247947 */ /* 0x000fea000b800000 */
[----:B------:R-:W-:-:S13]  /*12720*/  ELECT P6, URZ, PT ;  /* 0x00000000003f782f */ /* 0x000fda00038c0000 */
.L_x_1550:
        /* <DEDUP_REMOVED lines=9> */
.L_x_1726:
[----:B------:R-:W-:Y:S05]  /*127c0*/  BSYNC B1 ;  /* 0x0000000000017941 */ /* 0x000fea0003800000 */
.L_x_1552:
[----:B------:R-:W-:Y:S04]  /*127d0*/  BSSY B1, `(.L_x_1554) ;  /* 0x000007b000017945 */ /* 0x000fe80003800000 */
[----:B------:R-:W-:Y:S05]  /*127e0*/  @!P6 BRA `(.L_x_1555) ;  /* 0x0000000400e4e947 */ /* 0x000fea0003800000 */
[----:B------:R-:W1:Y:S01]  /*127f0*/  S2R R6, SR_TID.X ;  /* 0x0000000000067919 */ /* 0x000e620000002100 */
[----:B0-----:R-:W-:Y:S01]  /*12800*/  IMAD R3, R24, 0x8, R23 ;  /* 0x0000000818037824 */ /* 0x001fe200078e0217 */
[----:B------:R-:W-:Y:S01]  /*12810*/  BSSY B2, `(.L_x_1556) ;  /* 0x0000006000027945 */ /* 0x000fe20003800000 */
[----:B-1----:R-:W-:Y:S02]  /*12820*/  LOP3.LUT R7, R6, 0x7f, RZ, 0xc0, !PT ;  /* 0x0000007f06077812 */ /* 0x002fe400078ec0ff */
[----:B------:R-:W-:Y:S02]  /*12830*/  SHF.L.U32 R6, R28, 0x1f, RZ ;  /* 0x0000001f1c067819 */ /* 0x000fe400000006ff */
[----:B------:R-:W-:Y:S02]  /*12840*/  ISETP.NE.AND P1, PT, R7, RZ, PT ;  /* 0x000000ff0700720c */ /* 0x000fe40003f25270 */
[----:B------:R-:W0:Y:S02]  /*12850*/  SYNCS.PHASECHK.TRANS64.TRYWAIT P0, [R3+URZ+0x324a0], R6 ;  /* 0x0324a006030075a7 */ /* 0x000e24000800017f */
[----:B0-----:R-:W-:Y:S09]  /*12860*/  @!P0 BRA `(.L_x_1557) ;  /* 0x0000007400048947 */ /* 0x001ff20003800000 */
.L_x_1727:
[----:B------:R-:W-:Y:S05]  /*12870*/  BSYNC B2 ;  /* 0x0000000000027941 */ /* 0x000fea0003800000 */
.L_x_1556:
[----:B------:R-:W-:Y:S04]  /*12880*/  BSSY B2, `(.L_x_1558) ;  /* 0x0000009000027945 */ /* 0x000fe80003800000 */
[----:B------:R-:W-:Y:S05]  /*12890*/  @P1 BRA `(.L_x_1559) ;  /* 0x00000000001c1947 */ /* 0x000fea0003800000 */
[----:B------:R-:W1:Y:S02]  /*128a0*/  S2R R7, SR_TID.X ;  /* 0x0000000000077919 */ /* 0x000e640000002100 */
[----:B-1----:R-:W-:Y:S01]  /*128b0*/  LOP3.LUT R8, R7, 0x1f, RZ, 0xc0, !PT ;  /* 0x0000001f07087812 */ /* 0x002fe200078ec0ff */
[----:B------:R-:W-:-:S03]  /*128c0*/  IMAD.MOV.U32 R7, RZ, RZ, 0x3000 ;  /* 0x00003000ff077424 */ /* 0x000fc600078e00ff */
[----:B------:R-:W-:Y:S01]  /*128d0*/  ISETP.NE.AND P0, PT, R8, RZ, PT ;  /* 0x000000ff0800720c */ /* 0x000fe20003f05270 */
[----:B------:R1:W-:-:S12]  /*128e0*/  SYNCS.ARRIVE.TRANS64 RZ, [R3+URZ+0x32490], R7 ;  /* 0x0324900703ff79a7 */ /* 0x0003d8000800003f */
[----:B-1----:R-:W-:Y:S05]  /*128f0*/  @!P0 BRA `(.L_x_1559) ;  /* 0x0000000000048947 */ /* 0x002fea0003800000 */
[----:B------:R-:W-:Y:S01]  /*12900*/  BPT.TRAP 0x1 ;  /* 0x000000040000795c */ /* 0x000fe20000300000 */
.L_x_1559:
[----:B------:R-:W-:Y:S05]  /*12910*/  BSYNC B2 ;  /* 0x0000000000027941 */ /* 0x000fea0003800000 */
.L_x_1558:
        /* <DEDUP_REMOVED lines=12> */
.L_x_1560:
        /* <DEDUP_REMOVED lines=13> */
.L_x_1728:
[----:B------:R-:W-:Y:S05]  /*12ab0*/  BSYNC B2 ;  /* 0x0000000000027941 */ /* 0x000fea0003800000 */
.L_x_1561:
        /* <DEDUP_REMOVED lines=11> */
.L_x_1564:
[----:B------:R-:W-:Y:S05]  /*12b70*/  BSYNC B2 ;  /* 0x0000000000027941 */ /* 0x000fea0003800000 */
.L_x_1563:
        /* <DEDUP_REMOVED lines=9> */
.L_x_1565:
        /* <DEDUP_REMOVED lines=15> */
.L_x_1566:
        /* <DEDUP_REMOVED lines=15> */
.L_x_1567:
        /* <DEDUP_REMOVED lines=15> */
.L_x_1568:
        /* <DEDUP_REMOVED lines=10> */
.L_x_1555:
[----:B------:R-:W-:Y:S05]  /*12f80*/  BSYNC B1 ;  /* 0x0000000000017941 */ /* 0x000fea0003800000 */
.L_x_1554:
        /* <DEDUP_REMOVED lines=9> */
.L_x_1584:
[----:B------:R-:W-:Y:S05]  /*13020*/  YIELD ;  /* 0x0000000000007946 */ /* 0x000fea0003800000 */
[----:B------:R-:W-:Y:S04]  /*13030*/  BSSY B1, `(.L_x_1569) ;  /* 0x000007a000017945 */ /* 0x000fe80003800000 */
[----:B------:R-:W-:Y:S05]  /*13040*/  @!P6 BRA `(.L_x_1570) ;  /* 0x0000000400e0e947 */ /* 0x000fea0003800000 */
[----:B------:R-:W0:Y:S01]  /*13050*/  S2R R2, SR_TID.X ;  /* 0x0000000000027919 */ /* 0x000e220000002100 */
[----:B------:R-:W-:Y:S01]  /*13060*/  IMAD R6, R24, 0x8, R23 ;  /* 0x0000000818067824 */ /* 0x000fe200078e0217 */
[----:B------:R-:W-:Y:S01]  /*13070*/  BSSY B2, `(.L_x_1571) ;  /* 0x0000006000027945 */ /* 0x000fe20003800000 */
[----:B0-----:R-:W-:Y:S02]  /*13080*/  LOP3.LUT R3, R2, 0x7f, RZ, 0xc0, !PT ;  /* 0x0000007f02037812 */ /* 0x001fe400078ec0ff */
[----:B------:R-:W-:Y:S02]  /*13090*/  SHF.L.U32 R2, R28, 0x1f, RZ ;  /* 0x0000001f1c027819 */ /* 0x000fe400000006ff */
[----:B------:R-:W-:Y:S02]  /*130a0*/  ISETP.NE.AND P2, PT, R3, RZ, PT ;  /* 0x000000ff0300720c */ /* 0x000fe40003f45270 */
[----:B------:R-:W0:Y:S02]  /*130b0*/  SYNCS.PHASECHK.TRANS64.TRYWAIT P1, [R6+URZ+0x324a0], R2 ;  /* 0x0324a002060075a7 */ /* 0x000e24000802017f */
[----:B0-----:R-:W-:Y:S09]  /*130c0*/  @!P1 BRA `(.L_x_1572) ;  /* 0x0000006c00149947 */ /* 0x001ff20003800000 */
.L_x_1729:
[----:B------:R-:W-:Y:S05]  /*130d0*/  BSYNC B2 ;  /* 0x0000000000027941 */ /* 0x000fea0003800000 */
.L_x_1571:
        /* <DEDUP_REMOVED lines=9> */
.L_x_1574:
[----:B------:R-:W-:Y:S05]  /*13170*/  BSYNC B2 ;  /* 0x0000000000027941 */ /* 0x000fea0003800000 */
.L_x_1573:
[----:B------:R-:W-:Y:S01]  /*13180*/  IMAD.MOV.U32 R10, RZ, RZ, RZ ;  /* 0x000000ffff0a7224 */ /* 0x000fe200078e00ff */
[----:B------:R-:W-:Y:S01]  /*13190*/  UIADD3 UR4, UP0, UR38, 0x570, URZ ;  /* 0x0000057026047890 */ /* 0x000fe2000ff1e03f */
[----:B------:R-:W-:Y:S01]  /*131a0*/  IMAD R3, R24, 0x3000, R23 ;  /* 0x0000300018037824 */ /* 0x000fe200078e0217 */
[----:B------:R-:W-:Y:S01]  /*131b0*/  PLOP3.LUT P1, PT, PT, PT, PT, 0x80, 0x0 ;  /* 0x000000000000781c */ /* 0x000fe20003f2f070 */
[----:B------:R-:W-:Y:S01]  /*131c0*/  IMAD R8, R9, 0x60, R0 ;  /* 0x0000006009087824 */ /* 0x000fe200078e0200 */
[----:B------:R-:W-:Y:S01]  /*131d0*/  R2UR UR10, R10 ;  /* 0x000000000a0a72ca */ /* 0x000fe200000e0000 */
[----:B------:R-:W-:Y:S01]  /*131e0*/  VIADD R7, R6, 0x32490 ;  /* 0x0003249006077836 */ /* 0x000fe20000000000 */
[----:B------:R-:W-:Y:S01]  /*131f0*/  IADD3 R3, R3, 0x1c400, RZ ;  /* 0x0001c40003037810 */ /* 0x000fe20007ffe0ff */
[----:B------:R-:W-:Y:S01]  /*13200*/  UIADD3.X UR5, URZ, UR39, URZ, UP0, !UPT ;  /* 0x000000273f057290 */ /* 0x000fe200087fe43f */
[----:B------:R-:W-:Y:S01]  /*13210*/  UMOV UR6, 0x0 ;  /* 0x0000000000067882 */ /* 0x000fe20000000000 */
[----:B------:R-:W-:-:S10]  /*13220*/  UMOV UR7, 0x12f00000 ;  /* 0x12f0000000077882 */ /* 0x000fd40000000000 */
.L_x_1575:
        /* <DEDUP_REMOVED lines=13> */
.L_x_1730:
[----:B------:R-:W-:Y:S05]  /*13300*/  BSYNC B2 ;  /* 0x0000000000027941 */ /* 0x000fea0003800000 */
.L_x_1576:
[----:B------:R-:W-:Y:S01]  /*13310*/  BSSY B2, `(.L_x_1578) ;  /* 0x000000b000027945 */ /* 0x000fe20003800000 */
[----:B01----:R-:W-:Y:S02]  /*13320*/  IMAD.MOV.U32 R2, RZ, RZ, 0x0 ;  /* 0x00000000ff027424 */ /* 0x003fe400078e00ff */
[----:B------:R-:W-:Y:S01]  /*13330*/  IMAD.MOV.U32 R3, RZ, RZ, 0x12f00000 ;  /* 0x12f00000ff037424 */ /* 0x000fe200078e00ff */
[----:B------:R-:W-:Y:S06]  /*13340*/  @P2 BRA `(.L_x_1579) ;  /* 0x00000000001c2947 */ /* 0x000fec0003800000 */
[----:B------:R-:W0:Y:S02]  /*13350*/  S2R R7, SR_TID.X ;  /* 0x0000000000077919 */ /* 0x000e240000002100 */
[----:B0-----:R-:W-:Y:S01]  /*13360*/  LOP3.LUT R11, R7, 0x1f, RZ, 0xc0, !PT ;  /* 0x0000001f070b7812 */ /* 0x001fe200078ec0ff */
[----:B------:R-:W-:-:S03]  /*13370*/  IMAD.MOV.U32 R7, RZ, RZ, 0xc000 ;  /* 0x0000c000ff077424 */ /* 0x000fc600078e00ff */
[----:B------:R-:W-:Y:S01]  /*13380*/  ISETP.NE.AND P1, PT, R11, RZ, PT ;  /* 0x000000ff0b00720c */ /* 0x000fe20003f25270 */
[----:B------:R0:W-:-:S12]  /*13390*/  SYNCS.ARRIVE.TRANS64 RZ, [R6+URZ+0x324b0], R7 ;  /* 0x0324b00706ff79a7 */ /* 0x0001d8000800003f */
[----:B0-----:R-:W-:Y:S05]  /*133a0*/  @!P1 BRA `(.L_x_1579) ;  /* 0x0000000000049947 */ /* 0x001fea0003800000 */
[----:B------:R-:W-:Y:S01]  /*133b0*/  BPT.TRAP 0x1 ;  /* 0x000000040000795c */ /* 0x000fe20000300000 */
.L_x_1579:
[----:B------:R-:W-:Y:S05]  /*133c0*/  BSYNC B2 ;  /* 0x0000000000027941 */ /* 0x000fea0003800000 */
.L_x_1578:
        /* <DEDUP_REMOVED lines=9> */
.L_x_1580:
        /* <DEDUP_REMOVED lines=15> */
.L_x_1581:
        /* <DEDUP_REMOVED lines=15> */
.L_x_1582:
        /* <DEDUP_REMOVED lines=15> */
.L_x_1583:
        /* <DEDUP_REMOVED lines=10> */
.L_x_1570:
[----:B------:R-:W-:Y:S05]  /*137d0*/  BSYNC B1 ;  /* 0x0000000000017941 */ /* 0x000fea0003800000 */
.L_x_1569:
        /* <DEDUP_REMOVED lines=8> */
.L_x_1548:
[----:B------:R-:W-:Y:S05]  /*13860*/  BSYNC B0 ;  /* 0x0000000000007941 */ /* 0x000fea0003800000 */
.L_x_1547:
        /* <DEDUP_REMOVED lines=23> */
.L_x_1586:
        /* <DEDUP_REMOVED lines=20> */
.L_x_1589:
[----:B------:R-:W-:Y:S05]  /*13b20*/  BSYNC B6 ;  /* 0x0000000000067941 */ /* 0x000fea0003800000 */
.L_x_1588:
        /* <DEDUP_REMOVED lines=20> */
.L_x_1592:
        /* <DEDUP_REMOVED lines=15> */
.L_x_1591:
[----:B------:R-:W-:Y:S05]  /*13d60*/  BSYNC B6 ;  /* 0x0000000000067941 */ /* 0x000fea0003800000 */
.L_x_1590:
        /* <DEDUP_REMOVED lines=9> */
[----:B------:R-:W-:Y:S01]  /*13e00*/  LOP3.LUT R22, R22, 0xffffffdf, RZ, 0xc0, !PT ;  /* 0xffffffdf16167812 */ /* 0x000fe200078ec0ff */
[----:B------:R-:W-:Y:S01]  /*13e10*/  ULDC UR4, c[0x0][0x320] ;  /* 0x0000c80000047ab9 */ /* 0x000fe20000000800 */
[----:B0-----:R-:W-:-:S05]  /*13e20*/  @P0 IADD3.X R3, R30, UR5, RZ, P1, !PT ;  /* 0x000000051e030c10 */ /* 0x001fca0008ffe4ff */
[----:B------:R0:W5:Y:S01]  /*13e30*/  @P0 LDG.E R32, desc[UR60][R2.64] ;  /* 0x0000003c02200981 */ /* 0x000162000c1e1900 */
[----:B-1----:R-:W-:Y:S02]  /*13e40*/  ISETP.NE.AND P1, PT, R10, 0x1, PT ;  /* 0x000000010a00780c */ /* 0x002fe40003f25270 */
[C---:B----4-:R-:W-:Y:S01]  /*13e50*/  LOP3.LUT R0, R31.reuse, 0x7f, RZ, 0xc0, !PT ;  /* 0x0000007f1f007812 */ /* 0x050fe200078ec0ff */
[----:B------:R-:W-:-:S10]  /*13e60*/  IMAD.SHL.U32 R31, R31, 0x10, RZ ;  /* 0x000000101f1f7824 */ /* 0x000fd400078e00ff */
[----:B------:R-:W1:Y:S01]  /*13e70*/  @P1 LDC R5, c[0x0][0x434] ;  /* 0x00010d00ff051b82 */ /* 0x000e620000000800 */
[----:B------:R-:W-:-:S04]  /*13e80*/  SHF.R.U32.HI R0, RZ, 0x3, R0 ;  /* 0x00000003ff007819 */ /* 0x000fc80000011600 */
[----:B------:R-:W-:-:S03]  /*13e90*/  LOP3.LUT R31, R0, 0x70, R31, 0xf8, !PT ;  /* 0x00000070001f7812 */ /* 0x000fc600078ef81f */
[----:B0-----:R-:W0:Y:S01]  /*13ea0*/  @P1 LDC R2, c[0x0][0x438] ;  /* 0x00010e00ff021b82 */ /* 0x001e220000000800 */
        /* <DEDUP_REMOVED lines=12> */
[----:B-----5:R-:W-:-:S03]  /*13f70*/  SHF.R.S32.HI R35, RZ, 0x1f, R32 ;  /* 0x0000001fff237819 */ /* 0x020fc60000011420 */
[----:B0-----:R-:W-:-:S04]  /*13f80*/  @!P0 IMAD.WIDE.U32 R6, R32, R2, R6 ;  /* 0x0000000220068225 */ /* 0x001fc800078e0006 */
[----:B------:R-:W-:-:S04]  /*13f90*/  @!P0 IMAD R2, R35, R2, RZ ;  /* 0x0000000223028224 */ /* 0x000fc800078e02ff */
[----:B------:R-:W-:Y:S01]  /*13fa0*/  @!P0 IMAD R3, R32, R3, R2 ;  /* 0x0000000320038224 */ /* 0x000fe200078e0202 */
[----:B-1----:R-:W-:-:S03]  /*13fb0*/  @!P0 LEA R4, P1, R6, R4, 0x2 ;  /* 0x0000000406048211 */ /* 0x002fc600078210ff */
[----:B------:R-:W-:-:S05]  /*13fc0*/  @!P0 IMAD.IADD R3, R7, 0x1, R3 ;  /* 0x0000000107038824 */ /* 0x000fca00078e0203 */
[----:B------:R-:W-:-:S05]  /*13fd0*/  @!P0 LEA.HI.X R5, R6, R5, R3, 0x2, P1 ;  /* 0x0000000506058211 */ /* 0x000fca00008f1403 */
[----:B------:R-:W2:Y:S01]  /*13fe0*/  @!P0 LDG.E R11, desc[UR60][R4.64] ;  /* 0x0000003c040b8981 */ /* 0x000ea2000c1e1900 */
[----:B------:R-:W0:Y:S01]  /*13ff0*/  S2R R20, SR_TID.X ;  /* 0x0000000000147919 */ /* 0x000e220000002100 */
[----:B------:R-:W-:Y:S01]  /*14000*/  IMAD.MOV R2, RZ, RZ, -R9 ;  /* 0x000000ffff027224 */ /* 0x000fe200078e0a09 */
[----:B------:R-:W-:-:S03]  /*14010*/  ISETP.GT.U32.AND P1, PT, R31, 0x5f, PT ;  /* 0x0000005f1f00780c */ /* 0x000fc60003f24070 */
[----:B------:R-:W-:Y:S01]  /*14020*/  IMAD R0, R10, R2, R0 ;  /* 0x000000020a007224 */ /* 0x000fe200078e0200 */
[----:B---3--:R-:W-:-:S04]  /*14030*/  ISETP.NE.AND P0, PT, R21, 0x3, PT ;  /* 0x000000031500780c */ /* 0x008fc80003f05270 */
[----:B------:R-:W-:Y:S05]  /*14040*/  STL [R1+0x4], R0 ;  /* 0x0000040001007387 */ /* 0x000fea0000100800 */
[----:B------:R-:W-:-:S04]  /*14050*/  @P1 LOP3.LUT R22, R22, 0x20, RZ, 0xfc, !PT ;  /* 0x0000002016161812 */ /* 0x000fc800078efcff */
[----:B------:R-:W-:-:S04]  /*14060*/  LOP3.LUT R22, R22, 0xffffffbf, RZ, 0xc0, !PT ;  /* 0xffffffbf16167812 */ /* 0x000fc800078ec0ff */
[----:B------:R-:W-:-:S04]  /*14070*/  @P0 LOP3.LUT R22, R22, 0x40, RZ, 0xfc, !PT ;  /* 0x0000004016160812 */ /* 0x000fc800078efcff */
[----:B------:R-:W-:Y:S01]  /*14080*/  LOP3.LUT R22, R22, 0xfffffffe, RZ, 0xc0, !PT ;  /* 0xfffffffe16167812 */ /* 0x000fe200078ec0ff */
[----:B------:R-:W-:Y:S01]  /*14090*/  UMOV UR5, 0xffffffff ;  /* 0xffffffff00057882 */ /* 0x000fe20000000000 */
[----:B--2---:R0:W-:Y:S02]  /*140a0*/  STL [R1], R11 ;  /* 0x0000000b01007387 */ /* 0x0041e40000100800 */
[C---:B0-----:R-:W-:Y:S02]  /*140b0*/  IMAD.SHL.U32 R11, R20.reuse, 0x8, RZ ;  /* 0x00000008140b7824 */ /* 0x041fe400078e00ff */
[----:B------:R-:W-:-:S03]  /*140c0*/  IMAD.SHL.U32 R20, R20, 0x8, RZ ;  /* 0x0000000814147824 */ /* 0x000fc600078e00ff */
[----:B------:R-:W-:Y:S02]  /*140d0*/  LOP3.LUT R11, R11, 0x38, RZ, 0xc0, !PT ;  /* 0x000000380b0b7812 */ /* 0x000fe400078ec0ff */
[----:B------:R-:W-:Y:S02]  /*140e0*/  LOP3.LUT R20, R20, 0x38, RZ, 0xc0, !PT ;  /* 0x0000003814147812 */ /* 0x000fe400078ec0ff */
[----:B------:R-:W-:Y:S02]  /*140f0*/  ISETP.GE.AND P1, PT, R11, UR4, PT ;  /* 0x000000040b007c0c */ /* 0x000fe4000bf26270 */
[----:B------:R-:W-:-:S04]  /*14100*/  LOP3.LUT R12, R20, 0x40, RZ, 0xfc, !PT ;  /* 0x00000040140c7812 */ /* 0x000fc800078efcff */
[----:B------:R-:W-:Y:S02]  /*14110*/  ISETP.GE.AND P2, PT, R12, UR4, PT ;  /* 0x000000040c007c0c */ /* 0x000fe4000bf46270 */
[----:B------:R-:W-:-:S05]  /*14120*/  LOP3.LUT R12, R11, 0x80, RZ, 0xfc, !PT ;  /* 0x000000800b0c7812 */ /* 0x000fca00078efcff */
[----:B------:R-:W-:-:S04]  /*14130*/  @P1 LOP3.LUT R22, R22, 0x1, RZ, 0xfc, !PT ;  /* 0x0000000116161812 */ /* 0x000fc800078efcff */
[----:B------:R-:W-:Y:S02]  /*14140*/  LOP3.LUT R22, R22, 0xffffffef, RZ, 0xc0, !PT ;  /* 0xffffffef16167812 */ /* 0x000fe400078ec0ff */
[----:B------:R-:W-:Y:S02]  /*14150*/  LOP3.LUT R11, R11, 0xc0, RZ, 0xfc, !PT ;  /* 0x000000c00b0b7812 */ /* 0x000fe400078efcff */
[----:B------:R-:W-:Y:S02]  /*14160*/  ISETP.GE.AND P3, PT, R12, UR4, PT ;  /* 0x000000040c007c0c */ /* 0x000fe4000bf66270 */
[----:B------:R-:W-:Y:S02]  /*14170*/  @P2 LOP3.LUT R22, R22, 0x10, RZ, 0xfc, !PT ;  /* 0x0000001016162812 */ /* 0x000fe400078efcff */
[----:B------:R-:W-:Y:S02]  /*14180*/  ISETP.GE.AND P2, PT, R11, UR4, PT ;  /* 0x000000040b007c0c */ /* 0x000fe4000bf46270 */
[----:B------:R-:W-:-:S04]  /*14190*/  LOP3.LUT R22, R22, 0xfffffffb, RZ, 0xc0, !PT ;  /* 0xfffffffb16167812 */ /* 0x000fc800078ec0ff */
[----:B------:R-:W-:-:S04]  /*141a0*/  LOP3.LUT R22, R22, 0xfffffff7, RZ, 0xc0, !PT ;  /* 0xfffffff716167812 */ /* 0x000fc800078ec0ff */
[----:B------:R-:W-:-:S04]  /*141b0*/  @P3 LOP3.LUT R22, R22, 0x8, RZ, 0xfc, !PT ;  /* 0x0000000816163812 */ /* 0x000fc800078efcff */
[----:B------:R-:W-:Y:S01]  /*141c0*/  @P2 LOP3.LUT R22, R22, 0x4, RZ, 0xfc, !PT ;  /* 0x0000000416162812 */ /* 0x000fe200078efcff */
[----:B------:R-:W-:Y:S06]  /*141d0*/  BRA.DIV UR5, `(.L_x_1593) ;  /* 0x0000005a05f87947 */ /* 0x000fec000b800000 */
.L_x_1733:
[----:B------:R-:W-:Y:S02]  /*141e0*/  SEL R0, RZ, 0x1, P1 ;  /* 0x00000001ff007807 */ /* 0x000fe40000800000 */
[----:B------:R-:W-:-:S03]  /*141f0*/  SHF.R.S32.HI R29, RZ, 0x1f, R18 ;  /* 0x0000001fff1d7819 */ /* 0x000fc60000011412 */
[----:B------:R0:W-:Y:S01]  /*14200*/  STL [R1+0x60], R0 ;  /* 0x0000600001007387 */ /* 0x0001e20000100800 */
[----:B------:R-:W-:Y:S05]  /*14210*/  @!P0 BRA `(.L_x_1594) ;  /* 0x0000000000048947 */ /* 0x000fea0003800000 */
[----:B------:R-:W-:Y:S01]  /*14220*/  BPT.TRAP 0x1 ;  /* 0x000000040000795c */ /* 0x000fe20000300000 */
.L_x_1594:
[----:B------:R-:W-:Y:S01]  /*14230*/  IMAD R30, R25, 0x8, R23 ;  /* 0x00000008191e7824 */ /* 0x000fe200078e0217 */
[----:B0-----:R-:W-:Y:S01]  /*14240*/  SHF.L.U32 R0, R27, 0x1f, RZ ;  /* 0x0000001f1b007819 */ /* 0x001fe200000006ff */
[----:B------:R-:W-:Y:S03]  /*14250*/  BSSY B0, `(.L_x_1595) ;  /* 0x0000003000007945 */ /* 0x000fe60003800000 */
[----:B------:R-:W0:Y:S02]  /*14260*/  SYNCS.PHASECHK.TRANS64.TRYWAIT P0, [R30+URZ+0x32440], R0 ;  /* 0x032440001e0075a7 */ /* 0x000e24000800017f */
[----:B0-----:R-:W-:Y:S05]  /*14270*/  @!P0 BRA `(.L_x_1596) ;  /* 0x0000005c00048947 */ /* 0x001fea0003800000 */
.L_x_1734:
[----:B------:R-:W-:Y:S05]  /*14280*/  BSYNC B0 ;  /* 0x0000000000007941 */ /* 0x000fea0003800000 */
.L_x_1595:
[----:B------:R-:W0:Y:S01]  /*14290*/  LDL R2, [R1+0x4] ;  /* 0x0000040001027983 */ /* 0x000e220000100800 */
[----:B------:R-:W-:-:S03]  /*142a0*/  ULDC.64 UR4, c[0x0][0x300] ;  /* 0x0000c00000047ab9 */ /* 0x000fc60000000a00 */
[----:B------:R-:W2:Y:S04]  /*142b0*/  LDL R4, [R1] ;  /* 0x0000000001047983 */ /* 0x000ea80000100800 */
[----:B------:R-:W3:Y:S01]  /*142c0*/  LDL R7, [R1+0x14] ;  /* 0x0000140001077983 */ /* 0x000ee20000100800 */
[----:B------:R-:W-:Y:S02]  /*142d0*/  LOP3.LUT R22, R22, 0xfffffffd, RZ, 0xc0, !PT ;  /* 0xfffffffd16167812 */ /* 0x000fe400078ec0ff */
[----:B0-----:R-:W-:Y:S02]  /*142e0*/  SHF.R.S32.HI R0, RZ, 0x1f, R2 ;  /* 0x0000001fff007819 */ /* 0x001fe40000011402 */
[----:B--2---:R-:W-:-:S03]  /*142f0*/  SHF.R.S32.HI R5, RZ, 0x1f, R4 ;  /* 0x0000001fff057819 */ /* 0x004fc60000011404 */
[----:B------:R0:W-:Y:S01]  /*14300*/  STL [R1+0x4c], R0 ;  /* 0x00004c0001007387 */ /* 0x0001e20000100800 */
[----:B---3--:R-:W-:-:S03]  /*14310*/  IMAD R31, R8, -0x60, R7 ;  /* 0xffffffa0081f7824 */ /* 0x008fc600078e0207 */
[----:B------:R1:W-:Y:S01]  /*14320*/  STL [R1+0x54], R5 ;  /* 0x0000540501007387 */ /* 0x0003e20000100800 */
[----:B0-----:R-:W-:-:S04]  /*14330*/  IMAD R0, R0, UR4, RZ ;  /* 0x0000000400007c24 */ /* 0x001fc8000f8e02ff */
[C---:B------:R-:W-:Y:S02]  /*14340*/  IMAD R0, R2.reuse, UR5, R0 ;  /* 0x0000000502007c24 */ /* 0x040fe4000f8e0200 */
[----:B------:R-:W-:Y:S01]  /*14350*/  IMAD.WIDE.U32 R2, R2, UR4, RZ ;  /* 0x0000000402027c25 */ /* 0x000fe2000f8e00ff */
[----:B------:R-:W-:-:S03]  /*14360*/  ULDC.64 UR4, c[0x0][0x310] ;  /* 0x0000c40000047ab9 */ /* 0x000fc60000000a00 */
[----:B------:R-:W-:Y:S02]  /*14370*/  IMAD.IADD R3, R3, 0x1, R0 ;  /* 0x0000000103037824 */ /* 0x000fe400078e0200 */
[----:B------:R-:W-:Y:S02]  /*14380*/  IMAD R0, R5, UR4, RZ ;  /* 0x0000000405007c24 */ /* 0x000fe4000f8e02ff */
[----:B------:R-:W-:-:S04]  /*14390*/  IMAD.WIDE.U32 R2, R4, UR4, R2 ;  /* 0x0000000404027c25 */ /* 0x000fc8000f8e0002 */
[----:B------:R-:W-:Y:S01]  /*143a0*/  IMAD R0, R4, UR5, R0 ;  /* 0x0000000504007c24 */ /* 0x000fe2000f8e0200 */
[----:B------:R-:W-:Y:S01]  /*143b0*/  ULDC.64 UR4, c[0x0][0x308] ;  /* 0x0000c20000047ab9 */ /* 0x000fe20000000a00 */
[----:B------:R-:W1:Y:S02]  /*143c0*/  S2R R4, SR_TID.X ;  /* 0x0000000000047919 */ /* 0x000e640000002100 */
[----:B------:R-:W-:Y:S02]  /*143d0*/  IMAD.IADD R3, R3, 0x1, R0 ;  /* 0x0000000103037824 */ /* 0x000fe400078e0200 */
[----:B------:R-:W-:Y:S02]  /*143e0*/  IMAD R0, R29, UR4, RZ ;  /* 0x000000041d007c24 */ /* 0x000fe4000f8e02ff */
[----:B------:R-:W-:-:S04]  /*143f0*/  IMAD.WIDE.U32 R2, R18, UR4, R2 ;  /* 0x0000000412027c25 */ /* 0x000fc8000f8e0002 */
[----:B------:R-:W-:Y:S01]  /*14400*/  IMAD R0, R18, UR5, R0 ;  /* 0x0000000512007c24 */ /* 0x000fe2000f8e0200 */
[----:B------:R-:W-:Y:S01]  /*14410*/  ULDC.64 UR4, c[0x0][0x2e8] ;  /* 0x0000ba0000047ab9 */ /* 0x000fe20000000a00 */
[----:B-1----:R-:W-:Y:S02]  /*14420*/  LOP3.LUT R5, R4, 0x7f, RZ, 0xc0, !PT ;  /* 0x0000007f04057812 */ /* 0x002fe400078ec0ff */
        /* <DEDUP_REMOVED lines=16> */
[----:B------:R-:W-:-:S03]  /*14530*/  @P0 LEA R6, R5, R23, 0x1 ;  /* 0x0000001705060211 */ /* 0x000fc600078e08ff */
        /* <DEDUP_REMOVED lines=50> */
.L_x_1748:
        /* <DEDUP_REMOVED lines=10> */
.L_x_1598:
        /* <DEDUP_REMOVED lines=11> */
.L_x_1599:
[----:B------:R1:W5:Y:S01]  /*149b0*/  LDL.LU R0, [R1+0x20] ;  /* 0x0000200001007983 */ /* 0x0003620000300800 */
[----:B------:R1:W-:Y:S02]  /*149c0*/  SYNCS.ARRIVE.TRANS64.A1T0 RZ, [R30+URZ+0x32430], RZ ;  /* 0x032430ff1eff79a7 */ /* 0x0003e4000810003f */
[----:B------:R-:W-:Y:S05]  /*149d0*/  WARPSYNC.ALL ;  /* 0x0000000000007948 */ /* 0x000fea0003800000 */
[----:B------:R-:W-:Y:S01]  /*149e0*/  ULDC.64 UR4, c[0x0][0xaf8] ;  /* 0x0002be0000047ab9 */ /* 0x000fe20000000a00 */
[----:B------:R-:W-:Y:S01]  /*149f0*/  BSSY B6, `(.L_x_1600) ;  /* 0x000001d000067945 */ /* 0x000fe20003800000 */
[----:B------:R-:W-:Y:S01]  /*14a00*/  BAR.SYNC.DEFER_BLOCKING 0x8, 0x180 ;  /* 0x0206000000007b1d */ /* 0x000fe20000010000 */
[----:B------:R-:W-:-:S04]  /*14a10*/  ISETP.NE.U32.AND P0, PT, RZ, UR4, PT ;  /* 0x00000004ff007c0c */ /* 0x000fc8000bf05070 */
[----:B------:R-:W-:-:S04]  /*14a20*/  ISETP.NE.AND.EX P0, PT, RZ, UR5, PT, P0 ;  /* 0x00000005ff007c0c */ /* 0x000fc8000bf05300 */
[----:B0-----:R-:W-:-:S05]  /*14a30*/  SEL R3, R36, RZ, !P0 ;  /* 0x000000ff24037207 */ /* 0x001fca0004000000 */
[----:B------:R0:W-:Y:S01]  /*14a40*/  STL [R1+0x10], R3 ;  /* 0x0000100301007387 */ /* 0x0001e20000100800 */
[----:B-----5:R-:W-:Y:S01]  /*14a50*/  SEL R2, R0, RZ, !P0 ;  /* 0x000000ff00027207 */ /* 0x020fe20004000000 */
[----:B------:R-:W-:-:S04]  /*14a60*/  VIADD R0, R23, 0x18400 ;  /* 0x0001840017007836 */ /* 0x000fc80000000000 */
[----:B------:R0:W-:Y:S01]  /*14a70*/  STL [R1+0x3c], R2 ;  /* 0x00003c0201007387 */ /* 0x0001e20000100800 */
        /* <DEDUP_REMOVED lines=20> */
.L_x_1601:
[----:B------:R-:W-:Y:S05]  /*14bc0*/  BSYNC B6 ;  /* 0x0000000000067941 */ /* 0x000fea0003800000 */
.L_x_1600:
[----:B0-----:R-:W2:Y:S01]  /*14bd0*/  LDL R0, [R1+0x34] ;  /* 0x0000340001007983 */ /* 0x001ea20000100800 */
[----:B------:R-:W0:Y:S03]  /*14be0*/  LDC R6, c[0x0][0x448] ;  /* 0x00011200ff067b82 */ /* 0x000e260000000800 */
[----:B------:R-:W3:Y:S04]  /*14bf0*/  LDL R21, [R1+0x3c] ;  /* 0x00003c0001157983 */ /* 0x000ee80000100800 */
[----:B------:R-:W4:Y:S01]  /*14c00*/  LDL R20, [R1+0x10] ;  /* 0x0000100001147983 */ /* 0x000f220000100800 */
[----:B------:R-:W1:Y:S01]  /*14c10*/  S2R R2, SR_TID.X ;  /* 0x0000000000027919 */ /* 0x000e620000002100 */
[----:B------:R-:W-:Y:S01]  /*14c20*/  IMAD.SHL.U32 R17, R17, 0x80, RZ ;  /* 0x0000008011117824 */ /* 0x000fe200078e00ff */
[----:B------:R-:W-:Y:S01]  /*14c30*/  ULDC.64 UR4, c[0x0][0x298] ;  /* 0x0000a60000047ab9 */ /* 0x000fe20000000a00 */
[----:B------:R0:W5:Y:S02]  /*14c40*/  LDL R9, [R1+0x18] ;  /* 0x0000180001097983 */ /* 0x0001640000100800 */
[----:B0-----:R-:W-:-:S13]  /*14c50*/  ISETP.NE.AND P0, PT, R6, 0x1, PT ;  /* 0x000000010600780c */ /* 0x001fda0003f05270 */
[----:B------:R-:W0:Y:S01]  /*14c60*/  @P0 LDC R3, c[0x0][0x450] ;  /* 0x00011400ff030b82 */ /* 0x000e220000000800 */
[----:B-1----:R-:W-:-:S04]  /*14c70*/  LOP3.LUT R2, R2, 0x7f, RZ, 0xc0, !PT ;  /* 0x0000007f02027812 */ /* 0x002fc800078ec0ff */
[----:B------:R-:W-:Y:S01]  /*14c80*/  SHF.R.U32.HI R2, RZ, 0x3, R2 ;  /* 0x00000003ff027819 */ /* 0x000fe20000011602 */
[----:B------:R-:W1:Y:S02]  /*14c90*/  S2R R5, SR_TID.X ;  /* 0x0000000000057919 */ /* 0x000e640000002100 */
[----:B-1----:R-:W-:-:S05]  /*14ca0*/  IMAD.SHL.U32 R7, R5, 0x8, RZ ;  /* 0x0000000805077824 */ /* 0x002fca00078e00ff */
[----:B------:R-:W-:Y:S01]  /*14cb0*/  LOP3.LUT R7, R7, 0x38, RZ, 0xc0, !PT ;  /* 0x0000003807077812 */ /* 0x000fe200078ec0ff */
[----:B--2---:R-:W-:Y:S02]  /*14cc0*/  IMAD.MOV.U32 R4, RZ, RZ, R0 ;  /* 0x000000ffff047224 */ /* 0x004fe400078e0000 */
[----:B------:R-:W1:Y:S02]  /*14cd0*/  S2R R0, SR_TID.X ;  /* 0x0000000000007919 */ /* 0x000e640000002100 */
[----:B-1----:R-:W-:-:S05]  /*14ce0*/  IMAD.SHL.U32 R0, R0, 0x10, RZ ;  /* 0x0000001000007824 */ /* 0x002fca00078e00ff */
[----:B------:R-:W-:Y:S02]  /*14cf0*/  LOP3.LUT R0, R2, 0x70, R0, 0xf8, !PT ;  /* 0x0000007002007812 */ /* 0x000fe400078ef800 */
[----:B------:R-:W1:Y:S02]  /*14d00*/  @P0 LDC R2, c[0x0][0x44c] ;  /* 0x00011300ff020b82 */ /* 0x000e640000000800 */
[----:B------:R-:W-:Y:S01]  /*14d10*/  LOP3.LUT R36, R0, R17, RZ, 0xfc, !PT ;  /* 0x0000001100247212 */ /* 0x000fe200078efcff */
[----:B------:R-:W-:-:S04]  /*14d20*/  IMAD R4, R4, UR4, RZ ;  /* 0x0000000404047c24 */ /* 0x000fc8000f8e02ff */
[----:B------:R-:W-:Y:S02]  /*14d30*/  IMAD.MOV.U32 R0, RZ, RZ, R36 ;  /* 0x000000ffff007224 */ /* 0x000fe400078e0024 */
[----:B------:R-:W-:Y:S02]  /*14d40*/  IMAD R4, R37, UR5, R4 ;  /* 0x0000000525047c24 */ /* 0x000fe4000f8e0204 */
[----:B-1----:R-:W-:-:S05]  /*14d50*/  @P0 IMAD.HI.U32 R2, R36, R2, RZ ;  /* 0x0000000224020227 */ /* 0x002fca00078e00ff */
[----:B0-----:R-:W-:Y:S01]  /*14d60*/  @P0 SHF.R.U32.HI R0, RZ, R3, R2 ;  /* 0x00000003ff000219 */ /* 0x001fe20000011602 */
        /* <DEDUP_REMOVED lines=9> */
[----:B----4-:R-:W-:-:S04]  /*14e00*/  IMAD.WIDE.U32 R2, R20, UR4, R2 ;  /* 0x0000000414027c25 */ /* 0x010fc8000f8e0002 */
[----:B------:R-:W-:Y:S01]  /*14e10*/  IMAD R4, R20, UR5, R4 ;  /* 0x0000000514047c24 */ /* 0x000fe2000f8e0204 */
[----:B------:R-:W-:-:S03]  /*14e20*/  ULDC.64 UR4, c[0x0][0x2d0] ;  /* 0x0000b40000047ab9 */ /* 0x000fc60000000a00 */
[----:B------:R-:W-:Y:S01]  /*14e30*/  IMAD.IADD R3, R3, 0x1, R4 ;  /* 0x0000000103037824 */ /* 0x000fe200078e0204 */
[----:B------:R-:W-:-:S05]  /*14e40*/  SHF.R.S32.HI R4, RZ, 0x1f, R0 ;  /* 0x0000001fff047819 */ /* 0x000fca0000011400 */
[----:B------:R-:W-:Y:S02]  /*14e50*/  IMAD R4, R4, UR4, RZ ;  /* 0x0000000404047c24 */ /* 0x000fe4000f8e02ff */
[----:B------:R-:W-:-:S04]  /*14e60*/  IMAD.WIDE.U32 R2, R0, UR4, R2 ;  /* 0x0000000400027c25 */ /* 0x000fc8000f8e0002 */
[----:B------:R-:W-:Y:S01]  /*14e70*/  IMAD R4, R0, UR5, R4 ;  /* 0x0000000500047c24 */ /* 0x000fe2000f8e0204 */
[----:B------:R-:W-:Y:S01]  /*14e80*/  ULDC.64 UR4, c[0x0][0x2c8] ;  /* 0x0000b20000047ab9 */ /* 0x000fe20000000a00 */
[----:B------:R-:W-:-:S04]  /*14e90*/  IMAD.MOV R0, RZ, RZ, -R0 ;  /* 0x000000ffff007224 */ /* 0x000fc800078e0a00 */
[----:B------:R-:W-:Y:S02]  /*14ea0*/  IMAD R0, R6, R0, R36 ;  /* 0x0000000006007224 */ /* 0x000fe400078e0224 */
[----:B------:R-:W-:-:S03]  /*14eb0*/  IMAD.IADD R3, R3, 0x1, R4 ;  /* 0x0000000103037824 */ /* 0x000fc600078e0204 */
[----:B------:R-:W-:Y:S01]  /*14ec0*/  SHF.R.S32.HI R4, RZ, 0x1f, R0 ;  /* 0x0000001fff047819 */ /* 0x000fe20000011400 */
[----:B------:R-:W-:-:S04]  /*14ed0*/  IMAD.WIDE.U32 R2, R0, UR4, R2 ;  /* 0x0000000400027c25 */ /* 0x000fc8000f8e0002 */
[----:B------:R-:W-:-:S04]  /*14ee0*/  IMAD R4, R4, UR4, RZ ;  /* 0x0000000404047c24 */ /* 0x000fc8000f8e02ff */
        /* <DEDUP_REMOVED lines=14> */
[----:B------:R-:W1:Y:S03]  /*14fd0*/  SHFL.IDX PT, R4, R3, RZ, 0x181f ;  /* 0x00181fff03047589 */ /* 0x000e6600000e0000 */
[C---:B------:R-:W-:Y:S01]  /*14fe0*/  VIADD R6, R17.reuse, 0x10 ;  /* 0x0000001011067836 */ /* 0x040fe20000000000 */
[C---:B------:R-:W-:Y:S01]  /*14ff0*/  ISETP.GE.AND P0, PT, R17.reuse, R2, PT ;  /* 0x000000021100720c */ /* 0x040fe20003f06270 */
[----:B------:R-:W-:-:S03]  /*15000*/  VIADD R8, R17, 0x30 ;  /* 0x0000003011087836 */ /* 0x000fc60000000000 */
[----:B------:R2:W-:Y:S09]  /*15010*/  STL [R1+0x20], R6 ;  /* 0x0000200601007387 */ /* 0x0005f20000100800 */
        /* <DEDUP_REMOVED lines=8> */
[----:B--2---:R-:W-:-:S05]  /*150a0*/  VIADD R6, R17, 0x20 ;  /* 0x0000002011067836 */ /* 0x004fca0000000000 */
[----:B------:R-:W-:Y:S04]  /*150b0*/  STL [R1+0x24], R6 ;  /* 0x0000240601007387 */ /* 0x000fe80000100800 */
[----:B------:R-:W-:Y:S04]  /*150c0*/  STL [R1+0x28], R8 ;  /* 0x0000280801007387 */ /* 0x000fe80000100800 */
[----:B0-----:R-:W0:Y:S04]  /*150d0*/  SHFL.IDX PT, R5, R0, 0x1, 0x181f ;  /* 0x00381f0000057f89 */ /* 0x001e2800000e0000 */
[----:B------:R-:W1:Y:S01]  /*150e0*/  SHFL.IDX PT, R4, R3, 0x1, 0x181f ;  /* 0x00381f0003047f89 */ /* 0x000e6200000e0000 */
[----:B0-----:R-:W-:-:S05]  /*150f0*/  @!P0 LEA R5, P2, R7, R5, 0x1 ;  /* 0x0000000507058211 */ /* 0x001fca00078408ff */
[----:B-1----:R-:W-:-:S05]  /*15100*/  @!P0 IMAD.X R4, RZ, RZ, R4, P2 ;  /* 0x000000ffff048224 */ /* 0x002fca00010e0604 */
[----:B------:R-:W-:-:S04]  /*15110*/  @!P0 LOP3.LUT R5, R5, R4, RZ, 0x3c, !PT ;  /* 0x0000000405058212 */ /* 0x000fc800078e3cff */
[----:B------:R-:W-:-:S04]  /*15120*/  @!P0 LOP3.LUT R4, R5, R4, RZ, 0x3c, !PT ;  /* 0x0000000405048212 */ /* 0x000fc800078e3cff */
[----:B------:R-:W-:-:S05]  /*15130*/  @!P0 LOP3.LUT R5, R5, R4, RZ, 0x3c, !PT ;  /* 0x0000000405058212 */ /* 0x000fca00078e3cff */
[----:B------:R0:W-:Y:S01]  /*15140*/  @!P0 LDGSTS.E.BYPASS.LTC128B.128 [R26+0x18c00], desc[UR60][R4.64], !P1 ;  /* 0x18c00000041a8fae */ /* 0x0001e2000c901d7c */
[----:B------:R-:W-:-:S03]  /*15150*/  ISETP.GE.AND P0, PT, R6, R2, PT ;  /* 0x000000020600720c */ /* 0x000fc60003f06270 */
[----:B------:R-:W-:Y:S04]  /*15160*/  SHFL.IDX PT, R6, R3, 0x3, 0x181f ;  /* 0x00781f0003067f89 */ /* 0x000fe800000e0000 */
[----:B0-----:R-:W0:Y:S04]  /*15170*/  SHFL.IDX PT, R5, R0, 0x2, 0x181f ;  /* 0x00581f0000057f89 */ /* 0x001e2800000e0000 */
[----:B------:R-:W1:Y:S02]  /*15180*/  SHFL.IDX PT, R4, R3, 0x2, 0x181f ;  /* 0x00581f0003047f89 */ /* 0x000e6400000e0000 */
[----:B0-----:R-:W-:-:S05]  /*15190*/  @!P0 LEA R5, P2, R7, R5, 0x1 ;  /* 0x0000000507058211 */ /* 0x001fca00078408ff */
[----:B-1----:R-:W-:-:S05]  /*151a0*/  @!P0 IMAD.X R4, RZ, RZ, R4, P2 ;  /* 0x000000ffff048224 */ /* 0x002fca00010e0604 */
[----:B------:R-:W-:-:S04]  /*151b0*/  @!P0 LOP3.LUT R5, R5, R4, RZ, 0x3c, !PT ;  /* 0x0000000405058212 */ /* 0x000fc800078e3cff */
[----:B------:R-:W-:-:S04]  /*151c0*/  @!P0 LOP3.LUT R4, R5, R4, RZ, 0x3c, !PT ;  /* 0x0000000405048212 */ /* 0x000fc800078e3cff */
[----:B------:R-:W-:-:S05]  /*151d0*/  @!P0 LOP3.LUT R5, R5, R4, RZ, 0x3c, !PT ;  /* 0x0000000405058212 */ /* 0x000fca00078e3cff */
[----:B------:R0:W-:Y:S01]  /*151e0*/  @!P0 LDGSTS.E.BYPASS.LTC128B.128 [R26+0x19400], desc[UR60][R4.64], !P1 ;  /* 0x19400000041a8fae */ /* 0x0001e2000c901d7c */
[----:B------:R-:W-:Y:S01]  /*151f0*/  ISETP.GE.AND P0, PT, R8, R2, PT ;  /* 0x000000020800720c */ /* 0x000fe20003f06270 */
[----:B------:R-:W-:-:S05]  /*15200*/  VIADD R8, R17, 0x40 ;  /* 0x0000004011087836 */ /* 0x000fca0000000000 */
[----:B------:R-:W-:Y:S04]  /*15210*/  STL [R1+0x2c], R8 ;  /* 0x00002c0801007387 */ /* 0x000fe80000100800 */
[----:B0-----:R-:W0:Y:S03]  /*15220*/  SHFL.IDX PT, R4, R0, 0x3, 0x181f ;  /* 0x00781f0000047f89 */ /* 0x001e2600000e0000 */
[----:B0-----:R-:W-:-:S05]  /*15230*/  @!P0 LEA R5, P2, R7, R4, 0x1 ;  /* 0x0000000407058211 */ /* 0x001fca00078408ff */
[----:B------:R-:W-:Y:S02]  /*15240*/  @!P0 IMAD.X R4, RZ, RZ, R6, P2 ;  /* 0x000000ffff048224 */ /* 0x000fe400010e0606 */
[----:B------:R-:W-:Y:S03]  /*15250*/  SHFL.IDX PT, R6, R3, 0x4, 0x181f ;  /* 0x00981f0003067f89 */ /* 0x000fe600000e0000 */
        /* <DEDUP_REMOVED lines=22> */
[-C--:B------:R-:W-:Y:S01]  /*153c0*/  @!P0 LOP3.LUT R5, R5, R4.reuse, RZ, 0x3c, !PT ;  /* 0x0000000405058212 */ /* 0x080fe200078e3cff */
[----:B------:R-:W-:Y:S03]  /*153d0*/  SHFL.IDX PT, R3, R3, 0x7, 0x181f ;  /* 0x00f81f0003037f89 */ /* 0x000fe600000e0000 */
[----:B------:R-:W-:-:S04]  /*153e0*/  @!P0 LOP3.LUT R4, R5, R4, RZ, 0x3c, !PT ;  /* 0x0000000405048212 */ /* 0x000fc800078e3cff */
[----:B------:R-:W-:-:S05]  /*153f0*/  @!P0 LOP3.LUT R5, R5, R4, RZ, 0x3c, !PT ;  /* 0x0000000405058212 */ /* 0x000fca00078e3cff */
[----:B------:R0:W-:Y:S01]  /*15400*/  @!P0 LDGSTS.E.BYPASS.LTC128B.128 [R26+0x1ac00], desc[UR60][R4.64], !P1 ;  /* 0x1ac00000041a8fae */ /* 0x0001e2000c901d7c */
[----:B------:R-:W-:-:S03]  /*15410*/  ISETP.GE.AND P0, PT, R8, R2, PT ;  /* 0x000000020800720c */ /* 0x000fc60003f06270 */
[----:B0-----:R-:W0:Y:S04]  /*15420*/  SHFL.IDX PT, R4, R0, 0x6, 0x181f ;  /* 0x00d81f0000047f89 */ /* 0x001e2800000e0000 */
[----:B------:R-:W1:Y:S06]  /*15430*/  SHFL.IDX PT, R0, R0, 0x7, 0x181f ;  /* 0x00f81f0000007f89 */ /* 0x000e6c00000e0000 */
[----:B0-----:R-:W-:-:S05]  /*15440*/  @!P0 LEA R5, P2, R7, R4, 0x1 ;  /* 0x0000000407058211 */ /* 0x001fca00078408ff */
[----:B------:R-:W-:-:S05]  /*15450*/  @!P0 IMAD.X R4, RZ, RZ, R6, P2 ;  /* 0x000000ffff048224 */ /* 0x000fca00010e0606 */
[----:B------:R-:W-:-:S04]  /*15460*/  @!P0 LOP3.LUT R5, R5, R4, RZ, 0x3c, !PT ;  /* 0x0000000405058212 */ /* 0x000fc800078e3cff */
[----:B------:R-:W-:-:S04]  /*15470*/  @!P0 LOP3.LUT R4, R5, R4, RZ, 0x3c, !PT ;  /* 0x0000000405048212 */ /* 0x000fc800078e3cff */
[----:B------:R-:W-:-:S05]  /*15480*/  @!P0 LOP3.LUT R5, R5, R4, RZ, 0x3c, !PT ;  /* 0x0000000405058212 */ /* 0x000fca00078e3cff */
[----:B-1----:R2:W-:Y:S02]  /*15490*/  @!P0 LDGSTS.E.BYPASS.LTC128B.128 [R26+0x1b400], desc[UR60][R4.64], !P1 ;  /* 0x1b400000041a8fae */ /* 0x0025e4000c901d7c */
.L_x_1765:
[----:B0-2---:R-:W-:-:S05]  /*154a0*/  VIADD R4, R17, 0x70 ;  /* 0x0000007011047836 */ /* 0x005fca0000000000 */
[----:B------:R-:W-:Y:S01]  /*154b0*/  ISETP.GE.AND P0, PT, R4, R2, PT ;  /* 0x000000020400720c */ /* 0x000fe20003f06270 */
[----:B------:R0:W-:-:S12]  /*154c0*/  STL [R1+0x44], R4 ;  /* 0x0000440401007387 */ /* 0x0001d80000100800 */
[----:B------:R-:W-:-:S05]  /*154d0*/  @!P0 LEA R2, P2, R7, R0, 0x1 ;  /* 0x0000000007028211 */ /* 0x000fca00078408ff */
[----:B------:R-:W-:-:S05]  /*154e0*/  @!P0 IMAD.X R3, RZ, RZ, R3, P2 ;  /* 0x000000ffff038224 */ /* 0x000fca00010e0603 */
[----:B------:R-:W-:Y:S01]  /*154f0*/  @!PT LDS RZ, [RZ] ;  /* 0x00000000fffff984 */ /* 0x000fe20000000800 */
[----:B------:R-:W-:Y:S01]  /*15500*/  @!PT LDS RZ, [RZ] ;  /* 0x00000000fffff984 */ /* 0x000fe20000000800 */
[----:B------:R-:W-:Y:S01]  /*15510*/  @!PT LDS RZ, [RZ] ;  /* 0x00000000fffff984 */ /* 0x000fe20000000800 */
[----:B------:R0:W-:Y:S01]  /*15520*/  @!P0 LDGSTS.E.BYPASS.LTC128B.128 [R26+0x1bc00], desc[UR60][R2.64], !P1 ;  /* 0x1bc00000021a8fae */ /* 0x0001e2000c901d7c */
[----:B------:R-:W-:Y:S01]  /*15530*/  PLOP3.LUT P0, PT, PT, PT, PT, 0x80, 0x0 ;  /* 0x000000000000781c */ /* 0x000fe20003f0f070 */
[----:B------:R-:W-:-:S12]  /*15540*/  NOP ;  /* 0x0000000000007918 */ /* 0x000fd80000000000 */
.L_x_1603:
        /* <DEDUP_REMOVED lines=28> */
.L_x_1605:
[----:B------:R-:W-:Y:S05]  /*15710*/  BSYNC B6 ;  /* 0x0000000000067941 */ /* 0x000fea0003800000 */
.L_x_1604:
[----:B0-----:R-:W2:Y:S01]  /*15720*/  LDL.LU R2, [R1+0x34] ;  /* 0x0000340001027983 */ /* 0x001ea20000300800 */
[----:B------:R-:W0:Y:S01]  /*15730*/  LDC R6, c[0x0][0x448] ;  /* 0x00011200ff067b82 */ /* 0x000e220000000800 */
[----:B------:R-:W-:Y:S02]  /*15740*/  ULDC.64 UR4, c[0x0][0x398] ;  /* 0x0000e60000047ab9 */ /* 0x000fe40000000a00 */
[----:B------:R-:W3:Y:S04]  /*15750*/  LDL.LU R21, [R1+0x3c] ;  /* 0x00003c0001157983 */ /* 0x000ee80000300800 */
[----:B------:R-:W4:Y:S01]  /*15760*/  LDL.LU R20, [R1+0x10] ;  /* 0x0000100001147983 */ /* 0x000f220000300800 */
[----:B------:R-:W-:Y:S01]  /*15770*/  IMAD.MOV.U32 R4, RZ, RZ, R36 ;  /* 0x000000ffff047224 */ /* 0x000fe200078e0024 */
[----:B------:R-:W1:Y:S01]  /*15780*/  S2R R8, SR_TID.X ;  /* 0x0000000000087919 */ /* 0x000e620000002100 */
[----:B0-----:R-:W-:-:S13]  /*15790*/  ISETP.NE.AND P0, PT, R6, 0x1, PT ;  /* 0x000000010600780c */ /* 0x001fda0003f05270 */
[----:B------:R-:W0:Y:S01]  /*157a0*/  @P0 LDC R5, c[0x0][0x450] ;  /* 0x00011400ff050b82 */ /* 0x000e220000000800 */
[----:B-1----:R-:W-:-:S05]  /*157b0*/  IMAD.SHL.U32 R7, R8, 0x8, RZ ;  /* 0x0000000808077824 */ /* 0x002fca00078e00ff */
[----:B------:R-:W-:Y:S01]  /*157c0*/  LOP3.LUT R7, R7, 0x38, RZ, 0xc0, !PT ;  /* 0x0000003807077812 */ /* 0x000fe200078ec0ff */
[----:B--2---:R-:W-:Y:S02]  /*157d0*/  IMAD R0, R2, UR4, RZ ;  /* 0x0000000402007c24 */ /* 0x004fe4000f8e02ff */
[----:B------:R-:W-:-:S04]  /*157e0*/  IMAD.WIDE.U32 R2, R37, UR4, RZ ;  /* 0x0000000425027c25 */ /* 0x000fc8000f8e00ff */
[----:B------:R-:W-:Y:S01]  /*157f0*/  IMAD R0, R37, UR5, R0 ;  /* 0x0000000525007c24 */ /* 0x000fe2000f8e0200 */
[----:B------:R-:W-:-:S04]  /*15800*/  ULDC.64 UR4, c[0x0][0x3d8] ;  /* 0x0000f60000047ab9 */ /* 0x000fc80000000a00 */
[----:B------:R-:W-:Y:S01]  /*15810*/  IADD3 R3, R3, R0, RZ ;  /* 0x0000000003037210 */ /* 0x000fe20007ffe0ff */
[----:B------:R-:W-:-:S04]  /*15820*/  IMAD R0, R29, UR4, RZ ;  /* 0x000000041d007c24 */ /* 0x000fc8000f8e02ff */
[C---:B------:R-:W-:Y:S02]  /*15830*/  IMAD R0, R18.reuse, UR5, R0 ;  /* 0x0000000512007c24 */ /* 0x040fe4000f8e0200 */
[----:B------:R-:W-:Y:S01]  /*15840*/  IMAD.WIDE.U32 R2, R18, UR4, R2 ;  /* 0x0000000412027c25 */ /* 0x000fe2000f8e0002 */
[----:B------:R-:W-:-:S03]  /*15850*/  ULDC.64 UR4, c[0x0][0x3e0] ;  /* 0x0000f80000047ab9 */ /* 0x000fc60000000a00 */
[----:B------:R-:W-:Y:S02]  /*15860*/  IMAD.IADD R3, R3, 0x1, R0 ;  /* 0x0000000103037824 */ /* 0x000fe400078e0200 */
[----:B---3--:R-:W-:Y:S02]  /*15870*/  IMAD R0, R21, UR4, RZ ;  /* 0x0000000415007c24 */ /* 0x008fe4000f8e02ff */
[----:B----4-:R-:W-:-:S04]  /*15880*/  IMAD.WIDE.U32 R2, R20, UR4, R2 ;  /* 0x0000000414027c25 */ /* 0x010fc8000f8e0002 */
[----:B------:R-:W-:Y:S01]  /*15890*/  IMAD R0, R20, UR5, R0 ;  /* 0x0000000514007c24 */ /* 0x000fe2000f8e0200 */
[----:B------:R-:W-:Y:S01]  /*158a0*/  ULDC.64 UR4, c[0x0][0x3d0] ;  /* 0x0000f40000047ab9 */ /* 0x000fe20000000a00 */
[----:B------:R-:W-:Y:S02]  /*158b0*/  IMAD.SHL.U32 R20, R8, 0x8, RZ ;  /* 0x0000000808147824 */ /* 0x000fe400078e00ff */
[----:B------:R-:W-:Y:S02]  /*158c0*/  IMAD.IADD R3, R3, 0x1, R0 ;  /* 0x0000000103037824 */ /* 0x000fe400078e0200 */
[----:B------:R-:W1:Y:S01]  /*158d0*/  @P0 LDC R0, c[0x0][0x44c] ;  /* 0x00011300ff000b82 */ /* 0x000e620000000800 */
[----:B------:R-:W-:-:S04]  /*158e0*/  LOP3.LUT R20, R20, 0x38, RZ, 0xc0, !PT ;  /* 0x0000003814147812 */ /* 0x000fc800078ec0ff */
[C---:B------:R-:W-:Y:S02]  /*158f0*/  LOP3.LUT R10, R20.reuse, 0x40, RZ, 0xfc, !PT ;  /* 0x00000040140a7812 */ /* 0x040fe400078efcff */
[C---:B------:R-:W-:Y:S02]  /*15900*/  LOP3.LUT R9, R20.reuse, 0x80, RZ, 0xfc, !PT ;  /* 0x0000008014097812 */ /* 0x040fe400078efcff */
[----:B------:R-:W-:Y:S01]  /*15910*/  LOP3.LUT R8, R20, 0xc0, RZ, 0xfc, !PT ;  /* 0x000000c014087812 */ /* 0x000fe200078efcff */
[----:B-1----:R-:W-:-:S05]  /*15920*/  @P0 IMAD.HI.U32 R0, R36, R0, RZ ;  /* 0x0000000024000227 */ /* 0x002fca00078e00ff */
[----:B0-----:R-:W-:-:S04]  /*15930*/  @P0 SHF.R.U32.HI R4, RZ, R5, R0 ;  /* 0x00000005ff040219 */ /* 0x001fc80000011600 */
[--C-:B------:R-:W-:Y:S01]  /*15940*/  SHF.R.S32.HI R5, RZ, 0x1f, R4.reuse ;  /* 0x0000001fff057819 */ /* 0x100fe20000011404 */
[----:B------:R-:W-:Y:S02]  /*15950*/  IMAD.MOV R0, RZ, RZ, -R4 ;  /* 0x000000ffff007224 */ /* 0x000fe400078e0a04 */
[----:B------:R-:W-:-:S04]  /*15960*/  IMAD.WIDE.U32 R2, R4, UR4, R2 ;  /* 0x0000000404027c25 */ /* 0x000fc8000f8e0002 */
[----:B------:R-:W-:Y:S02]  /*15970*/  IMAD R0, R6, R0, R36 ;  /* 0x0000000006007224 */ /* 0x000fe400078e0224 */
        /* <DEDUP_REMOVED lines=9> */
[C---:B------:R-:W-:Y:S01]  /*15a10*/  LEA R4, P0, R2.reuse, UR4, 0x1 ;  /* 0x0000000402047c11 */ /* 0x040fe2000f8008ff */
[----:B------:R-:W-:Y:S01]  /*15a20*/  IMAD.IADD R0, R3, 0x1, R0 ;  /* 0x0000000103007824 */ /* 0x000fe200078e0200 */
[----:B------:R-:W-:Y:S02]  /*15a30*/  ULDC UR4, c[0x0][0x3b8] ;  /* 0x0000ee0000047ab9 */ /* 0x000fe40000000800 */
[----:B------:R-:W-:Y:S02]  /*15a40*/  ISETP.GE.AND P4, PT, R7, UR4, PT ;  /* 0x0000000407007c0c */ /* 0x000fe4000bf86270 */
[----:B------:R-:W-:Y:S01]  /*15a50*/  LEA.HI.X R0, R2, UR5, R0, 0x1, P0 ;  /* 0x0000000502007c11 */ /* 0x000fe200080f0c00 */
[----:B------:R-:W-:Y:S01]  /*15a60*/  UMOV UR5, 0xffffffff ;  /* 0xffffffff00057882 */ /* 0x000fe20000000000 */
[----:B------:R-:W-:-:S02]  /*15a70*/  ISETP.GE.AND P3, PT, R10, UR4, PT ;  /* 0x000000040a007c0c */ /* 0x000fc4000bf66270 */
[----:B------:R-:W-:Y:S02]  /*15a80*/  ISETP.GE.AND P2, PT, R9, UR4, PT ;  /* 0x0000000409007c0c */ /* 0x000fe4000bf46270 */
[----:B------:R-:W-:Y:S01]  /*15a90*/  ISETP.GE.AND P1, PT, R8, UR4, PT ;  /* 0x0000000408007c0c */ /* 0x000fe2000bf26270 */
[----:B------:R-:W-:-:S12]  /*15aa0*/  BRA.DIV UR5, `(.L_x_1606) ;  /* 0x0000005605c87947 */ /* 0x000fd8000b800000 */
[----:B------:R-:W2:Y:S04]  /*15ab0*/  LDL.LU R3, [R1+0x28] ;  /* 0x0000280001037983 */ /* 0x000ea80000300800 */
[----:B------:R-:W3:Y:S04]  /*15ac0*/  LDL.LU R10, [R1+0x20] ;  /* 0x00002000010a7983 */ /* 0x000ee80000300800 */
[----:B------:R-:W4:Y:S04]  /*15ad0*/  LDL.LU R9, [R1+0x2c] ;  /* 0x00002c0001097983 */ /* 0x000f280000300800 */
[----:B------:R-:W5:Y:S04]  /*15ae0*/  LDL.LU R8, [R1+0x24] ;  /* 0x0000240001087983 */ /* 0x000f680000300800 */
[----:B------:R-:W2:Y:S04]  /*15af0*/  LDL.LU R11, [R1+0x18] ;  /* 0x00001800010b7983 */ /* 0x000ea80000300800 */
[----:B------:R-:W-:Y:S01]  /*15b00*/  SHFL.IDX PT, R2, R0, RZ, 0x181f ;  /* 0x00181fff00027589 */ /* 0x000fe200000e0000 */
[----:B--2---:R-:W-:-:S02]  /*15b10*/  IMAD R5, R11, R6, RZ ;  /* 0x000000060b057224 */ /* 0x004fc400078e02ff */
[----:B------:R-:W-:Y:S01]  /*15b20*/  IMAD.MOV.U32 R11, RZ, RZ, R3 ;  /* 0x000000ffff0b7224 */ /* 0x000fe200078e0003 */
[----:B------:R-:W-:Y:S02]  /*15b30*/  SHFL.IDX PT, R6, R0, 0x1, 0x181f ;  /* 0x00381f0000067f89 */ /* 0x000fe400000e0000 */
[----:B------:R-:W-:Y:S02]  /*15b40*/  ISETP.GE.AND P0, PT, R17, R5, PT ;  /* 0x000000051100720c */ /* 0x000fe40003f06270 */
[----:B------:R-:W0:Y:S11]  /*15b50*/  SHFL.IDX PT, R3, R4, RZ, 0x181f ;  /* 0x00181fff04037589 */ /* 0x000e3600000e0000 */
[----:B0-----:R-:W-:-:S05]  /*15b60*/  @!P0 LEA R3, P6, R7, R3, 0x1 ;  /* 0x0000000307038211 */ /* 0x001fca00078c08ff */
[----:B------:R-:W-:-:S05]  /*15b70*/  @!P0 IMAD.X R2, RZ, RZ, R2, P6 ;  /* 0x000000ffff028224 */ /* 0x000fca00030e0602 */
[----:B------:R-:W-:-:S04]  /*15b80*/  @!P0 LOP3.LUT R3, R3, R2, RZ, 0x3c, !PT ;  /* 0x0000000203038212 */ /* 0x000fc800078e3cff */
[----:B------:R-:W-:-:S04]  /*15b90*/  @!P0 LOP3.LUT R2, R3, R2, RZ, 0x3c, !PT ;  /* 0x0000000203028212 */ /* 0x000fc800078e3cff */
[----:B------:R-:W-:-:S05]  /*15ba0*/  @!P0 LOP3.LUT R3, R3, R2, RZ, 0x3c, !PT ;  /* 0x0000000203038212 */ /* 0x000fca00078e3cff */
[----:B------:R-:W-:Y:S04]  /*15bb0*/  @!P0 LDGSTS.E.BYPASS.LTC128B.128 [R26+0x22400], desc[UR60][R2.64], !P4 ;  /* 0x22400000021a8fae */ /* 0x000fe8000e101d7c */
[----:B------:R-:W-:Y:S04]  /*15bc0*/  @!P0 LDGSTS.E.BYPASS.LTC128B.128 [R26+0x26400], desc[UR60][R2.64+0x80], !P3 ;  /* 0x26400080021a8fae */ /* 0x000fe8000d901d7c */
[----:B------:R-:W-:Y:S04]  /*15bd0*/  @!P0 LDGSTS.E.BYPASS.LTC128B.128 [R26+0x2a400], desc[UR60][R2.64+0x100], !P2 ;  /* 0x2a400100021a8fae */ /* 0x000fe8000d101d7c */
[----:B------:R0:W-:Y:S01]  /*15be0*/  @!P0 LDGSTS.E.BYPASS.LTC128B.128 [R26+0x2e400], desc[UR60][R2.64+0x180], !P1 ;  /* 0x2e400180021a8fae */ /* 0x0001e2000c901d7c */
[----:B---3--:R-:W-:Y:S01]  /*15bf0*/  ISETP.GE.AND P0, PT, R10, R5, PT ;  /* 0x000000050a00720c */ /* 0x008fe20003f06270 */
[----:B----4-:R-:W-:-:S02]  /*15c00*/  IMAD.MOV.U32 R10, RZ, RZ, R9 ;  /* 0x000000ffff0a7224 */ /* 0x010fc400078e0009 */
[----:B------:R-:W2:Y:S04]  /*15c10*/  LDL.LU R9, [R1+0x30] ;  /* 0x0000300001097983 */ /* 0x000ea80000300800 */
[----:B0-----:R-:W0:Y:S06]  /*15c20*/  SHFL.IDX PT, R2, R4, 0x1, 0x181f ;  /* 0x00381f0004027f89 */ /* 0x001e2c00000e0000 */
[----:B0-----:R-:W-:-:S05]  /*15c30*/  @!P0 LEA R2, P6, R7, R2, 0x1 ;  /* 0x0000000207028211 */ /* 0x001fca00078c08ff */
[----:B------:R-:W-:Y:S02]  /*15c40*/  @!P0 IMAD.X R3, RZ, RZ, R6, P6 ;  /* 0x000000ffff038224 */ /* 0x000fe400030e0606 */
[----:B------:R-:W-:Y:S04]  /*15c50*/  SHFL.IDX PT, R6, R0, 0x2, 0x181f ;  /* 0x00581f0000067f89 */ /* 0x000fe800000e0000 */
[----:B------:R-:W-:Y:S04]  /*15c60*/  @!P0 LDGSTS.E.BYPASS.LTC128B.128 [R26+0x22c00], desc[UR60][R2.64], !P4 ;  /* 0x22c00000021a8fae */ /* 0x000fe8000e101d7c */
[----:B------:R-:W-:Y:S04]  /*15c70*/  @!P0 LDGSTS.E.BYPASS.LTC128B.128 [R26+0x26c00], desc[UR60][R2.64+0x80], !P3 ;  /* 0x26c00080021a8fae */ /* 0x000fe8000d901d7c */
[----:B------:R-:W-:Y:S04]  /*15c80*/  @!P0 LDGSTS.E.BYPASS.LTC128B.128 [R26+0x2ac00], desc[UR60][R2.64+0x100], !P2 ;  /* 0x2ac00100021a8fae */ /* 0x000fe8000d101d7c */
[----:B------:R0:W-:Y:S01]  /*15c90*/  @!P0 LDGSTS.E.BYPASS.LTC128B.128 [R26+0x2ec00], desc[UR60][R2.64+0x180], !P1 ;  /* 0x2ec00180021a8fae */ /* 0x0001e2000c901d7c */
[----:B-----5:R-:W-:-:S03]  /*15ca0*/  ISETP.GE.AND P0, PT, R8, R5, PT ;  /* 0x000000050800720c */ /* 0x020fc60003f06270 */
[----:B------:R-:W3:Y:S04]  /*15cb0*/  LDL.LU R8, [R1+0x38] ;  /* 0x0000380001087983 */ /* 0x000ee80000300800 */
[----:B0-----:R-:W0:Y:S06]  /*15cc0*/  SHFL.IDX PT, R2, R4, 0x2, 0x181f ;  /* 0x00581f0004027f89 */ /* 0x001e2c00000e0000 */
[----:B0-----:R-:W-:-:S05]  /*15cd0*/  @!P0 LEA R2, P6, R7, R2, 0x1 ;  /* 0x0000000207028211 */ /* 0x001fca00078c08ff */
[----:B------:R-:W-:-:S05]  /*15ce0*/  @!P0 IMAD.X R3, RZ, RZ, R6, P6 ;  /* 0x000000ffff038224 */ /* 0x000fca00030e0606 */
[----:B------:R-:W-:Y:S04]  /*15cf0*/  @!P0 LDGSTS.E.BYPASS.LTC128B.128 [R26+0x23400], desc[UR60][R2.64], !P4 ;  /* 0x23400000021a8fae */ /* 0x000fe8000e101d7c */
[----:B------:R-:W-:Y:S04]  /*15d00*/  @!P0 LDGSTS.E.BYPASS.LTC128B.128 [R26+0x27400], desc[UR60][R2.64+0x80], !P3 ;  /* 0x27400080021a8fae */ /* 0x000fe8000d901d7c */
[----:B------:R-:W-:Y:S04]  /*15d10*/  @!P0 LDGSTS.E.BYPASS.LTC128B.128 [R26+0x2b400], desc[UR60][R2.64+0x100], !P2 ;  /* 0x2b400100021a8fae */ /* 0x000fe8000d101d7c */
[----:B------:R0:W-:Y:S04]  /*15d20*/  @!P0 LDGSTS.E.BYPASS.LTC128B.128 [R26+0x2f400], desc[UR60][R2.64+0x180], !P1 ;  /* 0x2f400180021a8fae */ /* 0x0001e8000c901d7c */
[----:B------:R-:W-:Y:S04]  /*15d30*/  SHFL.IDX PT, R6, R0, 0x3, 0x181f ;  /* 0x00781f0000067f89 */ /* 0x000fe800000e0000 */
[----:B0-----:R-:W0:Y:S01]  /*15d40*/  SHFL.IDX PT, R2, R4, 0x3, 0x181f ;  /* 0x00781f0004027f89 */ /* 0x001e2200000e0000 */
[----:B------:R-:W-:-:S13]  /*15d50*/  ISETP.GE.AND P0, PT, R11, R5, PT ;  /* 0x000000050b00720c */ /* 0x000fda0003f06270 */
        /* <DEDUP_REMOVED lines=17> */
[----:B--2---:R-:W-:-:S13]  /*15e70*/  ISETP.GE.AND P0, PT, R9, R5, PT ;  /* 0x000000050900720c */ /* 0x004fda0003f06270 */
        /* <DEDUP_REMOVED lines=8> */
[----:B---3--:R-:W-:-:S13]  /*15f00*/  ISETP.GE.AND P0, PT, R8, R5, PT ;  /* 0x000000050800720c */ /* 0x008fda0003f06270 */
[----:B0-----:R-:W-:-:S05]  /*15f10*/  @!P0 LEA R2, P5, R7, R2, 0x1 ;  /* 0x0000000207028211 */ /* 0x001fca00078a08ff */
[----:B------:R-:W-:-:S05]  /*15f20*/  @!P0 IMAD.X R3, RZ, RZ, R6, P5 ;  /* 0x000000ffff038224 */ /* 0x000fca00028e0606 */
[----:B------:R-:W-:Y:S04]  /*15f30*/  @!P0 LDGSTS.E.BYPASS.LTC128B.128 [R26+0x25400], desc[UR60][R2.64], !P4 ;  /* 0x25400000021a8fae */ /* 0x000fe8000e101d7c */
[----:B------:R-:W-:Y:S04]  /*15f40*/  @!P0 LDGSTS.E.BYPASS.LTC128B.128 [R26+0x29400], desc[UR60][R2.64+0x80], !P3 ;  /* 0x29400080021a8fae */ /* 0x000fe8000d901d7c */
[----:B------:R-:W-:Y:S04]  /*15f50*/  @!P0 LDGSTS.E.BYPASS.LTC128B.128 [R26+0x2d400], desc[UR60][R2.64+0x100], !P2 ;  /* 0x2d400100021a8fae */ /* 0x000fe8000d101d7c */
[----:B------:R0:W-:Y:S04]  /*15f60*/  @!P0 LDGSTS.E.BYPASS.LTC128B.128 [R26+0x31400], desc[UR60][R2.64+0x180], !P1 ;  /* 0x31400180021a8fae */ /* 0x0001e8000c901d7c */
[----:B------:R1:W2:Y:S04]  /*15f70*/  SHFL.IDX PT, R6, R0, 0x7, 0x181f ;  /* 0x00f81f0000067f89 */ /* 0x0002a800000e0000 */
[----:B0-----:R1:W0:Y:S02]  /*15f80*/  SHFL.IDX PT, R2, R4, 0x7, 0x181f ;  /* 0x00f81f0004027f89 */ /* 0x00122400000e0000 */
.L_x_1783:
[----:B-1----:R-:W3:Y:S01]  /*15f90*/  LDL.LU R0, [R1+0x44] ;  /* 0x0000440001007983 */ /* 0x002ee20000300800 */
[----:B------:R-:W-:Y:S01]  /*15fa0*/  BSSY B0, `(.L_x_1607) ;  /* 0x000000c000007945 */ /* 0x000fe20003800000 */
[----:B---3--:R-:W-:-:S13]  /*15fb0*/  ISETP.GE.AND P0, PT, R0, R5, PT ;  /* 0x000000050000720c */ /* 0x008fda0003f06270 */
[----:B------:R-:W-:Y:S05]  /*15fc0*/  @P0 BRA `(.L_x_1608) ;  /* 0x0000000000240947 */ /* 0x000fea0003800000 */
[----:B0-----:R-:W-:-:S05]  /*15fd0*/  LEA R2, P0, R7, R2, 0x1 ;  /* 0x0000000207027211 */ /* 0x001fca00078008ff */
[----:B--2---:R-:W-:-:S05]  /*15fe0*/  IMAD.X R3, RZ, RZ, R6, P0 ;  /* 0x000000ffff037224 */ /* 0x004fca00000e0606 */
[----:B------:R-:W-:Y:S01]  /*15ff0*/  @!PT LDS RZ, [RZ] ;  /* 0x00000000fffff984 */ /* 0x000fe20000000800 */
[----:B------:R-:W-:Y:S01]  /*16000*/  @!PT LDS RZ, [RZ] ;  /* 0x00000000fffff984 */ /* 0x000fe20000000800 */
[----:B------:R-:W-:Y:S01]  /*16010*/  @!PT LDS RZ, [RZ] ;  /* 0x00000000fffff984 */ /* 0x000fe20000000800 */
[----:B------:R1:W-:Y:S04]  /*16020*/  LDGSTS.E.BYPASS.LTC128B.128 [R26+0x25c00], desc[UR60][R2.64], !P4 ;  /* 0x25c00000021a7fae */ /* 0x0003e8000e101d7c */
[----:B------:R1:W-:Y:S04]  /*16030*/  LDGSTS.E.BYPASS.LTC128B.128 [R26+0x29c00], desc[UR60][R2.64+0x80], !P3 ;  /* 0x29c00080021a7fae */ /* 0x0003e8000d901d7c */
[----:B------:R1:W-:Y:S04]  /*16040*/  LDGSTS.E.BYPASS.LTC128B.128 [R26+0x2dc00], desc[UR60][R2.64+0x100], !P2 ;  /* 0x2dc00100021a7fae */ /* 0x0003e8000d101d7c */
[----:B------:R1:W-:Y:S02]  /*16050*/  LDGSTS.E.BYPASS.LTC128B.128 [R26+0x31c00], desc[UR60][R2.64+0x180], !P1 ;  /* 0x31c00180021a7fae */ /* 0x0003e4000c901d7c */
.L_x_1608:
[----:B------:R-:W-:Y:S05]  /*16060*/  BSYNC B0 ;  /* 0x0000000000007941 */ /* 0x000fea0003800000 */
.L_x_1607:
[----:B------:R-:W-:Y:S01]  /*16070*/  NOP ;  /* 0x0000000000007918 */ /* 0x000fe20000000000 */
[----:B------:R-:W-:-:S13]  /*16080*/  PLOP3.LUT P0, PT, PT, PT, PT, 0x80, 0x0 ;  /* 0x000000000000781c */ /* 0x000fda0003f0f070 */
.L_x_1609:
[----:B------:R-:W-:Y:S02]  /*16090*/  PLOP3.LUT P1, PT, P1, P0, PT, 0xa2, 0x0 ;  /* 0x000000000000781c */ /* 0x000fe40000f21472 */
[----:B------:R-:W-:-:S08]  /*160a0*/  @P0 R2UR P1, UR4, R23 ;  /* 0x00000000170402ca */ /* 0x000fd00000020000 */
[----:B------:R-:W-:-:S05]  /*160b0*/  @P0 PLOP3.LUT P0, PT, P1, PT, PT, 0x80, 0x0 ;  /* 0x000000000000081c */ /* 0x000fca0000f0f070 */
[----:B------:R-:W-:Y:S01]  /*160c0*/  @!P1 SYNCS.ARRIVE.TRANS64.RED.A0T1 RZ, [UR4+0x32410], RZ ;  /* 0x032410ffffff99a7 */ /* 0x000fe20008200404 */
[----:B------:R-:W-:Y:S07]  /*160d0*/  @!P1 ARRIVES.LDGSTSBAR.64.TRANSCNT [UR4+0x32410] ;  /* 0x03241000ff0099b0 */ /* 0x000fee0008000a84 */
[----:B------:R-:W-:Y:S05]  /*160e0*/  @P0 BRA.U.ANY `(.L_x_1609) ;  /* 0xfffffffd00e80947 */ /* 0x000fea000393ffff */
[----:B01----:R-:W3:Y:S02]  /*160f0*/  LDL.LU R2, [R1+0x40] ;  /* 0x0000400001027983 */ /* 0x003ee40000300800 */
[----:B---3--:R-:W-:-:S05]  /*16100*/  VIADD R2, R2, 0x1 ;  /* 0x0000000102027836 */ /* 0x008fca0000000000 */
        /* <DEDUP_REMOVED lines=10> */
.L_x_1784:
[----:B------:R-:W-:Y:S05]  /*161b0*/  BSYNC B0 ;  /* 0x0000000000007941 */ /* 0x000fea0003800000 */
.L_x_1610:
[----:B------:R-:W3:Y:S02]  /*161c0*/  LDL R2, [R1+0x64] ;  /* 0x0000640001027983 */ /* 0x000ee40000100800 */
[----:B---3--:R-:W-:-:S13]  /*161d0*/  ISETP.NE.AND P0, PT, R2, 0x3, PT ;  /* 0x000000030200780c */ /* 0x008fda0003f05270 */
[----:B------:R-:W-:Y:S05]  /*161e0*/  @!P0 BRA `(.L_x_1612) ;  /* 0x0000000000048947 */ /* 0x000fea0003800000 */
[----:B------:R-:W-:Y:S01]  /*161f0*/  BPT.TRAP 0x1 ;  /* 0x000000040000795c */ /* 0x000fe20000300000 */
.L_x_1612:
[----:B------:R-:W3:Y:S01]  /*16200*/  LDL.LU R2, [R1+0x60] ;  /* 0x0000600001027983 */ /* 0x000ee20000300800 */
[C---:B------:R-:W-:Y:S01]  /*16210*/  LOP3.LUT P0, RZ, R22.reuse, 0x8, RZ, 0xc0, !PT ;  /* 0x0000000816ff7812 */ /* 0x040fe2000780c0ff */
[----:B------:R-:W-:Y:S01]  /*16220*/  BSSY B0, `(.L_x_1613) ;  /* 0x0000008000007945 */ /* 0x000fe20003800000 */
[----:B------:R-:W-:Y:S02]  /*16230*/  SHF.L.U32 R3, R27, 0x1f, RZ ;  /* 0x0000001f1b037819 */ /* 0x000fe400000006ff */
[----:B0-----:R-:W-:Y:S02]  /*16240*/  SEL R0, RZ, 0x4, P0 ;  /* 0x00000004ff007807 */ /* 0x001fe40000000000 */
[----:B------:R-:W-:-:S04]  /*16250*/  LOP3.LUT P1, RZ, R22, 0x10, RZ, 0xc0, !PT ;  /* 0x0000001016ff7812 */ /* 0x000fc8000782c0ff */
[----:B------:R-:W-:Y:S02]  /*16260*/  SEL R7, RZ, 0x2, P1 ;  /* 0x00000002ff077807 */ /* 0x000fe40000800000 */
[----:B------:R-:W0:Y:S02]  /*16270*/  SYNCS.PHASECHK.TRANS64.TRYWAIT P0, [R30+URZ+0x32460], R3 ;  /* 0x032460031e0075a7 */ /* 0x000e24000800017f */
[----:B---3--:R-:W-:Y:S01]  /*16280*/  IADD3 R7, R0, R7, R2 ;  /* 0x0000000700077210 */ /* 0x008fe20007ffe002 */
[----:B0-----:R-:W-:Y:S06]  /*16290*/  @!P0 BRA `(.L_x_1614) ;  /* 0x0000005c00348947 */ /* 0x001fec0003800000 */
.L_x_1785:
[----:B------:R-:W-:Y:S05]  /*162a0*/  BSYNC B0 ;  /* 0x0000000000007941 */ /* 0x000fea0003800000 */
.L_x_1613:
[----:B------:R-:W3:Y:S01]  /*162b0*/  LDL.LU R0, [R1+0x4c] ;  /* 0x00004c0001007983 */ /* 0x000ee20000300800 */
[----:B------:R-:W-:-:S03]  /*162c0*/  ULDC.64 UR4, c[0x0][0x328] ;  /* 0x0000ca0000047ab9 */ /* 0x000fc60000000a00 */
[----:B------:R-:W4:Y:S04]  /*162d0*/  LDL.LU R2, [R1+0x4] ;  /* 0x0000040001027983 */ /* 0x000f280000300800 */
[----:B------:R-:W5:Y:S04]  /*162e0*/  LDL.LU R5, [R1+0x54] ;  /* 0x0000540001057983 */ /* 0x000f680000300800 */
[----:B------:R-:W2:Y:S01]  /*162f0*/  LDL.LU R4, [R1] ;  /* 0x0000000001047983 */ /* 0x000ea20000300800 */
[C---:B------:R-:W-:Y:S02]  /*16300*/  LOP3.LUT P1, RZ, R22.reuse, 0x4, RZ, 0xc0, !PT ;  /* 0x0000000416ff7812 */ /* 0x040fe4000782c0ff */
[----:B------:R-:W-:Y:S01]  /*16310*/  LOP3.LUT P4, RZ, R22, 0x1, RZ, 0xc0, !PT ;  /* 0x0000000116ff7812 */ /* 0x000fe2000788c0ff */
[----:B---3--:R-:W-:-:S04]  /*16320*/  IMAD R0, R0, UR4, RZ ;  /* 0x0000000400007c24 */ /* 0x008fc8000f8e02ff */
[C---:B----4-:R-:W-:Y:S02]  /*16330*/  IMAD R0, R2.reuse, UR5, R0 ;  /* 0x0000000502007c24 */ /* 0x050fe4000f8e0200 */
[----:B0-----:R-:W-:Y:S01]  /*16340*/  IMAD.WIDE.U32 R2, R2, UR4, RZ ;  /* 0x0000000402027c25 */ /* 0x001fe2000f8e00ff */
[----:B------:R-:W-:-:S03]  /*16350*/  ULDC.64 UR4, c[0x0][0x338] ;  /* 0x0000ce0000047ab9 */ /* 0x000fc60000000a00 */
[----:B------:R-:W-:Y:S02]  /*16360*/  IMAD.IADD R3, R3, 0x1, R0 ;  /* 0x0000000103037824 */ /* 0x000fe400078e0200 */
[----:B-----5:R-:W-:Y:S02]  /*16370*/  IMAD R0, R5, UR4, RZ ;  /* 0x0000000405007c24 */ /* 0x020fe4000f8e02ff */
[----:B--2---:R-:W-:-:S04]  /*16380*/  IMAD.WIDE.U32 R2, R4, UR4, R2 ;  /* 0x0000000404027c25 */ /* 0x004fc8000f8e0002 */
[----:B------:R-:W-:Y:S01]  /*16390*/  IMAD R5, R4, UR5, R0 ;  /* 0x0000000504057c24 */ /* 0x000fe2000f8e0200 */
[----:B------:R-:W-:Y:S01]  /*163a0*/  ULDC.64 UR4, c[0x0][0x330] ;  /* 0x0000cc0000047ab9 */ /* 0x000fe20000000a00 */
[----:B------:R-:W-:Y:S01]  /*163b0*/  SEL R0, RZ, 0x8, P1 ;  /* 0x00000008ff007807 */ /* 0x000fe20000800000 */
[----:B------:R-:W-:Y:S02]  /*163c0*/  IMAD R4, R25, 0x6000, R33 ;  /* 0x0000600019047824 */ /* 0x000fe400078e0221 */
[----:B------:R-:W-:Y:S02]  /*163d0*/  IMAD.IADD R3, R3, 0x1, R5 ;  /* 0x0000000103037824 */ /* 0x000fe400078e0205 */
[----:B------:R-:W-:Y:S02]  /*163e0*/  IMAD R5, R29, UR4, RZ ;  /* 0x000000041d057c24 */ /* 0x000fe4000f8e02ff */
[----:B------:R-:W-:-:S04]  /*163f0*/  IMAD.WIDE.U32 R2, R18, UR4, R2 ;  /* 0x0000000412027c25 */ /* 0x000fc8000f8e0002 */
[----:B------:R-:W-:Y:S01]  /*16400*/  IMAD R5, R18, UR5, R5 ;  /* 0x0000000512057c24 */ /* 0x000fe2000f8e0205 */
[----:B------:R-:W-:Y:S01]  /*16410*/  ULDC.64 UR4, c[0x0][0x318] ;  /* 0x0000c60000047ab9 */ /* 0x000fe20000000a00 */
[----:B------:R-:W-:Y:S02]  /*16420*/  IMAD.IADD R7, R7, 0x1, R0 ;  /* 0x0000000107077824 */ /* 0x000fe400078e0200 */
        /* <DEDUP_REMOVED lines=8> */
[----:B------:R-:W-:Y:S01]  /*164b0*/  SHFL.IDX PT, R3, R6, RZ, 0x181f ;  /* 0x00181fff06037589 */ /* 0x000fe200000e0000 */
[----:B------:R-:W-:-:S03]  /*164c0*/  LOP3.LUT P1, RZ, R7, 0x4, RZ, 0xc0, !PT ;  /* 0x0000000407ff7812 */ /* 0x000fc6000782c0ff */
[----:B------:R-:W-:Y:S01]  /*164d0*/  SHFL.IDX PT, R14, R5, 0x1, 0x181f ;  /* 0x00381f00050e7f89 */ /* 0x000fe200000e0000 */
[----:B------:R-:W-:Y:S01]  /*164e0*/  ISETP.LT.OR P3, PT, R31, 0x1, !P1 ;  /* 0x000000011f00780c */ /* 0x000fe20004f61670 */
[----:B0-----:R-:W-:Y:S02]  /*164f0*/  IMAD.SHL.U32 R8, R2, 0x8, RZ ;  /* 0x0000000802087824 */ /* 0x001fe400078e00ff */
[----:B------:R-:W0:Y:S03]  /*16500*/  SHFL.IDX PT, R2, R5, RZ, 0x181f ;  /* 0x00181fff05027589 */ /* 0x000e2600000e0000 */
[----:B------:R-:W-:-:S05]  /*16510*/  LOP3.LUT R8, R8, 0x38, RZ, 0xc0, !PT ;  /* 0x0000003808087812 */ /* 0x000fca00078ec0ff */
[----:B------:R-:W-:-:S05]  /*16520*/  IMAD.SHL.U32 R0, R8, 0x2, RZ ;  /* 0x0000000208007824 */ /* 0x000fca00078e00ff */
[----:B0-----:R-:W-:-:S05]  /*16530*/  IADD3 R2, P0, R2, R0, RZ ;  /* 0x0000000002027210 */ /* 0x001fca0007f1e0ff */
[----:B------:R-:W-:Y:S01]  /*16540*/  IMAD.X R3, RZ, RZ, R3, P0 ;  /* 0x000000ffff037224 */ /* 0x000fe200000e0603 */
        /* <DEDUP_REMOVED lines=8> */
[----:B------:R-:W-:-:S03]  /*165d0*/  IADD3 R8, P3, R14, R0, RZ ;  /* 0x000000000e087210 */ /* 0x000fc60007f7e0ff */
        /* <DEDUP_REMOVED lines=48> */
.L_x_1799:
        /* <DEDUP_REMOVED lines=15> */
.L_x_1616:
        /* <DEDUP_REMOVED lines=11> */
.L_x_1617:
[----:B------:R-:W2:Y:S01]  /*16a80*/  LDL.LU R2, [R1+0x14] ;  /* 0x0000140001027983 */ /* 0x000ea20000300800 */
[----:B------:R0:W-:Y:S01]  /*16a90*/  SYNCS.ARRIVE.TRANS64.A1T0 RZ, [R30+URZ+0x32450], RZ ;  /* 0x032450ff1eff79a7 */ /* 0x0001e2000810003f */
[----:B------:R-:W-:Y:S01]  /*16aa0*/  BSSY B0, `(.L_x_1618) ;  /* 0x00000e1000007945 */ /* 0x000fe20003800000 */
[----:B--2---:R-:W-:-:S13]  /*16ab0*/  ISETP.GE.AND P0, PT, R2, 0x61, PT ;  /* 0x000000610200780c */ /* 0x004fda0003f06270 */
[----:B0-----:R-:W-:Y:S05]  /*16ac0*/  @!P0 BRA `(.L_x_1619) ;  /* 0x0000000c00788947 */ /* 0x001fea0003800000 */
[----:B------:R-:W2:Y:S02]  /*16ad0*/  LDL.LU R2, [R1+0x48] ;  /* 0x0000480001027983 */ /* 0x000ea40000300800 */
[----:B--2---:R-:W-:-:S07]  /*16ae0*/  VIADD R10, R2, 0xfffffffe ;  /* 0xfffffffe020a7836 */ /* 0x004fce0000000000 */
.L_x_1632:
[----:B--2---:R-:W2:Y:S01]  /*16af0*/  LDL R12, [R1+0x64] ;  /* 0x00006400010c7983 */ /* 0x004ea20000100800 */
[----:B0-----:R-:W0:Y:S01]  /*16b00*/  LDC R6, c[0x0][0x430] ;  /* 0x00010c00ff067b82 */ /* 0x001e220000000800 */
[----:B------:R-:W1:Y:S01]  /*16b10*/  S2R R2, SR_TID.X ;  /* 0x0000000000027919 */ /* 0x000e620000002100 */
[----:B---3--:R-:W3:Y:S01]  /*16b20*/  S2R R3, SR_TID.X ;  /* 0x0000000000037919 */ /* 0x008ee20000002100 */
[----:B0-----:R-:W-:Y:S02]  /*16b30*/  ISETP.NE.AND P0, PT, R6, 0x1, PT ;  /* 0x000000010600780c */ /* 0x001fe40003f05270 */
[----:B-1----:R-:W-:Y:S01]  /*16b40*/  LOP3.LUT R2, R2, 0x7f, RZ, 0xc0, !PT ;  /* 0x0000007f02027812 */ /* 0x002fe200078ec0ff */
[----:B---3--:R-:W-:-:S03]  /*16b50*/  IMAD.SHL.U32 R4, R3, 0x10, RZ ;  /* 0x0000001003047824 */ /* 0x008fc600078e00ff */
[----:B------:R-:W-:-:S07]  /*16b60*/  SHF.R.U32.HI R2, RZ, 0x3, R2 ;  /* 0x00000003ff027819 */ /* 0x000fce0000011602 */
[----:B------:R-:W0:Y:S01]  /*16b70*/  @P0 LDC R3, c[0x0][0x438] ;  /* 0x00010e00ff030b82 */ /* 0x000e220000000800 */
[----:B------:R-:W-:-:S04]  /*16b80*/  LOP3.LUT R4, R2, 0x70, R4, 0xf8, !PT ;  /* 0x0000007002047812 */ /* 0x000fc800078ef804 */
[----:B------:R-:W-:-:S03]  /*16b90*/  ISETP.GT.U32.AND P1, PT, R4, 0x5f, PT ;  /* 0x0000005f0400780c */ /* 0x000fc60003f24070 */
[----:B------:R-:W1:Y:S01]  /*16ba0*/  @P0 LDC R2, c[0x0][0x434] ;  /* 0x00010d00ff020b82 */ /* 0x000e620000000800 */
[----:B------:R-:W-:-:S04]  /*16bb0*/  IMAD R7, R10, 0x60, R34 ;  /* 0x000000600a077824 */ /* 0x000fc800078e0222 */
[----:B------:R-:W-:-:S05]  /*16bc0*/  IMAD.IADD R7, R4, 0x1, R7 ;  /* 0x0000000104077824 */ /* 0x000fca00078e0207 */
        /* <DEDUP_REMOVED lines=16> */
[----:B------:R-:W-:-:S04]  /*16cd0*/  ISETP.NE.AND P0, PT, R25, 0x2, PT ;  /* 0x000000021900780c */ /* 0x000fc80003f05270 */
[----:B------:R-:W-:Y:S01]  /*16ce0*/  SEL R2, RZ, 0x1, P0 ;  /* 0x00000001ff027807 */ /* 0x000fe20000000000 */
[----:B------:R-:W-:-:S03]  /*16cf0*/  IMAD.MOV R3, RZ, RZ, -R11 ;  /* 0x000000ffff037224 */ /* 0x000fc600078e0a0b */
[----:B------:R-:W-:Y:S01]  /*16d00*/  LOP3.LUT R27, R27, R2, RZ, 0x3c, !PT ;  /* 0x000000021b1b7212 */ /* 0x000fe200078e3cff */
[----:B------:R-:W-:Y:S01]  /*16d10*/  IMAD.MOV.U32 R2, RZ, RZ, R10 ;  /* 0x000000ffff027224 */ /* 0x000fe200078e000a */
[----:B------:R-:W-:Y:S05]  /*16d20*/  YIELD ;  /* 0x0000000000007946 */ /* 0x000fea0003800000 */
[----:B------:R-:W-:Y:S01]  /*16d30*/  SEL R25, R25, RZ, P0 ;  /* 0x000000ff19197207 */ /* 0x000fe20000000000 */
[----:B------:R-:W-:Y:S01]  /*16d40*/  IMAD R6, R6, R3, R7 ;  /* 0x0000000306067224 */ /* 0x000fe200078e0207 */
[----:B------:R-:W-:Y:S01]  /*16d50*/  ISETP.GT.AND P2, PT, R2, RZ, PT ;  /* 0x000000ff0200720c */ /* 0x000fe20003f44270 */
[----:B------:R-:W-:Y:S01]  /*16d60*/  VIADD R10, R10, 0xffffffff ;  /* 0xffffffff0a0a7836 */ /* 0x000fe20000000000 */
[----:B--2---:R-:W-:-:S13]  /*16d70*/  ISETP.NE.AND P1, PT, R12, 0x3, PT ;  /* 0x000000030c00780c */ /* 0x004fda0003f25270 */
[----:B0-----:R-:W-:Y:S05]  /*16d80*/  @!P1 BRA `(.L_x_1620) ;  /* 0x0000000000049947 */ /* 0x001fea0003800000 */
[----:B------:R-:W-:Y:S01]  /*16d90*/  BPT.TRAP 0x1 ;  /* 0x000000040000795c */ /* 0x000fe20000300000 */
.L_x_1620:
[----:B------:R-:W-:Y:S01]  /*16da0*/  IMAD R4, R25, 0x8, R23 ;  /* 0x0000000819047824 */ /* 0x000fe200078e0217 */
[----:B------:R-:W-:Y:S01]  /*16db0*/  SHF.L.U32 R21, R27, 0x1f, RZ ;  /* 0x0000001f1b157819 */ /* 0x000fe200000006ff */
[----:B------:R-:W-:Y:S01]  /*16dc0*/  BSSY B1, `(.L_x_1621) ;  /* 0x0000004000017945 */ /* 0x000fe20003800000 */
[----:B------:R-:W-:Y:S02]  /*16dd0*/  SHF.R.S32.HI R17, RZ, 0x1f, R6 ;  /* 0x0000001fff117819 */ /* 0x000fe40000011406 */
[----:B------:R-:W0:Y:S02]  /*16de0*/  SYNCS.PHASECHK.TRANS64.TRYWAIT P0, [R4+URZ+0x32440], R21 ;  /* 0x03244015040075a7 */ /* 0x000e24000800017f */
[----:B0-----:R-:W-:Y:S05]  /*16df0*/  @!P0 BRA `(.L_x_1622) ;  /* 0x0000005800b48947 */ /* 0x001fea0003800000 */
.L_x_1800:
[----:B------:R-:W-:Y:S05]  /*16e00*/  BSYNC B1 ;  /* 0x0000000000017941 */ /* 0x000fea0003800000 */
.L_x_1621:
        /* <DEDUP_REMOVED lines=52> */
.L_x_1814:
        /* <DEDUP_REMOVED lines=8> */
.L_x_1624:
        /* <DEDUP_REMOVED lines=11> */
.L_x_1625:
[----:B------:R2:W-:Y:S01]  /*17280*/  SYNCS.ARRIVE.TRANS64.A1T0 RZ, [R4+URZ+0x32430], RZ ;  /* 0x032430ff04ff79a7 */ /* 0x0005e2000810003f */
[----:B------:R-:W-:Y:S05]  /*17290*/  @!P3 BRA `(.L_x_1626) ;  /* 0x000000000004b947 */ /* 0x000fea0003800000 */
[----:B------:R-:W-:Y:S01]  /*172a0*/  BPT.TRAP 0x1 ;  /* 0x000000040000795c */ /* 0x000fe20000300000 */
.L_x_1626:
[----:B------:R-:W3:Y:S01]  /*172b0*/  SYNCS.PHASECHK.TRANS64.TRYWAIT P0, [R4+URZ+0x32460], R21 ;  /* 0x03246015040075a7 */ /* 0x000ee2000800017f */
[----:B------:R-:W-:Y:S04]  /*172c0*/  BSSY B1, `(.L_x_1627) ;  /* 0x0000002000017945 */ /* 0x000fe80003800000 */
[----:B---3--:R-:W-:Y:S05]  /*172d0*/  @!P0 BRA `(.L_x_1628) ;  /* 0x0000005c00348947 */ /* 0x008fea0003800000 */
.L_x_1815:
[----:B------:R-:W-:Y:S05]  /*172e0*/  BSYNC B1 ;  /* 0x0000000000017941 */ /* 0x000fea0003800000 */
.L_x_1627:
[----:B------:R-:W-:Y:S01]  /*172f0*/  ULDC.64 UR4, c[0x0][0x328] ;  /* 0x0000ca0000047ab9 */ /* 0x000fe20000000a00 */
[C---:B------:R-:W-:Y:S01]  /*17300*/  LOP3.LUT P5, RZ, R22.reuse, 0x1, RZ, 0xc0, !PT ;  /* 0x0000000116ff7812 */ /* 0x040fe200078ac0ff */
[----:B------:R-:W-:Y:S01]  /*17310*/  IMAD R17, R17, UR4, RZ ;  /* 0x0000000411117c24 */ /* 0x000fe2000f8e02ff */
[----:B------:R-:W-:Y:S01]  /*17320*/  LOP3.LUT P4, RZ, R22, 0x10, RZ, 0xc0, !PT ;  /* 0x0000001016ff7812 */ /* 0x000fe2000788c0ff */
[----:B------:R-:W-:Y:S01]  /*17330*/  IMAD.WIDE.U32 R2, R6, UR4, RZ ;  /* 0x0000000406027c25 */ /* 0x000fe2000f8e00ff */
[C---:B------:R-:W-:Y:S02]  /*17340*/  LOP3.LUT P3, RZ, R22.reuse, 0x8, RZ, 0xc0, !PT ;  /* 0x0000000816ff7812 */ /* 0x040fe4000786c0ff */
[----:B------:R-:W-:Y:S01]  /*17350*/  LOP3.LUT P1, RZ, R22, 0x4, RZ, 0xc0, !PT ;  /* 0x0000000416ff7812 */ /* 0x000fe2000782c0ff */
[----:B------:R-:W-:Y:S01]  /*17360*/  IMAD R17, R6, UR5, R17 ;  /* 0x0000000506117c24 */ /* 0x000fe2000f8e0211 */
[----:B------:R-:W-:Y:S01]  /*17370*/  ULDC.64 UR4, c[0x0][0x338] ;  /* 0x0000ce0000047ab9 */ /* 0x000fe20000000a00 */
[----:B------:R-:W-:-:S02]  /*17380*/  IMAD R6, R25, 0x6000, R33 ;  /* 0x0000600019067824 */ /* 0x000fc400078e0221 */
        /* <DEDUP_REMOVED lines=9> */
[----:B------:R-:W-:-:S04]  /*17420*/  ULDC.64 UR4, c[0x0][0x318] ;  /* 0x0000c60000047ab9 */ /* 0x000fc80000000a00 */
[----:B------:R-:W-:Y:S02]  /*17430*/  IADD3 R7, R5, R3, RZ ;  /* 0x0000000305077210 */ /* 0x000fe40007ffe0ff */
[----:B------:R-:W-:Y:S01]  /*17440*/  LEA R5, P0, R2, UR4, 0x1 ;  /* 0x0000000402057c11 */ /* 0x000fe2000f8008ff */
[----:B------:R-:W-:-:S03]  /*17450*/  UMOV UR4, 0xffffffff ;  /* 0xffffffff00047882 */ /* 0x000fc60000000000 */
[----:B------:R-:W-:Y:S01]  /*17460*/  LEA.HI.X R7, R2, UR5, R7, 0x1, P0 ;  /* 0x0000000502077c11 */ /* 0x000fe200080f0c07 */
[----:B------:R-:W-:Y:S08]  /*17470*/  BRA.DIV UR4, `(.L_x_1629) ;  /* 0x0000005a04e07947 */ /* 0x000ff0000b800000 */
        /* <DEDUP_REMOVED lines=43> */
.L_x_1829:
        /* <DEDUP_REMOVED lines=11> */
.L_x_1630:
        /* <DEDUP_REMOVED lines=11> */
.L_x_1631:
[----:B------:R0:W-:Y:S01]  /*17890*/  SYNCS.ARRIVE.TRANS64.A1T0 RZ, [R4+URZ+0x32450], RZ ;  /* 0x032450ff04ff79a7 */ /* 0x0001e2000810003f */
[----:B------:R-:W-:Y:S05]  /*178a0*/  @P2 BRA `(.L_x_1632) ;  /* 0xfffffff000902947 */ /* 0x000fea000383ffff */
.L_x_1619:
[----:B------:R-:W-:Y:S05]  /*178b0*/  BSYNC B0 ;  /* 0x0000000000007941 */ /* 0x000fea0003800000 */
.L_x_1618:
        /* <DEDUP_REMOVED lines=21> */
.L_x_1634:
[----:B------:R-:W-:Y:S05]  /*17a10*/  BSYNC B0 ;  /* 0x0000000000007941 */ /* 0x000fea0003800000 */
.L_x_1633:
[----:B------:R-:W-:-:S07]  /*17a20*/  SEL R25, R25, RZ, P0 ;  /* 0x000000ff19197207 */ /* 0x000fce0000000000 */
.L_x_1587:
[----:B------:R-:W-:Y:S05]  /*17a30*/  BSYNC B7 ;  /* 0x0000000000077941 */ /* 0x000fea0003800000 */
.L_x_1585:
        /* <DEDUP_REMOVED lines=8> */
[----:B------:R0:W1:Y:S01]  /*17ac0*/  LDS.128 R16, [R23+0x324d0] ;  /* 0x0324d00017107984 */ /* 0x0000620000000c00 */
[----:B------:R-:W-:Y:S06]  /*17ad0*/  BAR.ARV 0x4, 0x180 ;  /* 0x0106000000007b1d */ /* 0x000fec0000002000 */
[----:B------:R-:W-:Y:S05]  /*17ae0*/  BRA `(.L_x_1636) ;  /* 0x0000000800407947 */ /* 0x000fea0003800000 */
.L_x_1635:
        /* <DEDUP_REMOVED lines=36> */
.L_x_1839:
[----:B------:R-:W-:Y:S02]  /*17d30*/  ULDC UR4, c[0x0][0xd38] ;  /* 0x00034e0000047ab9 */ /* 0x000fe40000000800 */
[----:B------:R-:W-:-:S04]  /*17d40*/  IMAD.U32 R7, RZ, RZ, UR4 ;  /* 0x00000004ff077e24 */ /* 0x000fc8000f8e00ff */
[----:B-1----:R-:W-:-:S04]  /*17d50*/  IMAD R14, R14, R7, RZ ;  /* 0x000000070e0e7224 */ /* 0x002fc800078e02ff */
[----:B------:R-:W-:-:S05]  /*17d60*/  IMAD.IADD R9, R4, 0x1, R14 ;  /* 0x0000000104097824 */ /* 0x000fca00078e020e */
[----:B------:R-:W-:-:S13]  /*17d70*/  ISETP.GT.AND P6, PT, R9, R0, PT ;  /* 0x000000000900720c */ /* 0x000fda0003fc4270 */
[----:B------:R-:W-:Y:S05]  /*17d80*/  @P6 BRA `(.L_x_1638) ;  /* 0x00000000009c6947 */ /* 0x000fea0003800000 */
.L_x_1643:
        /* <DEDUP_REMOVED lines=14> */
.L_x_1641:
[----:B------:R-:W-:Y:S05]  /*17e70*/  BSYNC B0 ;  /* 0x0000000000007941 */ /* 0x000fea0003800000 */
.L_x_1640:
        /* <DEDUP_REMOVED lines=18> */
.L_x_1847:
[----:B------:R-:W-:Y:S02]  /*17fa0*/  ULDC UR4, c[0x0][0xd38] ;  /* 0x00034e0000047ab9 */ /* 0x000fe40000000800 */
[----:B------:R-:W-:-:S04]  /*17fb0*/  IMAD.U32 R7, RZ, RZ, UR4 ;  /* 0x00000004ff077e24 */ /* 0x000fc8000f8e00ff */
[----:B-1----:R-:W-:-:S04]  /*17fc0*/  IMAD R14, R14, R7, RZ ;  /* 0x000000070e0e7224 */ /* 0x002fc800078e02ff */
[----:B------:R-:W-:-:S05]  /*17fd0*/  IMAD.IADD R9, R14, 0x1, R9 ;  /* 0x000000010e097824 */ /* 0x000fca00078e0209 */
[----:B------:R-:W-:-:S13]  /*17fe0*/  ISETP.GT.AND P6, PT, R9, R0, PT ;  /* 0x000000000900720c */ /* 0x000fda0003fc4270 */
[----:B------:R-:W-:Y:S05]  /*17ff0*/  @!P6 BRA `(.L_x_1643) ;  /* 0xfffffffc0064e947 */ /* 0x000fea000383ffff */
.L_x_1638:
        /* <DEDUP_REMOVED lines=8> */
.L_x_1851:
[----:B------:R-:W-:Y:S01]  /*18080*/  ISETP.NE.AND P0, PT, R3, RZ, PT ;  /* 0x000000ff0300720c */ /* 0x000fe20003f05270 */
[----:B------:R-:W-:-:S12]  /*18090*/  IMAD.MOV.U32 R14, RZ, RZ, RZ ;  /* 0x000000ffff0e7224 */ /* 0x000fd800078e00ff */
[----:B------:R-:W-:Y:S05]  /*180a0*/  @!P0 BRA `(.L_x_1645) ;  /* 0x0000000000108947 */ /* 0x000fea0003800000 */
[----:B------:R-:W-:Y:S01]  /*180b0*/  UMOV UR4, 0xffffffff ;  /* 0xffffffff00047882 */ /* 0x000fe20000000000 */
[----:B------:R-:W-:Y:S02]  /*180c0*/  VIADD R12, R4, 0xffffffff ;  /* 0xffffffff040c7836 */ /* 0x000fe40000000000 */
[----:B------:R-:W-:Y:S05]  /*180d0*/  BRA.DIV UR4, `(.L_x_1646) ;  /* 0x0000005e04b87947 */ /* 0x000fea000b800000 */
[----:B------:R3:W4:Y:S02]  /*180e0*/  SHFL.IDX PT, R14, R2, R12, 0x1f ;  /* 0x00001f0c020e7589 */ /* 0x00072400000e0000 */
.L_x_1645:
        /* <DEDUP_REMOVED lines=31> */
.L_x_1639:
[----:B------:R-:W-:Y:S01]  /*182e0*/  UMOV UR4, URZ ;  /* 0x0000003f00047c82 */ /* 0x000fe20008000000 */
[----:B------:R-:W-:Y:S01]  /*182f0*/  UMOV UR5, URZ ;  /* 0x0000003f00057c82 */ /* 0x000fe20008000000 */
[----:B------:R-:W-:Y:S01]  /*18300*/  ULDC UR6, c[0x0][0xd3c] ;  /* 0x00034f0000067ab9 */ /* 0x000fe20000000800 */
[----:B------:R-:W-:Y:S02]  /*18310*/  IMAD.MOV.U32 R16, RZ, RZ, R0 ;  /* 0x000000ffff107224 */ /* 0x000fe400078e0000 */
[----:B------:R-:W-:Y:S02]  /*18320*/  IMAD.U32 R17, RZ, RZ, UR4 ;  /* 0x00000004ff117e24 */ /* 0x000fe4000f8e00ff */
[----:B------:R-:W-:Y:S02]  /*18330*/  IMAD.U32 R18, RZ, RZ, UR5 ;  /* 0x00000005ff127e24 */ /* 0x000fe4000f8e00ff */
[----:B------:R-:W-:-:S07]  /*18340*/  IMAD.U32 R19, RZ, RZ, UR6 ;  /* 0x00000006ff137e24 */ /* 0x000fce000f8e00ff */
.L_x_1647:
        /* <DEDUP_REMOVED lines=10> */
.L_x_1636:
[----:B------:R-:W-:Y:S02]  /*183f0*/  ULDC UR4, c[0x0][0xd3c] ;  /* 0x00034f0000047ab9 */ /* 0x000fe40000000800 */
[----:B-1----:R-:W-:-:S13]  /*18400*/  ISETP.GE.AND P0, PT, R19, UR4, PT ;  /* 0x0000000413007c0c */ /* 0x002fda000bf06270 */
[----:B------:R-:W-:Y:S05]  /*18410*/  @!P0 BRA `(.L_x_1648) ;  /* 0xffffff9c00048947 */ /* 0x000fea000383ffff */
[----:B------:R-:W-:Y:S05]  /*18420*/  BSYNC B8 ;  /* 0x0000000000087941 */ /* 0x000fea0003800000 */
.L_x_1543:
[----:B-1----:R-:W5:Y:S01]  /*18430*/  LDL.LU R0, [R1+0x40] ;  /* 0x0000400001007983 */ /* 0x002f620000300800 */
[----:B------:R-:W-:Y:S01]  /*18440*/  BSSY B0, `(.L_x_1649) ;  /* 0x000000b000007945 */ /* 0x000fe20003800000 */
[----:B------:R-:W1:Y:S01]  /*18450*/  S2R R5, SR_CgaCtaId ;  /* 0x0000000000057919 */ /* 0x000e620000008800 */
[----:B-----5:R-:W-:-:S05]  /*18460*/  VIADD R0, R0, 0x1 ;  /* 0x0000000100007836 */ /* 0x020fca0000000000 */
[----:B------:R-:W-:-:S04]  /*18470*/  LEA.HI R2, R0, R0, RZ, 0x1 ;  /* 0x0000000000027211 */ /* 0x000fc800078f08ff */
[----:B------:R-:W-:Y:S02]  /*18480*/  LOP3.LUT R3, R2, 0xfffffffe, RZ, 0xc0, !PT ;  /* 0xfffffffe02037812 */ /* 0x000fe400078ec0ff */
[----:B------:R-:W-:-:S03]  /*18490*/  MOV R2, 0x400 ;  /* 0x0000040000027802 */ /* 0x000fc60000000f00 */
[----:B------:R-:W-:Y:S01]  /*184a0*/  IMAD.IADD R0, R0, 0x1, -R3 ;  /* 0x0000000100007824 */ /* 0x000fe200078e0a03 */
[----:B-1----:R-:W-:-:S04]  /*184b0*/  LEA R5, R5, R2, 0x18 ;  /* 0x0000000205057211 */ /* 0x002fc800078ec0ff */
[----:B------:R-:W-:-:S04]  /*184c0*/  SHF.L.U32 R0, R0, 0x1f, RZ ;  /* 0x0000001f00007819 */ /* 0x000fc800000006ff */
[----:B------:R-:W1:Y:S02]  /*184d0*/  SYNCS.PHASECHK.TRANS64.TRYWAIT P0, [R5+URZ+0x32420], R0 ;  /* 0x03242000050075a7 */ /* 0x000e64000800017f */
[----:B-1----:R-:W-:Y:S05]  /*184e0*/  @!P0 BRA `(.L_x_1650) ;  /* 0x0000005800d88947 */ /* 0x002fea0003800000 */
.L_x_1854:
[----:B------:R-:W-:Y:S05]  /*184f0*/  BSYNC B0 ;  /* 0x0000000000007941 */ /* 0x000fea0003800000 */
.L_x_1649:
[----:B------:R-:W-:-:S03]  /*18500*/  UMOV UR4, 0xffffffff ;  /* 0xffffffff00047882 */ /* 0x000fc60000000000 */
[----:B------:R-:W-:Y:S05]  /*18510*/  BRA.DIV UR4, `(.L_x_1651) ;  /* 0x0000005a04e07947 */ /* 0x000fea000b800000 */
[----:B-1----:R-:W1:Y:S02]  /*18520*/  S2R R0, SR_TID.X ;  /* 0x0000000000007919 */ /* 0x002e640000002100 */
[----:B-1----:R-:W-:-:S04]  /*18530*/  SHF.R.U32.HI R0, RZ, 0x5, R0 ;  /* 0x00000005ff007819 */ /* 0x002fc80000011600 */
[----:B------:R-:W-:-:S05]  /*18540*/  LOP3.LUT R0, R0, 0x3, RZ, 0xc0, !PT ;  /* 0x0000000300007812 */ /* 0x000fca00078ec0ff */
[----:B------:R1:W0:Y:S02]  /*18550*/  SHFL.IDX PT, R14, R0, RZ, 0x1f ;  /* 0x00001fff000e7589 */ /* 0x00022400000e0000 */
.L_x_1857:
[----:B0-----:R-:W-:-:S13]  /*18560*/  ISETP.NE.AND P0, PT, R14, RZ, PT ;  /* 0x000000ff0e00720c */ /* 0x001fda0003f05270 */
[----:B------:R-:W-:Y:S05]  /*18570*/  @P0 BRA `(.L_x_1390) ;  /* 0x0000000000880947 */ /* 0x000fea0003800000 */
[----:B------:R-:W-:-:S03]  /*18580*/  UMOV UR4, 0xffffffff ;  /* 0xffffffff00047882 */ /* 0x000fc60000000000 */
[----:B------:R-:W-:Y:S05]  /*18590*/  BRA.DIV UR4, `(.L_x_1652) ;  /* 0x0000005a04f47947 */ /* 0x000fea000b800000 */
[----:B------:R-:W-:-:S13]  /*185a0*/  ELECT P6, URZ, PT ;  /* 0x00000000003f782f */ /* 0x000fda00038c0000 */
.L_x_1860:
[----:B------:R-:W-:Y:S05]  /*185b0*/  @!P6 BRA `(.L_x_1390) ;  /* 0x000000000078e947 */ /* 0x000fea0003800000 */
[----:B-1----:R-:W5:Y:S02]  /*185c0*/  LDL.LU R0, [R1+0x8] ;  /* 0x0000080001007983 */ /* 0x002f640000300800 */
[----:B-----5:R-:W-:-:S04]  /*185d0*/  LOP3.LUT R0, R0, 0x2, RZ, 0xfc, !PT ;  /* 0x0000000200007812 */ /* 0x020fc800078efcff */
[----:B------:R-:W-:-:S13]  /*185e0*/  ISETP.NE.AND P0, PT, R0, 0x3, PT ;  /* 0x000000030000780c */ /* 0x000fda0003f05270 */
[----:B------:R-:W-:Y:S05]  /*185f0*/  @!P0 BRA `(.L_x_1653) ;  /* 0x0000000000048947 */ /* 0x000fea0003800000 */
[----:B------:R-:W-:Y:S01]  /*18600*/  BPT.TRAP 0x1 ;  /* 0x000000040000795c */ /* 0x000fe20000300000 */
.L_x_1653:
[----:B------:R-:W-:Y:S01]  /*18610*/  IMAD R3, R25, 0x8, R5 ;  /* 0x0000000819037824 */ /* 0x000fe200078e0205 */
[----:B------:R-:W-:Y:S01]  /*18620*/  SHF.L.U32 R2, R27, 0x1f, RZ ;  /* 0x0000001f1b027819 */ /* 0x000fe200000006ff */
[----:B------:R-:W-:-:S03]  /*18630*/  VIADD R25, R25, 0x1 ;  /* 0x0000000119197836 */ /* 0x000fc60000000000 */
[----:B------:R-:W0:Y:S02]  /*18640*/  SYNCS.PHASECHK.TRANS64.TRYWAIT P1, [R3+URZ+0x32440], R2 ;  /* 0x03244002030075a7 */ /* 0x000e24000802017f */
[----:B------:R-:W-:-:S04]  /*18650*/  ISETP.NE.AND P2, PT, R25, 0x2, PT ;  /* 0x000000021900780c */ /* 0x000fc80003f45270 */
[----:B------:R-:W-:Y:S01]  /*18660*/  SEL R0, RZ, 0x1, P2 ;  /* 0x00000001ff007807 */ /* 0x000fe20001000000 */
[----:B0-----:R-:W-:Y:S08]  /*18670*/  @!P1 BRA `(.L_x_1654) ;  /* 0x0000005800dc9947 */ /* 0x001ff00003800000 */
.L_x_1861:
[----:B------:R-:W-:Y:S02]  /*18680*/  SEL R25, R25, RZ, P2 ;  /* 0x000000ff19197207 */ /* 0x000fe40001000000 */
[----:B------:R-:W-:Y:S01]  /*18690*/  LOP3.LUT R0, R27, R0, RZ, 0x3c, !PT ;  /* 0x000000001b007212 */ /* 0x000fe200078e3cff */
[----:B------:R-:W-:Y:S06]  /*186a0*/  @!P0 BRA `(.L_x_1655) ;  /* 0x0000000000048947 */ /* 0x000fec0003800000 */
[----:B------:R-:W-:Y:S01]  /*186b0*/  BPT.TRAP 0x1 ;  /* 0x000000040000795c */ /* 0x000fe20000300000 */
.L_x_1655:
[----:B------:R-:W-:Y:S01]  /*186c0*/  IMAD R25, R25, 0x8, R5 ;  /* 0x0000000819197824 */ /* 0x000fe200078e0205 */
[----:B------:R-:W-:-:S04]  /*186d0*/  SHF.L.U32 R0, R0, 0x1f, RZ ;  /* 0x0000001f00007819 */ /* 0x000fc800000006ff */
[----:B------:R-:W1:Y:S02]  /*186e0*/  SYNCS.PHASECHK.TRANS64.TRYWAIT P1, [R25+URZ+0x32440], R0 ;  /* 0x03244000190075a7 */ /* 0x000e64000802017f */
[----:B-1----:R-:W-:Y:S05]  /*186f0*/  @!P1 BRA `(.L_x_1656) ;  /* 0x0000005800d09947 */ /* 0x002fea0003800000 */
.L_x_1862:
[----:B------:R-:W-:Y:S05]  /*18700*/  @!P0 BRA `(.L_x_1657) ;  /* 0x0000000000048947 */ /* 0x000fea0003800000 */
[----:B------:R-:W-:Y:S01]  /*18710*/  BPT.TRAP 0x1 ;  /* 0x000000040000795c */ /* 0x000fe20000300000 */
.L_x_1657:
[----:B------:R-:W5:Y:S02]  /*18720*/  SYNCS.PHASECHK.TRANS64.TRYWAIT P1, [R3+URZ+0x32460], R2 ;  /* 0x03246002030075a7 */ /* 0x000f64000802017f */
[----:B-----5:R-:W-:Y:S05]  /*18730*/  @!P1 BRA `(.L_x_1658) ;  /* 0x0000005800d49947 */ /* 0x020fea0003800000 */
.L_x_1863:
[----:B------:R-:W-:Y:S05]  /*18740*/  @!P0 BRA `(.L_x_1659) ;  /* 0x0000000000048947 */ /* 0x000fea0003800000 */
[----:B------:R-:W-:Y:S01]  /*18750*/  BPT.TRAP 0x1 ;  /* 0x000000040000795c */ /* 0x000fe20000300000 */
.L_x_1659:
[----:B------:R0:W0:Y:S02]  /*18760*/  SYNCS.PHASECHK.TRANS64.TRYWAIT P0, [R25+URZ+0x32460], R0 ;  /* 0x03246000190075a7 */ /* 0x000024000800017f */
[----:B0-----:R-:W-:Y:S05]  /*18770*/  @!P0 NANOSLEEP.SYNCS 0x989680 ;  /* 0x009896800000895d */ /* 0x001fea0003900000 */
[----:B------:R-:W0:Y:S02]  /*18780*/  @!P0 SYNCS.PHASECHK.TRANS64 P0, [R25+URZ+0x32460], R0 ;  /* 0x03246000190085a7 */ /* 0x000e24000800007f */
[----:B0-----:R-:W-:Y:S05]  /*18790*/  @!P0 BRA `(.L_x_1659) ;  /* 0xfffffffc00f08947 */ /* 0x001fea000383ffff */
.L_x_1390:
[----:B------:R-:W-:Y:S05]  /*187a0*/  BSYNC B9 ;  /* 0x0000000000097941 */ /* 0x000fea0003800000 */
.L_x_1387:
[----:B------:R-:W-:Y:S05]  /*187b0*/  EXIT ;  /* 0x000000000000794d */ /* 0x000fea0003800000 */
.L_x_1408:
[----:B0-----:R0:W1:Y:S02]  /*187c0*/  SYNCS.PHASECHK.TRANS64.TRYWAIT P5, [R4+URZ+0x32490], R101 ;  /* 0x03249065040075a7 */ /* 0x00106400080a017f */
[----:B-1----:R-:W-:Y:S05]  /*187d0*/  @!P5 NANOSLEEP.SYNCS 0x989680 ;  /* 0x009896800000d95d */ /* 0x002fea0003900000 */
[----:B------:R-:W1:Y:S02]  /*187e0*/  @!P5 SYNCS.PHASECHK.TRANS64 P5, [R4+URZ+0x32490], R101 ;  /* 0x032490650400d5a7 */ /* 0x000e6400080a007f */
[----:B-1----:R-:W-:Y:S05]  /*187f0*/  @!P5 BRA `(.L_x_1408) ;  /* 0xfffffffc00f0d947 */ /* 0x002fea000383ffff */
[----:B------:R-:W-:Y:S05]  /*18800*/  BRA `(.L_x_1660) ;  /* 0xfffffea400147947 */ /* 0x000fea000383ffff */
.L_x_1409:
        /* <DEDUP_REMOVED lines=8> */
.L_x_1662:
[----:B------:R-:W-:Y:S05]  /*18890*/  BSYNC B1 ;  /* 0x0000000000017941 */ /* 0x000fea0003800000 */
.L_x_1661:
[----:B------:R-:W-:Y:S01]  /*188a0*/  IMAD.MOV.U32 R13, RZ, RZ, R102 ;  /* 0x000000ffff0d7224 */ /* 0x000fe200078e0066 */
[----:B------:R-:W-:Y:S01]  /*188b0*/  MOV R93, R14 ;  /* 0x0000000e005d7202 */ /* 0x000fe20000000f00 */
[----:B------:R-:W-:Y:S02]  /*188c0*/  IMAD.MOV.U32 R12, RZ, RZ, RZ ;  /* 0x000000ffff0c7224 */ /* 0x000fe400078e00ff */
[----:B------:R-:W-:Y:S02]  /*188d0*/  IMAD.MOV.U32 R11, RZ, RZ, 0x1c1f ;  /* 0x00001c1fff0b7424 */ /* 0x000fe400078e00ff */
[----:B------:R-:W-:-:S07]  /*188e0*/  IMAD.MOV.U32 R15, RZ, RZ, -0x1 ;  /* 0xffffffffff0f7424 */ /* 0x000fce00078e00ff */
[----:B------:R-:W-:Y:S05]  /*188f0*/  WARPSYNC.COLLECTIVE R15, `(.L_x_1663) ;  /* 0x000000000f087348 */ /* 0x000fea0003c00000 */
[----:B------:R0:W1:Y:S02]  /*18900*/  SHFL.IDX P6, R14, R13, R12, R11 ;  /* 0x0000000c0d0e7389 */ /* 0x00006400000c000b */
[----:B01----:R-:W-:Y:S01]  /*18910*/  ENDCOLLECTIVE ;  /* 0x000000000000791b */ /* 0x003fe20003800000 */
.L_x_1663:
[----:B------:R-:W-:Y:S01]  /*18920*/  IMAD.MOV.U32 R95, RZ, RZ, R14 ;  /* 0x000000ffff5f7224 */ /* 0x000fe200078e000e */
[----:B------:R-:W-:Y:S06]  /*18930*/  BRA `(.L_x_1664) ;  /* 0xfffffea000dc7947 */ /* 0x000fec000383ffff */
.L_x_1418:
        /* <DEDUP_REMOVED lines=8> */
.L_x_1666:
[----:B------:R-:W-:Y:S05]  /*189c0*/  BSYNC B1 ;  /* 0x0000000000017941 */ /* 0x000fea0003800000 */
.L_x_1665:
        /* <DEDUP_REMOVED lines=8> */
.L_x_1667:
[----:B------:R-:W-:Y:S01]  /*18a50*/  IMAD.MOV.U32 R47, RZ, RZ, R14 ;  /* 0x000000ffff2f7224 */ /* 0x000fe200078e000e */
[----:B------:R-:W-:Y:S06]  /*18a60*/  BRA `(.L_x_1668) ;  /* 0xfffffea800707947 */ /* 0x000fec000383ffff */
.L_x_1428:
[----:B-1----:R1:W2:Y:S02]  /*18a70*/  SYNCS.PHASECHK.TRANS64.TRYWAIT P4, [R4+URZ+0x32490], R101 ;  /* 0x03249065040075a7 */ /* 0x0022a4000808017f */
[----:B--2---:R-:W-:Y:S05]  /*18a80*/  @!P4 NANOSLEEP.SYNCS 0x989680 ;  /* 0x009896800000c95d */ /* 0x004fea0003900000 */
[----:B------:R-:W2:Y:S02]  /*18a90*/  @!P4 SYNCS.PHASECHK.TRANS64 P4, [R4+URZ+0x32490], R101 ;  /* 0x032490650400c5a7 */ /* 0x000ea4000808007f */
[----:B--2---:R-:W-:Y:S05]  /*18aa0*/  @!P4 BRA `(.L_x_1428) ;  /* 0xfffffffc00f0c947 */ /* 0x004fea000383ffff */
[----:B------:R-:W-:Y:S05]  /*18ab0*/  BRA `(.L_x_1669) ;  /* 0xfffffeb400647947 */ /* 0x000fea000383ffff */
.L_x_1429:
        /* <DEDUP_REMOVED lines=8> */
.L_x_1671:
[----:B------:R-:W-:Y:S05]  /*18b40*/  BSYNC B1 ;  /* 0x0000000000017941 */ /* 0x000fea0003800000 */
.L_x_1670:
        /* <DEDUP_REMOVED lines=8> */
.L_x_1672:
[----:B------:R-:W-:Y:S01]  /*18bd0*/  IMAD.MOV.U32 R94, RZ, RZ, R14 ;  /* 0x000000ffff5e7224 */ /* 0x000fe200078e000e */
[----:B------:R-:W-:Y:S06]  /*18be0*/  BRA `(.L_x_1673) ;  /* 0xfffffeb400307947 */ /* 0x000fec000383ffff */
.L_x_1434:
        /* <DEDUP_REMOVED lines=8> */
.L_x_1675:
[----:B------:R-:W-:Y:S05]  /*18c70*/  BSYNC B1 ;  /* 0x0000000000017941 */ /* 0x000fea0003800000 */
.L_x_1674:
        /* <DEDUP_REMOVED lines=8> */
.L_x_1676:
[----:B------:R-:W-:Y:S01]  /*18d00*/  IMAD.MOV.U32 R102, RZ, RZ, R14 ;  /* 0x000000ffff667224 */ /* 0x000fe200078e000e */
[----:B------:R-:W-:Y:S06]  /*18d10*/  BRA `(.L_x_1677) ;  /* 0xfffffeb800e47947 */ /* 0x000fec000383ffff */
.L_x_1439:
[----:B0-----:R0:W1:Y:S02]  /*18d20*/  SYNCS.PHASECHK.TRANS64.TRYWAIT P2, [R4+URZ+0x32490], R101 ;  /* 0x03249065040075a7 */ /* 0x001064000804017f */
[----:B-1----:R-:W-:Y:S05]  /*18d30*/  @!P2 NANOSLEEP.SYNCS 0x989680 ;  /* 0x009896800000a95d */ /* 0x002fea0003900000 */
[----:B------:R-:W1:Y:S02]  /*18d40*/  @!P2 SYNCS.PHASECHK.TRANS64 P2, [R4+URZ+0x32490], R101 ;  /* 0x032490650400a5a7 */ /* 0x000e64000804007f */
[----:B-1----:R-:W-:Y:S05]  /*18d50*/  @!P2 BRA `(.L_x_1439) ;  /* 0xfffffffc00f0a947 */ /* 0x002fea000383ffff */
[----:B------:R-:W-:Y:S05]  /*18d60*/  BRA `(.L_x_1678) ;  /* 0xfffffec000f87947 */ /* 0x000fea000383ffff */
.L_x_1440:
        /* <DEDUP_REMOVED lines=8> */
.L_x_1680:
[----:B------:R-:W-:Y:S05]  /*18df0*/  BSYNC B1 ;  /* 0x0000000000017941 */ /* 0x000fea0003800000 */
.L_x_1679:
        /* <DEDUP_REMOVED lines=8> */
.L_x_1681:
[----:B------:R-:W-:Y:S05]  /*18e80*/  BRA `(.L_x_1682) ;  /* 0xfffffec400207947 */ /* 0x000fea000383ffff */
.L_x_1443:
        /* <DEDUP_REMOVED lines=8> */
.L_x_1684:
[----:B------:R-:W-:Y:S05]  /*18f10*/  BSYNC B1 ;  /* 0x0000000000017941 */ /* 0x000fea0003800000 */
.L_x_1683:
        /* <DEDUP_REMOVED lines=8> */
.L_x_1685:
[----:B------:R-:W-:Y:S05]  /*18fa0*/  BRA `(.L_x_1686) ;  /* 0xfffffec400207947 */ /* 0x000fea000383ffff */
.L_x_1447:
[----:B------:R0:W0:Y:S02]  /*18fb0*/  SYNCS.PHASECHK.TRANS64.TRYWAIT P3, [R4+URZ+0x324b0], R101 ;  /* 0x0324b065040075a7 */ /* 0x000024000806017f */
[----:B0-----:R-:W-:Y:S05]  /*18fc0*/  @!P3 NANOSLEEP.SYNCS 0x989680 ;  /* 0x009896800000b95d */ /* 0x001fea0003900000 */
[----:B------:R-:W0:Y:S02]  /*18fd0*/  @!P3 SYNCS.PHASECHK.TRANS64 P3, [R4+URZ+0x324b0], R101 ;  /* 0x0324b0650400b5a7 */ /* 0x000e24000806007f */
[----:B0-----:R-:W-:Y:S05]  /*18fe0*/  @!P3 BRA `(.L_x_1447) ;  /* 0xfffffffc00f0b947 */ /* 0x001fea000383ffff */
[----:B------:R-:W-:Y:S05]  /*18ff0*/  BRA `(.L_x_1687) ;  /* 0xfffffec400947947 */ /* 0x000fea000383ffff */
.L_x_1455:
[----:B------:R-:W0:Y:S01]  /*19000*/  S2R R6, SR_TID.X ;  /* 0x0000000000067919 */ /* 0x000e220000002100 */
[----:B------:R-:W-:Y:S01]  /*19010*/  BSSY B0, `(.L_x_1688) ;  /* 0x000000c000007945 */ /* 0x000fe20003800000 */
[----:B------:R-:W-:Y:S01]  /*19020*/  IMAD.MOV.U32 R12, RZ, RZ, RZ ;  /* 0x000000ffff0c7224 */ /* 0x000fe200078e00ff */
[----:B------:R-:W-:Y:S01]  /*19030*/  MOV R15, 0xffffffff ;  /* 0xffffffff000f7802 */ /* 0x000fe20000000f00 */
[----:B------:R-:W-:Y:S02]  /*19040*/  IMAD.MOV.U32 R11, RZ, RZ, 0x1f ;  /* 0x0000001fff0b7424 */ /* 0x000fe400078e00ff */
[----:B0-----:R-:W-:-:S05]  /*19050*/  VIADD R8, R6, 0xffffff80 ;  /* 0xffffff8006087836 */ /* 0x001fca0000000000 */
[----:B------:R-:W-:-:S04]  /*19060*/  SHF.R.S32.HI R6, RZ, 0x1f, R8 ;  /* 0x0000001fff067819 */ /* 0x000fc80000011408 */
[----:B------:R-:W-:-:S04]  /*19070*/  LEA.HI R6, R6, R8, RZ, 0x7 ;  /* 0x0000000806067211 */ /* 0x000fc800078f38ff */
[----:B------:R-:W-:-:S05]  /*19080*/  SHF.R.S32.HI R6, RZ, 0x7, R6 ;  /* 0x00000007ff067819 */ /* 0x000fca0000011406 */
[----:B------:R-:W-:-:S07]  /*19090*/  IMAD.MOV.U32 R13, RZ, RZ, R6 ;  /* 0x000000ffff0d7224 */ /* 0x000fce00078e0006 */
[----:B--2345:R-:W-:Y:S05]  /*190a0*/  WARPSYNC.COLLECTIVE R15, `(.L_x_1689) ;  /* 0x000000000f087348 */ /* 0x03cfea0003c00000 */
[----:B------:R0:W1:Y:S02]  /*190b0*/  SHFL.IDX P6, R14, R13, R12, R11 ;  /* 0x0000000c0d0e7389 */ /* 0x00006400000c000b */
[----:B012345:R-:W-:Y:S01]  /*190c0*/  ENDCOLLECTIVE ;  /* 0x000000000000791b */ /* 0x03ffe20003800000 */
.L_x_1689:
[----:B------:R-:W-:Y:S05]  /*190d0*/  BSYNC B0 ;  /* 0x0000000000007941 */ /* 0x000fea0003800000 */
.L_x_1688:
[----:B------:R-:W-:Y:S05]  /*190e0*/  BRA `(.L_x_1690) ;  /* 0xfffffed000ec7947 */ /* 0x000fea000383ffff */
.L_x_1467:
[----:B------:R-:W-:Y:S01]  /*190f0*/  BSSY B1, `(.L_x_1691) ;  /* 0x0000008000017945 */ /* 0x000fe20003800000 */
[----:B------:R-:W-:Y:S02]  /*19100*/  IMAD.MOV.U32 R13, RZ, RZ, R25 ;  /* 0x000000ffff0d7224 */ /* 0x000fe400078e0019 */
[----:B------:R-:W-:Y:S02]  /*19110*/  IMAD.MOV.U32 R12, RZ, RZ, RZ ;  /* 0x000000ffff0c7224 */ /* 0x000fe400078e00ff */
[----:B------:R-:W-:Y:S02]  /*19120*/  IMAD.MOV.U32 R11, RZ, RZ, 0x1c1f ;  /* 0x00001c1fff0b7424 */ /* 0x000fe400078e00ff */
[----:B------:R-:W-:-:S07]  /*19130*/  IMAD.MOV.U32 R15, RZ, RZ, -0x1 ;  /* 0xffffffffff0f7424 */ /* 0x000fce00078e00ff */
[----:B--234-:R-:W-:Y:S05]  /*19140*/  WARPSYNC.COLLECTIVE R15, `(.L_x_1692) ;  /* 0x000000000f087348 */ /* 0x01cfea0003c00000 */
[----:B------:R0:W1:Y:S02]  /*19150*/  SHFL.IDX P6, R14, R13, R12, R11 ;  /* 0x0000000c0d0e7389 */ /* 0x00006400000c000b */
[----:B01234-:R-:W-:Y:S01]  /*19160*/  ENDCOLLECTIVE ;  /* 0x000000000000791b */ /* 0x01ffe20003800000 */
.L_x_1692:
[----:B------:R-:W-:Y:S05]  /*19170*/  BSYNC B1 ;  /* 0x0000000000017941 */ /* 0x000fea0003800000 */
.L_x_1691:
        /* <DEDUP_REMOVED lines=8> */
.L_x_1693:
[----:B------:R-:W-:Y:S02]  /*19200*/  IMAD.MOV.U32 R13, RZ, RZ, R27 ;  /* 0x000000ffff0d7224 */ /* 0x000fe400078e001b */
[----:B------:R-:W-:-:S07]  /*19210*/  IMAD.MOV.U32 R0, RZ, RZ, R14 ;  /* 0x000000ffff007224 */ /* 0x000fce00078e000e */
[----:B------:R-:W-:Y:S05]  /*19220*/  WARPSYNC.COLLECTIVE R15, `(.L_x_1694) ;  /* 0x000000000f087348 */ /* 0x000fea0003c00000 */
[----:B------:R0:W1:Y:S02]  /*19230*/  SHFL.IDX P6, R14, R13, R12, R11 ;  /* 0x0000000c0d0e7389 */ /* 0x00006400000c000b */
[----:B01----:R-:W-:Y:S01]  /*19240*/  ENDCOLLECTIVE ;  /* 0x000000000000791b */ /* 0x003fe20003800000 */
.L_x_1694:
[----:B------:R-:W-:Y:S02]  /*19250*/  IMAD.MOV.U32 R13, RZ, RZ, R26 ;  /* 0x000000ffff0d7224 */ /* 0x000fe400078e001a */
[----:B------:R-:W-:-:S07]  /*19260*/  IMAD.MOV.U32 R5, RZ, RZ, R14 ;  /* 0x000000ffff057224 */ /* 0x000fce00078e000e */
[----:B------:R-:W-:Y:S05]  /*19270*/  WARPSYNC.COLLECTIVE R15, `(.L_x_1695) ;  /* 0x000000000f087348 */ /* 0x000fea0003c00000 */
[----:B------:R0:W1:Y:S02]  /*19280*/  SHFL.IDX P6, R14, R13, R12, R11 ;  /* 0x0000000c0d0e7389 */ /* 0x00006400000c000b */
[----:B01----:R-:W-:Y:S01]  /*19290*/  ENDCOLLECTIVE ;  /* 0x000000000000791b */ /* 0x003fe20003800000 */
.L_x_1695:
[----:B------:R-:W-:Y:S05]  /*192a0*/  BRA `(.L_x_1696) ;  /* 0xfffffed400e87947 */ /* 0x000fea000383ffff */
.L_x_1471:
[----:B0-----:R0:W1:Y:S02]  /*192b0*/  SYNCS.PHASECHK.TRANS64.TRYWAIT P0, [R19+URZ+0x32400], R28 ;  /* 0x0324001c130075a7 */ /* 0x001064000800017f */
[----:B-1----:R-:W-:Y:S05]  /*192c0*/  @!P0 NANOSLEEP.SYNCS 0x989680 ;  /* 0x009896800000895d */ /* 0x002fea0003900000 */
[----:B------:R-:W1:Y:S02]  /*192d0*/  @!P0 SYNCS.PHASECHK.TRANS64 P0, [R19+URZ+0x32400], R28 ;  /* 0x0324001c130085a7 */ /* 0x000e64000800007f */
[----:B-1----:R-:W-:Y:S05]  /*192e0*/  @!P0 BRA `(.L_x_1471) ;  /* 0xfffffffc00f08947 */ /* 0x002fea000383ffff */
[----:B------:R-:W-:Y:S05]  /*192f0*/  BRA `(.L_x_1697) ;  /* 0xfffffedc00107947 */ /* 0x000fea000383ffff */
.L_x_1479:
        /* <DEDUP_REMOVED lines=8> */
.L_x_1699:
[----:B------:R-:W-:Y:S05]  /*19380*/  BSYNC B1 ;  /* 0x0000000000017941 */ /* 0x000fea0003800000 */
.L_x_1698:
        /* <DEDUP_REMOVED lines=8> */
.L_x_1700:
[----:B------:R-:W-:Y:S02]  /*19410*/  IMAD.MOV.U32 R13, RZ, RZ, R27 ;  /* 0x000000ffff0d7224 */ /* 0x000fe400078e001b */
[----:B------:R-:W-:-:S07]  /*19420*/  IMAD.MOV.U32 R3, RZ, RZ, R14 ;  /* 0x000000ffff037224 */ /* 0x000fce00078e000e */
[----:B------:R-:W-:Y:S05]  /*19430*/  WARPSYNC.COLLECTIVE R15, `(.L_x_1701) ;  /* 0x000000000f087348 */ /* 0x000fea0003c00000 */
[----:B------:R0:W1:Y:S02]  /*19440*/  SHFL.IDX P6, R14, R13, R12, R11 ;  /* 0x0000000c0d0e7389 */ /* 0x00006400000c000b */
[----:B01----:R-:W-:Y:S01]  /*19450*/  ENDCOLLECTIVE ;  /* 0x000000000000791b */ /* 0x003fe20003800000 */
.L_x_1701:
[----:B------:R-:W-:Y:S02]  /*19460*/  IMAD.MOV.U32 R13, RZ, RZ, R26 ;  /* 0x000000ffff0d7224 */ /* 0x000fe400078e001a */
[----:B------:R-:W-:-:S07]  /*19470*/  IMAD.MOV.U32 R4, RZ, RZ, R14 ;  /* 0x000000ffff047224 */ /* 0x000fce00078e000e */
[----:B------:R-:W-:Y:S05]  /*19480*/  WARPSYNC.COLLECTIVE R15, `(.L_x_1702) ;  /* 0x000000000f087348 */ /* 0x000fea0003c00000 */
[----:B------:R0:W1:Y:S02]  /*19490*/  SHFL.IDX P6, R14, R13, R12, R11 ;  /* 0x0000000c0d0e7389 */ /* 0x00006400000c000b */
[----:B01----:R-:W-:Y:S01]  /*194a0*/  ENDCOLLECTIVE ;  /* 0x000000000000791b */ /* 0x003fe20003800000 */
.L_x_1702:
[----:B------:R-:W-:Y:S01]  /*194b0*/  IMAD.MOV.U32 R5, RZ, RZ, R14 ;  /* 0x000000ffff057224 */ /* 0x000fe200078e000e */
[----:B------:R-:W-:Y:S06]  /*194c0*/  BRA `(.L_x_1703) ;  /* 0xfffffee4007c7947 */ /* 0x000fec000383ffff */
.L_x_1483:
[----:B0-----:R0:W1:Y:S02]  /*194d0*/  SYNCS.PHASECHK.TRANS64.TRYWAIT P1, [R19+URZ+0x32400], R26 ;  /* 0x0324001a130075a7 */ /* 0x001064000802017f */
[----:B-1----:R-:W-:Y:S05]  /*194e0*/  @!P1 NANOSLEEP.SYNCS 0x989680 ;  /* 0x009896800000995d */ /* 0x002fea0003900000 */
[----:B------:R-:W1:Y:S02]  /*194f0*/  @!P1 SYNCS.PHASECHK.TRANS64 P1, [R19+URZ+0x32400], R26 ;  /* 0x0324001a130095a7 */ /* 0x000e64000802007f */
[----:B-1----:R-:W-:Y:S05]  /*19500*/  @!P1 BRA `(.L_x_1483) ;  /* 0xfffffffc00f09947 */ /* 0x002fea000383ffff */
[----:B------:R-:W-:Y:S05]  /*19510*/  BRA `(.L_x_1704) ;  /* 0xfffffee8005c7947 */ /* 0x000fea000383ffff */
.L_x_1489:
[----:B--2---:R2:W0:Y:S02]  /*19520*/  SYNCS.PHASECHK.TRANS64.TRYWAIT P1, [R3+URZ+0x32430], R8 ;  /* 0x03243008030075a7 */ /* 0x004424000802017f */
[----:B0-----:R-:W-:Y:S05]  /*19530*/  @!P1 NANOSLEEP.SYNCS 0x989680 ;  /* 0x009896800000995d */ /* 0x001fea0003900000 */
[----:B------:R-:W0:Y:S02]  /*19540*/  @!P1 SYNCS.PHASECHK.TRANS64 P1, [R3+URZ+0x32430], R8 ;  /* 0x03243008030095a7 */ /* 0x000e24000802007f */
[----:B0-----:R-:W-:Y:S05]  /*19550*/  @!P1 BRA `(.L_x_1489) ;  /* 0xfffffffc00f09947 */ /* 0x001fea000383ffff */
[----:B------:R-:W-:Y:S05]  /*19560*/  BRA `(.L_x_1488) ;  /* 0xfffffef400ac7947 */ /* 0x000fea000383ffff */
.L_x_1491:
[----:B---3--:R3:W4:Y:S02]  /*19570*/  SYNCS.PHASECHK.TRANS64.TRYWAIT P1, [R19+URZ+0x32410], R6 ;  /* 0x03241006130075a7 */ /* 0x008724000802017f */
[----:B----4-:R-:W-:Y:S05]  /*19580*/  @!P1 NANOSLEEP.SYNCS 0x989680 ;  /* 0x009896800000995d */ /* 0x010fea0003900000 */
[----:B------:R-:W4:Y:S02]  /*19590*/  @!P1 SYNCS.PHASECHK.TRANS64 P1, [R19+URZ+0x32410], R6 ;  /* 0x03241006130095a7 */ /* 0x000f24000802007f */
[----:B----4-:R-:W-:Y:S05]  /*195a0*/  @!P1 BRA `(.L_x_1491) ;  /* 0xfffffffc00f09947 */ /* 0x010fea000383ffff */
[----:B------:R-:W-:Y:S05]  /*195b0*/  BRA `(.L_x_1705) ;  /* 0xfffffef800947947 */ /* 0x000fea000383ffff */
.L_x_1495:
[----:B------:R0:W0:Y:S02]  /*195c0*/  SYNCS.PHASECHK.TRANS64.TRYWAIT P1, [R3+URZ+0x32450], R8 ;  /* 0x03245008030075a7 */ /* 0x000024000802017f */
[----:B0-----:R-:W-:Y:S05]  /*195d0*/  @!P1 NANOSLEEP.SYNCS 0x989680 ;  /* 0x009896800000995d */ /* 0x001fea0003900000 */
[----:B------:R-:W0:Y:S02]  /*195e0*/  @!P1 SYNCS.PHASECHK.TRANS64 P1, [R3+URZ+0x32450], R8 ;  /* 0x03245008030095a7 */ /* 0x000e24000802007f */
[----:B0-----:R-:W-:Y:S05]  /*195f0*/  @!P1 BRA `(.L_x_1495) ;  /* 0xfffffffc00f09947 */ /* 0x001fea000383ffff */
[----:B------:R-:W-:Y:S05]  /*19600*/  BRA `(.L_x_1494) ;  /* 0xfffffef800a47947 */ /* 0x000fea000383ffff */
.L_x_1502:
[----:B-1----:R1:W2:Y:S02]  /*19610*/  SYNCS.PHASECHK.TRANS64.TRYWAIT P2, [R3+URZ+0x32430], R0 ;  /* 0x03243000030075a7 */ /* 0x0022a4000804017f */
[----:B--2---:R-:W-:Y:S05]  /*19620*/  @!P2 NANOSLEEP.SYNCS 0x989680 ;  /* 0x009896800000a95d */ /* 0x004fea0003900000 */
[----:B------:R-:W2:Y:S02]  /*19630*/  @!P2 SYNCS.PHASECHK.TRANS64 P2, [R3+URZ+0x32430], R0 ;  /* 0x032430000300a5a7 */ /* 0x000ea4000804007f */
[----:B--2---:R-:W-:Y:S05]  /*19640*/  @!P2 BRA `(.L_x_1502) ;  /* 0xfffffffc00f0a947 */ /* 0x004fea000383ffff */
[----:B------:R-:W-:Y:S05]  /*19650*/  BRA `(.L_x_1501) ;  /* 0xffffff1c008c7947 */ /* 0x000fea000383ffff */
.L_x_1506:
[----:B---3--:R3:W4:Y:S02]  /*19660*/  SYNCS.PHASECHK.TRANS64.TRYWAIT P2, [R3+URZ+0x32450], R0 ;  /* 0x03245000030075a7 */ /* 0x008724000804017f */
[----:B----4-:R-:W-:Y:S05]  /*19670*/  @!P2 NANOSLEEP.SYNCS 0x989680 ;  /* 0x009896800000a95d */ /* 0x010fea0003900000 */
[----:B------:R-:W4:Y:S02]  /*19680*/  @!P2 SYNCS.PHASECHK.TRANS64 P2, [R3+URZ+0x32450], R0 ;  /* 0x032450000300a5a7 */ /* 0x000f24000804007f */
[----:B----4-:R-:W-:Y:S05]  /*19690*/  @!P2 BRA `(.L_x_1506) ;  /* 0xfffffffc00f0a947 */ /* 0x010fea000383ffff */
[----:B------:R-:W-:Y:S05]  /*196a0*/  BRA `(.L_x_1505) ;  /* 0xffffff2000347947 */ /* 0x000fea000383ffff */
.L_x_1523:
[----:B------:R-:W-:Y:S02]  /*196b0*/  IMAD.MOV.U32 R13, RZ, RZ, R4 ;  /* 0x000000ffff0d7224 */ /* 0x000fe400078e0004 */
[----:B------:R-:W-:Y:S02]  /*196c0*/  IMAD.MOV.U32 R12, RZ, RZ, RZ ;  /* 0x000000ffff0c7224 */ /* 0x000fe400078e00ff */
[----:B------:R-:W-:Y:S02]  /*196d0*/  IMAD.MOV.U32 R11, RZ, RZ, 0x181f ;  /* 0x0000181fff0b7424 */ /* 0x000fe400078e00ff */
[----:B------:R-:W-:-:S07]  /*196e0*/  IMAD.MOV.U32 R15, RZ, RZ, -0x1 ;  /* 0xffffffffff0f7424 */ /* 0x000fce00078e00ff */
[----:B01----:R-:W-:Y:S05]  /*196f0*/  WARPSYNC.COLLECTIVE R15, `(.L_x_1706) ;  /* 0x000000000f087348 */ /* 0x003fea0003c00000 */
[----:B------:R2:W3:Y:S02]  /*19700*/  SHFL.IDX P6, R14, R13, R12, R11 ;  /* 0x0000000c0d0e7389 */ /* 0x0004e400000c000b */
[----:B0123--:R-:W-:Y:S01]  /*19710*/  ENDCOLLECTIVE ;  /* 0x000000000000791b */ /* 0x00ffe20003800000 */
.L_x_1706:
[----:B------:R-:W-:Y:S02]  /*19720*/  IMAD.MOV.U32 R13, RZ, RZ, R3 ;  /* 0x000000ffff0d7224 */ /* 0x000fe400078e0003 */
[----:B------:R-:W-:-:S07]  /*19730*/  IMAD.MOV.U32 R0, RZ, RZ, R14 ;  /* 0x000000ffff007224 */ /* 0x000fce00078e000e */
[----:B------:R-:W-:Y:S05]  /*19740*/  WARPSYNC.COLLECTIVE R15, `(.L_x_1707) ;  /* 0x000000000f087348 */ /* 0x000fea0003c00000 */
[----:B------:R0:W1:Y:S02]  /*19750*/  SHFL.IDX P6, R14, R13, R12, R11 ;  /* 0x0000000c0d0e7389 */ /* 0x00006400000c000b */
[----:B01----:R-:W-:Y:S01]  /*19760*/  ENDCOLLECTIVE ;  /* 0x000000000000791b */ /* 0x003fe20003800000 */
.L_x_1707:
[----:B------:R-:W-:Y:S05]  /*19770*/  BRA `(.L_x_1708) ;  /* 0xffffff7400c07947 */ /* 0x000fea000383ffff */
.L_x_1526:
[----:B------:R-:W-:Y:S01]  /*19780*/  BSSY B1, `(.L_x_1709) ;  /* 0x0000008000017945 */ /* 0x000fe20003800000 */
[----:B---3--:R-:W-:Y:S02]  /*19790*/  IMAD.MOV.U32 R13, RZ, RZ, R4 ;  /* 0x000000ffff0d7224 */ /* 0x008fe400078e0004 */
[----:B------:R-:W-:Y:S02]  /*197a0*/  IMAD.MOV.U32 R12, RZ, RZ, 0x1 ;  /* 0x00000001ff0c7424 */ /* 0x000fe400078e00ff */
[----:B------:R-:W-:Y:S02]  /*197b0*/  IMAD.MOV.U32 R11, RZ, RZ, 0x181f ;  /* 0x0000181fff0b7424 */ /* 0x000fe400078e00ff */
[----:B------:R-:W-:-:S07]  /*197c0*/  IMAD.MOV.U32 R15, RZ, RZ, -0x1 ;  /* 0xffffffffff0f7424 */ /* 0x000fce00078e00ff */
[----:B012-4-:R-:W-:Y:S05]  /*197d0*/  WARPSYNC.COLLECTIVE R15, `(.L_x_1710) ;  /* 0x000000000f087348 */ /* 0x017fea0003c00000 */
[----:B----4-:R3:W4:Y:S02]  /*197e0*/  SHFL.IDX P6, R14, R13, R12, R11 ;  /* 0x0000000c0d0e7389 */ /* 0x01072400000c000b */
[----:B01234-:R-:W-:Y:S01]  /*197f0*/  ENDCOLLECTIVE ;  /* 0x000000000000791b */ /* 0x01ffe20003800000 */
.L_x_1710:
[----:B------:R-:W-:Y:S05]  /*19800*/  BSYNC B1 ;  /* 0x0000000000017941 */ /* 0x000fea0003800000 */
.L_x_1709:
        /* <DEDUP_REMOVED lines=8> */
.L_x_1711:
[----:B------:R-:W-:Y:S05]  /*19890*/  BRA `(.L_x_1712) ;  /* 0xffffff7400e47947 */ /* 0x000fea000383ffff */
.L_x_1529:
        /* <DEDUP_REMOVED lines=8> */
.L_x_1714:
[----:B------:R-:W-:Y:S05]  /*19920*/  BSYNC B1 ;  /* 0x0000000000017941 */ /* 0x000fea0003800000 */
.L_x_1713:
        /* <DEDUP_REMOVED lines=8> */
.L_x_1715:
[----:B------:R-:W-:Y:S05]  /*199b0*/  BRA `(.L_x_1716) ;  /* 0xffffff7800047947 */ /* 0x000fea000383ffff */
.L_x_1532:
[----:B------:R-:W-:Y:S01]  /*199c0*/  BSSY B1, `(.L_x_1717) ;  /* 0x0000008000017945 */ /* 0x000fe20003800000 */
[----:B0-----:R-:W-:Y:S02]  /*199d0*/  IMAD.MOV.U32 R13, RZ, RZ, R4 ;  /* 0x000000ffff0d7224 */ /* 0x001fe400078e0004 */
[----:B------:R-:W-:Y:S02]  /*199e0*/  IMAD.MOV.U32 R12, RZ, RZ, 0x3 ;  /* 0x00000003ff0c7424 */ /* 0x000fe400078e00ff */
[----:B------:R-:W-:Y:S02]  /*199f0*/  IMAD.MOV.U32 R11, RZ, RZ, 0x181f ;  /* 0x0000181fff0b7424 */ /* 0x000fe400078e00ff */
[----:B------:R-:W-:-:S07]  /*19a00*/  IMAD.MOV.U32 R15, RZ, RZ, -0x1 ;  /* 0xffffffffff0f7424 */ /* 0x000fce00078e00ff */
[----:B-1234-:R-:W-:Y:S05]  /*19a10*/  WARPSYNC.COLLECTIVE R15, `(.L_x_1718) ;  /* 0x000000000f087348 */ /* 0x01efea0003c00000 */
[----:B------:R0:W0:Y:S02]  /*19a20*/  SHFL.IDX P6, R14, R13, R12, R11 ;  /* 0x0000000c0d0e7389 */ /* 0x00002400000c000b */
[----:B01234-:R-:W-:Y:S01]  /*19a30*/  ENDCOLLECTIVE ;  /* 0x000000000000791b */ /* 0x01ffe20003800000 */
.L_x_1718:
[----:B------:R-:W-:Y:S05]  /*19a40*/  BSYNC B1 ;  /* 0x0000000000017941 */ /* 0x000fea0003800000 */
.L_x_1717:
[----:B------:R-:W-:Y:S01]  /*19a50*/  IMAD.MOV.U32 R13, RZ, RZ, R3 ;  /* 0x000000ffff0d7224 */ /* 0x000fe200078e0003 */
[----:B------:R-:W-:Y:S01]  /*19a60*/  MOV R12, 0x3 ;  /* 0x00000003000c7802 */ /* 0x000fe20000000f00 */
[----:B------:R-:W-:Y:S02]  /*19a70*/  IMAD.MOV.U32 R11, RZ, RZ, 0x181f ;  /* 0x0000181fff0b7424 */ /* 0x000fe400078e00ff */
[----:B------:R-:W-:Y:S02]  /*19a80*/  IMAD.MOV.U32 R15, RZ, RZ, -0x1 ;  /* 0xffffffffff0f7424 */ /* 0x000fe400078e00ff */
[----:B------:R-:W-:-:S07]  /*19a90*/  IMAD.MOV.U32 R0, RZ, RZ, R14 ;  /* 0x000000ffff007224 */ /* 0x000fce00078e000e */
[----:B------:R-:W-:Y:S05]  /*19aa0*/  WARPSYNC.COLLECTIVE R15, `(.L_x_1719) ;  /* 0x000000000f087348 */ /* 0x000fea0003c00000 */
[----:B------:R0:W1:Y:S02]  /*19ab0*/  SHFL.IDX P6, R14, R13, R12, R11 ;  /* 0x0000000c0d0e7389 */ /* 0x00006400000c000b */
[----:B01----:R-:W-:Y:S01]  /*19ac0*/  ENDCOLLECTIVE ;  /* 0x000000000000791b */ /* 0x003fe20003800000 */
.L_x_1719:
[----:B------:R-:W-:Y:S05]  /*19ad0*/  BRA `(.L_x_1720) ;  /* 0xffffff7800247947 */ /* 0x000fea000383ffff */
.L_x_1549:
        /* <DEDUP_REMOVED lines=11> */
.L_x_1722:
[----:B------:R-:W-:Y:S05]  /*19b90*/  BSYNC B1 ;  /* 0x0000000000017941 */ /* 0x000fea0003800000 */
.L_x_1721:
[----:B------:R-:W-:Y:S05]  /*19ba0*/  BRA `(.L_x_1723) ;  /* 0xffffff8800c87947 */ /* 0x000fea000383ffff */
.L_x_1551:
[----:B------:R-:W-:Y:S01]  /*19bb0*/  BSSY B1, `(.L_x_1724) ;  /* 0x0000006000017945 */ /* 0x000fe20003800000 */
[----:B------:R-:W-:-:S07]  /*19bc0*/  IMAD.MOV.U32 R15, RZ, RZ, -0x1 ;  /* 0xffffffffff0f7424 */ /* 0x000fce00078e00ff */
[----:B0-----:R-:W-:Y:S05]  /*19bd0*/  WARPSYNC.COLLECTIVE R15, `(.L_x_1725) ;  /* 0x000000000f0c7348 */ /* 0x001fea0003c00000 */
[----:B------:R-:W-:Y:S02]  /*19be0*/  ELECT P6, UR62, PT ;  /* 0x00000000003e782f */ /* 0x000fe400038c0000 */
[----:B------:R-:W-:Y:S01]  /*19bf0*/  MOV R14, UR62 ;  /* 0x0000003e000e7c02 */ /* 0x000fe20008000f00 */
[----:B0-----:R-:W-:Y:S10]  /*19c00*/  ENDCOLLECTIVE ;  /* 0x000000000000791b */ /* 0x001ff40003800000 */
.L_x_1725:
[----:B------:R-:W-:Y:S05]  /*19c10*/  BSYNC B1 ;  /* 0x0000000000017941 */ /* 0x000fea0003800000 */
.L_x_1724:
[----:B------:R-:W-:Y:S05]  /*19c20*/  BRA `(.L_x_1550) ;  /* 0xffffff8800c07947 */ /* 0x000fea000383ffff */
.L_x_1553:
[----:B0-----:R0:W1:Y:S02]  /*19c30*/  SYNCS.PHASECHK.TRANS64.TRYWAIT P0, [R23+URZ+0x32420], R3 ;  /* 0x03242003170075a7 */ /* 0x001064000800017f */
[----:B-1----:R-:W-:Y:S05]  /*19c40*/  @!P0 NANOSLEEP.SYNCS 0x989680 ;  /* 0x009896800000895d */ /* 0x002fea0003900000 */
[----:B------:R-:W1:Y:S02]  /*19c50*/  @!P0 SYNCS.PHASECHK.TRANS64 P0, [R23+URZ+0x32420], R3 ;  /* 0x03242003170085a7 */ /* 0x000e64000800007f */
[----:B-1----:R-:W-:Y:S05]  /*19c60*/  @!P0 BRA `(.L_x_1553) ;  /* 0xfffffffc00f08947 */ /* 0x002fea000383ffff */
[----:B------:R-:W-:Y:S05]  /*19c70*/  BRA `(.L_x_1726) ;  /* 0xffffff8800d07947 */ /* 0x000fea000383ffff */
.L_x_1557:
[----:B0-----:R0:W1:Y:S02]  /*19c80*/  SYNCS.PHASECHK.TRANS64.TRYWAIT P0, [R3+URZ+0x324a0], R6 ;  /* 0x0324a006030075a7 */ /* 0x001064000800017f */
[----:B-1----:R-:W-:Y:S05]  /*19c90*/  @!P0 NANOSLEEP.SYNCS 0x989680 ;  /* 0x009896800000895d */ /* 0x002fea0003900000 */
[----:B------:R-:W1:Y:S02]  /*19ca0*/  @!P0 SYNCS.PHASECHK.TRANS64 P0, [R3+URZ+0x324a0], R6 ;  /* 0x0324a006030085a7 */ /* 0x000e64000800007f */
[----:B-1----:R-:W-:Y:S05]  /*19cb0*/  @!P0 BRA `(.L_x_1557) ;  /* 0xfffffffc00f08947 */ /* 0x002fea000383ffff */
[----:B------:R-:W-:Y:S05]  /*19cc0*/  BRA `(.L_x_1727) ;  /* 0xffffff8800e87947 */ /* 0x000fea000383ffff */
.L_x_1562:
[----:B-1----:R1:W2:Y:S02]  /*19cd0*/  SYNCS.PHASECHK.TRANS64.TRYWAIT P0, [R3+URZ+0x324c0], R6 ;  /* 0x0324c006030075a7 */ /* 0x0022a4000800017f */
[----:B--2---:R-:W-:Y:S05]  /*19ce0*/  @!P0 NANOSLEEP.SYNCS 0x989680 ;  /* 0x009896800000895d */ /* 0x004fea0003900000 */
[----:B------:R-:W2:Y:S02]  /*19cf0*/  @!P0 SYNCS.PHASECHK.TRANS64 P0, [R3+URZ+0x324c0], R6 ;  /* 0x0324c006030085a7 */ /* 0x000ea4000800007f */
[----:B--2---:R-:W-:Y:S05]  /*19d00*/  @!P0 BRA `(.L_x_1562) ;  /* 0xfffffffc00f08947 */ /* 0x004fea000383ffff */
[----:B------:R-:W-:Y:S05]  /*19d10*/  BRA `(.L_x_1728) ;  /* 0xffffff8c00647947 */ /* 0x000fea000383ffff */
.L_x_1572:
[----:B0-----:R0:W1:Y:S02]  /*19d20*/  SYNCS.PHASECHK.TRANS64.TRYWAIT P1, [R6+URZ+0x324a0], R2 ;  /* 0x0324a002060075a7 */ /* 0x001064000802017f */
[----:B-1----:R-:W-:Y:S05]  /*19d30*/  @!P1 NANOSLEEP.SYNCS 0x989680 ;  /* 0x009896800000995d */ /* 0x002fea0003900000 */
[----:B------:R-:W1:Y:S02]  /*19d40*/  @!P1 SYNCS.PHASECHK.TRANS64 P1, [R6+URZ+0x324a0], R2 ;  /* 0x0324a002060095a7 */ /* 0x000e64000802007f */
[----:B-1----:R-:W-:Y:S05]  /*19d50*/  @!P1 BRA `(.L_x_1572) ;  /* 0xfffffffc00f09947 */ /* 0x002fea000383ffff */
[----:B------:R-:W-:Y:S05]  /*19d60*/  BRA `(.L_x_1729) ;  /* 0xffffff9000d87947 */ /* 0x000fea000383ffff */
.L_x_1577:
[----:B-1----:R1:W2:Y:S02]  /*19d70*/  SYNCS.PHASECHK.TRANS64.TRYWAIT P1, [R6+URZ+0x324c0], R2 ;  /* 0x0324c002060075a7 */ /* 0x0022a4000802017f */
[----:B--2---:R-:W-:Y:S05]  /*19d80*/  @!P1 NANOSLEEP.SYNCS 0x989680 ;  /* 0x009896800000995d */ /* 0x004fea0003900000 */
[----:B------:R-:W2:Y:S02]  /*19d90*/  @!P1 SYNCS.PHASECHK.TRANS64 P1, [R6+URZ+0x324c0], R2 ;  /* 0x0324c002060095a7 */ /* 0x000ea4000802007f */
[----:B--2---:R-:W-:Y:S05]  /*19da0*/  @!P1 BRA `(.L_x_1577) ;  /* 0xfffffffc00f09947 */ /* 0x004fea000383ffff */
[----:B------:R-:W-:Y:S05]  /*19db0*/  BRA `(.L_x_1730) ;  /* 0xffffff9400507947 */ /* 0x000fea000383ffff */
.L_x_1593:
[----:B------:R-:W0:Y:S01]  /*19dc0*/  S2R R20, SR_TID.X ;  /* 0x0000000000147919 */ /* 0x000e220000002100 */
[----:B------:R-:W-:Y:S01]  /*19dd0*/  BSSY B0, `(.L_x_1731) ;  /* 0x000000a000007945 */ /* 0x000fe20003800000 */
[----:B------:R-:W-:Y:S02]  /*19de0*/  IMAD.MOV.U32 R12, RZ, RZ, RZ ;  /* 0x000000ffff0c7224 */ /* 0x000fe400078e00ff */
[----:B------:R-:W-:Y:S01]  /*19df0*/  IMAD.MOV.U32 R15, RZ, RZ, -0x1 ;  /* 0xffffffffff0f7424 */ /* 0x000fe200078e00ff */
[----:B0-----:R-:W-:-:S04]  /*19e00*/  SHF.R.U32.HI R11, RZ, 0x5, R20 ;  /* 0x00000005ff0b7819 */ /* 0x001fc80000011614 */
[----:B------:R-:W-:-:S05]  /*19e10*/  LOP3.LUT R11, R11, 0x3, RZ, 0xc0, !PT ;  /* 0x000000030b0b7812 */ /* 0x000fca00078ec0ff */
[----:B------:R-:W-:Y:S02]  /*19e20*/  IMAD.MOV.U32 R13, RZ, RZ, R11 ;  /* 0x000000ffff0d7224 */ /* 0x000fe400078e000b */
[----:B------:R-:W-:-:S07]  /*19e30*/  IMAD.MOV.U32 R11, RZ, RZ, 0x1f ;  /* 0x0000001fff0b7424 */ /* 0x000fce00078e00ff */
[----:B------:R-:W-:Y:S05]  /*19e40*/  WARPSYNC.COLLECTIVE R15, `(.L_x_1732) ;  /* 0x000000000f087348 */ /* 0x000fea0003c00000 */
[----:B------:R0:W1:Y:S02]  /*19e50*/  SHFL.IDX P6, R14, R13, R12, R11 ;  /* 0x0000000c0d0e7389 */ /* 0x00006400000c000b */
[----:B01----:R-:W-:Y:S01]  /*19e60*/  ENDCOLLECTIVE ;  /* 0x000000000000791b */ /* 0x003fe20003800000 */
.L_x_1732:
[----:B------:R-:W-:Y:S05]  /*19e70*/  BSYNC B0 ;  /* 0x0000000000007941 */ /* 0x000fea0003800000 */
.L_x_1731:
[----:B------:R-:W-:Y:S05]  /*19e80*/  BRA `(.L_x_1733) ;  /* 0xffffffa000d47947 */ /* 0x000fea000383ffff */
.L_x_1596:
[----:B0-----:R0:W1:Y:S02]  /*19e90*/  SYNCS.PHASECHK.TRANS64.TRYWAIT P0, [R30+URZ+0x32440], R0 ;  /* 0x032440001e0075a7 */ /* 0x001064000800017f */
[----:B-1----:R-:W-:Y:S05]  /*19ea0*/  @!P0 NANOSLEEP.SYNCS 0x989680 ;  /* 0x009896800000895d */ /* 0x002fea0003900000 */
[----:B------:R-:W1:Y:S02]  /*19eb0*/  @!P0 SYNCS.PHASECHK.TRANS64 P0, [R30+URZ+0x32440], R0 ;  /* 0x032440001e0085a7 */ /* 0x000e64000800007f */
[----:B-1----:R-:W-:Y:S05]  /*19ec0*/  @!P0 BRA `(.L_x_1596) ;  /* 0xfffffffc00f08947 */ /* 0x002fea000383ffff */
[----:B------:R-:W-:Y:S05]  /*19ed0*/  BRA `(.L_x_1734) ;  /* 0xffffffa000e87947 */ /* 0x000fea000383ffff */
.L_x_1597:
        /* <DEDUP_REMOVED lines=8> */
.L_x_1736:
[----:B------:R-:W-:Y:S05]  /*19f60*/  BSYNC B0 ;  /* 0x0000000000007941 */ /* 0x000fea0003800000 */
.L_x_1735:
        /* <DEDUP_REMOVED lines=9> */
.L_x_1737:
[----:B------:R-:W-:Y:S02]  /*1a000*/  IMAD.MOV.U32 R13, RZ, RZ, R4 ;  /* 0x000000ffff0d7224 */ /* 0x000fe400078e0004 */
[----:B------:R-:W-:Y:S02]  /*1a010*/  IMAD.MOV.U32 R12, RZ, RZ, 0x1 ;  /* 0x00000001ff0c7424 */ /* 0x000fe400078e00ff */
[----:B------:R-:W-:-:S07]  /*1a020*/  IMAD.MOV.U32 R3, RZ, RZ, R14 ;  /* 0x000000ffff037224 */ /* 0x000fce00078e000e */
[----:B------:R-:W-:Y:S05]  /*1a030*/  WARPSYNC.COLLECTIVE R15, `(.L_x_1738) ;  /* 0x000000000f087348 */ /* 0x000fea0003c00000 */
[----:B------:R0:W1:Y:S02]  /*1a040*/  SHFL.IDX P6, R14, R13, R12, R11 ;  /* 0x0000000c0d0e7389 */ /* 0x00006400000c000b */
[----:B01----:R-:W-:Y:S01]  /*1a050*/  ENDCOLLECTIVE ;  /* 0x000000000000791b */ /* 0x003fe20003800000 */
.L_x_1738:
        /* <DEDUP_REMOVED lines=15> */
.L_x_1739:
[----:B------:R-:W-:Y:S02]  /*1a150*/  @P0 IMAD R6, R5, 0x2, R23 ;  /* 0x0000000205060824 */ /* 0x000fe400078e0217 */
[----:B------:R-:W-:Y:S02]  /*1a160*/  IMAD.MOV.U32 R13, RZ, RZ, R4 ;  /* 0x000000ffff0d7224 */ /* 0x000fe400078e0004 */
[----:B------:R-:W-:Y:S02]  /*1a170*/  IMAD.MOV.U32 R12, RZ, RZ, 0x2 ;  /* 0x00000002ff0c7424 */ /* 0x000fe400078e00ff */
[----:B------:R-:W-:-:S07]  /*1a180*/  IMAD.MOV.U32 R3, RZ, RZ, R14 ;  /* 0x000000ffff037224 */ /* 0x000fce00078e000e */
[----:B------:R-:W-:Y:S05]  /*1a190*/  WARPSYNC.COLLECTIVE R15, `(.L_x_1740) ;  /* 0x000000000f087348 */ /* 0x000fea0003c00000 */
[----:B------:R0:W1:Y:S02]  /*1a1a0*/  SHFL.IDX P6, R14, R13, R12, R11 ;  /* 0x0000000c0d0e7389 */ /* 0x00006400000c000b */
[----:B01----:R-:W-:Y:S01]  /*1a1b0*/  ENDCOLLECTIVE ;  /* 0x000000000000791b */ /* 0x003fe20003800000 */
.L_x_1740:
        /* <DEDUP_REMOVED lines=15> */
.L_x_1741:
[----:B------:R-:W-:Y:S02]  /*1a2b0*/  @P0 IMAD R6, R5, 0x2, R23 ;  /* 0x0000000205060824 */ /* 0x000fe400078e0217 */
[----:B------:R-:W-:Y:S02]  /*1a2c0*/  IMAD.MOV.U32 R13, RZ, RZ, R4 ;  /* 0x000000ffff0d7224 */ /* 0x000fe400078e0004 */
[----:B------:R-:W-:Y:S02]  /*1a2d0*/  IMAD.MOV.U32 R12, RZ, RZ, 0x3 ;  /* 0x00000003ff0c7424 */ /* 0x000fe400078e00ff */
[----:B------:R-:W-:-:S07]  /*1a2e0*/  IMAD.MOV.U32 R3, RZ, RZ, R14 ;  /* 0x000000ffff037224 */ /* 0x000fce00078e000e */
[----:B------:R-:W-:Y:S05]  /*1a2f0*/  WARPSYNC.COLLECTIVE R15, `(.L_x_1742) ;  /* 0x000000000f087348 */ /* 0x000fea0003c00000 */
[----:B------:R0:W1:Y:S02]  /*1a300*/  SHFL.IDX P6, R14, R13, R12, R11 ;  /* 0x0000000c0d0e7389 */ /* 0x00006400000c000b */
[----:B01----:R-:W-:Y:S01]  /*1a310*/  ENDCOLLECTIVE ;  /* 0x000000000000791b */ /* 0x003fe20003800000 */
.L_x_1742:
        /* <DEDUP_REMOVED lines=15> */
.L_x_1743:
[----:B------:R-:W-:Y:S02]  /*1a410*/  @P0 IMAD R6, R5, 0x2, R23 ;  /* 0x0000000205060824 */ /* 0x000fe400078e0217 */
[----:B------:R-:W-:Y:S02]  /*1a420*/  IMAD.MOV.U32 R13, RZ, RZ, R4 ;  /* 0x000000ffff0d7224 */ /* 0x000fe400078e0004 */
[----:B------:R-:W-:Y:S02]  /*1a430*/  IMAD.MOV.U32 R12, RZ, RZ, 0x4 ;  /* 0x00000004ff0c7424 */ /* 0x000fe400078e00ff */
[----:B------:R-:W-:-:S07]  /*1a440*/  IMAD.MOV.U32 R3, RZ, RZ, R14 ;  /* 0x000000ffff037224 */ /* 0x000fce00078e000e */
[----:B------:R-:W-:Y:S05]  /*1a450*/  WARPSYNC.COLLECTIVE R15, `(.L_x_1744) ;  /* 0x000000000f087348 */ /* 0x000fea0003c00000 */
[----:B------:R0:W1:Y:S02]  /*1a460*/  SHFL.IDX P6, R14, R13, R12, R11 ;  /* 0x0000000c0d0e7389 */ /* 0x00006400000c000b */
[----:B01----:R-:W-:Y:S01]  /*1a470*/  ENDCOLLECTIVE ;  /* 0x000000000000791b */ /* 0x003fe20003800000 */
.L_x_1744:
        /* <DEDUP_REMOVED lines=15> */
.L_x_1745:
[----:B------:R-:W-:Y:S02]  /*1a570*/  @P0 IMAD R6, R5, 0x2, R23 ;  /* 0x0000000205060824 */ /* 0x000fe400078e0217 */
[----:B------:R-:W-:Y:S02]  /*1a580*/  IMAD.MOV.U32 R13, RZ, RZ, R4 ;  /* 0x000000ffff0d7224 */ /* 0x000fe400078e0004 */
[----:B------:R-:W-:Y:S02]  /*1a590*/  IMAD.MOV.U32 R12, RZ, RZ, 0x5 ;  /* 0x00000005ff0c7424 */ /* 0x000fe400078e00ff */
[----:B------:R-:W-:-:S07]  /*1a5a0*/  IMAD.MOV.U32 R3, RZ, RZ, R14 ;  /* 0x000000ffff037224 */ /* 0x000fce00078e000e */
[----:B------:R-:W-:Y:S05]  /*1a5b0*/  WARPSYNC.COLLECTIVE R15, `(.L_x_1746) ;  /* 0x000000000f087348 */ /* 0x000fea0003c00000 */
[----:B------:R0:W1:Y:S02]  /*1a5c0*/  SHFL.IDX P6, R14, R13, R12, R11 ;  /* 0x0000000c0d0e7389 */ /* 0x00006400000c000b */
[----:B01----:R-:W-:Y:S01]  /*1a5d0*/  ENDCOLLECTIVE ;  /* 0x000000000000791b */ /* 0x003fe20003800000 */
.L_x_1746:
        /* <DEDUP_REMOVED lines=10> */
.L_x_1747:
[----:B------:R-:W-:Y:S01]  /*1a680*/  @!PT LDS RZ, [RZ] ;  /* 0x00000000fffff984 */ /* 0x000fe20000000800 */
[----:B------:R-:W-:Y:S01]  /*1a690*/  @!PT LDS RZ, [RZ] ;  /* 0x00000000fffff984 */ /* 0x000fe20000000800 */
[----:B------:R-:W-:Y:S01]  /*1a6a0*/  @!PT LDS RZ, [RZ] ;  /* 0x00000000fffff984 */ /* 0x000fe20000000800 */
[----:B------:R0:W-:Y:S01]  /*1a6b0*/  @P0 LDGSTS.E.BYPASS.LTC128B.128 [R6+0x1e400], desc[UR60][R2.64], !P2 ;  /* 0x1e40000002060fae */ /* 0x0001e2000d101d7c */
[----:B------:R-:W-:Y:S01]  /*1a6c0*/  IMAD.MOV.U32 R0, RZ, RZ, R14 ;  /* 0x000000ffff007224 */ /* 0x000fe200078e000e */
[----:B------:R-:W-:Y:S06]  /*1a6d0*/  BRA `(.L_x_1748) ;  /* 0xffffffa000607947 */ /* 0x000fec000383ffff */
.L_x_1602:
[----:B------:R-:W-:Y:S01]  /*1a6e0*/  IMAD.MOV.U32 R13, RZ, RZ, R3 ;  /* 0x000000ffff0d7224 */ /* 0x000fe200078e0003 */
[----:B------:R-:W-:Y:S01]  /*1a6f0*/  MOV R12, RZ ;  /* 0x000000ff000c7202 */ /* 0x000fe20000000f00 */
[----:B------:R-:W-:Y:S02]  /*1a700*/  IMAD.MOV.U32 R11, RZ, RZ, 0x181f ;  /* 0x0000181fff0b7424 */ /* 0x000fe400078e00ff */
[----:B------:R-:W-:Y:S02]  /*1a710*/  IMAD.MOV.U32 R15, RZ, RZ, -0x1 ;  /* 0xffffffffff0f7424 */ /* 0x000fe400078e00ff */
[----:B-----5:R-:W-:Y:S02]  /*1a720*/  IMAD R2, R9, R6, RZ ;  /* 0x0000000609027224 */ /* 0x020fe400078e02ff */
[----:B------:R-:W-:-:S07]  /*1a730*/  IMAD.IADD R17, R8, 0x1, R17 ;  /* 0x0000000108117824 */ /* 0x000fce00078e0211 */
[----:B------:R-:W-:Y:S05]  /*1a740*/  WARPSYNC.COLLECTIVE R15, `(.L_x_1749) ;  /* 0x000000000f087348 */ /* 0x000fea0003c00000 */
[----:B------:R0:W1:Y:S02]  /*1a750*/  SHFL.IDX P6, R14, R13, R12, R11 ;  /* 0x0000000c0d0e7389 */ /* 0x00006400000c000b */
[----:B01----:R-:W-:Y:S01]  /*1a760*/  ENDCOLLECTIVE ;  /* 0x000000000000791b */ /* 0x003fe20003800000 */
.L_x_1749:
[C---:B------:R-:W-:Y:S01]  /*1a770*/  VIADD R10, R17.reuse, 0x10 ;  /* 0x00000010110a7836 */ /* 0x040fe20000000000 */
[C---:B------:R-:W-:Y:S01]  /*1a780*/  ISETP.GE.AND P0, PT, R17.reuse, R2, PT ;  /* 0x000000021100720c */ /* 0x040fe20003f06270 */
[C---:B------:R-:W-:Y:S02]  /*1a790*/  VIADD R6, R17.reuse, 0x20 ;  /* 0x0000002011067836 */ /* 0x040fe40000000000 */
[----:B------:R-:W-:Y:S01]  /*1a7a0*/  VIADD R8, R17, 0x30 ;  /* 0x0000003011087836 */ /* 0x000fe20000000000 */
[----:B------:R0:W-:Y:S04]  /*1a7b0*/  STL [R1+0x20], R10 ;  /* 0x0000200a01007387 */ /* 0x0001e80000100800 */
[----:B------:R0:W-:Y:S01]  /*1a7c0*/  STL [R1+0x24], R6 ;  /* 0x0000240601007387 */ /* 0x0001e20000100800 */
[----:B------:R-:W-:-:S03]  /*1a7d0*/  IMAD.MOV.U32 R13, RZ, RZ, R0 ;  /* 0x000000ffff0d7224 */ /* 0x000fc600078e0000 */
[----:B------:R0:W-:Y:S01]  /*1a7e0*/  STL [R1+0x28], R8 ;  /* 0x0000280801007387 */ /* 0x0001e20000100800 */
[----:B------:R-:W-:-:S07]  /*1a7f0*/  IMAD.MOV.U32 R4, RZ, RZ, R14 ;  /* 0x000000ffff047224 */ /* 0x000fce00078e000e */
[----:B0-----:R-:W-:Y:S05]  /*1a800*/  WARPSYNC.COLLECTIVE R15, `(.L_x_1750) ;  /* 0x000000000f087348 */ /* 0x001fea0003c00000 */
[----:B------:R1:W2:Y:S02]  /*1a810*/  SHFL.IDX P6, R14, R13, R12, R11 ;  /* 0x0000000c0d0e7389 */ /* 0x0002a400000c000b */
[----:B012---:R-:W-:Y:S01]  /*1a820*/  ENDCOLLECTIVE ;  /* 0x000000000000791b */ /* 0x007fe20003800000 */
.L_x_1750:
[----:B------:R-:W-:Y:S02]  /*1a830*/  IMAD.MOV.U32 R13, RZ, RZ, R3 ;  /* 0x000000ffff0d7224 */ /* 0x000fe400078e0003 */
[----:B------:R-:W-:Y:S02]  /*1a840*/  IMAD.MOV.U32 R12, RZ, RZ, 0x1 ;  /* 0x00000001ff0c7424 */ /* 0x000fe400078e00ff */
[----:B------:R-:W-:-:S07]  /*1a850*/  IMAD.MOV.U32 R5, RZ, RZ, R14 ;  /* 0x000000ffff057224 */ /* 0x000fce00078e000e */
[----:B------:R-:W-:Y:S05]  /*1a860*/  WARPSYNC.COLLECTIVE R15, `(.L_x_1751) ;  /* 0x000000000f087348 */ /* 0x000fea0003c00000 */
[----:B------:R0:W1:Y:S02]  /*1a870*/  SHFL.IDX P6, R14, R13, R12, R11 ;  /* 0x0000000c0d0e7389 */ /* 0x00006400000c000b */
[----:B01----:R-:W-:Y:S01]  /*1a880*/  ENDCOLLECTIVE ;  /* 0x000000000000791b */ /* 0x003fe20003800000 */
.L_x_1751:
        /* <DEDUP_REMOVED lines=15> */
.L_x_1752:
[----:B------:R-:W-:Y:S02]  /*1a980*/  IMAD.MOV.U32 R13, RZ, RZ, R3 ;  /* 0x000000ffff0d7224 */ /* 0x000fe400078e0003 */
[----:B------:R-:W-:Y:S02]  /*1a990*/  IMAD.MOV.U32 R12, RZ, RZ, 0x2 ;  /* 0x00000002ff0c7424 */ /* 0x000fe400078e00ff */
[----:B------:R-:W-:-:S07]  /*1a9a0*/  IMAD.MOV.U32 R5, RZ, RZ, R14 ;  /* 0x000000ffff057224 */ /* 0x000fce00078e000e */
[----:B------:R-:W-:Y:S05]  /*1a9b0*/  WARPSYNC.COLLECTIVE R15, `(.L_x_1753) ;  /* 0x000000000f087348 */ /* 0x000fea0003c00000 */
[----:B------:R0:W1:Y:S02]  /*1a9c0*/  SHFL.IDX P6, R14, R13, R12, R11 ;  /* 0x0000000c0d0e7389 */ /* 0x00006400000c000b */
[----:B01----:R-:W-:Y:S01]  /*1a9d0*/  ENDCOLLECTIVE ;  /* 0x000000000000791b */ /* 0x003fe20003800000 */
.L_x_1753:
        /* <DEDUP_REMOVED lines=15> */
.L_x_1754:
[----:B------:R-:W-:Y:S02]  /*1aad0*/  IMAD.MOV.U32 R13, RZ, RZ, R3 ;  /* 0x000000ffff0d7224 */ /* 0x000fe400078e0003 */
[----:B------:R-:W-:Y:S02]  /*1aae0*/  IMAD.MOV.U32 R12, RZ, RZ, 0x3 ;  /* 0x00000003ff0c7424 */ /* 0x000fe400078e00ff */
[----:B------:R-:W-:-:S07]  /*1aaf0*/  IMAD.MOV.U32 R5, RZ, RZ, R14 ;  /* 0x000000ffff057224 */ /* 0x000fce00078e000e */
[----:B------:R-:W-:Y:S05]  /*1ab00*/  WARPSYNC.COLLECTIVE R15, `(.L_x_1755) ;  /* 0x000000000f087348 */ /* 0x000fea0003c00000 */
[----:B------:R0:W1:Y:S02]  /*1ab10*/  SHFL.IDX P6, R14, R13, R12, R11 ;  /* 0x0000000c0d0e7389 */ /* 0x00006400000c000b */
[----:B01----:R-:W-:Y:S01]  /*1ab20*/  ENDCOLLECTIVE ;  /* 0x000000000000791b */ /* 0x003fe20003800000 */
.L_x_1755:
        /* <DEDUP_REMOVED lines=10> */
.L_x_1756:
[----:B------:R-:W-:Y:S01]  /*1abd0*/  @!PT LDS RZ, [RZ] ;  /* 0x00000000fffff984 */ /* 0x000fe20000000800 */
[----:B------:R-:W-:Y:S01]  /*1abe0*/  @!PT LDS RZ, [RZ] ;  /* 0x00000000fffff984 */ /* 0x000fe20000000800 */
[----:B------:R-:W-:Y:S01]  /*1abf0*/  @!PT LDS RZ, [RZ] ;  /* 0x00000000fffff984 */ /* 0x000fe20000000800 */
[----:B------:R0:W-:Y:S01]  /*1ac00*/  @!P0 LDGSTS.E.BYPASS.LTC128B.128 [R26+0x19400], desc[UR60][R4.64], !P1 ;  /* 0x19400000041a8fae */ /* 0x0001e2000c901d7c */
[----:B------:R-:W-:Y:S01]  /*1ac10*/  ISETP.GE.AND P0, PT, R8, R2, PT ;  /* 0x000000020800720c */ /* 0x000fe20003f06270 */
[----:B------:R-:W-:-:S05]  /*1ac20*/  VIADD R8, R17, 0x40 ;  /* 0x0000004011087836 */ /* 0x000fca0000000000 */
[----:B------:R1:W-:Y:S01]  /*1ac30*/  STL [R1+0x2c], R8 ;  /* 0x00002c0801007387 */ /* 0x0003e20000100800 */
[----:B------:R-:W-:Y:S02]  /*1ac40*/  IMAD.MOV.U32 R13, RZ, RZ, R3 ;  /* 0x000000ffff0d7224 */ /* 0x000fe400078e0003 */
[----:B------:R-:W-:Y:S02]  /*1ac50*/  IMAD.MOV.U32 R12, RZ, RZ, 0x4 ;  /* 0x00000004ff0c7424 */ /* 0x000fe400078e00ff */
[----:B0-----:R-:W-:-:S07]  /*1ac60*/  IMAD.MOV.U32 R4, RZ, RZ, R14 ;  /* 0x000000ffff047224 */ /* 0x001fce00078e000e */
[----:B-1----:R-:W-:Y:S05]  /*1ac70*/  WARPSYNC.COLLECTIVE R15, `(.L_x_1757) ;  /* 0x000000000f087348 */ /* 0x002fea0003c00000 */
[----:B------:R0:W2:Y:S02]  /*1ac80*/  SHFL.IDX P6, R14, R13, R12, R11 ;  /* 0x0000000c0d0e7389 */ /* 0x0000a400000c000b */
[----:B012---:R-:W-:Y:S01]  /*1ac90*/  ENDCOLLECTIVE ;  /* 0x000000000000791b */ /* 0x007fe20003800000 */
.L_x_1757:
        /* <DEDUP_REMOVED lines=10> */
.L_x_1758:
        /* <DEDUP_REMOVED lines=13> */
.L_x_1759:
        /* <DEDUP_REMOVED lines=10> */
.L_x_1760:
        /* <DEDUP_REMOVED lines=13> */
.L_x_1761:
        /* <DEDUP_REMOVED lines=10> */
.L_x_1762:
[----:B------:R-:W-:Y:S01]  /*1b020*/  @!PT LDS RZ, [RZ] ;  /* 0x00000000fffff984 */ /* 0x000fe20000000800 */
[----:B------:R-:W-:Y:S01]  /*1b030*/  @!PT LDS RZ, [RZ] ;  /* 0x00000000fffff984 */ /* 0x000fe20000000800 */
[----:B------:R-:W-:Y:S01]  /*1b040*/  @!PT LDS RZ, [RZ] ;  /* 0x00000000fffff984 */ /* 0x000fe20000000800 */
[----:B------:R0:W-:Y:S01]  /*1b050*/  @!P0 LDGSTS.E.BYPASS.LTC128B.128 [R26+0x1ac00], desc[UR60][R4.64], !P1 ;  /* 0x1ac00000041a8fae */ /* 0x0001e2000c901d7c */
[----:B------:R-:W-:Y:S01]  /*1b060*/  ISETP.GE.AND P0, PT, R8, R2, PT ;  /* 0x000000020800720c */ /* 0x000fe20003f06270 */
[----:B------:R-:W-:Y:S02]  /*1b070*/  IMAD.MOV.U32 R13, RZ, RZ, R3 ;  /* 0x000000ffff0d7224 */ /* 0x000fe400078e0003 */
[----:B------:R-:W-:Y:S02]  /*1b080*/  IMAD.MOV.U32 R12, RZ, RZ, 0x7 ;  /* 0x00000007ff0c7424 */ /* 0x000fe400078e00ff */
[----:B0-----:R-:W-:-:S08]  /*1b090*/  IMAD.MOV.U32 R4, RZ, RZ, R14 ;  /* 0x000000ffff047224 */ /* 0x001fd000078e000e */
[----:B------:R-:W-:Y:S05]  /*1b0a0*/  WARPSYNC.COLLECTIVE R15, `(.L_x_1763) ;  /* 0x000000000f087348 */ /* 0x000fea0003c00000 */
[----:B------:R0:W1:Y:S02]  /*1b0b0*/  SHFL.IDX P6, R14, R13, R12, R11 ;  /* 0x0000000c0d0e7389 */ /* 0x00006400000c000b */
[----:B01----:R-:W-:Y:S01]  /*1b0c0*/  ENDCOLLECTIVE ;  /* 0x000000000000791b */ /* 0x003fe20003800000 */
.L_x_1763:
        /* <DEDUP_REMOVED lines=10> */
.L_x_1764:
[----:B------:R-:W-:Y:S01]  /*1b170*/  @!PT LDS RZ, [RZ] ;  /* 0x00000000fffff984 */ /* 0x000fe20000000800 */
[----:B------:R-:W-:Y:S01]  /*1b180*/  @!PT LDS RZ, [RZ] ;  /* 0x00000000fffff984 */ /* 0x000fe20000000800 */
[----:B------:R-:W-:Y:S01]  /*1b190*/  @!PT LDS RZ, [RZ] ;  /* 0x00000000fffff984 */ /* 0x000fe20000000800 */
[----:B------:R0:W-:Y:S01]  /*1b1a0*/  @!P0 LDGSTS.E.BYPASS.LTC128B.128 [R26+0x1b400], desc[UR60][R4.64], !P1 ;  /* 0x1b400000041a8fae */ /* 0x0001e2000c901d7c */
[----:B------:R-:W-:Y:S01]  /*1b1b0*/  IMAD.MOV.U32 R0, RZ, RZ, R14 ;  /* 0x000000ffff007224 */ /* 0x000fe200078e000e */
[----:B------:R-:W-:Y:S06]  /*1b1c0*/  BRA `(.L_x_1765) ;  /* 0xffffffa000b47947 */ /* 0x000fec000383ffff */
.L_x_1606:
[----:B------:R-:W2:Y:S04]  /*1b1d0*/  LDL.LU R14, [R1+0x18] ;  /* 0x00001800010e7983 */ /* 0x000ea80000300800 */
[----:B------:R-:W3:Y:S04]  /*1b1e0*/  LDL.LU R13, [R1+0x20] ;  /* 0x00002000010d7983 */ /* 0x000ee80000300800 */
[----:B------:R-:W4:Y:S04]  /*1b1f0*/  LDL.LU R12, [R1+0x24] ;  /* 0x00002400010c7983 */ /* 0x000f280000300800 */
[----:B------:R-:W5:Y:S04]  /*1b200*/  LDL.LU R11, [R1+0x28] ;  /* 0x00002800010b7983 */ /* 0x000f680000300800 */
[----:B------:R-:W5:Y:S04]  /*1b210*/  LDL.LU R10, [R1+0x2c] ;  /* 0x00002c00010a7983 */ /* 0x000f680000300800 */
[----:B------:R-:W5:Y:S04]  /*1b220*/  LDL.LU R9, [R1+0x30] ;  /* 0x0000300001097983 */ /* 0x000f680000300800 */
[----:B------:R-:W5:Y:S01]  /*1b230*/  LDL.LU R8, [R1+0x38] ;  /* 0x0000380001087983 */ /* 0x000f620000300800 */
[----:B------:R-:W-:Y:S01]  /*1b240*/  LOP3.LUT R22, R22, 0xfffff7ff, RZ, 0xc0, !PT ;  /* 0xfffff7ff16167812 */ /* 0x000fe200078ec0ff */
[----:B------:R-:W-:Y:S01]  /*1b250*/  BSSY B0, `(.L_x_1766) ;  /* 0x0000019000007945 */ /* 0x000fe20003800000 */
[----:B------:R-:W-:Y:S01]  /*1b260*/  MOV R15, 0xffffffff ;  /* 0xffffffff000f7802 */ /* 0x000fe20000000f00 */
[----:B--2---:R-:W-:-:S05]  /*1b270*/  IMAD R5, R14, R6, RZ ;  /* 0x000000060e057224 */ /* 0x004fca00078e02ff */
[-C--:B------:R-:W-:Y:S02]  /*1b280*/  ISETP.GE.AND P0, PT, R17, R5.reuse, PT ;  /* 0x000000051100720c */ /* 0x080fe40003f06270 */
[-C--:B---3--:R-:W-:Y:S01]  /*1b290*/  ISETP.GE.AND P6, PT, R13, R5.reuse, PT ;  /* 0x000000050d00720c */ /* 0x088fe20003fc6270 */
[----:B------:R-:W-:Y:S01]  /*1b2a0*/  IMAD.MOV.U32 R13, RZ, RZ, R0 ;  /* 0x000000ffff0d7224 */ /* 0x000fe200078e0000 */
[----:B----4-:R-:W-:Y:S01]  /*1b2b0*/  ISETP.GE.AND P5, PT, R12, R5, PT ;  /* 0x000000050c00720c */ /* 0x010fe20003fa6270 */
[----:B------:R-:W-:-:S08]  /*1b2c0*/  IMAD.MOV.U32 R12, RZ, RZ, RZ ;  /* 0x000000ffff0c7224 */ /* 0x000fd000078e00ff */
[----:B------:R-:W-:Y:S02]  /*1b2d0*/  @P0 LOP3.LUT R22, R22, 0x800, RZ, 0xfc, !PT ;  /* 0x0000080016160812 */ /* 0x000fe400078efcff */
[----:B-----5:R-:W-:Y:S01]  /*1b2e0*/  ISETP.GE.AND P0, PT, R11, R5, PT ;  /* 0x000000050b00720c */ /* 0x020fe20003f06270 */
[----:B------:R-:W-:Y:S01]  /*1b2f0*/  IMAD.MOV.U32 R11, RZ, RZ, 0x181f ;  /* 0x0000181fff0b7424 */ /* 0x000fe200078e00ff */
[----:B------:R-:W-:-:S04]  /*1b300*/  LOP3.LUT R22, R22, 0xfffffbff, RZ, 0xc0, !PT ;  /* 0xfffffbff16167812 */ /* 0x000fc800078ec0ff */
[----:B------:R-:W-:Y:S02]  /*1b310*/  @P6 LOP3.LUT R22, R22, 0x400, RZ, 0xfc, !PT ;  /* 0x0000040016166812 */ /* 0x000fe400078efcff */
[----:B------:R-:W-:Y:S02]  /*1b320*/  ISETP.GE.AND P6, PT, R10, R5, PT ;  /* 0x000000050a00720c */ /* 0x000fe40003fc6270 */
[----:B------:R-:W-:-:S04]  /*1b330*/  LOP3.LUT R22, R22, 0xfffffdff, RZ, 0xc0, !PT ;  /* 0xfffffdff16167812 */ /* 0x000fc800078ec0ff */
[----:B------:R-:W-:Y:S02]  /*1b340*/  @P5 LOP3.LUT R22, R22, 0x200, RZ, 0xfc, !PT ;  /* 0x0000020016165812 */ /* 0x000fe400078efcff */
[----:B------:R-:W-:Y:S02]  /*1b350*/  ISETP.GE.AND P5, PT, R9, R5, PT ;  /* 0x000000050900720c */ /* 0x000fe40003fa6270 */
[----:B------:R-:W-:-:S04]  /*1b360*/  LOP3.LUT R22, R22, 0xfffffeff, RZ, 0xc0, !PT ;  /* 0xfffffeff16167812 */ /* 0x000fc800078ec0ff */
[----:B------:R-:W-:Y:S02]  /*1b370*/  @P0 LOP3.LUT R22, R22, 0x100, RZ, 0xfc, !PT ;  /* 0x0000010016160812 */ /* 0x000fe400078efcff */
[----:B------:R-:W-:Y:S02]  /*1b380*/  ISETP.GE.AND P0, PT, R8, R5, PT ;  /* 0x000000050800720c */ /* 0x000fe40003f06270 */
[----:B------:R-:W-:-:S04]  /*1b390*/  LOP3.LUT R22, R22, 0xffffff7f, RZ, 0xc0, !PT ;  /* 0xffffff7f16167812 */ /* 0x000fc800078ec0ff */
[----:B------:R-:W-:-:S07]  /*1b3a0*/  @P6 LOP3.LUT R22, R22, 0x80, RZ, 0xfc, !PT ;  /* 0x0000008016166812 */ /* 0x000fce00078efcff */
[----:B------:R-:W-:Y:S05]  /*1b3b0*/  WARPSYNC.COLLECTIVE R15, `(.L_x_1767) ;  /* 0x000000000f087348 */ /* 0x000fea0003c00000 */
[----:B------:R0:W1:Y:S02]  /*1b3c0*/  SHFL.IDX P6, R14, R13, R12, R11 ;  /* 0x0000000c0d0e7389 */ /* 0x00006400000c000b */
[----:B01----:R-:W-:Y:S01]  /*1b3d0*/  ENDCOLLECTIVE ;  /* 0x000000000000791b */ /* 0x003fe20003800000 */
.L_x_1767:
[----:B------:R-:W-:Y:S05]  /*1b3e0*/  BSYNC B0 ;  /* 0x0000000000007941 */ /* 0x000fea0003800000 */
.L_x_1766:
[----:B------:R-:W-:Y:S01]  /*1b3f0*/  IMAD.MOV.U32 R13, RZ, RZ, R4 ;  /* 0x000000ffff0d7224 */ /* 0x000fe200078e0004 */
[----:B------:R-:W-:Y:S01]  /*1b400*/  LOP3.LUT R22, R22, 0xffffbfff, RZ, 0xc0, !PT ;  /* 0xffffbfff16167812 */ /* 0x000fe200078ec0ff */
[----:B------:R-:W-:Y:S02]  /*1b410*/  IMAD.MOV.U32 R12, RZ, RZ, RZ ;  /* 0x000000ffff0c7224 */ /* 0x000fe400078e00ff */
[----:B------:R-:W-:Y:S01]  /*1b420*/  IMAD.MOV.U32 R11, RZ, RZ, 0x181f ;  /* 0x0000181fff0b7424 */ /* 0x000fe200078e00ff */
[----:B------:R-:W-:Y:S01]  /*1b430*/  @P5 LOP3.LUT R22, R22, 0x4000, RZ, 0xfc, !PT ;  /* 0x0000400016165812 */ /* 0x000fe200078efcff */
[----:B------:R-:W-:Y:S02]  /*1b440*/  IMAD.MOV.U32 R15, RZ, RZ, -0x1 ;  /* 0xffffffffff0f7424 */ /* 0x000fe400078e00ff */
[----:B------:R-:W-:Y:S01]  /*1b450*/  IMAD.MOV.U32 R2, RZ, RZ, R14 ;  /* 0x000000ffff027224 */ /* 0x000fe200078e000e */
[----:B------:R-:W-:-:S13]  /*1b460*/  LOP3.LUT P5, RZ, R22, 0x400, RZ, 0xc0, !PT ;  /* 0x0000040016ff7812 */ /* 0x000fda00078ac0ff */
[----:B------:R-:W-:Y:S05]  /*1b470*/  WARPSYNC.COLLECTIVE R15, `(.L_x_1768) ;  /* 0x000000000f087348 */ /* 0x000fea0003c00000 */
[----:B------:R0:W1:Y:S02]  /*1b480*/  SHFL.IDX P6, R14, R13, R12, R11 ;  /* 0x0000000c0d0e7389 */ /* 0x00006400000c000b */
[----:B01----:R-:W-:Y:S01]  /*1b490*/  ENDCOLLECTIVE ;  /* 0x000000000000791b */ /* 0x003fe20003800000 */
.L_x_1768:
[----:B------:R-:W-:-:S04]  /*1b4a0*/  LOP3.LUT R22, R22, 0xffffdfff, RZ, 0xc0, !PT ;  /* 0xffffdfff16167812 */ /* 0x000fc800078ec0ff */
[----:B------:R-:W-:-:S04]  /*1b4b0*/  @P0 LOP3.LUT R22, R22, 0x2000, RZ, 0xfc, !PT ;  /* 0x0000200016160812 */ /* 0x000fc800078efcff */
[----:B------:R-:W-:Y:S01]  /*1b4c0*/  LOP3.LUT P0, RZ, R22, 0x800, RZ, 0xc0, !PT ;  /* 0x0000080016ff7812 */ /* 0x000fe2000780c0ff */
[----:B------:R-:W-:Y:S02]  /*1b4d0*/  IMAD.MOV.U32 R13, RZ, RZ, R0 ;  /* 0x000000ffff0d7224 */ /* 0x000fe400078e0000 */
[----:B------:R-:W-:Y:S02]  /*1b4e0*/  IMAD.MOV.U32 R12, RZ, RZ, 0x1 ;  /* 0x00000001ff0c7424 */ /* 0x000fe400078e00ff */
[----:B------:R-:W-:-:S08]  /*1b4f0*/  IMAD.MOV.U32 R3, RZ, RZ, R14 ;  /* 0x000000ffff037224 */ /* 0x000fd000078e000e */
[----:B------:R-:W-:-:S05]  /*1b500*/  @!P0 LEA R3, P6, R7, R3, 0x1 ;  /* 0x0000000307038211 */ /* 0x000fca00078c08ff */
[----:B------:R-:W-:-:S05]  /*1b510*/  @!P0 IMAD.X R2, RZ, RZ, R2, P6 ;  /* 0x000000ffff028224 */ /* 0x000fca00030e0602 */
[----:B------:R-:W-:-:S07]  /*1b520*/  @!P0 LOP3.LUT R3, R3, R2, RZ, 0x3c, !PT ;  /* 0x0000000203038212 */ /* 0x000fce00078e3cff */
[----:B------:R-:W-:Y:S05]  /*1b530*/  WARPSYNC.COLLECTIVE R15, `(.L_x_1769) ;  /* 0x000000000f087348 */ /* 0x000fea0003c00000 */
[----:B------:R0:W1:Y:S02]  /*1b540*/  SHFL.IDX P6, R14, R13, R12, R11 ;  /* 0x0000000c0d0e7389 */ /* 0x00006400000c000b */
[----:B01----:R-:W-:Y:S01]  /*1b550*/  ENDCOLLECTIVE ;  /* 0x000000000000791b */ /* 0x003fe20003800000 */
.L_x_1769:
[----:B------:R-:W-:-:S04]  /*1b560*/  @!P0 LOP3.LUT R2, R3, R2, RZ, 0x3c, !PT ;  /* 0x0000000203028212 */ /* 0x000fc800078e3cff */
[----:B------:R-:W-:-:S05]  /*1b570*/  @!P0 LOP3.LUT R3, R3, R2, RZ, 0x3c, !PT ;  /* 0x0000000203038212 */ /* 0x000fca00078e3cff */
        /* <DEDUP_REMOVED lines=13> */
.L_x_1770:
[----:B------:R-:W-:Y:S02]  /*1b650*/  IMAD.MOV.U32 R13, RZ, RZ, R0 ;  /* 0x000000ffff0d7224 */ /* 0x000fe400078e0000 */
[----:B------:R-:W-:Y:S02]  /*1b660*/  IMAD.MOV.U32 R12, RZ, RZ, 0x2 ;  /* 0x00000002ff0c7424 */ /* 0x000fe400078e00ff */
[----:B------:R-:W-:-:S05]  /*1b670*/  IMAD.MOV.U32 R2, RZ, RZ, R14 ;  /* 0x000000ffff027224 */ /* 0x000fca00078e000e */
[----:B------:R-:W-:-:S05]  /*1b680*/  @!P5 LEA R2, P6, R7, R2, 0x1 ;  /* 0x000000020702d211 */ /* 0x000fca00078c08ff */
[----:B------:R-:W-:-:S05]  /*1b690*/  @!P5 IMAD.X R3, RZ, RZ, R6, P6 ;  /* 0x000000ffff03d224 */ /* 0x000fca00030e0606 */
[----:B------:R-:W-:Y:S01]  /*1b6a0*/  @!PT LDS RZ, [RZ] ;  /* 0x00000000fffff984 */ /* 0x000fe20000000800 */
[----:B------:R-:W-:Y:S01]  /*1b6b0*/  @!PT LDS RZ, [RZ] ;  /* 0x00000000fffff984 */ /* 0x000fe20000000800 */
[----:B------:R-:W-:Y:S01]  /*1b6c0*/  @!PT LDS RZ, [RZ] ;  /* 0x00000000fffff984 */ /* 0x000fe20000000800 */
[----:B------:R0:W-:Y:S03]  /*1b6d0*/  @!P5 LDGSTS.E.BYPASS.LTC128B.128 [R26+0x22c00], desc[UR60][R2.64], !P4 ;  /* 0x22c00000021adfae */ /* 0x0001e6000e101d7c */
[----:B0-----:R-:W-:Y:S05]  /*1b6e0*/  WARPSYNC.COLLECTIVE R15, `(.L_x_1771) ;  /* 0x000000000f087348 */ /* 0x001fea0003c00000 */
[----:B------:R1:W2:Y:S02]  /*1b6f0*/  SHFL.IDX P6, R14, R13, R12, R11 ;  /* 0x0000000c0d0e7389 */ /* 0x0002a400000c000b */
[----:B012---:R-:W-:Y:S01]  /*1b700*/  ENDCOLLECTIVE ;  /* 0x000000000000791b */ /* 0x007fe20003800000 */
.L_x_1771:
[----:B------:R-:W-:Y:S01]  /*1b710*/  @!PT LDS RZ, [RZ] ;  /* 0x00000000fffff984 */ /* 0x000fe20000000800 */
[----:B------:R-:W-:Y:S01]  /*1b720*/  @!PT LDS RZ, [RZ] ;  /* 0x00000000fffff984 */ /* 0x000fe20000000800 */
[----:B------:R-:W-:Y:S01]  /*1b730*/  @!PT LDS RZ, [RZ] ;  /* 0x00000000fffff984 */ /* 0x000fe20000000800 */
[----:B------:R0:W-:Y:S04]  /*1b740*/  @!P5 LDGSTS.E.BYPASS.LTC128B.128 [R26+0x26c00], desc[UR60][R2.64+0x80], !P3 ;  /* 0x26c00080021adfae */ /* 0x0001e8000d901d7c */
[----:B------:R0:W-:Y:S04]  /*1b750*/  @!P5 LDGSTS.E.BYPASS.LTC128B.128 [R26+0x2ac00], desc[UR60][R2.64+0x100], !P2 ;  /* 0x2ac00100021adfae */ /* 0x0001e8000d101d7c */
[----:B------:R0:W-:Y:S01]  /*1b760*/  @!P5 LDGSTS.E.BYPASS.LTC128B.128 [R26+0x2ec00], desc[UR60][R2.64+0x180], !P1 ;  /* 0x2ec00180021adfae */ /* 0x0001e2000c901d7c */
[----:B------:R-:W-:Y:S01]  /*1b770*/  LOP3.LUT P5, RZ, R22, 0x100, RZ, 0xc0, !PT ;  /* 0x0000010016ff7812 */ /* 0x000fe200078ac0ff */
[----:B------:R-:W-:-:S02]  /*1b780*/  IMAD.MOV.U32 R13, RZ, RZ, R4 ;  /* 0x000000ffff0d7224 */ /* 0x000fc400078e0004 */
[----:B------:R-:W-:-:S10]  /*1b790*/  IMAD.MOV.U32 R6, RZ, RZ, R14 ;  /* 0x000000ffff067224 */ /* 0x000fd400078e000e */
[----:B0-----:R-:W-:Y:S05]  /*1b7a0*/  WARPSYNC.COLLECTIVE R15, `(.L_x_1772) ;  /* 0x000000000f087348 */ /* 0x001fea0003c00000 */
[----:B------:R1:W2:Y:S02]  /*1b7b0*/  SHFL.IDX P6, R14, R13, R12, R11 ;  /* 0x0000000c0d0e7389 */ /* 0x0002a400000c000b */
[----:B012---:R-:W-:Y:S01]  /*1b7c0*/  ENDCOLLECTIVE ;  /* 0x000000000000791b */ /* 0x007fe20003800000 */
.L_x_1772:
        /* <DEDUP_REMOVED lines=12> */
.L_x_1773:
        /* <DEDUP_REMOVED lines=12> */
.L_x_1774:
        /* <DEDUP_REMOVED lines=12> */
.L_x_1775:
        /* <DEDUP_REMOVED lines=12> */
.L_x_1776:
        /* <DEDUP_REMOVED lines=12> */
.L_x_1777:
        /* <DEDUP_REMOVED lines=12> */
.L_x_1778:
        /* <DEDUP_REMOVED lines=12> */
.L_x_1779:
[----:B------:R-:W-:Y:S01]  /*1bd10*/  @!PT LDS RZ, [RZ] ;  /* 0x00000000fffff984 */ /* 0x000fe20000000800 */
[----:B------:R-:W-:Y:S01]  /*1bd20*/  @!PT LDS RZ, [RZ] ;  /* 0x00000000fffff984 */ /* 0x000fe20000000800 */
[----:B------:R-:W-:Y:S01]  /*1bd30*/  @!PT LDS RZ, [RZ] ;  /* 0x00000000fffff984 */ /* 0x000fe20000000800 */
[----:B------:R0:W-:Y:S04]  /*1bd40*/  @!P5 LDGSTS.E.BYPASS.LTC128B.128 [R26+0x28c00], desc[UR60][R2.64+0x80], !P3 ;  /* 0x28c00080021adfae */ /* 0x0001e8000d901d7c */
[----:B------:R0:W-:Y:S04]  /*1bd50*/  @!P5 LDGSTS.E.BYPASS.LTC128B.128 [R26+0x2cc00], desc[UR60][R2.64+0x100], !P2 ;  /* 0x2cc00100021adfae */ /* 0x0001e8000d101d7c */
[----:B------:R0:W-:Y:S01]  /*1bd60*/  @!P5 LDGSTS.E.BYPASS.LTC128B.128 [R26+0x30c00], desc[UR60][R2.64+0x180], !P1 ;  /* 0x30c00180021adfae */ /* 0x0001e2000c901d7c */
[----:B------:R-:W-:Y:S02]  /*1bd70*/  IMAD.MOV.U32 R13, RZ, RZ, R4 ;  /* 0x000000ffff0d7224 */ /* 0x000fe400078e0004 */
[----:B------:R-:W-:-:S07]  /*1bd80*/  IMAD.MOV.U32 R6, RZ, RZ, R14 ;  /* 0x000000ffff067224 */ /* 0x000fce00078e000e */
[----:B0-----:R-:W-:Y:S05]  /*1bd90*/  WARPSYNC.COLLECTIVE R15, `(.L_x_1780) ;  /* 0x000000000f087348 */ /* 0x001fea0003c00000 */
[----:B------:R1:W2:Y:S02]  /*1bda0*/  SHFL.IDX P6, R14, R13, R12, R11 ;  /* 0x0000000c0d0e7389 */ /* 0x0002a400000c000b */
[----:B012---:R-:W-:Y:S01]  /*1bdb0*/  ENDCOLLECTIVE ;  /* 0x000000000000791b */ /* 0x007fe20003800000 */
.L_x_1780:
[----:B------:R-:W-:Y:S02]  /*1bdc0*/  IMAD.MOV.U32 R13, RZ, RZ, R0 ;  /* 0x000000ffff0d7224 */ /* 0x000fe400078e0000 */
[----:B------:R-:W-:Y:S02]  /*1bdd0*/  IMAD.MOV.U32 R12, RZ, RZ, 0x7 ;  /* 0x00000007ff0c7424 */ /* 0x000fe400078e00ff */
[----:B------:R-:W-:-:S07]  /*1bde0*/  IMAD.MOV.U32 R2, RZ, RZ, R14 ;  /* 0x000000ffff027224 */ /* 0x000fce00078e000e */
[----:B------:R-:W-:Y:S05]  /*1bdf0*/  WARPSYNC.COLLECTIVE R15, `(.L_x_1781) ;  /* 0x000000000f087348 */ /* 0x000fea0003c00000 */
[----:B------:R0:W1:Y:S02]  /*1be00*/  SHFL.IDX P6, R14, R13, R12, R11 ;  /* 0x0000000c0d0e7389 */ /* 0x00006400000c000b */
[----:B01----:R-:W-:Y:S01]  /*1be10*/  ENDCOLLECTIVE ;  /* 0x000000000000791b */ /* 0x003fe20003800000 */
.L_x_1781:
        /* <DEDUP_REMOVED lines=14> */
.L_x_1782:
[----:B------:R-:W-:Y:S01]  /*1bf00*/  IMAD.MOV.U32 R2, RZ, RZ, R14 ;  /* 0x000000ffff027224 */ /* 0x000fe200078e000e */
[----:B------:R-:W-:Y:S06]  /*1bf10*/  BRA `(.L_x_1783) ;  /* 0xffffffa0001c7947 */ /* 0x000fec000383ffff */
.L_x_1611:
[----:B0-----:R0:W1:Y:S02]  /*1bf20*/  SYNCS.PHASECHK.TRANS64.TRYWAIT P0, [R23+URZ+0x32420], R0 ;  /* 0x03242000170075a7 */ /* 0x001064000800017f */
[----:B-1----:R-:W-:Y:S05]  /*1bf30*/  @!P0 NANOSLEEP.SYNCS 0x989680 ;  /* 0x009896800000895d */ /* 0x002fea0003900000 */
[----:B------:R-:W1:Y:S02]  /*1bf40*/  @!P0 SYNCS.PHASECHK.TRANS64 P0, [R23+URZ+0x32420], R0 ;  /* 0x03242000170085a7 */ /* 0x000e64000800007f */
[----:B-1----:R-:W-:Y:S05]  /*1bf50*/  @!P0 BRA `(.L_x_1611) ;  /* 0xfffffffc00f08947 */ /* 0x002fea000383ffff */
[----:B------:R-:W-:Y:S05]  /*1bf60*/  BRA `(.L_x_1784) ;  /* 0xffffffa000907947 */ /* 0x000fea000383ffff */
.L_x_1614:
[----:B0-----:R0:W1:Y:S02]  /*1bf70*/  SYNCS.PHASECHK.TRANS64.TRYWAIT P0, [R30+URZ+0x32460], R3 ;  /* 0x032460031e0075a7 */ /* 0x001064000800017f */
[----:B-1----:R-:W-:Y:S05]  /*1bf80*/  @!P0 NANOSLEEP.SYNCS 0x989680 ;  /* 0x009896800000895d */ /* 0x002fea0003900000 */
[----:B------:R-:W1:Y:S02]  /*1bf90*/  @!P0 SYNCS.PHASECHK.TRANS64 P0, [R30+URZ+0x32460], R3 ;  /* 0x032460031e0085a7 */ /* 0x000e64000800007f */
[----:B-1----:R-:W-:Y:S05]  /*1bfa0*/  @!P0 BRA `(.L_x_1614) ;  /* 0xfffffffc00f08947 */ /* 0x002fea000383ffff */
[----:B------:R-:W-:Y:S05]  /*1bfb0*/  BRA `(.L_x_1785) ;  /* 0xffffffa000b87947 */ /* 0x000fea000383ffff */
.L_x_1615:
        /* <DEDUP_REMOVED lines=8> */
.L_x_1787:
[----:B------:R-:W-:Y:S05]  /*1c040*/  BSYNC B0 ;  /* 0x0000000000007941 */ /* 0x000fea0003800000 */
.L_x_1786:
[----:B------:R-:W0:Y:S01]  /*1c050*/  S2R R8, SR_TID.X ;  /* 0x0000000000087919 */ /* 0x000e220000002100 */
[----:B------:R-:W-:Y:S01]  /*1c060*/  IMAD.MOV.U32 R13, RZ, RZ, R5 ;  /* 0x000000ffff0d7224 */ /* 0x000fe200078e0005 */
[----:B------:R-:W-:Y:S01]  /*1c070*/  MOV R15, 0xffffffff ;  /* 0xffffffff000f7802 */ /* 0x000fe20000000f00 */
[----:B------:R-:W-:Y:S01]  /*1c080*/  IMAD.MOV.U32 R12, RZ, RZ, RZ ;  /* 0x000000ffff0c7224 */ /* 0x000fe200078e00ff */
[C---:B------:R-:W-:Y:S01]  /*1c090*/  LOP3.LUT P2, RZ, R7.reuse, 0x2, RZ, 0xc0, !PT ;  /* 0x0000000207ff7812 */ /* 0x040fe2000784c0ff */
[----:B------:R-:W-:Y:S01]  /*1c0a0*/  IMAD.MOV.U32 R11, RZ, RZ, 0x181f ;  /* 0x0000181fff0b7424 */ /* 0x000fe200078e00ff */
[----:B------:R-:W-:Y:S01]  /*1c0b0*/  LOP3.LUT P1, RZ, R7, 0x4, RZ, 0xc0, !PT ;  /* 0x0000000407ff7812 */ /* 0x000fe2000782c0ff */
[----:B------:R-:W-:Y:S02]  /*1c0c0*/  IMAD.MOV.U32 R3, RZ, RZ, R14 ;  /* 0x000000ffff037224 */ /* 0x000fe400078e000e */
[----:B------:R-:W-:-:S10]  /*1c0d0*/  IMAD R4, R4, 0x2, R23 ;  /* 0x0000000204047824 */ /* 0x000fd400078e0217 */
[----:B0-----:R-:W-:Y:S05]  /*1c0e0*/  WARPSYNC.COLLECTIVE R15, `(.L_x_1788) ;  /* 0x000000000f087348 */ /* 0x001fea0003c00000 */
[----:B------:R1:W2:Y:S02]  /*1c0f0*/  SHFL.IDX P6, R14, R13, R12, R11 ;  /* 0x0000000c0d0e7389 */ /* 0x0002a400000c000b */
[----:B012---:R-:W-:Y:S01]  /*1c100*/  ENDCOLLECTIVE ;  /* 0x000000000000791b */ /* 0x007fe20003800000 */
.L_x_1788:
[----:B------:R-:W-:Y:S01]  /*1c110*/  ISETP.LT.OR P3, PT, R31, 0x1, !P1 ;  /* 0x000000011f00780c */ /* 0x000fe20004f61670 */
[----:B------:R-:W-:Y:S02]  /*1c120*/  IMAD.MOV.U32 R13, RZ, RZ, R6 ;  /* 0x000000ffff0d7224 */ /* 0x000fe400078e0006 */
[----:B------:R-:W-:Y:S02]  /*1c130*/  IMAD.MOV.U32 R12, RZ, RZ, 0x1 ;  /* 0x00000001ff0c7424 */ /* 0x000fe400078e00ff */
[----:B------:R-:W-:Y:S02]  /*1c140*/  IMAD.SHL.U32 R8, R8, 0x8, RZ ;  /* 0x0000000808087824 */ /* 0x000fe400078e00ff */
[----:B------:R-:W-:-:S07]  /*1c150*/  IMAD.MOV.U32 R2, RZ, RZ, R14 ;  /* 0x000000ffff027224 */ /* 0x000fce00078e000e */
[----:B------:R-:W-:Y:S05]  /*1c160*/  WARPSYNC.COLLECTIVE R15, `(.L_x_1789) ;  /* 0x000000000f087348 */ /* 0x000fea0003c00000 */
[----:B------:R0:W1:Y:S02]  /*1c170*/  SHFL.IDX P6, R14, R13, R12, R11 ;  /* 0x0000000c0d0e7389 */ /* 0x00006400000c000b */
[----:B01----:R-:W-:Y:S01]  /*1c180*/  ENDCOLLECTIVE ;  /* 0x000000000000791b */ /* 0x003fe20003800000 */
.L_x_1789:
[----:B------:R-:W-:-:S05]  /*1c190*/  LOP3.LUT R8, R8, 0x38, RZ, 0xc0, !PT ;  /* 0x0000003808087812 */ /* 0x000fca00078ec0ff */
[----:B------:R-:W-:-:S05]  /*1c1a0*/  IMAD.SHL.U32 R0, R8, 0x2, RZ ;  /* 0x0000000208007824 */ /* 0x000fca00078e00ff */
[----:B------:R-:W-:Y:S01]  /*1c1b0*/  IADD3 R2, P0, R2, R0, RZ ;  /* 0x0000000002027210 */ /* 0x000fe20007f1e0ff */
[----:B------:R-:W-:-:S04]  /*1c1c0*/  IMAD.MOV.U32 R13, RZ, RZ, R5 ;  /* 0x000000ffff0d7224 */ /* 0x000fc800078e0005 */
[----:B------:R-:W-:Y:S01]  /*1c1d0*/  IMAD.X R3, RZ, RZ, R3, P0 ;  /* 0x000000ffff037224 */ /* 0x000fe200000e0603 */
[----:B------:R-:W-:-:S13]  /*1c1e0*/  ISETP.LT.OR P0, PT, R31, 0x1, P4 ;  /* 0x000000011f00780c */ /* 0x000fda0002701670 */
        /* <DEDUP_REMOVED lines=14> */
.L_x_1790:
[----:B------:R-:W-:Y:S02]  /*1c2d0*/  IMAD.MOV.U32 R13, RZ, RZ, R6 ;  /* 0x000000ffff0d7224 */ /* 0x000fe400078e0006 */
[----:B------:R-:W-:Y:S01]  /*1c2e0*/  IMAD.MOV.U32 R12, RZ, RZ, 0x2 ;  /* 0x00000002ff0c7424 */ /* 0x000fe200078e00ff */
[----:B------:R-:W-:-:S13]  /*1c2f0*/  IADD3 R2, P3, R14, R0, RZ ;  /* 0x000000000e027210 */ /* 0x000fda0007f7e0ff */
[----:B------:R-:W-:Y:S05]  /*1c300*/  WARPSYNC.COLLECTIVE R15, `(.L_x_1791) ;  /* 0x000000000f087348 */ /* 0x000fea0003c00000 */
[----:B------:R0:W1:Y:S02]  /*1c310*/  SHFL.IDX P6, R14, R13, R12, R11 ;  /* 0x0000000c0d0e7389 */ /* 0x00006400000c000b */
[----:B01----:R-:W-:Y:S01]  /*1c320*/  ENDCOLLECTIVE ;  /* 0x000000000000791b */ /* 0x003fe20003800000 */
.L_x_1791:
        /* <DEDUP_REMOVED lines=17> */
.L_x_1792:
[----:B------:R-:W-:Y:S02]  /*1c440*/  IMAD.MOV.U32 R13, RZ, RZ, R6 ;  /* 0x000000ffff0d7224 */ /* 0x000fe400078e0006 */
[----:B------:R-:W-:Y:S01]  /*1c450*/  IMAD.MOV.U32 R12, RZ, RZ, 0x3 ;  /* 0x00000003ff0c7424 */ /* 0x000fe200078e00ff */
[----:B------:R-:W-:-:S13]  /*1c460*/  IADD3 R2, P3, R14, R0, RZ ;  /* 0x000000000e027210 */ /* 0x000fda0007f7e0ff */
[----:B------:R-:W-:Y:S05]  /*1c470*/  WARPSYNC.COLLECTIVE R15, `(.L_x_1793) ;  /* 0x000000000f087348 */ /* 0x000fea0003c00000 */
[----:B------:R0:W1:Y:S02]  /*1c480*/  SHFL.IDX P6, R14, R13, R12, R11 ;  /* 0x0000000c0d0e7389 */ /* 0x00006400000c000b */
[----:B01----:R-:W-:Y:S01]  /*1c490*/  ENDCOLLECTIVE ;  /* 0x000000000000791b */ /* 0x003fe20003800000 */
.L_x_1793:
        /* <DEDUP_REMOVED lines=17> */
.L_x_1794:
[----:B------:R-:W-:Y:S02]  /*1c5b0*/  IMAD.MOV.U32 R13, RZ, RZ, R6 ;  /* 0x000000ffff0d7224 */ /* 0x000fe400078e0006 */
[----:B------:R-:W-:Y:S01]  /*1c5c0*/  IMAD.MOV.U32 R12, RZ, RZ, 0x4 ;  /* 0x00000004ff0c7424 */ /* 0x000fe200078e00ff */
[----:B------:R-:W-:-:S13]  /*1c5d0*/  IADD3 R2, P3, R14, R0, RZ ;  /* 0x000000000e027210 */ /* 0x000fda0007f7e0ff */
[----:B------:R-:W-:Y:S05]  /*1c5e0*/  WARPSYNC.COLLECTIVE R15, `(.L_x_1795) ;  /* 0x000000000f087348 */ /* 0x000fea0003c00000 */
[----:B------:R0:W1:Y:S02]  /*1c5f0*/  SHFL.IDX P6, R14, R13, R12, R11 ;  /* 0x0000000c0d0e7389 */ /* 0x00006400000c000b */
[----:B01----:R-:W-:Y:S01]  /*1c600*/  ENDCOLLECTIVE ;  /* 0x000000000000791b */ /* 0x003fe20003800000 */
.L_x_1795:
        /* <DEDUP_REMOVED lines=17> */
.L_x_1796:
[----:B------:R-:W-:Y:S02]  /*1c720*/  IMAD.MOV.U32 R13, RZ, RZ, R6 ;  /* 0x000000ffff0d7224 */ /* 0x000fe400078e0006 */
[----:B------:R-:W-:Y:S01]  /*1c730*/  IMAD.MOV.U32 R12, RZ, RZ, 0x5 ;  /* 0x00000005ff0c7424 */ /* 0x000fe200078e00ff */
[----:B------:R-:W-:-:S13]  /*1c740*/  IADD3 R2, P3, R14, R0, RZ ;  /* 0x000000000e027210 */ /* 0x000fda0007f7e0ff */
[----:B------:R-:W-:Y:S05]  /*1c750*/  WARPSYNC.COLLECTIVE R15, `(.L_x_1797) ;  /* 0x000000000f087348 */ /* 0x000fea0003c00000 */
[----:B------:R0:W1:Y:S02]  /*1c760*/  SHFL.IDX P6, R14, R13, R12, R11 ;  /* 0x0000000c0d0e7389 */ /* 0x00006400000c000b */
[----:B01----:R-:W-:Y:S01]  /*1c770*/  ENDCOLLECTIVE ;  /* 0x000000000000791b */ /* 0x003fe20003800000 */
.L_x_1797:
        /* <DEDUP_REMOVED lines=12> */
.L_x_1798:
        /* <DEDUP_REMOVED lines=9> */
.L_x_1622:
[----:B0-----:R0:W1:Y:S02]  /*1c8d0*/  SYNCS.PHASECHK.TRANS64.TRYWAIT P0, [R4+URZ+0x32440], R21 ;  /* 0x03244015040075a7 */ /* 0x001064000800017f */
[----:B-1----:R-:W-:Y:S05]  /*1c8e0*/  @!P0 NANOSLEEP.SYNCS 0x989680 ;  /* 0x009896800000895d */ /* 0x002fea0003900000 */
[----:B------:R-:W1:Y:S02]  /*1c8f0*/  @!P0 SYNCS.PHASECHK.TRANS64 P0, [R4+URZ+0x32440], R21 ;  /* 0x03244015040085a7 */ /* 0x000e64000800007f */
[----:B-1----:R-:W-:Y:S05]  /*1c900*/  @!P0 BRA `(.L_x_1622) ;  /* 0xfffffffc00f08947 */ /* 0x002fea000383ffff */
[----:B------:R-:W-:Y:S05]  /*1c910*/  BRA `(.L_x_1800) ;  /* 0xffffffa400387947 */ /* 0x000fea000383ffff */
.L_x_1623:
        /* <DEDUP_REMOVED lines=8> */
.L_x_1802:
[----:B------:R-:W-:Y:S05]  /*1c9a0*/  BSYNC B1 ;  /* 0x0000000000017941 */ /* 0x000fea0003800000 */
.L_x_1801:
        /* <DEDUP_REMOVED lines=9> */
.L_x_1803:
[----:B------:R-:W-:Y:S02]  /*1ca40*/  IMAD.MOV.U32 R13, RZ, RZ, R9 ;  /* 0x000000ffff0d7224 */ /* 0x000fe400078e0009 */
[----:B------:R-:W-:Y:S02]  /*1ca50*/  IMAD.MOV.U32 R12, RZ, RZ, 0x1 ;  /* 0x00000001ff0c7424 */ /* 0x000fe400078e00ff */
[----:B------:R-:W-:-:S07]  /*1ca60*/  IMAD.MOV.U32 R2, RZ, RZ, R14 ;  /* 0x000000ffff027224 */ /* 0x000fce00078e000e */
[----:B------:R-:W-:Y:S05]  /*1ca70*/  WARPSYNC.COLLECTIVE R15, `(.L_x_1804) ;  /* 0x000000000f087348 */ /* 0x000fea0003c00000 */
[----:B------:R0:W1:Y:S02]  /*1ca80*/  SHFL.IDX P6, R14, R13, R12, R11 ;  /* 0x0000000c0d0e7389 */ /* 0x00006400000c000b */
[----:B01----:R-:W-:Y:S01]  /*1ca90*/  ENDCOLLECTIVE ;  /* 0x000000000000791b */ /* 0x003fe20003800000 */
.L_x_1804:
        /* <DEDUP_REMOVED lines=11> */
.L_x_1805:
[----:B------:R-:W-:Y:S02]  /*1cb50*/  IMAD.MOV.U32 R13, RZ, RZ, R9 ;  /* 0x000000ffff0d7224 */ /* 0x000fe400078e0009 */
[----:B------:R-:W-:Y:S02]  /*1cb60*/  IMAD.MOV.U32 R12, RZ, RZ, 0x2 ;  /* 0x00000002ff0c7424 */ /* 0x000fe400078e00ff */
[----:B------:R-:W-:-:S07]  /*1cb70*/  IMAD.MOV.U32 R2, RZ, RZ, R14 ;  /* 0x000000ffff027224 */ /* 0x000fce00078e000e */
[----:B------:R-:W-:Y:S05]  /*1cb80*/  WARPSYNC.COLLECTIVE R15, `(.L_x_1806) ;  /* 0x000000000f087348 */ /* 0x000fea0003c00000 */
[----:B------:R0:W1:Y:S02]  /*1cb90*/  SHFL.IDX P6, R14, R13, R12, R11 ;  /* 0x0000000c0d0e7389 */ /* 0x00006400000c000b */
[----:B01----:R-:W-:Y:S01]  /*1cba0*/  ENDCOLLECTIVE ;  /* 0x000000000000791b */ /* 0x003fe20003800000 */
.L_x_1806:
        /* <DEDUP_REMOVED lines=11> */
.L_x_1807:
[----:B------:R-:W-:Y:S02]  /*1cc60*/  IMAD.MOV.U32 R13, RZ, RZ, R9 ;  /* 0x000000ffff0d7224 */ /* 0x000fe400078e0009 */
[----:B------:R-:W-:Y:S02]  /*1cc70*/  IMAD.MOV.U32 R12, RZ, RZ, 0x3 ;  /* 0x00000003ff0c7424 */ /* 0x000fe400078e00ff */
[----:B------:R-:W-:-:S07]  /*1cc80*/  IMAD.MOV.U32 R2, RZ, RZ, R14 ;  /* 0x000000ffff027224 */ /* 0x000fce00078e000e */
[----:B------:R-:W-:Y:S05]  /*1cc90*/  WARPSYNC.COLLECTIVE R15, `(.L_x_1808) ;  /* 0x000000000f087348 */ /* 0x000fea0003c00000 */
[----:B------:R0:W1:Y:S02]  /*1cca0*/  SHFL.IDX P6, R14, R13, R12, R11 ;  /* 0x0000000c0d0e7389 */ /* 0x00006400000c000b */
[----:B01----:R-:W-:Y:S01]  /*1ccb0*/  ENDCOLLECTIVE ;  /* 0x000000000000791b */ /* 0x003fe20003800000 */
.L_x_1808:
        /* <DEDUP_REMOVED lines=11> */
.L_x_1809:
[----:B------:R-:W-:Y:S02]  /*1cd70*/  IMAD.MOV.U32 R13, RZ, RZ, R9 ;  /* 0x000000ffff0d7224 */ /* 0x000fe400078e0009 */
[----:B------:R-:W-:Y:S02]  /*1cd80*/  IMAD.MOV.U32 R12, RZ, RZ, 0x4 ;  /* 0x00000004ff0c7424 */ /* 0x000fe400078e00ff */
[----:B------:R-:W-:-:S07]  /*1cd90*/  IMAD.MOV.U32 R2, RZ, RZ, R14 ;  /* 0x000000ffff027224 */ /* 0x000fce00078e000e */
[----:B------:R-:W-:Y:S05]  /*1cda0*/  WARPSYNC.COLLECTIVE R15, `(.L_x_1810) ;  /* 0x000000000f087348 */ /* 0x000fea0003c00000 */
[----:B------:R0:W1:Y:S02]  /*1cdb0*/  SHFL.IDX P6, R14, R13, R12, R11 ;  /* 0x0000000c0d0e7389 */ /* 0x00006400000c000b */
[----:B01----:R-:W-:Y:S01]  /*1cdc0*/  ENDCOLLECTIVE ;  /* 0x000000000000791b */ /* 0x003fe20003800000 */
.L_x_1810:
[----:B------:R-:W-:-:S04]  /*1cdd0*/  IADD3 R2, P0, R2, R0, RZ ;  /* 0x0000000002027210 */ /* 0x000fc80007f1e0ff */
[----:B------:R-:W-:-:S05]  /*1cde0*/  IADD3.X R3, RZ, R3, RZ, P0, !PT ;  /* 0x00000003ff037210 */ /* 0x000fca00007fe4ff */
        /* <DEDUP_REMOVED lines=9> */
.L_x_1811:
[----:B------:R-:W-:Y:S02]  /*1ce80*/  IMAD.MOV.U32 R13, RZ, RZ, R9 ;  /* 0x000000ffff0d7224 */ /* 0x000fe400078e0009 */
[----:B------:R-:W-:Y:S02]  /*1ce90*/  IMAD.MOV.U32 R12, RZ, RZ, 0x5 ;  /* 0x00000005ff0c7424 */ /* 0x000fe400078e00ff */
[----:B------:R-:W-:-:S07]  /*1cea0*/  IMAD.MOV.U32 R2, RZ, RZ, R14 ;  /* 0x000000ffff027224 */ /* 0x000fce00078e000e */
[----:B------:R-:W-:Y:S05]  /*1ceb0*/  WARPSYNC.COLLECTIVE R15, `(.L_x_1812) ;  /* 0x000000000f087348 */ /* 0x000fea0003c00000 */
[----:B------:R0:W1:Y:S02]  /*1cec0*/  SHFL.IDX P6, R14, R13, R12, R11 ;  /* 0x0000000c0d0e7389 */ /* 0x00006400000c000b */
[----:B01----:R-:W-:Y:S01]  /*1ced0*/  ENDCOLLECTIVE ;  /* 0x000000000000791b */ /* 0x003fe20003800000 */
.L_x_1812:
        /* <DEDUP_REMOVED lines=11> */
.L_x_1813:
[----:B------:R-:W-:Y:S01]  /*1cf90*/  IMAD.MOV.U32 R2, RZ, RZ, R14 ;  /* 0x000000ffff027224 */ /* 0x000fe200078e000e */
[----:B------:R-:W-:Y:S06]  /*1cfa0*/  BRA `(.L_x_1814) ;  /* 0xffffffa000687947 */ /* 0x000fec000383ffff */
.L_x_1628:
[----:B---3--:R3:W4:Y:S02]  /*1cfb0*/  SYNCS.PHASECHK.TRANS64.TRYWAIT P0, [R4+URZ+0x32460], R21 ;  /* 0x03246015040075a7 */ /* 0x008724000800017f */
[----:B----4-:R-:W-:Y:S05]  /*1cfc0*/  @!P0 NANOSLEEP.SYNCS 0x989680 ;  /* 0x009896800000895d */ /* 0x010fea0003900000 */
[----:B------:R-:W4:Y:S02]  /*1cfd0*/  @!P0 SYNCS.PHASECHK.TRANS64 P0, [R4+URZ+0x32460], R21 ;  /* 0x03246015040085a7 */ /* 0x000f24000800007f */
[----:B----4-:R-:W-:Y:S05]  /*1cfe0*/  @!P0 BRA `(.L_x_1628) ;  /* 0xfffffffc00f08947 */ /* 0x010fea000383ffff */
[----:B------:R-:W-:Y:S05]  /*1cff0*/  BRA `(.L_x_1815) ;  /* 0xffffffa000b87947 */ /* 0x000fea000383ffff */
.L_x_1629:
        /* <DEDUP_REMOVED lines=8> */
.L_x_1817:
[----:B------:R-:W-:Y:S05]  /*1d080*/  BSYNC B1 ;  /* 0x0000000000017941 */ /* 0x000fea0003800000 */
.L_x_1816:
        /* <DEDUP_REMOVED lines=9> */
.L_x_1818:
[----:B------:R-:W-:Y:S02]  /*1d120*/  IMAD.MOV.U32 R13, RZ, RZ, R7 ;  /* 0x000000ffff0d7224 */ /* 0x000fe400078e0007 */
[----:B------:R-:W-:Y:S01]  /*1d130*/  IMAD.MOV.U32 R12, RZ, RZ, 0x1 ;  /* 0x00000001ff0c7424 */ /* 0x000fe200078e00ff */
[----:B------:R-:W-:-:S13]  /*1d140*/  IADD3 R2, P0, R14, R0, RZ ;  /* 0x000000000e027210 */ /* 0x000fda0007f1e0ff */
[----:B------:R-:W-:Y:S05]  /*1d150*/  WARPSYNC.COLLECTIVE R15, `(.L_x_1819) ;  /* 0x000000000f087348 */ /* 0x000fea0003c00000 */
[----:B------:R0:W1:Y:S02]  /*1d160*/  SHFL.IDX P6, R14, R13, R12, R11 ;  /* 0x0000000c0d0e7389 */ /* 0x00006400000c000b */
[----:B01----:R-:W-:Y:S01]  /*1d170*/  ENDCOLLECTIVE ;  /* 0x000000000000791b */ /* 0x003fe20003800000 */
.L_x_1819:
        /* <DEDUP_REMOVED lines=13> */
.L_x_1820:
[----:B------:R-:W-:Y:S02]  /*1d250*/  IMAD.MOV.U32 R13, RZ, RZ, R7 ;  /* 0x000000ffff0d7224 */ /* 0x000fe400078e0007 */
[----:B------:R-:W-:Y:S01]  /*1d260*/  IMAD.MOV.U32 R12, RZ, RZ, 0x2 ;  /* 0x00000002ff0c7424 */ /* 0x000fe200078e00ff */
[----:B------:R-:W-:-:S13]  /*1d270*/  IADD3 R2, P0, R14, R0, RZ ;  /* 0x000000000e027210 */ /* 0x000fda0007f1e0ff */
[----:B------:R-:W-:Y:S05]  /*1d280*/  WARPSYNC.COLLECTIVE R15, `(.L_x_1821) ;  /* 0x000000000f087348 */ /* 0x000fea0003c00000 */
[----:B------:R0:W1:Y:S02]  /*1d290*/  SHFL.IDX P6, R14, R13, R12, R11 ;  /* 0x0000000c0d0e7389 */ /* 0x00006400000c000b */
[----:B01----:R-:W-:Y:S01]  /*1d2a0*/  ENDCOLLECTIVE ;  /* 0x000000000000791b */ /* 0x003fe20003800000 */
.L_x_1821:
        /* <DEDUP_REMOVED lines=13> */
.L_x_1822:
[----:B------:R-:W-:Y:S02]  /*1d380*/  IMAD.MOV.U32 R13, RZ, RZ, R7 ;  /* 0x000000ffff0d7224 */ /* 0x000fe400078e0007 */
[----:B------:R-:W-:Y:S01]  /*1d390*/  IMAD.MOV.U32 R12, RZ, RZ, 0x3 ;  /* 0x00000003ff0c7424 */ /* 0x000fe200078e00ff */
[----:B------:R-:W-:-:S13]  /*1d3a0*/  IADD3 R2, P0, R14, R0, RZ ;  /* 0x000000000e027210 */ /* 0x000fda0007f1e0ff */
[----:B------:R-:W-:Y:S05]  /*1d3b0*/  WARPSYNC.COLLECTIVE R15, `(.L_x_1823) ;  /* 0x000000000f087348 */ /* 0x000fea0003c00000 */
[----:B------:R0:W1:Y:S02]  /*1d3c0*/  SHFL.IDX P6, R14, R13, R12, R11 ;  /* 0x0000000c0d0e7389 */ /* 0x00006400000c000b */
[----:B01----:R-:W-:Y:S01]  /*1d3d0*/  ENDCOLLECTIVE ;  /* 0x000000000000791b */ /* 0x003fe20003800000 */
.L_x_1823:
        /* <DEDUP_REMOVED lines=13> */
.L_x_1824:
[----:B------:R-:W-:Y:S02]  /*1d4b0*/  IMAD.MOV.U32 R13, RZ, RZ, R7 ;  /* 0x000000ffff0d7224 */ /* 0x000fe400078e0007 */
[----:B------:R-:W-:Y:S01]  /*1d4c0*/  IMAD.MOV.U32 R12, RZ, RZ, 0x4 ;  /* 0x00000004ff0c7424 */ /* 0x000fe200078e00ff */
[----:B------:R-:W-:-:S13]  /*1d4d0*/  IADD3 R2, P0, R14, R0, RZ ;  /* 0x000000000e027210 */ /* 0x000fda0007f1e0ff */
[----:B------:R-:W-:Y:S05]  /*1d4e0*/  WARPSYNC.COLLECTIVE R15, `(.L_x_1825) ;  /* 0x000000000f087348 */ /* 0x000fea0003c00000 */
[----:B------:R0:W1:Y:S02]  /*1d4f0*/  SHFL.IDX P6, R14, R13, R12, R11 ;  /* 0x0000000c0d0e7389 */ /* 0x00006400000c000b */
[----:B01----:R-:W-:Y:S01]  /*1d500*/  ENDCOLLECTIVE ;  /* 0x000000000000791b */ /* 0x003fe20003800000 */
.L_x_1825:
        /* <DEDUP_REMOVED lines=13> */
.L_x_1826:
[----:B------:R-:W-:Y:S02]  /*1d5e0*/  IMAD.MOV.U32 R13, RZ, RZ, R7 ;  /* 0x000000ffff0d7224 */ /* 0x000fe400078e0007 */
[----:B------:R-:W-:Y:S01]  /*1d5f0*/  IMAD.MOV.U32 R12, RZ, RZ, 0x5 ;  /* 0x00000005ff0c7424 */ /* 0x000fe200078e00ff */
[----:B------:R-:W-:-:S13]  /*1d600*/  IADD3 R2, P0, R14, R0, RZ ;  /* 0x000000000e027210 */ /* 0x000fda0007f1e0ff */
[----:B------:R-:W-:Y:S05]  /*1d610*/  WARPSYNC.COLLECTIVE R15, `(.L_x_1827) ;  /* 0x000000000f087348 */ /* 0x000fea0003c00000 */
[----:B------:R0:W1:Y:S02]  /*1d620*/  SHFL.IDX P6, R14, R13, R12, R11 ;  /* 0x0000000c0d0e7389 */ /* 0x00006400000c000b */
[----:B01----:R-:W-:Y:S01]  /*1d630*/  ENDCOLLECTIVE ;  /* 0x000000000000791b */ /* 0x003fe20003800000 */
.L_x_1827:
        /* <DEDUP_REMOVED lines=13> */
.L_x_1828:
[----:B------:R-:W-:Y:S05]  /*1d710*/  BRA `(.L_x_1829) ;  /* 0xffffffa000047947 */ /* 0x000fea000383ffff */
.L_x_1637:
        /* <DEDUP_REMOVED lines=8> */
.L_x_1831:
[----:B------:R-:W-:Y:S05]  /*1d7a0*/  BSYNC B0 ;  /* 0x0000000000007941 */ /* 0x000fea0003800000 */
.L_x_1830:
        /* <DEDUP_REMOVED lines=9> */
.L_x_1832:
[----:B------:R-:W-:Y:S02]  /*1d840*/  ULDC UR4, c[0x0][0xd3c] ;  /* 0x00034f0000047ab9 */ /* 0x000fe40000000800 */
[----:B------:R-:W-:-:S13]  /*1d850*/  ISETP.GE.OR P1, PT, R5, UR4, !P0 ;  /* 0x0000000405007c0c */ /* 0x000fda000c726670 */
[----:B------:R-:W0:Y:S01]  /*1d860*/  @!P1 LDC.64 R2, c[0x0][0xd80] ;  /* 0x00036000ff029b82 */ /* 0x000e220000000a00 */
[----:B------:R-:W-:Y:S02]  /*1d870*/  IMAD.MOV.U32 R11, RZ, RZ, RZ ;  /* 0x000000ffff0b7224 */ /* 0x000fe400078e00ff */
[----:B------:R-:W-:Y:S02]  /*1d880*/  IMAD.MOV.U32 R4, RZ, RZ, R14 ;  /* 0x000000ffff047224 */ /* 0x000fe400078e000e */
[----:B0-----:R-:W-:-:S06]  /*1d890*/  @!P1 IMAD.WIDE R2, R5, 0x4, R2 ;  /* 0x0000000405029825 */ /* 0x001fcc00078e0202 */
[----:B------:R-:W2:Y:S01]  /*1d8a0*/  @!P1 LDG.E R2, desc[UR60][R2.64] ;  /* 0x0000003c02029981 */ /* 0x000ea2000c1e1900 */
[----:B------:R-:W-:Y:S02]  /*1d8b0*/  MOV R5, RZ ;  /* 0x000000ff00057202 */ /* 0x000fe40000000f00 */
        /* <DEDUP_REMOVED lines=10> */
.L_x_1833:
[----:B------:R-:W-:Y:S01]  /*1d960*/  IMAD.MOV.U32 R12, RZ, RZ, 0x2 ;  /* 0x00000002ff0c7424 */ /* 0x000fe200078e00ff */
[----:B------:R-:W-:-:S05]  /*1d970*/  SEL R6, R14, RZ, P1 ;  /* 0x000000ff0e067207 */ /* 0x000fca0000800000 */
[----:B------:R-:W-:-:S04]  /*1d980*/  IMAD.IADD R6, R5, 0x1, R6 ;  /* 0x0000000105067824 */ /* 0x000fc800078e0206 */
[----:B------:R-:W-:-:S07]  /*1d990*/  IMAD.MOV.U32 R13, RZ, RZ, R6 ;  /* 0x000000ffff0d7224 */ /* 0x000fce00078e0006 */
[----:B------:R-:W-:Y:S05]  /*1d9a0*/  WARPSYNC.COLLECTIVE R15, `(.L_x_1834) ;  /* 0x000000000f087348 */ /* 0x000fea0003c00000 */
[----:B------:R0:W1:Y:S02]  /*1d9b0*/  SHFL.UP P6, R14, R13, R12, R11 ;  /* 0x0400000c0d0e7389 */ /* 0x00006400000c000b */
[----:B01----:R-:W-:Y:S01]  /*1d9c0*/  ENDCOLLECTIVE ;  /* 0x000000000000791b */ /* 0x003fe20003800000 */
.L_x_1834:
[----:B------:R-:W-:Y:S01]  /*1d9d0*/  IMAD.MOV.U32 R12, RZ, RZ, 0x4 ;  /* 0x00000004ff0c7424 */ /* 0x000fe200078e00ff */
[----:B------:R-:W-:-:S05]  /*1d9e0*/  SEL R7, R14, RZ, P2 ;  /* 0x000000ff0e077207 */ /* 0x000fca0001000000 */
[----:B------:R-:W-:-:S04]  /*1d9f0*/  IMAD.IADD R7, R6, 0x1, R7 ;  /* 0x0000000106077824 */ /* 0x000fc800078e0207 */
[----:B------:R-:W-:-:S07]  /*1da00*/  IMAD.MOV.U32 R13, RZ, RZ, R7 ;  /* 0x000000ffff0d7224 */ /* 0x000fce00078e0007 */
[----:B------:R-:W-:Y:S05]  /*1da10*/  WARPSYNC.COLLECTIVE R15, `(.L_x_1835) ;  /* 0x000000000f087348 */ /* 0x000fea0003c00000 */
[----:B------:R0:W1:Y:S02]  /*1da20*/  SHFL.UP P6, R14, R13, R12, R11 ;  /* 0x0400000c0d0e7389 */ /* 0x00006400000c000b */
[----:B01----:R-:W-:Y:S01]  /*1da30*/  ENDCOLLECTIVE ;  /* 0x000000000000791b */ /* 0x003fe20003800000 */
.L_x_1835:
[----:B------:R-:W-:Y:S01]  /*1da40*/  IMAD.MOV.U32 R12, RZ, RZ, 0x8 ;  /* 0x00000008ff0c7424 */ /* 0x000fe200078e00ff */
[----:B------:R-:W-:-:S05]  /*1da50*/  SEL R2, R14, RZ, P3 ;  /* 0x000000ff0e027207 */ /* 0x000fca0001800000 */
[----:B------:R-:W-:-:S04]  /*1da60*/  IMAD.IADD R2, R7, 0x1, R2 ;  /* 0x0000000107027824 */ /* 0x000fc800078e0202 */
[----:B------:R-:W-:-:S07]  /*1da70*/  IMAD.MOV.U32 R13, RZ, RZ, R2 ;  /* 0x000000ffff0d7224 */ /* 0x000fce00078e0002 */
[----:B------:R-:W-:Y:S05]  /*1da80*/  WARPSYNC.COLLECTIVE R15, `(.L_x_1836) ;  /* 0x000000000f087348 */ /* 0x000fea0003c00000 */
[----:B------:R0:W1:Y:S02]  /*1da90*/  SHFL.UP P6, R14, R13, R12, R11 ;  /* 0x0400000c0d0e7389 */ /* 0x00006400000c000b */
[----:B01----:R-:W-:Y:S01]  /*1daa0*/  ENDCOLLECTIVE ;  /* 0x000000000000791b */ /* 0x003fe20003800000 */
.L_x_1836:
[----:B------:R-:W-:Y:S01]  /*1dab0*/  IMAD.MOV.U32 R12, RZ, RZ, 0x10 ;  /* 0x00000010ff0c7424 */ /* 0x000fe200078e00ff */
[----:B------:R-:W-:-:S05]  /*1dac0*/  SEL R3, R14, RZ, P4 ;  /* 0x000000ff0e037207 */ /* 0x000fca0002000000 */
[----:B------:R-:W-:-:S04]  /*1dad0*/  IMAD.IADD R3, R2, 0x1, R3 ;  /* 0x0000000102037824 */ /* 0x000fc800078e0203 */
[----:B------:R-:W-:-:S07]  /*1dae0*/  IMAD.MOV.U32 R13, RZ, RZ, R3 ;  /* 0x000000ffff0d7224 */ /* 0x000fce00078e0003 */
[----:B------:R-:W-:Y:S05]  /*1daf0*/  WARPSYNC.COLLECTIVE R15, `(.L_x_1837) ;  /* 0x000000000f087348 */ /* 0x000fea0003c00000 */
[----:B------:R0:W1:Y:S02]  /*1db00*/  SHFL.UP P6, R14, R13, R12, R11 ;  /* 0x0400000c0d0e7389 */ /* 0x00006400000c000b */
[----:B01----:R-:W-:Y:S01]  /*1db10*/  ENDCOLLECTIVE ;  /* 0x000000000000791b */ /* 0x003fe20003800000 */
.L_x_1837:
        /* <DEDUP_REMOVED lines=8> */
.L_x_1838:
[----:B------:R-:W-:Y:S05]  /*1dba0*/  BRA `(.L_x_1839) ;  /* 0xffffffa000607947 */ /* 0x000fea000383ffff */
.L_x_1642:
        /* <DEDUP_REMOVED lines=8> */
.L_x_1841:
[----:B------:R-:W-:Y:S05]  /*1dc30*/  BSYNC B0 ;  /* 0x0000000000007941 */ /* 0x000fea0003800000 */
.L_x_1840:
        /* <DEDUP_REMOVED lines=8> */
.L_x_1842:
[----:B------:R-:W-:Y:S01]  /*1dcc0*/  IMAD.MOV.U32 R12, RZ, RZ, 0x4 ;  /* 0x00000004ff0c7424 */ /* 0x000fe200078e00ff */
[----:B------:R-:W-:-:S05]  /*1dcd0*/  SEL R2, R14, RZ, P2 ;  /* 0x000000ff0e027207 */ /* 0x000fca0001000000 */
[----:B------:R-:W-:-:S04]  /*1dce0*/  IMAD.IADD R2, R13, 0x1, R2 ;  /* 0x000000010d027824 */ /* 0x000fc800078e0202 */
[----:B------:R-:W-:-:S07]  /*1dcf0*/  IMAD.MOV.U32 R13, RZ, RZ, R2 ;  /* 0x000000ffff0d7224 */ /* 0x000fce00078e0002 */
[----:B------:R-:W-:Y:S05]  /*1dd00*/  WARPSYNC.COLLECTIVE R15, `(.L_x_1843) ;  /* 0x000000000f087348 */ /* 0x000fea0003c00000 */
[----:B------:R0:W1:Y:S02]  /*1dd10*/  SHFL.UP P6, R14, R13, R12, R11 ;  /* 0x0400000c0d0e7389 */ /* 0x00006400000c000b */
[----:B01----:R-:W-:Y:S01]  /*1dd20*/  ENDCOLLECTIVE ;  /* 0x000000000000791b */ /* 0x003fe20003800000 */
.L_x_1843:
[----:B------:R-:W-:Y:S01]  /*1dd30*/  IMAD.MOV.U32 R12, RZ, RZ, 0x8 ;  /* 0x00000008ff0c7424 */ /* 0x000fe200078e00ff */
[----:B------:R-:W-:-:S05]  /*1dd40*/  SEL R3, R14, RZ, P3 ;  /* 0x000000ff0e037207 */ /* 0x000fca0001800000 */
[----:B------:R-:W-:-:S04]  /*1dd50*/  IMAD.IADD R3, R2, 0x1, R3 ;  /* 0x0000000102037824 */ /* 0x000fc800078e0203 */
[----:B------:R-:W-:-:S07]  /*1dd60*/  IMAD.MOV.U32 R13, RZ, RZ, R3 ;  /* 0x000000ffff0d7224 */ /* 0x000fce00078e0003 */
[----:B------:R-:W-:Y:S05]  /*1dd70*/  WARPSYNC.COLLECTIVE R15, `(.L_x_1844) ;  /* 0x000000000f087348 */ /* 0x000fea0003c00000 */
[----:B------:R0:W1:Y:S02]  /*1dd80*/  SHFL.UP P6, R14, R13, R12, R11 ;  /* 0x0400000c0d0e7389 */ /* 0x00006400000c000b */
[----:B01----:R-:W-:Y:S01]  /*1dd90*/  ENDCOLLECTIVE ;  /* 0x000000000000791b */ /* 0x003fe20003800000 */
.L_x_1844:
[----:B------:R-:W-:Y:S01]  /*1dda0*/  IMAD.MOV.U32 R12, RZ, RZ, 0x10 ;  /* 0x00000010ff0c7424 */ /* 0x000fe200078e00ff */
[----:B------:R-:W-:-:S05]  /*1ddb0*/  SEL R4, R14, RZ, P4 ;  /* 0x000000ff0e047207 */ /* 0x000fca0002000000 */
[----:B------:R-:W-:-:S04]  /*1ddc0*/  IMAD.IADD R4, R3, 0x1, R4 ;  /* 0x0000000103047824 */ /* 0x000fc800078e0204 */
[----:B------:R-:W-:-:S07]  /*1ddd0*/  IMAD.MOV.U32 R13, RZ, RZ, R4 ;  /* 0x000000ffff0d7224 */ /* 0x000fce00078e0004 */
[----:B------:R-:W-:Y:S05]  /*1dde0*/  WARPSYNC.COLLECTIVE R15, `(.L_x_1845) ;  /* 0x000000000f087348 */ /* 0x000fea0003c00000 */
[----:B------:R0:W1:Y:S02]  /*1ddf0*/  SHFL.UP P6, R14, R13, R12, R11 ;  /* 0x0400000c0d0e7389 */ /* 0x00006400000c000b */
[----:B01----:R-:W-:Y:S01]  /*1de00*/  ENDCOLLECTIVE ;  /* 0x000000000000791b */ /* 0x003fe20003800000 */
.L_x_1845:
        /* <DEDUP_REMOVED lines=8> */
.L_x_1846:
[----:B------:R-:W-:Y:S05]  /*1de90*/  BRA `(.L_x_1847) ;  /* 0xffffffa000407947 */ /* 0x000fea000383ffff */
.L_x_1644:
[----:B------:R-:W-:Y:S01]  /*1dea0*/  BSSY B0, `(.L_x_1848) ;  /* 0x0000006000007945 */ /* 0x000fe20003800000 */
[----:B------:R-:W-:Y:S01]  /*1deb0*/  PLOP3.LUT P6, PT, P6, PT, PT, 0x8, 0x0 ;  /* 0x000000000000781c */ /* 0x000fe200037ce170 */
[----:B------:R-:W-:-:S12]  /*1dec0*/  IMAD.MOV.U32 R15, RZ, RZ, -0x1 ;  /* 0xffffffffff0f7424 */ /* 0x000fd800078e00ff */
[----:B0-----:R-:W-:Y:S05]  /*1ded0*/  WARPSYNC.COLLECTIVE R15, `(.L_x_1849) ;  /* 0x000000000f087348 */ /* 0x001fea0003c00000 */
[----:B------:R-:W-:Y:S01]  /*1dee0*/  VOTE.ANY R14, PT, P6 ;  /* 0x00000000000e7806 */ /* 0x000fe200030e0100 */
[----:B0-----:R-:W-:Y:S06]  /*1def0*/  ENDCOLLECTIVE ;  /* 0x000000000000791b */ /* 0x001fec0003800000 */
.L_x_1849:
[----:B------:R-:W-:Y:S05]  /*1df00*/  BSYNC B0 ;  /* 0x0000000000007941 */ /* 0x000fea0003800000 */
.L_x_1848:
        /* <DEDUP_REMOVED lines=9> */
.L_x_1850:
[----:B------:R-:W-:Y:S01]  /*1dfa0*/  IMAD.MOV.U32 R5, RZ, RZ, R14 ;  /* 0x000000ffff057224 */ /* 0x000fe200078e000e */
[----:B------:R-:W-:Y:S06]  /*1dfb0*/  BRA `(.L_x_1851) ;  /* 0xffffffa000307947 */ /* 0x000fec000383ffff */
.L_x_1646:
[----:B------:R-:W-:Y:S01]  /*1dfc0*/  BSSY B0, `(.L_x_1852) ;  /* 0x0000007000007945 */ /* 0x000fe20003800000 */
[----:B------:R-:W-:Y:S02]  /*1dfd0*/  IMAD.MOV.U32 R13, RZ, RZ, R2 ;  /* 0x000000ffff0d7224 */ /* 0x000fe400078e0002 */
[----:B------:R-:W-:Y:S02]  /*1dfe0*/  IMAD.MOV.U32 R11, RZ, RZ, 0x1f ;  /* 0x0000001fff0b7424 */ /* 0x000fe400078e00ff */
[----:B------:R-:W-:-:S07]  /*1dff0*/  IMAD.MOV.U32 R15, RZ, RZ, -0x1 ;  /* 0xffffffffff0f7424 */ /* 0x000fce00078e00ff */
[----:B012---:R-:W-:Y:S05]  /*1e000*/  WARPSYNC.COLLECTIVE R15, `(.L_x_1853) ;  /* 0x000000000f087348 */ /* 0x007fea0003c00000 */
[----:B------:R3:W4:Y:S02]  /*1e010*/  SHFL.IDX P6, R14, R13, R12, R11 ;  /* 0x0000000c0d0e7389 */ /* 0x00072400000c000b */
[----:B01234-:R-:W-:Y:S01]  /*1e020*/  ENDCOLLECTIVE ;  /* 0x000000000000791b */ /* 0x01ffe20003800000 */
.L_x_1853:
[----:B------:R-:W-:Y:S05]  /*1e030*/  BSYNC B0 ;  /* 0x0000000000007941 */ /* 0x000fea0003800000 */
.L_x_1852:
[----:B------:R-:W-:Y:S05]  /*1e040*/  BRA `(.L_x_1645) ;  /* 0xffffffa000287947 */ /* 0x000fea000383ffff */
.L_x_1650:
[----:B-1----:R1:W0:Y:S02]  /*1e050*/  SYNCS.PHASECHK.TRANS64.TRYWAIT P0, [R5+URZ+0x32420], R0 ;  /* 0x03242000050075a7 */ /* 0x002224000800017f */
[----:B0-----:R-:W-:Y:S05]  /*1e060*/  @!P0 NANOSLEEP.SYNCS 0x989680 ;  /* 0x009896800000895d */ /* 0x001fea0003900000 */
[----:B------:R-:W0:Y:S02]  /*1e070*/  @!P0 SYNCS.PHASECHK.TRANS64 P0, [R5+URZ+0x32420], R0 ;  /* 0x03242000050085a7 */ /* 0x000e24000800007f */
[----:B0-----:R-:W-:Y:S05]  /*1e080*/  @!P0 BRA `(.L_x_1650) ;  /* 0xfffffffc00f08947 */ /* 0x001fea000383ffff */
[----:B------:R-:W-:Y:S05]  /*1e090*/  BRA `(.L_x_1854) ;  /* 0xffffffa400147947 */ /* 0x000fea000383ffff */
.L_x_1651:
[----:B------:R-:W5:Y:S01]  /*1e0a0*/  S2R R2, SR_TID.X ;  /* 0x0000000000027919 */ /* 0x000f620000002100 */
[----:B------:R-:W-:Y:S01]  /*1e0b0*/  BSSY B0, `(.L_x_1855) ;  /* 0x000000a000007945 */ /* 0x000fe20003800000 */
[----:B------:R-:W-:Y:S02]  /*1e0c0*/  IMAD.MOV.U32 R12, RZ, RZ, RZ ;  /* 0x000000ffff0c7224 */ /* 0x000fe400078e00ff */
[----:B------:R-:W-:Y:S02]  /*1e0d0*/  IMAD.MOV.U32 R11, RZ, RZ, 0x1f ;  /* 0x0000001fff0b7424 */ /* 0x000fe400078e00ff */
[----:B------:R-:W-:Y:S01]  /*1e0e0*/  IMAD.MOV.U32 R15, RZ, RZ, -0x1 ;  /* 0xffffffffff0f7424 */ /* 0x000fe200078e00ff */
[----:B-----5:R-:W-:-:S04]  /*1e0f0*/  SHF.R.U32.HI R2, RZ, 0x5, R2 ;  /* 0x00000005ff027819 */ /* 0x020fc80000011602 */
[----:B------:R-:W-:-:S05]  /*1e100*/  LOP3.LUT R2, R2, 0x3, RZ, 0xc0, !PT ;  /* 0x0000000302027812 */ /* 0x000fca00078ec0ff */
[----:B------:R-:W-:-:S07]  /*1e110*/  IMAD.MOV.U32 R13, RZ, RZ, R2 ;  /* 0x000000ffff0d7224 */ /* 0x000fce00078e0002 */
[----:B01234-:R-:W-:Y:S05]  /*1e120*/  WARPSYNC.COLLECTIVE R15, `(.L_x_1856) ;  /* 0x000000000f087348 */ /* 0x01ffea0003c00000 */
[----:B------:R0:W0:Y:S02]  /*1e130*/  SHFL.IDX P6, R14, R13, R12, R11 ;  /* 0x0000000c0d0e7389 */ /* 0x00002400000c000b */
[----:B01234-:R-:W-:Y:S01]  /*1e140*/  ENDCOLLECTIVE ;  /* 0x000000000000791b */ /* 0x01ffe20003800000 */
.L_x_1856:
[----:B------:R-:W-:Y:S05]  /*1e150*/  BSYNC B0 ;  /* 0x0000000000007941 */ /* 0x000fea0003800000 */
.L_x_1855:
[----:B------:R-:W-:Y:S05]  /*1e160*/  BRA `(.L_x_1857) ;  /* 0xffffffa000fc7947 */ /* 0x000fea000383ffff */
.L_x_1652:
[----:B------:R-:W-:Y:S01]  /*1e170*/  BSSY B0, `(.L_x_1858) ;  /* 0x0000006000007945 */ /* 0x000fe20003800000 */
[----:B------:R-:W-:-:S07]  /*1e180*/  IMAD.MOV.U32 R15, RZ, RZ, -0x1 ;  /* 0xffffffffff0f7424 */ /* 0x000fce00078e00ff */
[----:B-1234-:R-:W-:Y:S05]  /*1e190*/  WARPSYNC.COLLECTIVE R15, `(.L_x_1859) ;  /* 0x000000000f0c7348 */ /* 0x01efea0003c00000 */
[----:B------:R-:W-:Y:S02]  /*1e1a0*/  ELECT P6, UR62, PT ;  /* 0x00000000003e782f */ /* 0x000fe400038c0000 */
[----:B------:R-:W-:Y:S01]  /*1e1b0*/  MOV R14, UR62 ;  /* 0x0000003e000e7c02 */ /* 0x000fe20008000f00 */
[----:B-1234-:R-:W-:Y:S10]  /*1e1c0*/  ENDCOLLECTIVE ;  /* 0x000000000000791b */ /* 0x01eff40003800000 */
.L_x_1859:
[----:B------:R-:W-:Y:S05]  /*1e1d0*/  BSYNC B0 ;  /* 0x0000000000007941 */ /* 0x000fea0003800000 */
.L_x_1858:
[----:B------:R-:W-:Y:S05]  /*1e1e0*/  BRA `(.L_x_1860) ;  /* 0xffffffa000f07947 */ /* 0x000fea000383ffff */
.L_x_1654:
[----:B0-----:R0:W1:Y:S02]  /*1e1f0*/  SYNCS.PHASECHK.TRANS64.TRYWAIT P1, [R3+URZ+0x32440], R2 ;  /* 0x03244002030075a7 */ /* 0x001064000802017f */
[----:B-1----:R-:W-:Y:S05]  /*1e200*/  @!P1 NANOSLEEP.SYNCS 0x989680 ;  /* 0x009896800000995d */ /* 0x002fea0003900000 */
[----:B------:R-:W1:Y:S02]  /*1e210*/  @!P1 SYNCS.PHASECHK.TRANS64 P1, [R3+URZ+0x32440], R2 ;  /* 0x03244002030095a7 */ /* 0x000e64000802007f */
[----:B-1----:R-:W-:Y:S05]  /*1e220*/  @!P1 BRA `(.L_x_1654) ;  /* 0xfffffffc00f09947 */ /* 0x002fea000383ffff */
[----:B------:R-:W-:Y:S05]  /*1e230*/  BRA `(.L_x_1861) ;  /* 0xffffffa400107947 */ /* 0x000fea000383ffff */
.L_x_1656:
[----:B-1----:R1:W0:Y:S02]  /*1e240*/  SYNCS.PHASECHK.TRANS64.TRYWAIT P1, [R25+URZ+0x32440], R0 ;  /* 0x03244000190075a7 */ /* 0x002224000802017f */
[----:B0-----:R-:W-:Y:S05]  /*1e250*/  @!P1 NANOSLEEP.SYNCS 0x989680 ;  /* 0x009896800000995d */ /* 0x001fea0003900000 */
[----:B------:R-:W0:Y:S02]  /*1e260*/  @!P1 SYNCS.PHASECHK.TRANS64 P1, [R25+URZ+0x32440], R0 ;  /* 0x03244000190095a7 */ /* 0x000e24000802007f */
[----:B0-----:R-:W-:Y:S05]  /*1e270*/  @!P1 BRA `(.L_x_1656) ;  /* 0xfffffffc00f09947 */ /* 0x001fea000383ffff */
[----:B------:R-:W-:Y:S05]  /*1e280*/  BRA `(.L_x_1862) ;  /* 0xffffffa4001c7947 */ /* 0x000fea000383ffff */
.L_x_1658:
[----:B------:R0:W0:Y:S02]  /*1e290*/  SYNCS.PHASECHK.TRANS64.TRYWAIT P1, [R3+URZ+0x32460], R2 ;  /* 0x03246002030075a7 */ /* 0x000024000802017f */
[----:B0-----:R-:W-:Y:S05]  /*1e2a0*/  @!P1 NANOSLEEP.SYNCS 0x989680 ;  /* 0x009896800000995d */ /* 0x001fea0003900000 */
[----:B------:R-:W0:Y:S02]  /*1e2b0*/  @!P1 SYNCS.PHASECHK.TRANS64 P1, [R3+URZ+0x32460], R2 ;  /* 0x03246002030095a7 */ /* 0x000e24000802007f */
[----:B0-----:R-:W-:Y:S05]  /*1e2c0*/  @!P1 BRA `(.L_x_1658) ;  /* 0xfffffffc00f09947 */ /* 0x001fea000383ffff */
[----:B------:R-:W-:Y:S05]  /*1e2d0*/  BRA `(.L_x_1863) ;  /* 0xffffffa400187947 */ /* 0x000fea000383ffff */
.L_x_1864:
        /* <DEDUP_REMOVED lines=10> */
.L_x_6453:


//--------------------- .text._ZN7cutlass13device_kernelIN5flash11enable_sm90INS1_16FlashAttnFwdSm90INS1_25CollectiveMainloopFwdSm90ILi2EN4cute5tupleIJNS5_1CILi1EEES8_S8_EEENS6_IJNS7_ILi128EEENS7_ILi96EEENS7_ILi64EEEEEELi256ENS_10bfloat16_tEfNS_4arch4Sm90ELb0ELb1ELb0ELb0ELb1ELb0ELb0ELb1ELb0ELb1ELb0ELb0EEENS1_21CollectiveEpilogueFwdINS6_IJSA_NS7_ILi256EEESB_EEES9_SE_SG_Li256ELb0ELb1ELb0ELb0EEENS1_30DynamicPersistentTileSchedulerILi256ELi128ELb0ELb1ELb1EEEEEEEEEvNT_6ParamsE --------------------------
	.section	.text._ZN7cutlass13device_kernelIN5flash11enable_sm90INS1_16FlashAttnFwdSm90INS1_25CollectiveMainloopFwdSm90ILi2EN4cute5tupleIJNS5_1CILi1EEES8_S8_EEENS6_IJNS7_ILi128EEENS7_ILi96EEENS7_ILi64EEEEEELi256ENS_10bfloat16_tEfNS_4arch4Sm90ELb0ELb1ELb0ELb0ELb1ELb0ELb0ELb1ELb0ELb1ELb0ELb0EEENS1_21CollectiveEpilogueFwdINS6_IJSA_NS7_ILi256EEESB_EEES9_SE_SG_Li256ELb0ELb1ELb0ELb0EEENS1_30DynamicPersistentTileSchedulerILi256ELi128ELb0ELb1ELb1EEEEEEEEEvNT_6ParamsE,"ax",@progbits
	.align	128
.text._ZN7cutlass13device_kernelIN5flash11enable_sm90INS1_16FlashAttnFwdSm90INS1_25CollectiveMainloopFwdSm90ILi2EN4cute5tupleIJNS5_1CILi1EEES8_S8_EEENS6_IJNS7_ILi128EEENS7_ILi96EEENS7_ILi64EEEEEELi256ENS_10bfloat16_tEfNS_4arch4Sm90ELb0ELb1ELb0ELb0ELb1ELb0ELb0ELb1ELb0ELb1ELb0ELb0EEENS1_21CollectiveEpilogueFwdINS6_IJSA_NS7_ILi256EEESB_EEES9_SE_SG_Li256ELb0ELb1ELb0ELb0EEENS1_30DynamicPersistentTileSchedulerILi256ELi128ELb0ELb1ELb1EEEEEEEEEvNT_6ParamsE:
        .type           _ZN7cutlass13device_kernelIN5flash11enable_sm90INS1_16FlashAttnFwdSm90INS1_25CollectiveMainloopFwdSm90ILi2EN4cute5tupleIJNS5_1CILi1EEES8_S8_EEENS6_IJNS7_ILi128EEENS7_ILi96EEENS7_ILi64EEEEEELi256ENS_10bfloat16_tEfNS_4arch4Sm90ELb0ELb1ELb0ELb0ELb1ELb0ELb0ELb1ELb0ELb1ELb0ELb0EEENS1_21CollectiveEpilogueFwdINS6_IJSA_NS7_ILi256EEESB_EEES9_SE_SG_Li256ELb0ELb1ELb0ELb0EEENS1_30DynamicPersistentTileSchedulerILi256ELi128ELb0ELb1ELb1EEEEEEEEEvNT_6ParamsE,@function
        .size           _ZN7cutlass13device_kernelIN5flash11enable_sm90INS1_16FlashAttnFwdSm90INS1_25CollectiveMainloopFwdSm90ILi2EN4cute5tupleIJNS5_1CILi1EEES8_S8_EEENS6_IJNS7_ILi128EEENS7_ILi96EEENS7_ILi64EEEEEELi256ENS_10bfloat16_tEfNS_4arch4Sm90ELb0ELb1ELb0ELb0ELb1ELb0ELb0ELb1ELb0ELb1ELb0ELb0EEENS1_21CollectiveEpilogueFwdINS6_IJSA_NS7_ILi256EEESB_EEES9_SE_SG_Li256ELb0ELb1ELb0ELb0EEENS1_30DynamicPersistentTileSchedulerILi256ELi128ELb0ELb1ELb1EEEEEEEEEvNT_6ParamsE,(.L_x_6454 - _ZN7cutlass13device_kernelIN5flash11enable_sm90INS1_16FlashAttnFwdSm90INS1_25CollectiveMainloopFwdSm90ILi2EN4cute5tupleIJNS5_1CILi1EEES8_S8_EEENS6_IJNS7_ILi128EEENS7_ILi96EEENS7_ILi64EEEEEELi256ENS_10bfloat16_tEfNS_4arch4Sm90ELb0ELb1ELb0ELb0ELb1ELb0ELb0ELb1ELb0ELb1ELb0ELb0EEENS1_21CollectiveEpilogueFwdINS6_IJSA_NS7_ILi256EEESB_EEES9_SE_SG_Li256ELb0ELb1ELb0ELb0EEENS1_30DynamicPersistentTileSchedulerILi256ELi128ELb0ELb1ELb1EEEEEEEEEvNT_6ParamsE)
        .other          _ZN7cutlass13device_kernelIN5flash11enable_sm90INS1_16FlashAttnFwdSm90INS1_25CollectiveMainloopFwdSm90ILi2EN4cute5tupleIJNS5_1CILi1EEES8_S8_EEENS6_IJNS7_ILi128EEENS7_ILi96EEENS7_ILi64EEEEEELi256ENS_10bfloat16_tEfNS_4arch4Sm90ELb0ELb1ELb0ELb0ELb1ELb0ELb0ELb1ELb0ELb1ELb0ELb0EEENS1_21CollectiveEpilogueFwdINS6_IJSA_NS7_ILi256EEESB_EEES9_SE_SG_Li256ELb0ELb1ELb0ELb0EEENS1_30DynamicPersistentTileSchedulerILi256ELi128ELb0ELb1ELb1EEEEEEEEEvNT_6ParamsE,@"STO_CUDA_ENTRY STV_DEFAULT"
_ZN7cutlass13device_kernelIN5flash11enable_sm90INS1_16FlashAttnFwdSm90INS1_25CollectiveMainloopFwdSm90ILi2EN4cute5tupleIJNS5_1CILi1EEES8_S8_EEENS6_IJNS7_ILi128EEENS7_ILi96EEENS7_ILi64EEEEEELi256ENS_10bfloat16_tEfNS_4arch4Sm90ELb0ELb1ELb0ELb0ELb1ELb0ELb0ELb1ELb0ELb1ELb0ELb0EEENS1_21CollectiveEpilogueFwdINS6_IJSA_NS7_ILi256EEESB_EEES9_SE_SG_Li256ELb0ELb1ELb0ELb0EEENS1_30DynamicPersistentTileSchedulerILi256ELi128ELb0ELb1ELb1EEEEEEEEEvNT_6ParamsE:
        /* <DEDUP_REMOVED lines=45> */
.L_x_1865:
        /* <DEDUP_REMOVED lines=22> */
.L_x_1866:
        /* <DEDUP_REMOVED lines=18> */
.L_x_1867:
        /* <DEDUP_REMOVED lines=22> */
.L_x_1868:
        /* <DEDUP_REMOVED lines=23> */
.L_x_1869:
        /* <DEDUP_REMOVED lines=8> */
.L_x_1871:
[----:B------:R-:W-:-:S08]  /*08a0*/  NOP ;  /* 0x0000000000007918 */ /* 0x000fd00000000000 */
[----:B------:R-:W0:Y:S02]  /*08b0*/  USETMAXREG.TRY_ALLOC.CTAPOOL UP0, 0xe8 ;  /* 0x000000e8000079c8 */ /* 0x000e240008000600 */
[----:B0-----:R-:W-:-:S13]  /*08c0*/  PLOP3.LUT P0, PT, PT, PT, UP0, 0x80, 0x0 ;  /* 0x000000000000781c */ /* 0x001fda0003f0f008 */
[----:B------:R-:W-:Y:S05]  /*08d0*/  @!P0 BRA `(.L_x_1871) ;  /* 0xfffffffc00f08947 */ /* 0x000fea000383ffff */
[----:B------:R-:W-:Y:S01]  /*08e0*/  SHF.R.U32.HI R0, RZ, 0x7, R5 ;  /* 0x00000007ff007819 */ /* 0x000fe20000011605 */
[----:B------:R-:W0:Y:S08]  /*08f0*/  S2UR UR4, SR_CTAID.X ;  /* 0x00000000000479c3 */ /* 0x000e300000002500 */
[----:B------:R-:W-:Y:S08]  /*0900*/  BAR.ARV 0x4, 0x180 ;  /* 0x0106000000007b1d */ /* 0x000ff00000002000 */
        /* <DEDUP_REMOVED lines=15> */
[----:B------:R-:W-:Y:S01]  /*0a00*/  LEA.HI R2, R0, R213, RZ, 0x4 ;  /* 0x000000d500027211 */ /* 0x000fe200078f20ff */
[----:B------:R-:W-:Y:S01]  /*0a10*/  IMAD.SHL.U32 R6, R4, 0x20, RZ ;  /* 0x0000002004067824 */ /* 0x000fe200078e00ff */
[----:B------:R-:W-:Y:S01]  /*0a20*/  SHF.R.S32.HI R206, RZ, 0x7, R3 ;  /* 0x00000007ffce7819 */ /* 0x000fe20000011403 */
[----:B------:R-:W-:Y:S01]  /*0a30*/  IMAD.IADD R204, R213, 0x1, -R204 ;  /* 0x00000001d5cc7824 */ /* 0x000fe200078e0acc */
[----:B------:R-:W-:-:S02]  /*0a40*/  SHF.R.S32.HI R5, RZ, 0x4, R2 ;  /* 0x00000004ff057819 */ /* 0x000fc40000011402 */
[----:B------:R-:W-:Y:S02]  /*0a50*/  LOP3.LUT R7, R6, 0xfffffc00, RZ, 0xc0, !PT ;  /* 0xfffffc0006077812 */ /* 0x000fe400078ec0ff */
[----:B------:R-:W-:Y:S02]  /*0a60*/  SHF.R.S32.HI R9, RZ, 0x1f, R204 ;  /* 0x0000001fff097819 */ /* 0x000fe400000114cc */
[----:B------:R-:W-:Y:S02]  /*0a70*/  LEA.HI R6, R0, R213, RZ, 0x2 ;  /* 0x000000d500067211 */ /* 0x000fe400078f10ff */
[----:B------:R-:W-:Y:S02]  /*0a80*/  LEA.HI R8, R9, R204, RZ, 0x2 ;  /* 0x000000cc09087211 */ /* 0x000fe400078f10ff */
[----:B------:R-:W-:Y:S02]  /*0a90*/  LOP3.LUT R4, R2, 0x3fffff0, RZ, 0xc0, !PT ;  /* 0x03fffff002047812 */ /* 0x000fe400078ec0ff */
[----:B------:R-:W-:-:S02]  /*0aa0*/  SHF.R.S32.HI R10, RZ, 0x2, R8 ;  /* 0x00000002ff0a7819 */ /* 0x000fc40000011408 */
[----:B------:R-:W-:Y:S01]  /*0ab0*/  SHF.R.S32.HI R11, RZ, 0x1f, R8 ;  /* 0x0000001fff0b7819 */ /* 0x000fe20000011408 */
[----:B------:R-:W-:Y:S01]  /*0ac0*/  IMAD.IADD R4, R213, 0x1, -R4 ;  /* 0x00000001d5047824 */ /* 0x000fe200078e0a04 */
[----:B------:R-:W-:Y:S02]  /*0ad0*/  LOP3.LUT R6, R6, 0xfffffffc, RZ, 0xc0, !PT ;  /* 0xfffffffc06067812 */ /* 0x000fe400078ec0ff */
[----:B------:R-:W-:Y:S01]  /*0ae0*/  LEA.HI R11, R11, R10, RZ, 0x3 ;  /* 0x0000000a0b0b7211 */ /* 0x000fe200078f18ff */
[----:B------:R-:W-:Y:S01]  /*0af0*/  IMAD R7, R4, 0x40, R7 ;  /* 0x0000004004077824 */ /* 0x000fe200078e0207 */
[----:B------:R-:W-:Y:S01]  /*0b00*/  LEA.HI R0, R0, R213, RZ, 0x3 ;  /* 0x000000d500007211 */ /* 0x000fe200078f18ff */
[----:B------:R-:W-:Y:S01]  /*0b10*/  IMAD.IADD R6, R213, 0x1, -R6 ;  /* 0x00000001d5067824 */ /* 0x000fe200078e0a06 */
[----:B------:R-:W-:Y:S02]  /*0b20*/  LEA.HI R2, R2, R5, RZ, 0x1 ;  /* 0x0000000502027211 */ /* 0x000fe400078f08ff */
[----:B------:R-:W-:-:S02]  /*0b30*/  LOP3.LUT R11, R11, 0xfffffff8, RZ, 0xc0, !PT ;  /* 0xfffffff80b0b7812 */ /* 0x000fc400078ec0ff */
[----:B------:R-:W-:Y:S02]  /*0b40*/  LEA.HI R9, R9, R204, RZ, 0x5 ;  /* 0x000000cc09097211 */ /* 0x000fe400078f28ff */
[----:B------:R-:W-:Y:S01]  /*0b50*/  LEA.HI R3, R3, R206, RZ, 0x1 ;  /* 0x000000ce03037211 */ /* 0x000fe200078f08ff */
[----:B------:R-:W-:Y:S01]  /*0b60*/  IMAD.IADD R10, R10, 0x1, -R11 ;  /* 0x000000010a0a7824 */ /* 0x000fe200078e0a0b */
[----:B------:R-:W-:Y:S02]  /*0b70*/  LOP3.LUT R202, R0, 0xfffffff8, RZ, 0xc0, !PT ;  /* 0xfffffff800ca7812 */ /* 0x000fe400078ec0ff */
[----:B------:R-:W-:Y:S02]  /*0b80*/  LOP3.LUT R2, R2, 0x1ffffffe, RZ, 0xc0, !PT ;  /* 0x1ffffffe02027812 */ /* 0x000fe400078ec0ff */
[----:B------:R-:W-:Y:S01]  /*0b90*/  SHF.R.S32.HI R9, RZ, 0x5, R9 ;  /* 0x00000005ff097819 */ /* 0x000fe20000011409 */
[----:B------:R-:W-:Y:S01]  /*0ba0*/  IMAD.IADD R202, R213, 0x1, -R202 ;  /* 0x00000001d5ca7824 */ /* 0x000fe200078e0aca */
[----:B------:R-:W-:Y:S01]  /*0bb0*/  LOP3.LUT R3, R3, 0x3fffffe, RZ, 0xc0, !PT ;  /* 0x03fffffe03037812 */ /* 0x000fe200078ec0ff */
[----:B------:R-:W-:Y:S01]  /*0bc0*/  IMAD.IADD R2, R5, 0x1, -R2 ;  /* 0x0000000105027824 */ /* 0x000fe200078e0a02 */
[----:B------:R-:W-:Y:S01]  /*0bd0*/  LEA.HI R4, R6, R6, RZ, 0x1 ;  /* 0x0000000606047211 */ /* 0x000fe200078f08ff */
[----:B------:R-:W-:Y:S01]  /*0be0*/  IMAD R10, R9, 0x10, R10 ;  /* 0x00000010090a7824 */ /* 0x000fe200078e020a */
[----:B------:R-:W-:Y:S01]  /*0bf0*/  SHF.R.S32.HI R203, RZ, 0x3, R0 ;  /* 0x00000003ffcb7819 */ /* 0x000fe20000011400 */
[----:B------:R-:W-:Y:S01]  /*0c00*/  IMAD.IADD R3, R206, 0x1, -R3 ;  /* 0x00000001ce037824 */ /* 0x000fe200078e0a03 */
[----:B------:R-:W-:Y:S01]  /*0c10*/  LOP3.LUT R5, R4, 0x1ffffffe, RZ, 0xc0, !PT ;  /* 0x1ffffffe04057812 */ /* 0x000fe200078ec0ff */
[----:B------:R-:W-:-:S02]  /*0c20*/  IMAD.SHL.U32 R19, R202, 0x8, RZ ;  /* 0x00000008ca137824 */ /* 0x000fc400078e00ff */
[----:B------:R-:W-:Y:S01]  /*0c30*/  IMAD R207, R3, 0x40, R10 ;  /* 0x0000004003cf7824 */ /* 0x000fe200078e020a */
[----:B------:R-:W-:Y:S01]  /*0c40*/  LOP3.LUT R3, R8, 0x7ffffffc, RZ, 0xc0, !PT ;  /* 0x7ffffffc08037812 */ /* 0x000fe200078ec0ff */
[C---:B------:R-:W-:Y:S01]  /*0c50*/  VIADD R200, R19.reuse, 0x40 ;  /* 0x0000004013c87836 */ /* 0x040fe20000000000 */
[----:B------:R-:W-:Y:S01]  /*0c60*/  SHF.R.S32.HI R212, RZ, 0x1f, R19 ;  /* 0x0000001fffd47819 */ /* 0x000fe20000011413 */
[C---:B------:R-:W-:Y:S02]  /*0c70*/  VIADD R23, R19.reuse, 0x80 ;  /* 0x0000008013177836 */ /* 0x040fe40000000000 */
[----:B------:R-:W-:Y:S01]  /*0c80*/  VIADD R201, R19, 0xc0 ;  /* 0x000000c013c97836 */ /* 0x000fe20000000000 */
[----:B------:R-:W-:Y:S01]  /*0c90*/  SHF.R.S32.HI R211, RZ, 0x1f, R200 ;  /* 0x0000001fffd37819 */ /* 0x000fe200000114c8 */
[----:B------:R-:W-:Y:S01]  /*0ca0*/  IMAD.IADD R22, R6, 0x1, -R5 ;  /* 0x0000000106167824 */ /* 0x000fe200078e0a05 */
[----:B------:R-:W-:Y:S01]  /*0cb0*/  SHF.R.S32.HI R210, RZ, 0x1f, R23 ;  /* 0x0000001fffd27819 */ /* 0x000fe20000011417 */
[----:B------:R-:W-:Y:S01]  /*0cc0*/  IMAD R208, R2, 0x8, R7 ;  /* 0x0000000802d07824 */ /* 0x000fe200078e0207 */
[----:B------:R-:W-:Y:S01]  /*0cd0*/  SHF.R.S32.HI R209, RZ, 0x1f, R201 ;  /* 0x0000001fffd17819 */ /* 0x000fe200000114c9 */
[----:B------:R-:W-:-:S02]  /*0ce0*/  IMAD.IADD R18, R204, 0x1, -R3 ;  /* 0x00000001cc127824 */ /* 0x000fc400078e0a03 */
[----:B------:R-:W-:-:S07]  /*0cf0*/  IMAD R22, R22, 0x8, R207 ;  /* 0x0000000816167824 */ /* 0x000fce00078e02cf */
.L_x_1976:
[----:B------:R-:W-:Y:S01]  /*0d00*/  ULDC UR5, c[0x0][0xc60] ;  /* 0x0003180000057ab9 */ /* 0x000fe20000000800 */
[----:B------:R-:W-:Y:S01]  /*0d10*/  UMOV UR8, UR4 ;  /* 0x0000000400087c82 */ /* 0x000fe20008000000 */
[----:B------:R-:W-:-:S11]  /*0d20*/  UISETP.NE.AND UP0, UPT, UR5, 0x1, UPT ;  /* 0x000000010500788c */ /* 0x000fd6000bf05270 */
[----:B------:R-:W-:Y:S01]  /*0d30*/  @UP0 ULDC UR6, c[0x0][0xc64] ;  /* 0x0003190000060ab9 */ /* 0x000fe20000000800 */
[----:B------:R-:W-:Y:S01]  /*0d40*/  @UP0 ULDC UR9, c[0x0][0xc68] ;  /* 0x00031a0000090ab9 */ /* 0x000fe20000000800 */
[----:B------:R-:W-:-:S04]  /*0d50*/  UIMAD.WIDE.U32 UR6, UR4, UR6, URZ ;  /* 0x00000006040672a5 */ /* 0x000fc8000f8e003f */
[----:B------:R-:W-:-:S03]  /*0d60*/  @UP0 USHF.R.U32.HI UR8, URZ, UR9, UR7 ;  /* 0x000000093f080299 */ /* 0x000fc60008011607 */
[----:B------:R-:W-:Y:S02]  /*0d70*/  ULDC UR6, c[0x0][0xc78] ;  /* 0x00031e0000067ab9 */ /* 0x000fe40000000800 */
[----:B------:R-:W-:Y:S02]  /*0d80*/  UISETP.GE.AND UP0, UPT, UR8, UR6, UPT ;  /* 0x000000060800728c */ /* 0x000fe4000bf06270 */
[----:B------:R-:W-:-:S04]  /*0d90*/  UIADD3 UR6, -UR8, URZ, URZ ;  /* 0x0000003f08067290 */ /* 0x000fc8000fffe13f */
[----:B------:R-:W-:Y:S01]  /*0da0*/  PLOP3.LUT P0, PT, PT, PT, UP0, 0x80, 0x0 ;  /* 0x000000000000781c */ /* 0x000fe20003f0f008 */
[----:B------:R-:W-:-:S12]  /*0db0*/  UIMAD UR9, UR5, UR6, UR4 ;  /* 0x00000006050972a4 */ /* 0x000fd8000f8e0204 */
[----:B01234-:R-:W-:Y:S05]  /*0dc0*/  @!P0 BRA `(.L_x_1872) ;  /* 0x0000000000208947 */ /* 0x01ffea0003800000 */
[----:B------:R-:W-:Y:S01]  /*0dd0*/  ULDC UR7, c[0x0][0xc6c] ;  /* 0x00031b0000077ab9 */ /* 0x000fe20000000800 */
[----:B------:R-:W-:Y:S01]  /*0de0*/  UMOV UR6, UR9 ;  /* 0x0000000900067c82 */ /* 0x000fe20008000000 */
[----:B------:R-:W-:-:S11]  /*0df0*/  UISETP.NE.AND UP0, UPT, UR7, 0x1, UPT ;  /* 0x000000010700788c */ /* 0x000fd6000bf05270 */
[----:B------:R-:W-:Y:S02]  /*0e00*/  @UP0 ULDC.64 UR10, c[0x0][0xc70] ;  /* 0x00031c00000a0ab9 */ /* 0x000fe40000000a00 */
[----:B------:R-:W-:-:S04]  /*0e10*/  UIMAD.WIDE.U32 UR4, UR9, UR10, URZ ;  /* 0x0000000a090472a5 */ /* 0x000fc8000f8e003f */
[----:B------:R-:W-:-:S04]  /*0e20*/  @UP0 USHF.R.U32.HI UR6, URZ, UR11, UR5 ;  /* 0x0000000b3f060299 */ /* 0x000fc80008011605 */
[----:B------:R-:W-:Y:S01]  /*0e30*/  UIMAD UR4, UR6, UR7, URZ ;  /* 0x00000007060472a4 */ /* 0x000fe2000f8e023f */
[----:B------:R-:W-:Y:S11]  /*0e40*/  BRA `(.L_x_1873) ;  /* 0x00000000001c7947 */ /* 0x000ff60003800000 */
.L_x_1872:
[----:B------:R-:W-:Y:S01]  /*0e50*/  ULDC UR7, c[0x0][0xc54] ;  /* 0x0003150000077ab9 */ /* 0x000fe20000000800 */
[----:B------:R-:W-:Y:S01]  /*0e60*/  UMOV UR6, UR9 ;  /* 0x0000000900067c82 */ /* 0x000fe20008000000 */
[----:B------:R-:W-:-:S11]  /*0e70*/  UISETP.NE.AND UP0, UPT, UR7, 0x1, UPT ;  /* 0x000000010700788c */ /* 0x000fd6000bf05270 */
[----:B------:R-:W-:Y:S02]  /*0e80*/  @UP0 ULDC.64 UR10, c[0x0][0xc58] ;  /* 0x00031600000a0ab9 */ /* 0x000fe40000000a00 */
[----:B------:R-:W-:-:S04]  /*0e90*/  UIMAD.WIDE.U32 UR4, UR9, UR10, URZ ;  /* 0x0000000a090472a5 */ /* 0x000fc8000f8e003f */
[----:B------:R-:W-:-:S04]  /*0ea0*/  @UP0 USHF.R.U32.HI UR6, URZ, UR11, UR5 ;  /* 0x0000000b3f060299 */ /* 0x000fc80008011605 */
[----:B------:R-:W-:-:S12]  /*0eb0*/  UIMAD UR4, UR6, UR7, URZ ;  /* 0x00000007060472a4 */ /* 0x000fd8000f8e023f */
.L_x_1873:
[----:B------:R-:W0:Y:S01]  /*0ec0*/  LDC R205, c[0x0][0x448] ;  /* 0x00011200ffcd7b82 */ /* 0x000e220000000800 */
[----:B------:R-:W-:Y:S01]  /*0ed0*/  ULOP3.LUT UR6, URZ, UR6, URZ, 0x33, !UPT ;  /* 0x000000063f067292 */ /* 0x000fe2000f8e333f */
[----:B------:R-:W-:Y:S01]  /*0ee0*/  LOP3.LUT R16, R16, 0xffefffff, RZ, 0xc0, !PT ;  /* 0xffefffff10107812 */ /* 0x000fe200078ec0ff */
[----:B------:R-:W-:Y:S01]  /*0ef0*/  ULDC UR43, c[0x0][0xc48] ;  /* 0x00031200002b7ab9 */ /* 0x000fe20000000800 */
[----:B------:R-:W-:Y:S01]  /*0f00*/  ULDC UR5, c[0x0][0xc3c] ;  /* 0x00030f0000057ab9 */ /* 0x000fe20000000800 */
[----:B------:R-:W-:Y:S02]  /*0f10*/  UISETP.NE.AND UP0, UPT, UR43, 0x1, UPT ;  /* 0x000000012b00788c */ /* 0x000fe4000bf05270 */
[----:B------:R-:W-:Y:S01]  /*0f20*/  UIADD3 UR6, UR6, UR5, URZ ;  /* 0x0000000506067290 */ /* 0x000fe2000fffe03f */
[----:B------:R-:W1:Y:S01]  /*0f30*/  LDC.64 R8, c[0x0][0x9e0] ;  /* 0x00027800ff087b82 */ /* 0x000e620000000a00 */
[----:B------:R-:W-:Y:S02]  /*0f40*/  UIADD3 UR4, UR9, -UR4, URZ ;  /* 0x8000000409047290 */ /* 0x000fe4000fffe03f */
[----:B------:R-:W-:Y:S01]  /*0f50*/  USHF.L.U32 UR41, UR6, 0x7, URZ ;  /* 0x0000000706297899 */ /* 0x000fe2000800063f */
[----:B------:R-:W-:Y:S01]  /*0f60*/  ULDC.64 UR10, c[0x0][0x418] ;  /* 0x00010600000a7ab9 */ /* 0x000fe20000000a00 */
[----:B------:R-:W-:Y:S01]  /*0f70*/  ULDC UR7, c[0x0][0xc54] ;  /* 0x0003150000077ab9 */ /* 0x000fe20000000800 */
[----:B------:R-:W-:-:S02]  /*0f80*/  ISETP.NE.U32.AND P0, PT, RZ, UR10, PT ;  /* 0x0000000aff007c0c */ /* 0x000fc4000bf05070 */
[----:B------:R-:W2:Y:S01]  /*0f90*/  LDC R6, c[0x0][0x288] ;  /* 0x0000a200ff067b82 */ /* 0x000ea20000000800 */
[----:B------:R-:W-:Y:S02]  /*0fa0*/  UIADD3 UR6, UR41, 0x7f, URZ ;  /* 0x0000007f29067890 */ /* 0x000fe4000fffe03f */
[----:B------:R-:W-:Y:S01]  /*0fb0*/  UIMAD UR8, UR8, UR7, UR4 ;  /* 0x00000007080872a4 */ /* 0x000fe2000f8e0204 */
[----:B------:R-:W-:Y:S02]  /*0fc0*/  ISETP.NE.AND.EX P0, PT, RZ, UR11, PT, P0 ;  /* 0x0000000bff007c0c */ /* 0x000fe4000bf05300 */
[----:B------:R-:W-:Y:S01]  /*0fd0*/  @UP0 ULDC UR4, c[0x0][0xc4c] ;  /* 0x0003130000040ab9 */ /* 0x000fe20000000800 */
[----:B------:R-:W-:Y:S01]  /*0fe0*/  @UP0 ULDC UR7, c[0x0][0xc50] ;  /* 0x0003140000070ab9 */ /* 0x000fe20000000800 */
[----:B0-----:R-:W-:Y:S01]  /*0ff0*/  ISETP.NE.AND P2, PT, R205, 0x1, PT ;  /* 0x00000001cd00780c */ /* 0x001fe20003f45270 */
[----:B------:R-:W0:Y:S01]  /*1000*/  LDC R0, c[0x0][0x424] ;  /* 0x00010900ff007b82 */ /* 0x000e220000000800 */
[----:B------:R-:W-:Y:S01]  /*1010*/  UIMAD.WIDE.U32 UR4, UR8, UR4, URZ ;  /* 0x00000004080472a5 */ /* 0x000fe2000f8e003f */
[----:B------:R-:W-:Y:S01]  /*1020*/  IMAD.U32 R2, RZ, RZ, UR6 ;  /* 0x00000006ff027e24 */ /* 0x000fe2000f8e00ff */
[----:B------:R-:W-:-:S02]  /*1030*/  UMOV UR42, UR8 ;  /* 0x00000008002a7c82 */ /* 0x000fc40008000000 */
[----:B------:R-:W-:Y:S01]  /*1040*/  @UP0 USHF.R.U32.HI UR42, URZ, UR7, UR5 ;  /* 0x000000073f2a0299 */ /* 0x000fe20008011605 */
[----:B-1----:R-:W-:Y:S02]  /*1050*/  ISETP.GE.AND P1, PT, R9, 0x1, PT ;  /* 0x000000010900780c */ /* 0x002fe40003f26270 */
[----:B------:R-:W1:Y:S01]  /*1060*/  LDC R7, c[0x0][0x2f0] ;  /* 0x0000bc00ff077b82 */ /* 0x000e620000000800 */
[----:B------:R-:W-:-:S03]  /*1070*/  UIADD3 UR4, -UR42, URZ, URZ ;  /* 0x0000003f2a047290 */ /* 0x000fc6000fffe13f */
[----:B------:R-:W-:Y:S01]  /*1080*/  @P2 LOP3.LUT R16, R16, 0x100000, RZ, 0xfc, !PT ;  /* 0x0010000010102812 */ /* 0x000fe200078efcff */
[----:B------:R-:W-:Y:S01]  /*1090*/  UIMAD UR43, UR43, UR4, UR8 ;  /* 0x000000042b2b72a4 */ /* 0x000fe2000f8e0208 */
[----:B--2---:R-:W-:Y:S02]  /*10a0*/  IADD3 R5, -R6, 0x1, RZ ;  /* 0x0000000106057810 */ /* 0x004fe40007ffe1ff */
[----:B------:R-:W2:Y:S01]  /*10b0*/  @P2 LDC R3, c[0x0][0x44c] ;  /* 0x00011300ff032b82 */ /* 0x000ea20000000800 */
[----:B------:R-:W-:-:S04]  /*10c0*/  LOP3.LUT R16, R16, 0xfff7ffff, RZ, 0xc0, !PT ;  /* 0xfff7ffff10107812 */ /* 0x000fc800078ec0ff */
[----:B------:R-:W-:-:S03]  /*10d0*/  @P1 LOP3.LUT R16, R16, 0x80000, RZ, 0xfc, !PT ;  /* 0x0008000010101812 */ /* 0x000fc600078efcff */
[----:B------:R-:W3:Y:S01]  /*10e0*/  @P2 LDC R4, c[0x0][0x450] ;  /* 0x00011400ff042b82 */ /* 0x000ee20000000800 */
[----:B0-----:R-:W-:-:S05]  /*10f0*/  SEL R0, R0, 0x1, P0 ;  /* 0x0000000100007807 */ /* 0x001fca0000000000 */
[CC--:B-1----:R-:W-:Y:S02]  /*1100*/  IMAD R5, R0.reuse, R7.reuse, R5 ;  /* 0x0000000700057224 */ /* 0x0c2fe400078e0205 */
[----:B------:R-:W-:Y:S02]  /*1110*/  IMAD R17, R0, R7, RZ ;  /* 0x0000000700117224 */ /* 0x000fe400078e02ff */
[----:B--2---:R-:W-:-:S05]  /*1120*/  @P2 IMAD.HI.U32 R3, R3, UR6, RZ ;  /* 0x0000000603032c27 */ /* 0x004fca000f8e00ff */
[----:B---3--:R-:W-:-:S05]  /*1130*/  @P2 SHF.R.U32.HI R2, RZ, R4, R3 ;  /* 0x00000004ff022219 */ /* 0x008fca0000011603 */
[----:B------:R-:W-:-:S04]  /*1140*/  IMAD.IADD R11, R5, 0x1, R2 ;  /* 0x00000001050b7824 */ /* 0x000fc800078e0202 */
[----:B------:R-:W-:Y:S01]  /*1150*/  IMAD.IADD R2, R11, 0x1, R8 ;  /* 0x000000010b027824 */ /* 0x000fe200078e0208 */
[----:B------:R-:W-:Y:S06]  /*1160*/  @!P1 BRA `(.L_x_1874) ;  /* 0x0000000000409947 */ /* 0x000fec0003800000 */
[C---:B------:R-:W-:Y:S01]  /*1170*/  ISETP.GT.AND P0, PT, R11.reuse, RZ, PT ;  /* 0x000000ff0b00720c */ /* 0x040fe20003f04270 */
[----:B------:R-:W-:-:S12]  /*1180*/  VIADD R3, R11, 0xffffffff ;  /* 0xffffffff0b037836 */ /* 0x000fd80000000000 */
[----:B------:R-:W-:Y:S05]  /*1190*/  @P0 BRA `(.L_x_1875) ;  /* 0x00000000001c0947 */ /* 0x000fea0003800000 */
[----:B------:R-:W-:Y:S01]  /*11a0*/  ISETP.NE.AND P0, PT, R9, 0x1, PT ;  /* 0x000000010900780c */ /* 0x000fe20003f05270 */
[----:B------:R-:W-:-:S12]  /*11b0*/  IMAD.MOV R3, RZ, RZ, -R11 ;  /* 0x000000ffff037224 */ /* 0x000fd800078e0a0b */
[----:B------:R-:W0:Y:S02]  /*11c0*/  @P0 LDC.64 R4, c[0x0][0x9e8] ;  /* 0x00027a00ff040b82 */ /* 0x000e240000000a00 */
[----:B0-----:R-:W-:-:S05]  /*11d0*/  @P0 IMAD.HI.U32 R4, R3, R4, RZ ;  /* 0x0000000403040227 */ /* 0x001fca00078e00ff */
[----:B------:R-:W-:-:S04]  /*11e0*/  @P0 SHF.R.U32.HI R3, RZ, R5, R4 ;  /* 0x00000005ff030219 */ /* 0x000fc80000011604 */
[----:B------:R-:W-:Y:S01]  /*11f0*/  LOP3.LUT R3, RZ, R3, RZ, 0x33, !PT ;  /* 0x00000003ff037212 */ /* 0x000fe200078e33ff */
[----:B------:R-:W-:Y:S06]  /*1200*/  BRA `(.L_x_1876) ;  /* 0x0000000000107947 */ /* 0x000fec0003800000 */
.L_x_1875:
[----:B------:R-:W-:-:S13]  /*1210*/  ISETP.NE.AND P0, PT, R9, 0x1, PT ;  /* 0x000000010900780c */ /* 0x000fda0003f05270 */
[----:B------:R-:W0:Y:S02]  /*1220*/  @P0 LDC.64 R4, c[0x0][0x9e8] ;  /* 0x00027a00ff040b82 */ /* 0x000e240000000a00 */
[----:B0-----:R-:W-:-:S05]  /*1230*/  @P0 IMAD.HI.U32 R4, R3, R4, RZ ;  /* 0x0000000403040227 */ /* 0x001fca00078e00ff */
[----:B------:R-:W-:-:S07]  /*1240*/  @P0 SHF.R.U32.HI R3, RZ, R5, R4 ;  /* 0x00000005ff030219 */ /* 0x000fce0000011604 */
.L_x_1876:
[----:B------:R-:W-:-:S05]  /*1250*/  IMAD R3, R3, R9, R9 ;  /* 0x0000000903037224 */ /* 0x000fca00078e0209 */
[----:B------:R-:W-:-:S07]  /*1260*/  VIMNMX R2, R2, R3, PT ;  /* 0x0000000302027248 */ /* 0x000fce0003fe0100 */
.L_x_1874:
[----:B------:R-:W0:Y:S01]  /*1270*/  @P2 LDC R4, c[0x0][0x44c] ;  /* 0x00011300ff042b82 */ /* 0x000e220000000800 */
[----:B------:R-:W-:Y:S01]  /*1280*/  IMAD.U32 R3, RZ, RZ, UR41 ;  /* 0x00000029ff037e24 */ /* 0x000fe2000f8e00ff */
[----:B------:R-:W-:Y:S01]  /*1290*/  ULDC UR4, c[0x0][0x9dc] ;  /* 0x0002770000047ab9 */ /* 0x000fe20000000800 */
[-C--:B------:R-:W-:Y:S02]  /*12a0*/  IMAD R6, R0, R7.reuse, -R6 ;  /* 0x0000000700067224 */ /* 0x080fe400078e0a06 */
[----:B------:R-:W-:Y:S02]  /*12b0*/  VIADD R2, R2, 0x5f ;  /* 0x0000005f02027836 */ /* 0x000fe40000000000 */
[----:B------:R-:W-:Y:S01]  /*12c0*/  IMAD R0, R0, R7, 0x5f ;  /* 0x0000005f00007424 */ /* 0x000fe200078e0207 */
[----:B------:R-:W1:Y:S01]  /*12d0*/  @P2 LDC R5, c[0x0][0x450] ;  /* 0x00011400ff052b82 */ /* 0x000e620000000800 */
[----:B------:R-:W-:-:S04]  /*12e0*/  IMAD.HI R2, R2, 0x2aaaaaab, RZ ;  /* 0x2aaaaaab02027827 */ /* 0x000fc800078e02ff */
[----:B------:R-:W-:-:S04]  /*12f0*/  IMAD.HI R0, R0, 0x2aaaaaab, RZ ;  /* 0x2aaaaaab00007827 */ /* 0x000fc800078e02ff */
[----:B0-----:R-:W-:-:S05]  /*1300*/  @P2 IMAD.HI.U32 R4, R4, UR41, RZ ;  /* 0x0000002904042c27 */ /* 0x001fca000f8e00ff */
[----:B-1----:R-:W-:Y:S02]  /*1310*/  @P2 SHF.R.U32.HI R3, RZ, R5, R4 ;  /* 0x00000005ff032219 */ /* 0x002fe40000011604 */
[----:B------:R-:W-:-:S03]  /*1320*/  SHF.R.U32.HI R5, RZ, 0x1f, R2 ;  /* 0x0000001fff057819 */ /* 0x000fc60000011602 */
[----:B------:R-:W-:Y:S01]  /*1330*/  IMAD.IADD R6, R6, 0x1, R3 ;  /* 0x0000000106067824 */ /* 0x000fe200078e0203 */
[----:B------:R-:W-:Y:S02]  /*1340*/  SHF.R.U32.HI R3, RZ, 0x1f, R0 ;  /* 0x0000001fff037819 */ /* 0x000fe40000011600 */
[----:B------:R-:W-:Y:S01]  /*1350*/  LEA.HI.SX32 R176, R2, R5, 0x1c ;  /* 0x0000000502b07211 */ /* 0x000fe200078fe2ff */
[----:B------:R-:W-:Y:S01]  /*1360*/  VIADD R4, R6, -UR4 ;  /* 0x8000000406047c36 */ /* 0x000fe20008000000 */
[----:B------:R-:W-:-:S04]  /*1370*/  LEA.HI.SX32 R3, R0, R3, 0x1c ;  /* 0x0000000300037211 */ /* 0x000fc800078fe2ff */
[----:B------:R-:W-:Y:S02]  /*1380*/  R2UR UR4, R4 ;  /* 0x00000000040472ca */ /* 0x000fe400000e0000 */
[----:B------:R-:W-:Y:S01]  /*1390*/  VIMNMX R176, R3, R176, PT ;  /* 0x000000b003b07248 */ /* 0x000fe20003fe0100 */
[----:B------:R-:W-:-:S12]  /*13a0*/  @!P1 BRA `(.L_x_1877) ;  /* 0x0000000000449947 */ /* 0x000fd80003800000 */
[----:B------:R-:W-:-:S13]  /*13b0*/  ISETP.GT.AND P0, PT, R6, -0x1, PT ;  /* 0xffffffff0600780c */ /* 0x000fda0003f04270 */
[----:B------:R-:W-:Y:S05]  /*13c0*/  @P0 BRA `(.L_x_1878) ;  /* 0x00000000001c0947 */ /* 0x000fea0003800000 */
[----:B------:R-:W-:Y:S02]  /*13d0*/  ISETP.NE.AND P0, PT, R9, 0x1, PT ;  /* 0x000000010900780c */ /* 0x000fe40003f05270 */
[----:B------:R-:W-:-:S11]  /*13e0*/  LOP3.LUT R3, RZ, R6, RZ, 0x33, !PT ;  /* 0x00000006ff037212 */ /* 0x000fd600078e33ff */
[----:B------:R-:W0:Y:S02]  /*13f0*/  @P0 LDC.64 R4, c[0x0][0x9e8] ;  /* 0x00027a00ff040b82 */ /* 0x000e240000000a00 */
[----:B0-----:R-:W-:-:S05]  /*1400*/  @P0 IMAD.HI.U32 R0, R3, R4, RZ ;  /* 0x0000000403000227 */ /* 0x001fca00078e00ff */
[----:B------:R-:W-:-:S04]  /*1410*/  @P0 SHF.R.U32.HI R3, RZ, R5, R0 ;  /* 0x00000005ff030219 */ /* 0x000fc80000011600 */
[----:B------:R-:W-:Y:S01]  /*1420*/  LOP3.LUT R6, RZ, R3, RZ, 0x33, !PT ;  /* 0x00000003ff067212 */ /* 0x000fe200078e33ff */
[----:B------:R-:W-:Y:S06]  /*1430*/  BRA `(.L_x_1879) ;  /* 0x0000000000107947 */ /* 0x000fec0003800000 */
.L_x_1878:
[----:B------:R-:W-:-:S13]  /*1440*/  ISETP.NE.AND P0, PT, R9, 0x1, PT ;  /* 0x000000010900780c */ /* 0x000fda0003f05270 */
[----:B------:R-:W0:Y:S02]  /*1450*/  @P0 LDC.64 R2, c[0x0][0x9e8] ;  /* 0x00027a00ff020b82 */ /* 0x000e240000000a00 */
[----:B0-----:R-:W-:-:S05]  /*1460*/  @P0 IMAD.HI.U32 R0, R6, R2, RZ ;  /* 0x0000000206000227 */ /* 0x001fca00078e00ff */
[----:B------:R-:W-:-:S07]  /*1470*/  @P0 SHF.R.U32.HI R6, RZ, R3, R0 ;  /* 0x00000003ff060219 */ /* 0x000fce0000011600 */
.L_x_1879:
[----:B------:R-:W-:-:S05]  /*1480*/  IMAD R6, R6, R9, RZ ;  /* 0x0000000906067224 */ /* 0x000fca00078e02ff */
[----:B------:R-:W-:-:S13]  /*1490*/  R2UR UR5, R6 ;  /* 0x00000000060572ca */ /* 0x000fda00000e0000 */
[----:B------:R-:W-:-:S04]  /*14a0*/  UISETP.LT.AND UP0, UPT, UR4, UR5, UPT ;  /* 0x000000050400728c */ /* 0x000fc8000bf01270 */
[----:B------:R-:W-:-:S12]  /*14b0*/  USEL UR4, UR4, UR5, !UP0 ;  /* 0x0000000504047287 */ /* 0x000fd8000c000000 */
.L_x_1877:
[----:B------:R-:W-:Y:S01]  /*14c0*/  UIMAD.WIDE UR4, UR4, 0x2aaaaaab, URZ ;  /* 0x2aaaaaab040478a5 */ /* 0x000fe2000f8e023f */
[----:B------:R-:W-:Y:S02]  /*14d0*/  PLOP3.LUT P0, PT, PT, PT, PT, 0x80, 0x0 ;  /* 0x000000000000781c */ /* 0x000fe40003f0f070 */
[----:B------:R-:W-:Y:S01]  /*14e0*/  CS2R R2, SRZ ;  /* 0x0000000000027805 */ /* 0x000fe2000001ff00 */
[----:B------:R-:W-:Y:S01]  /*14f0*/  IMAD.MOV.U32 R0, RZ, RZ, RZ ;  /* 0x000000ffff007224 */ /* 0x000fe200078e00ff */
[----:B------:R-:W-:Y:S01]  /*1500*/  USHF.R.U32.HI UR4, URZ, 0x1f, UR5 ;  /* 0x0000001f3f047899 */ /* 0x000fe20008011605 */
[----:B------:R-:W-:Y:S02]  /*1510*/  CS2R R168, SRZ ;  /* 0x0000000000a87805 */ /* 0x000fe4000001ff00 */
[----:B------:R-:W-:Y:S02]  /*1520*/  CS2R R148, SRZ ;  /* 0x0000000000947805 */ /* 0x000fe4000001ff00 */
[----:B------:R-:W-:Y:S01]  /*1530*/  CS2R R166, SRZ ;  /* 0x0000000000a67805 */ /* 0x000fe2000001ff00 */
[----:B------:R-:W-:Y:S01]  /*1540*/  ULEA.HI.SX32 UR4, UR5, UR4, 0x1c ;  /* 0x0000000405047291 */ /* 0x000fe2000f8fe23f */
[----:B------:R-:W-:-:S02]  /*1550*/  CS2R R144, SRZ ;  /* 0x0000000000907805 */ /* 0x000fc4000001ff00 */
[----:B------:R-:W-:Y:S02]  /*1560*/  CS2R R164, SRZ ;  /* 0x0000000000a47805 */ /* 0x000fe4000001ff00 */
[----:B------:R-:W-:Y:S01]  /*1570*/  CS2R R140, SRZ ;  /* 0x00000000008c7805 */ /* 0x000fe2000001ff00 */
[----:B------:R-:W-:Y:S01]  /*1580*/  UISETP.LT.AND UP0, UPT, URZ, UR4, UPT ;  /* 0x000000043f00728c */ /* 0x000fe2000bf01270 */
[----:B------:R-:W-:Y:S02]  /*1590*/  CS2R R128, SRZ ;  /* 0x0000000000807805 */ /* 0x000fe4000001ff00 */
[----:B------:R-:W-:Y:S02]  /*15a0*/  CS2R R124, SRZ ;  /* 0x00000000007c7805 */ /* 0x000fe4000001ff00 */
[----:B------:R-:W-:Y:S01]  /*15b0*/  CS2R R136, SRZ ;  /* 0x0000000000887805 */ /* 0x000fe2000001ff00 */
[----:B------:R-:W-:Y:S01]  /*15c0*/  USEL UR44, URZ, UR4, !UP0 ;  /* 0x000000043f2c7287 */ /* 0x000fe2000c000000 */
[----:B------:R-:W-:-:S02]  /*15d0*/  CS2R R100, SRZ ;  /* 0x0000000000647805 */ /* 0x000fc4000001ff00 */
[----:B------:R-:W-:Y:S02]  /*15e0*/  CS2R R96, SRZ ;  /* 0x0000000000607805 */ /* 0x000fe4000001ff00 */
[----:B------:R-:W-:Y:S02]  /*15f0*/  CS2R R132, SRZ ;  /* 0x0000000000847805 */ /* 0x000fe4000001ff00 */
[----:B------:R-:W-:Y:S02]  /*1600*/  CS2R R92, SRZ ;  /* 0x00000000005c7805 */ /* 0x000fe4000001ff00 */
[----:B------:R-:W-:Y:S02]  /*1610*/  CS2R R88, SRZ ;  /* 0x0000000000587805 */ /* 0x000fe4000001ff00 */
[----:B------:R-:W-:Y:S02]  /*1620*/  ISETP.GT.AND P1, PT, R176, UR44, PT ;  /* 0x0000002cb0007c0c */ /* 0x000fe4000bf24270 */
        /* <DEDUP_REMOVED lines=49> */
[----:B------:R-:W-:Y:S01]  /*1940*/  CS2R R24, SRZ ;  /* 0x0000000000187805 */ /* 0x000fe2000001ff00 */
[----:B------:R-:W-:Y:S06]  /*1950*/  @!P1 BRA `(.L_x_1880) ;  /* 0x000000b400ac9947 */ /* 0x000fec0003800000 */
        /* <DEDUP_REMOVED lines=31> */
.L_x_1881:
[----:B------:R-:W0:Y:S01]  /*1b50*/  S2R R0, SR_CgaCtaId ;  /* 0x0000000000007919 */ /* 0x000e220000008800 */
[----:B------:R-:W-:Y:S01]  /*1b60*/  ULEA.HI UR4, UR36, UR36, URZ, 0x1 ;  /* 0x0000002424047291 */ /* 0x000fe2000f8f083f */
[----:B------:R-:W-:Y:S01]  /*1b70*/  MOV R7, 0x400 ;  /* 0x0000040000077802 */ /* 0x000fe20000000f00 */
[----:B------:R-:W1:Y:S02]  /*1b80*/  S2R R20, SR_TID.X ;  /* 0x0000000000147919 */ /* 0x000e640000002100 */
[----:B------:R-:W-:-:S04]  /*1b90*/  ULOP3.LUT UR4, UR4, 0xfffffffe, URZ, 0xc0, !UPT ;  /* 0xfffffffe04047892 */ /* 0x000fc8000f8ec03f */
[----:B------:R-:W-:-:S06]  /*1ba0*/  UIADD3 UR4, UR36, -UR4, URZ ;  /* 0x8000000424047290 */ /* 0x000fcc000fffe03f */
[----:B------:R-:W-:Y:S01]  /*1bb0*/  IMAD.U32 R2, RZ, RZ, UR4 ;  /* 0x00000004ff027e24 */ /* 0x000fe2000f8e00ff */
[----:B0-----:R-:W-:-:S04]  /*1bc0*/  LEA R7, R0, R7, 0x18 ;  /* 0x0000000700077211 */ /* 0x001fc800078ec0ff */
[----:B------:R-:W-:Y:S02]  /*1bd0*/  SHF.L.U32 R0, R2, 0x1f, RZ ;  /* 0x0000001f02007819 */ /* 0x000fe400000006ff */
[----:B-1----:R-:W-:Y:S02]  /*1be0*/  SHF.R.U32.HI R20, RZ, 0x7, R20 ;  /* 0x00000007ff147819 */ /* 0x002fe40000011614 */
[----:B------:R-:W0:Y:S03]  /*1bf0*/  SYNCS.PHASECHK.TRANS64.TRYWAIT P0, [R7+URZ+0x22800], R0 ;  /* 0x02280000070075a7 */ /* 0x000e26000800017f */
[----:B------:R-:W-:Y:S01]  /*1c00*/  VIADD R8, R20, 0x8 ;  /* 0x0000000814087836 */ /* 0x000fe20000000000 */
[----:B0-----:R-:W-:Y:S06]  /*1c10*/  @!P0 BRA `(.L_x_1882) ;  /* 0x0000011c00d88947 */ /* 0x001fec0003800000 */
.L_x_2046:
[----:B0-----:R-:W-:Y:S01]  /*1c20*/  IMAD.U32 R0, RZ, RZ, UR40 ;  /* 0x00000028ff007e24 */ /* 0x001fe2000f8e00ff */
[----:B------:R-:W-:Y:S05]  /*1c30*/  WARPSYNC.ALL ;  /* 0x0000000000007948 */ /* 0x000fea0003800000 */
[----:B------:R0:W-:Y:S01]  /*1c40*/  BAR.SYNC.DEFER_BLOCKING R8, 0x100 ;  /* 0x000400080000751d */ /* 0x0001e20000010000 */
[----:B------:R-:W-:-:S13]  /*1c50*/  ISETP.NE.AND P0, PT, R0, 0x3, PT ;  /* 0x000000030000780c */ /* 0x000fda0003f05270 */
[----:B0-----:R-:W-:Y:S05]  /*1c60*/  @!P0 BRA `(.L_x_1883) ;  /* 0x0000000000048947 */ /* 0x001fea0003800000 */
[----:B------:R-:W-:Y:S01]  /*1c70*/  BPT.TRAP 0x1 ;  /* 0x000000040000795c */ /* 0x000fe20000300000 */
.L_x_1883:
[----:B------:R-:W-:Y:S01]  /*1c80*/  R2UR UR24, R7 ;  /* 0x00000000071872ca */ /* 0x000fe200000e0000 */
[----:B------:R-:W-:-:S05]  /*1c90*/  IMAD.U32 R9, RZ, RZ, UR37 ;  /* 0x00000025ff097e24 */ /* 0x000fca000f8e00ff */
[----:B------:R-:W-:-:S07]  /*1ca0*/  SHF.L.U32 R9, R9, 0x1f, RZ ;  /* 0x0000001f09097819 */ /* 0x000fce00000006ff */
[----:B------:R-:W-:-:S09]  /*1cb0*/  ULEA UR24, UR38, UR24, 0x3 ;  /* 0x0000001826187291 */ /* 0x000fd2000f8e183f */
[----:B------:R0:W1:Y:S01]  /*1cc0*/  SYNCS.PHASECHK.TRANS64.TRYWAIT P1, [UR24+0x22830], R9 ;  /* 0x02283009ff0075a7 */ /* 0x0000620008020158 */
[----:B------:R-:W-:Y:S05]  /*1cd0*/  @!P0 BRA `(.L_x_1884) ;  /* 0x0000000000048947 */ /* 0x000fea0003800000 */
[----:B------:R-:W-:Y:S01]  /*1ce0*/  BPT.TRAP 0x1 ;  /* 0x000000040000795c */ /* 0x000fe20000300000 */
.L_x_1884:
[----:B-1----:R-:W-:Y:S05]  /*1cf0*/  @P1 BRA `(.L_x_1885) ;  /* 0x0000000000081947 */ /* 0x002fea0003800000 */
[----:B------:R-:W1:Y:S02]  /*1d00*/  SYNCS.PHASECHK.TRANS64.TRYWAIT P1, [UR24+0x22830], R9 ;  /* 0x02283009ff0075a7 */ /* 0x000e640008020158 */
[----:B-1----:R-:W-:Y:S05]  /*1d10*/  @!P1 BRA `(.L_x_1886) ;  /* 0x0000011c00ac9947 */ /* 0x002fea0003800000 */
.L_x_1885:
[----:B------:R-:W-:Y:S01]  /*1d20*/  R2UR UR4, R7 ;  /* 0x00000000070472ca */ /* 0x000fe200000e0000 */
[----:B------:R-:W-:Y:S01]  /*1d30*/  ULOP3.LUT UR20, UR45, 0x10000, URZ, 0xfc, !UPT ;  /* 0x000100002d147892 */ /* 0x000fe2000f8efc3f */
[----:B------:R-:W-:Y:S01]  /*1d40*/  WARPGROUP.ARRIVE ;  /* 0x00000000000079c5 */ /* 0x000fe20000000000 */
[----:B------:R-:W-:Y:S01]  /*1d50*/  UMOV UR21, 0x40000040 ;  /* 0x4000004000157882 */ /* 0x000fe20000000000 */
[----:B------:R-:W-:Y:S01]  /*1d60*/  UMOV UR23, 0x40000040 ;  /* 0x4000004000177882 */ /* 0x000fe20000000000 */
[----:B------:R-:W-:-:S03]  /*1d70*/  UIADD3 UR8, UR20, 0x2, URZ ;  /* 0x0000000214087890 */ /* 0x000fc6000fffe03f */
[----:B-1----:R-:W1:Y:S01]  /*1d80*/  S2R R0, SR_TID.X ;  /* 0x0000000000007919 */ /* 0x002e620000002100 */
[----:B------:R-:W-:Y:S01]  /*1d90*/  UMOV UR9, 0x40000040 ;  /* 0x4000004000097882 */ /* 0x000fe20000000000 */
[----:B------:R-:W-:Y:S01]  /*1da0*/  UMOV UR11, 0x40000040 ;  /* 0x40000040000b7882 */ /* 0x000fe20000000000 */
[----:B------:R-:W-:Y:S01]  /*1db0*/  UIADD3 UR12, UR20, 0x4, URZ ;  /* 0x00000004140c7890 */ /* 0x000fe2000fffe03f */
[----:B------:R-:W-:Y:S01]  /*1dc0*/  UMOV UR13, 0x40000040 ;  /* 0x40000040000d7882 */ /* 0x000fe20000000000 */
[----:B------:R-:W-:Y:S01]  /*1dd0*/  UMOV UR15, 0x40000040 ;  /* 0x40000040000f7882 */ /* 0x000fe20000000000 */
[----:B------:R-:W-:Y:S02]  /*1de0*/  UIADD3 UR4, UR4, 0x1c400, URZ ;  /* 0x0001c40004047890 */ /* 0x000fe4000fffe03f */
[----:B------:R-:W-:Y:S02]  /*1df0*/  UIADD3 UR16, UR20, 0x6, URZ ;  /* 0x0000000614107890 */ /* 0x000fe4000fffe03f */
[----:B------:R-:W-:Y:S01]  /*1e00*/  USHF.R.U32.HI UR4, URZ, 0x4, UR4 ;  /* 0x000000043f047899 */ /* 0x000fe20008011604 */
[----:B------:R-:W-:Y:S01]  /*1e10*/  UMOV UR17, 0x40000040 ;  /* 0x4000004000117882 */ /* 0x000fe20000000000 */
[----:B------:R-:W-:-:S02]  /*1e20*/  UMOV UR19, 0x40000040 ;  /* 0x4000004000137882 */ /* 0x000fc40000000000 */
[----:B------:R-:W-:-:S04]  /*1e30*/  ULOP3.LUT UR4, UR4, 0x3fff, URZ, 0xc0, !UPT ;  /* 0x00003fff04047892 */ /* 0x000fc8000f8ec03f */
[----:B------:R-:W-:-:S04]  /*1e40*/  ULOP3.LUT UR4, UR4, 0x10000, URZ, 0xfc, !UPT ;  /* 0x0001000004047892 */ /* 0x000fc8000f8efc3f */
[----:B------:R-:W-:-:S04]  /*1e50*/  UIMAD UR22, UR38, 0x300, UR4 ;  /* 0x00000300261678a4 */ /* 0x000fc8000f8e0204 */
[----:B------:R-:W-:Y:S02]  /*1e60*/  UIADD3 UR10, UR22, 0x2, URZ ;  /* 0x00000002160a7890 */ /* 0x000fe4000fffe03f */
[----:B------:R-:W-:Y:S02]  /*1e70*/  UIADD3 UR14, UR22, 0x4, URZ ;  /* 0x00000004160e7890 */ /* 0x000fe4000fffe03f */
[----:B------:R-:W-:Y:S02]  /*1e80*/  UIADD3 UR18, UR22, 0x6, URZ ;  /* 0x0000000616127890 */ /* 0x000fe4000fffe03f */
[----:B------:R-:W-:Y:S01]  /*1e90*/  HGMMA.64x96x16.F32.BF16 R24, gdesc[UR20], RZ, !UPT, gsb0 ;  /* 0x01600000141879f0 */ /* 0x000fe2000c0018ff */
[----:B-1----:R-:W-:-:S04]  /*1ea0*/  SHF.R.U32.HI R0, RZ, 0x7, R0 ;  /* 0x00000007ff007819 */ /* 0x002fc80000011600 */
        /* <DEDUP_REMOVED lines=14> */
.L_x_1887:
[----:B------:R-:W-:Y:S01]  /*1f90*/  ISETP.NE.AND P2, PT, R205, 0x1, PT ;  /* 0x00000001cd00780c */ /* 0x000fe20003f45270 */
[----:B------:R-:W2:Y:S01]  /*1fa0*/  S2UR UR6, SR_CgaCtaId ;  /* 0x00000000000679c3 */ /* 0x000ea20000008800 */
[----:B------:R-:W-:Y:S01]  /*1fb0*/  VIADD R0, R22, UR41 ;  /* 0x0000002916007c36 */ /* 0x000fe20008000000 */
[----:B------:R-:W-:Y:S01]  /*1fc0*/  UIADD3 UR5, UR24, 0x22840, URZ ;  /* 0x0002284018057890 */ /* 0x000fe2000fffe03f */
[----:B------:R-:W-:Y:S01]  /*1fd0*/  LOP3.LUT P1, RZ, R16, 0x80000, RZ, 0xc0, !PT ;  /* 0x0008000010ff7812 */ /* 0x000fe2000782c0ff */
[----:B------:R-:W-:Y:S01]  /*1fe0*/  ULDC UR7, c[0x0][0x9dc] ;  /* 0x0002770000077ab9 */ /* 0x000fe20000000800 */
[----:B------:R-:W-:Y:S01]  /*1ff0*/  IMAD.MOV.U32 R2, RZ, RZ, R0 ;  /* 0x000000ffff027224 */ /* 0x000fe200078e0000 */
[----:B------:R-:W-:Y:S01]  /*2000*/  ULDC UR15, c[0x0][0x9e0] ;  /* 0x00027800000f7ab9 */ /* 0x000fe20000000800 */
[----:B------:R-:W-:Y:S01]  /*2010*/  IMAD.MOV.U32 R13, RZ, RZ, -0x60 ;  /* 0xffffffa0ff0d7424 */ /* 0x000fe200078e00ff */
[----:B------:R-:W3:Y:S03]  /*2020*/  LDC R6, c[0x0][0x288] ;  /* 0x0000a200ff067b82 */ /* 0x000ee60000000800 */
[----:B------:R-:W-:-:S04]  /*2030*/  IMAD R15, R176, R13, 0x60 ;  /* 0x00000060b00f7424 */ /* 0x000fc800078e020d */
[----:B------:R-:W-:Y:S01]  /*2040*/  IMAD R14, R18, -0x2, R15 ;  /* 0xfffffffe120e7824 */ /* 0x000fe200078e020f */
[----:B------:R-:W4:Y:S08]  /*2050*/  @P2 LDC R5, c[0x0][0x44c] ;  /* 0x00011300ff052b82 */ /* 0x000f300000000800 */
[----:B------:R-:W5:Y:S01]  /*2060*/  @P2 LDC R11, c[0x0][0x450] ;  /* 0x00011400ff0b2b82 */ /* 0x000f620000000800 */
[----:B--2---:R-:W-:-:S09]  /*2070*/  UPRMT UR5, UR6, 0x654, UR5 ;  /* 0x0000065406057896 */ /* 0x004fd20008000005 */
[----:B------:R-:W-:Y:S01]  /*2080*/  SYNCS.ARRIVE.TRANS64.RED.A1T0 RZ, [UR5], RZ ;  /* 0x000000ffffff79a7 */ /* 0x000fe20008100405 */
[----:B------:R-:W-:Y:S01]  /*2090*/  ULOP3.LUT UR5, URZ, UR7, URZ, 0x33, !UPT ;  /* 0x000000073f057292 */ /* 0x000fe2000f8e333f */
[----:B----4-:R-:W-:-:S04]  /*20a0*/  @P2 IMAD.HI.U32 R4, R0, R5, RZ ;  /* 0x0000000500042227 */ /* 0x010fc800078e00ff */
[----:B------:R-:W-:Y:S01]  /*20b0*/  IMAD R0, R176, -0x60, R17 ;  /* 0xffffffa0b0007824 */ /* 0x000fe200078e0211 */
[----:B-----5:R-:W-:-:S03]  /*20c0*/  @P2 SHF.R.U32.HI R2, RZ, R11, R4 ;  /* 0x0000000bff022219 */ /* 0x020fc60000011604 */
[----:B------:R-:W-:Y:S02]  /*20d0*/  VIADD R5, R0, 0x61 ;  /* 0x0000006100057836 */ /* 0x000fe40000000000 */
[----:B------:R-:W2:Y:S02]  /*20e0*/  SHFL.IDX PT, R10, R2, RZ, 0x1c1f ;  /* 0x001c1fff020a7589 */ /* 0x000ea400000e0000 */
[----:B------:R-:W-:Y:S02]  /*20f0*/  IMAD R11, R18, -0x2, R5 ;  /* 0xfffffffe120b7824 */ /* 0x000fe400078e0205 */
[----:B------:R-:W-:Y:S02]  /*2100*/  VIADD R5, R0, 0x60 ;  /* 0x0000006000057836 */ /* 0x000fe40000000000 */
[----:B---3--:R-:W-:Y:S02]  /*2110*/  IMAD.IADD R11, R11, 0x1, -R6 ;  /* 0x000000010b0b7824 */ /* 0x008fe400078e0a06 */
[----:B------:R-:W-:-:S02]  /*2120*/  IMAD R12, R18, -0x2, R5 ;  /* 0xfffffffe120c7824 */ /* 0x000fc400078e0205 */
[C---:B------:R-:W-:Y:S02]  /*2130*/  VIADD R13, R11.reuse, UR15 ;  /* 0x0000000f0b0d7c36 */ /* 0x040fe40008000000 */
[----:B------:R-:W-:-:S03]  /*2140*/  VIADD R11, R11, UR5 ;  /* 0x000000050b0b7c36 */ /* 0x000fc60008000000 */
[----:B--2---:R-:W-:Y:S01]  /*2150*/  VIADDMNMX R0, R10, R13, R12, PT ;  /* 0x0000000d0a007246 */ /* 0x004fe2000380010c */
[----:B------:R-:W-:Y:S01]  /*2160*/  IMAD.IADD R4, R11, 0x1, R10 ;  /* 0x000000010b047824 */ /* 0x000fe200078e020a */
[----:B------:R-:W-:Y:S06]  /*2170*/  @!P1 BRA `(.L_x_1888) ;  /* 0x00000000005c9947 */ /* 0x000fec0003800000 */
[----:B------:R-:W-:Y:S01]  /*2180*/  IADD3 R5, R17, -R6, R10 ;  /* 0x8000000611057210 */ /* 0x000fe20007ffe00a */
[----:B------:R-:W-:Y:S03]  /*2190*/  BSSY B0, `(.L_x_1889) ;  /* 0x0000012000007945 */ /* 0x000fe60003800000 */
[----:B------:R-:W-:-:S13]  /*21a0*/  ISETP.GT.AND P1, PT, R5, -0x1, PT ;  /* 0xffffffff0500780c */ /* 0x000fda0003f24270 */
[----:B------:R-:W-:Y:S05]  /*21b0*/  @P1 BRA `(.L_x_1890) ;  /* 0x0000000000241947 */ /* 0x000fea0003800000 */
[----:B------:R-:W-:Y:S01]  /*21c0*/  ULDC UR5, c[0x0][0x9e4] ;  /* 0x0002790000057ab9 */ /* 0x000fe20000000800 */
[----:B------:R-:W-:Y:S01]  /*21d0*/  LOP3.LUT R5, RZ, R5, RZ, 0x33, !PT ;  /* 0x00000005ff057212 */ /* 0x000fe200078e33ff */
[----:B------:R-:W-:-:S05]  /*21e0*/  IMAD.U32 R20, RZ, RZ, UR5 ;  /* 0x00000005ff147e24 */ /* 0x000fca000f8e00ff */
[----:B------:R-:W-:-:S13]  /*21f0*/  ISETP.NE.AND P1, PT, R20, 0x1, PT ;  /* 0x000000011400780c */ /* 0x000fda0003f25270 */
[----:B------:R-:W2:Y:S02]  /*2200*/  @P1 LDC.64 R72, c[0x0][0x9e8] ;  /* 0x00027a00ff481b82 */ /* 0x000ea40000000a00 */
[----:B--2---:R-:W-:-:S05]  /*2210*/  @P1 IMAD.HI.U32 R10, R5, R72, RZ ;  /* 0x00000048050a1227 */ /* 0x004fca00078e00ff */
[----:B------:R-:W-:-:S04]  /*2220*/  @P1 SHF.R.U32.HI R5, RZ, R73, R10 ;  /* 0x00000049ff051219 */ /* 0x000fc8000001160a */
[----:B------:R-:W-:Y:S01]  /*2230*/  LOP3.LUT R5, RZ, R5, RZ, 0x33, !PT ;  /* 0x00000005ff057212 */ /* 0x000fe200078e33ff */
[----:B------:R-:W-:Y:S06]  /*2240*/  BRA `(.L_x_1891) ;  /* 0x0000000000187947 */ /* 0x000fec0003800000 */
.L_x_1890:
[----:B------:R-:W-:Y:S02]  /*2250*/  ULDC UR5, c[0x0][0x9e4] ;  /* 0x0002790000057ab9 */ /* 0x000fe40000000800 */
[----:B------:R-:W-:-:S05]  /*2260*/  IMAD.U32 R20, RZ, RZ, UR5 ;  /* 0x00000005ff147e24 */ /* 0x000fca000f8e00ff */
[----:B------:R-:W-:-:S13]  /*2270*/  ISETP.NE.AND P1, PT, R20, 0x1, PT ;  /* 0x000000011400780c */ /* 0x000fda0003f25270 */
[----:B------:R-:W2:Y:S02]  /*2280*/  @P1 LDC.64 R72, c[0x0][0x9e8] ;  /* 0x00027a00ff481b82 */ /* 0x000ea40000000a00 */
[----:B--2---:R-:W-:-:S05]  /*2290*/  @P1 IMAD.HI.U32 R10, R5, R72, RZ ;  /* 0x00000048050a1227 */ /* 0x004fca00078e00ff */
[----:B------:R-:W-:-:S07]  /*22a0*/  @P1 SHF.R.U32.HI R5, RZ, R73, R10 ;  /* 0x00000049ff051219 */ /* 0x000fce000001160a */
.L_x_1891:
[----:B------:R-:W-:Y:S05]  /*22b0*/  BSYNC B0 ;  /* 0x0000000000007941 */ /* 0x000fea0003800000 */
.L_x_1889:
[----:B------:R-:W-:-:S05]  /*22c0*/  IMAD R5, R5, R20, R14 ;  /* 0x0000001405057224 */ /* 0x000fca00078e020e */
[----:B------:R-:W-:Y:S02]  /*22d0*/  VIADDMNMX R0, R5, R20, R0, PT ;  /* 0x0000001405007246 */ /* 0x000fe40003800100 */
[----:B------:R-:W-:-:S07]  /*22e0*/  VIMNMX R4, R4, R5, !PT ;  /* 0x0000000504047248 */ /* 0x000fce0007fe0100 */
.L_x_1888:
[C---:B------:R-:W-:Y:S01]  /*22f0*/  ISETP.GE.AND P6, PT, R15.reuse, 0x9, PT ;  /* 0x000000090f00780c */ /* 0x040fe20003fc6270 */
[----:B------:R-:W2:Y:S01]  /*2300*/  SHFL.IDX PT, R2, R2, 0x1, 0x1c1f ;  /* 0x003c1f0002027f89 */ /* 0x000ea200000e0000 */
[C---:B------:R-:W-:Y:S02]  /*2310*/  ISETP.GE.AND P1, PT, R15.reuse, 0x2, PT ;  /* 0x000000020f00780c */ /* 0x040fe40003f26270 */
[C---:B------:R-:W-:Y:S02]  /*2320*/  ISETP.GT.AND P2, PT, R4.reuse, 0x8, !P6 ;  /* 0x000000080400780c */ /* 0x040fe40007744270 */
[----:B------:R-:W-:Y:S02]  /*2330*/  ISETP.GT.AND P3, PT, R4, 0x1, !P1 ;  /* 0x000000010400780c */ /* 0x000fe40004f64270 */
[----:B------:R-:W-:Y:S02]  /*2340*/  ISETP.LT.OR P2, PT, R0, 0x9, P2 ;  /* 0x000000090000780c */ /* 0x000fe40001741670 */
[----:B------:R-:W-:-:S02]  /*2350*/  ISETP.GE.AND P4, PT, R15, 0xa, PT ;  /* 0x0000000a0f00780c */ /* 0x000fc40003f86270 */
[----:B------:R-:W-:Y:S02]  /*2360*/  FSEL R73, R28, -INF , !P2 ;  /* 0xff8000001c497808 */ /* 0x000fe40005000000 */
[----:B------:R-:W-:Y:S02]  /*2370*/  ISETP.LT.OR P3, PT, R0, 0x2, P3 ;  /* 0x000000020000780c */ /* 0x000fe40001f61670 */
[----:B------:R-:W-:Y:S02]  /*2380*/  ISETP.GT.AND P2, PT, R4, 0x9, !P4 ;  /* 0x000000090400780c */ /* 0x000fe40006744270 */
[----:B------:R-:W-:Y:S02]  /*2390*/  FSEL R25, R25, -INF , !P3 ;  /* 0xff80000019197808 */ /* 0x000fe40005800000 */
[----:B------:R-:W-:Y:S02]  /*23a0*/  ISETP.LT.OR P2, PT, R0, 0xa, P2 ;  /* 0x0000000a0000780c */ /* 0x000fe40001741670 */
[----:B------:R-:W-:-:S02]  /*23b0*/  ISETP.GE.AND P3, PT, R15, 0x11, PT ;  /* 0x000000110f00780c */ /* 0x000fc40003f66270 */
[----:B------:R-:W-:Y:S01]  /*23c0*/  FSEL R29, R29, -INF , !P2 ;  /* 0xff8000001d1d7808 */ /* 0x000fe20005000000 */
[----:B--2---:R-:W-:Y:S01]  /*23d0*/  IMAD.IADD R5, R11, 0x1, R2 ;  /* 0x000000010b057824 */ /* 0x004fe200078e0202 */
[----:B------:R-:W-:Y:S02]  /*23e0*/  ISETP.GT.AND P2, PT, R4, 0x10, !P3 ;  /* 0x000000100400780c */ /* 0x000fe40005f44270 */
[----:B------:R-:W-:Y:S02]  /*23f0*/  P2R R20, PR, RZ, 0x8 ;  /* 0x00000008ff147803 */ /* 0x000fe40000000000 */
[----:B------:R-:W-:Y:S02]  /*2400*/  ISETP.LT.OR P2, PT, R0, 0x11, P2 ;  /* 0x000000110000780c */ /* 0x000fe40001741670 */
[----:B------:R-:W-:Y:S02]  /*2410*/  ISETP.GE.AND P3, PT, R15, 0x12, PT ;  /* 0x000000120f00780c */ /* 0x000fe40003f66270 */
[----:B------:R-:W-:-:S02]  /*2420*/  FSEL R75, R32, -INF , !P2 ;  /* 0xff800000204b7808 */ /* 0x000fc40005000000 */
[----:B------:R-:W-:Y:S02]  /*2430*/  ISETP.GT.AND P2, PT, R4, 0x11, !P3 ;  /* 0x000000110400780c */ /* 0x000fe40005f44270 */
[----:B------:R-:W-:Y:S02]  /*2440*/  P2R R28, PR, RZ, 0x8 ;  /* 0x00000008ff1c7803 */ /* 0x000fe40000000000 */
[----:B------:R-:W-:Y:S02]  /*2450*/  ISETP.LT.OR P2, PT, R0, 0x12, P2 ;  /* 0x000000120000780c */ /* 0x000fe40001741670 */
[----:B------:R-:W-:Y:S02]  /*2460*/  ISETP.GE.AND P3, PT, R15, 0x19, PT ;  /* 0x000000190f00780c */ /* 0x000fe40003f66270 */
[----:B------:R-:W-:Y:S02]  /*2470*/  FSEL R33, R33, -INF , !P2 ;  /* 0xff80000021217808 */ /* 0x000fe40005000000 */
[----:B------:R-:W-:-:S02]  /*2480*/  ISETP.GT.AND P2, PT, R4, 0x18, !P3 ;  /* 0x000000180400780c */ /* 0x000fc40005f44270 */
[----:B------:R-:W-:Y:S02]  /*2490*/  P2R R32, PR, RZ, 0x8 ;  /* 0x00000008ff207803 */ /* 0x000fe40000000000 */
[----:B------:R-:W-:Y:S02]  /*24a0*/  ISETP.LT.OR P2, PT, R0, 0x19, P2 ;  /* 0x000000190000780c */ /* 0x000fe40001741670 */
[----:B------:R-:W-:Y:S02]  /*24b0*/  ISETP.GE.AND P3, PT, R15, 0x1a, PT ;  /* 0x0000001a0f00780c */ /* 0x000fe40003f66270 */
[----:B------:R-:W-:Y:S02]  /*24c0*/  FSEL R77, R36, -INF , !P2 ;  /* 0xff800000244d7808 */ /* 0x000fe40005000000 */
[----:B------:R-:W-:Y:S02]  /*24d0*/  ISETP.GT.AND P2, PT, R4, 0x19, !P3 ;  /* 0x000000190400780c */ /* 0x000fe40005f44270 */
[----:B------:R-:W-:-:S02]  /*24e0*/  P2R R36, PR, RZ, 0x8 ;  /* 0x00000008ff247803 */ /* 0x000fc40000000000 */
[----:B------:R-:W-:Y:S02]  /*24f0*/  ISETP.LT.OR P2, PT, R0, 0x1a, P2 ;  /* 0x0000001a0000780c */ /* 0x000fe40001741670 */
[----:B------:R-:W-:Y:S02]  /*2500*/  ISETP.GE.AND P3, PT, R15, 0x21, PT ;  /* 0x000000210f00780c */ /* 0x000fe40003f66270 */
[----:B------:R-:W-:Y:S02]  /*2510*/  FSEL R37, R37, -INF , !P2 ;  /* 0xff80000025257808 */ /* 0x000fe40005000000 */
[----:B------:R-:W-:Y:S02]  /*2520*/  ISETP.GT.AND P2, PT, R4, 0x20, !P3 ;  /* 0x000000200400780c */ /* 0x000fe40005f44270 */
[----:B------:R-:W-:Y:S02]  /*2530*/  P2R R72, PR, RZ, 0x8 ;  /* 0x00000008ff487803 */ /* 0x000fe40000000000 */
[----:B------:R-:W-:-:S02]  /*2540*/  ISETP.LT.OR P2, PT, R0, 0x21, P2 ;  /* 0x000000210000780c */ /* 0x000fc40001741670 */
[C---:B------:R-:W-:Y:S02]  /*2550*/  ISETP.GE.AND P3, PT, R15.reuse, 0x22, PT ;  /* 0x000000220f00780c */ /* 0x040fe40003f66270 */
[----:B------:R-:W-:Y:S02]  /*2560*/  FSEL R79, R40, -INF , !P2 ;  /* 0xff800000284f7808 */ /* 0x000fe40005000000 */
[----:B------:R-:W-:Y:S02]  /*2570*/  ISETP.GT.AND P2, PT, R4, 0x21, !P3 ;  /* 0x000000210400780c */ /* 0x000fe40005f44270 */
[----:B------:R-:W-:Y:S02]  /*2580*/  P2R R40, PR, RZ, 0x8 ;  /* 0x00000008ff287803 */ /* 0x000fe40000000000 */
[----:B------:R-:W-:Y:S02]  /*2590*/  ISETP.LT.OR P2, PT, R0, 0x22, P2 ;  /* 0x000000220000780c */ /* 0x000fe40001741670 */
[----:B------:R-:W-:-:S02]  /*25a0*/  ISETP.GE.AND P3, PT, R15, 0x29, PT ;  /* 0x000000290f00780c */ /* 0x000fc40003f66270 */
[----:B------:R-:W-:Y:S02]  /*25b0*/  FSEL R41, R41, -INF , !P2 ;  /* 0xff80000029297808 */ /* 0x000fe40005000000 */
        /* <DEDUP_REMOVED lines=53> */
[----:B------:R-:W-:Y:S02]  /*2910*/  P2R R10, PR, RZ, 0x10 ;  /* 0x00000010ff0a7803 */ /* 0x000fe40000000000 */
[----:B------:R-:W-:Y:S02]  /*2920*/  FSEL R64, R64, -INF , !P2 ;  /* 0xff80000040407808 */ /* 0x000fe40005000000 */
[----:B------:R-:W-:-:S04]  /*2930*/  ISETP.GE.AND P2, PT, R15, 0x52, PT ;  /* 0x000000520f00780c */ /* 0x000fc80003f46270 */
[----:B------:R-:W-:-:S04]  /*2940*/  ISETP.GT.AND P3, PT, R4, 0x51, !P2 ;  /* 0x000000510400780c */ /* 0x000fc80005764270 */
[----:B------:R-:W-:-:S04]  /*2950*/  ISETP.LT.OR P3, PT, R0, 0x52, P3 ;  /* 0x000000520000780c */ /* 0x000fc80001f61670 */
[----:B------:R-:W-:Y:S02]  /*2960*/  FSEL R65, R65, -INF , !P3 ;  /* 0xff80000041417808 */ /* 0x000fe40005800000 */
[----:B------:R-:W-:-:S04]  /*2970*/  ISETP.GE.AND P3, PT, R15, 0x59, PT ;  /* 0x000000590f00780c */ /* 0x000fc80003f66270 */
[----:B------:R-:W-:-:S04]  /*2980*/  ISETP.GT.AND P4, PT, R4, 0x58, !P3 ;  /* 0x000000580400780c */ /* 0x000fc80005f84270 */
[----:B------:R-:W-:-:S04]  /*2990*/  ISETP.LT.OR P4, PT, R0, 0x59, P4 ;  /* 0x000000590000780c */ /* 0x000fc80002781670 */
[----:B------:R-:W-:Y:S02]  /*29a0*/  FSEL R68, R68, -INF , !P4 ;  /* 0xff80000044447808 */ /* 0x000fe40006000000 */
[----:B------:R-:W-:-:S04]  /*29b0*/  ISETP.GE.AND P4, PT, R15, 0x1, PT ;  /* 0x000000010f00780c */ /* 0x000fc80003f86270 */
[----:B------:R-:W-:-:S04]  /*29c0*/  ISETP.GT.AND P5, PT, R4, RZ, !P4 ;  /* 0x000000ff0400720c */ /* 0x000fc800067a4270 */
[----:B------:R-:W-:-:S04]  /*29d0*/  ISETP.LT.OR P5, PT, R0, 0x1, P5 ;  /* 0x000000010000780c */ /* 0x000fc80002fa1670 */
[----:B------:R-:W-:Y:S02]  /*29e0*/  FSEL R21, R24, -INF , !P5 ;  /* 0xff80000018157808 */ /* 0x000fe40006800000 */
[----:B------:R-:W-:-:S04]  /*29f0*/  ISETP.GE.AND P5, PT, R15, 0x5a, PT ;  /* 0x0000005a0f00780c */ /* 0x000fc80003fa6270 */
[----:B------:R-:W-:Y:S02]  /*2a00*/  P2R R15, PR, RZ, 0x20 ;  /* 0x00000020ff0f7803 */ /* 0x000fe40000000000 */
[----:B------:R-:W-:-:S04]  /*2a10*/  ISETP.GT.AND P5, PT, R4, 0x59, !P5 ;  /* 0x000000590400780c */ /* 0x000fc80006fa4270 */
[----:B------:R-:W-:Y:S02]  /*2a20*/  ISETP.LT.OR P5, PT, R0, 0x5a, P5 ;  /* 0x0000005a0000780c */ /* 0x000fe40002fa1670 */
[----:B------:R-:W-:Y:S02]  /*2a30*/  VIADDMNMX R0, R2, R13, R12, PT ;  /* 0x0000000d02007246 */ /* 0x000fe4000380010c */
[----:B------:R-:W-:Y:S02]  /*2a40*/  FSEL R69, R69, -INF , !P5 ;  /* 0xff80000045457808 */ /* 0x000fe40006800000 */
[----:B------:R-:W-:-:S13]  /*2a50*/  LOP3.LUT P5, RZ, R16, 0x80000, RZ, 0xc0, !PT ;  /* 0x0008000010ff7812 */ /* 0x000fda00078ac0ff */
[----:B------:R-:W-:Y:S05]  /*2a60*/  @!P5 BRA `(.L_x_1892) ;  /* 0x00000000005cd947 */ /* 0x000fea0003800000 */
        /* <DEDUP_REMOVED lines=13> */
.L_x_1894:
[----:B------:R-:W-:Y:S02]  /*2b40*/  ULDC UR5, c[0x0][0x9e4] ;  /* 0x0002790000057ab9 */ /* 0x000fe40000000800 */
[----:B------:R-:W-:-:S05]  /*2b50*/  IMAD.U32 R4, RZ, RZ, UR5 ;  /* 0x00000005ff047e24 */ /* 0x000fca000f8e00ff */
[----:B------:R-:W-:-:S13]  /*2b60*/  ISETP.NE.AND P5, PT, R4, 0x1, PT ;  /* 0x000000010400780c */ /* 0x000fda0003fa5270 */
[----:B------:R-:W2:Y:S02]  /*2b70*/  @P5 LDC.64 R12, c[0x0][0x9e8] ;  /* 0x00027a00ff0c5b82 */ /* 0x000ea40000000a00 */
[----:B--2---:R-:W-:-:S05]  /*2b80*/  @P5 IMAD.HI.U32 R2, R11, R12, RZ ;  /* 0x0000000c0b025227 */ /* 0x004fca00078e00ff */
[----:B------:R-:W-:-:S07]  /*2b90*/  @P5 SHF.R.U32.HI R11, RZ, R13, R2 ;  /* 0x0000000dff0b5219 */ /* 0x000fce0000011602 */
.L_x_1895:
[----:B------:R-:W-:Y:S05]  /*2ba0*/  BSYNC B0 ;  /* 0x0000000000007941 */ /* 0x000fea0003800000 */
.L_x_1893:
[----:B------:R-:W-:-:S05]  /*2bb0*/  IMAD R11, R11, R4, R14 ;  /* 0x000000040b0b7224 */ /* 0x000fca00078e020e */
[----:B------:R-:W-:Y:S02]  /*2bc0*/  VIADDMNMX R0, R11, R4, R0, PT ;  /* 0x000000040b007246 */ /* 0x000fe40003800100 */
[----:B------:R-:W-:-:S07]  /*2bd0*/  VIMNMX R5, R5, R11, !PT ;  /* 0x0000000b05057248 */ /* 0x000fce0007fe0100 */
.L_x_1892:
[C---:B------:R-:W-:Y:S01]  /*2be0*/  ISETP.GT.AND P1, PT, R5.reuse, 0x1, !P1 ;  /* 0x000000010500780c */ /* 0x040fe20004f24270 */
[----:B------:R-:W-:Y:S01]  /*2bf0*/  ULDC UR6, c[0x0][0x988] ;  /* 0x0002620000067ab9 */ /* 0x000fe20000000800 */
[----:B------:R-:W-:Y:S02]  /*2c00*/  ISETP.GT.AND P6, PT, R5, 0x8, !P6 ;  /* 0x000000080500780c */ /* 0x000fe400077c4270 */
[C---:B------:R-:W-:Y:S02]  /*2c10*/  ISETP.LT.OR P1, PT, R0.reuse, 0x2, P1 ;  /* 0x000000020000780c */ /* 0x040fe40000f21670 */
[----:B------:R-:W-:Y:S02]  /*2c20*/  ISETP.LT.OR P6, PT, R0, 0x9, P6 ;  /* 0x000000090000780c */ /* 0x000fe400037c1670 */
[----:B------:R-:W-:Y:S02]  /*2c30*/  FSEL R27, R27, -INF , !P1 ;  /* 0xff8000001b1b7808 */ /* 0x000fe40004800000 */
[----:B------:R-:W-:-:S02]  /*2c40*/  ISETP.NE.AND P1, PT, R10, RZ, PT ;  /* 0x000000ff0a00720c */ /* 0x000fc40003f25270 */
[----:B------:R-:W-:Y:S02]  /*2c50*/  FSEL R30, R30, -INF , !P6 ;  /* 0xff8000001e1e7808 */ /* 0x000fe40007000000 */
[----:B------:R-:W-:Y:S02]  /*2c60*/  ISETP.GT.AND P1, PT, R5, 0x9, !P1 ;  /* 0x000000090500780c */ /* 0x000fe40004f24270 */
[----:B------:R-:W-:Y:S02]  /*2c70*/  ISETP.NE.AND P6, PT, R32, RZ, PT ;  /* 0x000000ff2000720c */ /* 0x000fe40003fc5270 */
[----:B------:R-:W-:Y:S02]  /*2c80*/  ISETP.LT.OR P1, PT, R0, 0xa, P1 ;  /* 0x0000000a0000780c */ /* 0x000fe40000f21670 */
[----:B------:R-:W-:Y:S02]  /*2c90*/  FMNMX.FTZ R2, R21, R25, !PT ;  /* 0x0000001915027209 */ /* 0x000fe40007810000 */
[----:B------:R-:W-:-:S02]  /*2ca0*/  FSEL R31, R31, -INF , !P1 ;  /* 0xff8000001f1f7808 */ /* 0x000fc40004800000 */
[----:B------:R-:W-:Y:S02]  /*2cb0*/  ISETP.NE.AND P1, PT, R20, RZ, PT ;  /* 0x000000ff1400720c */ /* 0x000fe40003f25270 */
[----:B------:R-:W-:Y:S02]  /*2cc0*/  ISETP.NE.AND P5, PT, R36, RZ, PT ;  /* 0x000000ff2400720c */ /* 0x000fe40003fa5270 */
[----:B------:R-:W-:Y:S02]  /*2cd0*/  ISETP.GT.AND P1, PT, R5, 0x10, !P1 ;  /* 0x000000100500780c */ /* 0x000fe40004f24270 */
[----:B------:R-:W-:Y:S02]  /*2ce0*/  FMNMX.FTZ R2, R73, R2, !PT ;  /* 0x0000000249027209 */ /* 0x000fe40007810000 */
[----:B------:R-:W-:Y:S02]  /*2cf0*/  ISETP.LT.OR P1, PT, R0, 0x11, P1 ;  /* 0x000000110000780c */ /* 0x000fe40000f21670 */
[----:B------:R-:W-:-:S02]  /*2d00*/  FMNMX.FTZ R2, R29, R2, !PT ;  /* 0x000000021d027209 */ /* 0x000fc40007810000 */
[----:B------:R-:W-:Y:S02]  /*2d10*/  FSEL R34, R34, -INF , !P1 ;  /* 0xff80000022227808 */ /* 0x000fe40004800000 */
[----:B------:R-:W-:Y:S02]  /*2d20*/  ISETP.NE.AND P1, PT, R28, RZ, PT ;  /* 0x000000ff1c00720c */ /* 0x000fe40003f25270 */
[----:B------:R-:W-:Y:S02]  /*2d30*/  FMNMX.FTZ R2, R75, R2, !PT ;  /* 0x000000024b027209 */ /* 0x000fe40007810000 */
[----:B------:R-:W-:Y:S02]  /*2d40*/  ISETP.GT.AND P1, PT, R5, 0x11, !P1 ;  /* 0x000000110500780c */ /* 0x000fe40004f24270 */
[----:B------:R-:W-:Y:S02]  /*2d50*/  FMNMX.FTZ R2, R33, R2, !PT ;  /* 0x0000000221027209 */ /* 0x000fe40007810000 */
[----:B------:R-:W-:-:S02]  /*2d60*/  ISETP.LT.OR P1, PT, R0, 0x12, P1 ;  /* 0x000000120000780c */ /* 0x000fc40000f21670 */
[----:B------:R-:W-:Y:S02]  /*2d70*/  FMNMX.FTZ R2, R77, R2, !PT ;  /* 0x000000024d027209 */ /* 0x000fe40007810000 */
[----:B------:R-:W-:Y:S02]  /*2d80*/  FSEL R35, R35, -INF , !P1 ;  /* 0xff80000023237808 */ /* 0x000fe40004800000 */
[----:B------:R-:W-:Y:S02]  /*2d90*/  ISETP.GT.AND P1, PT, R5, 0x18, !P6 ;  /* 0x000000180500780c */ /* 0x000fe40007724270 */
[----:B------:R-:W-:Y:S02]  /*2da0*/  FMNMX.FTZ R2, R37, R2, !PT ;  /* 0x0000000225027209 */ /* 0x000fe40007810000 */
[----:B------:R-:W-:Y:S02]  /*2db0*/  ISETP.LT.OR P1, PT, R0, 0x19, P1 ;  /* 0x000000190000780c */ /* 0x000fe40000f21670 */
[----:B------:R-:W-:-:S02]  /*2dc0*/  FMNMX.FTZ R2, R79, R2, !PT ;  /* 0x000000024f027209 */ /* 0x000fc40007810000 */
[----:B------:R-:W-:Y:S02]  /*2dd0*/  FSEL R38, R38, -INF , !P1 ;  /* 0xff80000026267808 */ /* 0x000fe40004800000 */
[----:B------:R-:W-:Y:S02]  /*2de0*/  ISETP.GT.AND P1, PT, R5, 0x19, !P5 ;  /* 0x000000190500780c */ /* 0x000fe40006f24270 */
[----:B------:R-:W-:Y:S02]  /*2df0*/  FMNMX.FTZ R2, R41, R2, !PT ;  /* 0x0000000229027209 */ /* 0x000fe40007810000 */
[----:B------:R-:W-:Y:S02]  /*2e00*/  ISETP.LT.OR P1, PT, R0, 0x1a, P1 ;  /* 0x0000001a0000780c */ /* 0x000fe40000f21670 */
[----:B------:R-:W-:Y:S02]  /*2e10*/  FMNMX.FTZ R2, R81, R2, !PT ;  /* 0x0000000251027209 */ /* 0x000fe40007810000 */
[----:B------:R-:W-:-:S02]  /*2e20*/  FSEL R39, R39, -INF , !P1 ;  /* 0xff80000027277808 */ /* 0x000fc40004800000 */
[----:B------:R-:W-:Y:S02]  /*2e30*/  ISETP.NE.AND P1, PT, R72, RZ, PT ;  /* 0x000000ff4800720c */ /* 0x000fe40003f25270 */
[----:B------:R-:W-:Y:S02]  /*2e40*/  FMNMX.FTZ R2, R45, R2, !PT ;  /* 0x000000022d027209 */ /* 0x000fe40007810000 */
        /* <DEDUP_REMOVED lines=12> */
[----:B------:R-:W-:Y:S02]  /*2f10*/  ISETP.NE.AND P1, PT, R74, RZ, PT ;  /* 0x000000ff4a00720c */ /* 0x000fe40003f25270 */
[----:B------:R-:W-:Y:S02]  /*2f20*/  FMNMX.FTZ R11, R57, R2, !PT ;  /* 0x00000002390b7209 */ /* 0x000fe40007810000 */
[----:B------:R-:W-:Y:S02]  /*2f30*/  ISETP.GT.AND P1, PT, R5, 0x28, !P1 ;  /* 0x000000280500780c */ /* 0x000fe40004f24270 */
[----:B------:R-:W-:-:S02]  /*2f40*/  FMNMX.FTZ R2, R60, R11, !PT ;  /* 0x0000000b3c027209 */ /* 0x000fc40007810000 */
[----:B------:R-:W-:Y:S02]  /*2f50*/  ISETP.LT.OR P1, PT, R0, 0x29, P1 ;  /* 0x000000290000780c */ /* 0x000fe40000f21670 */
[----:B------:R-:W-:Y:S02]  /*2f60*/  FMNMX.FTZ R11, R61, R2, !PT ;  /* 0x000000023d0b7209 */ /* 0x000fe40007810000 */
[----:B------:R-:W-:Y:S02]  /*2f70*/  FSEL R46, R46, -INF , !P1 ;  /* 0xff8000002e2e7808 */ /* 0x000fe40004800000 */
[----:B------:R-:W-:Y:S02]  /*2f80*/  ISETP.NE.AND P1, PT, R44, RZ, PT ;  /* 0x000000ff2c00720c */ /* 0x000fe40003f25270 */
[----:B------:R-:W-:Y:S02]  /*2f90*/  FMNMX.FTZ R2, R64, R11, !PT ;  /* 0x0000000b40027209 */ /* 0x000fe40007810000 */
[----:B------:R-:W-:-:S02]  /*2fa0*/  ISETP.GT.AND P1, PT, R5, 0x29, !P1 ;  /* 0x000000290500780c */ /* 0x000fc40004f24270 */
[----:B------:R-:W-:Y:S02]  /*2fb0*/  FMNMX.FTZ R11, R65, R2, !PT ;  /* 0x00000002410b7209 */ /* 0x000fe40007810000 */
[----:B------:R-:W-:Y:S02]  /*2fc0*/  ISETP.LT.OR P1, PT, R0, 0x2a, P1 ;  /* 0x0000002a0000780c */ /* 0x000fe40000f21670 */
[----:B------:R-:W-:Y:S02]  /*2fd0*/  FMNMX.FTZ R2, R68, R11, !PT ;  /* 0x0000000b44027209 */ /* 0x000fe40007810000 */
[----:B------:R-:W-:Y:S02]  /*2fe0*/  FSEL R47, R47, -INF , !P1 ;  /* 0xff8000002f2f7808 */ /* 0x000fe40004800000 */
[----:B------:R-:W-:Y:S02]  /*2ff0*/  ISETP.NE.AND P1, PT, R76, RZ, PT ;  /* 0x000000ff4c00720c */ /* 0x000fe40003f25270 */
[----:B------:R-:W-:-:S02]  /*3000*/  FMNMX.FTZ R2, R69, R2, !PT ;  /* 0x0000000245027209 */ /* 0x000fc40007810000 */
[----:B------:R-:W-:Y:S02]  /*3010*/  ISETP.GT.AND P1, PT, R5, 0x30, !P1 ;  /* 0x000000300500780c */ /* 0x000fe40004f24270 */
[----:B------:R-:W-:Y:S01]  /*3020*/  ISETP.NE.AND P6, PT, R84, RZ, PT ;  /* 0x000000ff5400720c */ /* 0x000fe20003fc5270 */
[----:B------:R-:W2:Y:S01]  /*3030*/  SHFL.BFLY PT, R11, R2, 0x2, 0x1f ;  /* 0x0c401f00020b7f89 */ /* 0x000ea200000e0000 */
[----:B------:R-:W-:Y:S02]  /*3040*/  ISETP.LT.OR P1, PT, R0, 0x31, P1 ;  /* 0x000000310000780c */ /* 0x000fe40000f21670 */
[----:B------:R-:W-:Y:S02]  /*3050*/  ISETP.NE.AND P5, PT, R85, RZ, PT ;  /* 0x000000ff5500720c */ /* 0x000fe40003fa5270 */
[----:B------:R-:W-:Y:S02]  /*3060*/  FSEL R50, R50, -INF , !P1 ;  /* 0xff80000032327808 */ /* 0x000fe40004800000 */
[----:B------:R-:W-:-:S02]  /*3070*/  ISETP.NE.AND P1, PT, R48, RZ, PT ;  /* 0x000000ff3000720c */ /* 0x000fc40003f25270 */
[C---:B------:R-:W-:Y:S02]  /*3080*/  ISETP.GT.AND P4, PT, R5.reuse, RZ, !P4 ;  /* 0x000000ff0500720c */ /* 0x040fe40006784270 */
[----:B------:R-:W-:Y:S02]  /*3090*/  ISETP.GT.AND P1, PT, R5, 0x31, !P1 ;  /* 0x000000310500780c */ /* 0x000fe40004f24270 */
[C---:B------:R-:W-:Y:S02]  /*30a0*/  ISETP.LT.OR P4, PT, R0.reuse, 0x1, P4 ;  /* 0x000000010000780c */ /* 0x040fe40002781670 */
[----:B------:R-:W-:Y:S02]  /*30b0*/  ISETP.LT.OR P1, PT, R0, 0x32, P1 ;  /* 0x000000320000780c */ /* 0x000fe40000f21670 */
[----:B------:R-:W-:Y:S02]  /*30c0*/  FSEL R26, R26, -INF , !P4 ;  /* 0xff8000001a1a7808 */ /* 0x000fe40006000000 */
[----:B------:R-:W-:-:S02]  /*30d0*/  FSEL R51, R51, -INF , !P1 ;  /* 0xff80000033337808 */ /* 0x000fc40004800000 */
[----:B------:R-:W-:Y:S02]  /*30e0*/  ISETP.NE.AND P1, PT, R78, RZ, PT ;  /* 0x000000ff4e00720c */ /* 0x000fe40003f25270 */
[C---:B------:R-:W-:Y:S02]  /*30f0*/  ISETP.GT.AND P2, PT, R5.reuse, 0x51, !P2 ;  /* 0x000000510500780c */ /* 0x040fe40005744270 */
[C---:B------:R-:W-:Y:S02]  /*3100*/  ISETP.GT.AND P1, PT, R5.reuse, 0x38, !P1 ;  /* 0x000000380500780c */ /* 0x040fe40004f24270 */
[----:B--2---:R-:W-:Y:S02]  /*3110*/  FMNMX.FTZ R10, R2, R11, !PT ;  /* 0x0000000b020a7209 */ /* 0x004fe40007810000 */
[----:B------:R-:W-:Y:S02]  /*3120*/  ISETP.LT.OR P1, PT, R0, 0x39, P1 ;  /* 0x000000390000780c */ /* 0x000fe40000f21670 */
[----:B------:R-:W-:Y:S01]  /*3130*/  ISETP.GT.AND P3, PT, R5, 0x58, !P3 ;  /* 0x000000580500780c */ /* 0x000fe20005f64270 */
[----:B------:R-:W2:Y:S01]  /*3140*/  SHFL.BFLY PT, R11, R10, 0x1, 0x1f ;  /* 0x0c201f000a0b7f89 */ /* 0x000ea200000e0000 */
[----:B------:R-:W-:-:S02]  /*3150*/  FSEL R54, R54, -INF , !P1 ;  /* 0xff80000036367808 */ /* 0x000fc40004800000 */
[----:B------:R-:W-:Y:S02]  /*3160*/  ISETP.NE.AND P1, PT, R80, RZ, PT ;  /* 0x000000ff5000720c */ /* 0x000fe40003f25270 */
[C---:B------:R-:W-:Y:S02]  /*3170*/  ISETP.LT.OR P2, PT, R0.reuse, 0x52, P2 ;  /* 0x000000520000780c */ /* 0x040fe40001741670 */
[----:B------:R-:W-:Y:S02]  /*3180*/  ISETP.GT.AND P1, PT, R5, 0x39, !P1 ;  /* 0x000000390500780c */ /* 0x000fe40004f24270 */
[C---:B------:R-:W-:Y:S02]  /*3190*/  ISETP.LT.OR P3, PT, R0.reuse, 0x59, P3 ;  /* 0x000000590000780c */ /* 0x040fe40001f61670 */
[----:B------:R-:W-:Y:S02]  /*31a0*/  ISETP.LT.OR P1, PT, R0, 0x3a, P1 ;  /* 0x0000003a0000780c */ /* 0x000fe40000f21670 */
[----:B------:R-:W-:-:S02]  /*31b0*/  FSEL R67, R67, -INF , !P2 ;  /* 0xff80000043437808 */ /* 0x000fc40005000000 */
[----:B------:R-:W-:Y:S02]  /*31c0*/  FSEL R55, R55, -INF , !P1 ;  /* 0xff80000037377808 */ /* 0x000fe40004800000 */
[----:B------:R-:W-:Y:S02]  /*31d0*/  ISETP.NE.AND P1, PT, R82, RZ, PT ;  /* 0x000000ff5200720c */ /* 0x000fe40003f25270 */
[----:B------:R-:W-:Y:S02]  /*31e0*/  FSEL R70, R70, -INF , !P3 ;  /* 0xff80000046467808 */ /* 0x000fe40005800000 */
[----:B------:R-:W-:Y:S02]  /*31f0*/  ISETP.GT.AND P1, PT, R5, 0x40, !P1 ;  /* 0x000000400500780c */ /* 0x000fe40004f24270 */
[----:B--2---:R-:W-:Y:S02]  /*3200*/  FMNMX.FTZ R4, R10, R11, !PT ;  /* 0x0000000b0a047209 */ /* 0x004fe40007810000 */
[----:B------:R-:W-:-:S03]  /*3210*/  ISETP.LT.OR P1, PT, R0, 0x41, P1 ;  /* 0x000000410000780c */ /* 0x000fc60000f21670 */
[----:B------:R-:W-:Y:S01]  /*3220*/  FMUL.FTZ R11, R4, UR6 ;  /* 0x00000006040b7c20 */ /* 0x000fe20008410000 */
[----:B------:R-:W-:Y:S02]  /*3230*/  FSEL R58, R58, -INF , !P1 ;  /* 0xff8000003a3a7808 */ /* 0x000fe40004800000 */
[----:B------:R-:W-:Y:S02]  /*3240*/  ISETP.GT.AND P1, PT, R5, 0x41, !P6 ;  /* 0x000000410500780c */ /* 0x000fe40007724270 */
[----:B------:R-:W-:Y:S02]  /*3250*/  ISETP.NE.AND P6, PT, R87, RZ, PT ;  /* 0x000000ff5700720c */ /* 0x000fe40003fc5270 */
[----:B------:R-:W-:-:S04]  /*3260*/  ISETP.LT.OR P1, PT, R0, 0x42, P1 ;  /* 0x000000420000780c */ /* 0x000fc80000f21670 */
[----:B------:R-:W-:Y:S02]  /*3270*/  FSEL R59, R59, -INF , !P1 ;  /* 0xff8000003b3b7808 */ /* 0x000fe40004800000 */
[----:B------:R-:W-:Y:S02]  /*3280*/  ISETP.GT.AND P1, PT, R5, 0x48, !P5 ;  /* 0x000000480500780c */ /* 0x000fe40006f24270 */
[----:B------:R-:W-:Y:S02]  /*3290*/  ISETP.NE.AND P5, PT, R86, RZ, PT ;  /* 0x000000ff5600720c */ /* 0x000fe40003fa5270 */
[----:B------:R-:W-:-:S04]  /*32a0*/  ISETP.LT.OR P1, PT, R0, 0x49, P1 ;  /* 0x000000490000780c */ /* 0x000fc80000f21670 */
[----:B------:R-:W-:Y:S02]  /*32b0*/  FSEL R62, R62, -INF , !P1 ;  /* 0xff8000003e3e7808 */ /* 0x000fe40004800000 */
[----:B------:R-:W-:-:S04]  /*32c0*/  FSETP.NEU.FTZ.AND P1, PT, R4, -INF , PT ;  /* 0xff8000000400780b */ /* 0x000fc80003f3d000 */
[----:B------:R-:W-:Y:S02]  /*32d0*/  FSEL R12, R11, RZ, P1 ;  /* 0x000000ff0b0c7208 */ /* 0x000fe40000800000 */
[----:B------:R-:W-:Y:S02]  /*32e0*/  FMNMX.FTZ R11, R26, R27, !PT ;  /* 0x0000001b1a0b7209 */ /* 0x000fe40007810000 */
[----:B------:R-:W-:Y:S01]  /*32f0*/  ISETP.GT.AND P1, PT, R5, 0x49, !P5 ;  /* 0x000000490500780c */ /* 0x000fe20006f24270 */
[--C-:B------:R-:W-:Y:S01]  /*3300*/  FFMA.FTZ R13, R21, UR6, -R12.reuse ;  /* 0x00000006150d7c23 */ /* 0x100fe2000801080c */
[----:B------:R-:W-:Y:S01]  /*3310*/  FMNMX.FTZ R2, R30, R11, !PT ;  /* 0x0000000b1e027209 */ /* 0x000fe20007810000 */
[--C-:B------:R-:W-:Y:S01]  /*3320*/  FFMA.FTZ R10, R25, UR6, -R12.reuse ;  /* 0x00000006190a7c23 */ /* 0x100fe2000801080c */
[----:B------:R-:W-:Y:S01]  /*3330*/  ISETP.LT.OR P1, PT, R0, 0x4a, P1 ;  /* 0x0000004a0000780c */ /* 0x000fe20000f21670 */
[--C-:B------:R-:W-:Y:S01]  /*3340*/  FFMA.FTZ R14, R73, UR6, -R12.reuse ;  /* 0x00000006490e7c23 */ /* 0x100fe2000801080c */
[----:B------:R-:W-:Y:S01]  /*3350*/  FMNMX.FTZ R11, R31, R2, !PT ;  /* 0x000000021f0b7209 */ /* 0x000fe20007810000 */
[----:B------:R-:W-:Y:S01]  /*3360*/  MUFU.EX2 R13, R13 ;  /* 0x0000000d000d7308 */ /* 0x000fe20000000800 */
[----:B------:R-:W-:Y:S01]  /*3370*/  FSEL R63, R63, -INF , !P1 ;  /* 0xff8000003f3f7808 */ /* 0x000fe20004800000 */
[--C-:B------:R-:W-:Y:S01]  /*3380*/  FFMA.FTZ R20, R75, UR6, -R12.reuse ;  /* 0x000000064b147c23 */ /* 0x100fe2000801080c */
[----:B------:R-:W-:Y:S01]  /*3390*/  FMNMX.FTZ R2, R34, R11, !PT ;  /* 0x0000000b22027209 */ /* 0x000fe20007810000 */
[--C-:B------:R-:W-:Y:S01]  /*33a0*/  FFMA.FTZ R21, R33, UR6, -R12.reuse ;  /* 0x0000000621157c23 */ /* 0x100fe2000801080c */
[----:B------:R-:W-:Y:S01]  /*33b0*/  ISETP.GT.AND P1, PT, R5, 0x50, !P6 ;  /* 0x000000500500780c */ /* 0x000fe20007724270 */
[--C-:B------:R-:W-:Y:S01]  /*33c0*/  FFMA.FTZ R24, R77, UR6, -R12.reuse ;  /* 0x000000064d187c23 */ /* 0x100fe2000801080c */
[----:B------:R-:W-:Y:S01]  /*33d0*/  FMNMX.FTZ R11, R35, R2, !PT ;  /* 0x00000002230b7209 */ /* 0x000fe20007810000 */
[----:B------:R-:W2:Y:S01]  /*33e0*/  MUFU.EX2 R10, R10 ;  /* 0x0000000a000a7308 */ /* 0x000ea20000000800 */
[----:B------:R-:W-:Y:S01]  /*33f0*/  ISETP.NE.AND P5, PT, R15, RZ, PT ;  /* 0x000000ff0f00720c */ /* 0x000fe20003fa5270 */
[--C-:B------:R-:W-:Y:S01]  /*3400*/  FFMA.FTZ R15, R29, UR6, -R12.reuse ;  /* 0x000000061d0f7c23 */ /* 0x100fe2000801080c */
[----:B------:R-:W-:Y:S01]  /*3410*/  FMNMX.FTZ R2, R38, R11, !PT ;  /* 0x0000000b26027209 */ /* 0x000fe20007810000 */
[--C-:B------:R-:W-:Y:S01]  /*3420*/  FFMA.FTZ R25, R37, UR6, -R12.reuse ;  /* 0x0000000625197c23 */ /* 0x100fe2000801080c */
[----:B------:R-:W-:Y:S01]  /*3430*/  ISETP.LT.OR P1, PT, R0, 0x51, P1 ;  /* 0x000000510000780c */ /* 0x000fe20000f21670 */
[--C-:B------:R-:W-:Y:S01]  /*3440*/  FFMA.FTZ R28, R79, UR6, -R12.reuse ;  /* 0x000000064f1c7c23 */ /* 0x100fe2000801080c */
[----:B------:R-:W-:Y:S01]  /*3450*/  FMNMX.FTZ R11, R39, R2, !PT ;  /* 0x00000002270b7209 */ /* 0x000fe20007810000 */
[----:B------:R-:W-:Y:S01]  /*3460*/  MUFU.EX2 R14, R14 ;  /* 0x0000000e000e7308 */ /* 0x000fe20000000800 */
[----:B------:R-:W-:Y:S01]  /*3470*/  ISETP.GT.AND P4, PT, R5, 0x59, !P5 ;  /* 0x000000590500780c */ /* 0x000fe20006f84270 */
[--C-:B------:R-:W-:Y:S01]  /*3480*/  FFMA.FTZ R29, R45, UR6, -R12.reuse ;  /* 0x000000062d1d7c23 */ /* 0x100fe2000801080c */
[----:B------:R-:W-:Y:S01]  /*3490*/  FMNMX.FTZ R2, R42, R11, !PT ;  /* 0x0000000b2a027209 */ /* 0x000fe20007810000 */
[--C-:B------:R-:W-:Y:S01]  /*34a0*/  FFMA.FTZ R32, R83, UR6, -R12.reuse ;  /* 0x0000000653207c23 */ /* 0x100fe2000801080c */
[----:B------:R-:W-:Y:S01]  /*34b0*/  FSEL R66, R66, -INF , !P1 ;  /* 0xff80000042427808 */ /* 0x000fe20004800000 */
[--C-:B------:R-:W-:Y:S01]  /*34c0*/  FFMA.FTZ R33, R49, UR6, -R12.reuse ;  /* 0x0000000631217c23 */ /* 0x100fe2000801080c */
[----:B------:R-:W-:Y:S01]  /*34d0*/  FMNMX.FTZ R11, R43, R2, !PT ;  /* 0x000000022b0b7209 */ /* 0x000fe20007810000 */
[----:B------:R-:W3:Y:S01]  /*34e0*/  MUFU.EX2 R15, R15 ;  /* 0x0000000f000f7308 */ /* 0x000ee20000000800 */
[----:B------:R-:W-:Y:S01]  /*34f0*/  ISETP.LT.OR P4, PT, R0, 0x5a, P4 ;  /* 0x0000005a0000780c */ /* 0x000fe20002781670 */
[--C-:B------:R-:W-:Y:S01]  /*3500*/  FFMA.FTZ R52, R52, UR6, -R12.reuse ;  /* 0x0000000634347c23 */ /* 0x100fe2000801080c */
[----:B------:R-:W-:Y:S01]  /*3510*/  FMNMX.FTZ R2, R46, R11, !PT ;  /* 0x0000000b2e027209 */ /* 0x000fe20007810000 */
[--C-:B------:R-:W-:Y:S01]  /*3520*/  FFMA.FTZ R53, R53, UR6, -R12.reuse ;  /* 0x0000000635357c23 */ /* 0x100fe2000801080c */
[----:B------:R-:W-:Y:S01]  /*3530*/  FSEL R71, R71, -INF , !P4 ;  /* 0xff80000047477808 */ /* 0x000fe20006000000 */
        /* <DEDUP_REMOVED lines=10> */
[----:B------:R-:W4:Y:S01]  /*35e0*/  MUFU.EX2 R21, R21 ;  /* 0x0000001500157308 */ /* 0x000f220000000800 */
[----:B------:R-:W-:Y:S01]  /*35f0*/  FFMA.FTZ R68, R68, UR6, -R12 ;  /* 0x0000000644447c23 */ /* 0x000fe2000801080c */
[----:B--2---:R-:W-:-:S02]  /*3600*/  F2FP.BF16.F32.PACK_AB R152, R10, R13 ;  /* 0x0000000d0a98723e */ /* 0x004fc400000010ff */
[----:B------:R-:W-:Y:S02]  /*3610*/  FMNMX.FTZ R2, R54, R11, !PT ;  /* 0x0000000b36027209 */ /* 0x000fe40007810000 */
[----:B---3--:R-:W-:Y:S02]  /*3620*/  F2FP.BF16.F32.PACK_AB R154, R15, R14 ;  /* 0x0000000e0f9a723e */ /* 0x008fe400000010ff */
[----:B------:R-:W-:Y:S01]  /*3630*/  FMNMX.FTZ R11, R55, R2, !PT ;  /* 0x00000002370b7209 */ /* 0x000fe20007810000 */
[----:B------:R-:W-:Y:S03]  /*3640*/  MUFU.EX2 R24, R24 ;  /* 0x0000001800187308 */ /* 0x000fe60000000800 */
[----:B------:R-:W-:-:S04]  /*3650*/  FMNMX.FTZ R2, R58, R11, !PT ;  /* 0x0000000b3a027209 */ /* 0x000fc80007810000 */
[----:B------:R-:W-:Y:S01]  /*3660*/  FMNMX.FTZ R11, R59, R2, !PT ;  /* 0x000000023b0b7209 */ /* 0x000fe20007810000 */
[----:B------:R-:W2:Y:S01]  /*3670*/  MUFU.EX2 R25, R25 ;  /* 0x0000001900197308 */ /* 0x000ea20000000800 */
[----:B----4-:R-:W-:Y:S02]  /*3680*/  F2FP.BF16.F32.PACK_AB R156, R21, R20 ;  /* 0x00000014159c723e */ /* 0x010fe400000010ff */
[----:B------:R-:W-:Y:S01]  /*3690*/  FMNMX.FTZ R2, R62, R11, !PT ;  /* 0x0000000b3e027209 */ /* 0x000fe20007810000 */
[----:B------:R-:W-:Y:S01]  /*36a0*/  FFMA.FTZ R11, R41, UR6, -R12 ;  /* 0x00000006290b7c23 */ /* 0x000fe2000801080c */
[----:B------:R-:W-:Y:S02]  /*36b0*/  FADD.FTZ R41, R13, R10 ;  /* 0x0000000a0d297221 */ /* 0x000fe40000010000 */
[----:B------:R-:W-:Y:S01]  /*36c0*/  FMNMX.FTZ R5, R63, R2, !PT ;  /* 0x000000023f057209 */ /* 0x000fe20007810000 */
[----:B------:R-:W-:Y:S03]  /*36d0*/  MUFU.EX2 R28, R28 ;  /* 0x0000001c001c7308 */ /* 0x000fe60000000800 */
[----:B------:R-:W-:-:S04]  /*36e0*/  FMNMX.FTZ R2, R66, R5, !PT ;  /* 0x0000000542027209 */ /* 0x000fc80007810000 */
[----:B------:R-:W-:Y:S01]  /*36f0*/  FMNMX.FTZ R5, R67, R2, !PT ;  /* 0x0000000243057209 */ /* 0x000fe20007810000 */
[--C-:B------:R-:W-:Y:S01]  /*3700*/  FFMA.FTZ R2, R81, UR6, -R12.reuse ;  /* 0x0000000651027c23 */ /* 0x100fe2000801080c */
[----:B------:R-:W3:Y:S01]  /*3710*/  MUFU.EX2 R11, R11 ;  /* 0x0000000b000b7308 */ /* 0x000ee20000000800 */
[----:B------:R-:W-:Y:S01]  /*3720*/  FFMA.FTZ R12, R69, UR6, -R12 ;  /* 0x00000006450c7c23 */ /* 0x000fe2000801080c */
[----:B------:R-:W-:Y:S02]  /*3730*/  FMNMX.FTZ R0, R70, R5, !PT ;  /* 0x0000000546007209 */ /* 0x000fe40007810000 */
[----:B--2---:R-:W-:Y:S02]  /*3740*/  F2FP.BF16.F32.PACK_AB R158, R25, R24 ;  /* 0x00000018199e723e */ /* 0x004fe400000010ff */
[----:B------:R-:W-:Y:S02]  /*3750*/  FMNMX.FTZ R0, R71, R0, !PT ;  /* 0x0000000047007209 */ /* 0x000fe40007810000 */
[----:B------:R2:W-:Y:S03]  /*3760*/  MUFU.EX2 R162, R2 ;  /* 0x0000000200a27308 */ /* 0x0005e60000000800 */
[----:B------:R-:W2:Y:S05]  /*3770*/  SHFL.BFLY PT, R5, R0, 0x2, 0x1f ;  /* 0x0c401f0000057f89 */ /* 0x000eaa00000e0000 */
[----:B------:R-:W-:Y:S01]  /*3780*/  MUFU.EX2 R37, R12 ;  /* 0x0000000c00257308 */ /* 0x000fe20000000800 */
[----:B---3--:R-:W-:-:S07]  /*3790*/  F2FP.BF16.F32.PACK_AB R160, R11, R28 ;  /* 0x0000001c0ba0723e */ /* 0x008fce00000010ff */
[----:B------:R-:W-:Y:S08]  /*37a0*/  MUFU.EX2 R29, R29 ;  /* 0x0000001d001d7308 */ /* 0x000ff00000000800 */
[----:B------:R-:W-:Y:S01]  /*37b0*/  MUFU.EX2 R32, R32 ;  /* 0x0000002000207308 */ /* 0x000fe20000000800 */
[----:B--2---:R-:W-:-:S05]  /*37c0*/  FMNMX.FTZ R2, R0, R5, !PT ;  /* 0x0000000500027209 */ /* 0x004fca0007810000 */
[----:B------:R-:W2:Y:S02]  /*37d0*/  SHFL.BFLY PT, R5, R2, 0x1, 0x1f ;  /* 0x0c201f0002057f89 */ /* 0x000ea400000e0000 */
[----:B------:R-:W3:Y:S08]  /*37e0*/  MUFU.EX2 R33, R33 ;  /* 0x0000002100217308 */ /* 0x000ef00000000800 */
[----:B------:R-:W-:Y:S08]  /*37f0*/  MUFU.EX2 R52, R52 ;  /* 0x0000003400347308 */ /* 0x000ff00000000800 */
[----:B------:R-:W4:Y:S01]  /*3800*/  MUFU.EX2 R53, R53 ;  /* 0x0000003500357308 */ /* 0x000f220000000800 */
[----:B---3--:R-:W-:-:S02]  /*3810*/  F2FP.BF16.F32.PACK_AB R164, R33, R32 ;  /* 0x0000002021a4723e */ /* 0x008fc400000010ff */
[----:B--2---:R-:W-:Y:S01]  /*3820*/  FMNMX.FTZ R5, R2, R5, !PT ;  /* 0x0000000502057209 */ /* 0x004fe20007810000 */
[----:B------:R-:W-:-:S04]  /*3830*/  FADD.FTZ R2, R14, R41 ;  /* 0x000000290e027221 */ /* 0x000fc80000010000 */
[----:B------:R-:W-:Y:S01]  /*3840*/  MUFU.EX2 R56, R56 ;  /* 0x0000003800387308 */ /* 0x000fe20000000800 */
[C---:B------:R-:W-:Y:S01]  /*3850*/  FSETP.NEU.FTZ.AND P1, PT, R5.reuse, -INF , PT ;  /* 0xff8000000500780b */ /* 0x040fe20003f3d000 */
[----:B------:R-:W-:Y:S01]  /*3860*/  FMUL.FTZ R0, R5, UR6 ;  /* 0x0000000605007c20 */ /* 0x000fe20008410000 */
[----:B------:R-:W-:-:S04]  /*3870*/  FADD.FTZ R41, R15, R2 ;  /* 0x000000020f297221 */ /* 0x000fc80000010000 */
[----:B------:R-:W-:Y:S01]  /*3880*/  FSEL R0, R0, RZ, P1 ;  /* 0x000000ff00007208 */ /* 0x000fe20000800000 */
[----:B------:R-:W-:Y:S01]  /*3890*/  FADD.FTZ R2, R20, R41 ;  /* 0x0000002914027221 */ /* 0x000fe20000010000 */
[----:B------:R-:W-:Y:S01]  /*38a0*/  MUFU.EX2 R57, R57 ;  /* 0x0000003900397308 */ /* 0x000fe20000000800 */
[----:B----4-:R-:W-:Y:S02]  /*38b0*/  F2FP.BF16.F32.PACK_AB R166, R53, R52 ;  /* 0x0000003435a6723e */ /* 0x010fe400000010ff */
        /* <DEDUP_REMOVED lines=8> */
[----:B------:R-:W-:Y:S01]  /*3940*/  FFMA.FTZ R39, R39, UR6, -R0 ;  /* 0x0000000627277c23 */ /* 0x000fe20008010800 */
[----:B------:R-:W-:Y:S01]  /*3950*/  FADD.FTZ R45, R21, R2 ;  /* 0x00000002152d7221 */ /* 0x000fe20000010000 */
[--C-:B------:R-:W-:Y:S01]  /*3960*/  FFMA.FTZ R42, R42, UR6, -R0.reuse ;  /* 0x000000062a2a7c23 */ /* 0x100fe20008010800 */
[--C-:B------:R-:W-:Y:S01]  /*3970*/  FFMA.FTZ R43, R43, UR6, -R0.reuse ;  /* 0x000000062b2b7c23 */ /* 0x100fe20008010800 */
[--C-:B------:R-:W-:Y:S01]  /*3980*/  FFMA.FTZ R46, R46, UR6, -R0.reuse ;  /* 0x000000062e2e7c23 */ /* 0x100fe20008010800 */
[----:B------:R-:W-:Y:S01]  /*3990*/  FADD.FTZ R12, R24, R45 ;  /* 0x0000002d180c7221 */ /* 0x000fe20000010000 */
[----:B------:R-:W2:Y:S01]  /*39a0*/  MUFU.EX2 R27, R27 ;  /* 0x0000001b001b7308 */ /* 0x000ea20000000800 */
[--C-:B------:R-:W-:Y:S01]  /*39b0*/  FFMA.FTZ R47, R47, UR6, -R0.reuse ;  /* 0x000000062f2f7c23 */ /* 0x100fe20008010800 */
[----:B------:R-:W-:Y:S01]  /*39c0*/  FFMA.FTZ R50, R50, UR6, -R0 ;  /* 0x0000000632327c23 */ /* 0x000fe20008010800 */
[----:B------:R-:W-:Y:S01]  /*39d0*/  FADD.FTZ R45, R25, R12 ;  /* 0x0000000c192d7221 */ /* 0x000fe20000010000 */
[--C-:B------:R-:W-:Y:S01]  /*39e0*/  FFMA.FTZ R51, R51, UR6, -R0.reuse ;  /* 0x0000000633337c23 */ /* 0x100fe20008010800 */
[--C-:B------:R-:W-:Y:S01]  /*39f0*/  FFMA.FTZ R54, R54, UR6, -R0.reuse ;  /* 0x0000000636367c23 */ /* 0x100fe20008010800 */
[--C-:B------:R-:W-:Y:S01]  /*3a00*/  FFMA.FTZ R55, R55, UR6, -R0.reuse ;  /* 0x0000000637377c23 */ /* 0x100fe20008010800 */
[----:B------:R-:W-:Y:S01]  /*3a10*/  FADD.FTZ R12, R28, R45 ;  /* 0x0000002d1c0c7221 */ /* 0x000fe20000010000 */
[----:B------:R-:W3:Y:S01]  /*3a20*/  MUFU.EX2 R30, R30 ;  /* 0x0000001e001e7308 */ /* 0x000ee20000000800 */
[--C-:B------:R-:W-:Y:S01]  /*3a30*/  FFMA.FTZ R58, R58, UR6, -R0.reuse ;  /* 0x000000063a3a7c23 */ /* 0x100fe20008010800 */
[----:B------:R-:W-:Y:S01]  /*3a40*/  FFMA.FTZ R59, R59, UR6, -R0 ;  /* 0x000000063b3b7c23 */ /* 0x000fe20008010800 */
[----:B------:R-:W-:Y:S01]  /*3a50*/  FADD.FTZ R45, R11, R12 ;  /* 0x0000000c0b2d7221 */ /* 0x000fe20000010000 */
[--C-:B------:R-:W-:Y:S01]  /*3a60*/  FFMA.FTZ R62, R62, UR6, -R0.reuse ;  /* 0x000000063e3e7c23 */ /* 0x100fe20008010800 */
[--C-:B------:R-:W-:Y:S01]  /*3a70*/  FFMA.FTZ R63, R63, UR6, -R0.reuse ;  /* 0x000000063f3f7c23 */ /* 0x100fe20008010800 */
[--C-:B------:R-:W-:Y:S01]  /*3a80*/  FFMA.FTZ R66, R66, UR6, -R0.reuse ;  /* 0x0000000642427c23 */ /* 0x100fe20008010800 */
[----:B------:R-:W-:Y:S01]  /*3a90*/  FADD.FTZ R12, R162, R45 ;  /* 0x0000002da20c7221 */ /* 0x000fe20000010000 */
[----:B------:R-:W4:Y:S01]  /*3aa0*/  MUFU.EX2 R31, R31 ;  /* 0x0000001f001f7308 */ /* 0x000f220000000800 */
[----:B--2---:R-:W-:Y:S01]  /*3ab0*/  FADD.FTZ R41, R26, R27 ;  /* 0x0000001b1a297221 */ /* 0x004fe20000010000 */
[----:B------:R-:W-:Y:S01]  /*3ac0*/  FFMA.FTZ R67, R67, UR6, -R0 ;  /* 0x0000000643437c23 */ /* 0x000fe20008010800 */
[----:B------:R-:W-:Y:S01]  /*3ad0*/  FADD.FTZ R45, R29, R12 ;  /* 0x0000000c1d2d7221 */ /* 0x000fe20000010000 */
[--C-:B------:R-:W-:Y:S01]  /*3ae0*/  FFMA.FTZ R70, R70, UR6, -R0.reuse ;  /* 0x0000000646467c23 */ /* 0x100fe20008010800 */
[----:B------:R-:W-:Y:S01]  /*3af0*/  FFMA.FTZ R0, R71, UR6, -R0 ;  /* 0x0000000647007c23 */ /* 0x000fe20008010800 */
[----:B------:R-:W-:Y:S01]  /*3b00*/  F2FP.BF16.F32.PACK_AB R162, R29, R162 ;  /* 0x000000a21da2723e */ /* 0x000fe200000010ff */
[----:B------:R-:W-:Y:S01]  /*3b10*/  FADD.FTZ R12, R32, R45 ;  /* 0x0000002d200c7221 */ /* 0x000fe20000010000 */
[----:B------:R-:W2:Y:S01]  /*3b20*/  MUFU.EX2 R34, R34 ;  /* 0x0000002200227308 */ /* 0x000ea20000000800 */
[----:B---3--:R-:W-:Y:S01]  /*3b30*/  FADD.FTZ R2, R30, R41 ;  /* 0x000000291e027221 */ /* 0x008fe20000010000 */
[----:B------:R-:W-:Y:S01]  /*3b40*/  F2FP.BF16.F32.PACK_AB R168, R57, R56 ;  /* 0x0000003839a8723e */ /* 0x000fe200000010ff */
[----:B------:R-:W-:Y:S01]  /*3b50*/  FADD.FTZ R45, R33, R12 ;  /* 0x0000000c212d7221 */ /* 0x000fe20000010000 */
[----:B------:R-:W-:-:S03]  /*3b60*/  F2FP.BF16.F32.PACK_AB R153, R27, R26 ;  /* 0x0000001a1b99723e */ /* 0x000fc600000010ff */
[----:B------:R-:W-:Y:S01]  /*3b70*/  FADD.FTZ R12, R52, R45 ;  /* 0x0000002d340c7221 */ /* 0x000fe20000010000 */
[----:B------:R-:W3:Y:S01]  /*3b80*/  MUFU.EX2 R35, R35 ;  /* 0x0000002300237308 */ /* 0x000ee20000000800 */
[C---:B----4-:R-:W-:Y:S01]  /*3b90*/  FADD.FTZ R41, R31.reuse, R2 ;  /* 0x000000021f297221 */ /* 0x050fe20000010000 */
[----:B------:R-:W-:Y:S01]  /*3ba0*/  F2FP.BF16.F32.PACK_AB R155, R31, R30 ;  /* 0x0000001e1f9b723e */ /* 0x000fe200000010ff */
[----:B------:R-:W-:-:S04]  /*3bb0*/  FADD.FTZ R45, R53, R12 ;  /* 0x0000000c352d7221 */ /* 0x000fc80000010000 */
[----:B------:R-:W-:Y:S01]  /*3bc0*/  FADD.FTZ R10, R56, R45 ;  /* 0x0000002d380a7221 */ /* 0x000fe20000010000 */
[----:B------:R-:W4:Y:S01]  /*3bd0*/  MUFU.EX2 R38, R38 ;  /* 0x0000002600267308 */ /* 0x000f220000000800 */
[----:B--2---:R-:W-:Y:S02]  /*3be0*/  FADD.FTZ R2, R34, R41 ;  /* 0x0000002922027221 */ /* 0x004fe40000010000 */
[----:B------:R-:W-:-:S05]  /*3bf0*/  FADD.FTZ R15, R57, R10 ;  /* 0x0000000a390f7221 */ /* 0x000fca0000010000 */
[----:B------:R-:W2:Y:S01]  /*3c00*/  MUFU.EX2 R39, R39 ;  /* 0x0000002700277308 */ /* 0x000ea20000000800 */
[C---:B---3--:R-:W-:Y:S01]  /*3c10*/  FADD.FTZ R41, R35.reuse, R2 ;  /* 0x0000000223297221 */ /* 0x048fe20000010000 */
[----:B------:R-:W-:-:S06]  /*3c20*/  F2FP.BF16.F32.PACK_AB R157, R35, R34 ;  /* 0x00000022239d723e */ /* 0x000fcc00000010ff */
[----:B------:R-:W3:Y:S01]  /*3c30*/  MUFU.EX2 R42, R42 ;  /* 0x0000002a002a7308 */ /* 0x000ee20000000800 */
[----:B----4-:R-:W-:-:S07]  /*3c40*/  FADD.FTZ R2, R38, R41 ;  /* 0x0000002926027221 */ /* 0x010fce0000010000 */
[----:B------:R-:W4:Y:S01]  /*3c50*/  MUFU.EX2 R43, R43 ;  /* 0x0000002b002b7308 */ /* 0x000f220000000800 */
[C---:B--2---:R-:W-:Y:S01]  /*3c60*/  FADD.FTZ R41, R39.reuse, R2 ;  /* 0x0000000227297221 */ /* 0x044fe20000010000 */
[----:B------:R-:W-:-:S06]  /*3c70*/  F2FP.BF16.F32.PACK_AB R159, R39, R38 ;  /* 0x00000026279f723e */ /* 0x000fcc00000010ff */
[----:B------:R-:W2:Y:S01]  /*3c80*/  MUFU.EX2 R46, R46 ;  /* 0x0000002e002e7308 */ /* 0x000ea20000000800 */
[----:B---3--:R-:W-:-:S07]  /*3c90*/  FADD.FTZ R2, R42, R41 ;  /* 0x000000292a027221 */ /* 0x008fce0000010000 */
[----:B------:R-:W3:Y:S01]  /*3ca0*/  MUFU.EX2 R47, R47 ;  /* 0x0000002f002f7308 */ /* 0x000ee20000000800 */
[C---:B----4-:R-:W-:Y:S01]  /*3cb0*/  FADD.FTZ R41, R43.reuse, R2 ;  /* 0x000000022b297221 */ /* 0x050fe20000010000 */
[----:B------:R-:W-:-:S06]  /*3cc0*/  F2FP.BF16.F32.PACK_AB R161, R43, R42 ;  /* 0x0000002a2ba1723e */ /* 0x000fcc00000010ff */
[----:B------:R-:W4:Y:S01]  /*3cd0*/  MUFU.EX2 R50, R50 ;  /* 0x0000003200327308 */ /* 0x000f220000000800 */
[----:B--2---:R-:W-:-:S07]  /*3ce0*/  FADD.FTZ R2, R46, R41 ;  /* 0x000000292e027221 */ /* 0x004fce0000010000 */
        /* <DEDUP_REMOVED lines=11> */
[----:B----4-:R-:W-:-:S07]  /*3da0*/  FADD.FTZ R10, R60, R15 ;  /* 0x0000000f3c0a7221 */ /* 0x010fce0000010000 */
[----:B------:R-:W4:Y:S01]  /*3db0*/  MUFU.EX2 R58, R58 ;  /* 0x0000003a003a7308 */ /* 0x000f220000000800 */
[C---:B--2---:R-:W-:Y:S01]  /*3dc0*/  FADD.FTZ R11, R55.reuse, R2 ;  /* 0x00000002370b7221 */ /* 0x044fe20000010000 */
[----:B------:R-:W-:-:S06]  /*3dd0*/  F2FP.BF16.F32.PACK_AB R167, R55, R54 ;  /* 0x0000003637a7723e */ /* 0x000fcc00000010ff */
[----:B------:R-:W2:Y:S01]  /*3de0*/  MUFU.EX2 R64, R64 ;  /* 0x0000004000407308 */ /* 0x000ea20000000800 */
[C---:B---3--:R-:W-:Y:S01]  /*3df0*/  FADD.FTZ R13, R61.reuse, R10 ;  /* 0x0000000a3d0d7221 */ /* 0x048fe20000010000 */
[----:B------:R-:W-:-:S06]  /*3e00*/  F2FP.BF16.F32.PACK_AB R170, R61, R60 ;  /* 0x0000003c3daa723e */ /* 0x000fcc00000010ff */
[----:B------:R-:W3:Y:S01]  /*3e10*/  MUFU.EX2 R59, R59 ;  /* 0x0000003b003b7308 */ /* 0x000ee20000000800 */
[----:B----4-:R-:W-:-:S07]  /*3e20*/  FADD.FTZ R2, R58, R11 ;  /* 0x0000000b3a027221 */ /* 0x010fce0000010000 */
[----:B------:R-:W4:Y:S01]  /*3e30*/  MUFU.EX2 R65, R65 ;  /* 0x0000004100417308 */ /* 0x000f220000000800 */
[----:B--2---:R-:W-:-:S07]  /*3e40*/  FADD.FTZ R10, R64, R13 ;  /* 0x0000000d400a7221 */ /* 0x004fce0000010000 */
[----:B------:R-:W2:Y:S01]  /*3e50*/  MUFU.EX2 R62, R62 ;  /* 0x0000003e003e7308 */ /* 0x000ea20000000800 */
[C---:B---3--:R-:W-:Y:S01]  /*3e60*/  FADD.FTZ R11, R59.reuse, R2 ;  /* 0x000000023b0b7221 */ /* 0x048fe20000010000 */
[----:B------:R-:W-:-:S06]  /*3e70*/  F2FP.BF16.F32.PACK_AB R169, R59, R58 ;  /* 0x0000003a3ba9723e */ /* 0x000fcc00000010ff */
[----:B------:R-:W3:Y:S01]  /*3e80*/  MUFU.EX2 R68, R68 ;  /* 0x0000004400447308 */ /* 0x000ee20000000800 */
[C---:B----4-:R-:W-:Y:S01]  /*3e90*/  FADD.FTZ R13, R65.reuse, R10 ;  /* 0x0000000a410d7221 */ /* 0x050fe20000010000 */
[----:B------:R-:W-:-:S06]  /*3ea0*/  F2FP.BF16.F32.PACK_AB R172, R65, R64 ;  /* 0x0000004041ac723e */ /* 0x000fcc00000010ff */
[----:B------:R-:W4:Y:S01]  /*3eb0*/  MUFU.EX2 R63, R63 ;  /* 0x0000003f003f7308 */ /* 0x000f220000000800 */
[----:B--2---:R-:W-:-:S07]  /*3ec0*/  FADD.FTZ R2, R62, R11 ;  /* 0x0000000b3e027221 */ /* 0x004fce0000010000 */
[----:B------:R-:W2:Y:S01]  /*3ed0*/  MUFU.EX2 R66, R66 ;  /* 0x0000004200427308 */ /* 0x000ea20000000800 */
[----:B---3--:R-:W-:Y:S01]  /*3ee0*/  FADD.FTZ R10, R68, R13 ;  /* 0x0000000d440a7221 */ /* 0x008fe20000010000 */
[----:B------:R-:W-:-:S06]  /*3ef0*/  F2FP.BF16.F32.PACK_AB R174, R37, R68 ;  /* 0x0000004425ae723e */ /* 0x000fcc00000010ff */
[----:B------:R-:W3:Y:S01]  /*3f00*/  MUFU.EX2 R67, R67 ;  /* 0x0000004300437308 */ /* 0x000ee20000000800 */
[----:B----4-:R-:W-:Y:S01]  /*3f10*/  FADD.FTZ R11, R63, R2 ;  /* 0x000000023f0b7221 */ /* 0x010fe20000010000 */
[----:B------:R-:W-:Y:S01]  /*3f20*/  FADD.FTZ R2, R37, R10 ;  /* 0x0000000a25027221 */ /* 0x000fe20000010000 */
[----:B------:R-:W-:-:S05]  /*3f30*/  F2FP.BF16.F32.PACK_AB R171, R63, R62 ;  /* 0x0000003e3fab723e */ /* 0x000fca00000010ff */
[----:B------:R-:W4:Y:S01]  /*3f40*/  MUFU.EX2 R70, R70 ;  /* 0x0000004600467308 */ /* 0x000f220000000800 */
[----:B--2---:R-:W-:-:S07]  /*3f50*/  FADD.FTZ R10, R66, R11 ;  /* 0x0000000b420a7221 */ /* 0x004fce0000010000 */
[----:B------:R4:W2:Y:S01]  /*3f60*/  MUFU.EX2 R175, R0 ;  /* 0x0000000000af7308 */ /* 0x0008a20000000800 */
[C---:B---3--:R-:W-:Y:S01]  /*3f70*/  FADD.FTZ R11, R67.reuse, R10 ;  /* 0x0000000a430b7221 */ /* 0x048fe20000010000 */
[----:B------:R-:W-:-:S03]  /*3f80*/  F2FP.BF16.F32.PACK_AB R173, R67, R66 ;  /* 0x0000004243ad723e */ /* 0x000fc600000010ff */
[----:B----4-:R-:W-:-:S04]  /*3f90*/  FADD.FTZ R0, R70, R11 ;  /* 0x0000000b46007221 */ /* 0x010fc80000010000 */
[C---:B--2---:R-:W-:Y:S01]  /*3fa0*/  FADD.FTZ R0, R175.reuse, R0 ;  /* 0x00000000af007221 */ /* 0x044fe20000010000 */
[----:B------:R-:W-:Y:S01]  /*3fb0*/  F2FP.BF16.F32.PACK_AB R175, R175, R70 ;  /* 0x00000046afaf723e */ /* 0x000fe200000010ff */
[----:B------:R-:W-:Y:S06]  /*3fc0*/  @!P0 BRA `(.L_x_1896) ;  /* 0x0000000000048947 */ /* 0x000fec0003800000 */
[----:B------:R-:W-:Y:S01]  /*3fd0*/  BPT.TRAP 0x1 ;  /* 0x000000040000795c */ /* 0x000fe20000300000 */
.L_x_1896:
[----:B------:R2:W3:Y:S01]  /*3fe0*/  SYNCS.PHASECHK.TRANS64.TRYWAIT P1, [UR24+0x22850], R9 ;  /* 0x02285009ff0075a7 */ /* 0x0004e20008020158 */
[----:B------:R-:W-:Y:S05]  /*3ff0*/  @!P0 BRA `(.L_x_1897) ;  /* 0x0000000000048947 */ /* 0x000fea0003800000 */
[----:B------:R-:W-:Y:S01]  /*4000*/  BPT.TRAP 0x1 ;  /* 0x000000040000795c */ /* 0x000fe20000300000 */
.L_x_1897:
[----:B---3--:R-:W-:Y:S05]  /*4010*/  @P1 BRA `(.L_x_1898) ;  /* 0x0000000000081947 */ /* 0x008fea0003800000 */
[----:B------:R-:W3:Y:S02]  /*4020*/  SYNCS.PHASECHK.TRANS64.TRYWAIT P1, [UR24+0x22850], R9 ;  /* 0x02285009ff0075a7 */ /* 0x000ee40008020158 */
[----:B---3--:R-:W-:Y:S05]  /*4030*/  @!P1 BRA `(.L_x_1899) ;  /* 0x000000f800fc9947 */ /* 0x008fea0003800000 */
.L_x_1898:
[----:B------:R-:W-:Y:S01]  /*4040*/  R2UR UR5, R7 ;  /* 0x00000000070572ca */ /* 0x000fe200000e0000 */
[----:B------:R4:W-:Y:S06]  /*4050*/  BAR.SYNC.DEFER_BLOCKING R8, 0x100 ;  /* 0x000400080000751d */ /* 0x0009ec0000010000 */
[----:B------:R-:W-:-:S06]  /*4060*/  UMOV UR11, 0x40000040 ;  /* 0x40000040000b7882 */ /* 0x000fcc0000000000 */
[----:B------:R-:W-:-:S04]  /*4070*/  UIADD3 UR5, UR5, 0x400, URZ ;  /* 0x0000040005057890 */ /* 0x000fc8000fffe03f */
[----:B------:R-:W-:-:S04]  /*4080*/  USHF.R.U32.HI UR5, URZ, 0x4, UR5 ;  /* 0x000000043f057899 */ /* 0x000fc80008011605 */
[----:B------:R-:W-:-:S04]  /*4090*/  ULOP3.LUT UR5, UR5, 0x3fff, URZ, 0xc0, !UPT ;  /* 0x00003fff05057892 */ /* 0x000fc8000f8ec03f */
[----:B------:R-:W-:Y:S01]  /*40a0*/  ULOP3.LUT UR5, UR5, 0x3000000, URZ, 0xfc, !UPT ;  /* 0x0300000005057892 */ /* 0x000fe2000f8efc3f */
[----:B------:R-:W-:-:S03]  /*40b0*/  WARPGROUP.ARRIVE ;  /* 0x00000000000079c5 */ /* 0x000fc60000000000 */
[----:B------:R-:W-:-:S07]  /*40c0*/  UIMAD UR14, UR38, 0xc00, UR5 ;  /* 0x00000c00260e78a4 */ /* 0x000fce000f8e0205 */
        /* <DEDUP_REMOVED lines=35> */
.L_x_1900:
[----:B------:R-:W-:Y:S01]  /*4300*/  ISETP.NE.AND P2, PT, R205, 0x1, PT ;  /* 0x00000001cd00780c */ /* 0x000fe20003f45270 */
[----:B------:R-:W4:Y:S01]  /*4310*/  S2UR UR10, SR_CgaCtaId ;  /* 0x00000000000a79c3 */ /* 0x000f220000008800 */
[----:B------:R-:W-:Y:S01]  /*4320*/  UIADD3 UR24, UR24, 0x22860, URZ ;  /* 0x0002286018187890 */ /* 0x000fe2000fffe03f */
[----:B------:R-:W-:-:S10]  /*4330*/  LOP3.LUT P1, RZ, R16, 0x80000, RZ, 0xc0, !PT ;  /* 0x0008000010ff7812 */ /* 0x000fd4000782c0ff */
[----:B------:R-:W5:Y:S08]  /*4340*/  @P2 LDC R7, c[0x0][0x44c] ;  /* 0x00011300ff072b82 */ /* 0x000f700000000800 */
[----:B0-23--:R-:W0:Y:S01]  /*4350*/  @P2 LDC R9, c[0x0][0x450] ;  /* 0x00011400ff092b82 */ /* 0x00de220000000800 */
[----:B----4-:R-:W-:-:S09]  /*4360*/  UPRMT UR24, UR10, 0x654, UR24 ;  /* 0x000006540a187896 */ /* 0x010fd20008000018 */
[----:B------:R-:W-:Y:S01]  /*4370*/  SYNCS.ARRIVE.TRANS64.RED.A1T0 RZ, [UR24], RZ ;  /* 0x000000ffffff79a7 */ /* 0x000fe20008100418 */
[----:B-----5:R-:W-:-:S04]  /*4380*/  @P2 IMAD.HI.U32 R8, R7, UR41, RZ ;  /* 0x0000002907082c27 */ /* 0x020fc8000f8e00ff */
[----:B------:R-:W-:Y:S01]  /*4390*/  IMAD.U32 R7, RZ, RZ, UR41 ;  /* 0x00000029ff077e24 */ /* 0x000fe2000f8e00ff */
[----:B0-----:R-:W-:-:S04]  /*43a0*/  @P2 SHF.R.U32.HI R7, RZ, R9, R8 ;  /* 0x00000009ff072219 */ /* 0x001fc80000011608 */
[----:B------:R-:W-:-:S05]  /*43b0*/  IADD3 R8, R7, -R6, R17 ;  /* 0x8000000607087210 */ /* 0x000fca0007ffe011 */
[----:B------:R-:W-:-:S05]  /*43c0*/  VIADD R7, R8, UR15 ;  /* 0x0000000f08077c36 */ /* 0x000fca0008000000 */
[----:B------:R-:W-:Y:S01]  /*43d0*/  R2UR UR14, R7 ;  /* 0x00000000070e72ca */ /* 0x000fe200000e0000 */
[----:B------:R-:W-:Y:S01]  /*43e0*/  VIADD R7, R176, 0xfffffffe ;  /* 0xfffffffeb0077836 */ /* 0x000fe20000000000 */
[----:B------:R-:W-:-:S13]  /*43f0*/  @!P1 BRA `(.L_x_1901) ;  /* 0x0000000000549947 */ /* 0x000fda0003800000 */
[C---:B------:R-:W-:Y:S01]  /*4400*/  ISETP.GT.AND P1, PT, R8.reuse, RZ, PT ;  /* 0x000000ff0800720c */ /* 0x040fe20003f24270 */
[----:B------:R-:W-:-:S05]  /*4410*/  VIADD R9, R8, 0xffffffff ;  /* 0xffffffff08097836 */ /* 0x000fca0000000000 */
[----:B------:R-:W-:-:S07]  /*4420*/  R2UR UR15, R9 ;  /* 0x00000000090f72ca */ /* 0x000fce00000e0000 */
[----:B------:R-:W-:Y:S08]  /*4430*/  @P1 BRA `(.L_x_1902) ;  /* 0x0000000000241947 */ /* 0x000ff00003800000 */
[----:B------:R-:W-:Y:S01]  /*4440*/  R2UR UR15, R8 ;  /* 0x00000000080f72ca */ /* 0x000fe200000e0000 */
[----:B------:R-:W-:Y:S02]  /*4450*/  ULDC UR18, c[0x0][0x9e4] ;  /* 0x0002790000127ab9 */ /* 0x000fe40000000800 */
[----:B------:R-:W-:-:S10]  /*4460*/  UISETP.NE.AND UP0, UPT, UR18, 0x1, UPT ;  /* 0x000000011200788c */ /* 0x000fd4000bf05270 */
[----:B------:R-:W-:Y:S01]  /*4470*/  UIADD3 UR15, -UR15, URZ, URZ ;  /* 0x0000003f0f0f7290 */ /* 0x000fe2000fffe13f */
[----:B------:R-:W-:-:S03]  /*4480*/  @UP0 ULDC.64 UR22, c[0x0][0x9e8] ;  /* 0x00027a0000160ab9 */ /* 0x000fc60000000a00 */
[----:B------:R-:W-:-:S04]  /*4490*/  UIMAD.WIDE.U32 UR10, UR15, UR22, URZ ;  /* 0x000000160f0a72a5 */ /* 0x000fc8000f8e003f */
[----:B------:R-:W-:-:S04]  /*44a0*/  @UP0 USHF.R.U32.HI UR15, URZ, UR23, UR11 ;  /* 0x000000173f0f0299 */ /* 0x000fc8000801160b */
[----:B------:R-:W-:Y:S01]  /*44b0*/  ULOP3.LUT UR15, URZ, UR15, URZ, 0x33, !UPT ;  /* 0x0000000f3f0f7292 */ /* 0x000fe2000f8e333f */
[----:B------:R-:W-:Y:S11]  /*44c0*/  BRA `(.L_x_1903) ;  /* 0x0000000000147947 */ /* 0x000ff60003800000 */
.L_x_1902:
[----:B------:R-:W-:Y:S02]  /*44d0*/  ULDC UR18, c[0x0][0x9e4] ;  /* 0x0002790000127ab9 */ /* 0x000fe40000000800 */
[----:B------:R-:W-:-:S11]  /*44e0*/  UISETP.NE.AND UP0, UPT, UR18, 0x1, UPT ;  /* 0x000000011200788c */ /* 0x000fd6000bf05270 */
[----:B------:R-:W-:Y:S02]  /*44f0*/  @UP0 ULDC.64 UR22, c[0x0][0x9e8] ;  /* 0x00027a0000160ab9 */ /* 0x000fe40000000a00 */
[----:B------:R-:W-:-:S04]  /*4500*/  UIMAD.WIDE.U32 UR10, UR15, UR22, URZ ;  /* 0x000000160f0a72a5 */ /* 0x000fc8000f8e003f */
[----:B------:R-:W-:-:S12]  /*4510*/  @UP0 USHF.R.U32.HI UR15, URZ, UR23, UR11 ;  /* 0x000000173f0f0299 */ /* 0x000fd8000801160b */
.L_x_1903:
[----:B------:R-:W-:-:S04]  /*4520*/  UIMAD UR15, UR15, UR18, UR18 ;  /* 0x000000120f0f72a4 */ /* 0x000fc8000f8e0212 */
[----:B------:R-:W-:-:S04]  /*4530*/  UISETP.LT.AND UP0, UPT, UR14, UR15, UPT ;  /* 0x0000000f0e00728c */ /* 0x000fc8000bf01270 */
[----:B------:R-:W-:-:S12]  /*4540*/  USEL UR14, UR14, UR15, UP0 ;  /* 0x0000000f0e0e7287 */ /* 0x000fd80008000000 */
.L_x_1901:
[----:B------:R-:W-:-:S04]  /*4550*/  UIMAD.WIDE UR10, UR14, 0x2aaaaaab, URZ ;  /* 0x2aaaaaab0e0a78a5 */ /* 0x000fc8000f8e023f */
[----:B------:R-:W-:-:S04]  /*4560*/  USHF.R.U32.HI UR10, URZ, 0x1f, UR11 ;  /* 0x0000001f3f0a7899 */ /* 0x000fc8000801160b */
[----:B------:R-:W-:-:S04]  /*4570*/  ULEA.HI.SX32 UR10, UR11, UR10, 0x1c ;  /* 0x0000000a0b0a7291 */ /* 0x000fc8000f8fe23f */
[----:B------:R-:W-:-:S04]  /*4580*/  UISETP.LT.AND UP0, UPT, UR44, UR10, UPT ;  /* 0x0000000a2c00728c */ /* 0x000fc8000bf01270 */
[----:B------:R-:W-:-:S06]  /*4590*/  USEL UR24, UR44, UR10, !UP0 ;  /* 0x0000000a2c187287 */ /* 0x000fcc000c000000 */
[----:B------:R-:W-:-:S13]  /*45a0*/  ISETP.GE.AND P1, PT, R7, UR24, PT ;  /* 0x0000001807007c0c */ /* 0x000fda000bf26270 */
[----:B------:R-:W-:Y:S05]  /*45b0*/  @!P1 BRA `(.L_x_1904) ;  /* 0x0000003000049947 */ /* 0x000fea0003800000 */
[----:B------:R-:W-:Y:S01]  /*45c0*/  IMAD.MOV.U32 R10, RZ, RZ, R5 ;  /* 0x000000ffff0a7224 */ /* 0x000fe200078e0005 */
[----:B------:R-:W-:Y:S01]  /*45d0*/  ULDC UR28, c[0x0][0x9e4] ;  /* 0x00027900001c7ab9 */ /* 0x000fe20000000800 */
[----:B------:R-:W-:Y:S01]  /*45e0*/  IMAD.MOV.U32 R9, RZ, RZ, R4 ;  /* 0x000000ffff097224 */ /* 0x000fe200078e0004 */
[----:B------:R-:W-:Y:S01]  /*45f0*/  ULDC UR7, c[0x0][0x9dc] ;  /* 0x0002770000077ab9 */ /* 0x000fe20000000800 */
[----:B------:R-:W-:Y:S01]  /*4600*/  ULDC UR6, c[0x0][0x988] ;  /* 0x0002620000067ab9 */ /* 0x000fe20000000800 */
[----:B------:R-:W-:-:S05]  /*4610*/  ULDC UR27, c[0x0][0x9e0] ;  /* 0x00027800001b7ab9 */ /* 0x000fca0000000800 */
.L_x_1923:
[----:B------:R-:W-:-:S04]  /*4620*/  UIADD3 UR38, UR38, 0x1, URZ ;  /* 0x0000000126267890 */ /* 0x000fc8000fffe03f */
[----:B------:R-:W-:-:S04]  /*4630*/  UISETP.NE.AND UP0, UPT, UR38, 0x2, UPT ;  /* 0x000000022600788c */ /* 0x000fc8000bf05270 */
[----:B------:R-:W-:Y:S02]  /*4640*/  USEL UR10, URZ, 0x1, UP0 ;  /* 0x000000013f0a7887 */ /* 0x000fe40008000000 */
[----:B------:R-:W-:Y:S02]  /*4650*/  USEL UR38, UR38, URZ, UP0 ;  /* 0x0000003f26267287 */ /* 0x000fe40008000000 */
[----:B------:R-:W-:Y:S01]  /*4660*/  ULOP3.LUT UR37, UR37, UR10, URZ, 0x3c, !UPT ;  /* 0x0000000a25257292 */ /* 0x000fe2000f8e3c3f */
[----:B0-2---:R-:W-:Y:S11]  /*4670*/  @!P0 BRA `(.L_x_1905) ;  /* 0x0000000000048947 */ /* 0x005ff60003800000 */
[----:B------:R-:W-:Y:S01]  /*4680*/  BPT.TRAP 0x1 ;  /* 0x000000040000795c */ /* 0x000fe20000300000 */
.L_x_1905:
[----:B------:R-:W0:Y:S01]  /*4690*/  S2UR UR26, SR_CgaCtaId ;  /* 0x00000000001a79c3 */ /* 0x000e220000008800 */
[----:B------:R-:W-:Y:S01]  /*46a0*/  UMOV UR10, 0x400 ;  /* 0x00000400000a7882 */ /* 0x000fe20000000000 */
[----:B------:R-:W-:-:S05]  /*46b0*/  IMAD.U32 R8, RZ, RZ, UR37 ;  /* 0x00000025ff087e24 */ /* 0x000fca000f8e00ff */
[----:B------:R-:W-:Y:S01]  /*46c0*/  SHF.L.U32 R8, R8, 0x1f, RZ ;  /* 0x0000001f08087819 */ /* 0x000fe200000006ff */
[----:B0-----:R-:W-:-:S04]  /*46d0*/  ULEA UR10, UR26, UR10, 0x18 ;  /* 0x0000000a1a0a7291 */ /* 0x001fc8000f8ec03f */
[----:B------:R-:W-:-:S09]  /*46e0*/  ULEA UR25, UR38, UR10, 0x3 ;  /* 0x0000000a26197291 */ /* 0x000fd2000f8e183f */
[----:B------:R0:W2:Y:S01]  /*46f0*/  SYNCS.PHASECHK.TRANS64.TRYWAIT P1, [UR25+0x22830], R8 ;  /* 0x02283008ff0075a7 */ /* 0x0000a20008020159 */
[----:B------:R-:W-:Y:S05]  /*4700*/  @!P0 BRA `(.L_x_1906) ;  /* 0x0000000000048947 */ /* 0x000fea0003800000 */
[----:B------:R-:W-:Y:S01]  /*4710*/  BPT.TRAP 0x1 ;  /* 0x000000040000795c */ /* 0x000fe20000300000 */
.L_x_1906:
[----:B--2---:R-:W-:Y:S05]  /*4720*/  @P1 BRA `(.L_x_1907) ;  /* 0x0000000000081947 */ /* 0x004fea0003800000 */
[----:B------:R-:W2:Y:S02]  /*4730*/  SYNCS.PHASECHK.TRANS64.TRYWAIT P1, [UR25+0x22830], R8 ;  /* 0x02283008ff0075a7 */ /* 0x000ea40008020159 */
[----:B--2---:R-:W-:Y:S05]  /*4740*/  @!P1 BRA `(.L_x_1908) ;  /* 0x000000f400509947 */ /* 0x004fea0003800000 */
.L_x_1907:
        /* <DEDUP_REMOVED lines=12> */
[----:B-1----:R-:W-:Y:S01]  /*4810*/  IADD3 R3, -R215, 0xb, RZ ;  /* 0x0000000bd7037810 */ /* 0x002fe20007ffe1ff */
        /* <DEDUP_REMOVED lines=13> */
.L_x_1909:
[----:B------:R-:W-:Y:S01]  /*48f0*/  ISETP.NE.AND P2, PT, R205, 0x1, PT ;  /* 0x00000001cd00780c */ /* 0x000fe20003f45270 */
[----:B------:R-:W-:Y:S01]  /*4900*/  VIADD R20, R22, UR41 ;  /* 0x0000002916147c36 */ /* 0x000fe20008000000 */
[----:B------:R-:W2:Y:S01]  /*4910*/  LDC R6, c[0x0][0x288] ;  /* 0x0000a200ff067b82 */ /* 0x000ea20000000800 */
[----:B------:R-:W-:Y:S01]  /*4920*/  UIADD3 UR10, UR25, 0x22840, URZ ;  /* 0x00022840190a7890 */ /* 0x000fe2000fffe03f */
[----:B------:R-:W-:Y:S01]  /*4930*/  IMAD R11, R7, -0x60, RZ ;  /* 0xffffffa0070b7824 */ /* 0x000fe200078e02ff */
[----:B------:R-:W-:Y:S02]  /*4940*/  LOP3.LUT P1, RZ, R16, 0x80000, RZ, 0xc0, !PT ;  /* 0x0008000010ff7812 */ /* 0x000fe4000782c0ff */
[----:B------:R-:W-:-:S06]  /*4950*/  UPRMT UR10, UR26, 0x654, UR10 ;  /* 0x000006541a0a7896 */ /* 0x000fcc000800000a */
[----:B------:R-:W3:Y:S08]  /*4960*/  @P2 LDC R5, c[0x0][0x44c] ;  /* 0x00011300ff052b82 */ /* 0x000ef00000000800 */
[----:B------:R-:W4:Y:S01]  /*4970*/  @P2 LDC R4, c[0x0][0x450] ;  /* 0x00011400ff042b82 */ /* 0x000f220000000800 */
[----:B------:R-:W-:Y:S01]  /*4980*/  SYNCS.ARRIVE.TRANS64.RED.A1T0 RZ, [UR10], RZ ;  /* 0x000000ffffff79a7 */ /* 0x000fe2000810040a */
[----:B------:R-:W-:Y:S01]  /*4990*/  ULOP3.LUT UR10, URZ, UR7, URZ, 0x33, !UPT ;  /* 0x000000073f0a7292 */ /* 0x000fe2000f8e333f */
[----:B---3--:R-:W-:-:S05]  /*49a0*/  @P2 IMAD.HI.U32 R5, R20, R5, RZ ;  /* 0x0000000514052227 */ /* 0x008fca00078e00ff */
[----:B----4-:R-:W-:Y:S01]  /*49b0*/  @P2 SHF.R.U32.HI R20, RZ, R4, R5 ;  /* 0x00000004ff142219 */ /* 0x010fe20000011605 */
[----:B------:R-:W-:-:S04]  /*49c0*/  VIADD R5, R11, 0x1 ;  /* 0x000000010b057836 */ /* 0x000fc80000000000 */
[----:B------:R-:W3:Y:S01]  /*49d0*/  SHFL.IDX PT, R21, R20, RZ, 0x1c1f ;  /* 0x001c1fff14157589 */ /* 0x000ee200000e0000 */
[----:B------:R-:W-:-:S05]  /*49e0*/  IMAD R5, R18, -0x2, R5 ;  /* 0xfffffffe12057824 */ /* 0x000fca00078e0205 */
[----:B--2---:R-:W-:-:S05]  /*49f0*/  IADD3 R5, R5, -R6, R17 ;  /* 0x8000000605057210 */ /* 0x004fca0007ffe011 */
[C---:B------:R-:W-:Y:S02]  /*4a00*/  VIADD R15, R5.reuse, UR27 ;  /* 0x0000001b050f7c36 */ /* 0x040fe40008000000 */
[----:B------:R-:W-:Y:S02]  /*4a10*/  VIADD R14, R5, UR10 ;  /* 0x0000000a050e7c36 */ /* 0x000fe40008000000 */
[----:B---3--:R-:W-:Y:S02]  /*4a20*/  IMAD.IADD R13, R15, 0x1, R21 ;  /* 0x000000010f0d7824 */ /* 0x008fe400078e0215 */
[----:B------:R-:W-:Y:S01]  /*4a30*/  IMAD.IADD R12, R21, 0x1, R14 ;  /* 0x00000001150c7824 */ /* 0x000fe200078e020e */
[----:B------:R-:W-:Y:S06]  /*4a40*/  @!P1 BRA `(.L_x_1910) ;  /* 0x0000000000589947 */ /* 0x000fec0003800000 */
[----:B------:R-:W-:Y:S01]  /*4a50*/  IADD3 R21, R17, -R6, R21 ;  /* 0x8000000611157210 */ /* 0x000fe20007ffe015 */
[----:B------:R-:W-:Y:S03]  /*4a60*/  BSSY B0, `(.L_x_1911) ;  /* 0x0000010000007945 */ /* 0x000fe60003800000 */
[----:B------:R-:W-:-:S13]  /*4a70*/  ISETP.GT.AND P1, PT, R21, -0x1, PT ;  /* 0xffffffff1500780c */ /* 0x000fda0003f24270 */
[----:B------:R-:W-:Y:S05]  /*4a80*/  @P1 BRA `(.L_x_1912) ;  /* 0x0000000000201947 */ /* 0x000fea0003800000 */
[----:B------:R-:W-:Y:S01]  /*4a90*/  IMAD.U32 R214, RZ, RZ, UR28 ;  /* 0x0000001cffd67e24 */ /* 0x000fe2000f8e00ff */
[----:B------:R-:W-:-:S04]  /*4aa0*/  LOP3.LUT R21, RZ, R21, RZ, 0x33, !PT ;  /* 0x00000015ff157212 */ /* 0x000fc800078e33ff */
[----:B------:R-:W-:-:S13]  /*4ab0*/  ISETP.NE.AND P1, PT, R214, 0x1, PT ;  /* 0x00000001d600780c */ /* 0x000fda0003f25270 */
[----:B------:R-:W2:Y:S02]  /*4ac0*/  @P1 LDC.64 R4, c[0x0][0x9e8] ;  /* 0x00027a00ff041b82 */ /* 0x000ea40000000a00 */
[----:B--2---:R-:W-:-:S05]  /*4ad0*/  @P1 IMAD.HI.U32 R4, R21, R4, RZ ;  /* 0x0000000415041227 */ /* 0x004fca00078e00ff */
[----:B------:R-:W-:-:S04]  /*4ae0*/  @P1 SHF.R.U32.HI R21, RZ, R5, R4 ;  /* 0x00000005ff151219 */ /* 0x000fc80000011604 */
[----:B------:R-:W-:Y:S01]  /*4af0*/  LOP3.LUT R21, RZ, R21, RZ, 0x33, !PT ;  /* 0x00000015ff157212 */ /* 0x000fe200078e33ff */
[----:B------:R-:W-:Y:S06]  /*4b00*/  BRA `(.L_x_1913) ;  /* 0x0000000000147947 */ /* 0x000fec0003800000 */
.L_x_1912:
[----:B------:R-:W-:-:S05]  /*4b10*/  IMAD.U32 R214, RZ, RZ, UR28 ;  /* 0x0000001cffd67e24 */ /* 0x000fca000f8e00ff */
[----:B------:R-:W-:-:S13]  /*4b20*/  ISETP.NE.AND P1, PT, R214, 0x1, PT ;  /* 0x00000001d600780c */ /* 0x000fda0003f25270 */
[----:B------:R-:W2:Y:S02]  /*4b30*/  @P1 LDC.64 R4, c[0x0][0x9e8] ;  /* 0x00027a00ff041b82 */ /* 0x000ea40000000a00 */
[----:B--2---:R-:W-:-:S05]  /*4b40*/  @P1 IMAD.HI.U32 R4, R21, R4, RZ ;  /* 0x0000000415041227 */ /* 0x004fca00078e00ff */
[----:B------:R-:W-:-:S07]  /*4b50*/  @P1 SHF.R.U32.HI R21, RZ, R5, R4 ;  /* 0x00000005ff151219 */ /* 0x000fce0000011604 */
.L_x_1913:
[----:B------:R-:W-:Y:S05]  /*4b60*/  BSYNC B0 ;  /* 0x0000000000007941 */ /* 0x000fea0003800000 */
.L_x_1911:
[----:B------:R-:W-:-:S04]  /*4b70*/  IMAD R4, R18, -0x2, R11 ;  /* 0xfffffffe12047824 */ /* 0x000fc800078e020b */
[----:B------:R-:W-:-:S05]  /*4b80*/  IMAD R4, R21, R214, R4 ;  /* 0x000000d615047224 */ /* 0x000fca00078e0204 */
[----:B------:R-:W-:Y:S02]  /*4b90*/  VIADDMNMX R13, R4, R214, R13, PT ;  /* 0x000000d6040d7246 */ /* 0x000fe4000380010d */
[----:B------:R-:W-:-:S07]  /*4ba0*/  VIMNMX R12, R12, R4, !PT ;  /* 0x000000040c0c7248 */ /* 0x000fce0007fe0100 */
.L_x_1910:
[C---:B------:R-:W-:Y:S02]  /*4bb0*/  ISETP.GE.AND P2, PT, R11.reuse, 0x1, PT ;  /* 0x000000010b00780c */ /* 0x040fe40003f46270 */
[----:B------:R-:W-:Y:S02]  /*4bc0*/  LOP3.LUT R16, R16, 0xfffbffff, RZ, 0xc0, !PT ;  /* 0xfffbffff10107812 */ /* 0x000fe400078ec0ff */
[C---:B------:R-:W-:Y:S02]  /*4bd0*/  ISETP.GE.AND P1, PT, R11.reuse, 0x2, PT ;  /* 0x000000020b00780c */ /* 0x040fe40003f26270 */
[----:B------:R-:W-:Y:S02]  /*4be0*/  ISETP.GT.AND P3, PT, R12, RZ, !P2 ;  /* 0x000000ff0c00720c */ /* 0x000fe40005764270 */
[----:B------:R-:W-:Y:S02]  /*4bf0*/  ISETP.GE.AND P4, PT, R11, 0x9, PT ;  /* 0x000000090b00780c */ /* 0x000fe40003f86270 */
[----:B------:R-:W-:-:S03]  /*4c00*/  ISETP.LT.OR P3, PT, R13, 0x1, P3 ;  /* 0x000000010d00780c */ /* 0x000fc60001f61670 */
[----:B------:R-:W-:Y:S02]  /*4c10*/  @P2 LOP3.LUT R16, R16, 0x40000, RZ, 0xfc, !PT ;  /* 0x0004000010102812 */ /* 0x000fe400078efcff */
[----:B------:R-:W-:Y:S02]  /*4c20*/  ISETP.GT.AND P2, PT, R12, 0x1, !P1 ;  /* 0x000000010c00780c */ /* 0x000fe40004f44270 */
[----:B------:R-:W-:Y:S02]  /*4c30*/  FSEL R152, R152, -INF , !P3 ;  /* 0xff80000098987808 */ /* 0x000fe40005800000 */
[----:B------:R-:W-:Y:S02]  /*4c40*/  ISETP.LT.OR P2, PT, R13, 0x2, P2 ;  /* 0x000000020d00780c */ /* 0x000fe40001741670 */
[----:B------:R-:W-:Y:S02]  /*4c50*/  ISETP.GE.AND P3, PT, R11, 0xa, PT ;  /* 0x0000000a0b00780c */ /* 0x000fe40003f66270 */
[----:B------:R-:W-:-:S02]  /*4c60*/  LOP3.LUT R16, R16, 0xfffffffd, RZ, 0xc0, !PT ;  /* 0xfffffffd10107812 */ /* 0x000fc400078ec0ff */
[----:B------:R-:W-:Y:S02]  /*4c70*/  FSEL R153, R153, -INF , !P2 ;  /* 0xff80000099997808 */ /* 0x000fe40005000000 */
[----:B------:R-:W-:Y:S02]  /*4c80*/  ISETP.GT.AND P2, PT, R12, 0x8, !P4 ;  /* 0x000000080c00780c */ /* 0x000fe40006744270 */
[----:B------:R-:W-:Y:S02]  /*4c90*/  @P4 LOP3.LUT R16, R16, 0x2, RZ, 0xfc, !PT ;  /* 0x0000000210104812 */ /* 0x000fe400078efcff */
[----:B------:R-:W-:Y:S02]  /*4ca0*/  ISETP.LT.OR P2, PT, R13, 0x9, P2 ;  /* 0x000000090d00780c */ /* 0x000fe40001741670 */
[----:B------:R-:W-:Y:S02]  /*4cb0*/  LOP3.LUT R16, R16, 0xfffffffb, RZ, 0xc0, !PT ;  /* 0xfffffffb10107812 */ /* 0x000fe400078ec0ff */
[----:B------:R-:W-:-:S02]  /*4cc0*/  FSEL R156, R156, -INF , !P2 ;  /* 0xff8000009c9c7808 */ /* 0x000fc40005000000 */
[----:B------:R-:W-:Y:S02]  /*4cd0*/  @P3 LOP3.LUT R16, R16, 0x4, RZ, 0xfc, !PT ;  /* 0x0000000410103812 */ /* 0x000fe400078efcff */
[----:B------:R-:W-:Y:S02]  /*4ce0*/  ISETP.GT.AND P2, PT, R12, 0x9, !P3 ;  /* 0x000000090c00780c */ /* 0x000fe40005f44270 */
[----:B------:R-:W-:Y:S02]  /*4cf0*/  ISETP.GE.AND P3, PT, R11, 0x11, PT ;  /* 0x000000110b00780c */ /* 0x000fe40003f66270 */
[----:B------:R-:W-:Y:S02]  /*4d00*/  ISETP.LT.OR P2, PT, R13, 0xa, P2 ;  /* 0x0000000a0d00780c */ /* 0x000fe40001741670 */
[----:B------:R-:W-:Y:S02]  /*4d10*/  LOP3.LUT R16, R16, 0xfffffff7, RZ, 0xc0, !PT ;  /* 0xfffffff710107812 */ /* 0x000fe400078ec0ff */
[----:B------:R-:W-:-:S02]  /*4d20*/  FSEL R157, R157, -INF , !P2 ;  /* 0xff8000009d9d7808 */ /* 0x000fc40005000000 */
[----:B------:R-:W-:-:S04]  /*4d30*/  ISETP.GT.AND P2, PT, R12, 0x10, !P3 ;  /* 0x000000100c00780c */ /* 0x000fc80005f44270 */
[----:B------:R-:W-:Y:S02]  /*4d40*/  ISETP.LT.OR P2, PT, R13, 0x11, P2 ;  /* 0x000000110d00780c */ /* 0x000fe40001741670 */
[----:B------:R-:W-:Y:S02]  /*4d50*/  @P3 LOP3.LUT R16, R16, 0x8, RZ, 0xfc, !PT ;  /* 0x0000000810103812 */ /* 0x000fe400078efcff */
[----:B------:R-:W-:Y:S02]  /*4d60*/  ISETP.GE.AND P3, PT, R11, 0x12, PT ;  /* 0x000000120b00780c */ /* 0x000fe40003f66270 */
[----:B------:R-:W-:Y:S02]  /*4d70*/  LOP3.LUT R16, R16, 0xffffffef, RZ, 0xc0, !PT ;  /* 0xffffffef10107812 */ /* 0x000fe400078ec0ff */
[----:B------:R-:W-:Y:S02]  /*4d80*/  FSEL R160, R160, -INF , !P2 ;  /* 0xff800000a0a07808 */ /* 0x000fe40005000000 */
[----:B------:R-:W-:-:S04]  /*4d90*/  ISETP.GT.AND P2, PT, R12, 0x11, !P3 ;  /* 0x000000110c00780c */ /* 0x000fc80005f44270 */
[----:B------:R-:W-:-:S03]  /*4da0*/  ISETP.LT.OR P2, PT, R13, 0x12, P2 ;  /* 0x000000120d00780c */ /* 0x000fc60001741670 */
        /* <DEDUP_REMOVED lines=68> */
[----:B------:R-:W-:Y:S02]  /*51f0*/  FSEL R184, R184, -INF , !P2 ;  /* 0xff800000b8b87808 */ /* 0x000fe40005000000 */
[----:B------:R-:W-:Y:S02]  /*5200*/  LOP3.LUT R16, R16, 0xffffffbf, RZ, 0xc0, !PT ;  /* 0xffffffbf10107812 */ /* 0x000fe400078ec0ff */
[----:B------:R-:W-:-:S04]  /*5210*/  ISETP.GT.AND P2, PT, R12, 0x41, !P3 ;  /* 0x000000410c00780c */ /* 0x000fc80005f44270 */
[----:B------:R-:W-:-:S03]  /*5220*/  ISETP.LT.OR P2, PT, R13, 0x42, P2 ;  /* 0x000000420d00780c */ /* 0x000fc60001741670 */
[----:B------:R-:W-:Y:S02]  /*5230*/  @P3 LOP3.LUT R16, R16, 0x40, RZ, 0xfc, !PT ;  /* 0x0000004010103812 */ /* 0x000fe400078efcff */
[----:B------:R-:W-:Y:S02]  /*5240*/  ISETP.GE.AND P3, PT, R11, 0x49, PT ;  /* 0x000000490b00780c */ /* 0x000fe40003f66270 */
[----:B------:R-:W-:Y:S02]  /*5250*/  FSEL R185, R185, -INF , !P2 ;  /* 0xff800000b9b97808 */ /* 0x000fe40005000000 */
[----:B------:R-:W-:Y:S02]  /*5260*/  ISETP.GT.AND P2, PT, R12, 0x48, !P3 ;  /* 0x000000480c00780c */ /* 0x000fe40005f44270 */
[----:B------:R-:W-:Y:S02]  /*5270*/  LOP3.LUT R16, R16, 0xffffffdf, RZ, 0xc0, !PT ;  /* 0xffffffdf10107812 */ /* 0x000fe400078ec0ff */
[----:B------:R-:W-:-:S04]  /*5280*/  ISETP.LT.OR P2, PT, R13, 0x49, P2 ;  /* 0x000000490d00780c */ /* 0x000fc80001741670 */
[----:B------:R-:W-:Y:S02]  /*5290*/  FSEL R188, R188, -INF , !P2 ;  /* 0xff800000bcbc7808 */ /* 0x000fe40005000000 */
[----:B------:R-:W-:Y:S02]  /*52a0*/  ISETP.GE.AND P2, PT, R11, 0x4a, PT ;  /* 0x0000004a0b00780c */ /* 0x000fe40003f46270 */
[----:B------:R-:W-:Y:S02]  /*52b0*/  @P3 LOP3.LUT R16, R16, 0x20, RZ, 0xfc, !PT ;  /* 0x0000002010103812 */ /* 0x000fe400078efcff */
[----:B------:R-:W-:Y:S02]  /*52c0*/  ISETP.GT.AND P3, PT, R12, 0x49, !P2 ;  /* 0x000000490c00780c */ /* 0x000fe40005764270 */
[----:B------:R-:W-:Y:S02]  /*52d0*/  LOP3.LUT R16, R16, 0xfffffffe, RZ, 0xc0, !PT ;  /* 0xfffffffe10107812 */ /* 0x000fe400078ec0ff */
[----:B------:R-:W-:-:S04]  /*52e0*/  ISETP.LT.OR P3, PT, R13, 0x4a, P3 ;  /* 0x0000004a0d00780c */ /* 0x000fc80001f61670 */
        /* <DEDUP_REMOVED lines=13> */
[----:B------:R-:W-:-:S13]  /*53c0*/  ISETP.GE.AND P6, PT, R11, 0x5a, PT ;  /* 0x0000005a0b00780c */ /* 0x000fda0003fc6270 */
[----:B------:R-:W-:Y:S02]  /*53d0*/  @P6 LOP3.LUT R16, R16, 0x1, RZ, 0xfc, !PT ;  /* 0x0000000110106812 */ /* 0x000fe400078efcff */
[----:B------:R-:W-:-:S04]  /*53e0*/  ISETP.GT.AND P6, PT, R12, 0x59, !P6 ;  /* 0x000000590c00780c */ /* 0x000fc800077c4270 */
[----:B------:R-:W-:Y:S02]  /*53f0*/  ISETP.LT.OR P6, PT, R13, 0x5a, P6 ;  /* 0x0000005a0d00780c */ /* 0x000fe400037c1670 */
[----:B------:R-:W2:Y:S02]  /*5400*/  SHFL.IDX PT, R13, R20, 0x1, 0x1c1f ;  /* 0x003c1f00140d7f89 */ /* 0x000ea400000e0000 */
[----:B------:R-:W-:Y:S02]  /*5410*/  FSEL R197, R197, -INF , !P6 ;  /* 0xff800000c5c57808 */ /* 0x000fe40007000000 */
[----:B------:R-:W-:Y:S01]  /*5420*/  LOP3.LUT P6, RZ, R16, 0x80000, RZ, 0xc0, !PT ;  /* 0x0008000010ff7812 */ /* 0x000fe200078cc0ff */
[--C-:B--2---:R-:W-:Y:S02]  /*5430*/  IMAD.IADD R15, R15, 0x1, R13.reuse ;  /* 0x000000010f0f7824 */ /* 0x104fe400078e020d */
[----:B------:R-:W-:-:S10]  /*5440*/  IMAD.IADD R14, R14, 0x1, R13 ;  /* 0x000000010e0e7824 */ /* 0x000fd400078e020d */
[----:B------:R-:W-:Y:S05]  /*5450*/  @!P6 BRA `(.L_x_1914) ;  /* 0x000000000058e947 */ /* 0x000fea0003800000 */
        /* <DEDUP_REMOVED lines=12> */
.L_x_1916:
[----:B------:R-:W-:-:S05]  /*5520*/  IMAD.U32 R12, RZ, RZ, UR28 ;  /* 0x0000001cff0c7e24 */ /* 0x000fca000f8e00ff */
[----:B------:R-:W-:-:S13]  /*5530*/  ISETP.NE.AND P6, PT, R12, 0x1, PT ;  /* 0x000000010c00780c */ /* 0x000fda0003fc5270 */
[----:B------:R-:W2:Y:S02]  /*5540*/  @P6 LDC.64 R4, c[0x0][0x9e8] ;  /* 0x00027a00ff046b82 */ /* 0x000ea40000000a00 */
[----:B--2---:R-:W-:-:S05]  /*5550*/  @P6 IMAD.HI.U32 R4, R13, R4, RZ ;  /* 0x000000040d046227 */ /* 0x004fca00078e00ff */
[----:B------:R-:W-:-:S07]  /*5560*/  @P6 SHF.R.U32.HI R13, RZ, R5, R4 ;  /* 0x00000005ff0d6219 */ /* 0x000fce0000011604 */
.L_x_1917:
[----:B------:R-:W-:Y:S05]  /*5570*/  BSYNC B0 ;  /* 0x0000000000007941 */ /* 0x000fea0003800000 */
.L_x_1915:
[----:B------:R-:W-:-:S04]  /*5580*/  IMAD R11, R18, -0x2, R11 ;  /* 0xfffffffe120b7824 */ /* 0x000fc800078e020b */
[----:B------:R-:W-:-:S05]  /*5590*/  IMAD R13, R13, R12, R11 ;  /* 0x0000000c0d0d7224 */ /* 0x000fca00078e020b */
[----:B------:R-:W-:Y:S02]  /*55a0*/  VIADDMNMX R15, R13, R12, R15, PT ;  /* 0x0000000c0d0f7246 */ /* 0x000fe4000380010f */
[----:B------:R-:W-:-:S07]  /*55b0*/  VIMNMX R14, R14, R13, !PT ;  /* 0x0000000d0e0e7248 */ /* 0x000fce0007fe0100 */
.L_x_1914:
[----:B------:R-:W-:Y:S02]  /*55c0*/  ISETP.GT.AND P1, PT, R14, 0x1, !P1 ;  /* 0x000000010e00780c */ /* 0x000fe40004f24270 */
[----:B------:R-:W-:Y:S02]  /*55d0*/  LOP3.LUT P6, RZ, R16, 0x10000, RZ, 0xc0, !PT ;  /* 0x0001000010ff7812 */ /* 0x000fe400078cc0ff */
[----:B------:R-:W-:Y:S02]  /*55e0*/  ISETP.LT.OR P1, PT, R15, 0x2, P1 ;  /* 0x000000020f00780c */ /* 0x000fe40000f21670 */
[----:B------:R-:W-:Y:S02]  /*55f0*/  FMNMX.FTZ R4, R152, R9, !PT ;  /* 0x0000000998047209 */ /* 0x000fe40007810000 */
[----:B------:R-:W-:Y:S02]  /*5600*/  FSEL R155, R155, -INF , !P1 ;  /* 0xff8000009b9b7808 */ /* 0x000fe40004800000 */
[----:B------:R-:W-:-:S02]  /*5610*/  LOP3.LUT P1, RZ, R16, 0x2, RZ, 0xc0, !PT ;  /* 0x0000000210ff7812 */ /* 0x000fc4000782c0ff */
[----:B------:R-:W-:Y:S02]  /*5620*/  FMNMX.FTZ R5, R153, R4, !PT ;  /* 0x0000000499057209 */ /* 0x000fe40007810000 */
[----:B------:R-:W-:Y:S02]  /*5630*/  ISETP.GT.AND P1, PT, R14, 0x8, !P1 ;  /* 0x000000080e00780c */ /* 0x000fe40004f24270 */
[----:B------:R-:W-:Y:S02]  /*5640*/  FMNMX.FTZ R4, R156, R5, !PT ;  /* 0x000000059c047209 */ /* 0x000fe40007810000 */
[----:B------:R-:W-:Y:S02]  /*5650*/  ISETP.LT.OR P1, PT, R15, 0x9, P1 ;  /* 0x000000090f00780c */ /* 0x000fe40000f21670 */
[----:B------:R-:W-:Y:S02]  /*5660*/  FMNMX.FTZ R5, R157, R4, !PT ;  /* 0x000000049d057209 */ /* 0x000fe40007810000 */
[----:B------:R-:W-:-:S02]  /*5670*/  FSEL R158, R158, -INF , !P1 ;  /* 0xff8000009e9e7808 */ /* 0x000fc40004800000 */
[----:B------:R-:W-:Y:S02]  /*5680*/  LOP3.LUT P1, RZ, R16, 0x4, RZ, 0xc0, !PT ;  /* 0x0000000410ff7812 */ /* 0x000fe4000782c0ff */
[----:B------:R-:W-:Y:S02]  /*5690*/  FMNMX.FTZ R4, R160, R5, !PT ;  /* 0x00000005a0047209 */ /* 0x000fe40007810000 */
[----:B------:R-:W-:Y:S02]  /*56a0*/  ISETP.GT.AND P1, PT, R14, 0x9, !P1 ;  /* 0x000000090e00780c */ /* 0x000fe40004f24270 */
[----:B------:R-:W-:Y:S02]  /*56b0*/  FMNMX.FTZ R5, R161, R4, !PT ;  /* 0x00000004a1057209 */ /* 0x000fe40007810000 */
[----:B------:R-:W-:Y:S02]  /*56c0*/  ISETP.LT.OR P1, PT, R15, 0xa, P1 ;  /* 0x0000000a0f00780c */ /* 0x000fe40000f21670 */
[----:B------:R-:W-:-:S02]  /*56d0*/  FMNMX.FTZ R4, R164, R5, !PT ;  /* 0x00000005a4047209 */ /* 0x000fc40007810000 */
[----:B------:R-:W-:Y:S02]  /*56e0*/  FSEL R159, R159, -INF , !P1 ;  /* 0xff8000009f9f7808 */ /* 0x000fe40004800000 */
[----:B------:R-:W-:Y:S02]  /*56f0*/  LOP3.LUT P1, RZ, R16, 0x8, RZ, 0xc0, !PT ;  /* 0x0000000810ff7812 */ /* 0x000fe4000782c0ff */
[----:B------:R-:W-:Y:S02]  /*5700*/  FMNMX.FTZ R5, R165, R4, !PT ;  /* 0x00000004a5057209 */ /* 0x000fe40007810000 */
[----:B------:R-:W-:Y:S02]  /*5710*/  ISETP.GT.AND P1, PT, R14, 0x10, !P1 ;  /* 0x000000100e00780c */ /* 0x000fe40004f24270 */
[----:B------:R-:W-:Y:S02]  /*5720*/  FMNMX.FTZ R4, R168, R5, !PT ;  /* 0x00000005a8047209 */ /* 0x000fe40007810000 */
[----:B------:R-:W-:-:S02]  /*5730*/  ISETP.LT.OR P1, PT, R15, 0x11, P1 ;  /* 0x000000110f00780c */ /* 0x000fc40000f21670 */
[----:B------:R-:W-:Y:S02]  /*5740*/  FMNMX.FTZ R5, R169, R4, !PT ;  /* 0x00000004a9057209 */ /* 0x000fe40007810000 */
[----:B------:R-:W-:Y:S02]  /*5750*/  FSEL R162, R162, -INF , !P1 ;  /* 0xff800000a2a27808 */ /* 0x000fe40004800000 */
[----:B------:R-:W-:Y:S02]  /*5760*/  LOP3.LUT P1, RZ, R16, 0x10, RZ, 0xc0, !PT ;  /* 0x0000001010ff7812 */ /* 0x000fe4000782c0ff */
[----:B------:R-:W-:Y:S02]  /*5770*/  FMNMX.FTZ R4, R172, R5, !PT ;  /* 0x00000005ac047209 */ /* 0x000fe40007810000 */
[----:B------:R-:W-:Y:S02]  /*5780*/  ISETP.GT.AND P1, PT, R14, 0x11, !P1 ;  /* 0x000000110e00780c */ /* 0x000fe40004f24270 */
[----:B------:R-:W-:-:S02]  /*5790*/  FMNMX.FTZ R5, R173, R4, !PT ;  /* 0x00000004ad057209 */ /* 0x000fc40007810000 */
[----:B------:R-:W-:Y:S02]  /*57a0*/  ISETP.LT.OR P1, PT, R15, 0x12, P1 ;  /* 0x000000120f00780c */ /* 0x000fe40000f21670 */
[----:B------:R-:W-:Y:S02]  /*57b0*/  FMNMX.FTZ R4, R176, R5, !PT ;  /* 0x00000005b0047209 */ /* 0x000fe40007810000 */
[----:B------:R-:W-:Y:S02]  /*57c0*/  FSEL R163, R163, -INF , !P1 ;  /* 0xff800000a3a37808 */ /* 0x000fe40004800000 */
[----:B------:R-:W-:Y:S02]  /*57d0*/  LOP3.LUT P1, RZ, R16, 0x20000, RZ, 0xc0, !PT ;  /* 0x0002000010ff7812 */ /* 0x000fe4000782c0ff */
[----:B------:R-:W-:Y:S02]  /*57e0*/  FMNMX.FTZ R5, R177, R4, !PT ;  /* 0x00000004b1057209 */ /* 0x000fe40007810000 */
[----:B------:R-:W-:-:S02]  /*57f0*/  ISETP.GT.AND P1, PT, R14, 0x18, !P1 ;  /* 0x000000180e00780c */ /* 0x000fc40004f24270 */
[----:B------:R-:W-:Y:S02]  /*5800*/  FMNMX.FTZ R4, R180, R5, !PT ;  /* 0x00000005b4047209 */ /* 0x000fe40007810000 */
[----:B------:R-:W-:Y:S02]  /*5810*/  ISETP.LT.OR P1, PT, R15, 0x19, P1 ;  /* 0x000000190f00780c */ /* 0x000fe40000f21670 */
[----:B------:R-:W-:Y:S02]  /*5820*/  FMNMX.FTZ R5, R181, R4, !PT ;  /* 0x00000004b5057209 */ /* 0x000fe40007810000 */
[----:B------:R-:W-:Y:S02]  /*5830*/  FSEL R166, R166, -INF , !P1 ;  /* 0xff800000a6a67808 */ /* 0x000fe40004800000 */
        /* <DEDUP_REMOVED lines=12> */
[----:B------:R-:W-:Y:S02]  /*5900*/  LOP3.LUT P1, RZ, R16, 0x4000, RZ, 0xc0, !PT ;  /* 0x0000400010ff7812 */ /* 0x000fe4000782c0ff */
[----:B------:R-:W-:-:S02]  /*5910*/  FMNMX.FTZ R5, R193, R4, !PT ;  /* 0x00000004c1057209 */ /* 0x000fc40007810000 */
[----:B------:R-:W-:Y:S02]  /*5920*/  ISETP.GT.AND P1, PT, R14, 0x21, !P1 ;  /* 0x000000210e00780c */ /* 0x000fe40004f24270 */
[----:B------:R-:W-:Y:S02]  /*5930*/  FMNMX.FTZ R4, R196, R5, !PT ;  /* 0x00000005c4047209 */ /* 0x000fe40007810000 */
[----:B------:R-:W-:Y:S02]  /*5940*/  ISETP.LT.OR P1, PT, R15, 0x22, P1 ;  /* 0x000000220f00780c */ /* 0x000fe40000f21670 */
[----:B------:R-:W-:Y:S02]  /*5950*/  FMNMX.FTZ R5, R197, R4, !PT ;  /* 0x00000004c5057209 */ /* 0x000fe40007810000 */
[----:B------:R-:W-:Y:S02]  /*5960*/  FSEL R171, R171, -INF , !P1 ;  /* 0xff800000abab7808 */ /* 0x000fe40004800000 */
[C---:B------:R-:W-:Y:S01]  /*5970*/  LOP3.LUT P1, RZ, R16.reuse, 0x2000, RZ, 0xc0, !PT ;  /* 0x0000200010ff7812 */ /* 0x040fe2000782c0ff */
[----:B------:R-:W2:Y:S01]  /*5980*/  SHFL.BFLY PT, R4, R5, 0x2, 0x1f ;  /* 0x0c401f0005047f89 */ /* 0x000ea200000e0000 */
[----:B------:R-:W-:-:S02]  /*5990*/  LOP3.LUT P6, RZ, R16, 0x20, RZ, 0xc0, !PT ;  /* 0x0000002010ff7812 */ /* 0x000fc400078cc0ff */
[C---:B------:R-:W-:Y:S02]  /*59a0*/  ISETP.GT.AND P1, PT, R14.reuse, 0x28, !P1 ;  /* 0x000000280e00780c */ /* 0x040fe40004f24270 */
[----:B------:R-:W-:Y:S02]  /*59b0*/  ISETP.GT.AND P2, PT, R14, 0x49, !P2 ;  /* 0x000000490e00780c */ /* 0x000fe40005744270 */
[C---:B------:R-:W-:Y:S02]  /*59c0*/  ISETP.LT.OR P1, PT, R15.reuse, 0x29, P1 ;  /* 0x000000290f00780c */ /* 0x040fe40000f21670 */
[----:B------:R-:W-:Y:S02]  /*59d0*/  ISETP.LT.OR P2, PT, R15, 0x4a, P2 ;  /* 0x0000004a0f00780c */ /* 0x000fe40001741670 */
[----:B------:R-:W-:Y:S02]  /*59e0*/  FSEL R174, R174, -INF , !P1 ;  /* 0xff800000aeae7808 */ /* 0x000fe40004800000 */
[----:B------:R-:W-:-:S02]  /*59f0*/  LOP3.LUT P1, RZ, R16, 0x1000, RZ, 0xc0, !PT ;  /* 0x0000100010ff7812 */ /* 0x000fc4000782c0ff */
[C---:B------:R-:W-:Y:S02]  /*5a00*/  ISETP.GT.AND P3, PT, R14.reuse, 0x50, !P3 ;  /* 0x000000500e00780c */ /* 0x040fe40005f64270 */
[----:B------:R-:W-:Y:S02]  /*5a10*/  ISETP.GT.AND P1, PT, R14, 0x29, !P1 ;  /* 0x000000290e00780c */ /* 0x000fe40004f24270 */
[----:B------:R-:W-:Y:S02]  /*5a20*/  FSEL R191, R191, -INF , !P2 ;  /* 0xff800000bfbf7808 */ /* 0x000fe40005000000 */
[C---:B------:R-:W-:Y:S02]  /*5a30*/  ISETP.LT.OR P1, PT, R15.reuse, 0x2a, P1 ;  /* 0x0000002a0f00780c */ /* 0x040fe40000f21670 */
[----:B------:R-:W-:Y:S02]  /*5a40*/  ISETP.LT.OR P3, PT, R15, 0x51, P3 ;  /* 0x000000510f00780c */ /* 0x000fe40001f61670 */
[----:B------:R-:W-:-:S02]  /*5a50*/  FSEL R175, R175, -INF , !P1 ;  /* 0xff800000afaf7808 */ /* 0x000fc40004800000 */
[----:B------:R-:W-:Y:S02]  /*5a60*/  LOP3.LUT P1, RZ, R16, 0x800, RZ, 0xc0, !PT ;  /* 0x0000080010ff7812 */ /* 0x000fe4000782c0ff */
[----:B--2---:R-:W-:Y:S02]  /*5a70*/  FMNMX.FTZ R20, R5, R4, !PT ;  /* 0x0000000405147209 */ /* 0x004fe40007810000 */
[C---:B------:R-:W-:Y:S02]  /*5a80*/  ISETP.GT.AND P1, PT, R14.reuse, 0x30, !P1 ;  /* 0x000000300e00780c */ /* 0x040fe40004f24270 */
[----:B------:R-:W-:Y:S01]  /*5a90*/  ISETP.GT.AND P4, PT, R14, 0x51, !P4 ;  /* 0x000000510e00780c */ /* 0x000fe20006784270 */
[----:B------:R-:W2:Y:S01]  /*5aa0*/  SHFL.BFLY PT, R11, R20, 0x1, 0x1f ;  /* 0x0c201f00140b7f89 */ /* 0x000ea200000e0000 */
[----:B------:R-:W-:Y:S02]  /*5ab0*/  ISETP.LT.OR P1, PT, R15, 0x31, P1 ;  /* 0x000000310f00780c */ /* 0x000fe40000f21670 */
[----:B------:R-:W-:-:S02]  /*5ac0*/  FSEL R194, R194, -INF , !P3 ;  /* 0xff800000c2c27808 */ /* 0x000fc40005800000 */
[----:B------:R-:W-:Y:S02]  /*5ad0*/  FSEL R178, R178, -INF , !P1 ;  /* 0xff800000b2b27808 */ /* 0x000fe40004800000 */
[----:B------:R-:W-:Y:S02]  /*5ae0*/  LOP3.LUT P1, RZ, R16, 0x400, RZ, 0xc0, !PT ;  /* 0x0000040010ff7812 */ /* 0x000fe4000782c0ff */
[C---:B------:R-:W-:Y:S02]  /*5af0*/  ISETP.GT.AND P5, PT, R14.reuse, 0x58, !P5 ;  /* 0x000000580e00780c */ /* 0x040fe40006fa4270 */
[----:B------:R-:W-:Y:S02]  /*5b00*/  ISETP.GT.AND P1, PT, R14, 0x31, !P1 ;  /* 0x000000310e00780c */ /* 0x000fe40004f24270 */
[C---:B------:R-:W-:Y:S02]  /*5b10*/  ISETP.LT.OR P4, PT, R15.reuse, 0x52, P4 ;  /* 0x000000520f00780c */ /* 0x040fe40002781670 */
[----:B------:R-:W-:-:S02]  /*5b20*/  ISETP.LT.OR P1, PT, R15, 0x32, P1 ;  /* 0x000000320f00780c */ /* 0x000fc40000f21670 */
[----:B------:R-:W-:Y:S02]  /*5b30*/  ISETP.LT.OR P5, PT, R15, 0x59, P5 ;  /* 0x000000590f00780c */ /* 0x000fe40002fa1670 */
[----:B------:R-:W-:Y:S02]  /*5b40*/  FSEL R179, R179, -INF , !P1 ;  /* 0xff800000b3b37808 */ /* 0x000fe40004800000 */
[----:B------:R-:W-:Y:S02]  /*5b50*/  LOP3.LUT P1, RZ, R16, 0x200, RZ, 0xc0, !PT ;  /* 0x0000020010ff7812 */ /* 0x000fe4000782c0ff */
[----:B------:R-:W-:Y:S02]  /*5b60*/  FSEL R195, R195, -INF , !P4 ;  /* 0xff800000c3c37808 */ /* 0x000fe40006000000 */
[----:B------:R-:W-:Y:S02]  /*5b70*/  ISETP.GT.AND P1, PT, R14, 0x38, !P1 ;  /* 0x000000380e00780c */ /* 0x000fe40004f24270 */
[----:B--2---:R-:W-:-:S02]  /*5b80*/  FMNMX.FTZ R4, R20, R11, !PT ;  /* 0x0000000b14047209 */ /* 0x004fc40007810000 */
[----:B------:R-:W-:Y:S02]  /*5b90*/  ISETP.LT.OR P1, PT, R15, 0x39, P1 ;  /* 0x000000390f00780c */ /* 0x000fe40000f21670 */
[----:B------:R-:W-:Y:S01]  /*5ba0*/  FSEL R198, R198, -INF , !P5 ;  /* 0xff800000c6c67808 */ /* 0x000fe20006800000 */
[----:B------:R-:W-:Y:S01]  /*5bb0*/  FMUL.FTZ R12, R4, UR6 ;  /* 0x00000006040c7c20 */ /* 0x000fe20008410000 */
[----:B------:R-:W-:Y:S02]  /*5bc0*/  FSEL R182, R182, -INF , !P1 ;  /* 0xff800000b6b67808 */ /* 0x000fe40004800000 */
[----:B------:R-:W-:-:S04]  /*5bd0*/  LOP3.LUT P1, RZ, R16, 0x100, RZ, 0xc0, !PT ;  /* 0x0000010010ff7812 */ /* 0x000fc8000782c0ff */
[----:B------:R-:W-:-:S04]  /*5be0*/  ISETP.GT.AND P1, PT, R14, 0x39, !P1 ;  /* 0x000000390e00780c */ /* 0x000fc80004f24270 */
[----:B------:R-:W-:-:S04]  /*5bf0*/  ISETP.LT.OR P1, PT, R15, 0x3a, P1 ;  /* 0x0000003a0f00780c */ /* 0x000fc80000f21670 */
        /* <DEDUP_REMOVED lines=9> */
[----:B------:R-:W-:Y:S02]  /*5c90*/  ISETP.GT.AND P1, PT, R14, 0x48, !P6 ;  /* 0x000000480e00780c */ /* 0x000fe40007724270 */
[----:B------:R-:W-:Y:S02]  /*5ca0*/  LOP3.LUT P6, RZ, R16, 0x40000, RZ, 0xc0, !PT ;  /* 0x0004000010ff7812 */ /* 0x000fe400078cc0ff */
[----:B------:R-:W-:-:S04]  /*5cb0*/  ISETP.LT.OR P1, PT, R15, 0x49, P1 ;  /* 0x000000490f00780c */ /* 0x000fc80000f21670 */
[----:B------:R-:W-:Y:S02]  /*5cc0*/  FSEL R190, R190, -INF , !P1 ;  /* 0xff800000bebe7808 */ /* 0x000fe40004800000 */
[----:B------:R-:W-:Y:S02]  /*5cd0*/  ISETP.GT.AND P1, PT, R14, RZ, !P6 ;  /* 0x000000ff0e00720c */ /* 0x000fe40007724270 */
[----:B------:R-:W-:Y:S02]  /*5ce0*/  LOP3.LUT P6, RZ, R16, 0x1, RZ, 0xc0, !PT ;  /* 0x0000000110ff7812 */ /* 0x000fe400078cc0ff */
[----:B------:R-:W-:Y:S02]  /*5cf0*/  ISETP.LT.OR P1, PT, R15, 0x1, P1 ;  /* 0x000000010f00780c */ /* 0x000fe40000f21670 */
[----:B------:R-:W-:Y:S02]  /*5d00*/  ISETP.GT.AND P2, PT, R14, 0x59, !P6 ;  /* 0x000000590e00780c */ /* 0x000fe40007744270 */
[----:B------:R-:W-:-:S02]  /*5d10*/  FSEL R11, R154, -INF , !P1 ;  /* 0xff8000009a0b7808 */ /* 0x000fc40004800000 */
[----:B------:R-:W-:Y:S02]  /*5d20*/  FSETP.NEU.FTZ.AND P1, PT, R4, -INF , PT ;  /* 0xff8000000400780b */ /* 0x000fe40003f3d000 */
[----:B------:R-:W-:Y:S02]  /*5d30*/  FMNMX.FTZ R20, R11, R10, !PT ;  /* 0x0000000a0b147209 */ /* 0x000fe40007810000 */
[----:B------:R-:W-:Y:S02]  /*5d40*/  FSEL R12, R12, RZ, P1 ;  /* 0x000000ff0c0c7208 */ /* 0x000fe40000800000 */
[----:B------:R-:W-:Y:S02]  /*5d50*/  FMNMX.FTZ R5, R155, R20, !PT ;  /* 0x000000149b057209 */ /* 0x000fe40007810000 */
[----:B------:R-:W-:Y:S01]  /*5d60*/  ISETP.LT.OR P2, PT, R15, 0x5a, P2 ;  /* 0x0000005a0f00780c */ /* 0x000fe20001741670 */
        /* <DEDUP_REMOVED lines=8> */
[----:B------:R-:W-:Y:S01]  /*5df0*/  FSEL R199, R199, -INF , !P2 ;  /* 0xff800000c7c77808 */ /* 0x000fe20005000000 */
        /* <DEDUP_REMOVED lines=18> */
[----:B------:R-:W-:-:S03]  /*5f20*/  FFMA.FTZ R196, R196, UR6, -R12 ;  /* 0x00000006c4c47c23 */ /* 0x000fc6000801080c */
[----:B------:R-:W-:Y:S01]  /*5f30*/  FMNMX.FTZ R5, R171, R20, !PT ;  /* 0x00000014ab057209 */ /* 0x000fe20007810000 */
[----:B------:R-:W-:Y:S03]  /*5f40*/  MUFU.EX2 R154, R154 ;  /* 0x0000009a009a7308 */ /* 0x000fe60000000800 */
[----:B------:R-:W-:-:S04]  /*5f50*/  FMNMX.FTZ R20, R174, R5, !PT ;  /* 0x00000005ae147209 */ /* 0x000fc80007810000 */
        /* <DEDUP_REMOVED lines=16> */
[----:B------:R2:W-:Y:S03]  /*6060*/  MUFU.EX2 R160, R168 ;  /* 0x000000a800a07308 */ /* 0x0005e60000000800 */
[----:B------:R-:W-:-:S04]  /*6070*/  FMNMX.FTZ R164, R198, R5, !PT ;  /* 0x00000005c6a47209 */ /* 0x000fc80007810000 */
[----:B------:R-:W-:Y:S01]  /*6080*/  FMNMX.FTZ R5, R199, R164, !PT ;  /* 0x000000a4c7057209 */ /* 0x000fe20007810000 */
[----:B------:R3:W-:Y:S01]  /*6090*/  MUFU.EX2 R161, R169 ;  /* 0x000000a900a17308 */ /* 0x0007e20000000800 */
[--C-:B--2---:R-:W-:Y:S01]  /*60a0*/  FFMA.FTZ R168, R180, UR6, -R12.reuse ;  /* 0x00000006b4a87c23 */ /* 0x104fe2000801080c */
[--C-:B------:R-:W-:Y:S02]  /*60b0*/  FFMA.FTZ R180, R192, UR6, -R12.reuse ;  /* 0x00000006c0b47c23 */ /* 0x100fe4000801080c */
[----:B------:R-:W2:Y:S04]  /*60c0*/  SHFL.BFLY PT, R176, R5, 0x2, 0x1f ;  /* 0x0c401f0005b07f89 */ /* 0x000ea800000e0000 */
[----:B------:R-:W-:Y:S01]  /*60d0*/  MUFU.EX2 R164, R173 ;  /* 0x000000ad00a47308 */ /* 0x000fe20000000800 */
[--C-:B---3--:R-:W-:Y:S01]  /*60e0*/  FFMA.FTZ R169, R181, UR6, -R12.reuse ;  /* 0x00000006b5a97c23 */ /* 0x108fe2000801080c */
[----:B------:R-:W-:-:S06]  /*60f0*/  FFMA.FTZ R181, R193, UR6, -R12 ;  /* 0x00000006c1b57c23 */ /* 0x000fcc000801080c */
[----:B------:R-:W-:Y:S08]  /*6100*/  MUFU.EX2 R173, R185 ;  /* 0x000000b900ad7308 */ /* 0x000ff00000000800 */
[----:B------:R-:W-:Y:S01]  /*6110*/  MUFU.EX2 R14, R14 ;  /* 0x0000000e000e7308 */ /* 0x000fe20000000800 */
[----:B--2---:R-:W-:Y:S01]  /*6120*/  FMNMX.FTZ R184, R5, R176, !PT ;  /* 0x000000b005b87209 */ /* 0x004fe20007810000 */
[--C-:B------:R-:W-:Y:S01]  /*6130*/  FFMA.FTZ R176, R188, UR6, -R12.reuse ;  /* 0x00000006bcb07c23 */ /* 0x100fe2000801080c */
[----:B------:R-:W-:Y:S01]  /*6140*/  FSEL R188, R4, RZ, P1 ;  /* 0x000000ff04bc7208 */ /* 0x000fe20000800000 */
[----:B------:R-:W-:-:S04]  /*6150*/  FFMA.FTZ R12, R197, UR6, -R12 ;  /* 0x00000006c50c7c23 */ /* 0x000fc8000801080c */
[----:B------:R-:W-:Y:S01]  /*6160*/  MUFU.EX2 R15, R15 ;  /* 0x0000000f000f7308 */ /* 0x000fe20000000800 */
[----:B------:R-:W2:Y:S01]  /*6170*/  SHFL.BFLY PT, R5, R184, 0x1, 0x1f ;  /* 0x0c201f00b8057f89 */ /* 0x000ea200000e0000 */
[----:B------:R-:W-:-:S06]  /*6180*/  FADD.FTZ R188, -R188, R9 ;  /* 0x00000009bcbc7221 */ /* 0x000fcc0000010100 */
[----:B------:R-:W-:Y:S08]  /*6190*/  MUFU.EX2 R165, R165 ;  /* 0x000000a500a57308 */ /* 0x000ff00000000800 */
[----:B------:R-:W-:Y:S08]  /*61a0*/  MUFU.EX2 R168, R168 ;  /* 0x000000a800a87308 */ /* 0x000ff00000000800 */
[----:B------:R-:W-:Y:S01]  /*61b0*/  MUFU.EX2 R169, R169 ;  /* 0x000000a900a97308 */ /* 0x000fe20000000800 */
[----:B--2---:R-:W-:Y:S01]  /*61c0*/  FMNMX.FTZ R5, R184, R5, !PT ;  /* 0x00000005b8057209 */ /* 0x004fe20007810000 */
[----:B------:R-:W-:-:S03]  /*61d0*/  FMUL.FTZ R184, R188, UR6 ;  /* 0x00000006bcb87c20 */ /* 0x000fc60008410000 */
[C---:B------:R-:W-:Y:S01]  /*61e0*/  FSETP.NEU.FTZ.AND P1, PT, R5.reuse, -INF , PT ;  /* 0xff8000000500780b */ /* 0x040fe20003f3d000 */
[----:B------:R-:W-:Y:S02]  /*61f0*/  FMUL.FTZ R214, R5, UR6 ;  /* 0x0000000605d67c20 */ /* 0x000fe40008410000 */
[----:B------:R-:W2:Y:S03]  /*6200*/  MUFU.EX2 R184, R184 ;  /* 0x000000b800b87308 */ /* 0x000ea60000000800 */
[----:B------:R-:W-:-:S05]  /*6210*/  FSEL R214, R214, RZ, P1 ;  /* 0x000000ffd6d67208 */ /* 0x000fca0000800000 */
[--C-:B------:R-:W-:Y:S01]  /*6220*/  FFMA.FTZ R188, R155, UR6, -R214.reuse ;  /* 0x000000069bbc7c23 */ /* 0x100fe200080108d6 */
[--C-:B------:R-:W-:Y:S01]  /*6230*/  FFMA.FTZ R192, R159, UR6, -R214.reuse ;  /* 0x000000069fc07c23 */ /* 0x100fe200080108d6 */
[----:B------:R-:W3:Y:S01]  /*6240*/  MUFU.EX2 R172, R172 ;  /* 0x000000ac00ac7308 */ /* 0x000ee20000000800 */
[--C-:B------:R-:W-:Y:S01]  /*6250*/  FFMA.FTZ R159, R162, UR6, -R214.reuse ;  /* 0x00000006a29f7c23 */ /* 0x100fe200080108d6 */
[--C-:B------:R-:W-:Y:S01]  /*6260*/  FFMA.FTZ R11, R11, UR6, -R214.reuse ;  /* 0x000000060b0b7c23 */ /* 0x100fe200080108d6 */
[--C-:B------:R-:W-:Y:S01]  /*6270*/  FFMA.FTZ R174, R174, UR6, -R214.reuse ;  /* 0x00000006aeae7c23 */ /* 0x100fe200080108d6 */
[--C-:B------:R-:W-:Y:S01]  /*6280*/  FFMA.FTZ R175, R175, UR6, -R214.reuse ;  /* 0x00000006afaf7c23 */ /* 0x100fe200080108d6 */
[--C-:B------:R-:W-:Y:S01]  /*6290*/  FFMA.FTZ R178, R178, UR6, -R214.reuse ;  /* 0x00000006b2b27c23 */ /* 0x100fe200080108d6 */
[--C-:B------:R-:W-:Y:S01]  /*62a0*/  FFMA.FTZ R179, R179, UR6, -R214.reuse ;  /* 0x00000006b3b37c23 */ /* 0x100fe200080108d6 */
[----:B--2---:R-:W-:Y:S01]  /*62b0*/  FFMA.FTZ R155, R184, R2, R13 ;  /* 0x00000002b89b7223 */ /* 0x004fe2000001000d */
[----:B------:R-:W-:Y:S01]  /*62c0*/  MUFU.EX2 R176, R176 ;  /* 0x000000b000b07308 */ /* 0x000fe20000000800 */
[--C-:B------:R-:W-:Y:S01]  /*62d0*/  FFMA.FTZ R182, R182, UR6, -R214.reuse ;  /* 0x00000006b6b67c23 */ /* 0x100fe200080108d6 */
[--C-:B------:R-:W-:Y:S01]  /*62e0*/  FFMA.FTZ R183, R183, UR6, -R214.reuse ;  /* 0x00000006b7b77c23 */ /* 0x100fe200080108d6 */
[----:B------:R-:W-:Y:S01]  /*62f0*/  FADD.FTZ R185, R152, R155 ;  /* 0x0000009b98b97221 */ /* 0x000fe20000010000 */
[--C-:B------:R-:W-:Y:S01]  /*6300*/  FFMA.FTZ R155, R158, UR6, -R214.reuse ;  /* 0x000000069e9b7c23 */ /* 0x100fe200080108d6 */
[--C-:B------:R-:W-:Y:S01]  /*6310*/  FFMA.FTZ R158, R171, UR6, -R214.reuse ;  /* 0x00000006ab9e7c23 */ /* 0x100fe200080108d6 */
[----:B------:R-:W-:Y:S01]  /*6320*/  F2FP.BF16.F32.PACK_AB R152, R152, R13 ;  /* 0x0000000d9898723e */ /* 0x000fe200000010ff */
[----:B------:R-:W-:Y:S01]  /*6330*/  FADD.FTZ R2, R154, R185 ;  /* 0x000000b99a027221 */ /* 0x000fe20000010000 */
[----:B------:R-:W-:Y:S01]  /*6340*/  MUFU.EX2 R177, R177 ;  /* 0x000000b100b17308 */ /* 0x000fe20000000800 */
[C---:B------:R-:W-:Y:S01]  /*6350*/  F2FP.BF16.F32.PACK_AB R154, R21.reuse, R154 ;  /* 0x0000009a159a723e */ /* 0x040fe200000010ff */
[----:B------:R-:W-:Y:S01]  /*6360*/  FFMA.FTZ R186, R186, UR6, -R214 ;  /* 0x00000006baba7c23 */ /* 0x000fe200080108d6 */
[----:B------:R-:W-:Y:S01]  /*6370*/  FADD.FTZ R185, R21, R2 ;  /* 0x0000000215b97221 */ /* 0x000fe20000010000 */
[--C-:B------:R-:W-:Y:S01]  /*6380*/  FFMA.FTZ R187, R187, UR6, -R214.reuse ;  /* 0x00000006bbbb7c23 */ /* 0x100fe200080108d6 */
[--C-:B------:R-:W-:Y:S01]  /*6390*/  FFMA.FTZ R191, R191, UR6, -R214.reuse ;  /* 0x00000006bfbf7c23 */ /* 0x100fe200080108d6 */
[--C-:B------:R-:W-:Y:S01]  /*63a0*/  FFMA.FTZ R194, R194, UR6, -R214.reuse ;  /* 0x00000006c2c27c23 */ /* 0x100fe200080108d6 */
[----:B------:R-:W-:Y:S01]  /*63b0*/  FADD.FTZ R2, R156, R185 ;  /* 0x000000b99c027221 */ /* 0x000fe20000010000 */
[----:B------:R-:W-:Y:S01]  /*63c0*/  MUFU.EX2 R180, R180 ;  /* 0x000000b400b47308 */ /* 0x000fe20000000800 */
[--C-:B------:R-:W-:Y:S01]  /*63d0*/  FFMA.FTZ R195, R195, UR6, -R214.reuse ;  /* 0x00000006c3c37c23 */ /* 0x100fe200080108d6 */
[----:B------:R-:W-:Y:S01]  /*63e0*/  FFMA.FTZ R198, R198, UR6, -R214 ;  /* 0x00000006c6c67c23 */ /* 0x000fe200080108d6 */
[----:B------:R-:W-:Y:S01]  /*63f0*/  FADD.FTZ R185, R153, R2 ;  /* 0x0000000299b97221 */ /* 0x000fe20000010000 */
[----:B------:R-:W-:Y:S01]  /*6400*/  FFMA.FTZ R199, R199, UR6, -R214 ;  /* 0x00000006c7c77c23 */ /* 0x000fe200080108d6 */
[----:B------:R-:W-:Y:S01]  /*6410*/  F2FP.BF16.F32.PACK_AB R156, R153, R156 ;  /* 0x0000009c999c723e */ /* 0x000fe200000010ff */
[-C--:B------:R-:W-:Y:S01]  /*6420*/  FMUL.FTZ R24, R24, R184.reuse ;  /* 0x000000b818187220 */ /* 0x080fe20000410000 */
[----:B------:R-:W-:Y:S01]  /*6430*/  FADD.FTZ R2, R20, R185 ;  /* 0x000000b914027221 */ /* 0x000fe20000010000 */
[----:B------:R-:W2:Y:S01]  /*6440*/  MUFU.EX2 R181, R181 ;  /* 0x000000b500b57308 */ /* 0x000ea20000000800 */
[-C--:B------:R-:W-:Y:S01]  /*6450*/  FMUL.FTZ R25, R25, R184.reuse ;  /* 0x000000b819197220 */ /* 0x080fe20000410000 */
[-C--:B------:R-:W-:Y:S01]  /*6460*/  FMUL.FTZ R28, R28, R184.reuse ;  /* 0x000000b81c1c7220 */ /* 0x080fe20000410000 */
[----:B------:R-:W-:Y:S01]  /*6470*/  FADD.FTZ R185, R157, R2 ;  /* 0x000000029db97221 */ /* 0x000fe20000010000 */
[-C--:B------:R-:W-:Y:S01]  /*6480*/  FMUL.FTZ R29, R29, R184.reuse ;  /* 0x000000b81d1d7220 */ /* 0x080fe20000410000 */
[-C--:B------:R-:W-:Y:S01]  /*6490*/  FMUL.FTZ R32, R32, R184.reuse ;  /* 0x000000b820207220 */ /* 0x080fe20000410000 */
[----:B------:R-:W-:Y:S01]  /*64a0*/  FMUL.FTZ R33, R33, R184 ;  /* 0x000000b821217220 */ /* 0x000fe20000410000 */
[----:B------:R-:W-:Y:S01]  /*64b0*/  FADD.FTZ R2, R160, R185 ;  /* 0x000000b9a0027221 */ /* 0x000fe20000010000 */
[----:B------:R-:W-:Y:S01]  /*64c0*/  FSEL R185, R5, RZ, P1 ;  /* 0x000000ff05b97208 */ /* 0x000fe20000800000 */
[----:B------:R4:W5:Y:S01]  /*64d0*/  MUFU.EX2 R9, R196 ;  /* 0x000000c400097308 */ /* 0x0009620000000800 */
[C---:B------:R-:W-:Y:S01]  /*64e0*/  F2FP.BF16.F32.PACK_AB R160, R161.reuse, R160 ;  /* 0x000000a0a1a0723e */ /* 0x040fe200000010ff */
[----:B------:R-:W-:Y:S01]  /*64f0*/  FADD.FTZ R189, R161, R2 ;  /* 0x00000002a1bd7221 */ /* 0x000fe20000010000 */
[-C--:B------:R-:W-:Y:S01]  /*6500*/  FMUL.FTZ R36, R36, R184.reuse ;  /* 0x000000b824247220 */ /* 0x080fe20000410000 */
[-C--:B------:R-:W-:Y:S01]  /*6510*/  FMUL.FTZ R37, R37, R184.reuse ;  /* 0x000000b825257220 */ /* 0x080fe20000410000 */
[-C--:B------:R-:W-:Y:S01]  /*6520*/  FMUL.FTZ R40, R40, R184.reuse ;  /* 0x000000b828287220 */ /* 0x080fe20000410000 */
[----:B------:R-:W-:Y:S01]  /*6530*/  FADD.FTZ R2, R14, R189 ;  /* 0x000000bd0e027221 */ /* 0x000fe20000010000 */
[----:B------:R-:W-:Y:S01]  /*6540*/  FMUL.FTZ R41, R41, R184 ;  /* 0x000000b829297220 */ /* 0x000fe20000410000 */
[----:B------:R-:W0:Y:S01]  /*6550*/  MUFU.EX2 R12, R12 ;  /* 0x0000000c000c7308 */ /* 0x000e220000000800 */
[----:B----4-:R-:W-:Y:S01]  /*6560*/  FFMA.FTZ R196, R163, UR6, -R214 ;  /* 0x00000006a3c47c23 */ /* 0x010fe200080108d6 */
[----:B------:R-:W-:Y:S01]  /*6570*/  FADD.FTZ R189, R15, R2 ;  /* 0x000000020fbd7221 */ /* 0x000fe20000010000 */
[----:B------:R-:W-:Y:S01]  /*6580*/  FADD.FTZ R2, -R185, R10 ;  /* 0x0000000ab9027221 */ /* 0x000fe20000010100 */
[--C-:B------:R-:W-:Y:S01]  /*6590*/  FFMA.FTZ R10, R167, UR6, -R214.reuse ;  /* 0x00000006a70a7c23 */ /* 0x100fe200080108d6 */
[--C-:B------:R-:W-:Y:S01]  /*65a0*/  FFMA.FTZ R167, R170, UR6, -R214.reuse ;  /* 0x00000006aaa77c23 */ /* 0x100fe200080108d6 */
[----:B------:R-:W-:Y:S01]  /*65b0*/  FADD.FTZ R162, R164, R189 ;  /* 0x000000bda4a27221 */ /* 0x000fe20000010000 */
[----:B------:R-:W-:Y:S01]  /*65c0*/  FFMA.FTZ R163, R166, UR6, -R214 ;  /* 0x00000006a6a37c23 */ /* 0x000fe200080108d6 */
[----:B------:R-:W-:Y:S01]  /*65d0*/  MUFU.EX2 R11, R11 ;  /* 0x0000000b000b7308 */ /* 0x000fe20000000800 */
[C---:B------:R-:W-:Y:S01]  /*65e0*/  F2FP.BF16.F32.PACK_AB R164, R165.reuse, R164 ;  /* 0x000000a4a5a4723e */ /* 0x040fe200000010ff */
[----:B------:R-:W-:Y:S01]  /*65f0*/  FADD.FTZ R171, R165, R162 ;  /* 0x000000a2a5ab7221 */ /* 0x000fe20000010000 */
[----:B------:R-:W-:Y:S01]  /*6600*/  F2FP.BF16.F32.PACK_AB R166, R169, R168 ;  /* 0x000000a8a9a6723e */ /* 0x000fe200000010ff */
[-C--:B------:R-:W-:Y:S01]  /*6610*/  FMUL.FTZ R44, R44, R184.reuse ;  /* 0x000000b82c2c7220 */ /* 0x080fe20000410000 */
[----:B------:R-:W-:Y:S01]  /*6620*/  FMUL.FTZ R45, R45, R184 ;  /* 0x000000b82d2d7220 */ /* 0x000fe20000410000 */
[----:B------:R-:W-:Y:S01]  /*6630*/  FADD.FTZ R162, R168, R171 ;  /* 0x000000aba8a27221 */ /* 0x000fe20000010000 */
[----:B------:R-:W-:Y:S01]  /*6640*/  FFMA.FTZ R171, R190, UR6, -R214 ;  /* 0x00000006beab7c23 */ /* 0x000fe200080108d6 */
[----:B------:R-:W-:Y:S01]  /*6650*/  MUFU.EX2 R188, R188 ;  /* 0x000000bc00bc7308 */ /* 0x000fe20000000800 */
[----:B---3--:R-:W-:Y:S01]  /*6660*/  F2FP.BF16.F32.PACK_AB R168, R173, R172 ;  /* 0x000000acada8723e */ /* 0x008fe200000010ff */
[----:B------:R-:W-:Y:S01]  /*6670*/  FADD.FTZ R185, R169, R162 ;  /* 0x000000a2a9b97221 */ /* 0x000fe20000010000 */
[-C--:B------:R-:W-:Y:S01]  /*6680*/  FMUL.FTZ R48, R48, R184.reuse ;  /* 0x000000b830307220 */ /* 0x080fe20000410000 */
[-C--:B------:R-:W-:Y:S01]  /*6690*/  FMUL.FTZ R49, R49, R184.reuse ;  /* 0x000000b831317220 */ /* 0x080fe20000410000 */
[----:B------:R-:W-:Y:S01]  /*66a0*/  FMUL.FTZ R52, R52, R184 ;  /* 0x000000b834347220 */ /* 0x000fe20000410000 */
[----:B------:R-:W-:Y:S01]  /*66b0*/  FADD.FTZ R162, R172, R185 ;  /* 0x000000b9aca27221 */ /* 0x000fe20000010000 */
[----:B--2---:R-:W-:Y:S01]  /*66c0*/  F2FP.BF16.F32.PACK_AB R172, R181, R180 ;  /* 0x000000b4b5ac723e */ /* 0x004fe200000010ff */
[----:B------:R2:W-:Y:S01]  /*66d0*/  MUFU.EX2 R190, R158 ;  /* 0x0000009e00be7308 */ /* 0x0005e20000000800 */
[-C--:B------:R-:W-:Y:S01]  /*66e0*/  FMUL.FTZ R53, R53, R184.reuse ;  /* 0x000000b835357220 */ /* 0x080fe20000410000 */
[----:B------:R-:W-:Y:S01]  /*66f0*/  FADD.FTZ R185, R173, R162 ;  /* 0x000000a2adb97221 */ /* 0x000fe20000010000 */
[-C--:B------:R-:W-:Y:S01]  /*6700*/  FMUL.FTZ R56, R56, R184.reuse ;  /* 0x000000b838387220 */ /* 0x080fe20000410000 */
[-C--:B------:R-:W-:Y:S01]  /*6710*/  FMUL.FTZ R57, R57, R184.reuse ;  /* 0x000000b839397220 */ /* 0x080fe20000410000 */
[-C--:B------:R-:W-:Y:S01]  /*6720*/  FMUL.FTZ R60, R60, R184.reuse ;  /* 0x000000b83c3c7220 */ /* 0x080fe20000410000 */
[----:B------:R-:W-:Y:S01]  /*6730*/  FADD.FTZ R162, R176, R185 ;  /* 0x000000b9b0a27221 */ /* 0x000fe20000010000 */
[----:B------:R-:W-:Y:S01]  /*6740*/  FMUL.FTZ R61, R61, R184 ;  /* 0x000000b83d3d7220 */ /* 0x000fe20000410000 */
[----:B------:R-:W-:Y:S01]  /*6750*/  MUFU.EX2 R155, R155 ;  /* 0x0000009b009b7308 */ /* 0x000fe20000000800 */
[----:B--2---:R-:W-:Y:S01]  /*6760*/  F2FP.BF16.F32.PACK_AB R158, R157, R20 ;  /* 0x000000149d9e723e */ /* 0x004fe200000010ff */
[----:B------:R-:W-:Y:S01]  /*6770*/  FADD.FTZ R21, R177, R162 ;  /* 0x000000a2b1157221 */ /* 0x000fe20000010000 */
[----:B------:R-:W-:Y:S01]  /*6780*/  F2FP.BF16.F32.PACK_AB R162, R15, R14 ;  /* 0x0000000e0fa2723e */ /* 0x000fe200000010ff */
[-C--:B------:R-:W-:Y:S01]  /*6790*/  FMUL.FTZ R64, R64, R184.reuse ;  /* 0x000000b840407220 */ /* 0x080fe20000410000 */
[-C--:B------:R-:W-:Y:S01]  /*67a0*/  FMUL.FTZ R65, R65, R184.reuse ;  /* 0x000000b841417220 */ /* 0x080fe20000410000 */
[----:B------:R-:W-:Y:S01]  /*67b0*/  FADD.FTZ R20, R180, R21 ;  /* 0x00000015b4147221 */ /* 0x000fe20000010000 */
[-C--:B------:R-:W-:Y:S01]  /*67c0*/  FMUL.FTZ R68, R68, R184.reuse ;  /* 0x000000b844447220 */ /* 0x080fe20000410000 */
[----:B------:R-:W-:Y:S01]  /*67d0*/  MUFU.EX2 R192, R192 ;  /* 0x000000c000c07308 */ /* 0x000fe20000000800 */
[-C--:B------:R-:W-:Y:S01]  /*67e0*/  FMUL.FTZ R69, R69, R184.reuse ;  /* 0x000000b845457220 */ /* 0x080fe20000410000 */
[----:B------:R-:W-:Y:S01]  /*67f0*/  FADD.FTZ R170, R181, R20 ;  /* 0x00000014b5aa7221 */ /* 0x000fe20000010000 */
[----:B------:R-:W-:Y:S01]  /*6800*/  FMUL.FTZ R20, R2, UR6 ;  /* 0x0000000602147c20 */ /* 0x000fe20008410000 */
[-C--:B------:R-:W-:Y:S01]  /*6810*/  FMUL.FTZ R72, R72, R184.reuse ;  /* 0x000000b848487220 */ /* 0x080fe20000410000 */
[----:B------:R-:W-:Y:S01]  /*6820*/  FMUL.FTZ R73, R73, R184 ;  /* 0x000000b849497220 */ /* 0x000fe20000410000 */
[----:B-----5:R-:W-:Y:S01]  /*6830*/  FADD.FTZ R15, R9, R170 ;  /* 0x000000aa090f7221 */ /* 0x020fe20000010000 */
[----:B------:R-:W-:Y:S01]  /*6840*/  F2FP.BF16.F32.PACK_AB R170, R177, R176 ;  /* 0x000000b0b1aa723e */ /* 0x000fe200000010ff */
[----:B------:R2:W-:Y:S01]  /*6850*/  MUFU.EX2 R13, R174 ;  /* 0x000000ae000d7308 */ /* 0x0005e20000000800 */
[-C--:B------:R-:W-:Y:S01]  /*6860*/  FMUL.FTZ R76, R76, R184.reuse ;  /* 0x000000b84c4c7220 */ /* 0x080fe20000410000 */
[----:B0-----:R-:W-:Y:S01]  /*6870*/  FADD.FTZ R2, R12, R15 ;  /* 0x0000000f0c027221 */ /* 0x001fe20000010000 */
[-C--:B------:R-:W-:Y:S01]  /*6880*/  FMUL.FTZ R77, R77, R184.reuse ;  /* 0x000000b84d4d7220 */ /* 0x080fe20000410000 */
[-C--:B------:R-:W-:Y:S01]  /*6890*/  FMUL.FTZ R80, R80, R184.reuse ;  /* 0x000000b850507220 */ /* 0x080fe20000410000 */
[-C--:B------:R-:W-:Y:S01]  /*68a0*/  FMUL.FTZ R81, R81, R184.reuse ;  /* 0x000000b851517220 */ /* 0x080fe20000410000 */
[-C--:B------:R-:W-:Y:S01]  /*68b0*/  FMUL.FTZ R84, R84, R184.reuse ;  /* 0x000000b854547220 */ /* 0x080fe20000410000 */
[-C--:B------:R-:W-:Y:S01]  /*68c0*/  FMUL.FTZ R85, R85, R184.reuse ;  /* 0x000000b855557220 */ /* 0x080fe20000410000 */
[----:B------:R-:W0:Y:S01]  /*68d0*/  MUFU.EX2 R20, R20 ;  /* 0x0000001400147308 */ /* 0x000e220000000800 */
[----:B--2---:R-:W-:Y:S01]  /*68e0*/  F2FP.BF16.F32.PACK_AB R174, R12, R9 ;  /* 0x000000090cae723e */ /* 0x004fe200000010ff */
        /* <DEDUP_REMOVED lines=13> */
[----:B------:R-:W-:Y:S01]  /*69c0*/  FMUL.FTZ R112, R112, R184 ;  /* 0x000000b870707220 */ /* 0x000fe20000410000 */
[----:B------:R-:W3:Y:S01]  /*69d0*/  MUFU.EX2 R196, R196 ;  /* 0x000000c400c47308 */ /* 0x000ee20000000800 */
[----:B0-----:R-:W-:Y:S01]  /*69e0*/  FFMA.FTZ R9, R20, R0, R11 ;  /* 0x0000000014097223 */ /* 0x001fe2000001000b */
[-C--:B------:R-:W-:Y:S01]  /*69f0*/  FMUL.FTZ R113, R113, R184.reuse ;  /* 0x000000b871717220 */ /* 0x080fe20000410000 */
[-C--:B------:R-:W-:Y:S01]  /*6a00*/  FMUL.FTZ R116, R116, R184.reuse ;  /* 0x000000b874747220 */ /* 0x080fe20000410000 */
[-C--:B------:R-:W-:Y:S01]  /*6a10*/  FMUL.FTZ R117, R117, R184.reuse ;  /* 0x000000b875757220 */ /* 0x080fe20000410000 */
[----:B------:R-:W-:Y:S01]  /*6a20*/  FADD.FTZ R0, R188, R9 ;  /* 0x00000009bc007221 */ /* 0x000fe20000010000 */
[-C--:B------:R-:W-:Y:S01]  /*6a30*/  FMUL.FTZ R120, R120, R184.reuse ;  /* 0x000000b878787220 */ /* 0x080fe20000410000 */
[-C--:B------:R-:W-:Y:S01]  /*6a40*/  FMUL.FTZ R121, R121, R184.reuse ;  /* 0x000000b879797220 */ /* 0x080fe20000410000 */
[----:B------:R-:W0:Y:S01]  /*6a50*/  MUFU.EX2 R163, R163 ;  /* 0x000000a300a37308 */ /* 0x000e220000000800 */
[----:B------:R-:W-:Y:S01]  /*6a60*/  FADD.FTZ R9, R155, R0 ;  /* 0x000000009b097221 */ /* 0x000fe20000010000 */
[-C--:B------:R-:W-:Y:S01]  /*6a70*/  FMUL.FTZ R124, R124, R184.reuse ;  /* 0x000000b87c7c7220 */ /* 0x080fe20000410000 */
[-C--:B------:R-:W-:Y:S01]  /*6a80*/  FMUL.FTZ R125, R125, R184.reuse ;  /* 0x000000b87d7d7220 */ /* 0x080fe20000410000 */
[-C--:B------:R-:W-:Y:S01]  /*6a90*/  FMUL.FTZ R128, R128, R184.reuse ;  /* 0x000000b880807220 */ /* 0x080fe20000410000 */
[----:B------:R-:W-:Y:S01]  /*6aa0*/  FADD.FTZ R0, R192, R9 ;  /* 0x00000009c0007221 */ /* 0x000fe20000010000 */
[-C--:B------:R-:W-:Y:S01]  /*6ab0*/  FMUL.FTZ R129, R129, R184.reuse ;  /* 0x000000b881817220 */ /* 0x080fe20000410000 */
[-C--:B------:R-:W-:Y:S01]  /*6ac0*/  FMUL.FTZ R132, R132, R184.reuse ;  /* 0x000000b884847220 */ /* 0x080fe20000410000 */
[----:B------:R-:W4:Y:S01]  /*6ad0*/  MUFU.EX2 R10, R10 ;  /* 0x0000000a000a7308 */ /* 0x000f220000000800 */
[----:B--2---:R-:W-:Y:S01]  /*6ae0*/  FADD.FTZ R9, R159, R0 ;  /* 0x000000009f097221 */ /* 0x004fe20000010000 */
[----:B---3--:R-:W-:Y:S01]  /*6af0*/  F2FP.BF16.F32.PACK_AB R157, R196, R159 ;  /* 0x0000009fc49d723e */ /* 0x008fe200000010ff */
[-C--:B------:R-:W-:Y:S01]  /*6b00*/  FMUL.FTZ R133, R133, R184.reuse ;  /* 0x000000b885857220 */ /* 0x080fe20000410000 */
[-C--:B------:R-:W-:Y:S01]  /*6b10*/  FMUL.FTZ R136, R136, R184.reuse ;  /* 0x000000b888887220 */ /* 0x080fe20000410000 */
[----:B------:R-:W-:Y:S01]  /*6b20*/  FADD.FTZ R0, R196, R9 ;  /* 0x00000009c4007221 */ /* 0x000fe20000010000 */
[-C--:B------:R-:W-:Y:S01]  /*6b30*/  FMUL.FTZ R137, R137, R184.reuse ;  /* 0x000000b889897220 */ /* 0x080fe20000410000 */
[-C--:B------:R-:W-:Y:S01]  /*6b40*/  FMUL.FTZ R140, R140, R184.reuse ;  /* 0x000000b88c8c7220 */ /* 0x080fe20000410000 */
[----:B------:R-:W2:Y:S01]  /*6b50*/  MUFU.EX2 R167, R167 ;  /* 0x000000a700a77308 */ /* 0x000ea20000000800 */
[----:B0-----:R-:W-:Y:S01]  /*6b60*/  FADD.FTZ R9, R163, R0 ;  /* 0x00000000a3097221 */ /* 0x001fe20000010000 */
[-C--:B------:R-:W-:Y:S01]  /*6b70*/  FMUL.FTZ R141, R141, R184.reuse ;  /* 0x000000b88d8d7220 */ /* 0x080fe20000410000 */
[-C--:B------:R-:W-:Y:S01]  /*6b80*/  FMUL.FTZ R144, R144, R184.reuse ;  /* 0x000000b890907220 */ /* 0x080fe20000410000 */
[-C--:B------:R-:W-:Y:S01]  /*6b90*/  FMUL.FTZ R145, R145, R184.reuse ;  /* 0x000000b891917220 */ /* 0x080fe20000410000 */
[-C--:B------:R-:W-:Y:S01]  /*6ba0*/  FMUL.FTZ R148, R148, R184.reuse ;  /* 0x000000b894947220 */ /* 0x080fe20000410000 */
[----:B------:R-:W-:Y:S01]  /*6bb0*/  FMUL.FTZ R149, R149, R184 ;  /* 0x000000b895957220 */ /* 0x000fe20000410000 */
[----:B------:R-:W-:Y:S01]  /*6bc0*/  F2FP.BF16.F32.PACK_AB R153, R188, R11 ;  /* 0x0000000bbc99723e */ /* 0x000fe200000010ff */
[----:B------:R-:W0:Y:S01]  /*6bd0*/  MUFU.EX2 R14, R175 ;  /* 0x000000af000e7308 */ /* 0x000e220000000800 */
[C---:B----4-:R-:W-:Y:S01]  /*6be0*/  FADD.FTZ R176, R10.reuse, R9 ;  /* 0x000000090ab07221 */ /* 0x050fe20000010000 */
[----:B------:R-:W-:Y:S01]  /*6bf0*/  F2FP.BF16.F32.PACK_AB R159, R10, R163 ;  /* 0x000000a30a9f723e */ /* 0x000fe200000010ff */
[-C--:B------:R-:W-:Y:S01]  /*6c00*/  FMUL.FTZ R26, R26, R20.reuse ;  /* 0x000000141a1a7220 */ /* 0x080fe20000410000 */
[----:B------:R-:W-:Y:S01]  /*6c10*/  F2FP.BF16.F32.PACK_AB R155, R192, R155 ;  /* 0x0000009bc09b723e */ /* 0x000fe200000010ff */
[-C--:B------:R-:W-:Y:S01]  /*6c20*/  FMUL.FTZ R27, R27, R20.reuse ;  /* 0x000000141b1b7220 */ /* 0x080fe20000410000 */
[-C--:B------:R-:W-:Y:S01]  /*6c30*/  FMUL.FTZ R30, R30, R20.reuse ;  /* 0x000000141e1e7220 */ /* 0x080fe20000410000 */
[-C--:B------:R-:W-:Y:S01]  /*6c40*/  FMUL.FTZ R31, R31, R20.reuse ;  /* 0x000000141f1f7220 */ /* 0x080fe20000410000 */
[----:B------:R3:W4:Y:S01]  /*6c50*/  MUFU.EX2 R165, R178 ;  /* 0x000000b200a57308 */ /* 0x0007220000000800 */
[----:B--2---:R-:W-:Y:S01]  /*6c60*/  FADD.FTZ R9, R167, R176 ;  /* 0x000000b0a7097221 */ /* 0x004fe20000010000 */
[----:B------:R-:W-:Y:S01]  /*6c70*/  F2FP.BF16.F32.PACK_AB R161, R190, R167 ;  /* 0x000000a7bea1723e */ /* 0x000fe200000010ff */
[-C--:B------:R-:W-:Y:S01]  /*6c80*/  FMUL.FTZ R34, R34, R20.reuse ;  /* 0x0000001422227220 */ /* 0x080fe20000410000 */
[-C--:B------:R-:W-:Y:S01]  /*6c90*/  FMUL.FTZ R35, R35, R20.reuse ;  /* 0x0000001423237220 */ /* 0x080fe20000410000 */
[----:B------:R-:W-:Y:S01]  /*6ca0*/  FADD.FTZ R176, R190, R9 ;  /* 0x00000009beb07221 */ /* 0x000fe20000010000 */
[-C--:B------:R-:W-:Y:S01]  /*6cb0*/  FMUL.FTZ R38, R38, R20.reuse ;  /* 0x0000001426267220 */ /* 0x080fe20000410000 */
[-C--:B------:R-:W-:Y:S01]  /*6cc0*/  FMUL.FTZ R39, R39, R20.reuse ;  /* 0x0000001427277220 */ /* 0x080fe20000410000 */
[----:B------:R-:W2:Y:S01]  /*6cd0*/  MUFU.EX2 R12, R179 ;  /* 0x000000b3000c7308 */ /* 0x000ea20000000800 */
[----:B------:R-:W-:Y:S01]  /*6ce0*/  FADD.FTZ R9, R13, R176 ;  /* 0x000000b00d097221 */ /* 0x000fe20000010000 */
[----:B0-----:R-:W-:Y:S01]  /*6cf0*/  F2FP.BF16.F32.PACK_AB R163, R14, R13 ;  /* 0x0000000d0ea3723e */ /* 0x001fe200000010ff */
[-C--:B------:R-:W-:Y:S01]  /*6d00*/  FMUL.FTZ R42, R42, R20.reuse ;  /* 0x000000142a2a7220 */ /* 0x080fe20000410000 */
[-C--:B------:R-:W-:Y:S01]  /*6d10*/  FMUL.FTZ R43, R43, R20.reuse ;  /* 0x000000142b2b7220 */ /* 0x080fe20000410000 */
[----:B---3--:R-:W-:Y:S01]  /*6d20*/  FADD.FTZ R178, R14, R9 ;  /* 0x000000090eb27221 */ /* 0x008fe20000010000 */
[-C--:B------:R-:W-:Y:S01]  /*6d30*/  FMUL.FTZ R46, R46, R20.reuse ;  /* 0x000000142e2e7220 */ /* 0x080fe20000410000 */
[-C--:B------:R-:W-:Y:S01]  /*6d40*/  FMUL.FTZ R47, R47, R20.reuse ;  /* 0x000000142f2f7220 */ /* 0x080fe20000410000 */
[----:B------:R-:W0:Y:S01]  /*6d50*/  MUFU.EX2 R182, R182 ;  /* 0x000000b600b67308 */ /* 0x000e220000000800 */
[----:B----4-:R-:W-:Y:S01]  /*6d60*/  FADD.FTZ R9, R165, R178 ;  /* 0x000000b2a5097221 */ /* 0x010fe20000010000 */
[-C--:B------:R-:W-:Y:S01]  /*6d70*/  FMUL.FTZ R50, R50, R20.reuse ;  /* 0x0000001432327220 */ /* 0x080fe20000410000 */
[-C--:B------:R-:W-:Y:S01]  /*6d80*/  FMUL.FTZ R51, R51, R20.reuse ;  /* 0x0000001433337220 */ /* 0x080fe20000410000 */
[-C--:B------:R-:W-:Y:S01]  /*6d90*/  FMUL.FTZ R54, R54, R20.reuse ;  /* 0x0000001436367220 */ /* 0x080fe20000410000 */
[-C--:B------:R-:W-:Y:S01]  /*6da0*/  FMUL.FTZ R55, R55, R20.reuse ;  /* 0x0000001437377220 */ /* 0x080fe20000410000 */
[-C--:B------:R-:W-:Y:S01]  /*6db0*/  FMUL.FTZ R58, R58, R20.reuse ;  /* 0x000000143a3a7220 */ /* 0x080fe20000410000 */
[-C--:B------:R-:W-:Y:S01]  /*6dc0*/  FMUL.FTZ R59, R59, R20.reuse ;  /* 0x000000143b3b7220 */ /* 0x080fe20000410000 */
[----:B------:R-:W3:Y:S01]  /*6dd0*/  MUFU.EX2 R183, R183 ;  /* 0x000000b700b77308 */ /* 0x000ee20000000800 */
[C---:B--2---:R-:W-:Y:S01]  /*6de0*/  FADD.FTZ R9, R12.reuse, R9 ;  /* 0x000000090c097221 */ /* 0x044fe20000010000 */
[----:B------:R-:W-:Y:S01]  /*6df0*/  F2FP.BF16.F32.PACK_AB R165, R12, R165 ;  /* 0x000000a50ca5723e */ /* 0x000fe200000010ff */
[-C--:B------:R-:W-:Y:S01]  /*6e00*/  FMUL.FTZ R62, R62, R20.reuse ;  /* 0x000000143e3e7220 */ /* 0x080fe20000410000 */
[-C--:B------:R-:W-:Y:S01]  /*6e10*/  FMUL.FTZ R63, R63, R20.reuse ;  /* 0x000000143f3f7220 */ /* 0x080fe20000410000 */
[-C--:B------:R-:W-:Y:S01]  /*6e20*/  FMUL.FTZ R66, R66, R20.reuse ;  /* 0x0000001442427220 */ /* 0x080fe20000410000 */
        /* <DEDUP_REMOVED lines=19> */
[----:B--2---:R-:W-:Y:S01]  /*6f60*/  FADD.FTZ R9, R169, R180 ;  /* 0x000000b4a9097221 */ /* 0x004fe20000010000 */
[-C--:B------:R-:W-:Y:S01]  /*6f70*/  FMUL.FTZ R94, R94, R20.reuse ;  /* 0x000000145e5e7220 */ /* 0x080fe20000410000 */
[-C--:B------:R-:W-:Y:S01]  /*6f80*/  FMUL.FTZ R95, R95, R20.reuse ;  /* 0x000000145f5f7220 */ /* 0x080fe20000410000 */
[-C--:B------:R-:W-:Y:S01]  /*6f90*/  FMUL.FTZ R98, R98, R20.reuse ;  /* 0x0000001462627220 */ /* 0x080fe20000410000 */
[-C--:B------:R-:W-:Y:S01]  /*6fa0*/  FMUL.FTZ R99, R99, R20.reuse ;  /* 0x0000001463637220 */ /* 0x080fe20000410000 */
[-C--:B------:R-:W-:Y:S01]  /*6fb0*/  FMUL.FTZ R102, R102, R20.reuse ;  /* 0x0000001466667220 */ /* 0x080fe20000410000 */
[-C--:B------:R-:W-:Y:S01]  /*6fc0*/  FMUL.FTZ R103, R103, R20.reuse ;  /* 0x0000001467677220 */ /* 0x080fe20000410000 */
[----:B------:R-:W2:Y:S01]  /*6fd0*/  MUFU.EX2 R176, R191 ;  /* 0x000000bf00b07308 */ /* 0x000ea20000000800 */
        /* <DEDUP_REMOVED lines=32> */
[C---:B---3--:R-:W-:Y:S01]  /*71e0*/  FADD.FTZ R10, R178.reuse, R9 ;  /* 0x00000009b20a7221 */ /* 0x048fe20000010000 */
[----:B------:R-:W-:Y:S01]  /*71f0*/  F2FP.BF16.F32.PACK_AB R173, R178, R173 ;  /* 0x000000adb2ad723e */ /* 0x000fe200000010ff */
[-C--:B------:R-:W-:Y:S01]  /*7200*/  FMUL.FTZ R150, R150, R20.reuse ;  /* 0x0000001496967220 */ /* 0x080fe20000410000 */
[----:B------:R-:W-:Y:S01]  /*7210*/  FMUL.FTZ R151, R151, R20 ;  /* 0x0000001497977220 */ /* 0x000fe20000410000 */
[----:B--2---:R-:W-:-:S04]  /*7220*/  FADD.FTZ R9, R175, R10 ;  /* 0x0000000aaf097221 */ /* 0x004fc80000010000 */
[C---:B0-----:R-:W-:Y:S01]  /*7230*/  FADD.FTZ R0, R180.reuse, R9 ;  /* 0x00000009b4007221 */ /* 0x041fe20000010000 */
[----:B------:R-:W-:Y:S01]  /*7240*/  F2FP.BF16.F32.PACK_AB R175, R180, R175 ;  /* 0x000000afb4af723e */ /* 0x000fe200000010ff */
[----:B------:R-:W-:Y:S06]  /*7250*/  @!P0 BRA `(.L_x_1918) ;  /* 0x0000000000048947 */ /* 0x000fec0003800000 */
[----:B------:R-:W-:Y:S01]  /*7260*/  BPT.TRAP 0x1 ;  /* 0x000000040000795c */ /* 0x000fe20000300000 */
.L_x_1918:
[----:B------:R0:W2:Y:S01]  /*7270*/  SYNCS.PHASECHK.TRANS64.TRYWAIT P1, [UR25+0x22850], R8 ;  /* 0x02285008ff0075a7 */ /* 0x0000a20008020159 */
[----:B------:R-:W-:Y:S05]  /*7280*/  @!P0 BRA `(.L_x_1919) ;  /* 0x0000000000048947 */ /* 0x000fea0003800000 */
[----:B------:R-:W-:Y:S01]  /*7290*/  BPT.TRAP 0x1 ;  /* 0x000000040000795c */ /* 0x000fe20000300000 */
.L_x_1919:
[----:B------:R-:W-:Y:S01]  /*72a0*/  VIADD R9, R215, 0x8 ;  /* 0x00000008d7097836 */ /* 0x000fe20000000000 */
[----:B--2---:R-:W-:Y:S06]  /*72b0*/  @P1 BRA `(.L_x_1920) ;  /* 0x0000000000081947 */ /* 0x004fec0003800000 */
[----:B------:R-:W2:Y:S02]  /*72c0*/  SYNCS.PHASECHK.TRANS64.TRYWAIT P1, [UR25+0x22850], R8 ;  /* 0x02285008ff0075a7 */ /* 0x000ea40008020159 */
[----:B--2---:R-:W-:Y:S05]  /*72d0*/  @!P1 BRA `(.L_x_1921) ;  /* 0x000000c800849947 */ /* 0x004fea0003800000 */
.L_x_1920:
        /* <DEDUP_REMOVED lines=37> */
[----:B---3--:R-:W-:Y:S05]  /*7530*/  @!P0 BRA `(.L_x_1922) ;  /* 0x0000000000048947 */ /* 0x008fea0003800000 */
[----:B------:R-:W-:Y:S01]  /*7540*/  BPT.TRAP 0x1 ;  /* 0x000000040000795c */ /* 0x000fe20000300000 */
.L_x_1922:
[----:B------:R-:W-:Y:S01]  /*7550*/  UIADD3 UR25, UR25, 0x22860, URZ ;  /* 0x0002286019197890 */ /* 0x000fe2000fffe03f */
[C---:B------:R-:W-:Y:S01]  /*7560*/  ISETP.GT.AND P1, PT, R7.reuse, UR24, PT ;  /* 0x0000001807007c0c */ /* 0x040fe2000bf24270 */
[----:B------:R-:W-:Y:S02]  /*7570*/  VIADD R7, R7, 0xffffffff ;  /* 0xffffffff07077836 */ /* 0x000fe40000000000 */
[----:B------:R-:W-:Y:S01]  /*7580*/  UPRMT UR25, UR26, 0x654, UR25 ;  /* 0x000006541a197896 */ /* 0x000fe20008000019 */
[----:B------:R-:W-:Y:S02]  /*7590*/  IMAD.MOV.U32 R10, RZ, RZ, R5 ;  /* 0x000000ffff0a7224 */ /* 0x000fe400078e0005 */
[----:B------:R-:W-:-:S06]  /*75a0*/  IMAD.MOV.U32 R9, RZ, RZ, R4 ;  /* 0x000000ffff097224 */ /* 0x000fcc00078e0004 */
[----:B------:R-:W-:Y:S01]  /*75b0*/  SYNCS.ARRIVE.TRANS64.RED.A1T0 RZ, [UR25], RZ ;  /* 0x000000ffffff79a7 */ /* 0x000fe20008100419 */
[----:B------:R-:W-:Y:S05]  /*75c0*/  @P1 BRA `(.L_x_1923) ;  /* 0xffffffd000141947 */ /* 0x000fea000383ffff */
.L_x_1904:
[----:B------:R-:W-:Y:S01]  /*75d0*/  ISETP.NE.AND P2, PT, R205, 0x1, PT ;  /* 0x00000001cd00780c */ /* 0x000fe20003f45270 */
[----:B------:R-:W-:Y:S01]  /*75e0*/  UIADD3 UR10, UR41, 0x7f, URZ ;  /* 0x0000007f290a7890 */ /* 0x000fe2000fffe03f */
[----:B------:R-:W-:Y:S02]  /*75f0*/  IADD3 R9, R17, 0x1, -R6 ;  /* 0x0000000111097810 */ /* 0x000fe40007ffe806 */
[----:B------:R-:W-:-:S09]  /*7600*/  LOP3.LUT P1, RZ, R16, 0x80000, RZ, 0xc0, !PT ;  /* 0x0008000010ff7812 */ /* 0x000fd2000782c0ff */
[----:B0-2---:R-:W0:Y:S08]  /*7610*/  @P2 LDC R8, c[0x0][0x44c] ;  /* 0x00011300ff082b82 */ /* 0x005e300000000800 */
[----:B------:R-:W2:Y:S01]  /*7620*/  @P2 LDC R11, c[0x0][0x450] ;  /* 0x00011400ff0b2b82 */ /* 0x000ea20000000800 */
[----:B0-----:R-:W-:-:S04]  /*7630*/  @P2 IMAD.HI.U32 R10, R8, UR10, RZ ;  /* 0x0000000a080a2c27 */ /* 0x001fc8000f8e00ff */
[----:B------:R-:W-:Y:S01]  /*7640*/  IMAD.U32 R8, RZ, RZ, UR10 ;  /* 0x0000000aff087e24 */ /* 0x000fe2000f8e00ff */
[----:B--2---:R-:W-:-:S05]  /*7650*/  @P2 SHF.R.U32.HI R8, RZ, R11, R10 ;  /* 0x0000000bff082219 */ /* 0x004fca000001160a */
[----:B------:R-:W-:-:S04]  /*7660*/  IMAD.IADD R8, R9, 0x1, R8 ;  /* 0x0000000109087824 */ /* 0x000fc800078e0208 */
[----:B------:R-:W-:-:S05]  /*7670*/  VIADD R6, R8, -UR7 ;  /* 0x8000000708067c36 */ /* 0x000fca0008000000 */
[----:B------:R-:W-:Y:S01]  /*7680*/  R2UR UR14, R6 ;  /* 0x00000000060e72ca */ /* 0x000fe200000e0000 */
[----:B------:R-:W-:-:S14]  /*7690*/  @!P1 BRA `(.L_x_1924) ;  /* 0x0000000000509947 */ /* 0x000fdc0003800000 */
[----:B------:R-:W-:-:S13]  /*76a0*/  R2UR UR7, R8 ;  /* 0x00000000080772ca */ /* 0x000fda00000e0000 */
[----:B------:R-:W-:-:S06]  /*76b0*/  UISETP.GT.AND UP0, UPT, UR7, -0x1, UPT ;  /* 0xffffffff0700788c */ /* 0x000fcc000bf04270 */
[----:B------:R-:W-:-:S13]  /*76c0*/  PLOP3.LUT P1, PT, PT, PT, UP0, 0x80, 0x0 ;  /* 0x000000000000781c */ /* 0x000fda0003f2f008 */
[----:B------:R-:W-:Y:S05]  /*76d0*/  @P1 BRA `(.L_x_1925) ;  /* 0x0000000000201947 */ /* 0x000fea0003800000 */
[----:B------:R-:W-:Y:S01]  /*76e0*/  ULDC UR15, c[0x0][0x9e4] ;  /* 0x00027900000f7ab9 */ /* 0x000fe20000000800 */
[----:B------:R-:W-:Y:S02]  /*76f0*/  ULOP3.LUT UR7, URZ, UR7, URZ, 0x33, !UPT ;  /* 0x000000073f077292 */ /* 0x000fe4000f8e333f */
[----:B------:R-:W-:-:S11]  /*7700*/  UISETP.NE.AND UP0, UPT, UR15, 0x1, UPT ;  /* 0x000000010f00788c */ /* 0x000fd6000bf05270 */
[----:B------:R-:W-:Y:S02]  /*7710*/  @UP0 ULDC.64 UR18, c[0x0][0x9e8] ;  /* 0x00027a0000120ab9 */ /* 0x000fe40000000a00 */
[----:B------:R-:W-:-:S04]  /*7720*/  UIMAD.WIDE.U32 UR10, UR7, UR18, URZ ;  /* 0x00000012070a72a5 */ /* 0x000fc8000f8e003f */
[----:B------:R-:W-:-:S04]  /*7730*/  @UP0 USHF.R.U32.HI UR7, URZ, UR19, UR11 ;  /* 0x000000133f070299 */ /* 0x000fc8000801160b */
[----:B------:R-:W-:Y:S01]  /*7740*/  ULOP3.LUT UR7, URZ, UR7, URZ, 0x33, !UPT ;  /* 0x000000073f077292 */ /* 0x000fe2000f8e333f */
[----:B------:R-:W-:Y:S11]  /*7750*/  BRA `(.L_x_1926) ;  /* 0x0000000000147947 */ /* 0x000ff60003800000 */
.L_x_1925:
[----:B------:R-:W-:Y:S02]  /*7760*/  ULDC UR15, c[0x0][0x9e4] ;  /* 0x00027900000f7ab9 */ /* 0x000fe40000000800 */
[----:B------:R-:W-:-:S11]  /*7770*/  UISETP.NE.AND UP0, UPT, UR15, 0x1, UPT ;  /* 0x000000010f00788c */ /* 0x000fd6000bf05270 */
[----:B------:R-:W-:Y:S02]  /*7780*/  @UP0 ULDC.64 UR18, c[0x0][0x9e8] ;  /* 0x00027a0000120ab9 */ /* 0x000fe40000000a00 */
[----:B------:R-:W-:-:S04]  /*7790*/  UIMAD.WIDE.U32 UR10, UR7, UR18, URZ ;  /* 0x00000012070a72a5 */ /* 0x000fc8000f8e003f */
[----:B------:R-:W-:-:S12]  /*77a0*/  @UP0 USHF.R.U32.HI UR7, URZ, UR19, UR11 ;  /* 0x000000133f070299 */ /* 0x000fd8000801160b */
.L_x_1926:
[----:B------:R-:W-:-:S04]  /*77b0*/  UIMAD UR7, UR7, UR15, URZ ;  /* 0x0000000f070772a4 */ /* 0x000fc8000f8e023f */
[----:B------:R-:W-:-:S04]  /*77c0*/  UISETP.LT.AND UP0, UPT, UR14, UR7, UPT ;  /* 0x000000070e00728c */ /* 0x000fc8000bf01270 */
[----:B------:R-:W-:-:S12]  /*77d0*/  USEL UR14, UR14, UR7, !UP0 ;  /* 0x000000070e0e7287 */ /* 0x000fd8000c000000 */
.L_x_1924:
[----:B------:R-:W-:-:S04]  /*77e0*/  UIADD3 UR10, UR14, 0x5f, URZ ;  /* 0x0000005f0e0a7890 */ /* 0x000fc8000fffe03f */
        /* <DEDUP_REMOVED lines=9> */
[----:B------:R-:W-:Y:S02]  /*7880*/  IMAD.MOV.U32 R11, RZ, RZ, R4 ;  /* 0x000000ffff0b7224 */ /* 0x000fe400078e0004 */
[----:B------:R-:W-:-:S07]  /*7890*/  IMAD.MOV.U32 R8, RZ, RZ, R7 ;  /* 0x000000ffff087224 */ /* 0x000fce00078e0007 */
.L_x_1938:
[----:B------:R-:W-:Y:S01]  /*78a0*/  UIADD3 UR38, UR38, 0x1, URZ ;  /* 0x0000000126267890 */ /* 0x000fe2000fffe03f */
[C---:B------:R-:W-:Y:S01]  /*78b0*/  ISETP.GT.AND P1, PT, R8.reuse, UR7, PT ;  /* 0x0000000708007c0c */ /* 0x040fe2000bf24270 */
[----:B------:R-:W-:Y:S02]  /*78c0*/  VIADD R8, R8, 0xffffffff ;  /* 0xffffffff08087836 */ /* 0x000fe40000000000 */
[----:B------:R-:W-:-:S04]  /*78d0*/  UISETP.NE.AND UP0, UPT, UR38, 0x2, UPT ;  /* 0x000000022600788c */ /* 0x000fc8000bf05270 */
[----:B------:R-:W-:Y:S02]  /*78e0*/  USEL UR10, URZ, 0x1, UP0 ;  /* 0x000000013f0a7887 */ /* 0x000fe40008000000 */
[----:B------:R-:W-:Y:S02]  /*78f0*/  USEL UR38, UR38, URZ, UP0 ;  /* 0x0000003f26267287 */ /* 0x000fe40008000000 */
[----:B------:R-:W-:Y:S01]  /*7900*/  ULOP3.LUT UR37, UR37, UR10, URZ, 0x3c, !UPT ;  /* 0x0000000a25257292 */ /* 0x000fe2000f8e3c3f */
[----:B0-2---:R-:W-:Y:S11]  /*7910*/  @!P0 BRA `(.L_x_1928) ;  /* 0x0000000000048947 */ /* 0x005ff60003800000 */
[----:B------:R-:W-:Y:S01]  /*7920*/  BPT.TRAP 0x1 ;  /* 0x000000040000795c */ /* 0x000fe20000300000 */
.L_x_1928:
        /* <DEDUP_REMOVED lines=9> */
.L_x_1929:
[----:B--2---:R-:W-:Y:S05]  /*79c0*/  @P2 BRA `(.L_x_1930) ;  /* 0x0000000000082947 */ /* 0x004fea0003800000 */
[----:B------:R-:W2:Y:S02]  /*79d0*/  SYNCS.PHASECHK.TRANS64.TRYWAIT P2, [UR25+0x22830], R6 ;  /* 0x02283006ff0075a7 */ /* 0x000ea40008040159 */
[----:B--2---:R-:W-:Y:S05]  /*79e0*/  @!P2 BRA `(.L_x_1931) ;  /* 0x000000c000d8a947 */ /* 0x004fea0003800000 */
.L_x_1930:
        /* <DEDUP_REMOVED lines=26> */
.L_x_1932:
[----:B------:R-:W-:Y:S01]  /*7b90*/  FMNMX.FTZ R4, R152, R11, !PT ;  /* 0x0000000b98047209 */ /* 0x000fe20007810000 */
[----:B------:R-:W-:Y:S01]  /*7ba0*/  UIADD3 UR10, UR25, 0x22840, URZ ;  /* 0x00022840190a7890 */ /* 0x000fe2000fffe03f */
[----:B------:R-:W-:Y:S02]  /*7bb0*/  FMNMX.FTZ R12, R154, R9, !PT ;  /* 0x000000099a0c7209 */ /* 0x000fe40007810000 */
[----:B------:R-:W-:Y:S01]  /*7bc0*/  FMNMX.FTZ R5, R153, R4, !PT ;  /* 0x0000000499057209 */ /* 0x000fe20007810000 */
[----:B------:R-:W-:-:S03]  /*7bd0*/  UPRMT UR10, UR24, 0x654, UR10 ;  /* 0x00000654180a7896 */ /* 0x000fc6000800000a */
[----:B------:R-:W-:-:S04]  /*7be0*/  FMNMX.FTZ R4, R156, R5, !PT ;  /* 0x000000059c047209 */ /* 0x000fc80007810000 */
[----:B------:R-:W-:Y:S02]  /*7bf0*/  FMNMX.FTZ R5, R157, R4, !PT ;  /* 0x000000049d057209 */ /* 0x000fe40007810000 */
[----:B------:R-:W-:Y:S02]  /*7c00*/  SYNCS.ARRIVE.TRANS64.RED.A1T0 RZ, [UR10], RZ ;  /* 0x000000ffffff79a7 */ /* 0x000fe4000810040a */
        /* <DEDUP_REMOVED lines=20> */
[----:B------:R-:W2:Y:S02]  /*7d50*/  SHFL.BFLY PT, R4, R5, 0x2, 0x1f ;  /* 0x0c401f0005047f89 */ /* 0x000ea400000e0000 */
[----:B--2---:R-:W-:Y:S02]  /*7d60*/  FMNMX.FTZ R13, R5, R4, !PT ;  /* 0x00000004050d7209 */ /* 0x004fe40007810000 */
[----:B------:R-:W-:-:S03]  /*7d70*/  FMNMX.FTZ R5, R155, R12, !PT ;  /* 0x0000000c9b057209 */ /* 0x000fc60007810000 */
[----:B------:R-:W2:Y:S01]  /*7d80*/  SHFL.BFLY PT, R4, R13, 0x1, 0x1f ;  /* 0x0c201f000d047f89 */ /* 0x000ea200000e0000 */
[----:B------:R-:W-:-:S04]  /*7d90*/  FMNMX.FTZ R12, R158, R5, !PT ;  /* 0x000000059e0c7209 */ /* 0x000fc80007810000 */
[----:B------:R-:W-:-:S04]  /*7da0*/  FMNMX.FTZ R5, R159, R12, !PT ;  /* 0x0000000c9f057209 */ /* 0x000fc80007810000 */
[----:B------:R-:W-:-:S04]  /*7db0*/  FMNMX.FTZ R12, R162, R5, !PT ;  /* 0x00000005a20c7209 */ /* 0x000fc80007810000 */
[----:B------:R-:W-:-:S04]  /*7dc0*/  FMNMX.FTZ R5, R163, R12, !PT ;  /* 0x0000000ca3057209 */ /* 0x000fc80007810000 */
[----:B------:R-:W-:-:S04]  /*7dd0*/  FMNMX.FTZ R12, R166, R5, !PT ;  /* 0x00000005a60c7209 */ /* 0x000fc80007810000 */
[----:B------:R-:W-:Y:S02]  /*7de0*/  FMNMX.FTZ R5, R167, R12, !PT ;  /* 0x0000000ca7057209 */ /* 0x000fe40007810000 */
[----:B--2---:R-:W-:Y:S02]  /*7df0*/  FMNMX.FTZ R4, R13, R4, !PT ;  /* 0x000000040d047209 */ /* 0x004fe40007810000 */
[----:B------:R-:W-:-:S03]  /*7e00*/  FMNMX.FTZ R12, R170, R5, !PT ;  /* 0x00000005aa0c7209 */ /* 0x000fc60007810000 */
[C---:B------:R-:W-:Y:S01]  /*7e10*/  FADD.FTZ R7, -R4.reuse, R11 ;  /* 0x0000000b04077221 */ /* 0x040fe20000010100 */
[----:B------:R-:W-:Y:S01]  /*7e20*/  FMNMX.FTZ R5, R171, R12, !PT ;  /* 0x0000000cab057209 */ /* 0x000fe20007810000 */
[----:B------:R-:W-:Y:S02]  /*7e30*/  FMUL.FTZ R10, R4, UR6 ;  /* 0x00000006040a7c20 */ /* 0x000fe40008410000 */
        /* <DEDUP_REMOVED lines=18> */
[----:B------:R-:W2:Y:S01]  /*7f60*/  MUFU.EX2 R152, R152 ;  /* 0x0000009800987308 */ /* 0x000ea20000000800 */
        /* <DEDUP_REMOVED lines=15> */
[----:B------:R-:W4:Y:S01]  /*8060*/  MUFU.EX2 R20, R20 ;  /* 0x0000001400147308 */ /* 0x000f220000000800 */
[----:B--2---:R-:W-:Y:S01]  /*8070*/  FFMA.FTZ R2, R7, R2, R152 ;  /* 0x0000000207027223 */ /* 0x004fe20000010098 */
[--C-:B------:R-:W-:Y:S01]  /*8080*/  FFMA.FTZ R196, R196, UR6, -R10.reuse ;  /* 0x00000006c4c47c23 */ /* 0x100fe2000801080a */
[----:B------:R-:W-:Y:S01]  /*8090*/  FMNMX.FTZ R5, R191, R12, !PT ;  /* 0x0000000cbf057209 */ /* 0x000fe20007810000 */
[-C--:B------:R-:W-:Y:S01]  /*80a0*/  FMUL.FTZ R24, R24, R7.reuse ;  /* 0x0000000718187220 */ /* 0x080fe20000410000 */
[-C--:B------:R-:W-:Y:S01]  /*80b0*/  FMUL.FTZ R25, R25, R7.reuse ;  /* 0x0000000719197220 */ /* 0x080fe20000410000 */
[----:B------:R-:W-:Y:S01]  /*80c0*/  FMUL.FTZ R28, R28, R7 ;  /* 0x000000071c1c7220 */ /* 0x000fe20000410000 */
[----:B------:R-:W-:Y:S01]  /*80d0*/  FMNMX.FTZ R12, R194, R5, !PT ;  /* 0x00000005c20c7209 */ /* 0x000fe20007810000 */
[----:B------:R-:W-:Y:S01]  /*80e0*/  MUFU.EX2 R153, R153 ;  /* 0x0000009900997308 */ /* 0x000fe20000000800 */
[----:B---3--:R-:W-:Y:S01]  /*80f0*/  F2FP.BF16.F32.PACK_AB R152, R21, R152 ;  /* 0x000000981598723e */ /* 0x008fe200000010ff */
        /* <DEDUP_REMOVED lines=14> */
[----:B------:R-:W2:Y:S01]  /*81e0*/  SHFL.BFLY PT, R5, R12, 0x2, 0x1f ;  /* 0x0c401f000c057f89 */ /* 0x000ea200000e0000 */
        /* <DEDUP_REMOVED lines=23> */
[----:B--2---:R-:W-:Y:S01]  /*8360*/  FMNMX.FTZ R11, R12, R5, !PT ;  /* 0x000000050c0b7209 */ /* 0x004fe20007810000 */
[--C-:B------:R-:W-:Y:S01]  /*8370*/  FFMA.FTZ R12, R188, UR6, -R10.reuse ;  /* 0x00000006bc0c7c23 */ /* 0x100fe2000801080a */
[----:B------:R-:W-:Y:S01]  /*8380*/  MUFU.EX2 R160, R160 ;  /* 0x000000a000a07308 */ /* 0x000fe20000000800 */
[----:B------:R-:W-:Y:S01]  /*8390*/  FFMA.FTZ R10, R197, UR6, -R10 ;  /* 0x00000006c50a7c23 */ /* 0x000fe2000801080a */
[-C--:B------:R-:W-:Y:S01]  /*83a0*/  FMUL.FTZ R89, R89, R7.reuse ;  /* 0x0000000759597220 */ /* 0x080fe20000410000 */
[----:B------:R-:W2:Y:S01]  /*83b0*/  SHFL.BFLY PT, R180, R11, 0x1, 0x1f ;  /* 0x0c201f000bb47f89 */ /* 0x000ea200000e0000 */
        /* <DEDUP_REMOVED lines=23> */
[----:B--2---:R-:W-:Y:S01]  /*8530*/  FMNMX.FTZ R5, R11, R180, !PT ;  /* 0x000000b40b057209 */ /* 0x004fe20007810000 */
[-C--:B------:R-:W-:Y:S01]  /*8540*/  FMUL.FTZ R132, R132, R7.reuse ;  /* 0x0000000784847220 */ /* 0x080fe20000410000 */
[-C--:B------:R-:W-:Y:S01]  /*8550*/  FMUL.FTZ R133, R133, R7.reuse ;  /* 0x0000000785857220 */ /* 0x080fe20000410000 */
[-C--:B------:R-:W-:Y:S01]  /*8560*/  FMUL.FTZ R136, R136, R7.reuse ;  /* 0x0000000788887220 */ /* 0x080fe20000410000 */
[-C--:B------:R-:W-:Y:S01]  /*8570*/  FMUL.FTZ R137, R137, R7.reuse ;  /* 0x0000000789897220 */ /* 0x080fe20000410000 */
[C---:B------:R-:W-:Y:S01]  /*8580*/  FADD.FTZ R9, -R5.reuse, R9 ;  /* 0x0000000905097221 */ /* 0x040fe20000010100 */
[----:B------:R-:W-:Y:S01]  /*8590*/  FMUL.FTZ R192, R5, UR6 ;  /* 0x0000000605c07c20 */ /* 0x000fe20008410000 */
[----:B------:R-:W-:Y:S01]  /*85a0*/  MUFU.EX2 R164, R164 ;  /* 0x000000a400a47308 */ /* 0x000fe20000000800 */
[-C--:B------:R-:W-:Y:S01]  /*85b0*/  FMUL.FTZ R140, R140, R7.reuse ;  /* 0x000000078c8c7220 */ /* 0x080fe20000410000 */
[----:B------:R-:W-:Y:S01]  /*85c0*/  FMUL.FTZ R9, R9, UR6 ;  /* 0x0000000609097c20 */ /* 0x000fe20008410000 */
        /* <DEDUP_REMOVED lines=11> */
[----:B------:R-:W-:Y:S01]  /*8680*/  FFMA.FTZ R167, R179, UR6, -R192 ;  /* 0x00000006b3a77c23 */ /* 0x000fe200080108c0 */
[----:B------:R-:W-:Y:S01]  /*8690*/  FADD.FTZ R175, R21, R2 ;  /* 0x0000000215af7221 */ /* 0x000fe20000010000 */
[----:B------:R-:W2:Y:S01]  /*86a0*/  MUFU.EX2 R180, R180 ;  /* 0x000000b400b47308 */ /* 0x000ea20000000800 */
[--C-:B------:R-:W-:Y:S01]  /*86b0*/  FFMA.FTZ R171, R171, UR6, -R192.reuse ;  /* 0x00000006abab7c23 */ /* 0x100fe200080108c0 */
[--C-:B------:R-:W-:Y:S01]  /*86c0*/  FFMA.FTZ R163, R174, UR6, -R192.reuse ;  /* 0x00000006aea37c23 */ /* 0x100fe200080108c0 */
[----:B----4-:R-:W-:Y:S01]  /*86d0*/  FADD.FTZ R2, R20, R175 ;  /* 0x000000af14027221 */ /* 0x010fe20000010000 */
[--C-:B------:R-:W-:Y:S01]  /*86e0*/  FFMA.FTZ R175, R183, UR6, -R192.reuse ;  /* 0x00000006b7af7c23 */ /* 0x100fe200080108c0 */
[--C-:B------:R-:W-:Y:S01]  /*86f0*/  FFMA.FTZ R166, R178, UR6, -R192.reuse ;  /* 0x00000006b2a67c23 */ /* 0x100fe200080108c0 */
[--C-:B------:R-:W-:Y:S01]  /*8700*/  FFMA.FTZ R182, R182, UR6, -R192.reuse ;  /* 0x00000006b6b67c23 */ /* 0x100fe200080108c0 */
[--C-:B------:R-:W-:Y:S01]  /*8710*/  FFMA.FTZ R190, R190, UR6, -R192.reuse ;  /* 0x00000006bebe7c23 */ /* 0x100fe200080108c0 */
[----:B------:R-:W3:Y:S01]  /*8720*/  MUFU.EX2 R155, R155 ;  /* 0x0000009b009b7308 */ /* 0x000ee20000000800 */
[--C-:B------:R-:W-:Y:S01]  /*8730*/  FFMA.FTZ R191, R191, UR6, -R192.reuse ;  /* 0x00000006bfbf7c23 */ /* 0x100fe200080108c0 */
[--C-:B------:R-:W-:Y:S01]  /*8740*/  FFMA.FTZ R194, R194, UR6, -R192.reuse ;  /* 0x00000006c2c27c23 */ /* 0x100fe200080108c0 */
[--C-:B------:R-:W-:Y:S01]  /*8750*/  FFMA.FTZ R195, R195, UR6, -R192.reuse ;  /* 0x00000006c3c37c23 */ /* 0x100fe200080108c0 */
[----:B------:R-:W-:Y:S01]  /*8760*/  FFMA.FTZ R198, R198, UR6, -R192 ;  /* 0x00000006c6c67c23 */ /* 0x000fe200080108c0 */
[-C--:B------:R-:W-:Y:S01]  /*8770*/  FMUL.FTZ R141, R141, R7.reuse ;  /* 0x000000078d8d7220 */ /* 0x080fe20000410000 */
[-C--:B------:R-:W-:Y:S01]  /*8780*/  FMUL.FTZ R144, R144, R7.reuse ;  /* 0x0000000790907220 */ /* 0x080fe20000410000 */
[-C--:B------:R-:W-:Y:S01]  /*8790*/  FMUL.FTZ R145, R145, R7.reuse ;  /* 0x0000000791917220 */ /* 0x080fe20000410000 */
[----:B------:R-:W4:Y:S01]  /*87a0*/  MUFU.EX2 R184, R184 ;  /* 0x000000b800b87308 */ /* 0x000f220000000800 */
[----:B--2---:R-:W-:Y:S01]  /*87b0*/  FFMA.FTZ R154, R9, R0, R180 ;  /* 0x00000000099a7223 */ /* 0x004fe200000100b4 */
[-C--:B------:R-:W-:Y:S01]  /*87c0*/  FMUL.FTZ R148, R148, R7.reuse ;  /* 0x0000000794947220 */ /* 0x080fe20000410000 */
[----:B------:R-:W-:Y:S01]  /*87d0*/  FMUL.FTZ R149, R149, R7 ;  /* 0x0000000795957220 */ /* 0x000fe20000410000 */
[-C--:B------:R-:W-:Y:S01]  /*87e0*/  FMUL.FTZ R26, R26, R9.reuse ;  /* 0x000000091a1a7220 */ /* 0x080fe20000410000 */
[-C--:B------:R-:W-:Y:S01]  /*87f0*/  FMUL.FTZ R27, R27, R9.reuse ;  /* 0x000000091b1b7220 */ /* 0x080fe20000410000 */
[-C--:B------:R-:W-:Y:S01]  /*8800*/  FMUL.FTZ R30, R30, R9.reuse ;  /* 0x000000091e1e7220 */ /* 0x080fe20000410000 */
[-C--:B------:R-:W-:Y:S01]  /*8810*/  FMUL.FTZ R31, R31, R9.reuse ;  /* 0x000000091f1f7220 */ /* 0x080fe20000410000 */
[----:B------:R-:W2:Y:S01]  /*8820*/  MUFU.EX2 R189, R189 ;  /* 0x000000bd00bd7308 */ /* 0x000ea20000000800 */
        /* <DEDUP_REMOVED lines=8> */
[----:B----4-:R-:W-:Y:S01]  /*88b0*/  FADD.FTZ R154, R184, R179 ;  /* 0x000000b3b89a7221 */ /* 0x010fe20000010000 */
[----:B------:R-:W-:Y:S01]  /*88c0*/  FADD.FTZ R179, R153, R2 ;  /* 0x0000000299b37221 */ /* 0x000fe20000010000 */
[----:B------:R-:W-:Y:S01]  /*88d0*/  FFMA.FTZ R2, R186, UR6, -R192 ;  /* 0x00000006ba027c23 */ /* 0x000fe200080108c0 */
[-C--:B------:R-:W-:Y:S01]  /*88e0*/  FMUL.FTZ R46, R46, R9.reuse ;  /* 0x000000092e2e7220 */ /* 0x080fe20000410000 */
[-C--:B------:R-:W-:Y:S01]  /*88f0*/  FMUL.FTZ R47, R47, R9.reuse ;  /* 0x000000092f2f7220 */ /* 0x080fe20000410000 */
[-C--:B------:R-:W-:Y:S01]  /*8900*/  FMUL.FTZ R50, R50, R9.reuse ;  /* 0x0000000932327220 */ /* 0x080fe20000410000 */
[-C--:B------:R-:W-:Y:S01]  /*8910*/  FMUL.FTZ R51, R51, R9.reuse ;  /* 0x0000000933337220 */ /* 0x080fe20000410000 */
[----:B------:R-:W4:Y:S01]  /*8920*/  MUFU.EX2 R185, R185 ;  /* 0x000000b900b97308 */ /* 0x000f220000000800 */
[----:B--2---:R-:W-:Y:S01]  /*8930*/  FADD.FTZ R183, R189, R154 ;  /* 0x0000009abdb77221 */ /* 0x004fe20000010000 */
[----:B------:R-:W-:Y:S01]  /*8940*/  FADD.FTZ R154, R156, R179 ;  /* 0x000000b39c9a7221 */ /* 0x000fe20000010000 */
[--C-:B------:R-:W-:Y:S01]  /*8950*/  FFMA.FTZ R179, R187, UR6, -R192.reuse ;  /* 0x00000006bbb37c23 */ /* 0x100fe200080108c0 */
[----:B------:R-:W-:Y:S01]  /*8960*/  F2FP.BF16.F32.PACK_AB R156, R157, R156 ;  /* 0x0000009c9d9c723e */ /* 0x000fe200000010ff */
[----:B------:R-:W-:Y:S01]  /*8970*/  FFMA.FTZ R192, R199, UR6, -R192 ;  /* 0x00000006c7c07c23 */ /* 0x000fe200080108c0 */
[----:B------:R-:W-:Y:S01]  /*8980*/  FADD.FTZ R154, R157, R154 ;  /* 0x0000009a9d9a7221 */ /* 0x000fe20000010000 */
[-C--:B------:R-:W-:Y:S01]  /*8990*/  FMUL.FTZ R54, R54, R9.reuse ;  /* 0x0000000936367220 */ /* 0x080fe20000410000 */
[----:B------:R-:W2:Y:S01]  /*89a0*/  MUFU.EX2 R159, R159 ;  /* 0x0000009f009f7308 */ /* 0x000ea20000000800 */
[----:B---3--:R-:W-:Y:S01]  /*89b0*/  FADD.FTZ R174, R158, R183 ;  /* 0x000000b79eae7221 */ /* 0x008fe20000010000 */
[----:B------:R-:W-:Y:S01]  /*89c0*/  FADD.FTZ R183, R15, R154 ;  /* 0x0000009a0fb77221 */ /* 0x000fe20000010000 */
[-C--:B------:R-:W-:Y:S01]  /*89d0*/  FMUL.FTZ R55, R55, R9.reuse ;  /* 0x0000000937377220 */ /* 0x080fe20000410000 */
[-C--:B------:R-:W-:Y:S01]  /*89e0*/  FMUL.FTZ R58, R58, R9.reuse ;  /* 0x000000093a3a7220 */ /* 0x080fe20000410000 */
[-C--:B------:R-:W-:Y:S01]  /*89f0*/  FMUL.FTZ R59, R59, R9.reuse ;  /* 0x000000093b3b7220 */ /* 0x080fe20000410000 */
[----:B------:R-:W-:Y:S01]  /*8a00*/  FADD.FTZ R183, R214, R183 ;  /* 0x000000b7d6b77221 */ /* 0x000fe20000010000 */
[-C--:B------:R-:W-:Y:S01]  /*8a10*/  FMUL.FTZ R62, R62, R9.reuse ;  /* 0x000000093e3e7220 */ /* 0x080fe20000410000 */
[----:B------:R-:W3:Y:S01]  /*8a20*/  MUFU.EX2 R188, R188 ;  /* 0x000000bc00bc7308 */ /* 0x000ee20000000800 */
[C---:B----4-:R-:W-:Y:S01]  /*8a30*/  FADD.FTZ R174, R185.reuse, R174 ;  /* 0x000000aeb9ae7221 */ /* 0x050fe20000010000 */
[----:B------:R-:W-:Y:S01]  /*8a40*/  FADD.FTZ R154, R160, R183 ;  /* 0x000000b7a09a7221 */ /* 0x000fe20000010000 */
[----:B------:R-:W-:Y:S01]  /*8a50*/  F2FP.BF16.F32.PACK_AB R157, R185, R158 ;  /* 0x0000009eb99d723e */ /* 0x000fe200000010ff */
[----:B------:R-:W-:Y:S01]  /*8a60*/  FMUL.FTZ R63, R63, R9 ;  /* 0x000000093f3f7220 */ /* 0x000fe20000410000 */
[----:B------:R-:W-:Y:S01]  /*8a70*/  F2FP.BF16.F32.PACK_AB R158, R214, R15 ;  /* 0x0000000fd69e723e */ /* 0x000fe200000010ff */
[----:B------:R-:W-:Y:S01]  /*8a80*/  FADD.FTZ R183, R161, R154 ;  /* 0x0000009aa1b77221 */ /* 0x000fe20000010000 */
[----:B------:R-:W-:Y:S01]  /*8a90*/  F2FP.BF16.F32.PACK_AB R154, R153, R20 ;  /* 0x00000014999a723e */ /* 0x000fe200000010ff */
[----:B------:R-:W4:Y:S01]  /*8aa0*/  MUFU.EX2 R162, R162 ;  /* 0x000000a200a27308 */ /* 0x000f220000000800 */
[----:B--2---:R-:W-:Y:S01]  /*8ab0*/  FADD.FTZ R187, R159, R174 ;  /* 0x000000ae9fbb7221 */ /* 0x004fe20000010000 */
[----:B------:R-:W-:Y:S01]  /*8ac0*/  FADD.FTZ R20, R14, R183 ;  /* 0x000000b70e147221 */ /* 0x000fe20000010000 */
[----:B------:R-:W-:Y:S01]  /*8ad0*/  F2FP.BF16.F32.PACK_AB R160, R161, R160 ;  /* 0x000000a0a1a0723e */ /* 0x000fe200000010ff */
[-C--:B------:R-:W-:Y:S01]  /*8ae0*/  FMUL.FTZ R66, R66, R9.reuse ;  /* 0x0000000942427220 */ /* 0x080fe20000410000 */
[----:B------:R-:W-:Y:S01]  /*8af0*/  F2FP.BF16.F32.PACK_AB R153, R155, R180 ;  /* 0x000000b49b99723e */ /* 0x000fe200000010ff */
[----:B------:R-:W-:Y:S01]  /*8b00*/  FMUL.FTZ R67, R67, R9 ;  /* 0x0000000943437220 */ /* 0x000fe20000410000 */
[----:B------:R-:W-:Y:S01]  /*8b10*/  F2FP.BF16.F32.PACK_AB R155, R189, R184 ;  /* 0x000000b8bd9b723e */ /* 0x000fe200000010ff */
[----:B------:R-:W2:Y:S01]  /*8b20*/  MUFU.EX2 R171, R171 ;  /* 0x000000ab00ab7308 */ /* 0x000ea20000000800 */
        /* <DEDUP_REMOVED lines=10> */
[-C--:B------:R-:W-:Y:S01]  /*8bd0*/  FMUL.FTZ R79, R79, R9.reuse ;  /* 0x000000094f4f7220 */ /* 0x080fe20000410000 */
[-C--:B------:R-:W-:Y:S01]  /*8be0*/  FMUL.FTZ R82, R82, R9.reuse ;  /* 0x0000000952527220 */ /* 0x080fe20000410000 */
[-C--:B------:R-:W-:Y:S01]  /*8bf0*/  FMUL.FTZ R83, R83, R9.reuse ;  /* 0x0000000953537220 */ /* 0x080fe20000410000 */
[-C--:B------:R-:W-:Y:S01]  /*8c00*/  FMUL.FTZ R86, R86, R9.reuse ;  /* 0x0000000956567220 */ /* 0x080fe20000410000 */
[-C--:B------:R-:W-:Y:S01]  /*8c10*/  FMUL.FTZ R87, R87, R9.reuse ;  /* 0x0000000957577220 */ /* 0x080fe20000410000 */
[----:B------:R-:W4:Y:S01]  /*8c20*/  MUFU.EX2 R170, R170 ;  /* 0x000000aa00aa7308 */ /* 0x000f220000000800 */
[C---:B--2---:R-:W-:Y:S01]  /*8c30*/  FADD.FTZ R174, R171.reuse, R174 ;  /* 0x000000aeabae7221 */ /* 0x044fe20000010000 */
[----:B------:R-:W-:Y:S01]  /*8c40*/  F2FP.BF16.F32.PACK_AB R161, R171, R162 ;  /* 0x000000a2aba1723e */ /* 0x000fe200000010ff */
[-C--:B------:R-:W-:Y:S01]  /*8c50*/  FMUL.FTZ R90, R90, R9.reuse ;  /* 0x000000095a5a7220 */ /* 0x080fe20000410000 */
[----:B------:R-:W-:Y:S01]  /*8c60*/  F2FP.BF16.F32.PACK_AB R162, R165, R14 ;  /* 0x0000000ea5a2723e */ /* 0x000fe200000010ff */
[-C--:B------:R-:W-:Y:S01]  /*8c70*/  FMUL.FTZ R91, R91, R9.reuse ;  /* 0x000000095b5b7220 */ /* 0x080fe20000410000 */
[-C--:B------:R-:W-:Y:S01]  /*8c80*/  FMUL.FTZ R94, R94, R9.reuse ;  /* 0x000000095e5e7220 */ /* 0x080fe20000410000 */
[-C--:B------:R-:W-:Y:S01]  /*8c90*/  FMUL.FTZ R95, R95, R9.reuse ;  /* 0x000000095f5f7220 */ /* 0x080fe20000410000 */
[----:B------:R-:W2:Y:S01]  /*8ca0*/  MUFU.EX2 R166, R166 ;  /* 0x000000a600a67308 */ /* 0x000ea20000000800 */
[----:B---3--:R-:W-:Y:S01]  /*8cb0*/  FADD.FTZ R183, R163, R174 ;  /* 0x000000aea3b77221 */ /* 0x008fe20000010000 */
[----:B------:R-:W-:Y:S01]  /*8cc0*/  FADD.FTZ R174, R164, R187 ;  /* 0x000000bba4ae7221 */ /* 0x000fe20000010000 */
        /* <DEDUP_REMOVED lines=9> */
[-C--:B------:R-:W-:Y:S01]  /*8d60*/  FMUL.FTZ R110, R110, R9.reuse ;  /* 0x000000096e6e7220 */ /* 0x080fe20000410000 */
[-C--:B------:R-:W-:Y:S01]  /*8d70*/  FMUL.FTZ R111, R111, R9.reuse ;  /* 0x000000096f6f7220 */ /* 0x080fe20000410000 */
[-C--:B------:R-:W-:Y:S01]  /*8d80*/  FMUL.FTZ R114, R114, R9.reuse ;  /* 0x0000000972727220 */ /* 0x080fe20000410000 */
[-C--:B------:R-:W-:Y:S01]  /*8d90*/  FMUL.FTZ R115, R115, R9.reuse ;  /* 0x0000000973737220 */ /* 0x080fe20000410000 */
[----:B------:R-:W4:Y:S01]  /*8da0*/  MUFU.EX2 R167, R167 ;  /* 0x000000a700a77308 */ /* 0x000f220000000800 */
        /* <DEDUP_REMOVED lines=26> */
[----:B------:R-:W-:-:S05]  /*8f50*/  FMUL.FTZ R151, R151, R9 ;  /* 0x0000000997977220 */ /* 0x000fca0000410000 */
[----:B------:R-:W2:Y:S01]  /*8f60*/  MUFU.EX2 R175, R175 ;  /* 0x000000af00af7308 */ /* 0x000ea20000000800 */
[----:B---3--:R-:W-:-:S07]  /*8f70*/  FADD.FTZ R174, R0, R15 ;  /* 0x0000000f00ae7221 */ /* 0x008fce0000010000 */
[----:B------:R-:W3:Y:S01]  /*8f80*/  MUFU.EX2 R168, R168 ;  /* 0x000000a800a87308 */ /* 0x000ee20000000800 */
[C---:B----4-:R-:W-:Y:S01]  /*8f90*/  FADD.FTZ R183, R176.reuse, R183 ;  /* 0x000000b7b0b77221 */ /* 0x050fe20000010000 */
[----:B------:R-:W-:-:S06]  /*8fa0*/  F2FP.BF16.F32.PACK_AB R166, R176, R13 ;  /* 0x0000000db0a6723e */ /* 0x000fcc00000010ff */
        /* <DEDUP_REMOVED lines=36> */
[----:B----4-:R-:W-:-:S04]  /*91f0*/  FADD.FTZ R0, R198, R13 ;  /* 0x0000000dc6007221 */ /* 0x010fc80000010000 */
[C---:B--2---:R-:W-:Y:S01]  /*9200*/  FADD.FTZ R0, R175.reuse, R0 ;  /* 0x00000000af007221 */ /* 0x044fe20000010000 */
[----:B------:R-:W-:Y:S01]  /*9210*/  F2FP.BF16.F32.PACK_AB R175, R175, R198 ;  /* 0x000000c6afaf723e */ /* 0x000fe200000010ff */
[C---:B---3--:R-:W-:Y:S01]  /*9220*/  FADD.FTZ R2, R10.reuse, R15 ;  /* 0x0000000f0a027221 */ /* 0x048fe20000010000 */
[----:B------:R-:W-:Y:S01]  /*9230*/  F2FP.BF16.F32.PACK_AB R174, R10, R11 ;  /* 0x0000000b0aae723e */ /* 0x000fe200000010ff */
[----:B------:R-:W-:Y:S06]  /*9240*/  @!P0 BRA `(.L_x_1933) ;  /* 0x0000000000048947 */ /* 0x000fec0003800000 */
[----:B------:R-:W-:Y:S01]  /*9250*/  BPT.TRAP 0x1 ;  /* 0x000000040000795c */ /* 0x000fe20000300000 */
.L_x_1933:
[----:B------:R2:W3:Y:S01]  /*9260*/  SYNCS.PHASECHK.TRANS64.TRYWAIT P2, [UR25+0x22850], R6 ;  /* 0x02285006ff0075a7 */ /* 0x0004e20008040159 */
[----:B------:R-:W-:Y:S05]  /*9270*/  @!P0 BRA `(.L_x_1934) ;  /* 0x0000000000048947 */ /* 0x000fea0003800000 */
[----:B------:R-:W-:Y:S01]  /*9280*/  BPT.TRAP 0x1 ;  /* 0x000000040000795c */ /* 0x000fe20000300000 */
.L_x_1934:
[----:B------:R-:W-:Y:S01]  /*9290*/  VIADD R7, R215, 0x8 ;  /* 0x00000008d7077836 */ /* 0x000fe20000000000 */
[----:B---3--:R-:W-:Y:S06]  /*92a0*/  @P2 BRA `(.L_x_1935) ;  /* 0x0000000000082947 */ /* 0x008fec0003800000 */
[----:B------:R-:W3:Y:S02]  /*92b0*/  SYNCS.PHASECHK.TRANS64.TRYWAIT P2, [UR25+0x22850], R6 ;  /* 0x02285006ff0075a7 */ /* 0x000ee40008040159 */
[----:B---3--:R-:W-:Y:S05]  /*92c0*/  @!P2 BRA `(.L_x_1936) ;  /* 0x000000a800b8a947 */ /* 0x008fea0003800000 */
.L_x_1935:
        /* <DEDUP_REMOVED lines=39> */
.L_x_1937:
[----:B------:R-:W-:Y:S01]  /*9540*/  UIADD3 UR25, UR25, 0x22860, URZ ;  /* 0x0002286019197890 */ /* 0x000fe2000fffe03f */
[----:B---3--:R-:W-:Y:S02]  /*9550*/  IMAD.MOV.U32 R9, RZ, RZ, R5 ;  /* 0x000000ffff097224 */ /* 0x008fe400078e0005 */
[----:B------:R-:W-:Y:S01]  /*9560*/  IMAD.MOV.U32 R11, RZ, RZ, R4 ;  /* 0x000000ffff0b7224 */ /* 0x000fe200078e0004 */
[----:B------:R-:W-:-:S09]  /*9570*/  UPRMT UR25, UR24, 0x654, UR25 ;  /* 0x0000065418197896 */ /* 0x000fd20008000019 */
[----:B------:R-:W-:Y:S01]  /*9580*/  SYNCS.ARRIVE.TRANS64.RED.A1T0 RZ, [UR25], RZ ;  /* 0x000000ffffff79a7 */ /* 0x000fe20008100419 */
[----:B------:R-:W-:Y:S05]  /*9590*/  @P1 BRA `(.L_x_1938) ;  /* 0xffffffe000c01947 */ /* 0x000fea000383ffff */
[----:B------:R-:W-:-:S07]  /*95a0*/  IMAD.MOV.U32 R7, RZ, RZ, R8 ;  /* 0x000000ffff077224 */ /* 0x000fce00078e0008 */
.L_x_1927:
[----:B------:R-:W-:-:S13]  /*95b0*/  ISETP.GE.AND P1, PT, R7, UR44, PT ;  /* 0x0000002c07007c0c */ /* 0x000fda000bf26270 */
[----:B------:R-:W-:Y:S05]  /*95c0*/  @!P1 BRA `(.L_x_1939) ;  /* 0x0000003000049947 */ /* 0x000fea0003800000 */
[----:B------:R-:W-:Y:S01]  /*95d0*/  IMAD.MOV.U32 R9, RZ, RZ, R5 ;  /* 0x000000ffff097224 */ /* 0x000fe200078e0005 */
[----:B------:R-:W-:Y:S01]  /*95e0*/  ULDC UR25, c[0x0][0x9e4] ;  /* 0x0002790000197ab9 */ /* 0x000fe20000000800 */
[----:B------:R-:W-:Y:S01]  /*95f0*/  IMAD.MOV.U32 R8, RZ, RZ, R4 ;  /* 0x000000ffff087224 */ /* 0x000fe200078e0004 */
[----:B------:R-:W-:Y:S01]  /*9600*/  ULDC UR26, c[0x0][0x9dc] ;  /* 0x00027700001a7ab9 */ /* 0x000fe20000000800 */
[----:B------:R-:W-:Y:S01]  /*9610*/  ULDC UR27, c[0x0][0x288] ;  /* 0x0000a200001b7ab9 */ /* 0x000fe20000000800 */
[----:B------:R-:W-:Y:S01]  /*9620*/  ULDC UR6, c[0x0][0x988] ;  /* 0x0002620000067ab9 */ /* 0x000fe20000000800 */
[----:B------:R-:W-:-:S05]  /*9630*/  ULDC UR28, c[0x0][0x9e0] ;  /* 0x00027800001c7ab9 */ /* 0x000fca0000000800 */
.L_x_1958:
[----:B------:R-:W-:-:S04]  /*9640*/  UIADD3 UR38, UR38, 0x1, URZ ;  /* 0x0000000126267890 */ /* 0x000fc8000fffe03f */
[----:B------:R-:W-:-:S04]  /*9650*/  UISETP.NE.AND UP0, UPT, UR38, 0x2, UPT ;  /* 0x000000022600788c */ /* 0x000fc8000bf05270 */
[----:B------:R-:W-:Y:S02]  /*9660*/  USEL UR7, URZ, 0x1, UP0 ;  /* 0x000000013f077887 */ /* 0x000fe40008000000 */
[----:B------:R-:W-:Y:S02]  /*9670*/  USEL UR38, UR38, URZ, UP0 ;  /* 0x0000003f26267287 */ /* 0x000fe40008000000 */
[----:B------:R-:W-:Y:S01]  /*9680*/  ULOP3.LUT UR37, UR37, UR7, URZ, 0x3c, !UPT ;  /* 0x0000000725257292 */ /* 0x000fe2000f8e3c3f */
[----:B------:R-:W-:Y:S11]  /*9690*/  @!P0 BRA `(.L_x_1940) ;  /* 0x0000000000048947 */ /* 0x000ff60003800000 */
[----:B------:R-:W-:Y:S01]  /*96a0*/  BPT.TRAP 0x1 ;  /* 0x000000040000795c */ /* 0x000fe20000300000 */
.L_x_1940:
[----:B------:R-:W3:Y:S01]  /*96b0*/  S2UR UR7, SR_CgaCtaId ;  /* 0x00000000000779c3 */ /* 0x000ee20000008800 */
[----:B------:R-:W-:Y:S01]  /*96c0*/  UMOV UR10, 0x400 ;  /* 0x00000400000a7882 */ /* 0x000fe20000000000 */
[----:B0-2---:R-:W-:-:S05]  /*96d0*/  IMAD.U32 R6, RZ, RZ, UR37 ;  /* 0x00000025ff067e24 */ /* 0x005fca000f8e00ff */
[----:B------:R-:W-:Y:S01]  /*96e0*/  SHF.L.U32 R6, R6, 0x1f, RZ ;  /* 0x0000001f06067819 */ /* 0x000fe200000006ff */
[----:B---3--:R-:W-:-:S04]  /*96f0*/  ULEA UR10, UR7, UR10, 0x18 ;  /* 0x0000000a070a7291 */ /* 0x008fc8000f8ec03f */
[----:B------:R-:W-:-:S09]  /*9700*/  ULEA UR24, UR38, UR10, 0x3 ;  /* 0x0000000a26187291 */ /* 0x000fd2000f8e183f */
[----:B------:R0:W2:Y:S01]  /*9710*/  SYNCS.PHASECHK.TRANS64.TRYWAIT P1, [UR24+0x22830], R6 ;  /* 0x02283006ff0075a7 */ /* 0x0000a20008020158 */
[----:B------:R-:W-:Y:S05]  /*9720*/  @!P0 BRA `(.L_x_1941) ;  /* 0x0000000000048947 */ /* 0x000fea0003800000 */
[----:B------:R-:W-:Y:S01]  /*9730*/  BPT.TRAP 0x1 ;  /* 0x000000040000795c */ /* 0x000fe20000300000 */
.L_x_1941:
[----:B--2---:R-:W-:Y:S05]  /*9740*/  @P1 BRA `(.L_x_1942) ;  /* 0x0000000000081947 */ /* 0x004fea0003800000 */
[----:B------:R-:W2:Y:S02]  /*9750*/  SYNCS.PHASECHK.TRANS64.TRYWAIT P1, [UR24+0x22830], R6 ;  /* 0x02283006ff0075a7 */ /* 0x000ea40008020158 */
[----:B--2---:R-:W-:Y:S05]  /*9760*/  @!P1 BRA `(.L_x_1943) ;  /* 0x000000a400a89947 */ /* 0x004fea0003800000 */
.L_x_1942:
        /* <DEDUP_REMOVED lines=26> */
.L_x_1944:
[----:B------:R-:W-:Y:S01]  /*9910*/  ISETP.NE.AND P2, PT, R205, 0x1, PT ;  /* 0x00000001cd00780c */ /* 0x000fe20003f45270 */
[----:B------:R-:W-:Y:S01]  /*9920*/  VIADD R20, R22, UR41 ;  /* 0x0000002916147c36 */ /* 0x000fe20008000000 */
[----:B------:R-:W-:Y:S01]  /*9930*/  UIADD3 UR10, UR24, 0x22840, URZ ;  /* 0x00022840180a7890 */ /* 0x000fe2000fffe03f */
[----:B------:R-:W-:Y:S01]  /*9940*/  IMAD R11, R7, -0x60, RZ ;  /* 0xffffffa0070b7824 */ /* 0x000fe200078e02ff */
[----:B------:R-:W-:Y:S02]  /*9950*/  LOP3.LUT P1, RZ, R16, 0x80000, RZ, 0xc0, !PT ;  /* 0x0008000010ff7812 */ /* 0x000fe4000782c0ff */
[----:B------:R-:W-:-:S07]  /*9960*/  UPRMT UR10, UR7, 0x654, UR10 ;  /* 0x00000654070a7896 */ /* 0x000fce000800000a */
[----:B------:R-:W2:Y:S08]  /*9970*/  @P2 LDC R5, c[0x0][0x44c] ;  /* 0x00011300ff052b82 */ /* 0x000eb00000000800 */
[----:B------:R-:W3:Y:S01]  /*9980*/  @P2 LDC R4, c[0x0][0x450] ;  /* 0x00011400ff042b82 */ /* 0x000ee20000000800 */
[----:B------:R-:W-:Y:S01]  /*9990*/  SYNCS.ARRIVE.TRANS64.RED.A1T0 RZ, [UR10], RZ ;  /* 0x000000ffffff79a7 */ /* 0x000fe2000810040a */
[----:B------:R-:W-:Y:S01]  /*99a0*/  ULOP3.LUT UR10, URZ, UR26, URZ, 0x33, !UPT ;  /* 0x0000001a3f0a7292 */ /* 0x000fe2000f8e333f */
[----:B--2---:R-:W-:-:S05]  /*99b0*/  @P2 IMAD.HI.U32 R5, R20, R5, RZ ;  /* 0x0000000514052227 */ /* 0x004fca00078e00ff */
[----:B---3--:R-:W-:Y:S01]  /*99c0*/  @P2 SHF.R.U32.HI R20, RZ, R4, R5 ;  /* 0x00000004ff142219 */ /* 0x008fe20000011605 */
[----:B------:R-:W-:-:S04]  /*99d0*/  VIADD R5, R11, 0x1 ;  /* 0x000000010b057836 */ /* 0x000fc80000000000 */
[----:B------:R-:W2:Y:S01]  /*99e0*/  SHFL.IDX PT, R214, R20, RZ, 0x1c1f ;  /* 0x001c1fff14d67589 */ /* 0x000ea200000e0000 */
[----:B------:R-:W-:-:S05]  /*99f0*/  IMAD R4, R18, -0x2, R5 ;  /* 0xfffffffe12047824 */ /* 0x000fca00078e0205 */
[----:B------:R-:W-:-:S05]  /*9a00*/  IADD3 R4, R4, -UR27, R17 ;  /* 0x8000001b04047c10 */ /* 0x000fca000fffe011 */
[C---:B------:R-:W-:Y:S02]  /*9a10*/  VIADD R15, R4.reuse, UR28 ;  /* 0x0000001c040f7c36 */ /* 0x040fe40008000000 */
[----:B------:R-:W-:Y:S02]  /*9a20*/  VIADD R14, R4, UR10 ;  /* 0x0000000a040e7c36 */ /* 0x000fe40008000000 */
[----:B--2---:R-:W-:Y:S02]  /*9a30*/  IMAD.IADD R12, R15, 0x1, R214 ;  /* 0x000000010f0c7824 */ /* 0x004fe400078e02d6 */
[----:B------:R-:W-:Y:S01]  /*9a40*/  IMAD.IADD R10, R214, 0x1, R14 ;  /* 0x00000001d60a7824 */ /* 0x000fe200078e020e */
[----:B------:R-:W-:Y:S06]  /*9a50*/  @!P1 BRA `(.L_x_1945) ;  /* 0x0000000000589947 */ /* 0x000fec0003800000 */
[----:B------:R-:W-:Y:S01]  /*9a60*/  IADD3 R13, R17, -UR27, R214 ;  /* 0x8000001b110d7c10 */ /* 0x000fe2000fffe0d6 */
        /* <DEDUP_REMOVED lines=11> */
.L_x_1947:
[----:B------:R-:W-:-:S05]  /*9b20*/  IMAD.U32 R21, RZ, RZ, UR25 ;  /* 0x00000019ff157e24 */ /* 0x000fca000f8e00ff */
[----:B------:R-:W-:-:S13]  /*9b30*/  ISETP.NE.AND P1, PT, R21, 0x1, PT ;  /* 0x000000011500780c */ /* 0x000fda0003f25270 */
[----:B------:R-:W2:Y:S02]  /*9b40*/  @P1 LDC.64 R4, c[0x0][0x9e8] ;  /* 0x00027a00ff041b82 */ /* 0x000ea40000000a00 */
[----:B--2---:R-:W-:-:S05]  /*9b50*/  @P1 IMAD.HI.U32 R4, R13, R4, RZ ;  /* 0x000000040d041227 */ /* 0x004fca00078e00ff */
[----:B------:R-:W-:-:S07]  /*9b60*/  @P1 SHF.R.U32.HI R13, RZ, R5, R4 ;  /* 0x00000005ff0d1219 */ /* 0x000fce0000011604 */
.L_x_1948:
[----:B------:R-:W-:Y:S05]  /*9b70*/  BSYNC B0 ;  /* 0x0000000000007941 */ /* 0x000fea0003800000 */
.L_x_1946:
[----:B------:R-:W-:-:S04]  /*9b80*/  IMAD R4, R18, -0x2, R11 ;  /* 0xfffffffe12047824 */ /* 0x000fc800078e020b */
[----:B------:R-:W-:-:S05]  /*9b90*/  IMAD R13, R13, R21, R4 ;  /* 0x000000150d0d7224 */ /* 0x000fca00078e0204 */
[----:B------:R-:W-:Y:S02]  /*9ba0*/  VIADDMNMX R12, R13, R21, R12, PT ;  /* 0x000000150d0c7246 */ /* 0x000fe4000380010c */
[----:B------:R-:W-:-:S07]  /*9bb0*/  VIMNMX R10, R10, R13, !PT ;  /* 0x0000000d0a0a7248 */ /* 0x000fce0007fe0100 */
.L_x_1945:
[C---:B------:R-:W-:Y:S01]  /*9bc0*/  ISETP.GE.AND P2, PT, R11.reuse, 0x1, PT ;  /* 0x000000010b00780c */ /* 0x040fe20003f46270 */
[----:B------:R-:W2:Y:S01]  /*9bd0*/  SHFL.IDX PT, R20, R20, 0x1, 0x1c1f ;  /* 0x003c1f0014147f89 */ /* 0x000ea200000e0000 */
        /* <DEDUP_REMOVED lines=11> */
[----:B------:R-:W-:Y:S01]  /*9c90*/  FSEL R153, R153, -INF , !P2 ;  /* 0xff80000099997808 */ /* 0x000fe20005000000 */
[--C-:B--2---:R-:W-:Y:S01]  /*9ca0*/  IMAD.IADD R15, R15, 0x1, R20.reuse ;  /* 0x000000010f0f7824 */ /* 0x104fe200078e0214 */
[----:B------:R-:W-:Y:S01]  /*9cb0*/  ISETP.GT.AND P2, PT, R10, 0x8, !P4 ;  /* 0x000000080a00780c */ /* 0x000fe20006744270 */
[----:B------:R-:W-:Y:S01]  /*9cc0*/  IMAD.IADD R14, R14, 0x1, R20 ;  /* 0x000000010e0e7824 */ /* 0x000fe200078e0214 */
        /* <DEDUP_REMOVED lines=118> */
[----:B------:R-:W-:-:S04]  /*a430*/  ISETP.LT.OR P6, PT, R12, 0x5a, P6 ;  /* 0x0000005a0c00780c */ /* 0x000fc800037c1670 */
[----:B------:R-:W-:Y:S02]  /*a440*/  FSEL R197, R197, -INF , !P6 ;  /* 0xff800000c5c57808 */ /* 0x000fe40007000000 */
[----:B------:R-:W-:-:S13]  /*a450*/  LOP3.LUT P6, RZ, R16, 0x80000, RZ, 0xc0, !PT ;  /* 0x0008000010ff7812 */ /* 0x000fda00078cc0ff */
[----:B------:R-:W-:Y:S05]  /*a460*/  @!P6 BRA `(.L_x_1949) ;  /* 0x000000000058e947 */ /* 0x000fea0003800000 */
        /* <DEDUP_REMOVED lines=12> */
.L_x_1951:
[----:B------:R-:W-:-:S05]  /*a530*/  IMAD.U32 R10, RZ, RZ, UR25 ;  /* 0x00000019ff0a7e24 */ /* 0x000fca000f8e00ff */
[----:B------:R-:W-:-:S13]  /*a540*/  ISETP.NE.AND P6, PT, R10, 0x1, PT ;  /* 0x000000010a00780c */ /* 0x000fda0003fc5270 */
[----:B------:R-:W2:Y:S02]  /*a550*/  @P6 LDC.64 R4, c[0x0][0x9e8] ;  /* 0x00027a00ff046b82 */ /* 0x000ea40000000a00 */
[----:B--2---:R-:W-:-:S05]  /*a560*/  @P6 IMAD.HI.U32 R4, R21, R4, RZ ;  /* 0x0000000415046227 */ /* 0x004fca00078e00ff */
[----:B------:R-:W-:-:S07]  /*a570*/  @P6 SHF.R.U32.HI R21, RZ, R5, R4 ;  /* 0x00000005ff156219 */ /* 0x000fce0000011604 */
.L_x_1952:
[----:B------:R-:W-:Y:S05]  /*a580*/  BSYNC B0 ;  /* 0x0000000000007941 */ /* 0x000fea0003800000 */
.L_x_1950:
[----:B------:R-:W-:-:S04]  /*a590*/  IMAD R11, R18, -0x2, R11 ;  /* 0xfffffffe120b7824 */ /* 0x000fc800078e020b */
[----:B------:R-:W-:-:S05]  /*a5a0*/  IMAD R21, R21, R10, R11 ;  /* 0x0000000a15157224 */ /* 0x000fca00078e020b */
[----:B------:R-:W-:Y:S02]  /*a5b0*/  VIADDMNMX R15, R21, R10, R15, PT ;  /* 0x0000000a150f7246 */ /* 0x000fe4000380010f */
[----:B------:R-:W-:-:S07]  /*a5c0*/  VIMNMX R14, R14, R21, !PT ;  /* 0x000000150e0e7248 */ /* 0x000fce0007fe0100 */
.L_x_1949:
[----:B------:R-:W-:Y:S02]  /*a5d0*/  ISETP.GT.AND P1, PT, R14, 0x1, !P1 ;  /* 0x000000010e00780c */ /* 0x000fe40004f24270 */
[C---:B------:R-:W-:Y:S02]  /*a5e0*/  LOP3.LUT P6, RZ, R16.reuse, 0x10000, RZ, 0xc0, !PT ;  /* 0x0001000010ff7812 */ /* 0x040fe400078cc0ff */
        /* <DEDUP_REMOVED lines=135> */
[--C-:B------:R-:W-:Y:S01]  /*ae60*/  FFMA.FTZ R152, R153, UR6, -R10.reuse ;  /* 0x0000000699987c23 */ /* 0x100fe2000801080a */
[----:B------:R-:W-:Y:S01]  /*ae70*/  MUFU.EX2 R11, R11 ;  /* 0x0000000b000b7308 */ /* 0x000fe20000000800 */
        /* <DEDUP_REMOVED lines=11> */
[----:B------:R-:W-:-:S02]  /*af30*/  FFMA.FTZ R196, R196, UR6, -R10 ;  /* 0x00000006c4c47c23 */ /* 0x000fc4000801080a */
[----:B------:R-:W-:Y:S02]  /*af40*/  FMNMX.FTZ R5, R171, R20, !PT ;  /* 0x00000014ab057209 */ /* 0x000fe40007810000 */
[----:B------:R-:W-:Y:S02]  /*af50*/  MUFU.EX2 R12, R21 ;  /* 0x00000015000c7308 */ /* 0x000fe40000000800 */
[----:B------:R-:W-:-:S04]  /*af60*/  FMNMX.FTZ R20, R174, R5, !PT ;  /* 0x00000005ae147209 */ /* 0x000fc80007810000 */
[----:B------:R-:W-:Y:S02]  /*af70*/  FMNMX.FTZ R5, R175, R20, !PT ;  /* 0x00000014af057209 */ /* 0x000fe40007810000 */
[----:B------:R-:W-:Y:S02]  /*af80*/  MUFU.EX2 R20, R157 ;  /* 0x0000009d00147308 */ /* 0x000fe40000000800 */
[----:B------:R-:W-:-:S04]  /*af90*/  FMNMX.FTZ R160, R178, R5, !PT ;  /* 0x00000005b2a07209 */ /* 0x000fc80007810000 */
[----:B------:R-:W-:Y:S02]  /*afa0*/  FMNMX.FTZ R5, R179, R160, !PT ;  /* 0x000000a0b3057209 */ /* 0x000fe40007810000 */
[----:B------:R2:W-:Y:S02]  /*afb0*/  MUFU.EX2 R157, R169 ;  /* 0x000000a9009d7308 */ /* 0x0005e40000000800 */
[----:B------:R-:W-:-:S04]  /*afc0*/  FMNMX.FTZ R160, R182, R5, !PT ;  /* 0x00000005b6a07209 */ /* 0x000fc80007810000 */
[----:B------:R-:W-:Y:S02]  /*afd0*/  FMNMX.FTZ R5, R183, R160, !PT ;  /* 0x000000a0b7057209 */ /* 0x000fe40007810000 */
[----:B------:R3:W-:Y:S01]  /*afe0*/  MUFU.EX2 R160, R168 ;  /* 0x000000a800a07308 */ /* 0x0007e20000000800 */
[----:B--2---:R-:W-:Y:S01]  /*aff0*/  FFMA.FTZ R169, R184, UR6, -R10 ;  /* 0x00000006b8a97c23 */ /* 0x004fe2000801080a */
[----:B------:R-:W-:-:S04]  /*b000*/  FMNMX.FTZ R164, R186, R5, !PT ;  /* 0x00000005baa47209 */ /* 0x000fc80007810000 */
[----:B------:R-:W-:Y:S02]  /*b010*/  FMNMX.FTZ R5, R187, R164, !PT ;  /* 0x000000a4bb057209 */ /* 0x000fe40007810000 */
[----:B------:R-:W-:Y:S01]  /*b020*/  MUFU.EX2 R13, R13 ;  /* 0x0000000d000d7308 */ /* 0x000fe20000000800 */
[----:B---3--:R-:W-:Y:S01]  /*b030*/  FFMA.FTZ R168, R181, UR6, -R10 ;  /* 0x00000006b5a87c23 */ /* 0x008fe2000801080a */
[----:B------:R-:W-:Y:S02]  /*b040*/  FMNMX.FTZ R164, R190, R5, !PT ;  /* 0x00000005bea47209 */ /* 0x000fe40007810000 */
[----:B------:R-:W-:Y:S02]  /*b050*/  FSEL R181, R4, RZ, P1 ;  /* 0x000000ff04b57208 */ /* 0x000fe40000800000 */
[----:B------:R-:W-:Y:S02]  /*b060*/  FMNMX.FTZ R5, R191, R164, !PT ;  /* 0x000000a4bf057209 */ /* 0x000fe40007810000 */
[----:B------:R-:W-:Y:S01]  /*b070*/  MUFU.EX2 R156, R156 ;  /* 0x0000009c009c7308 */ /* 0x000fe20000000800 */
[----:B------:R-:W-:Y:S01]  /*b080*/  FADD.FTZ R8, -R181, R8 ;  /* 0x00000008b5087221 */ /* 0x000fe20000010100 */
[----:B------:R-:W-:-:S03]  /*b090*/  FMNMX.FTZ R164, R194, R5, !PT ;  /* 0x00000005c2a47209 */ /* 0x000fc60007810000 */
[----:B------:R-:W-:Y:S01]  /*b0a0*/  FMUL.FTZ R8, R8, UR6 ;  /* 0x0000000608087c20 */ /* 0x000fe20008410000 */
[----:B------:R-:W-:Y:S02]  /*b0b0*/  FMNMX.FTZ R5, R195, R164, !PT ;  /* 0x000000a4c3057209 */ /* 0x000fe40007810000 */
[----:B------:R2:W-:Y:S02]  /*b0c0*/  MUFU.EX2 R21, R161 ;  /* 0x000000a100157308 */ /* 0x0005e40000000800 */
[----:B------:R-:W-:-:S04]  /*b0d0*/  FMNMX.FTZ R164, R198, R5, !PT ;  /* 0x00000005c6a47209 */ /* 0x000fc80007810000 */
[----:B------:R-:W-:Y:S02]  /*b0e0*/  FMNMX.FTZ R5, R199, R164, !PT ;  /* 0x000000a4c7057209 */ /* 0x000fe40007810000 */
[----:B------:R-:W3:Y:S01]  /*b0f0*/  MUFU.EX2 R8, R8 ;  /* 0x0000000800087308 */ /* 0x000ee20000000800 */
[--C-:B--2---:R-:W-:Y:S01]  /*b100*/  FFMA.FTZ R161, R177, UR6, -R10.reuse ;  /* 0x00000006b1a17c23 */ /* 0x104fe2000801080a */
[--C-:B------:R-:W-:Y:S01]  /*b110*/  FFMA.FTZ R177, R192, UR6, -R10.reuse ;  /* 0x00000006c0b17c23 */ /* 0x100fe2000801080a */
[----:B------:R-:W2:Y:S05]  /*b120*/  SHFL.BFLY PT, R176, R5, 0x2, 0x1f ;  /* 0x0c401f0005b07f89 */ /* 0x000eaa00000e0000 */
[----:B------:R-:W-:Y:S08]  /*b130*/  MUFU.EX2 R153, R153 ;  /* 0x0000009900997308 */ /* 0x000ff00000000800 */
[----:B------:R-:W-:Y:S01]  /*b140*/  MUFU.EX2 R14, R14 ;  /* 0x0000000e000e7308 */ /* 0x000fe20000000800 */
[-C--:B---3--:R-:W-:Y:S01]  /*b150*/  FMUL.FTZ R24, R24, R8.reuse ;  /* 0x0000000818187220 */ /* 0x088fe20000410000 */
        /* <DEDUP_REMOVED lines=8> */
[----:B------:R-:W-:Y:S01]  /*b1e0*/  FMUL.FTZ R40, R40, R8 ;  /* 0x0000000828287220 */ /* 0x000fe20000410000 */
[----:B--2---:R-:W-:Y:S01]  /*b1f0*/  FMNMX.FTZ R184, R5, R176, !PT ;  /* 0x000000b005b87209 */ /* 0x004fe20007810000 */
[--C-:B------:R-:W-:Y:S01]  /*b200*/  FFMA.FTZ R176, R189, UR6, -R10.reuse ;  /* 0x00000006bdb07c23 */ /* 0x100fe2000801080a */
[----:B------:R-:W-:Y:S01]  /*b210*/  FFMA.FTZ R10, R197, UR6, -R10 ;  /* 0x00000006c50a7c23 */ /* 0x000fe2000801080a */
        /* <DEDUP_REMOVED lines=26> */
[----:B--2---:R-:W-:Y:S01]  /*b3c0*/  FMNMX.FTZ R5, R184, R5, !PT ;  /* 0x00000005b8057209 */ /* 0x004fe20007810000 */
[----:B------:R-:W-:Y:S01]  /*b3d0*/  MUFU.EX2 R165, R165 ;  /* 0x000000a500a57308 */ /* 0x000fe20000000800 */
[-C--:B------:R-:W-:Y:S01]  /*b3e0*/  FMUL.FTZ R85, R85, R8.reuse ;  /* 0x0000000855557220 */ /* 0x080fe20000410000 */
[-C--:B------:R-:W-:Y:S01]  /*b3f0*/  FMUL.FTZ R88, R88, R8.reuse ;  /* 0x0000000858587220 */ /* 0x080fe20000410000 */
[C---:B------:R-:W-:Y:S01]  /*b400*/  FSETP.NEU.FTZ.AND P1, PT, R5.reuse, -INF , PT ;  /* 0xff8000000500780b */ /* 0x040fe20003f3d000 */
[----:B------:R-:W-:Y:S01]  /*b410*/  FMUL.FTZ R189, R5, UR6 ;  /* 0x0000000605bd7c20 */ /* 0x000fe20008410000 */
[-C--:B------:R-:W-:Y:S01]  /*b420*/  FMUL.FTZ R89, R89, R8.reuse ;  /* 0x0000000859597220 */ /* 0x080fe20000410000 */
[-C--:B------:R-:W-:Y:S01]  /*b430*/  FMUL.FTZ R92, R92, R8.reuse ;  /* 0x000000085c5c7220 */ /* 0x080fe20000410000 */
[-C--:B------:R-:W-:Y:S01]  /*b440*/  FMUL.FTZ R93, R93, R8.reuse ;  /* 0x000000085d5d7220 */ /* 0x080fe20000410000 */
[----:B------:R-:W2:Y:S01]  /*b450*/  MUFU.EX2 R168, R168 ;  /* 0x000000a800a87308 */ /* 0x000ea20000000800 */
[----:B------:R-:W-:Y:S01]  /*b460*/  FSEL R189, R189, RZ, P1 ;  /* 0x000000ffbdbd7208 */ /* 0x000fe20000800000 */
[-C--:B------:R-:W-:Y:S01]  /*b470*/  FMUL.FTZ R96, R96, R8.reuse ;  /* 0x0000000860607220 */ /* 0x080fe20000410000 */
[-C--:B------:R-:W-:Y:S01]  /*b480*/  FMUL.FTZ R97, R97, R8.reuse ;  /* 0x0000000861617220 */ /* 0x080fe20000410000 */
[-C--:B------:R-:W-:Y:S01]  /*b490*/  FMUL.FTZ R100, R100, R8.reuse ;  /* 0x0000000864647220 */ /* 0x080fe20000410000 */
[----:B------:R-:W-:Y:S01]  /*b4a0*/  FMUL.FTZ R101, R101, R8 ;  /* 0x0000000865657220 */ /* 0x000fe20000410000 */
[----:B------:R-:W-:Y:S01]  /*b4b0*/  FFMA.FTZ R184, R155, UR6, -R189 ;  /* 0x000000069bb87c23 */ /* 0x000fe200080108bd */
[----:B------:R-:W-:Y:S01]  /*b4c0*/  FFMA.FTZ R155, R8, R2, R11 ;  /* 0x00000002089b7223 */ /* 0x000fe2000001000b */
[--C-:B----4-:R-:W-:Y:S01]  /*b4d0*/  FFMA.FTZ R185, R154, UR6, -R189.reuse ;  /* 0x000000069ab97c23 */ /* 0x110fe200080108bd */
[----:B------:R-:W-:Y:S01]  /*b4e0*/  MUFU.EX2 R169, R169 ;  /* 0x000000a900a97308 */ /* 0x000fe20000000800 */
[----:B------:R-:W-:Y:S01]  /*b4f0*/  FFMA.FTZ R188, R159, UR6, -R189 ;  /* 0x000000069fbc7c23 */ /* 0x000fe200080108bd */
[----:B------:R-:W-:Y:S01]  /*b500*/  FADD.FTZ R193, R152, R155 ;  /* 0x0000009b98c17221 */ /* 0x000fe20000010000 */
[--C-:B------:R-:W-:Y:S01]  /*b510*/  FFMA.FTZ R159, R162, UR6, -R189.reuse ;  /* 0x00000006a29f7c23 */ /* 0x100fe200080108bd */
[----:B---3--:R-:W-:Y:S01]  /*b520*/  F2FP.BF16.F32.PACK_AB R162, R15, R14 ;  /* 0x0000000e0fa2723e */ /* 0x008fe200000010ff */
[----:B------:R-:W-:Y:S01]  /*b530*/  FFMA.FTZ R155, R158, UR6, -R189 ;  /* 0x000000069e9b7c23 */ /* 0x000fe200080108bd */
[----:B------:R-:W-:Y:S01]  /*b540*/  FADD.FTZ R2, R12, R193 ;  /* 0x000000c10c027221 */ /* 0x000fe20000010000 */
[----:B------:R-:W-:Y:S01]  /*b550*/  F2FP.BF16.F32.PACK_AB R158, R153, R20 ;  /* 0x00000014999e723e */ /* 0x000fe200000010ff */
[----:B------:R3:W-:Y:S01]  /*b560*/  MUFU.EX2 R181, R196 ;  /* 0x000000c400b57308 */ /* 0x0007e20000000800 */
[--C-:B------:R-:W-:Y:S01]  /*b570*/  FFMA.FTZ R192, R163, UR6, -R189.reuse ;  /* 0x00000006a3c07c23 */ /* 0x100fe200080108bd */
[----:B------:R-:W-:Y:S01]  /*b580*/  FADD.FTZ R193, R13, R2 ;  /* 0x000000020dc17221 */ /* 0x000fe20000010000 */
[--C-:B------:R-:W-:Y:S01]  /*b590*/  FFMA.FTZ R163, R166, UR6, -R189.reuse ;  /* 0x00000006a6a37c23 */ /* 0x100fe200080108bd */
[--C-:B------:R-:W-:Y:S01]  /*b5a0*/  FFMA.FTZ R171, R171, UR6, -R189.reuse ;  /* 0x00000006abab7c23 */ /* 0x100fe200080108bd */
[----:B------:R-:W-:Y:S01]  /*b5b0*/  FFMA.FTZ R174, R174, UR6, -R189 ;  /* 0x00000006aeae7c23 */ /* 0x000fe200080108bd */
[----:B------:R-:W-:Y:S01]  /*b5c0*/  FADD.FTZ R2, R156, R193 ;  /* 0x000000c19c027221 */ /* 0x000fe20000010000 */
[----:B------:R-:W-:Y:S01]  /*b5d0*/  F2FP.BF16.F32.PACK_AB R152, R152, R11 ;  /* 0x0000000b9898723e */ /* 0x000fe200000010ff */
[----:B------:R-:W-:Y:S01]  /*b5e0*/  MUFU.EX2 R173, R173 ;  /* 0x000000ad00ad7308 */ /* 0x000fe20000000800 */
[--C-:B---3--:R-:W-:Y:S01]  /*b5f0*/  FFMA.FTZ R196, R167, UR6, -R189.reuse ;  /* 0x00000006a7c47c23 */ /* 0x108fe200080108bd */
[----:B------:R-:W-:Y:S01]  /*b600*/  FADD.FTZ R193, R21, R2 ;  /* 0x0000000215c17221 */ /* 0x000fe20000010000 */
[--C-:B------:R-:W-:Y:S01]  /*b610*/  FFMA.FTZ R175, R175, UR6, -R189.reuse ;  /* 0x00000006afaf7c23 */ /* 0x100fe200080108bd */
[----:B------:R-:W-:Y:S01]  /*b620*/  FFMA.FTZ R178, R178, UR6, -R189 ;  /* 0x00000006b2b27c23 */ /* 0x000fe200080108bd */
[----:B--2---:R-:W-:Y:S01]  /*b630*/  F2FP.BF16.F32.PACK_AB R166, R168, R165 ;  /* 0x000000a5a8a6723e */ /* 0x004fe200000010ff */
[----:B------:R-:W-:Y:S01]  /*b640*/  FADD.FTZ R2, R20, R193 ;  /* 0x000000c114027221 */ /* 0x000fe20000010000 */
[--C-:B------:R-:W-:Y:S01]  /*b650*/  FFMA.FTZ R179, R179, UR6, -R189.reuse ;  /* 0x00000006b3b37c23 */ /* 0x100fe200080108bd */
[----:B------:R-:W2:Y:S01]  /*b660*/  MUFU.EX2 R176, R176 ;  /* 0x000000b000b07308 */ /* 0x000ea20000000800 */
[--C-:B------:R-:W-:Y:S01]  /*b670*/  FFMA.FTZ R182, R182, UR6, -R189.reuse ;  /* 0x00000006b6b67c23 */ /* 0x100fe200080108bd */
[----:B------:R-:W-:Y:S01]  /*b680*/  FADD.FTZ R193, R153, R2 ;  /* 0x0000000299c17221 */ /* 0x000fe20000010000 */
[--C-:B------:R-:W-:Y:S01]  /*b690*/  FFMA.FTZ R183, R183, UR6, -R189.reuse ;  /* 0x00000006b7b77c23 */ /* 0x100fe200080108bd */
[--C-:B------:R-:W-:Y:S01]  /*b6a0*/  FFMA.FTZ R187, R187, UR6, -R189.reuse ;  /* 0x00000006bbbb7c23 */ /* 0x100fe200080108bd */
[----:B------:R-:W-:Y:S01]  /*b6b0*/  FFMA.FTZ R190, R190, UR6, -R189 ;  /* 0x00000006bebe7c23 */ /* 0x000fe200080108bd */
[----:B------:R-:W-:Y:S01]  /*b6c0*/  FADD.FTZ R2, R160, R193 ;  /* 0x000000c1a0027221 */ /* 0x000fe20000010000 */
[--C-:B------:R-:W-:Y:S01]  /*b6d0*/  FFMA.FTZ R191, R191, UR6, -R189.reuse ;  /* 0x00000006bfbf7c23 */ /* 0x100fe200080108bd */
[----:B------:R-:W-:Y:S01]  /*b6e0*/  MUFU.EX2 R177, R177 ;  /* 0x000000b100b17308 */ /* 0x000fe20000000800 */
[--C-:B------:R-:W-:Y:S01]  /*b6f0*/  FFMA.FTZ R194, R194, UR6, -R189.reuse ;  /* 0x00000006c2c27c23 */ /* 0x100fe200080108bd */
[----:B------:R-:W-:Y:S01]  /*b700*/  FADD.FTZ R193, R157, R2 ;  /* 0x000000029dc17221 */ /* 0x000fe20000010000 */
[----:B------:R-:W-:Y:S01]  /*b710*/  FSEL R2, R5, RZ, P1 ;  /* 0x000000ff05027208 */ /* 0x000fe20000800000 */
[--C-:B------:R-:W-:Y:S01]  /*b720*/  FFMA.FTZ R195, R195, UR6, -R189.reuse ;  /* 0x00000006c3c37c23 */ /* 0x100fe200080108bd */
[----:B------:R-:W-:Y:S01]  /*b730*/  FFMA.FTZ R198, R198, UR6, -R189 ;  /* 0x00000006c6c67c23 */ /* 0x000fe200080108bd */
[----:B------:R-:W-:Y:S01]  /*b740*/  FADD.FTZ R154, R14, R193 ;  /* 0x000000c10e9a7221 */ /* 0x000fe20000010000 */
[-C--:B------:R-:W-:Y:S01]  /*b750*/  FMUL.FTZ R104, R104, R8.reuse ;  /* 0x0000000868687220 */ /* 0x080fe20000410000 */
[----:B------:R-:W-:Y:S01]  /*b760*/  FADD.FTZ R2, -R2, R9 ;  /* 0x0000000902027221 */ /* 0x000fe20000010100 */
[----:B------:R-:W3:Y:S01]  /*b770*/  MUFU.EX2 R180, R180 ;  /* 0x000000b400b47308 */ /* 0x000ee20000000800 */
[----:B------:R-:W-:Y:S01]  /*b780*/  FADD.FTZ R193, R15, R154 ;  /* 0x0000009a0fc17221 */ /* 0x000fe20000010000 */
[----:B------:R-:W-:Y:S01]  /*b790*/  FFMA.FTZ R9, R170, UR6, -R189 ;  /* 0x00000006aa097c23 */ /* 0x000fe200080108bd */
[----:B------:R-:W-:Y:S01]  /*b7a0*/  FMUL.FTZ R14, R2, UR6 ;  /* 0x00000006020e7c20 */ /* 0x000fe20008410000 */
[----:B--2---:R-:W-:Y:S01]  /*b7b0*/  F2FP.BF16.F32.PACK_AB R170, R176, R173 ;  /* 0x000000adb0aa723e */ /* 0x004fe200000010ff */
[----:B------:R-:W-:Y:S01]  /*b7c0*/  FADD.FTZ R154, R164, R193 ;  /* 0x000000c1a49a7221 */ /* 0x000fe20000010000 */
[-C--:B------:R-:W-:Y:S01]  /*b7d0*/  FMUL.FTZ R105, R105, R8.reuse ;  /* 0x0000000869697220 */ /* 0x080fe20000410000 */
[-C--:B------:R-:W-:Y:S01]  /*b7e0*/  FMUL.FTZ R108, R108, R8.reuse ;  /* 0x000000086c6c7220 */ /* 0x080fe20000410000 */
[----:B------:R-:W2:Y:S01]  /*b7f0*/  MUFU.EX2 R10, R10 ;  /* 0x0000000a000a7308 */ /* 0x000ea20000000800 */
[----:B------:R-:W-:Y:S01]  /*b800*/  FADD.FTZ R154, R161, R154 ;  /* 0x0000009aa19a7221 */ /* 0x000fe20000010000 */
[-C--:B------:R-:W-:Y:S01]  /*b810*/  FMUL.FTZ R109, R109, R8.reuse ;  /* 0x000000086d6d7220 */ /* 0x080fe20000410000 */
[-C--:B------:R-:W-:Y:S01]  /*b820*/  FMUL.FTZ R112, R112, R8.reuse ;  /* 0x0000000870707220 */ /* 0x080fe20000410000 */
[-C--:B------:R-:W-:Y:S01]  /*b830*/  FMUL.FTZ R113, R113, R8.reuse ;  /* 0x0000000871717220 */ /* 0x080fe20000410000 */
[----:B------:R-:W-:Y:S01]  /*b840*/  FADD.FTZ R167, R165, R154 ;  /* 0x0000009aa5a77221 */ /* 0x000fe20000010000 */
[-C--:B------:R-:W-:Y:S01]  /*b850*/  FMUL.FTZ R116, R116, R8.reuse ;  /* 0x0000000874747220 */ /* 0x080fe20000410000 */
[-C--:B------:R-:W-:Y:S01]  /*b860*/  FMUL.FTZ R117, R117, R8.reuse ;  /* 0x0000000875757220 */ /* 0x080fe20000410000 */
[----:B------:R-:W-:Y:S01]  /*b870*/  MUFU.EX2 R185, R185 ;  /* 0x000000b900b97308 */ /* 0x000fe20000000800 */
[----:B------:R-:W-:Y:S01]  /*b880*/  FADD.FTZ R154, R168, R167 ;  /* 0x000000a7a89a7221 */ /* 0x000fe20000010000 */
[--C-:B------:R-:W-:Y:S01]  /*b890*/  FFMA.FTZ R167, R186, UR6, -R189.reuse ;  /* 0x00000006baa77c23 */ /* 0x100fe200080108bd */
[----:B------:R-:W-:Y:S01]  /*b8a0*/  F2FP.BF16.F32.PACK_AB R168, R172, R169 ;  /* 0x000000a9aca8723e */ /* 0x000fe200000010ff */
[----:B------:R-:W-:Y:S01]  /*b8b0*/  FFMA.FTZ R189, R199, UR6, -R189 ;  /* 0x00000006c7bd7c23 */ /* 0x000fe200080108bd */
[----:B------:R-:W-:Y:S01]  /*b8c0*/  FADD.FTZ R193, R169, R154 ;  /* 0x0000009aa9c17221 */ /* 0x000fe20000010000 */
[-C--:B------:R-:W-:Y:S01]  /*b8d0*/  FMUL.FTZ R120, R120, R8.reuse ;  /* 0x0000000878787220 */ /* 0x080fe20000410000 */
[-C--:B------:R-:W-:Y:S01]  /*b8e0*/  FMUL.FTZ R121, R121, R8.reuse ;  /* 0x0000000879797220 */ /* 0x080fe20000410000 */
[----:B------:R-:W4:Y:S01]  /*b8f0*/  MUFU.EX2 R14, R14 ;  /* 0x0000000e000e7308 */ /* 0x000f220000000800 */
[----:B------:R-:W-:Y:S01]  /*b900*/  FADD.FTZ R154, R172, R193 ;  /* 0x000000c1ac9a7221 */ /* 0x000fe20000010000 */
[----:B---3--:R-:W-:Y:S01]  /*b910*/  F2FP.BF16.F32.PACK_AB R172, R180, R177 ;  /* 0x000000b1b4ac723e */ /* 0x008fe200000010ff */
[-C--:B------:R-:W-:Y:S01]  /*b920*/  FMUL.FTZ R124, R124, R8.reuse ;  /* 0x000000087c7c7220 */ /* 0x080fe20000410000 */
[----:B------:R-:W-:Y:S01]  /*b930*/  FMUL.FTZ R125, R125, R8 ;  /* 0x000000087d7d7220 */ /* 0x000fe20000410000 */
[----:B------:R-:W-:Y:S01]  /*b940*/  FADD.FTZ R193, R173, R154 ;  /* 0x0000009aadc17221 */ /* 0x000fe20000010000 */
[----:B------:R-:W-:Y:S01]  /*b950*/  F2FP.BF16.F32.PACK_AB R154, R13, R12 ;  /* 0x0000000c0d9a723e */ /* 0x000fe200000010ff */
[-C--:B------:R-:W-:Y:S01]  /*b960*/  FMUL.FTZ R128, R128, R8.reuse ;  /* 0x0000000880807220 */ /* 0x080fe20000410000 */
[----:B------:R-:W3:Y:S01]  /*b970*/  MUFU.EX2 R184, R184 ;  /* 0x000000b800b87308 */ /* 0x000ee20000000800 */
[----:B------:R-:W-:Y:S01]  /*b980*/  FADD.FTZ R12, R176, R193 ;  /* 0x000000c1b00c7221 */ /* 0x000fe20000010000 */
[-C--:B------:R-:W-:Y:S01]  /*b990*/  FMUL.FTZ R129, R129, R8.reuse ;  /* 0x0000000881817220 */ /* 0x080fe20000410000 */
[-C--:B------:R-:W-:Y:S01]  /*b9a0*/  FMUL.FTZ R132, R132, R8.reuse ;  /* 0x0000000884847220 */ /* 0x080fe20000410000 */
[-C--:B------:R-:W-:Y:S01]  /*b9b0*/  FMUL.FTZ R133, R133, R8.reuse ;  /* 0x0000000885857220 */ /* 0x080fe20000410000 */
[----:B------:R-:W-:Y:S01]  /*b9c0*/  FADD.FTZ R13, R177, R12 ;  /* 0x0000000cb10d7221 */ /* 0x000fe20000010000 */
[-C--:B------:R-:W-:Y:S01]  /*b9d0*/  FMUL.FTZ R136, R136, R8.reuse ;  /* 0x0000000888887220 */ /* 0x080fe20000410000 */
[-C--:B------:R-:W-:Y:S01]  /*b9e0*/  FMUL.FTZ R137, R137, R8.reuse ;  /* 0x0000000889897220 */ /* 0x080fe20000410000 */
[----:B------:R-:W5:Y:S01]  /*b9f0*/  MUFU.EX2 R155, R155 ;  /* 0x0000009b009b7308 */ /* 0x000f620000000800 */
[----:B------:R-:W-:Y:S01]  /*ba00*/  FADD.FTZ R20, R180, R13 ;  /* 0x0000000db4147221 */ /* 0x000fe20000010000 */
[-C--:B------:R-:W-:Y:S01]  /*ba10*/  FMUL.FTZ R140, R140, R8.reuse ;  /* 0x000000088c8c7220 */ /* 0x080fe20000410000 */
[-C--:B------:R-:W-:Y:S01]  /*ba20*/  FMUL.FTZ R141, R141, R8.reuse ;  /* 0x000000088d8d7220 */ /* 0x080fe20000410000 */
[-C--:B------:R-:W-:Y:S01]  /*ba30*/  FMUL.FTZ R144, R144, R8.reuse ;  /* 0x0000000890907220 */ /* 0x080fe20000410000 */
[----:B------:R-:W-:Y:S01]  /*ba40*/  FADD.FTZ R13, R181, R20 ;  /* 0x00000014b50d7221 */ /* 0x000fe20000010000 */
[-C--:B------:R-:W-:Y:S01]  /*ba50*/  FMUL.FTZ R145, R145, R8.reuse ;  /* 0x0000000891917220 */ /* 0x080fe20000410000 */
[----:B------:R-:W-:Y:S01]  /*ba60*/  FMUL.FTZ R148, R148, R8 ;  /* 0x0000000894947220 */ /* 0x000fe20000410000 */
[----:B------:R-:W0:Y:S01]  /*ba70*/  MUFU.EX2 R188, R188 ;  /* 0x000000bc00bc7308 */ /* 0x000e220000000800 */
[----:B--2---:R-:W-:Y:S01]  /*ba80*/  FADD.FTZ R2, R10, R13 ;  /* 0x0000000d0a027221 */ /* 0x004fe20000010000 */
[----:B----4-:R-:W-:Y:S01]  /*ba90*/  FFMA.FTZ R13, R14, R0, R185 ;  /* 0x000000000e0d7223 */ /* 0x010fe200000100b9 */
[----:B------:R-:W-:Y:S01]  /*baa0*/  FMUL.FTZ R149, R149, R8 ;  /* 0x0000000895957220 */ /* 0x000fe20000410000 */
[----:B------:R-:W-:Y:S01]  /*bab0*/  F2FP.BF16.F32.PACK_AB R164, R161, R164 ;  /* 0x000000a4a1a4723e */ /* 0x000fe200000010ff */
[----:B------:R-:W-:Y:S01]  /*bac0*/  FMUL.FTZ R26, R26, R14 ;  /* 0x0000000e1a1a7220 */ /* 0x000fe20000410000 */
[C---:B---3--:R-:W-:Y:S01]  /*bad0*/  FADD.FTZ R0, R184.reuse, R13 ;  /* 0x0000000db8007221 */ /* 0x048fe20000010000 */
[----:B------:R-:W-:Y:S01]  /*bae0*/  F2FP.BF16.F32.PACK_AB R160, R157, R160 ;  /* 0x000000a09da0723e */ /* 0x000fe200000010ff */
[----:B------:R-:W2:Y:S01]  /*baf0*/  MUFU.EX2 R159, R159 ;  /* 0x0000009f009f7308 */ /* 0x000ea20000000800 */
[----:B------:R-:W-:Y:S01]  /*bb00*/  F2FP.BF16.F32.PACK_AB R156, R21, R156 ;  /* 0x0000009c159c723e */ /* 0x000fe200000010ff */
[----:B-----5:R-:W-:Y:S01]  /*bb10*/  FADD.FTZ R13, R155, R0 ;  /* 0x000000009b0d7221 */ /* 0x020fe20000010000 */
[----:B------:R-:W-:Y:S01]  /*bb20*/  F2FP.BF16.F32.PACK_AB R153, R184, R185 ;  /* 0x000000b9b899723e */ /* 0x000fe200000010ff */
        /* <DEDUP_REMOVED lines=37> */
[C---:B--2---:R-:W-:Y:S01]  /*bd80*/  FADD.FTZ R20, R196.reuse, R13 ;  /* 0x0000000dc4147221 */ /* 0x044fe20000010000 */
[----:B------:R-:W-:Y:S01]  /*bd90*/  F2FP.BF16.F32.PACK_AB R159, R196, R163 ;  /* 0x000000a3c49f723e */ /* 0x000fe200000010ff */
[-C--:B------:R-:W-:Y:S01]  /*bda0*/  FMUL.FTZ R79, R79, R14.reuse ;  /* 0x0000000e4f4f7220 */ /* 0x080fe20000410000 */
[-C--:B------:R-:W-:Y:S01]  /*bdb0*/  FMUL.FTZ R82, R82, R14.reuse ;  /* 0x0000000e52527220 */ /* 0x080fe20000410000 */
[-C--:B------:R-:W-:Y:S01]  /*bdc0*/  FMUL.FTZ R83, R83, R14.reuse ;  /* 0x0000000e53537220 */ /* 0x080fe20000410000 */
[-C--:B------:R-:W-:Y:S01]  /*bdd0*/  FMUL.FTZ R86, R86, R14.reuse ;  /* 0x0000000e56567220 */ /* 0x080fe20000410000 */
[-C--:B------:R-:W-:Y:S01]  /*bde0*/  FMUL.FTZ R87, R87, R14.reuse ;  /* 0x0000000e57577220 */ /* 0x080fe20000410000 */
[----:B------:R2:W4:Y:S01]  /*bdf0*/  MUFU.EX2 R11, R174 ;  /* 0x000000ae000b7308 */ /* 0x0005220000000800 */
        /* <DEDUP_REMOVED lines=8> */
[----:B--2---:R-:W-:Y:S01]  /*be80*/  F2FP.BF16.F32.PACK_AB R174, R10, R181 ;  /* 0x000000b50aae723e */ /* 0x004fe200000010ff */
[C---:B0-----:R-:W-:Y:S01]  /*be90*/  FADD.FTZ R20, R186.reuse, R13 ;  /* 0x0000000dba147221 */ /* 0x041fe20000010000 */
[----:B------:R-:W-:Y:S01]  /*bea0*/  F2FP.BF16.F32.PACK_AB R161, R186, R9 ;  /* 0x00000009baa1723e */ /* 0x000fe200000010ff */
[-C--:B------:R-:W-:Y:S01]  /*beb0*/  FMUL.FTZ R102, R102, R14.reuse ;  /* 0x0000000e66667220 */ /* 0x080fe20000410000 */
[-C--:B------:R-:W-:Y:S01]  /*bec0*/  FMUL.FTZ R103, R103, R14.reuse ;  /* 0x0000000e67677220 */ /* 0x080fe20000410000 */
        /* <DEDUP_REMOVED lines=33> */
[----:B------:R-:W-:Y:S01]  /*c0e0*/  FMUL.FTZ R151, R151, R14 ;  /* 0x0000000e97977220 */ /* 0x000fe20000410000 */
[----:B------:R2:W4:Y:S01]  /*c0f0*/  MUFU.EX2 R169, R167 ;  /* 0x000000a700a97308 */ /* 0x0005220000000800 */
[----:B---3--:R-:W-:-:S07]  /*c100*/  FADD.FTZ R178, R182, R13 ;  /* 0x0000000db6b27221 */ /* 0x008fce0000010000 */
[----:B------:R-:W3:Y:S01]  /*c110*/  MUFU.EX2 R0, R187 ;  /* 0x000000bb00007308 */ /* 0x000ee20000000800 */
[C---:B0-----:R-:W-:Y:S01]  /*c120*/  FADD.FTZ R178, R183.reuse, R178 ;  /* 0x000000b2b7b27221 */ /* 0x041fe20000010000 */
[----:B--2---:R-:W-:-:S06]  /*c130*/  F2FP.BF16.F32.PACK_AB R167, R183, R182 ;  /* 0x000000b6b7a7723e */ /* 0x004fcc00000010ff */
[----:B------:R-:W0:Y:S01]  /*c140*/  MUFU.EX2 R171, R190 ;  /* 0x000000be00ab7308 */ /* 0x000e220000000800 */
[----:B----4-:R-:W-:-:S07]  /*c150*/  FADD.FTZ R13, R169, R178 ;  /* 0x000000b2a90d7221 */ /* 0x010fce0000010000 */
[----:B------:R-:W2:Y:S01]  /*c160*/  MUFU.EX2 R20, R191 ;  /* 0x000000bf00147308 */ /* 0x000ea20000000800 */
[C---:B---3--:R-:W-:Y:S01]  /*c170*/  FADD.FTZ R178, R0.reuse, R13 ;  /* 0x0000000d00b27221 */ /* 0x048fe20000010000 */
[----:B------:R-:W-:-:S06]  /*c180*/  F2FP.BF16.F32.PACK_AB R169, R0, R169 ;  /* 0x000000a900a9723e */ /* 0x000fcc00000010ff */
[----:B------:R-:W3:Y:S01]  /*c190*/  MUFU.EX2 R173, R194 ;  /* 0x000000c200ad7308 */ /* 0x000ee20000000800 */
[----:B0-----:R-:W-:-:S07]  /*c1a0*/  FADD.FTZ R13, R171, R178 ;  /* 0x000000b2ab0d7221 */ /* 0x001fce0000010000 */
[----:B------:R-:W0:Y:S01]  /*c1b0*/  MUFU.EX2 R176, R195 ;  /* 0x000000c300b07308 */ /* 0x000e220000000800 */
[C---:B--2---:R-:W-:Y:S01]  /*c1c0*/  FADD.FTZ R180, R20.reuse, R13 ;  /* 0x0000000d14b47221 */ /* 0x044fe20000010000 */
[----:B------:R-:W-:-:S06]  /*c1d0*/  F2FP.BF16.F32.PACK_AB R171, R20, R171 ;  /* 0x000000ab14ab723e */ /* 0x000fcc00000010ff */
[----:B------:R-:W2:Y:S01]  /*c1e0*/  MUFU.EX2 R175, R198 ;  /* 0x000000c600af7308 */ /* 0x000ea20000000800 */
[----:B---3--:R-:W-:-:S07]  /*c1f0*/  FADD.FTZ R13, R173, R180 ;  /* 0x000000b4ad0d7221 */ /* 0x008fce0000010000 */
[----:B------:R-:W3:Y:S01]  /*c200*/  MUFU.EX2 R178, R189 ;  /* 0x000000bd00b27308 */ /* 0x000ee20000000800 */
[C---:B0-----:R-:W-:Y:S01]  /*c210*/  FADD.FTZ R8, R176.reuse, R13 ;  /* 0x0000000db0087221 */ /* 0x041fe20000010000 */
[----:B------:R-:W-:-:S03]  /*c220*/  F2FP.BF16.F32.PACK_AB R173, R176, R173 ;  /* 0x000000adb0ad723e */ /* 0x000fc600000010ff */
[----:B--2---:R-:W-:-:S04]  /*c230*/  FADD.FTZ R9, R175, R8 ;  /* 0x00000008af097221 */ /* 0x004fc80000010000 */
[C---:B---3--:R-:W-:Y:S01]  /*c240*/  FADD.FTZ R0, R178.reuse, R9 ;  /* 0x00000009b2007221 */ /* 0x048fe20000010000 */
[----:B------:R-:W-:Y:S01]  /*c250*/  F2FP.BF16.F32.PACK_AB R175, R178, R175 ;  /* 0x000000afb2af723e */ /* 0x000fe200000010ff */
[----:B------:R-:W-:Y:S06]  /*c260*/  @!P0 BRA `(.L_x_1953) ;  /* 0x0000000000048947 */ /* 0x000fec0003800000 */
[----:B------:R-:W-:Y:S01]  /*c270*/  BPT.TRAP 0x1 ;  /* 0x000000040000795c */ /* 0x000fe20000300000 */
.L_x_1953:
[----:B------:R0:W2:Y:S01]  /*c280*/  SYNCS.PHASECHK.TRANS64.TRYWAIT P1, [UR24+0x22850], R6 ;  /* 0x02285006ff0075a7 */ /* 0x0000a20008020158 */
[----:B------:R-:W-:Y:S05]  /*c290*/  @!P0 BRA `(.L_x_1954) ;  /* 0x0000000000048947 */ /* 0x000fea0003800000 */
[----:B------:R-:W-:Y:S01]  /*c2a0*/  BPT.TRAP 0x1 ;  /* 0x000000040000795c */ /* 0x000fe20000300000 */
.L_x_1954:
[----:B------:R-:W-:Y:S01]  /*c2b0*/  VIADD R8, R215, 0x8 ;  /* 0x00000008d7087836 */ /* 0x000fe20000000000 */
[----:B--2---:R-:W-:Y:S06]  /*c2c0*/  @P1 BRA `(.L_x_1955) ;  /* 0x0000000000081947 */ /* 0x004fec0003800000 */
[----:B------:R-:W2:Y:S02]  /*c2d0*/  SYNCS.PHASECHK.TRANS64.TRYWAIT P1, [UR24+0x22850], R6 ;  /* 0x02285006ff0075a7 */ /* 0x000ea40008020158 */
[----:B--2---:R-:W-:Y:S05]  /*c2e0*/  @!P1 BRA `(.L_x_1956) ;  /* 0x0000007800e09947 */ /* 0x004fea0003800000 */
.L_x_1955:
        /* <DEDUP_REMOVED lines=39> */
.L_x_1957:
[----:B------:R-:W-:Y:S01]  /*c560*/  UIADD3 UR24, UR24, 0x22860, URZ ;  /* 0x0002286018187890 */ /* 0x000fe2000fffe03f */
[C---:B------:R-:W-:Y:S01]  /*c570*/  ISETP.GT.AND P1, PT, R7.reuse, UR44, PT ;  /* 0x0000002c07007c0c */ /* 0x040fe2000bf24270 */
[----:B------:R-:W-:Y:S02]  /*c580*/  VIADD R7, R7, 0xffffffff ;  /* 0xffffffff07077836 */ /* 0x000fe40000000000 */
[----:B------:R-:W-:Y:S01]  /*c590*/  UPRMT UR24, UR7, 0x654, UR24 ;  /* 0x0000065407187896 */ /* 0x000fe20008000018 */
[----:B--2---:R-:W-:Y:S02]  /*c5a0*/  IMAD.MOV.U32 R9, RZ, RZ, R5 ;  /* 0x000000ffff097224 */ /* 0x004fe400078e0005 */
[----:B------:R-:W-:-:S06]  /*c5b0*/  IMAD.MOV.U32 R8, RZ, RZ, R4 ;  /* 0x000000ffff087224 */ /* 0x000fcc00078e0004 */
[----:B------:R-:W-:Y:S01]  /*c5c0*/  SYNCS.ARRIVE.TRANS64.RED.A1T0 RZ, [UR24], RZ ;  /* 0x000000ffffff79a7 */ /* 0x000fe20008100418 */
[----:B------:R-:W-:Y:S05]  /*c5d0*/  @P1 BRA `(.L_x_1958) ;  /* 0xffffffd000181947 */ /* 0x000fea000383ffff */
.L_x_1939:
[----:B------:R-:W3:Y:S01]  /*c5e0*/  SHFL.BFLY PT, R7, R2, 0x2, 0x1f ;  /* 0x0c401f0002077f89 */ /* 0x000ee200000e0000 */
[----:B------:R-:W-:Y:S01]  /*c5f0*/  IMAD.MOV.U32 R8, RZ, RZ, RZ ;  /* 0x000000ffff087224 */ /* 0x000fe200078e00ff */
[----:B------:R-:W-:Y:S01]  /*c600*/  UIADD3 UR38, UR38, 0x1, URZ ;  /* 0x0000000126267890 */ /* 0x000fe2000fffe03f */
[----:B------:R1:W-:Y:S06]  /*c610*/  BAR.ARV R3, 0x100 ;  /* 0x000400030000751d */ /* 0x0003ec0000002000 */
[----:B------:R-:W-:Y:S02]  /*c620*/  UISETP.NE.AND UP0, UPT, UR38, 0x2, UPT ;  /* 0x000000022600788c */ /* 0x000fe4000bf05270 */
[----:B------:R-:W-:Y:S06]  /*c630*/  BAR.ARV 0x8, 0x180 ;  /* 0x0206000000007b1d */ /* 0x000fec0000002000 */
[----:B-1----:R-:W-:Y:S01]  /*c640*/  IMAD.MOV.U32 R3, RZ, RZ, -0x800000 ;  /* 0xff800000ff037424 */ /* 0x002fe200078e00ff */
[----:B------:R-:W-:Y:S01]  /*c650*/  USEL UR4, URZ, 0x1, UP0 ;  /* 0x000000013f047887 */ /* 0x000fe20008000000 */
[----:B------:R-:W1:Y:S01]  /*c660*/  SHFL.BFLY PT, R9, R0, 0x2, 0x1f ;  /* 0x0c401f0000097f89 */ /* 0x000e6200000e0000 */
[----:B------:R-:W-:Y:S01]  /*c670*/  PLOP3.LUT P0, PT, PT, PT, PT, 0x8, 0x0 ;  /* 0x000000000000781c */ /* 0x000fe20003f0e170 */
[----:B------:R-:W-:Y:S01]  /*c680*/  UIADD3 UR36, UR36, 0x1, URZ ;  /* 0x0000000124247890 */ /* 0x000fe2000fffe03f */
[----:B---3--:R-:W-:Y:S01]  /*c690*/  FADD.FTZ R7, R7, R2 ;  /* 0x0000000207077221 */ /* 0x008fe20000010000 */
[----:B------:R-:W-:Y:S01]  /*c6a0*/  IMAD.MOV.U32 R2, RZ, RZ, -0x800000 ;  /* 0xff800000ff027424 */ /* 0x000fe200078e00ff */
[----:B------:R-:W-:-:S02]  /*c6b0*/  USEL UR38, UR38, URZ, UP0 ;  /* 0x0000003f26267287 */ /* 0x000fc40008000000 */
[----:B------:R-:W-:Y:S01]  /*c6c0*/  ULOP3.LUT UR37, UR37, UR4, URZ, 0x3c, !UPT ;  /* 0x0000000425257292 */ /* 0x000fe2000f8e3c3f */
[----:B0-2---:R-:W0:Y:S01]  /*c6d0*/  SHFL.BFLY PT, R6, R7, 0x1, 0x1f ;  /* 0x0c201f0007067f89 */ /* 0x005e2200000e0000 */
[----:B-1----:R-:W-:Y:S01]  /*c6e0*/  FADD.FTZ R9, R9, R0 ;  /* 0x0000000009097221 */ /* 0x002fe20000010000 */
[----:B------:R-:W-:Y:S02]  /*c6f0*/  IMAD.MOV.U32 R0, RZ, RZ, RZ ;  /* 0x000000ffff007224 */ /* 0x000fe400078e00ff */
[----:B0-----:R-:W-:Y:S01]  /*c700*/  FADD.FTZ R10, R7, R6 ;  /* 0x00000006070a7221 */ /* 0x001fe20000010000 */
[----:B------:R-:W-:Y:S01]  /*c710*/  IMAD.U32 R7, RZ, RZ, UR6 ;  /* 0x00000006ff077e24 */ /* 0x000fe2000f8e00ff */
[----:B------:R-:W0:Y:S03]  /*c720*/  SHFL.BFLY PT, R6, R9, 0x1, 0x1f ;  /* 0x0c201f0009067f89 */ /* 0x000e2600000e0000 */
[----:B------:R-:W-:-:S13]  /*c730*/  FSETP.NE.FTZ.AND P1, PT, R10, RZ, PT ;  /* 0x000000ff0a00720b */ /* 0x000fda0003f35000 */
[----:B------:R-:W1:Y:S01]  /*c740*/  @P1 MUFU.RCP R8, R10 ;  /* 0x0000000a00081308 */ /* 0x000e620000001000 */
[----:B------:R-:W-:Y:S01]  /*c750*/  @P1 FMUL.FTZ R7, R7, 0.69314718246459960938 ;  /* 0x3f31721807071820 */ /* 0x000fe20000410000 */
[----:B0-----:R-:W-:Y:S01]  /*c760*/  FADD.FTZ R11, R9, R6 ;  /* 0x00000006090b7221 */ /* 0x001fe20000010000 */
[----:B------:R-:W-:-:S05]  /*c770*/  IMAD.U32 R9, RZ, RZ, UR6 ;  /* 0x00000006ff097e24 */ /* 0x000fca000f8e00ff */
[----:B------:R-:W0:Y:S01]  /*c780*/  @P1 MUFU.LG2 R6, R10 ;  /* 0x0000000a00061308 */ /* 0x000e220000000c00 */
[----:B------:R-:W-:Y:S01]  /*c790*/  FSETP.NE.FTZ.AND P2, PT, R11, RZ, PT ;  /* 0x000000ff0b00720b */ /* 0x000fe20003f55000 */
        /* <DEDUP_REMOVED lines=64> */
[----:B------:R-:W1:Y:S01]  /*cba0*/  @P2 MUFU.RCP R0, R11 ;  /* 0x0000000b00002308 */ /* 0x000e620000001000 */
[----:B------:R-:W-:Y:S01]  /*cbb0*/  @P2 FMUL.FTZ R9, R9, 0.69314718246459960938 ;  /* 0x3f31721809092820 */ /* 0x000fe20000410000 */
[----:B0-----:R-:W-:-:S04]  /*cbc0*/  @P1 FMUL.FTZ R6, R6, 0.69314718246459960938 ;  /* 0x3f31721806061820 */ /* 0x001fc80000410000 */
[----:B------:R-:W-:Y:S02]  /*cbd0*/  @P1 FFMA.FTZ R3, R7, R4, R6 ;  /* 0x0000000407031223 */ /* 0x000fe40000010006 */
[----:B------:R-:W0:Y:S01]  /*cbe0*/  @P2 MUFU.LG2 R8, R11 ;  /* 0x0000000b00082308 */ /* 0x000e220000000c00 */
        /* <DEDUP_REMOVED lines=66> */
.L_x_1880:
[----:B------:R-:W0:Y:S01]  /*d010*/  S2R R5, SR_CgaCtaId ;  /* 0x0000000000057919 */ /* 0x000e220000008800 */
[----:B------:R-:W-:Y:S01]  /*d020*/  MOV R176, 0x400 ;  /* 0x0000040000b07802 */ /* 0x000fe20000000f00 */
[----:B------:R-:W-:Y:S01]  /*d030*/  BSSY B0, `(.L_x_1959) ;  /* 0x000028f000007945 */ /* 0x000fe20003800000 */
[----:B------:R-:W-:Y:S02]  /*d040*/  BAR.SYNC.DEFER_BLOCKING 0x5, 0x180 ;  /* 0x0146000000007b1d */ /* 0x000fe40000010000 */
[----:B0-----:R-:W-:-:S05]  /*d050*/  LEA R176, R5, R176, 0x18 ;  /* 0x000000b005b07211 */ /* 0x001fca00078ec0ff */
[----:B------:R-:W0:Y:S02]  /*d060*/  LDS R4, [R176+0x228d0] ;  /* 0x0228d000b0047984 */ /* 0x000e240000000800 */
[----:B0-----:R-:W-:Y:S01]  /*d070*/  R2UR UR4, R4 ;  /* 0x00000000040472ca */ /* 0x001fe200000e0000 */
[----:B------:R-:W-:Y:S06]  /*d080*/  BAR.ARV 0x4, 0x180 ;  /* 0x0106000000007b1d */ /* 0x000fec0000002000 */
[----:B------:R-:W-:Y:S08]  /*d090*/  @P0 BRA `(.L_x_1960) ;  /* 0x0000001c004c0947 */ /* 0x000ff00003800000 */
[----:B------:R-:W0:Y:S01]  /*d0a0*/  S2R R5, SR_SWINHI ;  /* 0x0000000000057919 */ /* 0x000e220000002f00 */
[----:B------:R-:W1:Y:S01]  /*d0b0*/  LDC R205, c[0x0][0xbe8] ;  /* 0x0002fa00ffcd7b82 */ /* 0x000e620000000800 */
[----:B------:R-:W-:Y:S01]  /*d0c0*/  F2FP.BF16.F32.PACK_AB R24, R25, R24 ;  /* 0x000000181918723e */ /* 0x000fe200000010ff */
[----:B------:R-:W-:Y:S01]  /*d0d0*/  USHF.R.S32.HI UR10, URZ, 0x1f, UR43 ;  /* 0x0000001f3f0a7899 */ /* 0x000fe2000801142b */
[----:B------:R-:W-:Y:S01]  /*d0e0*/  F2FP.BF16.F32.PACK_AB R25, R27, R26 ;  /* 0x0000001a1b19723e */ /* 0x000fe200000010ff */
[----:B------:R-:W-:Y:S01]  /*d0f0*/  ULDC.64 UR8, c[0x0][0xb90] ;  /* 0x0002e40000087ab9 */ /* 0x000fe20000000a00 */
[----:B------:R-:W-:Y:S01]  /*d100*/  F2FP.BF16.F32.PACK_AB R27, R31, R30 ;  /* 0x0000001e1f1b723e */ /* 0x000fe200000010ff */
[----:B------:R-:W-:Y:S01]  /*d110*/  UIMAD UR5, UR10, UR8, URZ ;  /* 0x000000080a0572a4 */ /* 0x000fe2000f8e023f */
[----:B------:R-:W-:Y:S01]  /*d120*/  F2FP.BF16.F32.PACK_AB R26, R29, R28 ;  /* 0x0000001c1d1a723e */ /* 0x000fe200000010ff */
[----:B------:R-:W-:Y:S01]  /*d130*/  UIMAD.WIDE.U32 UR6, UR43, UR8, URZ ;  /* 0x000000082b0672a5 */ /* 0x000fe2000f8e003f */
[----:B------:R-:W-:Y:S01]  /*d140*/  F2FP.BF16.F32.PACK_AB R136, R137, R136 ;  /* 0x000000888988723e */ /* 0x000fe200000010ff */
[----:B------:R-:W-:Y:S01]  /*d150*/  UIMAD UR5, UR43, UR9, UR5 ;  /* 0x000000092b0572a4 */ /* 0x000fe2000f8e0205 */
[----:B------:R-:W-:Y:S01]  /*d160*/  F2FP.BF16.F32.PACK_AB R137, R128, R124 ;  /* 0x0000007c8089723e */ /* 0x000fe200000010ff */
[----:B------:R-:W-:Y:S01]  /*d170*/  USHF.R.S32.HI UR12, URZ, 0x1f, UR42 ;  /* 0x0000001f3f0c7899 */ /* 0x000fe2000801142a */
[----:B------:R-:W-:Y:S01]  /*d180*/  F2FP.BF16.F32.PACK_AB R144, R145, R144 ;  /* 0x000000909190723e */ /* 0x000fe200000010ff */
[----:B------:R-:W-:Y:S01]  /*d190*/  ULDC.64 UR8, c[0x0][0xb98] ;  /* 0x0002e60000087ab9 */ /* 0x000fe20000000a00 */
[----:B------:R-:W-:Y:S01]  /*d1a0*/  UIADD3 UR7, UR7, UR5, URZ ;  /* 0x0000000507077290 */ /* 0x000fe2000fffe03f */
[----:B------:R-:W-:Y:S01]  /*d1b0*/  F2FP.BF16.F32.PACK_AB R145, R167, R166 ;  /* 0x000000a6a791723e */ /* 0x000fe200000010ff */
[----:B------:R-:W-:-:S02]  /*d1c0*/  UIMAD UR5, UR12, UR8, URZ ;  /* 0x000000080c0572a4 */ /* 0x000fc4000f8e023f */
[----:B------:R-:W-:Y:S02]  /*d1d0*/  UIMAD.WIDE.U32 UR6, UR42, UR8, UR6 ;  /* 0x000000082a0672a5 */ /* 0x000fe4000f8e0006 */
[----:B------:R-:W-:-:S03]  /*d1e0*/  UIMAD UR5, UR42, UR9, UR5 ;  /* 0x000000092a0572a4 */ /* 0x000fc6000f8e0205 */
[----:B------:R-:W-:Y:S01]  /*d1f0*/  ULDC.64 UR8, c[0x0][0xae8] ;  /* 0x0002ba0000087ab9 */ /* 0x000fe20000000a00 */
[----:B------:R-:W-:Y:S02]  /*d200*/  MOV R160, R176 ;  /* 0x000000b000a07202 */ /* 0x000fe40000000f00 */
[----:B0-----:R-:W-:Y:S01]  /*d210*/  MOV R161, R5 ;  /* 0x0000000500a17202 */ /* 0x001fe20000000f00 */
[----:B------:R-:W-:Y:S02]  /*d220*/  IMAD R5, R203, 0x40, R19 ;  /* 0x00000040cb057824 */ /* 0x000fe400078e0213 */
[----:B------:R-:W-:-:S04]  /*d230*/  IMAD.WIDE R20, R208, 0x2, R160 ;  /* 0x00000002d0147825 */ /* 0x000fc800078e02a0 */
[----:B------:R-:W-:Y:S01]  /*d240*/  IMAD.WIDE R160, R5, 0x2, R160 ;  /* 0x0000000205a07825 */ /* 0x000fe200078e02a0 */
[C---:B------:R-:W-:Y:S02]  /*d250*/  IADD3 R109, P0, R20.reuse, 0x8060, RZ ;  /* 0x00008060146d7810 */ /* 0x040fe40007f1e0ff */
[C---:B------:R-:W-:Y:S02]  /*d260*/  IADD3 R113, P5, R20.reuse, 0xc020, RZ ;  /* 0x0000c02014717810 */ /* 0x040fe40007fbe0ff */
[----:B------:R-:W-:Y:S01]  /*d270*/  LOP3.LUT R12, R109, 0x380, RZ, 0xc0, !PT ;  /* 0x000003806d0c7812 */ /* 0x000fe200078ec0ff */
[--C-:B------:R-:W-:Y:S01]  /*d280*/  IMAD.X R13, RZ, RZ, R21.reuse, P0 ;  /* 0x000000ffff0d7224 */ /* 0x100fe200000e0615 */
[C---:B------:R-:W-:Y:S01]  /*d290*/  IADD3 R7, P3, R20.reuse, 0xc060, RZ ;  /* 0x0000c06014077810 */ /* 0x040fe20007f7e0ff */
[--C-:B------:R-:W-:Y:S01]  /*d2a0*/  IMAD.X R9, RZ, RZ, R21.reuse, P5 ;  /* 0x000000ffff097224 */ /* 0x100fe200028e0615 */
[----:B------:R-:W-:Y:S02]  /*d2b0*/  IADD3 R112, P2, R20, 0x8040, RZ ;  /* 0x0000804014707810 */ /* 0x000fe40007f5e0ff */
[----:B------:R-:W-:Y:S01]  /*d2c0*/  SHF.R.U64 R12, R12, 0x3, RZ ;  /* 0x000000030c0c7819 */ /* 0x000fe200000012ff */
[--C-:B------:R-:W-:Y:S01]  /*d2d0*/  IMAD.X R5, RZ, RZ, R21.reuse, P3 ;  /* 0x000000ffff057224 */ /* 0x100fe200018e0615 */
[----:B------:R-:W-:Y:S01]  /*d2e0*/  LOP3.LUT R8, R113, 0x380, RZ, 0xc0, !PT ;  /* 0x0000038071087812 */ /* 0x000fe200078ec0ff */
[----:B------:R-:W-:Y:S01]  /*d2f0*/  IMAD.X R139, RZ, RZ, R21, P2 ;  /* 0x000000ffff8b7224 */ /* 0x000fe200010e0615 */
[----:B------:R-:W-:-:S02]  /*d300*/  LOP3.LUT R4, R7, 0x380, RZ, 0xc0, !PT ;  /* 0x0000038007047812 */ /* 0x000fc400078ec0ff */
[----:B------:R-:W-:Y:S02]  /*d310*/  IADD3 R17, P2, R20, 0x4000, RZ ;  /* 0x0000400014117810 */ /* 0x000fe40007f5e0ff */
[----:B------:R-:W-:Y:S02]  /*d320*/  LOP3.LUT R12, R12, R109, RZ, 0x3c, !PT ;  /* 0x0000006d0c0c7212 */ /* 0x000fe400078e3cff */
[----:B------:R-:W-:Y:S01]  /*d330*/  SHF.R.U64 R8, R8, 0x3, RZ ;  /* 0x0000000308087819 */ /* 0x000fe200000012ff */
[----:B------:R-:W-:Y:S01]  /*d340*/  IMAD.X R135, RZ, RZ, R21, P2 ;  /* 0x000000ffff877224 */ /* 0x000fe200010e0615 */
[----:B------:R-:W-:Y:S02]  /*d350*/  LOP3.LUT R109, R112, 0x380, RZ, 0xc0, !PT ;  /* 0x00000380706d7812 */ /* 0x000fe400078ec0ff */
[----:B------:R-:W-:Y:S02]  /*d360*/  SHF.R.U64 R4, R4, 0x3, RZ ;  /* 0x0000000304047819 */ /* 0x000fe400000012ff */
[----:B------:R-:W-:-:S02]  /*d370*/  IADD3 R115, P4, R20, 0xc040, RZ ;  /* 0x0000c04014737810 */ /* 0x000fc40007f9e0ff */
[C---:B------:R-:W-:Y:S02]  /*d380*/  IADD3 R111, P6, R20.reuse, 0xc000, RZ ;  /* 0x0000c000146f7810 */ /* 0x040fe40007fde0ff */
[C---:B------:R-:W-:Y:S02]  /*d390*/  IADD3 R103, P1, R20.reuse, 0x20, RZ ;  /* 0x0000002014677810 */ /* 0x040fe40007f3e0ff */
[C---:B------:R-:W-:Y:S01]  /*d3a0*/  IADD3 R110, P3, R20.reuse, 0x8020, RZ ;  /* 0x00008020146e7810 */ /* 0x040fe20007f7e0ff */
[--C-:B------:R-:W-:Y:S01]  /*d3b0*/  IMAD.X R11, RZ, RZ, R21.reuse, P6 ;  /* 0x000000ffff0b7224 */ /* 0x100fe200030e0615 */
[----:B------:R-:W-:Y:S01]  /*d3c0*/  LOP3.LUT R163, R20, 0x380, RZ, 0xc0, !PT ;  /* 0x0000038014a37812 */ /* 0x000fe200078ec0ff */
[--C-:B------:R-:W-:Y:S01]  /*d3d0*/  IMAD.X R15, RZ, RZ, R21.reuse, P1 ;  /* 0x000000ffff0f7224 */ /* 0x100fe200008e0615 */
[----:B------:R-:W-:Y:S01]  /*d3e0*/  LOP3.LUT R8, R8, R113, RZ, 0x3c, !PT ;  /* 0x0000007108087212 */ /* 0x000fe200078e3cff */
[----:B------:R-:W-:Y:S01]  /*d3f0*/  IMAD.X R143, RZ, RZ, R21, P3 ;  /* 0x000000ffff8f7224 */ /* 0x000fe200018e0615 */
[----:B------:R-:W-:-:S02]  /*d400*/  SHF.R.U64 R109, R109, 0x3, RZ ;  /* 0x000000036d6d7819 */ /* 0x000fc400000012ff */
[----:B------:R-:W-:Y:S01]  /*d410*/  LOP3.LUT R4, R4, R7, RZ, 0x3c, !PT ;  /* 0x0000000704047212 */ /* 0x000fe200078e3cff */
[--C-:B------:R-:W-:Y:S01]  /*d420*/  IMAD.X R7, RZ, RZ, R21.reuse, P4 ;  /* 0x000000ffff077224 */ /* 0x100fe200020e0615 */
[----:B------:R-:W-:Y:S02]  /*d430*/  IADD3 R113, P2, R160, 0x7000, RZ ;  /* 0x00007000a0717810 */ /* 0x000fe40007f5e0ff */
        /* <DEDUP_REMOVED lines=12> */
[----:B------:R-:W-:Y:S01]  /*d500*/  LOP3.LUT R138, R109, R112, RZ, 0x3c, !PT ;  /* 0x000000706d8a7212 */ /* 0x000fe200078e3cff */
[----:B------:R-:W-:Y:S01]  /*d510*/  IMAD.X R159, RZ, RZ, R21, P3 ;  /* 0x000000ffff9f7224 */ /* 0x000fe200018e0615 */
[----:B------:R-:W-:-:S02]  /*d520*/  LOP3.LUT R112, R113, 0x380, RZ, 0xc0, !PT ;  /* 0x0000038071707812 */ /* 0x000fc400078ec0ff */
[----:B------:R-:W-:Y:S01]  /*d530*/  LOP3.LUT R162, R163, R20, RZ, 0x3c, !PT ;  /* 0x00000014a3a27212 */ /* 0x000fe200078e3cff */
[----:B------:R-:W-:Y:S01]  /*d540*/  IMAD.MOV.U32 R163, RZ, RZ, R21 ;  /* 0x000000ffffa37224 */ /* 0x000fe200078e0015 */
[----:B------:R-:W-:Y:S02]  /*d550*/  LOP3.LUT R21, R110, 0x380, RZ, 0xc0, !PT ;  /* 0x000003806e157812 */ /* 0x000fe400078ec0ff */
[----:B------:R-:W-:Y:S02]  /*d560*/  SHF.R.U64 R112, R112, 0x3, RZ ;  /* 0x0000000370707819 */ /* 0x000fe400000012ff */
[----:B------:R-:W-:Y:S02]  /*d570*/  LOP3.LUT R20, R107, 0x380, RZ, 0xc0, !PT ;  /* 0x000003806b147812 */ /* 0x000fe400078ec0ff */
[----:B------:R-:W-:Y:S02]  /*d580*/  SHF.R.U64 R21, R21, 0x3, RZ ;  /* 0x0000000315157819 */ /* 0x000fe400000012ff */
[----:B------:R-:W-:Y:S01]  /*d590*/  LOP3.LUT R112, R112, R113, RZ, 0x3c, !PT ;  /* 0x0000007170707212 */ /* 0x000fe200078e3cff */
[----:B------:R-:W-:Y:S01]  /*d5a0*/  IMAD.X R113, RZ, RZ, R161, P2 ;  /* 0x000000ffff717224 */ /* 0x000fe200010e06a1 */
[----:B------:R-:W-:-:S02]  /*d5b0*/  IADD3 R131, P2, R160, 0xe000, RZ ;  /* 0x0000e000a0837810 */ /* 0x000fc40007f5e0ff */
[----:B------:R-:W-:Y:S02]  /*d5c0*/  LOP3.LUT R14, R103, 0x380, RZ, 0xc0, !PT ;  /* 0x00000380670e7812 */ /* 0x000fe400078ec0ff */
[----:B------:R-:W-:Y:S02]  /*d5d0*/  SHF.R.U64 R20, R20, 0x3, RZ ;  /* 0x0000000314147819 */ /* 0x000fe400000012ff */
[----:B------:R-:W-:Y:S02]  /*d5e0*/  LOP3.LUT R142, R21, R110, RZ, 0x3c, !PT ;  /* 0x0000006e158e7212 */ /* 0x000fe400078e3cff */
[----:B------:R-:W-:Y:S02]  /*d5f0*/  LOP3.LUT R21, R104, 0x380, RZ, 0xc0, !PT ;  /* 0x0000038068157812 */ /* 0x000fe400078ec0ff */
[----:B------:R-:W-:Y:S02]  /*d600*/  LOP3.LUT R130, R131, 0x380, RZ, 0xc0, !PT ;  /* 0x0000038083827812 */ /* 0x000fe400078ec0ff */
[----:B------:R-:W-:-:S02]  /*d610*/  SHF.R.U64 R14, R14, 0x3, RZ ;  /* 0x000000030e0e7819 */ /* 0x000fc400000012ff */
[----:B------:R-:W-:Y:S02]  /*d620*/  LOP3.LUT R146, R20, R107, RZ, 0x3c, !PT ;  /* 0x0000006b14927212 */ /* 0x000fe400078e3cff */
[----:B------:R-:W-:Y:S02]  /*d630*/  LOP3.LUT R20, R105, 0x380, RZ, 0xc0, !PT ;  /* 0x0000038069147812 */ /* 0x000fe400078ec0ff */
[----:B------:R-:W-:Y:S02]  /*d640*/  SHF.R.U64 R21, R21, 0x3, RZ ;  /* 0x0000000315157819 */ /* 0x000fe400000012ff */
[----:B------:R-:W-:Y:S02]  /*d650*/  SHF.R.U64 R130, R130, 0x3, RZ ;  /* 0x0000000382827819 */ /* 0x000fe400000012ff */
[----:B------:R-:W-:Y:S02]  /*d660*/  LOP3.LUT R14, R14, R103, RZ, 0x3c, !PT ;  /* 0x000000670e0e7212 */ /* 0x000fe400078e3cff */
[----:B------:R-:W-:-:S02]  /*d670*/  LOP3.LUT R103, R106, 0x380, RZ, 0xc0, !PT ;  /* 0x000003806a677812 */ /* 0x000fc400078ec0ff */
[----:B------:R-:W-:Y:S02]  /*d680*/  SHF.R.U64 R20, R20, 0x3, RZ ;  /* 0x0000000314147819 */ /* 0x000fe400000012ff */
[----:B------:R-:W-:Y:S02]  /*d690*/  LOP3.LUT R156, R21, R104, RZ, 0x3c, !PT ;  /* 0x00000068159c7212 */ /* 0x000fe400078e3cff */
[----:B------:R-:W-:Y:S02]  /*d6a0*/  IADD3 R21, P3, R160, 0x1000, RZ ;  /* 0x00001000a0157810 */ /* 0x000fe40007f7e0ff */
[----:B------:R-:W-:Y:S01]  /*d6b0*/  LOP3.LUT R130, R130, R131, RZ, 0x3c, !PT ;  /* 0x0000008382827212 */ /* 0x000fe200078e3cff */
[----:B------:R-:W-:Y:S01]  /*d6c0*/  IMAD.X R131, RZ, RZ, R161, P2 ;  /* 0x000000ffff837224 */ /* 0x000fe200010e06a1 */
[----:B------:R-:W-:Y:S02]  /*d6d0*/  SHF.R.U64 R103, R103, 0x3, RZ ;  /* 0x0000000367677819 */ /* 0x000fe400000012ff */
[----:B------:R-:W-:-:S02]  /*d6e0*/  LOP3.LUT R152, R20, R105, RZ, 0x3c, !PT ;  /* 0x0000006914987212 */ /* 0x000fc400078e3cff */
[----:B-1----:R-:W-:Y:S02]  /*d6f0*/  ISETP.NE.AND P2, PT, R205, 0x1, PT ;  /* 0x00000001cd00780c */ /* 0x002fe40003f45270 */
[----:B------:R-:W-:Y:S02]  /*d700*/  LOP3.LUT R10, R111, 0x380, RZ, 0xc0, !PT ;  /* 0x000003806f0a7812 */ /* 0x000fe400078ec0ff */
[----:B------:R-:W-:Y:S02]  /*d710*/  LOP3.LUT R107, R108, 0x380, RZ, 0xc0, !PT ;  /* 0x000003806c6b7812 */ /* 0x000fe400078ec0ff */
[----:B------:R-:W-:Y:S02]  /*d720*/  IADD3 R104, P4, R160, 0x2000, RZ ;  /* 0x00002000a0687810 */ /* 0x000fe40007f9e0ff */
[----:B------:R-:W-:Y:S02]  /*d730*/  LOP3.LUT R105, R102, 0x380, RZ, 0xc0, !PT ;  /* 0x0000038066697812 */ /* 0x000fe400078ec0ff */
[----:B------:R-:W-:-:S02]  /*d740*/  LOP3.LUT R20, R21, 0x380, RZ, 0xc0, !PT ;  /* 0x0000038015147812 */ /* 0x000fc400078ec0ff */
[----:B------:R-:W-:Y:S02]  /*d750*/  LOP3.LUT R6, R115, 0x380, RZ, 0xc0, !PT ;  /* 0x0000038073067812 */ /* 0x000fe400078ec0ff */
[----:B------:R-:W-:Y:S02]  /*d760*/  LOP3.LUT R154, R103, R106, RZ, 0x3c, !PT ;  /* 0x0000006a679a7212 */ /* 0x000fe400078e3cff */
[----:B------:R-:W-:Y:S02]  /*d770*/  SHF.R.U64 R10, R10, 0x3, RZ ;  /* 0x000000030a0a7819 */ /* 0x000fe400000012ff */
[----:B------:R-:W-:Y:S02]  /*d780*/  SHF.R.U64 R107, R107, 0x3, RZ ;  /* 0x000000036b6b7819 */ /* 0x000fe400000012ff */
[----:B------:R-:W-:Y:S02]  /*d790*/  LOP3.LUT R106, R17, 0x380, RZ, 0xc0, !PT ;  /* 0x00000380116a7812 */ /* 0x000fe400078ec0ff */
[----:B------:R-:W-:-:S02]  /*d7a0*/  LOP3.LUT R103, R104, 0x380, RZ, 0xc0, !PT ;  /* 0x0000038068677812 */ /* 0x000fc400078ec0ff */
[----:B------:R-:W-:Y:S02]  /*d7b0*/  SHF.R.U64 R105, R105, 0x3, RZ ;  /* 0x0000000369697819 */ /* 0x000fe400000012ff */
[----:B------:R-:W-:Y:S02]  /*d7c0*/  SHF.R.U64 R20, R20, 0x3, RZ ;  /* 0x0000000314147819 */ /* 0x000fe400000012ff */
[----:B------:R-:W-:Y:S02]  /*d7d0*/  SHF.R.U64 R6, R6, 0x3, RZ ;  /* 0x0000000306067819 */ /* 0x000fe400000012ff */
[----:B------:R-:W-:Y:S02]  /*d7e0*/  LOP3.LUT R10, R10, R111, RZ, 0x3c, !PT ;  /* 0x0000006f0a0a7212 */ /* 0x000fe400078e3cff */
[----:B------:R-:W-:Y:S02]  /*d7f0*/  LOP3.LUT R150, R107, R108, RZ, 0x3c, !PT ;  /* 0x0000006c6b967212 */ /* 0x000fe400078e3cff */
[----:B------:R-:W-:-:S02]  /*d800*/  SHF.R.U64 R106, R106, 0x3, RZ ;  /* 0x000000036a6a7819 */ /* 0x000fc400000012ff */
[----:B------:R-:W-:Y:S02]  /*d810*/  SHF.R.U64 R103, R103, 0x3, RZ ;  /* 0x0000000367677819 */ /* 0x000fe400000012ff */
[----:B------:R-:W-:Y:S02]  /*d820*/  LOP3.LUT R158, R105, R102, RZ, 0x3c, !PT ;  /* 0x00000066699e7212 */ /* 0x000fe400078e3cff */
[----:B------:R-:W-:Y:S01]  /*d830*/  LOP3.LUT R20, R20, R21, RZ, 0x3c, !PT ;  /* 0x0000001514147212 */ /* 0x000fe200078e3cff */
[----:B------:R-:W-:Y:S01]  /*d840*/  IMAD.X R21, RZ, RZ, R161, P3 ;  /* 0x000000ffff157224 */ /* 0x000fe200018e06a1 */
[C---:B------:R-:W-:Y:S02]  /*d850*/  IADD3 R105, P5, R160.reuse, 0x3000, RZ ;  /* 0x00003000a0697810 */ /* 0x040fe40007fbe0ff */
[C---:B------:R-:W-:Y:S02]  /*d860*/  IADD3 R107, P6, R160.reuse, 0x4000, RZ ;  /* 0x00004000a06b7810 */ /* 0x040fe40007fde0ff */
[----:B------:R-:W-:-:S02]  /*d870*/  IADD3 R109, P0, R160, 0x5000, RZ ;  /* 0x00005000a06d7810 */ /* 0x000fc40007f1e0ff */
[----:B------:R-:W-:Y:S02]  /*d880*/  IADD3 R111, P1, R160, 0x6000, RZ ;  /* 0x00006000a06f7810 */ /* 0x000fe40007f3e0ff */
[----:B------:R-:W-:Y:S01]  /*d890*/  MOV R215, R162 ;  /* 0x000000a200d77202 */ /* 0x000fe20000000f00 */
[----:B------:R-:W-:Y:S01]  /*d8a0*/  BAR.SYNC.DEFER_BLOCKING 0x1, 0x100 ;  /* 0x0044000000007b1d */ /* 0x000fe20000010000 */
[----:B------:R-:W-:Y:S02]  /*d8b0*/  LOP3.LUT R6, R6, R115, RZ, 0x3c, !PT ;  /* 0x0000007306067212 */ /* 0x000fe400078e3cff */
[----:B------:R-:W-:Y:S02]  /*d8c0*/  MOV R163, R4 ;  /* 0x0000000400a37202 */ /* 0x000fe40000000f00 */
[----:B------:R-:W-:Y:S02]  /*d8d0*/  IADD3 R115, P3, R160, 0x8000, RZ ;  /* 0x00008000a0737810 */ /* 0x000fe40007f7e0ff */
[----:B------:R-:W-:-:S02]  /*d8e0*/  F2FP.BF16.F32.PACK_AB R5, R35, R34 ;  /* 0x000000222305723e */ /* 0x000fc400000010ff */
[----:B------:R-:W-:Y:S01]  /*d8f0*/  LOP3.LUT R134, R106, R17, RZ, 0x3c, !PT ;  /* 0x000000116a867212 */ /* 0x000fe200078e3cff */
[----:B------:R-:W0:Y:S01]  /*d900*/  @P2 LDC R34, c[0x0][0xbec] ;  /* 0x0002fb00ff222b82 */ /* 0x000e220000000800 */
[----:B------:R-:W-:Y:S01]  /*d910*/  LOP3.LUT R102, R103, R104, RZ, 0x3c, !PT ;  /* 0x0000006867667212 */ /* 0x000fe200078e3cff */
[----:B------:R-:W-:Y:S01]  /*d920*/  IMAD.X R103, RZ, RZ, R161, P4 ;  /* 0x000000ffff677224 */ /* 0x000fe200020e06a1 */
[----:B------:R-:W-:Y:S02]  /*d930*/  LOP3.LUT R104, R105, 0x380, RZ, 0xc0, !PT ;  /* 0x0000038069687812 */ /* 0x000fe400078ec0ff */
[----:B------:R-:W-:Y:S02]  /*d940*/  LOP3.LUT R106, R107, 0x380, RZ, 0xc0, !PT ;  /* 0x000003806b6a7812 */ /* 0x000fe400078ec0ff */
[----:B------:R-:W-:Y:S01]  /*d950*/  LOP3.LUT R108, R109, 0x380, RZ, 0xc0, !PT ;  /* 0x000003806d6c7812 */ /* 0x000fe200078ec0ff */
[----:B------:R-:W1:Y:S01]  /*d960*/  @P2 LDC R35, c[0x0][0xbf0] ;  /* 0x0002fc00ff232b82 */ /* 0x000e620000000800 */
[----:B------:R-:W-:-:S02]  /*d970*/  LOP3.LUT R110, R111, 0x380, RZ, 0xc0, !PT ;  /* 0x000003806f6e7812 */ /* 0x000fc400078ec0ff */
[----:B------:R-:W-:Y:S02]  /*d980*/  LOP3.LUT R114, R115, 0x380, RZ, 0xc0, !PT ;  /* 0x0000038073727812 */ /* 0x000fe400078ec0ff */
[----:B------:R-:W-:Y:S01]  /*d990*/  SHF.R.U64 R104, R104, 0x3, RZ ;  /* 0x0000000368687819 */ /* 0x000fe200000012ff */
[----:B------:R2:W-:Y:S01]  /*d9a0*/  STSM.16.M88.4 [R215], R24 ;  /* 0x00000018d7007844 */ /* 0x0005e20000000200 */
[----:B------:R-:W-:Y:S02]  /*d9b0*/  SHF.R.U64 R106, R106, 0x3, RZ ;  /* 0x000000036a6a7819 */ /* 0x000fe400000012ff */
[----:B------:R-:W-:Y:S02]  /*d9c0*/  SHF.R.U64 R108, R108, 0x3, RZ ;  /* 0x000000036c6c7819 */ /* 0x000fe400000012ff */
[----:B------:R-:W-:Y:S02]  /*d9d0*/  SHF.R.U64 R110, R110, 0x3, RZ ;  /* 0x000000036e6e7819 */ /* 0x000fe400000012ff */
[----:B------:R-:W-:-:S02]  /*d9e0*/  SHF.R.U64 R114, R114, 0x3, RZ ;  /* 0x0000000372727819 */ /* 0x000fc400000012ff */
        /* <DEDUP_REMOVED lines=8> */
[C---:B------:R-:W-:Y:S02]  /*da70*/  IADD3 R117, P4, R160.reuse, 0x9000, RZ ;  /* 0x00009000a0757810 */ /* 0x040fe40007f9e0ff */
[----:B------:R-:W-:-:S02]  /*da80*/  IADD3 R119, P5, R160, 0xa000, RZ ;  /* 0x0000a000a0777810 */ /* 0x000fc40007fbe0ff */
[----:B------:R-:W-:Y:S01]  /*da90*/  LOP3.LUT R114, R114, R115, RZ, 0x3c, !PT ;  /* 0x0000007372727212 */ /* 0x000fe200078e3cff */
[----:B------:R-:W-:Y:S01]  /*daa0*/  IMAD.X R115, RZ, RZ, R161, P3 ;  /* 0x000000ffff737224 */ /* 0x000fe200018e06a1 */
[C---:B------:R-:W-:Y:S02]  /*dab0*/  IADD3 R121, P6, R160.reuse, 0xb000, RZ ;  /* 0x0000b000a0797810 */ /* 0x040fe40007fde0ff */
[C---:B------:R-:W-:Y:S02]  /*dac0*/  IADD3 R123, P0, R160.reuse, 0xc000, RZ ;  /* 0x0000c000a07b7810 */ /* 0x040fe40007f1e0ff */
[C---:B------:R-:W-:Y:S02]  /*dad0*/  IADD3 R127, P1, R160.reuse, 0xd000, RZ ;  /* 0x0000d000a07f7810 */ /* 0x040fe40007f3e0ff */
[----:B------:R-:W-:Y:S02]  /*dae0*/  IADD3 R30, P3, R160, 0xf000, RZ ;  /* 0x0000f000a01e7810 */ /* 0x000fe40007f7e0ff */
[----:B------:R-:W-:-:S02]  /*daf0*/  LOP3.LUT R116, R117, 0x380, RZ, 0xc0, !PT ;  /* 0x0000038075747812 */ /* 0x000fc400078ec0ff */
[----:B------:R-:W-:Y:S01]  /*db00*/  LOP3.LUT R118, R119, 0x380, RZ, 0xc0, !PT ;  /* 0x0000038077767812 */ /* 0x000fe200078ec0ff */
[----:B------:R-:W-:Y:S01]  /*db10*/  IMAD.X R31, RZ, RZ, R161, P3 ;  /* 0x000000ffff1f7224 */ /* 0x000fe200018e06a1 */
[----:B------:R-:W-:Y:S02]  /*db20*/  LOP3.LUT R120, R121, 0x380, RZ, 0xc0, !PT ;  /* 0x0000038079787812 */ /* 0x000fe400078ec0ff */
[----:B------:R-:W-:Y:S02]  /*db30*/  LOP3.LUT R122, R123, 0x380, RZ, 0xc0, !PT ;  /* 0x000003807b7a7812 */ /* 0x000fe400078ec0ff */
[----:B------:R-:W-:Y:S02]  /*db40*/  LOP3.LUT R126, R127, 0x380, RZ, 0xc0, !PT ;  /* 0x000003807f7e7812 */ /* 0x000fe400078ec0ff */
[----:B------:R-:W-:Y:S02]  /*db50*/  LOP3.LUT R29, R160, 0x380, RZ, 0xc0, !PT ;  /* 0x00000380a01d7812 */ /* 0x000fe400078ec0ff */
[----:B------:R-:W-:-:S02]  /*db60*/  LOP3.LUT R17, R30, 0x380, RZ, 0xc0, !PT ;  /* 0x000003801e117812 */ /* 0x000fc400078ec0ff */
[----:B------:R-:W-:Y:S02]  /*db70*/  MOV R162, R6 ;  /* 0x0000000600a27202 */ /* 0x000fe40000000f00 */
[----:B------:R-:W-:Y:S02]  /*db80*/  SHF.R.U64 R116, R116, 0x3, RZ ;  /* 0x0000000374747819 */ /* 0x000fe400000012ff */
[----:B------:R-:W-:Y:S02]  /*db90*/  SHF.R.U64 R118, R118, 0x3, RZ ;  /* 0x0000000376767819 */ /* 0x000fe400000012ff */
[----:B------:R-:W-:Y:S02]  /*dba0*/  SHF.R.U64 R120, R120, 0x3, RZ ;  /* 0x0000000378787819 */ /* 0x000fe400000012ff */
[----:B------:R-:W-:Y:S02]  /*dbb0*/  SHF.R.U64 R122, R122, 0x3, RZ ;  /* 0x000000037a7a7819 */ /* 0x000fe400000012ff */
[----:B------:R-:W-:-:S02]  /*dbc0*/  SHF.R.U64 R126, R126, 0x3, RZ ;  /* 0x000000037e7e7819 */ /* 0x000fc400000012ff */
[----:B------:R-:W-:Y:S02]  /*dbd0*/  SHF.R.U64 R29, R29, 0x3, RZ ;  /* 0x000000031d1d7819 */ /* 0x000fe400000012ff */
[----:B------:R-:W-:Y:S01]  /*dbe0*/  F2FP.BF16.F32.PACK_AB R6, R37, R175 ;  /* 0x000000af2506723e */ /* 0x000fe200000010ff */
[----:B------:R-:W-:Y:S01]  /*dbf0*/  VIADD R37, R22, UR41 ;  /* 0x0000002916257c36 */ /* 0x000fe20008000000 */
[----:B------:R-:W-:Y:S02]  /*dc00*/  SHF.R.U64 R17, R17, 0x3, RZ ;  /* 0x0000000311117819 */ /* 0x000fe400000012ff */
        /* <DEDUP_REMOVED lines=11> */
[----:B------:R-:W-:Y:S01]  /*dcc0*/  IMAD.MOV.U32 R29, RZ, RZ, R161 ;  /* 0x000000ffff1d7224 */ /* 0x000fe200078e00a1 */
[----:B------:R-:W-:Y:S01]  /*dcd0*/  LOP3.LUT R30, R17, R30, RZ, 0x3c, !PT ;  /* 0x0000001e111e7212 */ /* 0x000fe200078e3cff */
[----:B0-----:R-:W-:Y:S01]  /*dce0*/  @P2 IMAD.HI.U32 R34, R37, R34, RZ ;  /* 0x0000002225222227 */ /* 0x001fe200078e00ff */
[----:B------:R-:W-:-:S02]  /*dcf0*/  MOV R161, R8 ;  /* 0x0000000800a17202 */ /* 0x000fc40000000f00 */
[----:B------:R-:W-:Y:S02]  /*dd00*/  MOV R160, R10 ;  /* 0x0000000a00a07202 */ /* 0x000fe40000000f00 */
[----:B------:R-:W-:Y:S02]  /*dd10*/  MOV R214, R14 ;  /* 0x0000000e00d67202 */ /* 0x000fe40000000f00 */
[----:B------:R-:W-:Y:S01]  /*dd20*/  F2FP.BF16.F32.PACK_AB R4, R33, R174 ;  /* 0x000000ae2104723e */ /* 0x000fe200000010ff */
[----:B------:R-:W-:Y:S01]  /*dd30*/  IMAD.MOV.U32 R33, RZ, RZ, R37 ;  /* 0x000000ffff217224 */ /* 0x000fe200078e0025 */
[----:B------:R-:W-:Y:S02]  /*dd40*/  F2FP.BF16.F32.PACK_AB R7, R39, R38 ;  /* 0x000000262707723e */ /* 0x000fe400000010ff */
[----:B------:R-:W-:Y:S02]  /*dd50*/  MOV R17, R12 ;  /* 0x0000000c00117202 */ /* 0x000fe40000000f00 */
[----:B------:R-:W-:Y:S01]  /*dd60*/  MOV R152, R152 ;  /* 0x0000009800987202 */ /* 0x000fe20000000f00 */
[----:B------:R0:W-:Y:S01]  /*dd70*/  STSM.16.M88.4 [R214], R4 ;  /* 0x00000004d6007844 */ /* 0x0001e20000000200 */
[----:B------:R-:W-:-:S02]  /*dd80*/  F2FP.BF16.F32.PACK_AB R8, R41, R177 ;  /* 0x000000b12908723e */ /* 0x000fc400000010ff */
[----:B------:R-:W-:Y:S02]  /*dd90*/  F2FP.BF16.F32.PACK_AB R9, R43, R42 ;  /* 0x0000002a2b09723e */ /* 0x000fe400000010ff */
[----:B------:R-:W-:Y:S02]  /*dda0*/  F2FP.BF16.F32.PACK_AB R10, R45, R178 ;  /* 0x000000b22d0a723e */ /* 0x000fe400000010ff */
[----:B------:R-:W-:Y:S02]  /*ddb0*/  F2FP.BF16.F32.PACK_AB R11, R47, R46 ;  /* 0x0000002e2f0b723e */ /* 0x000fe400000010ff */
[----:B------:R-:W-:Y:S02]  /*ddc0*/  MOV R158, R158 ;  /* 0x0000009e009e7202 */ /* 0x000fe40000000f00 */
[----:B------:R-:W-:Y:S01]  /*ddd0*/  F2FP.BF16.F32.PACK_AB R12, R49, R179 ;  /* 0x000000b3310c723e */ /* 0x000fe200000010ff */
[----:B------:R3:W-:Y:S01]  /*dde0*/  STSM.16.M88.4 [R152], R8 ;  /* 0x0000000898007844 */ /* 0x0007e20000000200 */
[----:B------:R-:W-:-:S02]  /*ddf0*/  F2FP.BF16.F32.PACK_AB R13, R51, R50 ;  /* 0x00000032330d723e */ /* 0x000fc400000010ff */
[----:B------:R-:W-:Y:S02]  /*de00*/  F2FP.BF16.F32.PACK_AB R14, R53, R180 ;  /* 0x000000b4350e723e */ /* 0x000fe400000010ff */
[----:B------:R-:W-:Y:S02]  /*de10*/  F2FP.BF16.F32.PACK_AB R15, R55, R54 ;  /* 0x00000036370f723e */ /* 0x000fe400000010ff */
[----:B------:R-:W-:Y:S02]  /*de20*/  MOV R134, R134 ;  /* 0x0000008600867202 */ /* 0x000fe40000000f00 */
[----:B--2---:R-:W-:Y:S01]  /*de30*/  F2FP.BF16.F32.PACK_AB R24, R57, R181 ;  /* 0x000000b53918723e */ /* 0x004fe200000010ff */
[----:B------:R-:W-:Y:S01]  /*de40*/  STSM.16.M88.4 [R158], R12 ;  /* 0x0000000c9e007844 */ /* 0x000fe20000000200 */
[----:B------:R-:W-:Y:S02]  /*de50*/  F2FP.BF16.F32.PACK_AB R25, R59, R58 ;  /* 0x0000003a3b19723e */ /* 0x000fe400000010ff */
[----:B------:R-:W-:-:S02]  /*de60*/  F2FP.BF16.F32.PACK_AB R26, R61, R182 ;  /* 0x000000b63d1a723e */ /* 0x000fc400000010ff */
[----:B------:R-:W-:Y:S02]  /*de70*/  F2FP.BF16.F32.PACK_AB R27, R63, R62 ;  /* 0x0000003e3f1b723e */ /* 0x000fe400000010ff */
[----:B-1----:R-:W-:Y:S02]  /*de80*/  @P2 SHF.R.U32.HI R33, RZ, R35, R34 ;  /* 0x00000023ff212219 */ /* 0x002fe40000011622 */
[----:B------:R-:W-:Y:S01]  /*de90*/  MOV R156, R156 ;  /* 0x0000009c009c7202 */ /* 0x000fe20000000f00 */
[----:B------:R1:W-:Y:S01]  /*dea0*/  STSM.16.M88.4 [R134], R24 ;  /* 0x0000001886007844 */ /* 0x0003e20000000200 */
[----:B0-----:R-:W-:Y:S02]  /*deb0*/  F2FP.BF16.F32.PACK_AB R4, R65, R183 ;  /* 0x000000b74104723e */ /* 0x001fe400000010ff */
[----:B------:R-:W-:Y:S02]  /*dec0*/  F2FP.BF16.F32.PACK_AB R5, R67, R66 ;  /* 0x000000424305723e */ /* 0x000fe400000010ff */
[----:B------:R-:W-:-:S02]  /*ded0*/  F2FP.BF16.F32.PACK_AB R6, R69, R184 ;  /* 0x000000b84506723e */ /* 0x000fc400000010ff */
[----:B------:R-:W-:Y:S02]  /*dee0*/  F2FP.BF16.F32.PACK_AB R7, R71, R70 ;  /* 0x000000464707723e */ /* 0x000fe400000010ff */
[----:B------:R-:W-:Y:S02]  /*def0*/  MOV R154, R154 ;  /* 0x0000009a009a7202 */ /* 0x000fe40000000f00 */
[----:B---3--:R-:W-:Y:S01]  /*df00*/  F2FP.BF16.F32.PACK_AB R8, R73, R185 ;  /* 0x000000b94908723e */ /* 0x008fe200000010ff */
[----:B------:R-:W-:Y:S01]  /*df10*/  STSM.16.M88.4 [R156], R4 ;  /* 0x000000049c007844 */ /* 0x000fe20000000200 */
[----:B------:R-:W-:Y:S02]  /*df20*/  F2FP.BF16.F32.PACK_AB R9, R75, R74 ;  /* 0x0000004a4b09723e */ /* 0x000fe400000010ff */
[----:B------:R-:W-:Y:S01]  /*df30*/  F2FP.BF16.F32.PACK_AB R10, R77, R186 ;  /* 0x000000ba4d0a723e */ /* 0x000fe200000010ff */
[----:B-1----:R-:W-:Y:S01]  /*df40*/  IMAD.MOV R24, RZ, RZ, -R33 ;  /* 0x000000ffff187224 */ /* 0x002fe200078e0a21 */
[----:B------:R-:W-:-:S02]  /*df50*/  F2FP.BF16.F32.PACK_AB R11, R79, R78 ;  /* 0x0000004e4f0b723e */ /* 0x000fc400000010ff */
[----:B------:R-:W-:Y:S01]  /*df60*/  MOV R150, R150 ;  /* 0x0000009600967202 */ /* 0x000fe20000000f00 */
[----:B------:R-:W-:Y:S01]  /*df70*/  IMAD R35, R205, R24, R37 ;  /* 0x00000018cd237224 */ /* 0x000fe200078e0225 */
[----:B------:R-:W-:Y:S01]  /*df80*/  F2FP.BF16.F32.PACK_AB R12, R81, R187 ;  /* 0x000000bb510c723e */ /* 0x000fe200000010ff */
[----:B------:R0:W-:Y:S01]  /*df90*/  STSM.16.M88.4 [R154], R8 ;  /* 0x000000089a007844 */ /* 0x0001e20000000200 */
[----:B------:R-:W-:Y:S02]  /*dfa0*/  F2FP.BF16.F32.PACK_AB R13, R83, R82 ;  /* 0x00000052530d723e */ /* 0x000fe400000010ff */
[----:B------:R-:W-:Y:S02]  /*dfb0*/  F2FP.BF16.F32.PACK_AB R14, R85, R188 ;  /* 0x000000bc550e723e */ /* 0x000fe400000010ff */
[----:B------:R-:W-:Y:S02]  /*dfc0*/  F2FP.BF16.F32.PACK_AB R15, R87, R86 ;  /* 0x00000056570f723e */ /* 0x000fe400000010ff */
[----:B------:R-:W-:-:S02]  /*dfd0*/  MOV R146, R146 ;  /* 0x0000009200927202 */ /* 0x000fc40000000f00 */
[----:B------:R-:W-:Y:S01]  /*dfe0*/  F2FP.BF16.F32.PACK_AB R24, R89, R189 ;  /* 0x000000bd5918723e */ /* 0x000fe200000010ff */
[----:B------:R1:W-:Y:S01]  /*dff0*/  STSM.16.M88.4 [R150], R12 ;  /* 0x0000000c96007844 */ /* 0x0003e20000000200 */
[----:B------:R-:W-:Y:S02]  /*e000*/  F2FP.BF16.F32.PACK_AB R25, R91, R90 ;  /* 0x0000005a5b19723e */ /* 0x000fe400000010ff */
[----:B------:R-:W-:Y:S02]  /*e010*/  F2FP.BF16.F32.PACK_AB R26, R93, R190 ;  /* 0x000000be5d1a723e */ /* 0x000fe400000010ff */
[----:B------:R-:W-:Y:S01]  /*e020*/  F2FP.BF16.F32.PACK_AB R27, R95, R94 ;  /* 0x0000005e5f1b723e */ /* 0x000fe200000010ff */
[----:B0-----:R-:W-:Y:S01]  /*e030*/  IMAD.U32 R10, RZ, RZ, UR5 ;  /* 0x00000005ff0a7e24 */ /* 0x001fe2000f8e00ff */
[----:B------:R-:W-:Y:S01]  /*e040*/  SHF.R.S32.HI R9, RZ, 0x1f, R33 ;  /* 0x0000001fff097819 */ /* 0x000fe20000011421 */
[----:B------:R-:W-:Y:S01]  /*e050*/  ULDC UR5, c[0x0][0xa88] ;  /* 0x0002a20000057ab9 */ /* 0x000fe20000000800 */
[----:B------:R-:W-:Y:S01]  /*e060*/  SHF.R.S32.HI R8, RZ, 0x1f, R35 ;  /* 0x0000001fff087819 */ /* 0x000fe20000011423 */
[----:B------:R0:W-:Y:S01]  /*e070*/  STSM.16.M88.4 [R146], R24 ;  /* 0x0000001892007844 */ /* 0x0001e20000000200 */
[----:B------:R-:W-:-:S02]  /*e080*/  MOV R142, R142 ;  /* 0x0000008e008e7202 */ /* 0x000fc40000000f00 */
[----:B------:R-:W-:Y:S02]  /*e090*/  F2FP.BF16.F32.PACK_AB R4, R97, R191 ;  /* 0x000000bf6104723e */ /* 0x000fe400000010ff */
[----:B------:R-:W-:Y:S01]  /*e0a0*/  F2FP.BF16.F32.PACK_AB R5, R99, R98 ;  /* 0x000000626305723e */ /* 0x000fe200000010ff */
[----:B-1----:R-:W-:Y:S01]  /*e0b0*/  VIADD R15, R207, UR41 ;  /* 0x00000029cf0f7c36 */ /* 0x002fe20008000000 */
[----:B------:R-:W-:Y:S02]  /*e0c0*/  IADD3 R12, P0, R33, UR6, RZ ;  /* 0x00000006210c7c10 */ /* 0x000fe4000ff1e0ff */
[----:B------:R-:W-:Y:S02]  /*e0d0*/  F2FP.BF16.F32.PACK_AB R6, R101, R192 ;  /* 0x000000c06506723e */ /* 0x000fe400000010ff */
[----:B------:R-:W-:Y:S01]  /*e0e0*/  IADD3.X R13, R9, UR7, R10, P0, !PT ;  /* 0x00000007090d7c10 */ /* 0x000fe200087fe40a */
[----:B------:R-:W-:Y:S01]  /*e0f0*/  ULDC.64 UR6, c[0x0][0xb88] ;  /* 0x0002e20000067ab9 */ /* 0x000fe20000000a00 */
[----:B------:R-:W-:Y:S01]  /*e100*/  F2FP.BF16.F32.PACK_AB R7, R36, R32 ;  /* 0x000000202407723e */ /* 0x000fe200000010ff */
[----:B------:R-:W-:Y:S01]  /*e110*/  IMAD R8, R8, UR6, RZ ;  /* 0x0000000608087c24 */ /* 0x000fe2000f8e02ff */
[----:B------:R-:W-:Y:S01]  /*e120*/  F2FP.BF16.F32.PACK_AB R11, R52, R48 ;  /* 0x00000030340b723e */ /* 0x000fe200000010ff */
[C---:B------:R-:W-:Y:S01]  /*e130*/  IMAD.WIDE.U32 R12, R35.reuse, UR6, R12 ;  /* 0x00000006230c7c25 */ /* 0x040fe2000f8e000c */
[----:B------:R-:W-:Y:S01]  /*e140*/  LOP3.LUT P0, RZ, R204, 0x3, RZ, 0xc0, !PT ;  /* 0x00000003ccff7812 */ /* 0x000fe2000780c0ff */
[----:B------:R1:W-:Y:S01]  /*e150*/  STSM.16.M88.4 [R142], R4 ;  /* 0x000000048e007844 */ /* 0x0003e20000000200 */
[----:B------:R-:W-:Y:S01]  /*e160*/  MOV R138, R138 ;  /* 0x0000008a008a7202 */ /* 0x000fe20000000f00 */
[----:B------:R-:W-:Y:S01]  /*e170*/  IMAD R35, R35, UR7, R8 ;  /* 0x0000000723237c24 */ /* 0x000fe2000f8e0208 */
[----:B------:R-:W-:Y:S01]  /*e180*/  ULDC.64 UR6, c[0x0][0xb50] ;  /* 0x0002d40000067ab9 */ /* 0x000fe20000000a00 */
[----:B------:R-:W-:Y:S01]  /*e190*/  IMAD R52, R205, UR5, RZ ;  /* 0x00000005cd347c24 */ /* 0x000fe2000f8e02ff */
[----:B------:R-:W-:-:S02]  /*e1a0*/  F2FP.BF16.F32.PACK_AB R8, R169, R193 ;  /* 0x000000c1a908723e */ /* 0x000fc400000010ff */
[----:B------:R-:W-:Y:S02]  /*e1b0*/  F2FP.BF16.F32.PACK_AB R9, R44, R40 ;  /* 0x000000282c09723e */ /* 0x000fe400000010ff */
[----:B------:R-:W-:Y:S02]  /*e1c0*/  F2FP.BF16.F32.PACK_AB R10, R170, R194 ;  /* 0x000000c2aa0a723e */ /* 0x000fe400000010ff */
[----:B0-----:R-:W-:Y:S02]  /*e1d0*/  LEA R24, P3, R12, UR6, 0x2 ;  /* 0x000000060c187c11 */ /* 0x001fe4000f8610ff */
[----:B------:R-:W-:Y:S01]  /*e1e0*/  ISETP.GE.OR P1, PT, R15, R52, P0 ;  /* 0x000000340f00720c */ /* 0x000fe20000726670 */
[----:B------:R0:W-:Y:S01]  /*e1f0*/  STSM.16.M88.4 [R138], R8 ;  /* 0x000000088a007844 */ /* 0x0001e20000000200 */
[----:B------:R-:W-:Y:S01]  /*e200*/  F2FP.BF16.F32.PACK_AB R14, R133, R132 ;  /* 0x00000084850e723e */ /* 0x000fe200000010ff */
[----:B-1----:R-:W-:Y:S01]  /*e210*/  VIADD R5, R15, 0x8 ;  /* 0x000000080f057836 */ /* 0x002fe20000000000 */
[----:B------:R-:W-:Y:S01]  /*e220*/  F2FP.BF16.F32.PACK_AB R4, R171, R195 ;  /* 0x000000c3ab04723e */ /* 0x000fe200000010ff */
[----:B------:R-:W-:Y:S01]  /*e230*/  IMAD.IADD R7, R13, 0x1, R35 ;  /* 0x000000010d077824 */ /* 0x000fe200078e0223 */
[----:B------:R-:W-:Y:S01]  /*e240*/  F2FP.BF16.F32.PACK_AB R6, R172, R196 ;  /* 0x000000c4ac06723e */ /* 0x000fe200000010ff */
[----:B------:R-:W-:Y:S01]  /*e250*/  SHFL.IDX PT, R44, R24, RZ, 0x1c1f ;  /* 0x001c1fff182c7589 */ /* 0x000fe200000e0000 */
[----:B------:R-:W-:-:S02]  /*e260*/  ISETP.GE.OR P0, PT, R5, R52, P0 ;  /* 0x000000340500720c */ /* 0x000fc40000706670 */
[----:B------:R-:W-:Y:S01]  /*e270*/  LEA.HI.X R25, R12, UR7, R7, 0x2, P3 ;  /* 0x000000070c197c11 */ /* 0x000fe200098f1407 */
[----:B------:R-:W-:Y:S01]  /*e280*/  SHFL.IDX PT, R46, R24, 0x1, 0x1c1f ;  /* 0x003c1f00182e7f89 */ /* 0x000fe200000e0000 */
[----:B------:R-:W-:Y:S02]  /*e290*/  F2FP.BF16.F32.PACK_AB R5, R60, R56 ;  /* 0x000000383c05723e */ /* 0x000fe400000010ff */
[----:B------:R-:W-:Y:S01]  /*e2a0*/  F2FP.BF16.F32.PACK_AB R7, R68, R64 ;  /* 0x000000404407723e */ /* 0x000fe200000010ff */
[----:B------:R-:W1:Y:S01]  /*e2b0*/  SHFL.IDX PT, R45, R25, RZ, 0x1c1f ;  /* 0x001c1fff192d7589 */ /* 0x000e6200000e0000 */
[----:B------:R-:W-:Y:S02]  /*e2c0*/  F2FP.BF16.F32.PACK_AB R12, R129, R199 ;  /* 0x000000c7810c723e */ /* 0x000fe400000010ff */
[----:B0-----:R-:W-:Y:S01]  /*e2d0*/  F2FP.BF16.F32.PACK_AB R8, R173, R197 ;  /* 0x000000c5ad08723e */ /* 0x001fe200000010ff */
[----:B------:R-:W-:Y:S01]  /*e2e0*/  STSM.16.M88.4 [R17], R4 ;  /* 0x0000000411007844 */ /* 0x000fe20000000200 */
[----:B------:R-:W-:-:S02]  /*e2f0*/  F2FP.BF16.F32.PACK_AB R9, R76, R72 ;  /* 0x000000484c09723e */ /* 0x000fc400000010ff */
[----:B------:R-:W-:Y:S01]  /*e300*/  F2FP.BF16.F32.PACK_AB R10, R125, R198 ;  /* 0x000000c67d0a723e */ /* 0x000fe200000010ff */
[----:B------:R-:W0:Y:S01]  /*e310*/  SHFL.IDX PT, R47, R25, 0x1, 0x1c1f ;  /* 0x003c1f00192f7f89 */ /* 0x000e2200000e0000 */
[----:B------:R-:W-:Y:S02]  /*e320*/  F2FP.BF16.F32.PACK_AB R11, R84, R80 ;  /* 0x00000050540b723e */ /* 0x000fe400000010ff */
[----:B------:R-:W-:Y:S02]  /*e330*/  F2FP.BF16.F32.PACK_AB R13, R92, R88 ;  /* 0x000000585c0d723e */ /* 0x000fe400000010ff */
[----:B------:R-:W-:Y:S01]  /*e340*/  F2FP.BF16.F32.PACK_AB R15, R100, R96 ;  /* 0x00000060640f723e */ /* 0x000fe200000010ff */
[----:B------:R-:W-:Y:S01]  /*e350*/  STSM.16.M88.4 [R160], R8 ;  /* 0x00000008a0007844 */ /* 0x000fe20000000200 */
[----:B------:R-:W-:Y:S02]  /*e360*/  F2FP.BF16.F32.PACK_AB R138, R141, R140 ;  /* 0x0000008c8d8a723e */ /* 0x000fe400000010ff */
[----:B------:R-:W-:Y:S01]  /*e370*/  F2FP.BF16.F32.PACK_AB R139, R165, R164 ;  /* 0x000000a4a58b723e */ /* 0x000fe200000010ff */
[----:B------:R-:W-:Y:S01]  /*e380*/  STSM.16.M88.4 [R161], R12 ;  /* 0x0000000ca1007844 */ /* 0x000fe20000000200 */
[----:B------:R-:W-:-:S02]  /*e390*/  F2FP.BF16.F32.PACK_AB R146, R149, R148 ;  /* 0x000000949592723e */ /* 0x000fc400000010ff */
[----:B------:R-:W-:Y:S01]  /*e3a0*/  F2FP.BF16.F32.PACK_AB R147, R0, R168 ;  /* 0x000000a80093723e */ /* 0x000fe200000010ff */
[----:B------:R-:W-:Y:S04]  /*e3b0*/  STSM.16.M88.4 [R162], R136 ;  /* 0x00000088a2007844 */ /* 0x000fe80000000200 */
[----:B------:R-:W-:Y:S01]  /*e3c0*/  STSM.16.M88.4 [R163], R144 ;  /* 0x00000090a3007844 */ /* 0x000fe20000000200 */
[----:B------:R-:W-:Y:S01]  /*e3d0*/  BAR.SYNC.DEFER_BLOCKING 0x1, 0x100 ;  /* 0x0044000000007b1d */ /* 0x000fe20000010000 */
[----:B------:R-:W-:Y:S01]  /*e3e0*/  IMAD R0, R202, 0x20, R203 ;  /* 0x00000020ca007824 */ /* 0x000fe200078e02cb */
[----:B------:R-:W-:-:S04]  /*e3f0*/  UIMAD UR5, UR10, UR8, URZ ;  /* 0x000000080a0572a4 */ /* 0x000fc8000f8e023f */
[----:B-1----:R1:W-:Y:S01]  /*e400*/  @!P1 ST.E desc[UR46][R44.64], R3 ;  /* 0x000000032c009985 */ /* 0x0023e2000c10192e */
[----:B------:R-:W-:Y:S01]  /*e410*/  UIMAD.WIDE.U32 UR6, UR43, UR8, URZ ;  /* 0x000000082b0672a5 */ /* 0x000fe2000f8e003f */
[----:B------:R-:W-:Y:S02]  /*e420*/  ULDC.64 UR10, c[0x0][0xaf0] ;  /* 0x0002bc00000a7ab9 */ /* 0x000fe40000000a00 */
[----:B0-----:R0:W-:Y:S01]  /*e430*/  @!P0 ST.E desc[UR46][R46.64], R2 ;  /* 0x000000022e008985 */ /* 0x0011e2000c10192e */
[----:B------:R-:W-:-:S03]  /*e440*/  UIMAD UR5, UR43, UR9, UR5 ;  /* 0x000000092b0572a4 */ /* 0x000fc6000f8e0205 */
[----:B------:R2:W5:Y:S01]  /*e450*/  LD.E.128 R32, desc[UR46][R20.64] ;  /* 0x0000002e14207980 */ /* 0x000562000c101d00 */
[----:B-1----:R-:W1:Y:S01]  /*e460*/  @P2 LDC R3, c[0x0][0xbf0] ;  /* 0x0002fc00ff032b82 */ /* 0x002e620000000800 */
[----:B------:R-:W-:Y:S02]  /*e470*/  UIMAD UR8, UR12, UR10, URZ ;  /* 0x0000000a0c0872a4 */ /* 0x000fe4000f8e023f */
[----:B------:R3:W5:Y:S05]  /*e480*/  LD.E.128 R24, desc[UR46][R28.64] ;  /* 0x0000002e1c187980 */ /* 0x00076a000c101d00 */
[----:B0-----:R-:W0:Y:S01]  /*e490*/  @P2 LDC R2, c[0x0][0xbec] ;  /* 0x0002fb00ff022b82 */ /* 0x001e220000000800 */
[----:B--2---:R-:W-:Y:S01]  /*e4a0*/  VIADD R21, R0, UR41 ;  /* 0x0000002900157c36 */ /* 0x004fe20008000000 */
[----:B------:R-:W-:Y:S01]  /*e4b0*/  UIADD3 UR7, UR7, UR5, URZ ;  /* 0x0000000507077290 */ /* 0x000fe2000fffe03f */
[----:B------:R-:W5:Y:S01]  /*e4c0*/  LD.E.128 R100, desc[UR46][R102.64] ;  /* 0x0000002e66647980 */ /* 0x000f62000c101d00 */
[----:B------:R-:W-:Y:S01]  /*e4d0*/  UIMAD UR5, UR42, UR11, UR8 ;  /* 0x0000000b2a0572a4 */ /* 0x000fe2000f8e0208 */
[----:B------:R-:W-:Y:S01]  /*e4e0*/  IMAD.MOV.U32 R17, RZ, RZ, R21 ;  /* 0x000000ffff117224 */ /* 0x000fe200078e0015 */
[----:B------:R-:W-:Y:S01]  /*e4f0*/  UIMAD.WIDE.U32 UR42, UR42, UR10, UR6 ;  /* 0x0000000a2a2a72a5 */ /* 0x000fe2000f8e0006 */
[----:B------:R3:W5:Y:S02]  /*e500*/  LD.E.128 R4, desc[UR46][R104.64] ;  /* 0x0000002e68047980 */ /* 0x000764000c101d00 */
[----:B------:R-:W-:Y:S01]  /*e510*/  ULDC.64 UR6, c[0x0][0xae0] ;  /* 0x0002b80000067ab9 */ /* 0x000fe20000000a00 */
[----:B------:R-:W-:Y:S01]  /*e520*/  UIADD3 UR5, UR43, UR5, URZ ;  /* 0x000000052b057290 */ /* 0x000fe2000fffe03f */
[----:B------:R3:W5:Y:S04]  /*e530*/  LD.E.128 R8, desc[UR46][R106.64] ;  /* 0x0000002e6a087980 */ /* 0x000768000c101d00 */
[----:B------:R3:W5:Y:S04]  /*e540*/  LD.E.128 R12, desc[UR46][R108.64] ;  /* 0x0000002e6c0c7980 */ /* 0x000768000c101d00 */
[----:B------:R3:W5:Y:S04]  /*e550*/  LD.E.128 R36, desc[UR46][R110.64] ;  /* 0x0000002e6e247980 */ /* 0x000768000c101d00 */
[----:B------:R3:W5:Y:S01]  /*e560*/  LD.E.128 R40, desc[UR46][R112.64] ;  /* 0x0000002e70287980 */ /* 0x000762000c101d00 */
[----:B0-----:R-:W-:-:S03]  /*e570*/  @P2 IMAD.HI.U32 R0, R21, R2, RZ ;  /* 0x0000000215002227 */ /* 0x001fc600078e00ff */
[----:B------:R3:W5:Y:S02]  /*e580*/  LD.E.128 R60, desc[UR46][R114.64] ;  /* 0x0000002e723c7980 */ /* 0x000764000c101d00 */
[----:B-1----:R-:W-:Y:S02]  /*e590*/  @P2 SHF.R.U32.HI R17, RZ, R3, R0 ;  /* 0x00000003ff112219 */ /* 0x002fe40000011600 */
[----:B------:R3:W5:Y:S02]  /*e5a0*/  LD.E.128 R56, desc[UR46][R116.64] ;  /* 0x0000002e74387980 */ /* 0x000764000c101d00 */
[--C-:B------:R-:W-:Y:S01]  /*e5b0*/  SHF.R.S32.HI R0, RZ, 0x1f, R17.reuse ;  /* 0x0000001fff007819 */ /* 0x100fe20000011411 */
[----:B------:R-:W-:Y:S01]  /*e5c0*/  IMAD.MOV R20, RZ, RZ, -R17 ;  /* 0x000000ffff147224 */ /* 0x000fe200078e0a11 */
[----:B------:R3:W5:Y:S01]  /*e5d0*/  LD.E.128 R44, desc[UR46][R118.64] ;  /* 0x0000002e762c7980 */ /* 0x000762000c101d00 */
[----:B------:R-:W-:Y:S02]  /*e5e0*/  IMAD.U32 R3, RZ, RZ, UR43 ;  /* 0x0000002bff037e24 */ /* 0x000fe4000f8e00ff */
[----:B------:R-:W-:Y:S01]  /*e5f0*/  IMAD R0, R0, UR6, RZ ;  /* 0x0000000600007c24 */ /* 0x000fe2000f8e02ff */
[----:B------:R3:W5:Y:S01]  /*e600*/  LD.E.128 R48, desc[UR46][R120.64] ;  /* 0x0000002e78307980 */ /* 0x000762000c101d00 */
[----:B------:R-:W-:-:S02]  /*e610*/  IMAD R205, R205, R20, R21 ;  /* 0x00000014cdcd7224 */ /* 0x000fc400078e0215 */
[----:B------:R-:W-:Y:S01]  /*e620*/  IMAD.U32 R2, RZ, RZ, UR42 ;  /* 0x0000002aff027e24 */ /* 0x000fe2000f8e00ff */
[----:B------:R3:W5:Y:S01]  /*e630*/  LD.E.128 R64, desc[UR46][R122.64] ;  /* 0x0000002e7a407980 */ /* 0x000762000c101d00 */
[----:B------:R-:W-:Y:S02]  /*e640*/  IMAD.U32 R3, RZ, RZ, UR5 ;  /* 0x00000005ff037e24 */ /* 0x000fe4000f8e00ff */
[----:B------:R-:W-:Y:S01]  /*e650*/  IMAD R21, R17, UR7, R0 ;  /* 0x0000000711157c24 */ /* 0x000fe2000f8e0200 */
[----:B------:R-:W5:Y:S01]  /*e660*/  LD.E.128 R124, desc[UR46][R126.64] ;  /* 0x0000002e7e7c7980 */ /* 0x000f62000c101d00 */
[----:B------:R-:W-:-:S03]  /*e670*/  SHF.R.S32.HI R0, RZ, 0x1f, R205 ;  /* 0x0000001fff007819 */ /* 0x000fc600000114cd */
[----:B------:R-:W5:Y:S01]  /*e680*/  LD.E.128 R128, desc[UR46][R130.64] ;  /* 0x0000002e82807980 */ /* 0x000f62000c101d00 */
[----:B------:R-:W-:Y:S01]  /*e690*/  IMAD.WIDE.U32 R2, R17, UR6, R2 ;  /* 0x0000000611027c25 */ /* 0x000fe2000f8e0002 */
[----:B------:R-:W-:Y:S02]  /*e6a0*/  ULDC.64 UR6, c[0x0][0xad8] ;  /* 0x0002b60000067ab9 */ /* 0x000fe40000000a00 */
[----:B------:R-:W5:Y:S01]  /*e6b0*/  LD.E.128 R28, desc[UR46][R30.64] ;  /* 0x0000002e1e1c7980 */ /* 0x000f62000c101d00 */
[----:B------:R-:W-:Y:S01]  /*e6c0*/  VIADD R53, R203, UR41 ;  /* 0x00000029cb357c36 */ /* 0x000fe20008000000 */
        /* <DEDUP_REMOVED lines=8> */
[----:B------:R-:W-:Y:S02]  /*e750*/  VIADD R17, R53, 0x20 ;  /* 0x0000002035117836 */ /* 0x000fe40000000000 */
[C---:B------:R-:W-:Y:S02]  /*e760*/  IMAD R21, R205.reuse, UR7, R0 ;  /* 0x00000007cd157c24 */ /* 0x040fe4000f8e0200 */
[----:B------:R-:W-:Y:S01]  /*e770*/  IMAD.WIDE.U32 R2, R205, UR6, R2 ;  /* 0x00000006cd027c25 */ /* 0x000fe2000f8e0002 */
[-C--:B------:R-:W-:Y:S01]  /*e780*/  ISETP.GE.AND P1, PT, R17, R52.reuse, PT ;  /* 0x000000341100720c */ /* 0x080fe20003f26270 */
[----:B------:R-:W-:Y:S01]  /*e790*/  ULDC.64 UR6, c[0x0][0xa80] ;  /* 0x0002a00000067ab9 */ /* 0x000fe20000000a00 */
[C---:B------:R-:W-:Y:S01]  /*e7a0*/  ISETP.GE.AND P2, PT, R53.reuse, R52, PT ;  /* 0x000000343500720c */ /* 0x040fe20003f46270 */
[----:B------:R-:W-:Y:S01]  /*e7b0*/  VIADD R17, R53, 0x40 ;  /* 0x0000004035117836 */ /* 0x000fe20000000000 */
[----:B------:R-:W-:Y:S01]  /*e7c0*/  LEA R0, P3, R2, UR6, 0x1 ;  /* 0x0000000602007c11 */ /* 0x000fe2000f8608ff */
[----:B------:R-:W-:-:S02]  /*e7d0*/  IMAD.IADD R3, R3, 0x1, R21 ;  /* 0x0000000103037824 */ /* 0x000fc400078e0215 */
[----:B------:R-:W-:Y:S01]  /*e7e0*/  VIADD R176, R176, 0x22820 ;  /* 0x00022820b0b07836 */ /* 0x000fe20000000000 */
[----:B------:R-:W-:Y:S02]  /*e7f0*/  ISETP.GE.AND P0, PT, R17, R52, PT ;  /* 0x000000341100720c */ /* 0x000fe40003f06270 */
[----:B------:R-:W-:Y:S02]  /*e800*/  LEA.HI.X R17, R2, UR7, R3, 0x1, P3 ;  /* 0x0000000702117c11 */ /* 0x000fe400098f0c03 */
[----:B------:R-:W-:Y:S01]  /*e810*/  PRMT R176, RZ, 0x654, R176 ;  /* 0x00000654ffb07816 */ /* 0x000fe200000000b0 */
[----:B0-----:R3:W0:Y:S01]  /*e820*/  SHFL.IDX PT, R68, R0, RZ, 0x181f ;  /* 0x00181fff00447589 */ /* 0x00162200000e0000 */
[----:B------:R-:W-:Y:S02]  /*e830*/  BSSY B1, `(.L_x_1961) ;  /* 0x0000015000017945 */ /* 0x000fe40003800000 */
[----:B------:R3:W-:Y:S01]  /*e840*/  SYNCS.ARRIVE.TRANS64.RED.A1T0 RZ, [R176+URZ], RZ ;  /* 0x000000ffb0ff79a7 */ /* 0x0007e2000810043f */
[----:B------:R3:W1:Y:S01]  /*e850*/  SHFL.IDX PT, R70, R17, RZ, 0x181f ;  /* 0x00181fff11467589 */ /* 0x00066200000e0000 */
[----:B------:R-:W-:Y:S05]  /*e860*/  @P2 BRA `(.L_x_1962) ;  /* 0x0000000000442947 */ /* 0x000fea0003800000 */
[----:B------:R-:W-:Y:S02]  /*e870*/  ULDC UR5, c[0x0][0xac8] ;  /* 0x0002b20000057ab9 */ /* 0x000fe40000000800 */
[----:B------:R-:W-:Y:S02]  /*e880*/  ISETP.GE.AND P5, PT, R19, UR5, PT ;  /* 0x0000000513007c0c */ /* 0x000fe4000bfa6270 */
[----:B------:R-:W-:Y:S02]  /*e890*/  ISETP.GE.AND P4, PT, R200, UR5, PT ;  /* 0x00000005c8007c0c */ /* 0x000fe4000bf86270 */
[----:B------:R-:W-:Y:S02]  /*e8a0*/  ISETP.GE.AND P3, PT, R23, UR5, PT ;  /* 0x0000000517007c0c */ /* 0x000fe4000bf66270 */
[----:B------:R-:W-:-:S07]  /*e8b0*/  ISETP.GE.AND P2, PT, R201, UR5, PT ;  /* 0x00000005c9007c0c */ /* 0x000fce000bf46270 */
[----:B0-----:R-:W-:-:S04]  /*e8c0*/  @!P5 LEA R2, P6, R19, R68, 0x1 ;  /* 0x000000441302d211 */ /* 0x001fc800078c08ff */
[----:B-1----:R-:W-:Y:S02]  /*e8d0*/  @!P5 LEA.HI.X R3, R19, R70, R212, 0x1, P6 ;  /* 0x000000461303d211 */ /* 0x002fe400030f0cd4 */
        /* <DEDUP_REMOVED lines=10> */
.L_x_1962:
[----:B------:R-:W-:Y:S05]  /*e980*/  BSYNC B1 ;  /* 0x0000000000017941 */ /* 0x000fea0003800000 */
.L_x_1961:
[----:B--2--5:R2:W4:Y:S01]  /*e990*/  SHFL.IDX PT, R24, R17, 0x1, 0x181f ;  /* 0x00381f0011187f89 */ /* 0x02452200000e0000 */
        /* <DEDUP_REMOVED lines=9> */
[C---:B------:R-:W-:Y:S02]  /*ea30*/  @!P3 LEA R8, P5, R200.reuse, R20, 0x1 ;  /* 0x00000014c808b211 */ /* 0x040fe400078a08ff */
        /* <DEDUP_REMOVED lines=10> */
.L_x_1964:
[----:B------:R-:W-:Y:S05]  /*eae0*/  BSYNC B1 ;  /* 0x0000000000017941 */ /* 0x000fea0003800000 */
.L_x_1963:
        /* <DEDUP_REMOVED lines=11> */
[----:B------:R-:W-:Y:S02]  /*eba0*/  @!P1 LEA R10, P4, R23, R12, 0x1 ;  /* 0x0000000c170a9211 */ /* 0x000fe400078808ff */
[----:B------:R-:W-:Y:S02]  /*ebb0*/  @!P3 LEA.HI.X R3, R19, R14, R212, 0x1, P6 ;  /* 0x0000000e1303b211 */ /* 0x000fe400030f0cd4 */
        /* <DEDUP_REMOVED lines=8> */
.L_x_1966:
[----:B------:R-:W-:Y:S05]  /*ec40*/  BSYNC B1 ;  /* 0x0000000000017941 */ /* 0x000fea0003800000 */
.L_x_1965:
[----:B0-----:R-:W-:Y:S01]  /*ec50*/  VIADD R3, R53, 0x60 ;  /* 0x0000006035037836 */ /* 0x001fe20000000000 */
[----:B------:R0:W0:Y:S04]  /*ec60*/  SHFL.IDX PT, R12, R17, 0x3, 0x181f ;  /* 0x00781f00110c7f89 */ /* 0x00002800000e0000 */
[----:B------:R-:W-:Y:S01]  /*ec70*/  ISETP.GE.AND P0, PT, R3, R52, PT ;  /* 0x000000340300720c */ /* 0x000fe20003f06270 */
[----:B--23--:R-:W2:-:S12]  /*ec80*/  SHFL.IDX PT, R0, R0, 0x3, 0x181f ;  /* 0x00781f0000007f89 */ /* 0x00ce9800000e0000 */
[----:B------:R-:W-:Y:S05]  /*ec90*/  @P0 BRA `(.L_x_1967) ;  /* 0x0000000c00200947 */ /* 0x000fea0003800000 */
[----:B------:R-:W-:Y:S02]  /*eca0*/  ULDC UR5, c[0x0][0xac8] ;  /* 0x0002b20000057ab9 */ /* 0x000fe40000000800 */
[----:B------:R-:W-:Y:S02]  /*ecb0*/  ISETP.GE.AND P3, PT, R19, UR5, PT ;  /* 0x0000000513007c0c */ /* 0x000fe4000bf66270 */
[----:B------:R-:W-:Y:S02]  /*ecc0*/  ISETP.GE.AND P4, PT, R200, UR5, PT ;  /* 0x00000005c8007c0c */ /* 0x000fe4000bf86270 */
[----:B------:R-:W-:-:S09]  /*ecd0*/  ISETP.GE.AND P5, PT, R23, UR5, PT ;  /* 0x0000000517007c0c */ /* 0x000fd2000bfa6270 */
[-C--:B--2---:R-:W-:Y:S02]  /*ece0*/  @!P3 LEA R2, P0, R19, R0.reuse, 0x1 ;  /* 0x000000001302b211 */ /* 0x084fe400078008ff */
[CC--:B------:R-:W-:Y:S02]  /*ecf0*/  @!P4 LEA R8, P1, R200.reuse, R0.reuse, 0x1 ;  /* 0x00000000c808c211 */ /* 0x0c0fe400078208ff */
        /* <DEDUP_REMOVED lines=9> */
[----:B---3--:R-:W-:-:S04]  /*ed90*/  LEA R2, P0, R201, R0, 0x1 ;  /* 0x00000000c9027211 */ /* 0x008fc800078008ff */
[----:B------:R-:W-:-:S05]  /*eda0*/  LEA.HI.X R3, R201, R12, R209, 0x1, P0 ;  /* 0x0000000cc9037211 */ /* 0x000fca00000f0cd1 */
[----:B------:R0:W-:Y:S01]  /*edb0*/  ST.E.128 desc[UR46][R2.64], R28 ;  /* 0x0000001c02007985 */ /* 0x0001e2000c101d2e */
[----:B------:R-:W-:Y:S05]  /*edc0*/  BRA `(.L_x_1967) ;  /* 0x0000000800d47947 */ /* 0x000fea0003800000 */
.L_x_1960:
[----:B------:R-:W0:Y:S01]  /*edd0*/  LDC R8, c[0x0][0xbe8] ;  /* 0x0002fa00ff087b82 */ /* 0x000e220000000800 */
[----:B------:R-:W-:Y:S01]  /*ede0*/  ISETP.GE.AND P0, PT, R213, 0x80, PT ;  /* 0x00000080d500780c */ /* 0x000fe20003f06270 */
[----:B------:R-:W-:Y:S01]  /*edf0*/  USHF.R.S32.HI UR8, URZ, 0x1f, UR43 ;  /* 0x0000001f3f087899 */ /* 0x000fe2000801142b */
[----:B------:R-:W-:Y:S01]  /*ee00*/  BSSY B1, `(.L_x_1968) ;  /* 0x000002f000017945 */ /* 0x000fe20003800000 */
[----:B------:R-:W-:Y:S01]  /*ee10*/  USHF.R.S32.HI UR9, URZ, 0x1f, UR42 ;  /* 0x0000001f3f097899 */ /* 0x000fe2000801142a */
[----:B------:R-:W-:Y:S01]  /*ee20*/  IMAD R6, R202, 0x20, R203 ;  /* 0x00000020ca067824 */ /* 0x000fe200078e02cb */
[----:B0-----:R-:W-:-:S13]  /*ee30*/  ISETP.NE.AND P1, PT, R8, 0x1, PT ;  /* 0x000000010800780c */ /* 0x001fda0003f25270 */
[----:B------:R-:W0:Y:S08]  /*ee40*/  @P1 LDC R9, c[0x0][0xbec] ;  /* 0x0002fb00ff091b82 */ /* 0x000e300000000800 */
[----:B------:R-:W1:Y:S01]  /*ee50*/  @P1 LDC R11, c[0x0][0xbf0] ;  /* 0x0002fc00ff0b1b82 */ /* 0x000e620000000800 */
[----:B------:R-:W-:Y:S05]  /*ee60*/  @P0 BRA `(.L_x_1969) ;  /* 0x0000000000a00947 */ /* 0x000fea0003800000 */
[----:B------:R-:W2:Y:S01]  /*ee70*/  S2R R4, SR_TID.X ;  /* 0x0000000000047919 */ /* 0x000ea20000002100 */
[----:B------:R-:W3:Y:S01]  /*ee80*/  LDC R3, c[0x0][0xbe8] ;  /* 0x0002fa00ff037b82 */ /* 0x000ee20000000800 */
[----:B------:R-:W-:Y:S01]  /*ee90*/  IMAD.U32 R7, RZ, RZ, UR41 ;  /* 0x00000029ff077e24 */ /* 0x000fe2000f8e00ff */
[----:B------:R-:W-:Y:S02]  /*eea0*/  ULDC UR5, c[0x0][0xa88] ;  /* 0x0002a20000057ab9 */ /* 0x000fe40000000800 */
[----:B---3--:R-:W-:Y:S02]  /*eeb0*/  IMAD R5, R3, UR5, RZ ;  /* 0x0000000503057c24 */ /* 0x008fe4000f8e02ff */
[----:B--2---:R-:W-:-:S04]  /*eec0*/  IADD3 R4, R7, -0x80, R4 ;  /* 0xffffff8007047810 */ /* 0x004fc80007ffe004 */
[----:B------:R-:W-:-:S13]  /*eed0*/  ISETP.GE.AND P0, PT, R4, R5, PT ;  /* 0x000000050400720c */ /* 0x000fda0003f06270 */
[----:B------:R-:W-:Y:S05]  /*eee0*/  @P0 BRA `(.L_x_1969) ;  /* 0x0000000000800947 */ /* 0x000fea0003800000 */
[----:B------:R-:W-:Y:S01]  /*eef0*/  ISETP.NE.AND P0, PT, R3, 0x1, PT ;  /* 0x000000010300780c */ /* 0x000fe20003f05270 */
[----:B------:R-:W-:Y:S01]  /*ef00*/  ULDC.64 UR10, c[0x0][0xb90] ;  /* 0x0002e400000a7ab9 */ /* 0x000fe20000000a00 */
[----:B------:R-:W-:Y:S01]  /*ef10*/  IMAD.MOV.U32 R2, RZ, RZ, R4 ;  /* 0x000000ffff027224 */ /* 0x000fe200078e0004 */
[----:B------:R-:W-:Y:S02]  /*ef20*/  UIMAD UR5, UR8, UR10, URZ ;  /* 0x0000000a080572a4 */ /* 0x000fe4000f8e023f */
[----:B------:R-:W-:Y:S02]  /*ef30*/  UIMAD.WIDE.U32 UR6, UR43, UR10, URZ ;  /* 0x0000000a2b0672a5 */ /* 0x000fe4000f8e003f */
[----:B------:R-:W-:-:S03]  /*ef40*/  UIMAD UR5, UR43, UR11, UR5 ;  /* 0x0000000b2b0572a4 */ /* 0x000fc6000f8e0205 */
[----:B------:R-:W-:Y:S01]  /*ef50*/  ULDC.64 UR10, c[0x0][0xb98] ;  /* 0x0002e600000a7ab9 */ /* 0x000fe20000000a00 */
[----:B------:R-:W-:Y:S02]  /*ef60*/  UIADD3 UR7, UR7, UR5, URZ ;  /* 0x0000000507077290 */ /* 0x000fe4000fffe03f */
[----:B------:R-:W2:Y:S01]  /*ef70*/  @P0 LDC R5, c[0x0][0xbec] ;  /* 0x0002fb00ff050b82 */ /* 0x000ea20000000800 */
[----:B------:R-:W-:Y:S02]  /*ef80*/  UIMAD UR5, UR9, UR10, URZ ;  /* 0x0000000a090572a4 */ /* 0x000fe4000f8e023f */
[----:B------:R-:W-:Y:S02]  /*ef90*/  UIMAD.WIDE.U32 UR6, UR42, UR10, UR6 ;  /* 0x0000000a2a0672a5 */ /* 0x000fe4000f8e0006 */
[----:B------:R-:W-:-:S03]  /*efa0*/  UIMAD UR5, UR42, UR11, UR5 ;  /* 0x0000000b2a0572a4 */ /* 0x000fc6000f8e0205 */
[----:B------:R-:W3:Y:S01]  /*efb0*/  @P0 LDC R7, c[0x0][0xbf0] ;  /* 0x0002fc00ff070b82 */ /* 0x000ee20000000800 */
[----:B------:R-:W-:Y:S01]  /*efc0*/  ULDC.64 UR10, c[0x0][0xb88] ;  /* 0x0002e200000a7ab9 */ /* 0x000fe20000000a00 */
[----:B--2---:R-:W-:-:S05]  /*efd0*/  @P0 IMAD.HI.U32 R0, R4, R5, RZ ;  /* 0x0000000504000227 */ /* 0x004fca00078e00ff */
[----:B---3--:R-:W-:-:S05]  /*efe0*/  @P0 SHF.R.U32.HI R2, RZ, R7, R0 ;  /* 0x00000007ff020219 */ /* 0x008fca0000011600 */
[----:B------:R-:W-:-:S04]  /*eff0*/  IMAD.MOV R5, RZ, RZ, -R2 ;  /* 0x000000ffff057224 */ /* 0x000fc800078e0a02 */
[----:B------:R-:W-:Y:S01]  /*f000*/  IMAD R5, R3, R5, R4 ;  /* 0x0000000503057224 */ /* 0x000fe200078e0204 */
[----:B------:R-:W-:Y:S01]  /*f010*/  SHF.R.S32.HI R3, RZ, 0x1f, R2 ;  /* 0x0000001fff037819 */ /* 0x000fe20000011402 */
[----:B------:R-:W-:Y:S01]  /*f020*/  IMAD.U32 R4, RZ, RZ, UR5 ;  /* 0x00000005ff047e24 */ /* 0x000fe2000f8e00ff */
        /* <DEDUP_REMOVED lines=12> */
.L_x_1969:
[----:B------:R-:W-:Y:S05]  /*f0f0*/  BSYNC B1 ;  /* 0x0000000000017941 */ /* 0x000fea0003800000 */
.L_x_1968:
[----:B------:R-:W-:Y:S01]  /*f100*/  ULDC.64 UR10, c[0x0][0xae8] ;  /* 0x0002ba00000a7ab9 */ /* 0x000fe20000000a00 */
[----:B------:R-:W-:Y:S01]  /*f110*/  VIADD R6, R6, UR41 ;  /* 0x0000002906067c36 */ /* 0x000fe20008000000 */
[----:B------:R-:W-:Y:S01]  /*f120*/  UIMAD UR5, UR8, UR10, URZ ;  /* 0x0000000a080572a4 */ /* 0x000fe2000f8e023f */
[----:B------:R-:W-:Y:S01]  /*f130*/  BSSY B1, `(.L_x_1970) ;  /* 0x000003c000017945 */ /* 0x000fe20003800000 */
[----:B------:R-:W-:Y:S01]  /*f140*/  UIMAD.WIDE.U32 UR6, UR43, UR10, URZ ;  /* 0x0000000a2b0672a5 */ /* 0x000fe2000f8e003f */
[----:B0-----:R-:W-:Y:S01]  /*f150*/  @P1 IMAD.HI.U32 R0, R6, R9, RZ ;  /* 0x0000000906001227 */ /* 0x001fe200078e00ff */
[----:B------:R-:W-:-:S03]  /*f160*/  UIMAD UR5, UR43, UR11, UR5 ;  /* 0x0000000b2b0572a4 */ /* 0x000fc6000f8e0205 */
[----:B------:R-:W-:Y:S01]  /*f170*/  ULDC.64 UR10, c[0x0][0xaf0] ;  /* 0x0002bc00000a7ab9 */ /* 0x000fe20000000a00 */
[----:B------:R-:W-:Y:S01]  /*f180*/  UIADD3 UR7, UR7, UR5, URZ ;  /* 0x0000000507077290 */ /* 0x000fe2000fffe03f */
[----:B--2---:R-:W-:Y:S01]  /*f190*/  IMAD.MOV.U32 R5, RZ, RZ, R6 ;  /* 0x000000ffff057224 */ /* 0x004fe200078e0006 */
[----:B------:R-:W-:Y:S01]  /*f1a0*/  UIMAD UR5, UR9, UR10, URZ ;  /* 0x0000000a090572a4 */ /* 0x000fe2000f8e023f */
[----:B-1----:R-:W-:-:S03]  /*f1b0*/  @P1 SHF.R.U32.HI R5, RZ, R11, R0 ;  /* 0x0000000bff051219 */ /* 0x002fc60000011600 */
[----:B------:R-:W-:Y:S01]  /*f1c0*/  UIMAD UR5, UR42, UR11, UR5 ;  /* 0x0000000b2a0572a4 */ /* 0x000fe2000f8e0205 */
[--C-:B------:R-:W-:Y:S01]  /*f1d0*/  SHF.R.S32.HI R0, RZ, 0x1f, R5.reuse ;  /* 0x0000001fff007819 */ /* 0x100fe20000011405 */
[----:B------:R-:W-:Y:S01]  /*f1e0*/  UIMAD.WIDE.U32 UR42, UR42, UR10, UR6 ;  /* 0x0000000a2a2a72a5 */ /* 0x000fe2000f8e0006 */
[----:B------:R-:W-:Y:S02]  /*f1f0*/  IMAD.MOV R7, RZ, RZ, -R5 ;  /* 0x000000ffff077224 */ /* 0x000fe400078e0a05 */
[----:B------:R-:W-:Y:S01]  /*f200*/  ULDC.64 UR6, c[0x0][0xae0] ;  /* 0x0002b80000067ab9 */ /* 0x000fe20000000a00 */
[----:B------:R-:W-:Y:S01]  /*f210*/  UIADD3 UR5, UR43, UR5, URZ ;  /* 0x000000052b057290 */ /* 0x000fe2000fffe03f */
[----:B------:R-:W-:Y:S02]  /*f220*/  IMAD R0, R0, UR6, RZ ;  /* 0x0000000600007c24 */ /* 0x000fe4000f8e02ff */
[----:B------:R-:W-:Y:S02]  /*f230*/  IMAD R7, R8, R7, R6 ;  /* 0x0000000708077224 */ /* 0x000fe400078e0206 */
[----:B------:R-:W-:-:S02]  /*f240*/  IMAD.U32 R3, RZ, RZ, UR43 ;  /* 0x0000002bff037e24 */ /* 0x000fc4000f8e00ff */
[----:B------:R-:W-:Y:S02]  /*f250*/  IMAD.U32 R2, RZ, RZ, UR42 ;  /* 0x0000002aff027e24 */ /* 0x000fe4000f8e00ff */
[----:B------:R-:W-:Y:S01]  /*f260*/  IMAD.U32 R3, RZ, RZ, UR5 ;  /* 0x00000005ff037e24 */ /* 0x000fe2000f8e00ff */
[----:B------:R-:W-:Y:S01]  /*f270*/  ULDC UR5, c[0x0][0xa88] ;  /* 0x0002a20000057ab9 */ /* 0x000fe20000000800 */
[C---:B------:R-:W-:Y:S01]  /*f280*/  IMAD R9, R5.reuse, UR7, R0 ;  /* 0x0000000705097c24 */ /* 0x040fe2000f8e0200 */
[----:B------:R-:W-:Y:S01]  /*f290*/  SHF.R.S32.HI R0, RZ, 0x1f, R7 ;  /* 0x0000001fff007819 */ /* 0x000fe20000011407 */
[----:B------:R-:W-:Y:S01]  /*f2a0*/  IMAD.WIDE.U32 R2, R5, UR6, R2 ;  /* 0x0000000605027c25 */ /* 0x000fe2000f8e0002 */
[----:B------:R-:W-:-:S03]  /*f2b0*/  ULDC.64 UR6, c[0x0][0xad8] ;  /* 0x0002b60000067ab9 */ /* 0x000fc60000000a00 */
[----:B------:R-:W-:Y:S02]  /*f2c0*/  IMAD.IADD R3, R3, 0x1, R9 ;  /* 0x0000000103037824 */ /* 0x000fe400078e0209 */
[----:B------:R-:W-:Y:S02]  /*f2d0*/  IMAD R4, R0, UR6, RZ ;  /* 0x0000000600047c24 */ /* 0x000fe4000f8e02ff */
[----:B------:R-:W-:Y:S02]  /*f2e0*/  VIADD R6, R203, UR41 ;  /* 0x00000029cb067c36 */ /* 0x000fe40008000000 */
[----:B------:R-:W-:Y:S02]  /*f2f0*/  IMAD R9, R8, UR5, RZ ;  /* 0x0000000508097c24 */ /* 0x000fe4000f8e02ff */
[C---:B------:R-:W-:Y:S02]  /*f300*/  IMAD R5, R7.reuse, UR7, R4 ;  /* 0x0000000707057c24 */ /* 0x040fe4000f8e0204 */
[----:B------:R-:W-:Y:S01]  /*f310*/  IMAD.WIDE.U32 R2, R7, UR6, R2 ;  /* 0x0000000607027c25 */ /* 0x000fe2000f8e0002 */
[----:B------:R-:W-:Y:S01]  /*f320*/  ISETP.GE.AND P2, PT, R6, R9, PT ;  /* 0x000000090600720c */ /* 0x000fe20003f46270 */
[----:B------:R-:W-:-:S02]  /*f330*/  ULDC.64 UR6, c[0x0][0xa80] ;  /* 0x0002a00000067ab9 */ /* 0x000fc40000000a00 */
[----:B------:R-:W-:Y:S01]  /*f340*/  VIADD R0, R6, 0x20 ;  /* 0x0000002006007836 */ /* 0x000fe20000000000 */
[----:B------:R-:W-:Y:S01]  /*f350*/  LEA R4, P3, R2, UR6, 0x1 ;  /* 0x0000000602047c11 */ /* 0x000fe2000f8608ff */
[----:B------:R-:W-:-:S03]  /*f360*/  IMAD.IADD R3, R3, 0x1, R5 ;  /* 0x0000000103037824 */ /* 0x000fc600078e0205 */
[-C--:B------:R-:W-:Y:S01]  /*f370*/  ISETP.GE.AND P1, PT, R0, R9.reuse, PT ;  /* 0x000000090000720c */ /* 0x080fe20003f26270 */
[----:B------:R-:W-:Y:S01]  /*f380*/  VIADD R0, R6, 0x40 ;  /* 0x0000004006007836 */ /* 0x000fe20000000000 */
[----:B------:R-:W-:Y:S02]  /*f390*/  LEA.HI.X R5, R2, UR7, R3, 0x1, P3 ;  /* 0x0000000702057c11 */ /* 0x000fe400098f0c03 */
[----:B------:R0:W1:Y:S02]  /*f3a0*/  SHFL.IDX PT, R2, R4, RZ, 0x181f ;  /* 0x00181fff04027589 */ /* 0x00006400000e0000 */
[----:B------:R-:W-:Y:S02]  /*f3b0*/  ISETP.GE.AND P0, PT, R0, R9, PT ;  /* 0x000000090000720c */ /* 0x000fe40003f06270 */
[----:B------:R0:W2:Y:S01]  /*f3c0*/  SHFL.IDX PT, R0, R5, RZ, 0x181f ;  /* 0x00181fff05007589 */ /* 0x0000a200000e0000 */
[----:B------:R-:W-:Y:S10]  /*f3d0*/  @P2 BRA `(.L_x_1971) ;  /* 0x0000000000442947 */ /* 0x000ff40003800000 */
        /* <DEDUP_REMOVED lines=17> */
.L_x_1971:
[----:B------:R-:W-:Y:S05]  /*f4f0*/  BSYNC B1 ;  /* 0x0000000000017941 */ /* 0x000fea0003800000 */
.L_x_1970:
        /* <DEDUP_REMOVED lines=21> */
.L_x_1973:
[----:B------:R-:W-:Y:S05]  /*f650*/  BSYNC B1 ;  /* 0x0000000000017941 */ /* 0x000fea0003800000 */
.L_x_1972:
        /* <DEDUP_REMOVED lines=21> */
.L_x_1975:
[----:B------:R-:W-:Y:S05]  /*f7b0*/  BSYNC B1 ;  /* 0x0000000000017941 */ /* 0x000fea0003800000 */
.L_x_1974:
[----:B---3--:R-:W-:Y:S01]  /*f7c0*/  VIADD R3, R6, 0x60 ;  /* 0x0000006006037836 */ /* 0x008fe20000000000 */
[----:B0-----:R0:W3:Y:S04]  /*f7d0*/  SHFL.IDX PT, R0, R5, 0x3, 0x181f ;  /* 0x00781f0005007f89 */ /* 0x0010e800000e0000 */
        /* <DEDUP_REMOVED lines=8> */
[-C--:B-12-4-:R-:W-:Y:S02]  /*f860*/  @!P3 LEA R4, P6, R19, R2.reuse, 0x1 ;  /* 0x000000021304b211 */ /* 0x096fe400078c08ff */
[CC--:B------:R-:W-:Y:S02]  /*f870*/  @!P2 LEA R6, P5, R200.reuse, R2.reuse, 0x1 ;  /* 0x00000002c806a211 */ /* 0x0c0fe400078a08ff */
        /* <DEDUP_REMOVED lines=10> */
.L_x_1967:
[----:B------:R-:W-:Y:S05]  /*f920*/  BSYNC B0 ;  /* 0x0000000000007941 */ /* 0x000fea0003800000 */
.L_x_1959:
[----:B------:R-:W-:Y:S02]  /*f930*/  ULDC UR5, c[0x0][0xc38] ;  /* 0x00030e0000057ab9 */ /* 0x000fe40000000800 */
[----:B------:R-:W-:-:S06]  /*f940*/  UISETP.GE.AND UP0, UPT, UR4, UR5, UPT ;  /* 0x000000050400728c */ /* 0x000fcc000bf06270 */
[----:B------:R-:W-:-:S13]  /*f950*/  PLOP3.LUT P0, PT, PT, PT, UP0, 0x80, 0x0 ;  /* 0x000000000000781c */ /* 0x000fda0003f0f008 */
[----:B------:R-:W-:Y:S05]  /*f960*/  @!P0 BRA `(.L_x_1976) ;  /* 0xffffff1000e48947 */ /* 0x000fea000383ffff */
[----:B------:R-:W-:Y:S05]  /*f970*/  EXIT ;  /* 0x000000000000794d */ /* 0x000fea0003800000 */
.L_x_1870:
[----:B------:R-:W-:-:S08]  /*f980*/  NOP ;  /* 0x0000000000007918 */ /* 0x000fd00000000000 */
[----:B------:R-:W0:-:S00]  /*f990*/  USETMAXREG.DEALLOC.CTAPOOL 0x28 ;  /* 0x00000028000079c8 */ /* 0x000e0000080e0500 */
[----:B0-----:R-:W-:-:S06]  /*f9a0*/  LOP3.LUT R0, R0, 0x3, RZ, 0xc0, !PT ;  /* 0x0000000300007812 */ /* 0x001fcc00078ec0ff */
[----:B------:R-:W0:Y:S01]  /*f9b0*/  S2UR UR5, SR_CTAID.X ;  /* 0x00000000000579c3 */ /* 0x000e220000002500 */
[----:B------:R-:W-:Y:S01]  /*f9c0*/  LOP3.LUT R16, R16, 0xfffffdff, RZ, 0xc0, !PT ;  /* 0xfffffdff10107812 */ /* 0x000fe200078ec0ff */
[----:B------:R-:W-:Y:S01]  /*f9d0*/  STL [R1], RZ ;  /* 0x000000ff01007387 */ /* 0x000fe20000100800 */
[----:B------:R-:W-:Y:S02]  /*f9e0*/  IMAD.MOV.U32 R18, RZ, RZ, RZ ;  /* 0x000000ffff127224 */ /* 0x000fe400078e00ff */
[----:B------:R-:W-:Y:S01]  /*f9f0*/  IMAD.MOV.U32 R25, RZ, RZ, 0x1 ;  /* 0x00000001ff197424 */ /* 0x000fe200078e00ff */
[----:B------:R1:W2:Y:S02]  /*fa00*/  SHFL.IDX PT, R2, R0, RZ, 0x1f ;  /* 0x00001fff00027589 */ /* 0x0002a400000e0000 */
[----:B-1----:R-:W0:Y:S01]  /*fa10*/  LDC R0, c[0x0][0xc38] ;  /* 0x00030e00ff007b82 */ /* 0x002e220000000800 */
[----:B--2---:R-:W-:-:S13]  /*fa20*/  ISETP.NE.AND P0, PT, R2, RZ, PT ;  /* 0x000000ff0200720c */ /* 0x004fda0003f05270 */
[----:B------:R-:W-:Y:S01]  /*fa30*/  @P0 LOP3.LUT R16, R16, 0x200, RZ, 0xfc, !PT ;  /* 0x0000020010100812 */ /* 0x000fe200078efcff */
[----:B------:R-:W-:Y:S06]  /*fa40*/  @P0 BAR.ARV 0x4, 0x180 ;  /* 0x0106000000000b1d */ /* 0x000fec0000002000 */
[----:B0-----:R-:W-:-:S13]  /*fa50*/  ISETP.LE.AND P0, PT, R0, UR5, PT ;  /* 0x0000000500007c0c */ /* 0x001fda000bf03270 */
[----:B------:R-:W-:Y:S05]  /*fa60*/  @P0 BRA `(.L_x_1977) ;  /* 0x0000003c005c0947 */ /* 0x000fea0003800000 */
[----:B------:R-:W-:Y:S01]  /*fa70*/  IMAD.SHL.U32 R28, R5, 0x8, RZ ;  /* 0x00000008051c7824 */ /* 0x000fe200078e00ff */
[----:B------:R-:W-:Y:S01]  /*fa80*/  ULDC UR4, c[0x0][0x320] ;  /* 0x0000c80000047ab9 */ /* 0x000fe20000000800 */
[----:B------:R-:W-:Y:S01]  /*fa90*/  LOP3.LUT R16, R16, 0xffffffef, RZ, 0xc0, !PT ;  /* 0xffffffef10107812 */ /* 0x000fe200078ec0ff */
[----:B------:R-:W0:Y:S01]  /*faa0*/  S2UR UR8, SR_CgaCtaId ;  /* 0x00000000000879c3 */ /* 0x000e220000008800 */
[----:B------:R-:W-:Y:S01]  /*fab0*/  ULDC.64 UR36, c[0x0][0x2f0] ;  /* 0x0000bc0000247ab9 */ /* 0x000fe20000000a00 */
[C---:B------:R-:W-:Y:S01]  /*fac0*/  LOP3.LUT R0, R28.reuse, 0x1f8, RZ, 0xc0, !PT ;  /* 0x000001f81c007812 */ /* 0x040fe200078ec0ff */
[----:B------:R-:W-:Y:S01]  /*fad0*/  ULDC.64 UR6, c[0x0][0x418] ;  /* 0x0001060000067ab9 */ /* 0x000fe20000000a00 */
[----:B------:R-:W-:Y:S01]  /*fae0*/  LOP3.LUT R7, R28, 0x38, RZ, 0xc0, !PT ;  /* 0x000000381c077812 */ /* 0x000fe200078ec0ff */
[----:B------:R-:W-:Y:S01]  /*faf0*/  UISETP.NE.U32.AND UP0, UPT, UR6, URZ, UPT ;  /* 0x0000003f0600728c */ /* 0x000fe2000bf05070 */
[----:B------:R-:W-:Y:S01]  /*fb00*/  LOP3.LUT R3, R0, 0x38, R5, 0x78, !PT ;  /* 0x0000003800037812 */ /* 0x000fe200078e7805 */
[----:B------:R-:W-:Y:S01]  /*fb10*/  ULDC UR9, c[0x0][0x2b8] ;  /* 0x0000ae0000097ab9 */ /* 0x000fe20000000800 */
[C---:B------:R-:W-:Y:S01]  /*fb20*/  LOP3.LUT R0, R7.reuse, 0x40, RZ, 0xfc, !PT ;  /* 0x0000004007007812 */ /* 0x040fe200078efcff */
[----:B------:R-:W-:Y:S01]  /*fb30*/  UISETP.NE.AND.EX UP0, UPT, UR7, URZ, UPT, UP0 ;  /* 0x0000003f0700728c */ /* 0x000fe2000bf05300 */
[C---:B------:R-:W-:Y:S01]  /*fb40*/  LOP3.LUT R2, R7.reuse, 0x80, RZ, 0xfc, !PT ;  /* 0x0000008007027812 */ /* 0x040fe200078efcff */
[----:B------:R-:W-:Y:S01]  /*fb50*/  IMAD.U32 R31, RZ, RZ, UR5 ;  /* 0x00000005ff1f7e24 */ /* 0x000fe2000f8e00ff */
[----:B------:R-:W-:Y:S01]  /*fb60*/  ISETP.GE.AND P2, PT, R0, UR4, PT ;  /* 0x0000000400007c0c */ /* 0x000fe2000bf46270 */
[----:B------:R-:W-:Y:S01]  /*fb70*/  UMOV UR7, 0x400 ;  /* 0x0000040000077882 */ /* 0x000fe20000000000 */
[----:B------:R-:W-:Y:S01]  /*fb80*/  ISETP.GE.AND P1, PT, R2, UR4, PT ;  /* 0x0000000402007c0c */ /* 0x000fe2000bf26270 */
[----:B------:R-:W-:Y:S01]  /*fb90*/  ULDC UR38, c[0x0][0x288] ;  /* 0x0000a20000267ab9 */ /* 0x000fe20000000800 */
[C---:B------:R-:W-:Y:S01]  /*fba0*/  ISETP.GE.AND P0, PT, R7.reuse, UR4, PT ;  /* 0x0000000407007c0c */ /* 0x040fe2000bf06270 */
[----:B------:R-:W-:Y:S01]  /*fbb0*/  ULDC UR6, c[0x0][0x448] ;  /* 0x0001120000067ab9 */ /* 0x000fe20000000800 */
[----:B------:R-:W-:Y:S01]  /*fbc0*/  SEL R2, RZ, 0xffffffff, P2 ;  /* 0xffffffffff027807 */ /* 0x000fe20001000000 */
[----:B------:R-:W-:Y:S01]  /*fbd0*/  IMAD.MOV.U32 R25, RZ, RZ, 0x1 ;  /* 0x00000001ff197424 */ /* 0x000fe200078e00ff */
[----:B------:R-:W-:Y:S01]  /*fbe0*/  LOP3.LUT R4, R7, 0xc0, RZ, 0xfc, !PT ;  /* 0x000000c007047812 */ /* 0x000fe200078efcff */
[----:B------:R-:W-:Y:S01]  /*fbf0*/  IMAD.MOV.U32 R18, RZ, RZ, RZ ;  /* 0x000000ffff127224 */ /* 0x000fe200078e00ff */
[----:B------:R-:W-:Y:S01]  /*fc00*/  LOP3.LUT R28, R3, 0x200, R28, 0xf8, !PT ;  /* 0x00000200031c7812 */ /* 0x000fe200078ef81c */
[----:B------:R-:W-:Y:S01]  /*fc10*/  IMAD.SHL.U32 R3, R2, 0x2, RZ ;  /* 0x0000000202037824 */ /* 0x000fe200078e00ff */
[----:B------:R-:W-:Y:S01]  /*fc20*/  SEL R0, RZ, 0x1, P0 ;  /* 0x00000001ff007807 */ /* 0x000fe20000000000 */
[----:B0-----:R-:W-:Y:S01]  /*fc30*/  ULEA UR7, UR8, UR7, 0x18 ;  /* 0x0000000708077291 */ /* 0x001fe2000f8ec03f */
[----:B------:R-:W-:Y:S01]  /*fc40*/  @P2 LOP3.LUT R16, R16, 0x10, RZ, 0xfc, !PT ;  /* 0x0000001010102812 */ /* 0x000fe200078efcff */
[----:B------:R-:W-:Y:S01]  /*fc50*/  ULOP3.LUT UR48, UR39, 0x2, URZ, 0xfc, !UPT ;  /* 0x0000000227307892 */ /* 0x000fe2000f8efc3f */
[----:B------:R-:W-:Y:S01]  /*fc60*/  LOP3.LUT R0, R3, 0x2, R0, 0xe2, !PT ;  /* 0x0000000203007812 */ /* 0x000fe200078ee200 */
[----:B------:R-:W-:Y:S01]  /*fc70*/  ULDC UR50, c[0x0][0xc] ;  /* 0x0000030000327ab9 */ /* 0x000fe20000000800 */
[----:B------:R-:W-:Y:S01]  /*fc80*/  LOP3.LUT R16, R16, 0xfffffff7, RZ, 0xc0, !PT ;  /* 0xfffffff710107812 */ /* 0x000fe200078ec0ff */
[----:B------:R-:W-:Y:S01]  /*fc90*/  IMAD.U32 R17, RZ, RZ, UR7 ;  /* 0x00000007ff117e24 */ /* 0x000fe2000f8e00ff */
[----:B------:R-:W-:-:S02]  /*fca0*/  SEL R3, RZ, 0x4, P1 ;  /* 0x00000004ff037807 */ /* 0x000fc40000800000 */
[----:B------:R-:W-:Y:S01]  /*fcb0*/  @P1 LOP3.LUT R16, R16, 0x8, RZ, 0xfc, !PT ;  /* 0x0000000810101812 */ /* 0x000fe200078efcff */
[----:B------:R-:W-:Y:S01]  /*fcc0*/  IMAD R32, R28, 0x2, R17 ;  /* 0x000000021c207824 */ /* 0x000fe200078e0211 */
[----:B------:R-:W-:Y:S01]  /*fcd0*/  ISETP.GE.AND P1, PT, R7, UR37, PT ;  /* 0x0000002507007c0c */ /* 0x000fe2000bf26270 */
[----:B------:R-:W-:Y:S01]  /*fce0*/  UIMAD UR37, UR6, UR38, URZ ;  /* 0x00000026062572a4 */ /* 0x000fe2000f8e023f */
[----:B------:R-:W-:Y:S02]  /*fcf0*/  LOP3.LUT R16, R16, 0xffffffdf, RZ, 0xc0, !PT ;  /* 0xffffffdf10107812 */ /* 0x000fe400078ec0ff */
[----:B------:R-:W-:Y:S01]  /*fd00*/  LOP3.LUT R6, R0, R3, RZ, 0xfc, !PT ;  /* 0x0000000300067212 */ /* 0x000fe200078efcff */
[C---:B------:R-:W-:Y:S01]  /*fd10*/  IMAD.SHL.U32 R0, R5.reuse, 0x10, RZ ;  /* 0x0000001005007824 */ /* 0x040fe200078e00ff */
[----:B------:R-:W-:Y:S02]  /*fd20*/  @P0 LOP3.LUT R16, R16, 0x20, RZ, 0xfc, !PT ;  /* 0x0000002010100812 */ /* 0x000fe400078efcff */
[----:B------:R-:W-:Y:S01]  /*fd30*/  ISETP.GE.AND P0, PT, R4, UR4, PT ;  /* 0x0000000404007c0c */ /* 0x000fe2000bf06270 */
[----:B------:R0:W-:Y:S01]  /*fd40*/  STL [R1+0x4], R6 ;  /* 0x0000040601007387 */ /* 0x0001e20000100800 */
[----:B------:R-:W-:Y:S01]  /*fd50*/  LOP3.LUT R16, R16, 0xfffffffb, RZ, 0xc0, !PT ;  /* 0xfffffffb10107812 */ /* 0x000fe200078ec0ff */
[----:B------:R-:W-:Y:S01]  /*fd60*/  ULDC UR4, c[0x0][0x424] ;  /* 0x0001090000047ab9 */ /* 0x000fe20000000800 */
[----:B------:R-:W-:Y:S01]  /*fd70*/  LOP3.LUT R8, R5, 0x7f, RZ, 0xc0, !PT ;  /* 0x0000007f05087812 */ /* 0x000fe200078ec0ff */
[----:B------:R0:W-:Y:S01]  /*fd80*/  STL [R1], RZ ;  /* 0x000000ff01007387 */ /* 0x0001e20000100800 */
[----:B------:R-:W-:Y:S01]  /*fd90*/  USEL UR4, UR4, 0x1, UP0 ;  /* 0x0000000104047887 */ /* 0x000fe20008000000 */
[----:B------:R-:W-:-:S02]  /*fda0*/  SEL R35, RZ, 0x8, P0 ;  /* 0x00000008ff237807 */ /* 0x000fc40000000000 */
[----:B------:R-:W-:Y:S01]  /*fdb0*/  SHF.R.U32.HI R33, RZ, 0x3, R8 ;  /* 0x00000003ff217819 */ /* 0x000fe20000011608 */
[----:B------:R-:W-:Y:S01]  /*fdc0*/  UIMAD UR36, UR4, UR36, URZ ;  /* 0x00000024042472a4 */ /* 0x000fe2000f8e023f */
[----:B------:R-:W-:Y:S02]  /*fdd0*/  LOP3.LUT R35, R6, R35, RZ, 0xfc, !PT ;  /* 0x0000002306237212 */ /* 0x000fe400078efcff */
[----:B------:R-:W-:Y:S01]  /*fde0*/  @P0 LOP3.LUT R16, R16, 0x4, RZ, 0xfc, !PT ;  /* 0x0000000410100812 */ /* 0x000fe200078efcff */
[----:B------:R-:W-:Y:S01]  /*fdf0*/  UIADD3 UR4, UR36, 0x5f, URZ ;  /* 0x0000005f24047890 */ /* 0x000fe2000fffe03f */
[----:B------:R-:W-:Y:S01]  /*fe00*/  LOP3.LUT R0, R33, 0x70, R0, 0xf8, !PT ;  /* 0x0000007021007812 */ /* 0x000fe200078ef800 */
[----:B------:R-:W-:Y:S01]  /*fe10*/  UIADD3 UR49, UR36, 0x1, -UR38 ;  /* 0x0000000124317890 */ /* 0x000fe2000fffe826 */
[----:B------:R-:W-:Y:S01]  /*fe20*/  LOP3.LUT R16, R16, 0xfffffffe, RZ, 0xc0, !PT ;  /* 0xfffffffe10107812 */ /* 0x000fe200078ec0ff */
[----:B------:R-:W-:Y:S02]  /*fe30*/  UIMAD.WIDE UR4, UR4, 0x2aaaaaab, URZ ;  /* 0x2aaaaaab040478a5 */ /* 0x000fe4000f8e023f */
[----:B------:R-:W-:Y:S01]  /*fe40*/  UIADD3 UR38, UR36, -UR38, URZ ;  /* 0x8000002624267290 */ /* 0x000fe2000fffe03f */
[----:B------:R-:W-:Y:S01]  /*fe50*/  @P1 LOP3.LUT R16, R16, 0x1, RZ, 0xfc, !PT ;  /* 0x0000000110101812 */ /* 0x000fe200078efcff */
[----:B------:R-:W-:Y:S01]  /*fe60*/  USHF.R.U32.HI UR40, URZ, 0x1f, UR5 ;  /* 0x0000001f3f287899 */ /* 0x000fe20008011605 */
[----:B------:R-:W-:-:S02]  /*fe70*/  ISETP.GE.AND P1, PT, R7, UR9, PT ;  /* 0x0000000907007c0c */ /* 0x000fc4000bf26270 */
[----:B------:R-:W-:Y:S01]  /*fe80*/  LOP3.LUT R16, R16, 0xfffffeff, RZ, 0xc0, !PT ;  /* 0xfffffeff10107812 */ /* 0x000fe200078ec0ff */
[----:B------:R-:W-:-:S10]  /*fe90*/  ULEA.HI.SX32 UR40, UR5, UR40, 0x1c ;  /* 0x0000002805287291 */ /* 0x000fd4000f8fe23f */
[----:B0-----:R-:W-:-:S07]  /*fea0*/  @P1 LOP3.LUT R16, R16, 0x100, RZ, 0xfc, !PT ;  /* 0x0000010010101812 */ /* 0x001fce00078efcff */
.L_x_2032:
[----:B------:R-:W-:Y:S01]  /*feb0*/  ULDC UR7, c[0x0][0xc60] ;  /* 0x0003180000077ab9 */ /* 0x000fe20000000800 */
[C---:B------:R-:W-:Y:S01]  /*fec0*/  R2UR UR41, R31.reuse ;  /* 0x000000001f2972ca */ /* 0x040fe200000e0000 */
[----:B------:R-:W-:Y:S01]  /*fed0*/  UISETP.NE.AND UP0, UPT, UR7, 0x1, UPT ;  /* 0x000000010700788c */ /* 0x000fe2000bf05270 */
[----:B------:R-:W-:-:S10]  /*fee0*/  R2UR UR6, R31 ;  /* 0x000000001f0672ca */ /* 0x000fd400000e0000 */
        /* <DEDUP_REMOVED lines=9> */
[----:B012--5:R-:W-:Y:S05]  /*ff80*/  @P0 BRA `(.L_x_1978) ;  /* 0x0000000000200947 */ /* 0x027fea0003800000 */
        /* <DEDUP_REMOVED lines=8> */
.L_x_1978:
[----:B------:R-:W-:Y:S01]  /*10010*/  ULDC UR8, c[0x0][0xc54] ;  /* 0x0003150000087ab9 */ /* 0x000fe20000000800 */
[----:B------:R-:W-:Y:S01]  /*10020*/  UMOV UR6, UR7 ;  /* 0x0000000700067c82 */ /* 0x000fe20008000000 */
[----:B------:R-:W-:-:S11]  /*10030*/  UISETP.NE.AND UP0, UPT, UR8, 0x1, UPT ;  /* 0x000000010800788c */ /* 0x000fd6000bf05270 */
[----:B------:R-:W-:Y:S02]  /*10040*/  @UP0 ULDC.64 UR10, c[0x0][0xc58] ;  /* 0x00031600000a0ab9 */ /* 0x000fe40000000a00 */
[----:B------:R-:W-:-:S04]  /*10050*/  UIMAD.WIDE.U32 UR4, UR7, UR10, URZ ;  /* 0x0000000a070472a5 */ /* 0x000fc8000f8e003f */
[----:B------:R-:W-:-:S04]  /*10060*/  @UP0 USHF.R.U32.HI UR6, URZ, UR11, UR5 ;  /* 0x0000000b3f060299 */ /* 0x000fc80008011605 */
[----:B------:R-:W-:-:S12]  /*10070*/  UIMAD UR4, UR6, UR8, URZ ;  /* 0x00000008060472a4 */ /* 0x000fd8000f8e023f */
.L_x_1979:
[----:B------:R-:W-:Y:S01]  /*10080*/  ULDC UR5, c[0x0][0xc48] ;  /* 0x0003120000057ab9 */ /* 0x000fe20000000800 */
[----:B------:R-:W-:Y:S01]  /*10090*/  ULDC.64 UR8, c[0x0][0xa28] ;  /* 0x00028a0000087ab9 */ /* 0x000fe20000000a00 */
[----:B------:R-:W-:Y:S01]  /*100a0*/  UISETP.NE.AND UP1, UPT, UR5, 0x1, UPT ;  /* 0x000000010500788c */ /* 0x000fe2000bf25270 */
[----:B------:R-:W-:Y:S01]  /*100b0*/  IMAD.MOV.U32 R30, RZ, RZ, RZ ;  /* 0x000000ffff1e7224 */ /* 0x000fe200078e00ff */
[----:B------:R-:W-:Y:S02]  /*100c0*/  UIADD3 UR4, UR7, -UR4, URZ ;  /* 0x8000000407047290 */ /* 0x000fe4000fffe03f */
[----:B------:R-:W-:Y:S01]  /*100d0*/  UISETP.NE.U32.AND UP0, UPT, UR8, URZ, UPT ;  /* 0x0000003f0800728c */ /* 0x000fe2000bf05070 */
[----:B------:R-:W-:Y:S02]  /*100e0*/  ULDC UR5, c[0x0][0xc54] ;  /* 0x0003150000057ab9 */ /* 0x000fe40000000800 */
[----:B------:R-:W-:Y:S02]  /*100f0*/  UIMAD UR41, UR41, UR5, UR4 ;  /* 0x00000005292972a4 */ /* 0x000fe4000f8e0204 */
[----:B------:R-:W-:-:S02]  /*10100*/  UISETP.NE.AND.EX UP0, UPT, UR9, URZ, UPT, UP0 ;  /* 0x0000003f0900728c */ /* 0x000fc4000bf05300 */
[----:B------:R-:W-:Y:S01]  /*10110*/  @UP1 ULDC UR4, c[0x0][0xc4c] ;  /* 0x0003130000041ab9 */ /* 0x000fe20000000800 */
[----:B------:R-:W-:Y:S01]  /*10120*/  @UP1 ULDC UR7, c[0x0][0xc50] ;  /* 0x0003140000071ab9 */ /* 0x000fe20000000800 */
[----:B------:R-:W-:Y:S02]  /*10130*/  UIMAD.WIDE.U32 UR4, UR41, UR4, URZ ;  /* 0x00000004290472a5 */ /* 0x000fe4000f8e003f */
[----:B------:R-:W-:Y:S01]  /*10140*/  UMOV UR42, UR41 ;  /* 0x00000029002a7c82 */ /* 0x000fe20008000000 */
[----:B------:R-:W-:Y:S01]  /*10150*/  ULOP3.LUT UR6, UR6, 0x1ffffff, URZ, 0x3c, !UPT ;  /* 0x01ffffff06067892 */ /* 0x000fe2000f8e3c3f */
[----:B------:R-:W-:Y:S01]  /*10160*/  PLOP3.LUT P0, PT, PT, PT, UP0, 0x80, 0x0 ;  /* 0x000000000000781c */ /* 0x000fe20003f0f008 */
[----:B------:R-:W-:-:S03]  /*10170*/  @UP1 USHF.R.U32.HI UR42, URZ, UR7, UR5 ;  /* 0x000000073f2a1299 */ /* 0x000fc60008011605 */
[----:B------:R-:W-:Y:S02]  /*10180*/  @UP0 ULDC.64 UR4, c[0x0][0xa28] ;  /* 0x00028a0000040ab9 */ /* 0x000fe40000000a00 */
[----:B------:R-:W-:-:S06]  /*10190*/  @UP0 UIMAD.WIDE UR4, UR42, 0x4, UR4 ;  /* 0x000000042a0408a5 */ /* 0x000fcc000f8e0204 */
[----:B------:R-:W-:Y:S01]  /*101a0*/  IMAD.U32 R3, RZ, RZ, UR5 ;  /* 0x00000005ff037e24 */ /* 0x000fe2000f8e00ff */
[----:B------:R-:W-:Y:S01]  /*101b0*/  ULDC UR5, c[0x0][0x448] ;  /* 0x0001120000057ab9 */ /* 0x000fe20000000800 */
[----:B------:R-:W-:Y:S01]  /*101c0*/  IMAD.U32 R2, RZ, RZ, UR4 ;  /* 0x00000004ff027e24 */ /* 0x000fe2000f8e00ff */
[----:B------:R-:W-:Y:S01]  /*101d0*/  ULDC UR4, c[0x0][0xc3c] ;  /* 0x00030f0000047ab9 */ /* 0x000fe20000000800 */
[----:B------:R-:W-:Y:S02]  /*101e0*/  UISETP.NE.AND UP2, UPT, UR5, 0x1, UPT ;  /* 0x000000010500788c */ /* 0x000fe4000bf45270 */
[----:B------:R-:W-:Y:S01]  /*101f0*/  UIADD3 UR6, UR6, UR4, URZ ;  /* 0x0000000406067290 */ /* 0x000fe2000fffe03f */
[----:B------:R0:W5:Y:S01]  /*10200*/  @P0 LDG.E R30, desc[UR46][R2.64] ;  /* 0x0000002e021e0981 */ /* 0x000162000c1e1900 */
[----:B------:R-:W-:Y:S02]  /*10210*/  UP2UR UR51, UPR, URZ, 0x4 ;  /* 0x000000043f337883 */ /* 0x000fe40008000000 */
[----:B------:R-:W-:-:S04]  /*10220*/  USHF.L.U32 UR43, UR6, 0x7, URZ ;  /* 0x00000007062b7899 */ /* 0x000fc8000800063f */
[----:B------:R-:W-:Y:S01]  /*10230*/  UIADD3 UR6, UR43, 0x7f, URZ ;  /* 0x0000007f2b067890 */ /* 0x000fe2000fffe03f */
[----:B------:R-:W-:Y:S01]  /*10240*/  @UP2 ULDC UR4, c[0x0][0x44c] ;  /* 0x0001130000042ab9 */ /* 0x000fe20000000800 */
[----:B------:R-:W-:Y:S02]  /*10250*/  @UP2 ULDC UR7, c[0x0][0x450] ;  /* 0x0001140000072ab9 */ /* 0x000fe40000000800 */
[----:B------:R-:W-:-:S04]  /*10260*/  UIMAD.WIDE.U32 UR4, UR6, UR4, URZ ;  /* 0x00000004060472a5 */ /* 0x000fc8000f8e003f */
[----:B------:R-:W-:-:S03]  /*10270*/  @UP2 USHF.R.U32.HI UR6, URZ, UR7, UR5 ;  /* 0x000000073f062299 */ /* 0x000fc60008011605 */
[----:B------:R-:W-:Y:S01]  /*10280*/  ULDC.64 UR4, c[0x0][0x9e0] ;  /* 0x0002780000047ab9 */ /* 0x000fe20000000a00 */
[----:B------:R-:W-:Y:S02]  /*10290*/  UIADD3 UR6, UR49, UR6, URZ ;  /* 0x0000000631067290 */ /* 0x000fe4000fffe03f */
[----:B------:R-:W-:Y:S02]  /*102a0*/  UISETP.GE.AND UP0, UPT, UR5, 0x1, UPT ;  /* 0x000000010500788c */ /* 0x000fe4000bf06270 */
[----:B------:R-:W-:-:S04]  /*102b0*/  UIADD3 UR4, UR6, UR4, URZ ;  /* 0x0000000406047290 */ /* 0x000fc8000fffe03f */
[----:B------:R-:W-:-:S13]  /*102c0*/  PLOP3.LUT P0, PT, PT, PT, UP0, 0x40, 0x0 ;  /* 0x000000000000781c */ /* 0x000fda0003f0e808 */
[----:B0-----:R-:W-:Y:S05]  /*102d0*/  @P0 BRA `(.L_x_1980) ;  /* 0x0000000000440947 */ /* 0x001fea0003800000 */
[----:B------:R-:W-:Y:S01]  /*102e0*/  ISETP.LT.AND P0, PT, RZ, UR6, PT ;  /* 0x00000006ff007c0c */ /* 0x000fe2000bf01270 */
[----:B------:R-:W-:-:S12]  /*102f0*/  UIADD3 UR8, UR6, -0x1, URZ ;  /* 0xffffffff06087890 */ /* 0x000fd8000fffe03f */
[----:B------:R-:W-:Y:S05]  /*10300*/  @P0 BRA `(.L_x_1981) ;  /* 0x00000000001c0947 */ /* 0x000fea0003800000 */
[----:B------:R-:W-:Y:S02]  /*10310*/  UISETP.NE.AND UP1, UPT, UR5, 0x1, UPT ;  /* 0x000000010500788c */ /* 0x000fe4000bf25270 */
[----:B------:R-:W-:-:S09]  /*10320*/  UIADD3 UR8, -UR6, URZ, URZ ;  /* 0x0000003f06087290 */ /* 0x000fd2000fffe13f */
[----:B------:R-:W-:Y:S02]  /*10330*/  @UP1 ULDC.64 UR10, c[0x0][0x9e8] ;  /* 0x00027a00000a1ab9 */ /* 0x000fe40000000a00 */
[----:B------:R-:W-:-:S04]  /*10340*/  UIMAD.WIDE.U32 UR6, UR8, UR10, URZ ;  /* 0x0000000a080672a5 */ /* 0x000fc8000f8e003f */
[----:B------:R-:W-:-:S04]  /*10350*/  @UP1 USHF.R.U32.HI UR8, URZ, UR11, UR7 ;  /* 0x0000000b3f081299 */ /* 0x000fc80008011607 */
[----:B------:R-:W-:Y:S01]  /*10360*/  ULOP3.LUT UR8, URZ, UR8, URZ, 0x33, !UPT ;  /* 0x000000083f087292 */ /* 0x000fe2000f8e333f */
[----:B------:R-:W-:Y:S11]  /*10370*/  BRA `(.L_x_1982) ;  /* 0x0000000000107947 */ /* 0x000ff60003800000 */
.L_x_1981:
[----:B------:R-:W-:-:S11]  /*10380*/  UISETP.NE.AND UP1, UPT, UR5, 0x1, UPT ;  /* 0x000000010500788c */ /* 0x000fd6000bf25270 */
[----:B------:R-:W-:Y:S02]  /*10390*/  @UP1 ULDC.64 UR10, c[0x0][0x9e8] ;  /* 0x00027a00000a1ab9 */ /* 0x000fe40000000a00 */
[----:B------:R-:W-:-:S04]  /*103a0*/  UIMAD.WIDE.U32 UR6, UR8, UR10, URZ ;  /* 0x0000000a080672a5 */ /* 0x000fc8000f8e003f */
[----:B------:R-:W-:-:S12]  /*103b0*/  @UP1 USHF.R.U32.HI UR8, URZ, UR11, UR7 ;  /* 0x0000000b3f081299 */ /* 0x000fd80008011607 */
.L_x_1982:
[----:B------:R-:W-:-:S04]  /*103c0*/  UIMAD UR8, UR8, UR5, UR5 ;  /* 0x00000005080872a4 */ /* 0x000fc8000f8e0205 */
[----:B------:R-:W-:-:S04]  /*103d0*/  UISETP.LT.AND UP1, UPT, UR4, UR8, UPT ;  /* 0x000000080400728c */ /* 0x000fc8000bf21270 */
[----:B------:R-:W-:-:S12]  /*103e0*/  USEL UR4, UR4, UR8, UP1 ;  /* 0x0000000804047287 */ /* 0x000fd80008800000 */
.L_x_1980:
[----:B------:R-:W-:Y:S01]  /*103f0*/  UISETP.NE.AND UP1, UPT, UR51, URZ, UPT ;  /* 0x0000003f3300728c */ /* 0x000fe2000bf25270 */
[----:B------:R-:W-:Y:S01]  /*10400*/  PLOP3.LUT P0, PT, PT, PT, UP0, 0x40, 0x0 ;  /* 0x000000000000781c */ /* 0x000fe20003f0e808 */
[----:B------:R-:W-:Y:S01]  /*10410*/  UIADD3 UR6, UR4, 0x5f, URZ ;  /* 0x0000005f04067890 */ /* 0x000fe2000fffe03f */
[----:B------:R-:W-:-:S03]  /*10420*/  UMOV UR10, UR43 ;  /* 0x0000002b000a7c82 */ /* 0x000fc60008000000 */
[----:B------:R-:W-:-:S04]  /*10430*/  UIMAD.WIDE UR6, UR6, 0x2aaaaaab, URZ ;  /* 0x2aaaaaab060678a5 */ /* 0x000fc8000f8e023f */
[----:B------:R-:W-:Y:S01]  /*10440*/  USHF.R.U32.HI UR4, URZ, 0x1f, UR7 ;  /* 0x0000001f3f047899 */ /* 0x000fe20008011607 */
[----:B------:R-:W-:Y:S02]  /*10450*/  @UP1 ULDC UR8, c[0x0][0x44c] ;  /* 0x0001130000081ab9 */ /* 0x000fe40000000800 */
[----:B------:R-:W-:Y:S01]  /*10460*/  @UP1 ULDC UR6, c[0x0][0x450] ;  /* 0x0001140000061ab9 */ /* 0x000fe20000000800 */
[----:B------:R-:W-:Y:S02]  /*10470*/  UIMAD.WIDE.U32 UR8, UR43, UR8, URZ ;  /* 0x000000082b0872a5 */ /* 0x000fe4000f8e003f */
[----:B------:R-:W-:Y:S02]  /*10480*/  ULEA.HI.SX32 UR4, UR7, UR4, 0x1c ;  /* 0x0000000407047291 */ /* 0x000fe4000f8fe23f */
[----:B------:R-:W-:Y:S02]  /*10490*/  @UP1 USHF.R.U32.HI UR10, URZ, UR6, UR9 ;  /* 0x000000063f0a1299 */ /* 0x000fe40008011609 */
[----:B------:R-:W-:-:S02]  /*104a0*/  UISETP.LT.AND UP1, UPT, UR40, UR4, UPT ;  /* 0x000000042800728c */ /* 0x000fc4000bf21270 */
[----:B------:R-:W-:Y:S01]  /*104b0*/  UIADD3 UR6, UR38, UR10, URZ ;  /* 0x0000000a26067290 */ /* 0x000fe2000fffe03f */
[----:B------:R-:W-:Y:S01]  /*104c0*/  ULDC UR8, c[0x0][0x9dc] ;  /* 0x0002770000087ab9 */ /* 0x000fe20000000800 */
[----:B------:R-:W-:Y:S02]  /*104d0*/  USEL UR44, UR40, UR4, UP1 ;  /* 0x00000004282c7287 */ /* 0x000fe40008800000 */
[----:B------:R-:W-:Y:S01]  /*104e0*/  UIADD3 UR8, UR6, -UR8, URZ ;  /* 0x8000000806087290 */ /* 0x000fe2000fffe03f */
[----:B------:R-:W-:Y:S11]  /*104f0*/  @P0 BRA `(.L_x_1983) ;  /* 0x0000000000480947 */ /* 0x000ff60003800000 */
[----:B------:R-:W-:Y:S02]  /*10500*/  UMOV UR4, UR6 ;  /* 0x0000000600047c82 */ /* 0x000fe40008000000 */
[----:B------:R-:W-:-:S06]  /*10510*/  UISETP.GT.AND UP0, UPT, UR4, -0x1, UPT ;  /* 0xffffffff0400788c */ /* 0x000fcc000bf04270 */
[----:B------:R-:W-:-:S13]  /*10520*/  PLOP3.LUT P0, PT, PT, PT, UP0, 0x80, 0x0 ;  /* 0x000000000000781c */ /* 0x000fda0003f0f008 */
[----:B------:R-:W-:Y:S05]  /*10530*/  @P0 BRA `(.L_x_1984) ;  /* 0x00000000001c0947 */ /* 0x000fea0003800000 */
[----:B------:R-:W-:Y:S02]  /*10540*/  UISETP.NE.AND UP0, UPT, UR5, 0x1, UPT ;  /* 0x000000010500788c */ /* 0x000fe4000bf05270 */
[----:B------:R-:W-:-:S09]  /*10550*/  ULOP3.LUT UR4, URZ, UR4, URZ, 0x33, !UPT ;  /* 0x000000043f047292 */ /* 0x000fd2000f8e333f */
[----:B------:R-:W-:Y:S02]  /*10560*/  @UP0 ULDC.64 UR10, c[0x0][0x9e8] ;  /* 0x00027a00000a0ab9 */ /* 0x000fe40000000a00 */
[----:B------:R-:W-:-:S04]  /*10570*/  UIMAD.WIDE.U32 UR6, UR4, UR10, URZ ;  /* 0x0000000a040672a5 */ /* 0x000fc8000f8e003f */
[----:B------:R-:W-:-:S04]  /*10580*/  @UP0 USHF.R.U32.HI UR4, URZ, UR11, UR7 ;  /* 0x0000000b3f040299 */ /* 0x000fc80008011607 */
[----:B------:R-:W-:Y:S01]  /*10590*/  ULOP3.LUT UR4, URZ, UR4, URZ, 0x33, !UPT ;  /* 0x000000043f047292 */ /* 0x000fe2000f8e333f */
[----:B------:R-:W-:Y:S11]  /*105a0*/  BRA `(.L_x_1985) ;  /* 0x0000000000107947 */ /* 0x000ff60003800000 */
.L_x_1984:
[----:B------:R-:W-:-:S11]  /*105b0*/  UISETP.NE.AND UP0, UPT, UR5, 0x1, UPT ;  /* 0x000000010500788c */ /* 0x000fd6000bf05270 */
[----:B------:R-:W-:Y:S02]  /*105c0*/  @UP0 ULDC.64 UR10, c[0x0][0x9e8] ;  /* 0x00027a00000a0ab9 */ /* 0x000fe40000000a00 */
[----:B------:R-:W-:-:S04]  /*105d0*/  UIMAD.WIDE.U32 UR6, UR4, UR10, URZ ;  /* 0x0000000a040672a5 */ /* 0x000fc8000f8e003f */
[----:B------:R-:W-:-:S12]  /*105e0*/  @UP0 USHF.R.U32.HI UR4, URZ, UR11, UR7 ;  /* 0x0000000b3f040299 */ /* 0x000fd80008011607 */
.L_x_1985:
[----:B------:R-:W-:-:S04]  /*105f0*/  UIMAD UR4, UR4, UR5, URZ ;  /* 0x00000005040472a4 */ /* 0x000fc8000f8e023f */
[----:B------:R-:W-:-:S04]  /*10600*/  UISETP.LT.AND UP0, UPT, UR8, UR4, UPT ;  /* 0x000000040800728c */ /* 0x000fc8000bf01270 */
[----:B------:R-:W-:-:S12]  /*10610*/  USEL UR8, UR8, UR4, !UP0 ;  /* 0x0000000408087287 */ /* 0x000fd8000c000000 */
.L_x_1983:
[----:B------:R-:W-:Y:S01]  /*10620*/  UIMAD.WIDE UR4, UR8, 0x2aaaaaab, URZ ;  /* 0x2aaaaaab080478a5 */ /* 0x000fe2000f8e023f */
[----:B------:R-:W-:Y:S03]  /*10630*/  BSSY B7, `(.L_x_1986) ;  /* 0x0000301000077945 */ /* 0x000fe60003800000 */
[----:B------:R-:W-:-:S04]  /*10640*/  USHF.R.U32.HI UR4, URZ, 0x1f, UR5 ;  /* 0x0000001f3f047899 */ /* 0x000fc80008011605 */
[----:B------:R-:W-:-:S04]  /*10650*/  ULEA.HI.SX32 UR4, UR5, UR4, 0x1c ;  /* 0x0000000405047291 */ /* 0x000fc8000f8fe23f */
[----:B------:R-:W-:-:S04]  /*10660*/  UISETP.LT.AND UP0, UPT, URZ, UR4, UPT ;  /* 0x000000043f00728c */ /* 0x000fc8000bf01270 */
[----:B------:R-:W-:-:S04]  /*10670*/  USEL UR45, URZ, UR4, !UP0 ;  /* 0x000000043f2d7287 */ /* 0x000fc8000c000000 */
[----:B------:R-:W-:-:S06]  /*10680*/  UISETP.GT.AND UP0, UPT, UR44, UR45, UPT ;  /* 0x0000002d2c00728c */ /* 0x000fcc000bf04270 */
[----:B------:R-:W-:-:S13]  /*10690*/  PLOP3.LUT P0, PT, PT, PT, UP0, 0x80, 0x0 ;  /* 0x000000000000781c */ /* 0x000fda0003f0f008 */
[----:B------:R-:W-:Y:S05]  /*106a0*/  @P0 BRA `(.L_x_1987) ;  /* 0x0000000000440947 */ /* 0x000fea0003800000 */
[----:B------:R-:W0:Y:S02]  /*106b0*/  S2R R0, SR_TID.X ;  /* 0x0000000000007919 */ /* 0x000e240000002100 */
[----:B0-----:R-:W-:-:S04]  /*106c0*/  LOP3.LUT R0, R0, 0x7f, RZ, 0xc0, !PT ;  /* 0x0000007f00007812 */ /* 0x001fc800078ec0ff */
[----:B------:R-:W-:-:S13]  /*106d0*/  ISETP.NE.AND P0, PT, R0, RZ, PT ;  /* 0x000000ff0000720c */ /* 0x000fda0003f05270 */
[----:B------:R-:W-:Y:S05]  /*106e0*/  @P0 BRA `(.L_x_1988) ;  /* 0x0000002c00d40947 */ /* 0x000fea0003800000 */
[----:B------:R-:W0:Y:S01]  /*106f0*/  S2R R7, SR_LANEID ;  /* 0x0000000000077919 */ /* 0x000e220000000000 */
[----:B------:R-:W-:Y:S01]  /*10700*/  VOTEU.ANY UR4, UPT, PT ;  /* 0x0000000000047886 */ /* 0x000fe200038e0100 */
[----:B------:R-:W1:Y:S01]  /*10710*/  LDC.64 R2, c[0x0][0xc80] ;  /* 0x00032000ff027b82 */ /* 0x000e620000000a00 */
[----:B------:R-:W0:Y:S08]  /*10720*/  FLO.U32 R0, UR4 ;  /* 0x0000000400007d00 */ /* 0x000e3000080e0000 */
[----:B------:R-:W1:Y:S01]  /*10730*/  POPC R5, UR4 ;  /* 0x0000000400057d09 */ /* 0x000e620008000000 */
[----:B0-----:R-:W-:-:S13]  /*10740*/  ISETP.EQ.U32.AND P1, PT, R0, R7, PT ;  /* 0x000000070000720c */ /* 0x001fda0003f22070 */
[----:B-1----:R-:W2:Y:S01]  /*10750*/  @P1 ATOMG.E.ADD.STRONG.GPU PT, R3, desc[UR46][R2.64], R5 ;  /* 0x00000005020319a8 */ /* 0x002ea200081ee1ee */
[----:B------:R-:W0:Y:S02]  /*10760*/  S2R R4, SR_LTMASK ;  /* 0x0000000000047919 */ /* 0x000e240000003900 */
[----:B0-----:R-:W-:-:S04]  /*10770*/  LOP3.LUT R4, R4, UR4, RZ, 0xc0, !PT ;  /* 0x0000000404047c12 */ /* 0x001fc8000f8ec0ff */
[----:B------:R-:W0:Y:S01]  /*10780*/  POPC R31, R4 ;  /* 0x00000004001f7309 */ /* 0x000e220000000000 */
[----:B--2---:R-:W0:Y:S02]  /*10790*/  SHFL.IDX PT, R0, R3, R0, 0x1f ;  /* 0x00001f0003007589 */ /* 0x004e2400000e0000 */
[----:B0-----:R-:W-:Y:S01]  /*107a0*/  IADD3 R31, R0, UR50, R31 ;  /* 0x00000032001f7c10 */ /* 0x001fe2000fffe01f */
[----:B------:R-:W-:Y:S06]  /*107b0*/  BRA `(.L_x_1988) ;  /* 0x0000002c00a07947 */ /* 0x000fec0003800000 */
.L_x_1987:
[----:B------:R-:W-:Y:S01]  /*107c0*/  VIADD R0, R17, 0x1c400 ;  /* 0x0001c40011007836 */ /* 0x000fe20000000000 */
[----:B------:R-:W-:Y:S04]  /*107d0*/  BSSY B6, `(.L_x_1989) ;  /* 0x0000013000067945 */ /* 0x000fe80003800000 */
[----:B------:R-:W-:-:S13]  /*107e0*/  LOP3.LUT P0, RZ, R0, 0x3ff, RZ, 0xc0, !PT ;  /* 0x000003ff00ff7812 */ /* 0x000fda000780c0ff */
[----:B------:R-:W-:Y:S05]  /*107f0*/  @!P0 BRA `(.L_x_1990) ;  /* 0x0000000000408947 */ /* 0x000fea0003800000 */
        /* <DEDUP_REMOVED lines=16> */
.L_x_1990:
[----:B------:R-:W-:Y:S05]  /*10900*/  BSYNC B6 ;  /* 0x0000000000067941 */ /* 0x000fea0003800000 */
.L_x_1989:
        /* <DEDUP_REMOVED lines=19> */
[----:B-1---5:R-:W-:Y:S05]  /*10a40*/  CALL.ABS.NOINC R2 ;  /* 0x0000000002007343 */ /* 0x022fea0003c00000 */
.L_x_1993:
        /* <DEDUP_REMOVED lines=15> */
.L_x_1992:
[----:B------:R-:W-:Y:S05]  /*10b40*/  BSYNC B6 ;  /* 0x0000000000067941 */ /* 0x000fea0003800000 */
.L_x_1991:
[----:B------:R-:W-:Y:S01]  /*10b50*/  ULDC.64 UR4, c[0x0][0x9f8] ;  /* 0x00027e0000047ab9 */ /* 0x000fe20000000a00 */
[----:B------:R-:W-:Y:S01]  /*10b60*/  IMAD.U32 R27, RZ, RZ, UR42 ;  /* 0x0000002aff1b7e24 */ /* 0x000fe2000f8e00ff */
[----:B------:R-:W-:Y:S01]  /*10b70*/  UISETP.NE.U32.AND UP0, UPT, UR4, URZ, UPT ;  /* 0x0000003f0400728c */ /* 0x000fe2000bf05070 */
[----:B------:R-:W0:Y:S03]  /*10b80*/  LDC R10, c[0x0][0x430] ;  /* 0x00010c00ff0a7b82 */ /* 0x000e260000000800 */
[----:B------:R-:W-:-:S06]  /*10b90*/  UISETP.NE.AND.EX UP0, UPT, UR5, URZ, UPT, UP0 ;  /* 0x0000003f0500728c */ /* 0x000fcc000bf05300 */
[----:B------:R-:W-:-:S05]  /*10ba0*/  PLOP3.LUT P0, PT, PT, PT, UP0, 0x80, 0x0 ;  /* 0x000000000000781c */ /* 0x000fca0003f0f008 */
[----:B------:R-:W-:Y:S02]  /*10bb0*/  @UP0 ULDC.64 UR4, c[0x0][0x9f8] ;  /* 0x00027e0000040ab9 */ /* 0x000fe40000000a00 */
[----:B------:R-:W-:-:S06]  /*10bc0*/  @UP0 UIMAD.WIDE UR4, UR42, 0x4, UR4 ;  /* 0x000000042a0408a5 */ /* 0x000fcc000f8e0204 */
[----:B------:R-:W-:Y:S01]  /*10bd0*/  IMAD.U32 R2, RZ, RZ, UR4 ;  /* 0x00000004ff027e24 */ /* 0x000fe2000f8e00ff */
[----:B------:R-:W-:Y:S01]  /*10be0*/  ULDC UR4, c[0x0][0xc48] ;  /* 0x0003120000047ab9 */ /* 0x000fe20000000800 */
[----:B------:R-:W-:-:S05]  /*10bf0*/  IMAD.U32 R3, RZ, RZ, UR5 ;  /* 0x00000005ff037e24 */ /* 0x000fca000f8e00ff */
[----:B------:R1:W5:Y:S01]  /*10c00*/  @P0 LDG.E R27, desc[UR46][R2.64] ;  /* 0x0000002e021b0981 */ /* 0x000362000c1e1900 */
[----:B------:R-:W-:Y:S01]  /*10c10*/  UMOV UR5, 0xffffffff ;  /* 0xffffffff00057882 */ /* 0x000fe20000000000 */
[----:B------:R-:W-:Y:S02]  /*10c20*/  IMAD.U32 R0, RZ, RZ, UR44 ;  /* 0x0000002cff007e24 */ /* 0x000fe4000f8e00ff */
[----:B------:R-:W-:Y:S02]  /*10c30*/  IMAD.U32 R19, RZ, RZ, UR4 ;  /* 0x00000004ff137e24 */ /* 0x000fe4000f8e00ff */
[----:B------:R-:W-:Y:S01]  /*10c40*/  VIADD R0, R0, 0xffffffff ;  /* 0xffffffff00007836 */ /* 0x000fe20000000000 */
[----:B------:R-:W-:Y:S06]  /*10c50*/  BRA.DIV UR5, `(.L_x_1994) ;  /* 0x00000032059c7947 */ /* 0x000fec000b800000 */
.L_x_2048:
[----:B------:R-:W2:Y:S01]  /*10c60*/  S2R R8, SR_TID.X ;  /* 0x0000000000087919 */ /* 0x000ea20000002100 */
[----:B0-----:R-:W-:Y:S01]  /*10c70*/  ISETP.NE.AND P1, PT, R10, 0x1, PT ;  /* 0x000000010a00780c */ /* 0x001fe20003f25270 */
[----:B------:R-:W-:Y:S01]  /*10c80*/  IMAD.MOV.U32 R24, RZ, RZ, RZ ;  /* 0x000000ffff187224 */ /* 0x000fe200078e00ff */
[----:B-----5:R-:W-:Y:S02]  /*10c90*/  SHF.R.S32.HI R29, RZ, 0x1f, R27 ;  /* 0x0000001fff1d7819 */ /* 0x020fe4000001141b */
[----:B------:R-:W-:-:S09]  /*10ca0*/  LOP3.LUT R16, R16, 0xffffff7f, RZ, 0xc0, !PT ;  /* 0xffffff7f10107812 */ /* 0x000fd200078ec0ff */
[----:B-1----:R-:W0:Y:S01]  /*10cb0*/  @P1 LDC R3, c[0x0][0x434] ;  /* 0x00010d00ff031b82 */ /* 0x002e220000000800 */
[----:B------:R-:W-:-:S07]  /*10cc0*/  @P1 LOP3.LUT R16, R16, 0x80, RZ, 0xfc, !PT ;  /* 0x0000008010101812 */ /* 0x000fce00078efcff */
[----:B------:R-:W1:Y:S01]  /*10cd0*/  @P1 LDC R5, c[0x0][0x438] ;  /* 0x00010e00ff051b82 */ /* 0x000e620000000800 */
[----:B--2---:R-:W-:-:S05]  /*10ce0*/  IMAD.SHL.U32 R8, R8, 0x10, RZ ;  /* 0x0000001008087824 */ /* 0x004fca00078e00ff */
[----:B------:R-:W-:-:S05]  /*10cf0*/  LOP3.LUT R8, R33, 0x70, R8, 0xf8, !PT ;  /* 0x0000007021087812 */ /* 0x000fca00078ef808 */
[----:B------:R-:W-:-:S04]  /*10d00*/  IMAD R7, R0, 0x60, R8 ;  /* 0x0000006000077824 */ /* 0x000fc800078e0208 */
[C---:B------:R-:W-:Y:S01]  /*10d10*/  IMAD.IADD R34, R7.reuse, 0x1, R30 ;  /* 0x0000000107227824 */ /* 0x040fe200078e021e */
[----:B------:R-:W-:-:S03]  /*10d20*/  ISETP.GE.AND P0, PT, R7, UR36, PT ;  /* 0x0000002407007c0c */ /* 0x000fc6000bf06270 */
[----:B0-----:R-:W-:Y:S01]  /*10d30*/  @P1 IMAD.HI.U32 R2, R34, R3, RZ ;  /* 0x0000000322021227 */ /* 0x001fe200078e00ff */
[----:B------:R-:W-:-:S03]  /*10d40*/  ISETP.GT.U32.OR P0, PT, R8, 0x5f, P0 ;  /* 0x0000005f0800780c */ /* 0x000fc60000704470 */
[----:B------:R-:W-:Y:S01]  /*10d50*/  IMAD.MOV.U32 R9, RZ, RZ, R34 ;  /* 0x000000ffff097224 */ /* 0x000fe200078e0022 */
[----:B-1----:R-:W-:-:S09]  /*10d60*/  @P1 SHF.R.U32.HI R9, RZ, R5, R2 ;  /* 0x00000005ff091219 */ /* 0x002fd20000011602 */
[----:B------:R-:W0:Y:S01]  /*10d70*/  @!P0 LDC.64 R6, c[0x0][0x428] ;  /* 0x00010a00ff068b82 */ /* 0x000e220000000a00 */
[----:B------:R-:W-:-:S07]  /*10d80*/  @!P0 SHF.R.S32.HI R3, RZ, 0x1f, R9 ;  /* 0x0000001fff038819 */ /* 0x000fce0000011409 */
[----:B------:R-:W1:Y:S01]  /*10d90*/  @!P0 LDC.64 R4, c[0x0][0x418] ;  /* 0x00010600ff048b82 */ /* 0x000e620000000a00 */
[----:B0-----:R-:W-:-:S04]  /*10da0*/  @!P0 IMAD R2, R29, R6, RZ ;  /* 0x000000061d028224 */ /* 0x001fc800078e02ff */
[----:B------:R-:W-:Y:S02]  /*10db0*/  @!P0 IMAD R7, R27, R7, R2 ;  /* 0x000000071b078224 */ /* 0x000fe400078e0202 */
[----:B------:R-:W-:-:S04]  /*10dc0*/  @!P0 IMAD.MOV.U32 R2, RZ, RZ, R9 ;  /* 0x000000ffff028224 */ /* 0x000fc800078e0009 */
[----:B------:R-:W-:-:S04]  /*10dd0*/  @!P0 IMAD.WIDE.U32 R2, R27, R6, R2 ;  /* 0x000000061b028225 */ /* 0x000fc800078e0002 */
[----:B------:R-:W-:Y:S01]  /*10de0*/  @!P0 IMAD.IADD R3, R3, 0x1, R7 ;  /* 0x0000000103038824 */ /* 0x000fe200078e0207 */
[----:B-1----:R-:W-:-:S04]  /*10df0*/  @!P0 LEA R4, P1, R2, R4, 0x2 ;  /* 0x0000000402048211 */ /* 0x002fc800078210ff */
[----:B------:R-:W-:-:S05]  /*10e00*/  @!P0 LEA.HI.X R5, R2, R5, R3, 0x2, P1 ;  /* 0x0000000502058211 */ /* 0x000fca00008f1403 */
[----:B------:R0:W5:Y:S01]  /*10e10*/  @!P0 LDG.E R24, desc[UR46][R4.64] ;  /* 0x0000002e04188981 */ /* 0x000162000c1e1900 */
[----:B------:R-:W-:Y:S01]  /*10e20*/  ISETP.GT.U32.AND P0, PT, R8, 0x5f, PT ;  /* 0x0000005f0800780c */ /* 0x000fe20003f04070 */
[----:B------:R-:W-:Y:S01]  /*10e30*/  IMAD R2, RZ, RZ, -UR42 ;  /* 0x8000002aff027e24 */ /* 0x000fe2000f8e02ff */
[----:B------:R-:W-:Y:S01]  /*10e40*/  LOP3.LUT R16, R16, 0xffffffbf, RZ, 0xc0, !PT ;  /* 0xffffffbf10107812 */ /* 0x000fe200078ec0ff */
[----:B------:R-:W-:Y:S02]  /*10e50*/  IMAD.MOV R3, RZ, RZ, -R9 ;  /* 0x000000ffff037224 */ /* 0x000fe400078e0a09 */
[----:B------:R-:W-:Y:S02]  /*10e60*/  IMAD R19, R19, R2, UR41 ;  /* 0x0000002913137e24 */ /* 0x000fe4000f8e0202 */
[----:B------:R-:W-:Y:S02]  /*10e70*/  IMAD R34, R10, R3, R34 ;  /* 0x000000030a227224 */ /* 0x000fe400078e0222 */
[----:B0-----:R-:W-:Y:S01]  /*10e80*/  IMAD.U32 R4, RZ, RZ, UR48 ;  /* 0x00000030ff047e24 */ /* 0x001fe2000f8e00ff */
[----:B------:R-:W-:-:S04]  /*10e90*/  SHF.R.S32.HI R26, RZ, 0x1f, R19 ;  /* 0x0000001fff1a7819 */ /* 0x000fc80000011413 */
[----:B------:R-:W-:-:S13]  /*10ea0*/  ISETP.NE.AND P2, PT, R4, 0x3, PT ;  /* 0x000000030400780c */ /* 0x000fda0003f45270 */
[----:B------:R-:W-:-:S04]  /*10eb0*/  @P2 LOP3.LUT R16, R16, 0x40, RZ, 0xfc, !PT ;  /* 0x0000004010102812 */ /* 0x000fc800078efcff */
[----:B------:R-:W-:-:S04]  /*10ec0*/  LOP3.LUT R16, R16, 0xfffffffd, RZ, 0xc0, !PT ;  /* 0xfffffffd10107812 */ /* 0x000fc800078ec0ff */
[----:B------:R-:W-:Y:S01]  /*10ed0*/  @P0 LOP3.LUT R16, R16, 0x2, RZ, 0xfc, !PT ;  /* 0x0000000210100812 */ /* 0x000fe200078efcff */
[----:B------:R-:W-:Y:S06]  /*10ee0*/  @!P2 BRA `(.L_x_1995) ;  /* 0x000000000004a947 */ /* 0x000fec0003800000 */
[----:B------:R-:W-:Y:S01]  /*10ef0*/  BPT.TRAP 0x1 ;  /* 0x000000040000795c */ /* 0x000fe20000300000 */
.L_x_1995:
[----:B------:R-:W-:Y:S01]  /*10f00*/  IMAD R22, R18, 0x8, R17 ;  /* 0x0000000812167824 */ /* 0x000fe200078e0211 */
[----:B------:R-:W-:Y:S01]  /*10f10*/  SHF.L.U32 R3, R25, 0x1f, RZ ;  /* 0x0000001f19037819 */ /* 0x000fe200000006ff */
[----:B------:R-:W-:Y:S03]  /*10f20*/  BSSY B0, `(.L_x_1996) ;  /* 0x0000003000007945 */ /* 0x000fe60003800000 */
[----:B------:R-:W0:Y:S02]  /*10f30*/  SYNCS.PHASECHK.TRANS64.TRYWAIT P0, [R22+URZ+0x22840], R3 ;  /* 0x02284003160075a7 */ /* 0x000e24000800017f */
[----:B0-----:R-:W-:Y:S05]  /*10f40*/  @!P0 BRA `(.L_x_1997) ;  /* 0x00000030000c8947 */ /* 0x001fea0003800000 */
.L_x_2049:
[----:B------:R-:W-:Y:S05]  /*10f50*/  BSYNC B0 ;  /* 0x0000000000007941 */ /* 0x000fea0003800000 */
.L_x_1996:
[----:B------:R-:W-:Y:S01]  /*10f60*/  SHF.R.S32.HI R36, RZ, 0x1f, R34 ;  /* 0x0000001fff247819 */ /* 0x000fe20000011422 */
[----:B------:R-:W-:Y:S01]  /*10f70*/  ULDC.64 UR4, c[0x0][0x300] ;  /* 0x0000c00000047ab9 */ /* 0x000fe20000000a00 */
[----:B------:R-:W1:Y:S01]  /*10f80*/  S2R R8, SR_TID.X ;  /* 0x0000000000087919 */ /* 0x000e620000002100 */
[----:B-----5:R-:W-:Y:S02]  /*10f90*/  SHF.R.S32.HI R37, RZ, 0x1f, R24 ;  /* 0x0000001fff257819 */ /* 0x020fe40000011418 */
[----:B0-----:R-:W-:Y:S01]  /*10fa0*/  IMAD R3, R36, UR4, RZ ;  /* 0x0000000424037c24 */ /* 0x001fe2000f8e02ff */
        /* <DEDUP_REMOVED lines=16> */
[----:B------:R-:W-:Y:S01]  /*110b0*/  IMAD.MOV.U32 R3, RZ, RZ, -0x60 ;  /* 0xffffffa0ff037424 */ /* 0x000fe200078e00ff */
[----:B------:R-:W-:Y:S01]  /*110c0*/  UMOV UR4, 0xffffffff ;  /* 0xffffffff00047882 */ /* 0x000fe20000000000 */
[----:B-1----:R-:W-:Y:S01]  /*110d0*/  IMAD.SHL.U32 R8, R8, 0x8, RZ ;  /* 0x0000000808087824 */ /* 0x002fe200078e00ff */
[----:B------:R-:W-:Y:S01]  /*110e0*/  LEA.HI.X R5, R2, UR5, R5, 0x1, P0 ;  /* 0x0000000502057c11 */ /* 0x000fe200080f0c05 */
[----:B------:R-:W-:-:S03]  /*110f0*/  IMAD R0, R0, R3, UR36 ;  /* 0x0000002400007e24 */ /* 0x000fc6000f8e0203 */
[----:B------:R-:W-:Y:S01]  /*11100*/  LOP3.LUT R8, R8, 0x38, RZ, 0xc0, !PT ;  /* 0x0000003808087812 */ /* 0x000fe200078ec0ff */
[----:B------:R-:W-:Y:S02]  /*11110*/  IMAD.IADD R23, R0, 0x1, -R33 ;  /* 0x0000000100177824 */ /* 0x000fe400078e0a21 */
[----:B------:R-:W-:-:S03]  /*11120*/  IMAD R0, R18, 0x1800, R28 ;  /* 0x0000180012007824 */ /* 0x000fc600078e021c */
[----:B------:R-:W-:Y:S01]  /*11130*/  ISETP.GE.AND P0, PT, R23, 0x1, PT ;  /* 0x000000011700780c */ /* 0x000fe20003f06270 */
[----:B------:R-:W-:-:S12]  /*11140*/  BRA.DIV UR4, `(.L_x_1998) ;  /* 0x0000002e04a07947 */ /* 0x000fd8000b800000 */
[----:B------:R-:W0:Y:S01]  /*11150*/  SHFL.IDX PT, R14, R4, RZ, 0x181f ;  /* 0x00181fff040e7589 */ /* 0x000e2200000e0000 */
[----:B------:R-:W-:-:S03]  /*11160*/  @P0 IMAD R7, R0, 0x2, R17 ;  /* 0x0000000200070824 */ /* 0x000fc600078e0211 */
[----:B------:R-:W1:Y:S04]  /*11170*/  SHFL.IDX PT, R2, R5, RZ, 0x181f ;  /* 0x00181fff05027589 */ /* 0x000e6800000e0000 */
[----:B------:R-:W-:Y:S01]  /*11180*/  SHFL.IDX PT, R6, R5, 0x1, 0x181f ;  /* 0x00381f0005067f89 */ /* 0x000fe200000e0000 */
[----:B0-----:R-:W-:-:S05]  /*11190*/  @P0 LEA R14, P1, R8, R14, 0x1 ;  /* 0x0000000e080e0211 */ /* 0x001fca00078208ff */
[----:B-1----:R-:W-:Y:S02]  /*111a0*/  @P0 IMAD.X R3, RZ, RZ, R2, P1 ;  /* 0x000000ffff030224 */ /* 0x002fe400008e0602 */
[----:B------:R-:W-:Y:S02]  /*111b0*/  @P0 IMAD.MOV.U32 R2, RZ, RZ, R14 ;  /* 0x000000ffff020224 */ /* 0x000fe400078e000e */
[----:B------:R-:W0:Y:S04]  /*111c0*/  SHFL.IDX PT, R14, R4, 0x1, 0x181f ;  /* 0x00381f00040e7f89 */ /* 0x000e2800000e0000 */
[----:B------:R0:W-:Y:S01]  /*111d0*/  @P0 LDGSTS.E.BYPASS.LTC128B.128 [R7+0x1c400], desc[UR46][R2.64], !P2 ;  /* 0x1c40000002070fae */ /* 0x0001e2000d101d6e */
[----:B------:R-:W-:-:S13]  /*111e0*/  ISETP.GE.AND P0, PT, R23, 0x11, PT ;  /* 0x000000111700780c */ /* 0x000fda0003f06270 */
[----:B------:R-:W-:Y:S01]  /*111f0*/  @P0 IMAD R9, R0, 0x2, R17 ;  /* 0x0000000200090824 */ /* 0x000fe200078e0211 */
[----:B0-----:R-:W-:Y:S02]  /*11200*/  @P0 LEA R2, P1, R8, R14, 0x1 ;  /* 0x0000000e08020211 */ /* 0x001fe400078208ff */
[----:B------:R-:W0:Y:S03]  /*11210*/  SHFL.IDX PT, R14, R4, 0x2, 0x181f ;  /* 0x00581f00040e7f89 */ /* 0x000e2600000e0000 */
[----:B------:R-:W-:Y:S02]  /*11220*/  @P0 IMAD.X R3, RZ, RZ, R6, P1 ;  /* 0x000000ffff030224 */ /* 0x000fe400008e0606 */
[----:B------:R-:W1:Y:S04]  /*11230*/  SHFL.IDX PT, R6, R5, 0x2, 0x181f ;  /* 0x00581f0005067f89 */ /* 0x000e6800000e0000 */
[----:B------:R0:W-:Y:S01]  /*11240*/  @P0 LDGSTS.E.BYPASS.LTC128B.128 [R9+0x1cc00], desc[UR46][R2.64], !P2 ;  /* 0x1cc0000002090fae */ /* 0x0001e2000d101d6e */
[----:B------:R-:W-:-:S13]  /*11250*/  ISETP.GE.AND P0, PT, R23, 0x21, PT ;  /* 0x000000211700780c */ /* 0x000fda0003f06270 */
[----:B------:R-:W-:Y:S01]  /*11260*/  @P0 IMAD R7, R0, 0x2, R17 ;  /* 0x0000000200070824 */ /* 0x000fe200078e0211 */
[----:B0-----:R-:W-:Y:S02]  /*11270*/  @P0 LEA R2, P1, R8, R14, 0x1 ;  /* 0x0000000e08020211 */ /* 0x001fe400078208ff */
[----:B------:R-:W0:Y:S03]  /*11280*/  SHFL.IDX PT, R14, R4, 0x3, 0x181f ;  /* 0x00781f00040e7f89 */ /* 0x000e2600000e0000 */
[----:B-1----:R-:W-:Y:S02]  /*11290*/  @P0 IMAD.X R3, RZ, RZ, R6, P1 ;  /* 0x000000ffff030224 */ /* 0x002fe400008e0606 */
        /* <DEDUP_REMOVED lines=9> */
[----:B------:R-:W-:-:S03]  /*11330*/  ISETP.GE.AND P0, PT, R23, 0x41, PT ;  /* 0x000000411700780c */ /* 0x000fc60003f06270 */
[----:B------:R-:W2:Y:S10]  /*11340*/  SHFL.IDX PT, R5, R5, 0x5, 0x181f ;  /* 0x00b81f0005057f89 */ /* 0x000eb400000e0000 */
[----:B------:R-:W-:Y:S01]  /*11350*/  @P0 IMAD R7, R0, 0x2, R17 ;  /* 0x0000000200070824 */ /* 0x000fe200078e0211 */
[----:B0-----:R-:W-:-:S02]  /*11360*/  @P0 LEA R2, P1, R8, R14, 0x1 ;  /* 0x0000000e08020211 */ /* 0x001fc400078208ff */
[----:B------:R0:W3:Y:S03]  /*11370*/  SHFL.IDX PT, R14, R4, 0x5, 0x181f ;  /* 0x00b81f00040e7f89 */ /* 0x0000e600000e0000 */
[----:B-1----:R-:W-:-:S05]  /*11380*/  @P0 IMAD.X R3, RZ, RZ, R6, P1 ;  /* 0x000000ffff030224 */ /* 0x002fca00008e0606 */
[----:B------:R0:W-:Y:S03]  /*11390*/  @P0 LDGSTS.E.BYPASS.LTC128B.128 [R7+0x1e400], desc[UR46][R2.64], !P2 ;  /* 0x1e40000002070fae */ /* 0x0001e6000d101d6e */
.L_x_2063:
[----:B------:R-:W-:-:S13]  /*113a0*/  ISETP.GE.AND P0, PT, R23, 0x51, PT ;  /* 0x000000511700780c */ /* 0x000fda0003f06270 */
[----:B0--3--:R-:W-:-:S05]  /*113b0*/  @P0 LEA R2, P1, R8, R14, 0x1 ;  /* 0x0000000e08020211 */ /* 0x009fca00078208ff */
[----:B--2---:R-:W-:Y:S02]  /*113c0*/  @P0 IMAD.X R3, RZ, RZ, R5, P1 ;  /* 0x000000ffff030224 */ /* 0x004fe400008e0605 */
[----:B------:R-:W-:-:S05]  /*113d0*/  @P0 IMAD R5, R0, 0x2, R17 ;  /* 0x0000000200050824 */ /* 0x000fca00078e0211 */
[----:B------:R-:W-:Y:S01]  /*113e0*/  @!PT LDS RZ, [RZ] ;  /* 0x00000000fffff984 */ /* 0x000fe20000000800 */
[----:B------:R-:W-:Y:S01]  /*113f0*/  @!PT LDS RZ, [RZ] ;  /* 0x00000000fffff984 */ /* 0x000fe20000000800 */
[----:B------:R-:W-:Y:S01]  /*11400*/  @!PT LDS RZ, [RZ] ;  /* 0x00000000fffff984 */ /* 0x000fe20000000800 */
[----:B------:R0:W-:Y:S01]  /*11410*/  @P0 LDGSTS.E.BYPASS.LTC128B.128 [R5+0x1ec00], desc[UR46][R2.64], !P2 ;  /* 0x1ec0000002050fae */ /* 0x0001e2000d101d6e */
[----:B------:R-:W-:Y:S01]  /*11420*/  PLOP3.LUT P0, PT, PT, PT, PT, 0x80, 0x0 ;  /* 0x000000000000781c */ /* 0x000fe20003f0f070 */
[----:B------:R-:W-:-:S12]  /*11430*/  NOP ;  /* 0x0000000000007918 */ /* 0x000fd80000000000 */
.L_x_1999:
        /* <DEDUP_REMOVED lines=11> */
.L_x_2000:
[----:B------:R-:W-:Y:S01]  /*114f0*/  VIADD R0, R17, 0x18400 ;  /* 0x0001840011007836 */ /* 0x000fe20000000000 */
[----:B------:R1:W-:Y:S06]  /*11500*/  SYNCS.ARRIVE.TRANS64.A1T0 RZ, [R22+URZ+0x22830], RZ ;  /* 0x022830ff16ff79a7 */ /* 0x0003ec000810003f */
[----:B------:R-:W-:Y:S05]  /*11510*/  WARPSYNC.ALL ;  /* 0x0000000000007948 */ /* 0x000fea0003800000 */
[----:B------:R-:W-:Y:S01]  /*11520*/  BAR.SYNC.DEFER_BLOCKING 0x8, 0x180 ;  /* 0x0206000000007b1d */ /* 0x000fe20000010000 */
[----:B------:R-:W-:-:S05]  /*11530*/  LOP3.LUT P0, RZ, R0, 0x3ff, RZ, 0xc0, !PT ;  /* 0x000003ff00ff7812 */ /* 0x000fca000780c0ff */
[----:B------:R-:W-:Y:S08]  /*11540*/  BSSY B6, `(.L_x_2001) ;  /* 0x0000012000067945 */ /* 0x000ff00003800000 */
        /* <DEDUP_REMOVED lines=17> */
.L_x_2002:
[----:B------:R-:W-:Y:S05]  /*11660*/  BSYNC B6 ;  /* 0x0000000000067941 */ /* 0x000fea0003800000 */
.L_x_2001:
[----:B0-----:R-:W0:Y:S01]  /*11670*/  S2R R2, SR_TID.X ;  /* 0x0000000000027919 */ /* 0x001e220000002100 */
[----:B------:R-:W-:Y:S01]  /*11680*/  UISETP.NE.AND UP0, UPT, UR51, URZ, UPT ;  /* 0x0000003f3300728c */ /* 0x000fe2000bf05270 */
[----:B------:R-:W-:Y:S01]  /*11690*/  R2UR UR6, R26 ;  /* 0x000000001a0672ca */ /* 0x000fe200000e0000 */
[----:B------:R-:W-:Y:S01]  /*116a0*/  ULDC.64 UR8, c[0x0][0x2d8] ;  /* 0x0000b60000087ab9 */ /* 0x000fe20000000a00 */
[----:B------:R-:W-:Y:S01]  /*116b0*/  R2UR UR7, R19 ;  /* 0x00000000130772ca */ /* 0x000fe200000e0000 */
[----:B------:R-:W2:Y:S01]  /*116c0*/  S2R R8, SR_TID.X ;  /* 0x0000000000087919 */ /* 0x000ea20000002100 */
[----:B------:R-:W-:Y:S02]  /*116d0*/  LOP3.LUT P5, RZ, R16, 0x100, RZ, 0xc0, !PT ;  /* 0x0000010010ff7812 */ /* 0x000fe400078ac0ff */
[----:B------:R-:W-:-:S04]  /*116e0*/  PLOP3.LUT P0, PT, PT, PT, UP0, 0x80, 0x0 ;  /* 0x000000000000781c */ /* 0x000fc80003f0f008 */
[----:B------:R-:W-:-:S03]  /*116f0*/  @UP0 ULDC UR4, c[0x0][0x44c] ;  /* 0x0001130000040ab9 */ /* 0x000fc60000000800 */
[----:B------:R-:W-:-:S04]  /*11700*/  UIMAD UR6, UR6, UR8, URZ ;  /* 0x00000008060672a4 */ /* 0x000fc8000f8e023f */
[----:B------:R-:W-:Y:S02]  /*11710*/  UIMAD UR7, UR7, UR9, UR6 ;  /* 0x00000009070772a4 */ /* 0x000fe4000f8e0206 */
[----:B------:R-:W-:Y:S01]  /*11720*/  USHF.R.S32.HI UR6, URZ, 0x1f, UR42 ;  /* 0x0000001f3f067899 */ /* 0x000fe2000801142a */
[----:B0-----:R-:W-:-:S05]  /*11730*/  IMAD.SHL.U32 R2, R2, 0x10, RZ ;  /* 0x0000001002027824 */ /* 0x001fca00078e00ff */
[----:B------:R-:W-:Y:S01]  /*11740*/  LOP3.LUT R2, R33, 0x70, R2, 0xf8, !PT ;  /* 0x0000007021027812 */ /* 0x000fe200078ef802 */
[----:B--2---:R-:W-:-:S04]  /*11750*/  IMAD.SHL.U32 R8, R8, 0x8, RZ ;  /* 0x0000000808087824 */ /* 0x004fc800078e00ff */
[----:B------:R-:W-:Y:S01]  /*11760*/  VIADD R0, R2, UR43 ;  /* 0x0000002b02007c36 */ /* 0x000fe20008000000 */
[----:B------:R-:W-:-:S03]  /*11770*/  LOP3.LUT R8, R8, 0x38, RZ, 0xc0, !PT ;  /* 0x0000003808087812 */ /* 0x000fc600078ec0ff */
[----:B------:R-:W-:Y:S01]  /*11780*/  @P0 IMAD.HI.U32 R3, R0, UR4, RZ ;  /* 0x0000000400030c27 */ /* 0x000fe2000f8e00ff */
[----:B------:R-:W-:Y:S01]  /*11790*/  PLOP3.LUT P0, PT, PT, PT, UP0, 0x80, 0x0 ;  /* 0x000000000000781c */ /* 0x000fe20003f0f008 */
[----:B------:R-:W-:Y:S02]  /*117a0*/  @UP0 ULDC UR4, c[0x0][0x450] ;  /* 0x0001140000040ab9 */ /* 0x000fe40000000800 */
[----:B------:R-:W-:-:S10]  /*117b0*/  IMAD.MOV.U32 R2, RZ, RZ, R0 ;  /* 0x000000ffff027224 */ /* 0x000fd400078e0000 */
[----:B------:R-:W-:Y:S02]  /*117c0*/  @P0 SHF.R.U32.HI R2, RZ, UR4, R3 ;  /* 0x00000004ff020c19 */ /* 0x000fe40008011603 */
[----:B------:R-:W-:-:S03]  /*117d0*/  R2UR UR4, R19 ;  /* 0x00000000130472ca */ /* 0x000fc600000e0000 */
[----:B------:R-:W-:-:S10]  /*117e0*/  IMAD.MOV R5, RZ, RZ, -R2 ;  /* 0x000000ffff057224 */ /* 0x000fd400078e0a02 */
[----:B------:R-:W-:-:S03]  /*117f0*/  UIMAD.WIDE.U32 UR4, UR4, UR8, URZ ;  /* 0x00000008040472a5 */ /* 0x000fc6000f8e003f */
[----:B------:R-:W-:Y:S01]  /*11800*/  ULDC.64 UR8, c[0x0][0x2e0] ;  /* 0x0000b80000087ab9 */ /* 0x000fe20000000a00 */
[----:B------:R-:W-:Y:S02]  /*11810*/  UIADD3 UR5, UR5, UR7, URZ ;  /* 0x0000000705057290 */ /* 0x000fe4000fffe03f */
[----:B------:R-:W-:Y:S01]  /*11820*/  UIMAD UR6, UR6, UR8, URZ ;  /* 0x00000008060672a4 */ /* 0x000fe2000f8e023f */
[----:B------:R-:W-:Y:S01]  /*11830*/  ULDC UR7, c[0x0][0x448] ;  /* 0x0001120000077ab9 */ /* 0x000fe20000000800 */
[----:B------:R-:W-:Y:S01]  /*11840*/  UIMAD.WIDE.U32 UR4, UR42, UR8, UR4 ;  /* 0x000000082a0472a5 */ /* 0x000fe2000f8e0004 */
[----:B------:R-:W-:Y:S01]  /*11850*/  IMAD R5, R5, UR7, R0 ;  /* 0x0000000705057c24 */ /* 0x000fe2000f8e0200 */
[----:B------:R-:W-:Y:S01]  /*11860*/  UIMAD UR6, UR42, UR9, UR6 ;  /* 0x000000092a0672a4 */ /* 0x000fe2000f8e0206 */
[----:B------:R-:W-:Y:S02]  /*11870*/  SHF.R.S32.HI R0, RZ, 0x1f, R2 ;  /* 0x0000001fff007819 */ /* 0x000fe40000011402 */
[----:B------:R-:W-:Y:S01]  /*11880*/  ULDC.64 UR8, c[0x0][0x2d0] ;  /* 0x0000b40000087ab9 */ /* 0x000fe20000000a00 */
[----:B------:R-:W-:Y:S01]  /*11890*/  UIADD3 UR5, UR5, UR6, URZ ;  /* 0x0000000605057290 */ /* 0x000fe2000fffe03f */
[----:B------:R-:W-:-:S02]  /*118a0*/  IMAD.U32 R9, RZ, RZ, UR8 ;  /* 0x00000008ff097e24 */ /* 0x000fc4000f8e00ff */
[----:B------:R-:W-:Y:S01]  /*118b0*/  IMAD R3, R0, UR8, RZ ;  /* 0x0000000800037c24 */ /* 0x000fe2000f8e02ff */
[----:B------:R-:W-:-:S03]  /*118c0*/  SHF.R.S32.HI R0, RZ, 0x1f, R5 ;  /* 0x0000001fff007819 */ /* 0x000fc60000011405 */
[C---:B------:R-:W-:Y:S02]  /*118d0*/  IMAD R7, R2.reuse, UR9, R3 ;  /* 0x0000000902077c24 */ /* 0x040fe4000f8e0203 */
[----:B------:R-:W-:Y:S01]  /*118e0*/  IMAD.WIDE.U32 R2, R2, R9, UR4 ;  /* 0x0000000402027e25 */ /* 0x000fe2000f8e0009 */
        /* <DEDUP_REMOVED lines=12> */
[----:B------:R-:W-:-:S03]  /*119b0*/  VIADD R4, R33, UR43 ;  /* 0x0000002b21047c36 */ /* 0x000fc60008000000 */
        /* <DEDUP_REMOVED lines=44> */
[----:B------:R-:W-:-:S03]  /*11c80*/  ISETP.GE.AND P0, PT, R7, UR37, PT ;  /* 0x0000002507007c0c */ /* 0x000fc6000bf06270 */
[----:B------:R-:W3:Y:S10]  /*11c90*/  SHFL.IDX PT, R5, R5, 0x7, 0x181f ;  /* 0x00f81f0005057f89 */ /* 0x000ef400000e0000 */
[----:B0-----:R-:W-:-:S02]  /*11ca0*/  @!P0 LEA R2, P1, R8, R14, 0x1 ;  /* 0x0000000e08028211 */ /* 0x001fc400078208ff */
[----:B------:R0:W4:Y:S03]  /*11cb0*/  SHFL.IDX PT, R14, R0, 0x7, 0x181f ;  /* 0x00f81f00000e7f89 */ /* 0x00012600000e0000 */
[----:B--2---:R-:W-:-:S05]  /*11cc0*/  @!P0 IMAD.X R3, RZ, RZ, R6, P1 ;  /* 0x000000ffff038224 */ /* 0x004fca00008e0606 */
[----:B------:R0:W-:Y:S03]  /*11cd0*/  @!P0 LDGSTS.E.BYPASS.LTC128B.128 [R32+0x1b400], desc[UR46][R2.64], !P5 ;  /* 0x1b40000002208fae */ /* 0x0001e6000e901d6e */
.L_x_2080:
[----:B------:R-:W-:-:S05]  /*11ce0*/  VIADD R4, R4, 0x70 ;  /* 0x0000007004047836 */ /* 0x000fca0000000000 */
[----:B------:R-:W-:-:S13]  /*11cf0*/  ISETP.GE.AND P0, PT, R4, UR37, PT ;  /* 0x0000002504007c0c */ /* 0x000fda000bf06270 */
[----:B0---4-:R-:W-:-:S05]  /*11d00*/  @!P0 LEA R2, P1, R8, R14, 0x1 ;  /* 0x0000000e08028211 */ /* 0x011fca00078208ff */
[----:B---3--:R-:W-:-:S05]  /*11d10*/  @!P0 IMAD.X R3, RZ, RZ, R5, P1 ;  /* 0x000000ffff038224 */ /* 0x008fca00008e0605 */
[----:B------:R-:W-:Y:S01]  /*11d20*/  @!PT LDS RZ, [RZ] ;  /* 0x00000000fffff984 */ /* 0x000fe20000000800 */
[----:B------:R-:W-:Y:S01]  /*11d30*/  @!PT LDS RZ, [RZ] ;  /* 0x00000000fffff984 */ /* 0x000fe20000000800 */
[----:B------:R-:W-:Y:S01]  /*11d40*/  @!PT LDS RZ, [RZ] ;  /* 0x00000000fffff984 */ /* 0x000fe20000000800 */
[----:B------:R0:W-:Y:S01]  /*11d50*/  @!P0 LDGSTS.E.BYPASS.LTC128B.128 [R32+0x1bc00], desc[UR46][R2.64], !P5 ;  /* 0x1bc0000002208fae */ /* 0x0001e2000e901d6e */
[----:B------:R-:W-:Y:S01]  /*11d60*/  PLOP3.LUT P0, PT, PT, PT, PT, 0x80, 0x0 ;  /* 0x000000000000781c */ /* 0x000fe20003f0f070 */
[----:B------:R-:W-:-:S12]  /*11d70*/  NOP ;  /* 0x0000000000007918 */ /* 0x000fd80000000000 */
.L_x_2004:
[----:B------:R-:W-:Y:S02]  /*11d80*/  PLOP3.LUT P1, PT, P1, P0, PT, 0xa2, 0x0 ;  /* 0x000000000000781c */ /* 0x000fe40000f21472 */
[----:B------:R-:W-:-:S08]  /*11d90*/  @P0 R2UR P1, UR4, R17 ;  /* 0x00000000110402ca */ /* 0x000fd00000020000 */
[----:B------:R-:W-:-:S05]  /*11da0*/  @P0 PLOP3.LUT P0, PT, P1, PT, PT, 0x80, 0x0 ;  /* 0x000000000000081c */ /* 0x000fca0000f0f070 */
[----:B------:R-:W-:Y:S01]  /*11db0*/  @!P1 SYNCS.ARRIVE.TRANS64.RED.A0T1 RZ, [UR4+0x22800], RZ ;  /* 0x022800ffffff99a7 */ /* 0x000fe20008200404 */
[----:B------:R-:W-:Y:S07]  /*11dc0*/  @!P1 ARRIVES.LDGSTSBAR.64.TRANSCNT [UR4+0x22800] ;  /* 0x02280000ff0099b0 */ /* 0x000fee0008000a84 */
[----:B------:R-:W-:Y:S05]  /*11dd0*/  @P0 BRA.U.ANY `(.L_x_2004) ;  /* 0xfffffffd00e80947 */ /* 0x000fea000393ffff */
[----:B0-----:R-:W2:Y:S02]  /*11de0*/  LDL.LU R2, [R1] ;  /* 0x0000000001027983 */ /* 0x001ea40000300800 */
[----:B--2---:R-:W-:-:S05]  /*11df0*/  VIADD R2, R2, 0x1 ;  /* 0x0000000102027836 */ /* 0x004fca0000000000 */
[----:B------:R0:W-:Y:S01]  /*11e00*/  STL [R1], R2 ;  /* 0x0000000201007387 */ /* 0x0001e20000100800 */
        /* <DEDUP_REMOVED lines=9> */
.L_x_2081:
[----:B------:R-:W-:Y:S05]  /*11ea0*/  BSYNC B0 ;  /* 0x0000000000007941 */ /* 0x000fea0003800000 */
.L_x_2005:
[----:B------:R-:W-:-:S05]  /*11eb0*/  IMAD.U32 R2, RZ, RZ, UR48 ;  /* 0x00000030ff027e24 */ /* 0x000fca000f8e00ff */
[----:B------:R-:W-:-:S13]  /*11ec0*/  ISETP.NE.AND P0, PT, R2, 0x3, PT ;  /* 0x000000030200780c */ /* 0x000fda0003f05270 */
[----:B------:R-:W-:Y:S05]  /*11ed0*/  @!P0 BRA `(.L_x_2007) ;  /* 0x0000000000048947 */ /* 0x000fea0003800000 */
[----:B------:R-:W-:Y:S01]  /*11ee0*/  BPT.TRAP 0x1 ;  /* 0x000000040000795c */ /* 0x000fe20000300000 */
.L_x_2007:
[----:B------:R-:W-:Y:S01]  /*11ef0*/  SHF.L.U32 R3, R25, 0x1f, RZ ;  /* 0x0000001f19037819 */ /* 0x000fe200000006ff */
[----:B------:R-:W-:Y:S03]  /*11f00*/  BSSY B0, `(.L_x_2008) ;  /* 0x0000003000007945 */ /* 0x000fe60003800000 */
[----:B------:R-:W2:Y:S02]  /*11f10*/  SYNCS.PHASECHK.TRANS64.TRYWAIT P0, [R22+URZ+0x22860], R3 ;  /* 0x02286003160075a7 */ /* 0x000ea4000800017f */
[----:B--2---:R-:W-:Y:S05]  /*11f20*/  @!P0 BRA `(.L_x_2009) ;  /* 0x00000030001c8947 */ /* 0x004fea0003800000 */
.L_x_2082:
[----:B------:R-:W-:Y:S05]  /*11f30*/  BSYNC B0 ;  /* 0x0000000000007941 */ /* 0x000fea0003800000 */
.L_x_2008:
[----:B------:R-:W-:Y:S01]  /*11f40*/  ULDC.64 UR4, c[0x0][0x328] ;  /* 0x0000ca0000047ab9 */ /* 0x000fe20000000a00 */
[----:B------:R-:W-:Y:S01]  /*11f50*/  IMAD R4, R18, 0x6000, R28 ;  /* 0x0000600012047824 */ /* 0x000fe200078e021c */
[----:B------:R-:W-:Y:S01]  /*11f60*/  LOP3.LUT P4, RZ, R35, 0x8, RZ, 0xc0, !PT ;  /* 0x0000000823ff7812 */ /* 0x000fe2000788c0ff */
[----:B--2---:R-:W-:-:S04]  /*11f70*/  IMAD R3, R36, UR4, RZ ;  /* 0x0000000424037c24 */ /* 0x004fc8000f8e02ff */
        /* <DEDUP_REMOVED lines=8> */
[----:B0-----:R-:W-:Y:S02]  /*12000*/  IMAD R0, R26, UR4, RZ ;  /* 0x000000041a007c24 */ /* 0x001fe4000f8e02ff */
        /* <DEDUP_REMOVED lines=9> */
[----:B------:R-:W2:Y:S01]  /*120a0*/  LDL R3, [R1+0x4] ;  /* 0x0000040001037983 */ /* 0x000ea20000100800 */
[----:B------:R-:W-:Y:S01]  /*120b0*/  IMAD R4, R4, 0x2, R17 ;  /* 0x0000000204047824 */ /* 0x000fe200078e0211 */
[----:B------:R-:W-:Y:S01]  /*120c0*/  LOP3.LUT P1, RZ, R35, 0x2, RZ, 0xc0, !PT ;  /* 0x0000000223ff7812 */ /* 0x000fe2000782c0ff */
[----:B------:R-:W0:Y:S01]  /*120d0*/  S2R R2, SR_TID.X ;  /* 0x0000000000027919 */ /* 0x000e220000002100 */
[----:B------:R-:W3:Y:S01]  /*120e0*/  SHFL.IDX PT, R14, R5, RZ, 0x181f ;  /* 0x00181fff050e7589 */ /* 0x000ee200000e0000 */
[----:B0-----:R-:W-:-:S05]  /*120f0*/  IMAD.SHL.U32 R2, R2, 0x8, RZ ;  /* 0x0000000802027824 */ /* 0x001fca00078e00ff */
[----:B------:R-:W-:-:S05]  /*12100*/  LOP3.LUT R2, R2, 0x38, RZ, 0xc0, !PT ;  /* 0x0000003802027812 */ /* 0x000fca00078ec0ff */
[----:B------:R-:W-:-:S05]  /*12110*/  IMAD.SHL.U32 R0, R2, 0x2, RZ ;  /* 0x0000000202007824 */ /* 0x000fca00078e00ff */
[----:B---3--:R-:W-:Y:S02]  /*12120*/  IADD3 R2, P0, R14, R0, RZ ;  /* 0x000000000e027210 */ /* 0x008fe40007f1e0ff */
[----:B------:R-:W-:Y:S01]  /*12130*/  SHFL.IDX PT, R14, R5, 0x1, 0x181f ;  /* 0x00381f00050e7f89 */ /* 0x000fe200000e0000 */
[----:B--2---:R-:W-:-:S03]  /*12140*/  IMAD.MOV.U32 R7, RZ, RZ, R3 ;  /* 0x000000ffff077224 */ /* 0x004fc600078e0003 */
[----:B------:R-:W0:Y:S02]  /*12150*/  SHFL.IDX PT, R3, R6, RZ, 0x181f ;  /* 0x00181fff06037589 */ /* 0x000e2400000e0000 */
[----:B------:R-:W-:Y:S01]  /*12160*/  LOP3.LUT P2, RZ, R7, 0x1, RZ, 0xc0, !PT ;  /* 0x0000000107ff7812 */ /* 0x000fe2000784c0ff */
[----:B0-----:R-:W-:-:S03]  /*12170*/  IMAD.X R3, RZ, RZ, R3, P0 ;  /* 0x000000ffff037224 */ /* 0x001fc600000e0603 */
[----:B------:R-:W-:-:S13]  /*12180*/  ISETP.LT.OR P0, PT, R23, 0x1, !P2 ;  /* 0x000000011700780c */ /* 0x000fda0005701670 */
[----:B------:R-:W-:Y:S01]  /*12190*/  LDGSTS.E.BYPASS.LTC128B.128 [R4+0x400], desc[UR46][R2.64], !P0 ;  /* 0x0040000002047fae */ /* 0x000fe2000c101d6e */
[----:B------:R-:W-:-:S13]  /*121a0*/  ISETP.LT.OR P0, PT, R23, 0x1, !P1 ;  /* 0x000000011700780c */ /* 0x000fda0004f01670 */
[----:B------:R-:W-:Y:S01]  /*121b0*/  LDGSTS.E.BYPASS.LTC128B.128 [R4+0x3400], desc[UR46][R2.64+0x80], !P0 ;  /* 0x0340008002047fae */ /* 0x000fe2000c101d6e */
[----:B------:R-:W-:-:S04]  /*121c0*/  LOP3.LUT P0, RZ, R35, 0x4, RZ, 0xc0, !PT ;  /* 0x0000000423ff7812 */ /* 0x000fc8000780c0ff */
[----:B------:R-:W-:-:S13]  /*121d0*/  ISETP.LT.OR P3, PT, R23, 0x1, !P0 ;  /* 0x000000011700780c */ /* 0x000fda0004761670 */
[----:B------:R-:W-:Y:S01]  /*121e0*/  LDGSTS.E.BYPASS.LTC128B.128 [R4+0x6400], desc[UR46][R2.64+0x100], !P3 ;  /* 0x0640010002047fae */ /* 0x000fe2000d901d6e */
[----:B------:R-:W-:-:S13]  /*121f0*/  ISETP.LT.OR P3, PT, R23, 0x1, !P4 ;  /* 0x000000011700780c */ /* 0x000fda0006761670 */
[----:B------:R0:W-:Y:S01]  /*12200*/  LDGSTS.E.BYPASS.LTC128B.128 [R4+0x9400], desc[UR46][R2.64+0x180], !P3 ;  /* 0x0940018002047fae */ /* 0x0001e2000d901d6e */
[----:B------:R-:W-:-:S03]  /*12210*/  IADD3 R8, P3, R14, R0, RZ ;  /* 0x000000000e087210 */ /* 0x000fc60007f7e0ff */
[----:B------:R-:W-:Y:S04]  /*12220*/  SHFL.IDX PT, R14, R5, 0x2, 0x181f ;  /* 0x00581f00050e7f89 */ /* 0x000fe800000e0000 */
[----:B0-----:R-:W0:Y:S02]  /*12230*/  SHFL.IDX PT, R3, R6, 0x1, 0x181f ;  /* 0x00381f0006037f89 */ /* 0x001e2400000e0000 */
[----:B0-----:R-:W-:Y:S01]  /*12240*/  IMAD.X R9, RZ, RZ, R3, P3 ;  /* 0x000000ffff097224 */ /* 0x001fe200018e0603 */
[----:B------:R-:W-:Y:S01]  /*12250*/  ISETP.LT.OR P3, PT, R23, 0x11, !P2 ;  /* 0x000000111700780c */ /* 0x000fe20005761670 */
        /* <DEDUP_REMOVED lines=11> */
[----:B------:R-:W-:-:S13]  /*12310*/  ISETP.LT.OR P3, PT, R23, 0x21, !P2 ;  /* 0x000000211700780c */ /* 0x000fda0005761670 */
        /* <DEDUP_REMOVED lines=24> */
[----:B------:R-:W-:-:S13]  /*124a0*/  ISETP.LT.OR P3, PT, R23, 0x41, !P2 ;  /* 0x000000411700780c */ /* 0x000fda0005761670 */
[----:B------:R3:W-:Y:S01]  /*124b0*/  LDGSTS.E.BYPASS.LTC128B.128 [R4+0x2400], desc[UR46][R2.64], !P3 ;  /* 0x0240000002047fae */ /* 0x0007e2000d901d6e */
[----:B------:R-:W-:-:S13]  /*124c0*/  ISETP.LT.OR P3, PT, R23, 0x41, !P1 ;  /* 0x000000411700780c */ /* 0x000fda0004f61670 */
[----:B------:R3:W-:Y:S01]  /*124d0*/  LDGSTS.E.BYPASS.LTC128B.128 [R4+0x5400], desc[UR46][R2.64+0x80], !P3 ;  /* 0x0540008002047fae */ /* 0x0007e2000d901d6e */
[----:B------:R-:W-:-:S13]  /*124e0*/  ISETP.LT.OR P3, PT, R23, 0x41, !P0 ;  /* 0x000000411700780c */ /* 0x000fda0004761670 */
[----:B------:R3:W-:Y:S01]  /*124f0*/  LDGSTS.E.BYPASS.LTC128B.128 [R4+0x8400], desc[UR46][R2.64+0x100], !P3 ;  /* 0x0840010002047fae */ /* 0x0007e2000d901d6e */
[----:B------:R-:W-:-:S13]  /*12500*/  ISETP.LT.OR P3, PT, R23, 0x41, !P4 ;  /* 0x000000411700780c */ /* 0x000fda0006761670 */
[----:B--2-4-:R3:W-:Y:S02]  /*12510*/  LDGSTS.E.BYPASS.LTC128B.128 [R4+0xb400], desc[UR46][R2.64+0x180], !P3 ;  /* 0x0b40018002047fae */ /* 0x0147e4000d901d6e */
.L_x_2096:
[C---:B------:R-:W-:Y:S02]  /*12520*/  ISETP.LT.OR P2, PT, R23.reuse, 0x51, !P2 ;  /* 0x000000511700780c */ /* 0x040fe40005741670 */
[C---:B------:R-:W-:Y:S02]  /*12530*/  ISETP.LT.OR P1, PT, R23.reuse, 0x51, !P1 ;  /* 0x000000511700780c */ /* 0x040fe40004f21670 */
[----:B------:R-:W-:Y:S02]  /*12540*/  ISETP.LT.OR P0, PT, R23, 0x51, !P0 ;  /* 0x000000511700780c */ /* 0x000fe40004701670 */
[----:B0--3--:R-:W-:-:S05]  /*12550*/  IADD3 R2, P3, R14, R0, RZ ;  /* 0x000000000e027210 */ /* 0x009fca0007f7e0ff */
[----:B------:R-:W-:-:S05]  /*12560*/  IMAD.X R3, RZ, RZ, R6, P3 ;  /* 0x000000ffff037224 */ /* 0x000fca00018e0606 */
[----:B------:R-:W-:Y:S01]  /*12570*/  @!PT LDS RZ, [RZ] ;  /* 0x00000000fffff984 */ /* 0x000fe20000000800 */
[----:B------:R-:W-:Y:S01]  /*12580*/  @!PT LDS RZ, [RZ] ;  /* 0x00000000fffff984 */ /* 0x000fe20000000800 */
[----:B------:R-:W-:Y:S01]  /*12590*/  @!PT LDS RZ, [RZ] ;  /* 0x00000000fffff984 */ /* 0x000fe20000000800 */
[----:B------:R0:W-:Y:S04]  /*125a0*/  LDGSTS.E.BYPASS.LTC128B.128 [R4+0x2c00], desc[UR46][R2.64], !P2 ;  /* 0x02c0000002047fae */ /* 0x0001e8000d101d6e */
[----:B------:R0:W-:Y:S04]  /*125b0*/  LDGSTS.E.BYPASS.LTC128B.128 [R4+0x5c00], desc[UR46][R2.64+0x80], !P1 ;  /* 0x05c0008002047fae */ /* 0x0001e8000c901d6e */
[----:B------:R0:W-:Y:S01]  /*125c0*/  LDGSTS.E.BYPASS.LTC128B.128 [R4+0x8c00], desc[UR46][R2.64+0x100], !P0 ;  /* 0x08c0010002047fae */ /* 0x0001e2000c101d6e */
[----:B------:R-:W-:-:S13]  /*125d0*/  ISETP.LT.OR P0, PT, R23, 0x51, !P4 ;  /* 0x000000511700780c */ /* 0x000fda0006701670 */
[----:B------:R0:W-:Y:S01]  /*125e0*/  LDGSTS.E.BYPASS.LTC128B.128 [R4+0xbc00], desc[UR46][R2.64+0x180], !P0 ;  /* 0x0bc0018002047fae */ /* 0x0001e2000c101d6e */
[----:B------:R-:W-:Y:S01]  /*125f0*/  PLOP3.LUT P0, PT, PT, PT, PT, 0x80, 0x0 ;  /* 0x000000000000781c */ /* 0x000fe20003f0f070 */
[----:B------:R-:W-:-:S12]  /*12600*/  NOP ;  /* 0x0000000000007918 */ /* 0x000fd80000000000 */
.L_x_2011:
        /* <DEDUP_REMOVED lines=11> */
.L_x_2012:
[----:B------:R-:W-:Y:S01]  /*126c0*/  UIADD3 UR4, UR44, -0x2, URZ ;  /* 0xfffffffe2c047890 */ /* 0x000fe2000fffe03f */
[----:B------:R0:W-:Y:S03]  /*126d0*/  SYNCS.ARRIVE.TRANS64.A1T0 RZ, [R22+URZ+0x22850], RZ ;  /* 0x022850ff16ff79a7 */ /* 0x0001e6000810003f */
[----:B------:R-:W-:-:S06]  /*126e0*/  UISETP.GE.AND UP0, UPT, UR4, UR45, UPT ;  /* 0x0000002d0400728c */ /* 0x000fcc000bf06270 */
[----:B------:R-:W-:-:S13]  /*126f0*/  PLOP3.LUT P0, PT, PT, PT, UP0, 0x40, 0x0 ;  /* 0x000000000000781c */ /* 0x000fda0003f0e808 */
[----:B0-----:R-:W-:Y:S05]  /*12700*/  @P0 BRA `(.L_x_2013) ;  /* 0x0000000c00700947 */ /* 0x001fea0003800000 */
[----:B------:R-:W-:Y:S01]  /*12710*/  BSSY B0, `(.L_x_2013) ;  /* 0x00000db000007945 */ /* 0x000fe20003800000 */
[----:B------:R-:W-:-:S07]  /*12720*/  IMAD.U32 R20, RZ, RZ, UR4 ;  /* 0x00000004ff147e24 */ /* 0x000fce000f8e00ff */
.L_x_2026:
[----:B0-----:R-:W0:Y:S01]  /*12730*/  S2R R2, SR_TID.X ;  /* 0x0000000000027919 */ /* 0x001e220000002100 */
[----:B------:R-:W2:Y:S01]  /*12740*/  LDC R3, c[0x0][0x430] ;  /* 0x00010c00ff037b82 */ /* 0x000ea20000000800 */
[----:B------:R-:W-:Y:S02]  /*12750*/  IMAD R8, R20, 0x60, R30 ;  /* 0x0000006014087824 */ /* 0x000fe400078e021e */
[----:B------:R-:W-:Y:S01]  /*12760*/  VIADD R18, R18, 0x1 ;  /* 0x0000000112127836 */ /* 0x000fe20000000000 */
[----:B--2---:R-:W-:Y:S01]  /*12770*/  ISETP.NE.AND P0, PT, R3, 0x1, PT ;  /* 0x000000010300780c */ /* 0x004fe20003f05270 */
[----:B0-----:R-:W-:-:S05]  /*12780*/  IMAD.SHL.U32 R2, R2, 0x10, RZ ;  /* 0x0000001002027824 */ /* 0x001fca00078e00ff */
[----:B------:R-:W-:-:S07]  /*12790*/  LOP3.LUT R2, R33, 0x70, R2, 0xf8, !PT ;  /* 0x0000007021027812 */ /* 0x000fce00078ef802 */
[----:B------:R-:W0:Y:S01]  /*127a0*/  @P0 LDC R3, c[0x0][0x434] ;  /* 0x00010d00ff030b82 */ /* 0x000e220000000800 */
[C---:B------:R-:W-:Y:S01]  /*127b0*/  ISETP.GT.U32.AND P1, PT, R2.reuse, 0x5f, PT ;  /* 0x0000005f0200780c */ /* 0x040fe20003f24070 */
[----:B------:R-:W-:-:S06]  /*127c0*/  IMAD.IADD R8, R2, 0x1, R8 ;  /* 0x0000000102087824 */ /* 0x000fcc00078e0208 */
[----:B------:R-:W2:Y:S01]  /*127d0*/  @P0 LDC R7, c[0x0][0x438] ;  /* 0x00010e00ff070b82 */ /* 0x000ea20000000800 */
[----:B------:R-:W-:-:S07]  /*127e0*/  IMAD.MOV.U32 R9, RZ, RZ, R8 ;  /* 0x000000ffff097224 */ /* 0x000fce00078e0008 */
[----:B------:R-:W3:Y:S01]  /*127f0*/  @!P1 LDC.64 R4, c[0x0][0x428] ;  /* 0x00010a00ff049b82 */ /* 0x000ee20000000a00 */
[----:B0-----:R-:W-:-:S05]  /*12800*/  @P0 IMAD.HI.U32 R2, R8, R3, RZ ;  /* 0x0000000308020227 */ /* 0x001fca00078e00ff */
[----:B--2---:R-:W-:Y:S02]  /*12810*/  @P0 SHF.R.U32.HI R9, RZ, R7, R2 ;  /* 0x00000007ff090219 */ /* 0x004fe40000011602 */
[----:B------:R-:W0:Y:S02]  /*12820*/  @!P1 LDC.64 R6, c[0x0][0x418] ;  /* 0x00010600ff069b82 */ /* 0x000e240000000a00 */
[----:B------:R-:W-:Y:S01]  /*12830*/  @!P1 SHF.R.S32.HI R3, RZ, 0x1f, R9 ;  /* 0x0000001fff039819 */ /* 0x000fe20000011409 */
[----:B---3--:R-:W-:-:S04]  /*12840*/  @!P1 IMAD R2, R29, R4, RZ ;  /* 0x000000041d029224 */ /* 0x008fc800078e02ff */
[----:B------:R-:W-:Y:S02]  /*12850*/  @!P1 IMAD R5, R27, R5, R2 ;  /* 0x000000051b059224 */ /* 0x000fe400078e0202 */
[----:B------:R-:W-:-:S04]  /*12860*/  @!P1 IMAD.MOV.U32 R2, RZ, RZ, R9 ;  /* 0x000000ffff029224 */ /* 0x000fc800078e0009 */
[----:B------:R-:W-:-:S04]  /*12870*/  @!P1 IMAD.WIDE.U32 R2, R27, R4, R2 ;  /* 0x000000041b029225 */ /* 0x000fc800078e0002 */
[----:B------:R-:W-:Y:S02]  /*12880*/  @!P1 IMAD.IADD R3, R5, 0x1, R3 ;  /* 0x0000000105039824 */ /* 0x000fe400078e0203 */
[----:B------:R-:W-:Y:S01]  /*12890*/  IMAD.MOV.U32 R4, RZ, RZ, RZ ;  /* 0x000000ffff047224 */ /* 0x000fe200078e00ff */
[----:B0-----:R-:W-:Y:S01]  /*128a0*/  @!P1 LEA R6, P0, R2, R6, 0x2 ;  /* 0x0000000602069211 */ /* 0x001fe200078010ff */
[----:B-1----:R-:W-:-:S03]  /*128b0*/  IMAD.U32 R10, RZ, RZ, UR48 ;  /* 0x00000030ff0a7e24 */ /* 0x002fc6000f8e00ff */
[----:B------:R-:W-:Y:S02]  /*128c0*/  @!P1 LEA.HI.X R7, R2, R7, R3, 0x2, P0 ;  /* 0x0000000702079211 */ /* 0x000fe400000f1403 */
[----:B------:R-:W-:-:S03]  /*128d0*/  ISETP.NE.AND P0, PT, R18, 0x2, PT ;  /* 0x000000021200780c */ /* 0x000fc60003f05270 */
[----:B------:R0:W5:Y:S01]  /*128e0*/  @!P1 LDG.E R4, desc[UR46][R6.64] ;  /* 0x0000002e06049981 */ /* 0x000162000c1e1900 */
[----:B------:R-:W-:Y:S02]  /*128f0*/  ISETP.NE.AND P1, PT, R10, 0x3, PT ;  /* 0x000000030a00780c */ /* 0x000fe40003f25270 */
[----:B------:R-:W-:Y:S01]  /*12900*/  SEL R2, RZ, 0x1, P0 ;  /* 0x00000001ff027807 */ /* 0x000fe20000000000 */
[----:B------:R-:W-:Y:S01]  /*12910*/  IMAD.MOV R5, RZ, RZ, -R9 ;  /* 0x000000ffff057224 */ /* 0x000fe200078e0a09 */
[----:B------:R-:W-:Y:S05]  /*12920*/  YIELD ;  /* 0x0000000000007946 */ /* 0x000fea0003800000 */
[----:B------:R-:W-:Y:S01]  /*12930*/  LOP3.LUT R25, R25, R2, RZ, 0x3c, !PT ;  /* 0x0000000219197212 */ /* 0x000fe200078e3cff */
[----:B------:R-:W-:Y:S01]  /*12940*/  ULDC UR4, c[0x0][0x430] ;  /* 0x00010c0000047ab9 */ /* 0x000fe20000000800 */
[----:B------:R-:W-:Y:S01]  /*12950*/  IMAD.MOV.U32 R2, RZ, RZ, R20 ;  /* 0x000000ffff027224 */ /* 0x000fe200078e0014 */
[----:B------:R-:W-:Y:S01]  /*12960*/  SEL R18, R18, RZ, P0 ;  /* 0x000000ff12127207 */ /* 0x000fe20000000000 */
[----:B------:R-:W-:-:S02]  /*12970*/  IMAD R5, R5, UR4, R8 ;  /* 0x0000000405057c24 */ /* 0x000fc4000f8e0208 */
[----:B------:R-:W-:Y:S01]  /*12980*/  VIADD R20, R20, 0xffffffff ;  /* 0xffffffff14147836 */ /* 0x000fe20000000000 */
[----:B------:R-:W-:Y:S01]  /*12990*/  ISETP.GT.AND P2, PT, R2, UR45, PT ;  /* 0x0000002d02007c0c */ /* 0x000fe2000bf44270 */
[----:B0-----:R-:W-:-:S12]  /*129a0*/  @!P1 BRA `(.L_x_2014) ;  /* 0x0000000000049947 */ /* 0x001fd80003800000 */
[----:B------:R-:W-:Y:S01]  /*129b0*/  BPT.TRAP 0x1 ;  /* 0x000000040000795c */ /* 0x000fe20000300000 */
.L_x_2014:
[----:B------:R-:W-:Y:S01]  /*129c0*/  IMAD R10, R18, 0x8, R17 ;  /* 0x00000008120a7824 */ /* 0x000fe200078e0211 */
[----:B------:R-:W-:Y:S01]  /*129d0*/  SHF.L.U32 R24, R25, 0x1f, RZ ;  /* 0x0000001f19187819 */ /* 0x000fe200000006ff */
[----:B------:R-:W-:Y:S01]  /*129e0*/  BSSY B1, `(.L_x_2015) ;  /* 0x0000004000017945 */ /* 0x000fe20003800000 */
[----:B-1----:R-:W-:Y:S02]  /*129f0*/  SHF.R.S32.HI R22, RZ, 0x1f, R5 ;  /* 0x0000001fff167819 */ /* 0x002fe40000011405 */
[----:B------:R-:W0:Y:S02]  /*12a00*/  SYNCS.PHASECHK.TRANS64.TRYWAIT P0, [R10+URZ+0x22840], R24 ;  /* 0x022840180a0075a7 */ /* 0x000e24000800017f */
[----:B0-----:R-:W-:Y:S05]  /*12a10*/  @!P0 BRA `(.L_x_2016) ;  /* 0x0000002c00b88947 */ /* 0x001fea0003800000 */
.L_x_2097:
[----:B------:R-:W-:Y:S05]  /*12a20*/  BSYNC B1 ;  /* 0x0000000000017941 */ /* 0x000fea0003800000 */
.L_x_2015:
        /* <DEDUP_REMOVED lines=26> */
[----:B------:R-:W3:Y:S04]  /*12bd0*/  SHFL.IDX PT, R6, R9, 0x1, 0x181f ;  /* 0x00381f0009067f89 */ /* 0x000ee800000e0000 */
[----:B------:R-:W4:Y:S01]  /*12be0*/  SHFL.IDX PT, R7, R21, 0x1, 0x181f ;  /* 0x00381f0015077f89 */ /* 0x000f2200000e0000 */
[----:B-1----:R-:W-:-:S03]  /*12bf0*/  IADD3 R2, P0, R14, R0, RZ ;  /* 0x000000000e027210 */ /* 0x002fc60007f1e0ff */
[----:B------:R-:W1:Y:S02]  /*12c00*/  SHFL.IDX PT, R14, R9, 0x2, 0x181f ;  /* 0x00581f00090e7f89 */ /* 0x000e6400000e0000 */
[----:B--2---:R-:W-:Y:S01]  /*12c10*/  IMAD.X R3, RZ, RZ, R3, P0 ;  /* 0x000000ffff037224 */ /* 0x004fe200000e0603 */
[----:B---3--:R-:W-:-:S04]  /*12c20*/  IADD3 R6, P0, R6, R0, RZ ;  /* 0x0000000006067210 */ /* 0x008fc80007f1e0ff */
[----:B------:R2:W-:Y:S01]  /*12c30*/  LDGSTS.E.BYPASS.LTC128B.128 [R8+0x1c400], desc[UR46][R2.64], !P1 ;  /* 0x1c40000002087fae */ /* 0x0005e2000c901d6e */
[----:B----4-:R-:W-:-:S05]  /*12c40*/  IMAD.X R7, RZ, RZ, R7, P0 ;  /* 0x000000ffff077224 */ /* 0x010fca00000e0607 */
[----:B------:R3:W-:Y:S04]  /*12c50*/  LDGSTS.E.BYPASS.LTC128B.128 [R8+0x1cc00], desc[UR46][R6.64], !P1 ;  /* 0x1cc0000006087fae */ /* 0x0007e8000c901d6e */
[----:B--2---:R-:W2:Y:S01]  /*12c60*/  SHFL.IDX PT, R3, R21, 0x2, 0x181f ;  /* 0x00581f0015037f89 */ /* 0x004ea200000e0000 */
[----:B-1----:R-:W-:-:S03]  /*12c70*/  IADD3 R2, P0, R14, R0, RZ ;  /* 0x000000000e027210 */ /* 0x002fc60007f1e0ff */
[----:B------:R-:W1:Y:S04]  /*12c80*/  SHFL.IDX PT, R14, R9, 0x3, 0x181f ;  /* 0x00781f00090e7f89 */ /* 0x000e6800000e0000 */
[----:B---3--:R-:W3:Y:S01]  /*12c90*/  SHFL.IDX PT, R7, R21, 0x3, 0x181f ;  /* 0x00781f0015077f89 */ /* 0x008ee200000e0000 */
[----:B--2---:R-:W-:-:S05]  /*12ca0*/  IMAD.X R3, RZ, RZ, R3, P0 ;  /* 0x000000ffff037224 */ /* 0x004fca00000e0603 */
[----:B------:R2:W-:Y:S01]  /*12cb0*/  LDGSTS.E.BYPASS.LTC128B.128 [R8+0x1d400], desc[UR46][R2.64], !P1 ;  /* 0x1d40000002087fae */ /* 0x0005e2000c901d6e */
[----:B-1----:R-:W-:-:S03]  /*12cc0*/  IADD3 R6, P0, R14, R0, RZ ;  /* 0x000000000e067210 */ /* 0x002fc60007f1e0ff */
[----:B------:R-:W1:Y:S02]  /*12cd0*/  SHFL.IDX PT, R14, R9, 0x4, 0x181f ;  /* 0x00981f00090e7f89 */ /* 0x000e6400000e0000 */
[----:B---3--:R-:W-:-:S05]  /*12ce0*/  IMAD.X R7, RZ, RZ, R7, P0 ;  /* 0x000000ffff077224 */ /* 0x008fca00000e0607 */
[----:B------:R3:W-:Y:S04]  /*12cf0*/  LDGSTS.E.BYPASS.LTC128B.128 [R8+0x1dc00], desc[UR46][R6.64], !P1 ;  /* 0x1dc0000006087fae */ /* 0x0007e8000c901d6e */
[----:B--2---:R-:W2:Y:S04]  /*12d00*/  SHFL.IDX PT, R3, R21, 0x4, 0x181f ;  /* 0x00981f0015037f89 */ /* 0x004ea800000e0000 */
[----:B------:R-:W4:Y:S01]  /*12d10*/  SHFL.IDX PT, R21, R21, 0x5, 0x181f ;  /* 0x00b81f0015157f89 */ /* 0x000f2200000e0000 */
[----:B-1----:R-:W-:-:S03]  /*12d20*/  IADD3 R2, P0, R14, R0, RZ ;  /* 0x000000000e027210 */ /* 0x002fc60007f1e0ff */
[----:B------:R3:W1:Y:S02]  /*12d30*/  SHFL.IDX PT, R14, R9, 0x5, 0x181f ;  /* 0x00b81f00090e7f89 */ /* 0x00066400000e0000 */
[----:B--2---:R-:W-:-:S05]  /*12d40*/  IMAD.X R3, RZ, RZ, R3, P0 ;  /* 0x000000ffff037224 */ /* 0x004fca00000e0603 */
[----:B----4-:R3:W-:Y:S03]  /*12d50*/  LDGSTS.E.BYPASS.LTC128B.128 [R8+0x1e400], desc[UR46][R2.64], !P1 ;  /* 0x1e40000002087fae */ /* 0x0107e6000c901d6e */
.L_x_2111:
[----:B-1-3--:R-:W-:-:S05]  /*12d60*/  IADD3 R2, P0, R14, R0, RZ ;  /* 0x000000000e027210 */ /* 0x00afca0007f1e0ff */
[----:B------:R-:W-:Y:S01]  /*12d70*/  IMAD.X R3, RZ, RZ, R21, P0 ;  /* 0x000000ffff037224 */ /* 0x000fe200000e0615 */
[----:B------:R-:W-:-:S04]  /*12d80*/  PLOP3.LUT P0, PT, PT, PT, PT, 0x80, 0x0 ;  /* 0x000000000000781c */ /* 0x000fc80003f0f070 */
[----:B------:R-:W-:Y:S01]  /*12d90*/  @!PT LDS RZ, [RZ] ;  /* 0x00000000fffff984 */ /* 0x000fe20000000800 */
[----:B------:R-:W-:Y:S01]  /*12da0*/  @!PT LDS RZ, [RZ] ;  /* 0x00000000fffff984 */ /* 0x000fe20000000800 */
[----:B------:R-:W-:Y:S01]  /*12db0*/  @!PT LDS RZ, [RZ] ;  /* 0x00000000fffff984 */ /* 0x000fe20000000800 */
[----:B------:R1:W-:Y:S01]  /*12dc0*/  LDGSTS.E.BYPASS.LTC128B.128 [R8+0x1ec00], desc[UR46][R2.64], !P1 ;  /* 0x1ec0000002087fae */ /* 0x0003e2000c901d6e */
[----:B------:R-:W-:-:S08]  /*12dd0*/  NOP ;  /* 0x0000000000007918 */ /* 0x000fd00000000000 */
.L_x_2018:
        /* <DEDUP_REMOVED lines=11> */
.L_x_2019:
[----:B------:R1:W-:Y:S01]  /*12e90*/  SYNCS.ARRIVE.TRANS64.A1T0 RZ, [R10+URZ+0x22830], RZ ;  /* 0x022830ff0aff79a7 */ /* 0x0003e2000810003f */
[----:B------:R-:W-:Y:S05]  /*12ea0*/  @!P3 BRA `(.L_x_2020) ;  /* 0x000000000004b947 */ /* 0x000fea0003800000 */
[----:B------:R-:W-:Y:S01]  /*12eb0*/  BPT.TRAP 0x1 ;  /* 0x000000040000795c */ /* 0x000fe20000300000 */
.L_x_2020:
[----:B------:R-:W2:Y:S01]  /*12ec0*/  SYNCS.PHASECHK.TRANS64.TRYWAIT P0, [R10+URZ+0x22860], R24 ;  /* 0x022860180a0075a7 */ /* 0x000ea2000800017f */
[----:B------:R-:W-:Y:S04]  /*12ed0*/  BSSY B1, `(.L_x_2021) ;  /* 0x0000002000017945 */ /* 0x000fe80003800000 */
[----:B--2---:R-:W-:Y:S05]  /*12ee0*/  @!P0 BRA `(.L_x_2022) ;  /* 0x0000003000288947 */ /* 0x004fea0003800000 */
.L_x_2112:
[----:B------:R-:W-:Y:S05]  /*12ef0*/  BSYNC B1 ;  /* 0x0000000000017941 */ /* 0x000fea0003800000 */
.L_x_2021:
        /* <DEDUP_REMOVED lines=26> */
[----:B------:R-:W-:-:S03]  /*130a0*/  IMAD R22, R22, 0x2, R17 ;  /* 0x0000000216167824 */ /* 0x000fc600078e0211 */
[----:B------:R-:W4:Y:S04]  /*130b0*/  SHFL.IDX PT, R3, R23, RZ, 0x181f ;  /* 0x00181fff17037589 */ /* 0x000f2800000e0000 */
[----:B------:R-:W-:Y:S04]  /*130c0*/  SHFL.IDX PT, R4, R23, 0x1, 0x181f ;  /* 0x00381f0017047f89 */ /* 0x000fe800000e0000 */
[----:B------:R-:W-:Y:S04]  /*130d0*/  SHFL.IDX PT, R5, R23, 0x3, 0x181f ;  /* 0x00781f0017057f89 */ /* 0x000fe800000e0000 */
[----:B0-2---:R-:W-:Y:S01]  /*130e0*/  SHFL.IDX PT, R24, R23, 0x4, 0x181f ;  /* 0x00981f0017187f89 */ /* 0x005fe200000e0000 */
[----:B---3--:R-:W-:-:S03]  /*130f0*/  IADD3 R2, P0, R14, R0, RZ ;  /* 0x000000000e027210 */ /* 0x008fc60007f1e0ff */
[----:B------:R-:W0:Y:S02]  /*13100*/  SHFL.IDX PT, R14, R21, 0x1, 0x181f ;  /* 0x00381f00150e7f89 */ /* 0x000e2400000e0000 */
[----:B----4-:R-:W-:-:S05]  /*13110*/  IMAD.X R3, RZ, RZ, R3, P0 ;  /* 0x000000ffff037224 */ /* 0x010fca00000e0603 */
[----:B------:R-:W-:Y:S04]  /*13120*/  LDGSTS.E.BYPASS.LTC128B.128 [R22+0x400], desc[UR46][R2.64], !P5 ;  /* 0x0040000002167fae */ /* 0x000fe8000e901d6e */
[----:B------:R-:W-:Y:S04]  /*13130*/  LDGSTS.E.BYPASS.LTC128B.128 [R22+0x3400], desc[UR46][R2.64+0x80], !P4 ;  /* 0x0340008002167fae */ /* 0x000fe8000e101d6e */
[----:B------:R-:W-:Y:S04]  /*13140*/  LDGSTS.E.BYPASS.LTC128B.128 [R22+0x6400], desc[UR46][R2.64+0x100], !P3 ;  /* 0x0640010002167fae */ /* 0x000fe8000d901d6e */
[----:B------:R2:W-:Y:S01]  /*13150*/  LDGSTS.E.BYPASS.LTC128B.128 [R22+0x9400], desc[UR46][R2.64+0x180], !P1 ;  /* 0x0940018002167fae */ /* 0x0005e2000c901d6e */
[----:B0-----:R-:W-:-:S03]  /*13160*/  IADD3 R8, P0, R14, R0, RZ ;  /* 0x000000000e087210 */ /* 0x001fc60007f1e0ff */
[----:B------:R-:W0:Y:S02]  /*13170*/  SHFL.IDX PT, R14, R21, 0x2, 0x181f ;  /* 0x00581f00150e7f89 */ /* 0x000e2400000e0000 */
[----:B------:R-:W-:Y:S02]  /*13180*/  IMAD.X R9, RZ, RZ, R4, P0 ;  /* 0x000000ffff097224 */ /* 0x000fe400000e0604 */
[----:B------:R-:W3:Y:S04]  /*13190*/  SHFL.IDX PT, R4, R23, 0x2, 0x181f ;  /* 0x00581f0017047f89 */ /* 0x000ee800000e0000 */
[----:B------:R4:W-:Y:S04]  /*131a0*/  LDGSTS.E.BYPASS.LTC128B.128 [R22+0xc00], desc[UR46][R8.64], !P5 ;  /* 0x00c0000008167fae */ /* 0x0009e8000e901d6e */
[----:B------:R4:W-:Y:S04]  /*131b0*/  LDGSTS.E.BYPASS.LTC128B.128 [R22+0x3c00], desc[UR46][R8.64+0x80], !P4 ;  /* 0x03c0008008167fae */ /* 0x0009e8000e101d6e */
[----:B------:R4:W-:Y:S04]  /*131c0*/  LDGSTS.E.BYPASS.LTC128B.128 [R22+0x6c00], desc[UR46][R8.64+0x100], !P3 ;  /* 0x06c0010008167fae */ /* 0x0009e8000d901d6e */
[----:B------:R4:W-:Y:S01]  /*131d0*/  LDGSTS.E.BYPASS.LTC128B.128 [R22+0x9c00], desc[UR46][R8.64+0x180], !P1 ;  /* 0x09c0018008167fae */ /* 0x0009e2000c901d6e */
[----:B0-----:R-:W-:-:S03]  /*131e0*/  IADD3 R6, P0, R14, R0, RZ ;  /* 0x000000000e067210 */ /* 0x001fc60007f1e0ff */
[----:B------:R-:W-:Y:S04]  /*131f0*/  SHFL.IDX PT, R23, R23, 0x5, 0x181f ;  /* 0x00b81f0017177f89 */ /* 0x000fe800000e0000 */
[----:B------:R-:W0:Y:S01]  /*13200*/  SHFL.IDX PT, R14, R21, 0x3, 0x181f ;  /* 0x00781f00150e7f89 */ /* 0x000e2200000e0000 */
[----:B---3--:R-:W-:-:S05]  /*13210*/  IMAD.X R7, RZ, RZ, R4, P0 ;  /* 0x000000ffff077224 */ /* 0x008fca00000e0604 */
[----:B------:R4:W-:Y:S04]  /*13220*/  LDGSTS.E.BYPASS.LTC128B.128 [R22+0x1400], desc[UR46][R6.64], !P5 ;  /* 0x0140000006167fae */ /* 0x0009e8000e901d6e */
[----:B------:R4:W-:Y:S04]  /*13230*/  LDGSTS.E.BYPASS.LTC128B.128 [R22+0x4400], desc[UR46][R6.64+0x80], !P4 ;  /* 0x0440008006167fae */ /* 0x0009e8000e101d6e */
[----:B------:R4:W-:Y:S04]  /*13240*/  LDGSTS.E.BYPASS.LTC128B.128 [R22+0x7400], desc[UR46][R6.64+0x100], !P3 ;  /* 0x0740010006167fae */ /* 0x0009e8000d901d6e */
[----:B------:R4:W-:Y:S01]  /*13250*/  LDGSTS.E.BYPASS.LTC128B.128 [R22+0xa400], desc[UR46][R6.64+0x180], !P1 ;  /* 0x0a40018006167fae */ /* 0x0009e2000c901d6e */
[----:B0-----:R-:W-:-:S03]  /*13260*/  IADD3 R4, P0, R14, R0, RZ ;  /* 0x000000000e047210 */ /* 0x001fc60007f1e0ff */
[----:B------:R-:W2:Y:S02]  /*13270*/  SHFL.IDX PT, R14, R21, 0x4, 0x181f ;  /* 0x00981f00150e7f89 */ /* 0x000ea400000e0000 */
[----:B------:R-:W-:-:S05]  /*13280*/  IMAD.X R5, RZ, RZ, R5, P0 ;  /* 0x000000ffff057224 */ /* 0x000fca00000e0605 */
[----:B------:R4:W-:Y:S04]  /*13290*/  LDGSTS.E.BYPASS.LTC128B.128 [R22+0x1c00], desc[UR46][R4.64], !P5 ;  /* 0x01c0000004167fae */ /* 0x0009e8000e901d6e */
[----:B------:R4:W-:Y:S04]  /*132a0*/  LDGSTS.E.BYPASS.LTC128B.128 [R22+0x4c00], desc[UR46][R4.64+0x80], !P4 ;  /* 0x04c0008004167fae */ /* 0x0009e8000e101d6e */
[----:B------:R4:W-:Y:S04]  /*132b0*/  LDGSTS.E.BYPASS.LTC128B.128 [R22+0x7c00], desc[UR46][R4.64+0x100], !P3 ;  /* 0x07c0010004167fae */ /* 0x0009e8000d901d6e */
[----:B------:R4:W-:Y:S01]  /*132c0*/  LDGSTS.E.BYPASS.LTC128B.128 [R22+0xac00], desc[UR46][R4.64+0x180], !P1 ;  /* 0x0ac0018004167fae */ /* 0x0009e2000c901d6e */
[----:B--2---:R-:W-:-:S03]  /*132d0*/  IADD3 R2, P0, R14, R0, RZ ;  /* 0x000000000e027210 */ /* 0x004fc60007f1e0ff */
[----:B------:R4:W0:Y:S02]  /*132e0*/  SHFL.IDX PT, R14, R21, 0x5, 0x181f ;  /* 0x00b81f00150e7f89 */ /* 0x00082400000e0000 */
[----:B------:R-:W-:-:S05]  /*132f0*/  IMAD.X R3, RZ, RZ, R24, P0 ;  /* 0x000000ffff037224 */ /* 0x000fca00000e0618 */
[----:B------:R4:W-:Y:S04]  /*13300*/  LDGSTS.E.BYPASS.LTC128B.128 [R22+0x2400], desc[UR46][R2.64], !P5 ;  /* 0x0240000002167fae */ /* 0x0009e8000e901d6e */
[----:B------:R4:W-:Y:S04]  /*13310*/  LDGSTS.E.BYPASS.LTC128B.128 [R22+0x5400], desc[UR46][R2.64+0x80], !P4 ;  /* 0x0540008002167fae */ /* 0x0009e8000e101d6e */
[----:B------:R4:W-:Y:S04]  /*13320*/  LDGSTS.E.BYPASS.LTC128B.128 [R22+0x8400], desc[UR46][R2.64+0x100], !P3 ;  /* 0x0840010002167fae */ /* 0x0009e8000d901d6e */
[----:B------:R4:W-:Y:S02]  /*13330*/  LDGSTS.E.BYPASS.LTC128B.128 [R22+0xb400], desc[UR46][R2.64+0x180], !P1 ;  /* 0x0b40018002167fae */ /* 0x0009e4000c901d6e */
.L_x_2126:
[----:B0---4-:R-:W-:-:S05]  /*13340*/  IADD3 R2, P0, R14, R0, RZ ;  /* 0x000000000e027210 */ /* 0x011fca0007f1e0ff */
        /* <DEDUP_REMOVED lines=10> */
.L_x_2024:
        /* <DEDUP_REMOVED lines=11> */
.L_x_2025:
[----:B------:R0:W-:Y:S01]  /*134a0*/  SYNCS.ARRIVE.TRANS64.A1T0 RZ, [R10+URZ+0x22850], RZ ;  /* 0x022850ff0aff79a7 */ /* 0x0001e2000810003f */
[----:B------:R-:W-:Y:S05]  /*134b0*/  @P2 BRA `(.L_x_2026) ;  /* 0xfffffff0009c2947 */ /* 0x000fea000383ffff */
[----:B------:R-:W-:Y:S05]  /*134c0*/  BSYNC B0 ;  /* 0x0000000000007941 */ /* 0x000fea0003800000 */
.L_x_2013:
[----:B------:R-:W2:Y:S01]  /*134d0*/  S2R R2, SR_TID.X ;  /* 0x0000000000027919 */ /* 0x000ea20000002100 */
[----:B------:R-:W-:Y:S01]  /*134e0*/  VIADD R18, R18, 0x1 ;  /* 0x0000000112127836 */ /* 0x000fe20000000000 */
[----:B------:R-:W-:Y:S04]  /*134f0*/  BSSY B0, `(.L_x_2027) ;  /* 0x0000013000007945 */ /* 0x000fe80003800000 */
[----:B------:R-:W-:-:S04]  /*13500*/  ISETP.NE.AND P0, PT, R18, 0x2, PT ;  /* 0x000000021200780c */ /* 0x000fc80003f05270 */
[----:B------:R-:W-:Y:S02]  /*13510*/  SEL R18, R18, RZ, P0 ;  /* 0x000000ff12127207 */ /* 0x000fe40000000000 */
[----:B------:R-:W-:Y:S02]  /*13520*/  SEL R0, RZ, 0x1, P0 ;  /* 0x00000001ff007807 */ /* 0x000fe40000000000 */
[----:B--2---:R-:W-:-:S04]  /*13530*/  LOP3.LUT R2, R2, 0x7f, RZ, 0xc0, !PT ;  /* 0x0000007f02027812 */ /* 0x004fc800078ec0ff */
[----:B------:R-:W-:-:S13]  /*13540*/  ISETP.NE.AND P0, PT, R2, RZ, PT ;  /* 0x000000ff0200720c */ /* 0x000fda0003f05270 */
[----:B------:R-:W-:Y:S05]  /*13550*/  @P0 BRA `(.L_x_2028) ;  /* 0x0000000000300947 */ /* 0x000fea0003800000 */
[----:B------:R-:W2:Y:S01]  /*13560*/  S2R R7, SR_LANEID ;  /* 0x0000000000077919 */ /* 0x000ea20000000000 */
[----:B------:R-:W-:Y:S01]  /*13570*/  VOTEU.ANY UR4, UPT, PT ;  /* 0x0000000000047886 */ /* 0x000fe200038e0100 */
[----:B------:R-:W3:Y:S01]  /*13580*/  LDC.64 R2, c[0x0][0xc80] ;  /* 0x00032000ff027b82 */ /* 0x000ee20000000a00 */
[----:B------:R-:W2:Y:S08]  /*13590*/  FLO.U32 R4, UR4 ;  /* 0x0000000400047d00 */ /* 0x000eb000080e0000 */
[----:B------:R-:W3:Y:S01]  /*135a0*/  POPC R5, UR4 ;  /* 0x0000000400057d09 */ /* 0x000ee20008000000 */
[----:B--2---:R-:W-:-:S13]  /*135b0*/  ISETP.EQ.U32.AND P1, PT, R4, R7, PT ;  /* 0x000000070400720c */ /* 0x004fda0003f22070 */
[----:B---3--:R-:W2:Y:S01]  /*135c0*/  @P1 ATOMG.E.ADD.STRONG.GPU PT, R3, desc[UR46][R2.64], R5 ;  /* 0x00000005020319a8 */ /* 0x008ea200081ee1ee */
[----:B------:R-:W3:Y:S02]  /*135d0*/  S2R R6, SR_LTMASK ;  /* 0x0000000000067919 */ /* 0x000ee40000003900 */
[----:B---3--:R-:W-:-:S04]  /*135e0*/  LOP3.LUT R6, R6, UR4, RZ, 0xc0, !PT ;  /* 0x0000000406067c12 */ /* 0x008fc8000f8ec0ff */
[----:B------:R-:W3:Y:S01]  /*135f0*/  POPC R31, R6 ;  /* 0x00000006001f7309 */ /* 0x000ee20000000000 */
[----:B--2---:R-:W3:Y:S02]  /*13600*/  SHFL.IDX PT, R4, R3, R4, 0x1f ;  /* 0x00001f0403047589 */ /* 0x004ee400000e0000 */
[----:B---3--:R-:W-:-:S07]  /*13610*/  IADD3 R31, R4, UR50, R31 ;  /* 0x00000032041f7c10 */ /* 0x008fce000fffe01f */
.L_x_2028:
[----:B------:R-:W-:Y:S05]  /*13620*/  BSYNC B0 ;  /* 0x0000000000007941 */ /* 0x000fea0003800000 */
.L_x_2027:
[----:B------:R-:W-:-:S07]  /*13630*/  LOP3.LUT R25, R25, R0, RZ, 0x3c, !PT ;  /* 0x0000000019197212 */ /* 0x000fce00078e3cff */
.L_x_1988:
[----:B------:R-:W-:Y:S05]  /*13640*/  BSYNC B7 ;  /* 0x0000000000077941 */ /* 0x000fea0003800000 */
.L_x_1986:
[----:B------:R-:W-:-:S13]  /*13650*/  LOP3.LUT P1, RZ, R16, 0x200, RZ, 0xc0, !PT ;  /* 0x0000020010ff7812 */ /* 0x000fda000782c0ff */
[----:B------:R-:W-:Y:S05]  /*13660*/  @!P1 BRA `(.L_x_2029) ;  /* 0x0000000000249947 */ /* 0x000fea0003800000 */
[----:B------:R-:W-:Y:S05]  /*13670*/  WARPSYNC.ALL ;  /* 0x0000000000007948 */ /* 0x000fea0003800000 */
[----:B------:R-:W2:Y:S08]  /*13680*/  S2UR UR5, SR_CgaCtaId ;  /* 0x00000000000579c3 */ /* 0x000eb00000008800 */
[----:B------:R-:W-:Y:S06]  /*13690*/  BAR.SYNC.DEFER_BLOCKING 0x5, 0x180 ;  /* 0x0146000000007b1d */ /* 0x000fec0000010000 */
[----:B------:R-:W-:-:S02]  /*136a0*/  UMOV UR4, 0x400 ;  /* 0x0000040000047882 */ /* 0x000fc40000000000 */
[----:B--2---:R-:W-:-:S06]  /*136b0*/  ULEA UR4, UR5, UR4, 0x18 ;  /* 0x0000000405047291 */ /* 0x004fcc000f8ec03f */
[----:B------:R-:W-:-:S05]  /*136c0*/  IMAD.U32 R17, RZ, RZ, UR4 ;  /* 0x00000004ff117e24 */ /* 0x000fca000f8e00ff */
[----:B------:R2:W3:Y:S01]  /*136d0*/  LDS R31, [R17+0x228d0] ;  /* 0x0228d000111f7984 */ /* 0x0004e20000000800 */
[----:B------:R-:W-:Y:S06]  /*136e0*/  BAR.ARV 0x4, 0x180 ;  /* 0x0106000000007b1d */ /* 0x000fec0000002000 */
[----:B------:R-:W-:Y:S05]  /*136f0*/  BRA `(.L_x_2030) ;  /* 0x00000000002c7947 */ /* 0x000fea0003800000 */
.L_x_2029:
[----:B------:R-:W-:-:S03]  /*13700*/  UMOV UR4, 0xffffffff ;  /* 0xffffffff00047882 */ /* 0x000fc60000000000 */
[----:B------:R-:W-:Y:S05]  /*13710*/  BRA.DIV UR4, `(.L_x_2031) ;  /* 0x0000002e04f87947 */ /* 0x000fea000b800000 */
[----:B------:R2:W3:Y:S02]  /*13720*/  SHFL.IDX PT, R14, R31, RZ, 0x1f ;  /* 0x00001fff1f0e7589 */ /* 0x0004e400000e0000 */
.L_x_2129:
[----:B------:R-:W4:Y:S01]  /*13730*/  @!P0 S2R R3, SR_CgaCtaId ;  /* 0x0000000000038919 */ /* 0x000f220000008800 */
[----:B------:R-:W-:Y:S05]  /*13740*/  WARPSYNC.ALL ;  /* 0x0000000000007948 */ /* 0x000fea0003800000 */
[----:B------:R-:W-:Y:S01]  /*13750*/  BAR.SYNC.DEFER_BLOCKING 0x4, 0x180 ;  /* 0x0106000000007b1d */ /* 0x000fe20000010000 */
[----:B------:R-:W-:-:S04]  /*13760*/  @!P0 MOV R0, 0x400 ;  /* 0x0000040000008802 */ /* 0x000fc80000000f00 */
[----:B----4-:R-:W-:-:S05]  /*13770*/  @!P0 LEA R17, R3, R0, 0x18 ;  /* 0x0000000003118211 */ /* 0x010fca00078ec0ff */
[----:B------:R2:W-:Y:S02]  /*13780*/  @!P0 STS [R17+0x228d0], R31 ;  /* 0x0228d01f11008388 */ /* 0x0005e40000000800 */
[----:B--23--:R-:W-:Y:S01]  /*13790*/  IMAD.MOV.U32 R31, RZ, RZ, R14 ;  /* 0x000000ffff1f7224 */ /* 0x00cfe200078e000e */
[----:B------:R-:W-:Y:S06]  /*137a0*/  BAR.ARV 0x5, 0x180 ;  /* 0x0146000000007b1d */ /* 0x000fec0000002000 */
.L_x_2030:
[----:B------:R-:W-:Y:S02]  /*137b0*/  ULDC UR4, c[0x0][0xc38] ;  /* 0x00030e0000047ab9 */ /* 0x000fe40000000800 */
[----:B---3--:R-:W-:-:S13]  /*137c0*/  ISETP.GE.AND P0, PT, R31, UR4, PT ;  /* 0x000000041f007c0c */ /* 0x008fda000bf06270 */
[----:B------:R-:W-:Y:S05]  /*137d0*/  @!P0 BRA `(.L_x_2032) ;  /* 0xffffffc400b48947 */ /* 0x000fea000383ffff */
.L_x_1977:
[----:B------:R-:W3:Y:S01]  /*137e0*/  LDL.LU R0, [R1] ;  /* 0x0000000001007983 */ /* 0x000ee20000300800 */
[----:B------:R-:W-:Y:S01]  /*137f0*/  BSSY B0, `(.L_x_2033) ;  /* 0x000000b000007945 */ /* 0x000fe20003800000 */
[----:B------:R-:W4:Y:S01]  /*13800*/  S2R R5, SR_CgaCtaId ;  /* 0x0000000000057919 */ /* 0x000f220000008800 */
[----:B---3--:R-:W-:-:S05]  /*13810*/  VIADD R0, R0, 0x1 ;  /* 0x0000000100007836 */ /* 0x008fca0000000000 */
[----:B------:R-:W-:-:S04]  /*13820*/  LEA.HI R2, R0, R0, RZ, 0x1 ;  /* 0x0000000000027211 */ /* 0x000fc800078f08ff */
[----:B------:R-:W-:Y:S02]  /*13830*/  LOP3.LUT R3, R2, 0xfffffffe, RZ, 0xc0, !PT ;  /* 0xfffffffe02037812 */ /* 0x000fe400078ec0ff */
[----:B------:R-:W-:-:S03]  /*13840*/  MOV R2, 0x400 ;  /* 0x0000040000027802 */ /* 0x000fc60000000f00 */
[----:B------:R-:W-:Y:S01]  /*13850*/  IMAD.IADD R0, R0, 0x1, -R3 ;  /* 0x0000000100007824 */ /* 0x000fe200078e0a03 */
[----:B----4-:R-:W-:-:S04]  /*13860*/  LEA R5, R5, R2, 0x18 ;  /* 0x0000000205057211 */ /* 0x010fc800078ec0ff */
[----:B------:R-:W-:-:S04]  /*13870*/  SHF.L.U32 R0, R0, 0x1f, RZ ;  /* 0x0000001f00007819 */ /* 0x000fc800000006ff */
[----:B------:R-:W3:Y:S02]  /*13880*/  SYNCS.PHASECHK.TRANS64.TRYWAIT P0, [R5+URZ+0x22820], R0 ;  /* 0x02282000050075a7 */ /* 0x000ee4000800017f */
[----:B---3--:R-:W-:Y:S05]  /*13890*/  @!P0 BRA `(.L_x_2034) ;  /* 0x0000002c00c08947 */ /* 0x008fea0003800000 */
.L_x_2130:
[----:B------:R-:W-:Y:S05]  /*138a0*/  BSYNC B0 ;  /* 0x0000000000007941 */ /* 0x000fea0003800000 */
.L_x_2033:
[----:B------:R-:W-:-:S03]  /*138b0*/  UMOV UR4, 0xffffffff ;  /* 0xffffffff00047882 */ /* 0x000fc60000000000 */
[----:B------:R-:W-:Y:S05]  /*138c0*/  BRA.DIV UR4, `(.L_x_2035) ;  /* 0x0000002e04c87947 */ /* 0x000fea000b800000 */
[----:B---3--:R-:W3:Y:S02]  /*138d0*/  S2R R0, SR_TID.X ;  /* 0x0000000000007919 */ /* 0x008ee40000002100 */
[----:B---3--:R-:W-:-:S04]  /*138e0*/  SHF.R.U32.HI R0, RZ, 0x5, R0 ;  /* 0x00000005ff007819 */ /* 0x008fc80000011600 */
[----:B------:R-:W-:-:S05]  /*138f0*/  LOP3.LUT R0, R0, 0x3, RZ, 0xc0, !PT ;  /* 0x0000000300007812 */ /* 0x000fca00078ec0ff */
[----:B------:R3:W4:Y:S02]  /*13900*/  SHFL.IDX PT, R14, R0, RZ, 0x1f ;  /* 0x00001fff000e7589 */ /* 0x00072400000e0000 */
.L_x_2133:
[----:B----4-:R-:W-:Y:S01]  /*13910*/  ISETP.NE.AND P0, PT, R14, RZ, PT ;  /* 0x000000ff0e00720c */ /* 0x010fe20003f05270 */
[----:B------:R-:W-:-:S12]  /*13920*/  BSSY B0, `(.L_x_2036) ;  /* 0x0000024000007945 */ /* 0x000fd80003800000 */
[----:B------:R-:W-:Y:S05]  /*13930*/  @P0 BRA `(.L_x_2037) ;  /* 0x0000000000880947 */ /* 0x000fea0003800000 */
[----:B------:R-:W-:-:S03]  /*13940*/  UMOV UR4, 0xffffffff ;  /* 0xffffffff00047882 */ /* 0x000fc60000000000 */
[----:B------:R-:W-:Y:S05]  /*13950*/  BRA.DIV UR4, `(.L_x_2038) ;  /* 0x0000002e04d87947 */ /* 0x000fea000b800000 */
[----:B------:R-:W-:-:S13]  /*13960*/  ELECT P6, URZ, PT ;  /* 0x00000000003f782f */ /* 0x000fda00038c0000 */
.L_x_2136:
[----:B------:R-:W-:Y:S05]  /*13970*/  @!P6 BRA `(.L_x_2037) ;  /* 0x000000000078e947 */ /* 0x000fea0003800000 */
[----:B------:R-:W-:-:S06]  /*13980*/  ULOP3.LUT UR4, UR39, 0x2, URZ, 0xfc, !UPT ;  /* 0x0000000227047892 */ /* 0x000fcc000f8efc3f */
[----:B---3--:R-:W-:-:S05]  /*13990*/  IMAD.U32 R0, RZ, RZ, UR4 ;  /* 0x00000004ff007e24 */ /* 0x008fca000f8e00ff */
[----:B------:R-:W-:-:S13]  /*139a0*/  ISETP.NE.AND P0, PT, R0, 0x3, PT ;  /* 0x000000030000780c */ /* 0x000fda0003f05270 */
[----:B------:R-:W-:Y:S05]  /*139b0*/  @!P0 BRA `(.L_x_2039) ;  /* 0x0000000000048947 */ /* 0x000fea0003800000 */
[----:B------:R-:W-:Y:S01]  /*139c0*/  BPT.TRAP 0x1 ;  /* 0x000000040000795c */ /* 0x000fe20000300000 */
.L_x_2039:
[C---:B------:R-:W-:Y:S01]  /*139d0*/  IMAD R3, R18.reuse, 0x8, R5 ;  /* 0x0000000812037824 */ /* 0x040fe200078e0205 */
[----:B------:R-:W-:Y:S01]  /*139e0*/  SHF.L.U32 R2, R25, 0x1f, RZ ;  /* 0x0000001f19027819 */ /* 0x000fe200000006ff */
[----:B------:R-:W-:-:S03]  /*139f0*/  VIADD R18, R18, 0x1 ;  /* 0x0000000112127836 */ /* 0x000fc60000000000 */
[----:B------:R-:W3:Y:S02]  /*13a00*/  SYNCS.PHASECHK.TRANS64.TRYWAIT P1, [R3+URZ+0x22840], R2 ;  /* 0x02284002030075a7 */ /* 0x000ee4000802017f */
[----:B------:R-:W-:-:S04]  /*13a10*/  ISETP.NE.AND P2, PT, R18, 0x2, PT ;  /* 0x000000021200780c */ /* 0x000fc80003f45270 */
[----:B------:R-:W-:Y:S01]  /*13a20*/  SEL R0, RZ, 0x1, P2 ;  /* 0x00000001ff007807 */ /* 0x000fe20001000000 */
[----:B---3--:R-:W-:Y:S08]  /*13a30*/  @!P1 BRA `(.L_x_2040) ;  /* 0x0000002c00c09947 */ /* 0x008ff00003800000 */
.L_x_2137:
[----:B------:R-:W-:Y:S02]  /*13a40*/  SEL R18, R18, RZ, P2 ;  /* 0x000000ff12127207 */ /* 0x000fe40001000000 */
[----:B------:R-:W-:Y:S01]  /*13a50*/  LOP3.LUT R0, R25, R0, RZ, 0x3c, !PT ;  /* 0x0000000019007212 */ /* 0x000fe200078e3cff */
[----:B------:R-:W-:Y:S06]  /*13a60*/  @!P0 BRA `(.L_x_2041) ;  /* 0x0000000000048947 */ /* 0x000fec0003800000 */
[----:B------:R-:W-:Y:S01]  /*13a70*/  BPT.TRAP 0x1 ;  /* 0x000000040000795c */ /* 0x000fe20000300000 */
.L_x_2041:
[----:B------:R-:W-:Y:S01]  /*13a80*/  IMAD R5, R18, 0x8, R5 ;  /* 0x0000000812057824 */ /* 0x000fe200078e0205 */
[----:B------:R-:W-:-:S04]  /*13a90*/  SHF.L.U32 R0, R0, 0x1f, RZ ;  /* 0x0000001f00007819 */ /* 0x000fc800000006ff */
[----:B------:R-:W4:Y:S02]  /*13aa0*/  SYNCS.PHASECHK.TRANS64.TRYWAIT P1, [R5+URZ+0x22840], R0 ;  /* 0x02284000050075a7 */ /* 0x000f24000802017f */
[----:B----4-:R-:W-:Y:S05]  /*13ab0*/  @!P1 BRA `(.L_x_2042) ;  /* 0x0000002c00b49947 */ /* 0x010fea0003800000 */
.L_x_2138:
[----:B------:R-:W-:Y:S05]  /*13ac0*/  @!P0 BRA `(.L_x_2043) ;  /* 0x0000000000048947 */ /* 0x000fea0003800000 */
[----:B------:R-:W-:Y:S01]  /*13ad0*/  BPT.TRAP 0x1 ;  /* 0x000000040000795c */ /* 0x000fe20000300000 */
.L_x_2043:
[----:B------:R-:W0:Y:S02]  /*13ae0*/  SYNCS.PHASECHK.TRANS64.TRYWAIT P1, [R3+URZ+0x22860], R2 ;  /* 0x02286002030075a7 */ /* 0x000e24000802017f */
[----:B0-----:R-:W-:Y:S05]  /*13af0*/  @!P1 BRA `(.L_x_2044) ;  /* 0x0000002c00b89947 */ /* 0x001fea0003800000 */
.L_x_2139:
[----:B------:R-:W-:Y:S05]  /*13b00*/  @!P0 BRA `(.L_x_2045) ;  /* 0x0000000000048947 */ /* 0x000fea0003800000 */
[----:B------:R-:W-:Y:S01]  /*13b10*/  BPT.TRAP 0x1 ;  /* 0x000000040000795c */ /* 0x000fe20000300000 */
.L_x_2045:
[----:B------:R0:W0:Y:S02]  /*13b20*/  SYNCS.PHASECHK.TRANS64.TRYWAIT P0, [R5+URZ+0x22860], R0 ;  /* 0x02286000050075a7 */ /* 0x000024000800017f */
[----:B0-----:R-:W-:Y:S05]  /*13b30*/  @!P0 NANOSLEEP.SYNCS 0x989680 ;  /* 0x009896800000895d */ /* 0x001fea0003900000 */
[----:B------:R-:W0:Y:S02]  /*13b40*/  @!P0 SYNCS.PHASECHK.TRANS64 P0, [R5+URZ+0x22860], R0 ;  /* 0x02286000050085a7 */ /* 0x000e24000800007f */
[----:B0-----:R-:W-:Y:S05]  /*13b50*/  @!P0 BRA `(.L_x_2045) ;  /* 0xfffffffc00f08947 */ /* 0x001fea000383ffff */
.L_x_2037:
[----:B------:R-:W-:Y:S05]  /*13b60*/  BSYNC B0 ;  /* 0x0000000000007941 */ /* 0x000fea0003800000 */
.L_x_2036:
[----:B------:R-:W-:Y:S05]  /*13b70*/  EXIT ;  /* 0x000000000000794d */ /* 0x000fea0003800000 */
.L_x_1882:
[----:B0-----:R0:W1:Y:S02]  /*13b80*/  SYNCS.PHASECHK.TRANS64.TRYWAIT P0, [R7+URZ+0x22800], R0 ;  /* 0x02280000070075a7 */ /* 0x001064000800017f */
[----:B-1----:R-:W-:Y:S05]  /*13b90*/  @!P0 NANOSLEEP.SYNCS 0x989680 ;  /* 0x009896800000895d */ /* 0x002fea0003900000 */
[----:B------:R-:W1:Y:S02]  /*13ba0*/  @!P0 SYNCS.PHASECHK.TRANS64 P0, [R7+URZ+0x22800], R0 ;  /* 0x02280000070085a7 */ /* 0x000e64000800007f */
[----:B-1----:R-:W-:Y:S05]  /*13bb0*/  @!P0 BRA `(.L_x_1882) ;  /* 0xfffffffc00f08947 */ /* 0x002fea000383ffff */
[----:B------:R-:W-:Y:S05]  /*13bc0*/  BRA `(.L_x_2046) ;  /* 0xfffffee000147947 */ /* 0x000fea000383ffff */
.L_x_1886:
[----:B-1----:R-:W-:-:S04]  /*13bd0*/  IMAD.U32 R0, RZ, RZ, UR24 ;  /* 0x00000018ff007e24 */ /* 0x002fc8000f8e00ff */
[----:B------:R1:W2:Y:S03]  /*13be0*/  SYNCS.PHASECHK.TRANS64.TRYWAIT P1, [R0+URZ+0x22830], R9 ;  /* 0x02283009000075a7 */ /* 0x0002a6000802017f */
[----:B--2---:R-:W-:Y:S05]  /*13bf0*/  @!P1 NANOSLEEP.SYNCS 0x989680 ;  /* 0x009896800000995d */ /* 0x004fea0003900000 */
[----:B------:R-:W2:Y:S02]  /*13c00*/  @!P1 SYNCS.PHASECHK.TRANS64 P1, [R0+URZ+0x22830], R9 ;  /* 0x02283009000095a7 */ /* 0x000ea4000802007f */
[----:B--2---:R-:W-:Y:S05]  /*13c10*/  @!P1 BRA `(.L_x_1886) ;  /* 0xfffffffc00ec9947 */ /* 0x004fea000383ffff */
[----:B------:R-:W-:Y:S05]  /*13c20*/  BRA `(.L_x_1885) ;  /* 0xfffffee0003c7947 */ /* 0x000fea000383ffff */
.L_x_1899:
[----:B---3--:R-:W-:-:S04]  /*13c30*/  IMAD.U32 R10, RZ, RZ, UR24 ;  /* 0x00000018ff0a7e24 */ /* 0x008fc8000f8e00ff */
[----:B------:R3:W4:Y:S03]  /*13c40*/  SYNCS.PHASECHK.TRANS64.TRYWAIT P1, [R10+URZ+0x22850], R9 ;  /* 0x022850090a0075a7 */ /* 0x000726000802017f */
[----:B----4-:R-:W-:Y:S05]  /*13c50*/  @!P1 NANOSLEEP.SYNCS 0x989680 ;  /* 0x009896800000995d */ /* 0x010fea0003900000 */
[----:B------:R-:W4:Y:S02]  /*13c60*/  @!P1 SYNCS.PHASECHK.TRANS64 P1, [R10+URZ+0x22850], R9 ;  /* 0x022850090a0095a7 */ /* 0x000f24000802007f */
[----:B----4-:R-:W-:Y:S05]  /*13c70*/  @!P1 BRA `(.L_x_1899) ;  /* 0xfffffffc00ec9947 */ /* 0x010fea000383ffff */
[----:B------:R-:W-:Y:S05]  /*13c80*/  BRA `(.L_x_1898) ;  /* 0xffffff0000ec7947 */ /* 0x000fea000383ffff */
.L_x_1908:
[----:B-1----:R-:W-:-:S04]  /*13c90*/  IMAD.U32 R3, RZ, RZ, UR25 ;  /* 0x00000019ff037e24 */ /* 0x002fc8000f8e00ff */
[----:B------:R1:W2:Y:S03]  /*13ca0*/  SYNCS.PHASECHK.TRANS64.TRYWAIT P1, [R3+URZ+0x22830], R8 ;  /* 0x02283008030075a7 */ /* 0x0002a6000802017f */
[----:B--2---:R-:W-:Y:S05]  /*13cb0*/  @!P1 NANOSLEEP.SYNCS 0x989680 ;  /* 0x009896800000995d */ /* 0x004fea0003900000 */
[----:B------:R-:W2:Y:S02]  /*13cc0*/  @!P1 SYNCS.PHASECHK.TRANS64 P1, [R3+URZ+0x22830], R8 ;  /* 0x02283008030095a7 */ /* 0x000ea4000802007f */
[----:B--2---:R-:W-:Y:S05]  /*13cd0*/  @!P1 BRA `(.L_x_1908) ;  /* 0xfffffffc00ec9947 */ /* 0x004fea000383ffff */
[----:B------:R-:W-:Y:S05]  /*13ce0*/  BRA `(.L_x_1907) ;  /* 0xffffff0800987947 */ /* 0x000fea000383ffff */
.L_x_1921:
[----:B--2---:R-:W-:-:S04]  /*13cf0*/  IMAD.U32 R11, RZ, RZ, UR25 ;  /* 0x00000019ff0b7e24 */ /* 0x004fc8000f8e00ff */
[----:B------:R2:W3:Y:S03]  /*13d00*/  SYNCS.PHASECHK.TRANS64.TRYWAIT P1, [R11+URZ+0x22850], R8 ;  /* 0x022850080b0075a7 */ /* 0x0004e6000802017f */
[----:B---3--:R-:W-:Y:S05]  /*13d10*/  @!P1 NANOSLEEP.SYNCS 0x989680 ;  /* 0x009896800000995d */ /* 0x008fea0003900000 */
[----:B------:R-:W3:Y:S02]  /*13d20*/  @!P1 SYNCS.PHASECHK.TRANS64 P1, [R11+URZ+0x22850], R8 ;  /* 0x022850080b0095a7 */ /* 0x000ee4000802007f */
[----:B---3--:R-:W-:Y:S05]  /*13d30*/  @!P1 BRA `(.L_x_1921) ;  /* 0xfffffffc00ec9947 */ /* 0x008fea000383ffff */
[----:B------:R-:W-:Y:S05]  /*13d40*/  BRA `(.L_x_1920) ;  /* 0xffffff3400647947 */ /* 0x000fea000383ffff */
.L_x_1931:
[----:B-1----:R-:W-:-:S04]  /*13d50*/  IMAD.U32 R3, RZ, RZ, UR25 ;  /* 0x00000019ff037e24 */ /* 0x002fc8000f8e00ff */
[----:B------:R1:W2:Y:S03]  /*13d60*/  SYNCS.PHASECHK.TRANS64.TRYWAIT P2, [R3+URZ+0x22830], R6 ;  /* 0x02283006030075a7 */ /* 0x0002a6000804017f */
[----:B--2---:R-:W-:Y:S05]  /*13d70*/  @!P2 NANOSLEEP.SYNCS 0x989680 ;  /* 0x009896800000a95d */ /* 0x004fea0003900000 */
[----:B------:R-:W2:Y:S02]  /*13d80*/  @!P2 SYNCS.PHASECHK.TRANS64 P2, [R3+URZ+0x22830], R6 ;  /* 0x022830060300a5a7 */ /* 0x000ea4000804007f */
[----:B--2---:R-:W-:Y:S05]  /*13d90*/  @!P2 BRA `(.L_x_1931) ;  /* 0xfffffffc00eca947 */ /* 0x004fea000383ffff */
[----:B------:R-:W-:Y:S05]  /*13da0*/  BRA `(.L_x_1930) ;  /* 0xffffff3c00107947 */ /* 0x000fea000383ffff */
.L_x_1936:
[----:B---3--:R-:W-:-:S04]  /*13db0*/  IMAD.U32 R9, RZ, RZ, UR25 ;  /* 0x00000019ff097e24 */ /* 0x008fc8000f8e00ff */
[----:B------:R3:W4:Y:S03]  /*13dc0*/  SYNCS.PHASECHK.TRANS64.TRYWAIT P2, [R9+URZ+0x22850], R6 ;  /* 0x02285006090075a7 */ /* 0x000726000804017f */
[----:B----4-:R-:W-:Y:S05]  /*13dd0*/  @!P2 NANOSLEEP.SYNCS 0x989680 ;  /* 0x009896800000a95d */ /* 0x010fea0003900000 */
[----:B------:R-:W4:Y:S02]  /*13de0*/  @!P2 SYNCS.PHASECHK.TRANS64 P2, [R9+URZ+0x22850], R6 ;  /* 0x022850060900a5a7 */ /* 0x000f24000804007f */
[----:B----4-:R-:W-:Y:S05]  /*13df0*/  @!P2 BRA `(.L_x_1936) ;  /* 0xfffffffc00eca947 */ /* 0x010fea000383ffff */
[----:B------:R-:W-:Y:S05]  /*13e00*/  BRA `(.L_x_1935) ;  /* 0xffffff5400307947 */ /* 0x000fea000383ffff */
.L_x_1943:
[----:B-1----:R-:W-:-:S04]  /*13e10*/  IMAD.U32 R3, RZ, RZ, UR24 ;  /* 0x00000018ff037e24 */ /* 0x002fc8000f8e00ff */
[----:B------:R1:W2:Y:S03]  /*13e20*/  SYNCS.PHASECHK.TRANS64.TRYWAIT P1, [R3+URZ+0x22830], R6 ;  /* 0x02283006030075a7 */ /* 0x0002a6000802017f */
[----:B--2---:R-:W-:Y:S05]  /*13e30*/  @!P1 NANOSLEEP.SYNCS 0x989680 ;  /* 0x009896800000995d */ /* 0x004fea0003900000 */
[----:B------:R-:W2:Y:S02]  /*13e40*/  @!P1 SYNCS.PHASECHK.TRANS64 P1, [R3+URZ+0x22830], R6 ;  /* 0x02283006030095a7 */ /* 0x000ea4000802007f */
[----:B--2---:R-:W-:Y:S05]  /*13e50*/  @!P1 BRA `(.L_x_1943) ;  /* 0xfffffffc00ec9947 */ /* 0x004fea000383ffff */
[----:B------:R-:W-:Y:S05]  /*13e60*/  BRA `(.L_x_1942) ;  /* 0xffffff5800407947 */ /* 0x000fea000383ffff */
.L_x_1956:
[----:B--2---:R-:W-:-:S04]  /*13e70*/  IMAD.U32 R9, RZ, RZ, UR24 ;  /* 0x00000018ff097e24 */ /* 0x004fc8000f8e00ff */
[----:B------:R2:W3:Y:S03]  /*13e80*/  SYNCS.PHASECHK.TRANS64.TRYWAIT P1, [R9+URZ+0x22850], R6 ;  /* 0x02285006090075a7 */ /* 0x0004e6000802017f */
[----:B---3--:R-:W-:Y:S05]  /*13e90*/  @!P1 NANOSLEEP.SYNCS 0x989680 ;  /* 0x009896800000995d */ /* 0x008fea0003900000 */
[----:B------:R-:W3:Y:S02]  /*13ea0*/  @!P1 SYNCS.PHASECHK.TRANS64 P1, [R9+URZ+0x22850], R6 ;  /* 0x02285006090095a7 */ /* 0x000ee4000802007f */
[----:B---3--:R-:W-:Y:S05]  /*13eb0*/  @!P1 BRA `(.L_x_1956) ;  /* 0xfffffffc00ec9947 */ /* 0x008fea000383ffff */
[----:B------:R-:W-:Y:S05]  /*13ec0*/  BRA `(.L_x_1955) ;  /* 0xffffff8400087947 */ /* 0x000fea000383ffff */
.L_x_1994:
[----:B------:R-:W2:Y:S01]  /*13ed0*/  S2R R20, SR_TID.X ;  /* 0x0000000000147919 */ /* 0x000ea20000002100 */
[----:B------:R-:W-:Y:S02]  /*13ee0*/  IMAD.MOV.U32 R12, RZ, RZ, RZ ;  /* 0x000000ffff0c7224 */ /* 0x000fe400078e00ff */
[----:B------:R-:W-:Y:S02]  /*13ef0*/  IMAD.MOV.U32 R11, RZ, RZ, 0x1f ;  /* 0x0000001fff0b7424 */ /* 0x000fe400078e00ff */
[----:B------:R-:W-:Y:S01]  /*13f00*/  IMAD.MOV.U32 R15, RZ, RZ, -0x1 ;  /* 0xffffffffff0f7424 */ /* 0x000fe200078e00ff */
[----:B--2---:R-:W-:-:S04]  /*13f10*/  SHF.R.U32.HI R20, RZ, 0x5, R20 ;  /* 0x00000005ff147819 */ /* 0x004fc80000011614 */
[----:B------:R-:W-:-:S05]  /*13f20*/  LOP3.LUT R20, R20, 0x3, RZ, 0xc0, !PT ;  /* 0x0000000314147812 */ /* 0x000fca00078ec0ff */
[----:B------:R-:W-:-:S07]  /*13f30*/  IMAD.MOV.U32 R13, RZ, RZ, R20 ;  /* 0x000000ffff0d7224 */ /* 0x000fce00078e0014 */
[----:B01---5:R-:W-:Y:S05]  /*13f40*/  WARPSYNC.COLLECTIVE R15, `(.L_x_2047) ;  /* 0x000000000f087348 */ /* 0x023fea0003c00000 */
[----:B------:R2:W3:Y:S02]  /*13f50*/  SHFL.IDX P6, R14, R13, R12, R11 ;  /* 0x0000000c0d0e7389 */ /* 0x0004e400000c000b */
[----:B0123-5:R-:W-:Y:S01]  /*13f60*/  ENDCOLLECTIVE ;  /* 0x000000000000791b */ /* 0x02ffe20003800000 */
.L_x_2047:
[----:B------:R-:W-:Y:S05]  /*13f70*/  BRA `(.L_x_2048) ;  /* 0xffffffcc00387947 */ /* 0x000fea000383ffff */
.L_x_1997:
[----:B0-----:R0:W1:Y:S02]  /*13f80*/  SYNCS.PHASECHK.TRANS64.TRYWAIT P0, [R22+URZ+0x22840], R3 ;  /* 0x02284003160075a7 */ /* 0x001064000800017f */
[----:B-1----:R-:W-:Y:S05]  /*13f90*/  @!P0 NANOSLEEP.SYNCS 0x989680 ;  /* 0x009896800000895d */ /* 0x002fea0003900000 */
[----:B------:R-:W1:Y:S02]  /*13fa0*/  @!P0 SYNCS.PHASECHK.TRANS64 P0, [R22+URZ+0x22840], R3 ;  /* 0x02284003160085a7 */ /* 0x000e64000800007f */
[----:B-1----:R-:W-:Y:S05]  /*13fb0*/  @!P0 BRA `(.L_x_1997) ;  /* 0xfffffffc00f08947 */ /* 0x002fea000383ffff */
[----:B------:R-:W-:Y:S05]  /*13fc0*/  BRA `(.L_x_2049) ;  /* 0xffffffcc00e07947 */ /* 0x000fea000383ffff */
.L_x_1998:
        /* <DEDUP_REMOVED lines=8> */
.L_x_2051:
[----:B------:R-:W-:Y:S05]  /*14050*/  BSYNC B0 ;  /* 0x0000000000007941 */ /* 0x000fea0003800000 */
.L_x_2050:
        /* <DEDUP_REMOVED lines=9> */
.L_x_2052:
[----:B------:R-:W-:Y:S02]  /*140f0*/  IMAD.MOV.U32 R13, RZ, RZ, R5 ;  /* 0x000000ffff0d7224 */ /* 0x000fe400078e0005 */
[----:B------:R-:W-:Y:S01]  /*14100*/  IMAD.MOV.U32 R12, RZ, RZ, 0x1 ;  /* 0x00000001ff0c7424 */ /* 0x000fe200078e00ff */
[----:B------:R-:W-:-:S05]  /*14110*/  @P0 LEA R14, P1, R8, R14, 0x1 ;  /* 0x0000000e080e0211 */ /* 0x000fca00078208ff */
[----:B------:R-:W-:Y:S02]  /*14120*/  @P0 IMAD.X R3, RZ, RZ, R2, P1 ;  /* 0x000000ffff030224 */ /* 0x000fe400008e0602 */
[----:B------:R-:W-:-:S07]  /*14130*/  @P0 IMAD.MOV.U32 R2, RZ, RZ, R14 ;  /* 0x000000ffff020224 */ /* 0x000fce00078e000e */
[----:B------:R-:W-:Y:S05]  /*14140*/  WARPSYNC.COLLECTIVE R15, `(.L_x_2053) ;  /* 0x000000000f087348 */ /* 0x000fea0003c00000 */
[----:B------:R0:W1:Y:S02]  /*14150*/  SHFL.IDX P6, R14, R13, R12, R11 ;  /* 0x0000000c0d0e7389 */ /* 0x00006400000c000b */
[----:B01----:R-:W-:Y:S01]  /*14160*/  ENDCOLLECTIVE ;  /* 0x000000000000791b */ /* 0x003fe20003800000 */
.L_x_2053:
[----:B------:R-:W-:Y:S01]  /*14170*/  @!PT LDS RZ, [RZ] ;  /* 0x00000000fffff984 */ /* 0x000fe20000000800 */
[----:B------:R-:W-:Y:S01]  /*14180*/  @!PT LDS RZ, [RZ] ;  /* 0x00000000fffff984 */ /* 0x000fe20000000800 */
[----:B------:R-:W-:Y:S01]  /*14190*/  @!PT LDS RZ, [RZ] ;  /* 0x00000000fffff984 */ /* 0x000fe20000000800 */
[----:B------:R0:W-:Y:S01]  /*141a0*/  @P0 LDGSTS.E.BYPASS.LTC128B.128 [R7+0x1c400], desc[UR46][R2.64], !P2 ;  /* 0x1c40000002070fae */ /* 0x0001e2000d101d6e */
[----:B------:R-:W-:Y:S01]  /*141b0*/  ISETP.GE.AND P0, PT, R23, 0x11, PT ;  /* 0x000000111700780c */ /* 0x000fe20003f06270 */
[----:B------:R-:W-:-:S12]  /*141c0*/  IMAD.MOV.U32 R13, RZ, RZ, R4 ;  /* 0x000000ffff0d7224 */ /* 0x000fd800078e0004 */
[----:B------:R-:W-:Y:S02]  /*141d0*/  @P0 IMAD R9, R0, 0x2, R17 ;  /* 0x0000000200090824 */ /* 0x000fe400078e0211 */
[----:B0-----:R-:W-:-:S07]  /*141e0*/  IMAD.MOV.U32 R6, RZ, RZ, R14 ;  /* 0x000000ffff067224 */ /* 0x001fce00078e000e */
[----:B------:R-:W-:Y:S05]  /*141f0*/  WARPSYNC.COLLECTIVE R15, `(.L_x_2054) ;  /* 0x000000000f087348 */ /* 0x000fea0003c00000 */
[----:B------:R0:W1:Y:S02]  /*14200*/  SHFL.IDX P6, R14, R13, R12, R11 ;  /* 0x0000000c0d0e7389 */ /* 0x00006400000c000b */
[----:B01----:R-:W-:Y:S01]  /*14210*/  ENDCOLLECTIVE ;  /* 0x000000000000791b */ /* 0x003fe20003800000 */
.L_x_2054:
[----:B------:R-:W-:Y:S02]  /*14220*/  IMAD.MOV.U32 R13, RZ, RZ, R5 ;  /* 0x000000ffff0d7224 */ /* 0x000fe400078e0005 */
[----:B------:R-:W-:Y:S01]  /*14230*/  IMAD.MOV.U32 R12, RZ, RZ, 0x2 ;  /* 0x00000002ff0c7424 */ /* 0x000fe200078e00ff */
[----:B------:R-:W-:-:S13]  /*14240*/  @P0 LEA R2, P1, R8, R14, 0x1 ;  /* 0x0000000e08020211 */ /* 0x000fda00078208ff */
[----:B------:R-:W-:Y:S05]  /*14250*/  WARPSYNC.COLLECTIVE R15, `(.L_x_2055) ;  /* 0x000000000f087348 */ /* 0x000fea0003c00000 */
[----:B------:R0:W1:Y:S02]  /*14260*/  SHFL.IDX P6, R14, R13, R12, R11 ;  /* 0x0000000c0d0e7389 */ /* 0x00006400000c000b */
[----:B01----:R-:W-:Y:S01]  /*14270*/  ENDCOLLECTIVE ;  /* 0x000000000000791b */ /* 0x003fe20003800000 */
.L_x_2055:
[----:B------:R-:W-:-:S05]  /*14280*/  @P0 IMAD.X R3, RZ, RZ, R6, P1 ;  /* 0x000000ffff030224 */ /* 0x000fca00008e0606 */
        /* <DEDUP_REMOVED lines=11> */
.L_x_2056:
[----:B------:R-:W-:Y:S02]  /*14340*/  IMAD.MOV.U32 R13, RZ, RZ, R5 ;  /* 0x000000ffff0d7224 */ /* 0x000fe400078e0005 */
[----:B------:R-:W-:Y:S01]  /*14350*/  IMAD.MOV.U32 R12, RZ, RZ, 0x3 ;  /* 0x00000003ff0c7424 */ /* 0x000fe200078e00ff */
[----:B------:R-:W-:-:S13]  /*14360*/  @P0 LEA R2, P1, R8, R14, 0x1 ;  /* 0x0000000e08020211 */ /* 0x000fda00078208ff */
[----:B------:R-:W-:Y:S05]  /*14370*/  WARPSYNC.COLLECTIVE R15, `(.L_x_2057) ;  /* 0x000000000f087348 */ /* 0x000fea0003c00000 */
[----:B------:R0:W1:Y:S02]  /*14380*/  SHFL.IDX P6, R14, R13, R12, R11 ;  /* 0x0000000c0d0e7389 */ /* 0x00006400000c000b */
[----:B01----:R-:W-:Y:S01]  /*14390*/  ENDCOLLECTIVE ;  /* 0x000000000000791b */ /* 0x003fe20003800000 */
.L_x_2057:
        /* <DEDUP_REMOVED lines=12> */
.L_x_2058:
[----:B------:R-:W-:Y:S02]  /*14460*/  IMAD.MOV.U32 R13, RZ, RZ, R5 ;  /* 0x000000ffff0d7224 */ /* 0x000fe400078e0005 */
[----:B------:R-:W-:Y:S01]  /*14470*/  IMAD.MOV.U32 R12, RZ, RZ, 0x4 ;  /* 0x00000004ff0c7424 */ /* 0x000fe200078e00ff */
[----:B------:R-:W-:-:S13]  /*14480*/  @P0 LEA R2, P1, R8, R14, 0x1 ;  /* 0x0000000e08020211 */ /* 0x000fda00078208ff */
[----:B------:R-:W-:Y:S05]  /*14490*/  WARPSYNC.COLLECTIVE R15, `(.L_x_2059) ;  /* 0x000000000f087348 */ /* 0x000fea0003c00000 */
[----:B------:R0:W1:Y:S02]  /*144a0*/  SHFL.IDX P6, R14, R13, R12, R11 ;  /* 0x0000000c0d0e7389 */ /* 0x00006400000c000b */
[----:B01----:R-:W-:Y:S01]  /*144b0*/  ENDCOLLECTIVE ;  /* 0x000000000000791b */ /* 0x003fe20003800000 */
.L_x_2059:
        /* <DEDUP_REMOVED lines=12> */
.L_x_2060:
[----:B------:R-:W-:Y:S02]  /*14580*/  IMAD.MOV.U32 R13, RZ, RZ, R5 ;  /* 0x000000ffff0d7224 */ /* 0x000fe400078e0005 */
[----:B------:R-:W-:Y:S01]  /*14590*/  IMAD.MOV.U32 R12, RZ, RZ, 0x5 ;  /* 0x00000005ff0c7424 */ /* 0x000fe200078e00ff */
[----:B------:R-:W-:-:S13]  /*145a0*/  @P0 LEA R2, P1, R8, R14, 0x1 ;  /* 0x0000000e08020211 */ /* 0x000fda00078208ff */
[----:B------:R-:W-:Y:S05]  /*145b0*/  WARPSYNC.COLLECTIVE R15, `(.L_x_2061) ;  /* 0x000000000f087348 */ /* 0x000fea0003c00000 */
[----:B------:R0:W1:Y:S02]  /*145c0*/  SHFL.IDX P6, R14, R13, R12, R11 ;  /* 0x0000000c0d0e7389 */ /* 0x00006400000c000b */
[----:B01----:R-:W-:Y:S01]  /*145d0*/  ENDCOLLECTIVE ;  /* 0x000000000000791b */ /* 0x003fe20003800000 */
.L_x_2061:
[----:B------:R-:W-:-:S05]  /*145e0*/  @P0 IMAD.X R3, RZ, RZ, R6, P1 ;  /* 0x000000ffff030224 */ /* 0x000fca00008e0606 */
[----:B------:R-:W-:Y:S01]  /*145f0*/  @!PT LDS RZ, [RZ] ;  /* 0x00000000fffff984 */ /* 0x000fe20000000800 */
[----:B------:R-:W-:Y:S01]  /*14600*/  @!PT LDS RZ, [RZ] ;  /* 0x00000000fffff984 */ /* 0x000fe20000000800 */
[----:B------:R-:W-:Y:S01]  /*14610*/  @!PT LDS RZ, [RZ] ;  /* 0x00000000fffff984 */ /* 0x000fe20000000800 */
[----:B------:R0:W-:Y:S01]  /*14620*/  @P0 LDGSTS.E.BYPASS.LTC128B.128 [R7+0x1e400], desc[UR46][R2.64], !P2 ;  /* 0x1e40000002070fae */ /* 0x0001e2000d101d6e */
[----:B------:R-:W-:Y:S02]  /*14630*/  IMAD.MOV.U32 R13, RZ, RZ, R4 ;  /* 0x000000ffff0d7224 */ /* 0x000fe400078e0004 */
[----:B------:R-:W-:-:S07]  /*14640*/  IMAD.MOV.U32 R5, RZ, RZ, R14 ;  /* 0x000000ffff057224 */ /* 0x000fce00078e000e */
[----:B0-----:R-:W-:Y:S05]  /*14650*/  WARPSYNC.COLLECTIVE R15, `(.L_x_2062) ;  /* 0x000000000f087348 */ /* 0x001fea0003c00000 */
[----:B------:R1:W2:Y:S02]  /*14660*/  SHFL.IDX P6, R14, R13, R12, R11 ;  /* 0x0000000c0d0e7389 */ /* 0x0002a400000c000b */
[----:B012---:R-:W-:Y:S01]  /*14670*/  ENDCOLLECTIVE ;  /* 0x000000000000791b */ /* 0x007fe20003800000 */
.L_x_2062:
[----:B------:R-:W-:Y:S05]  /*14680*/  BRA `(.L_x_2063) ;  /* 0xffffffcc00447947 */ /* 0x000fea000383ffff */
.L_x_2003:
[----:B------:R-:W-:Y:S02]  /*14690*/  IMAD.MOV.U32 R13, RZ, RZ, R5 ;  /* 0x000000ffff0d7224 */ /* 0x000fe400078e0005 */
[----:B------:R-:W-:Y:S02]  /*146a0*/  IMAD.MOV.U32 R12, RZ, RZ, RZ ;  /* 0x000000ffff0c7224 */ /* 0x000fe400078e00ff */
[----:B------:R-:W-:Y:S02]  /*146b0*/  IMAD.MOV.U32 R11, RZ, RZ, 0x181f ;  /* 0x0000181fff0b7424 */ /* 0x000fe400078e00ff */
[----:B------:R-:W-:Y:S02]  /*146c0*/  IMAD.MOV.U32 R15, RZ, RZ, -0x1 ;  /* 0xffffffffff0f7424 */ /* 0x000fe400078e00ff */
[----:B------:R-:W-:-:S07]  /*146d0*/  VIADD R4, R33, UR43 ;  /* 0x0000002b21047c36 */ /* 0x000fce0008000000 */
[----:B-1----:R-:W-:Y:S05]  /*146e0*/  WARPSYNC.COLLECTIVE R15, `(.L_x_2064) ;  /* 0x000000000f087348 */ /* 0x002fea0003c00000 */
[----:B------:R0:W2:Y:S02]  /*146f0*/  SHFL.IDX P6, R14, R13, R12, R11 ;  /* 0x0000000c0d0e7389 */ /* 0x0000a400000c000b */
[----:B012---:R-:W-:Y:S01]  /*14700*/  ENDCOLLECTIVE ;  /* 0x000000000000791b */ /* 0x007fe20003800000 */
.L_x_2064:
[C---:B------:R-:W-:Y:S01]  /*14710*/  VIADD R6, R4.reuse, 0x10 ;  /* 0x0000001004067836 */ /* 0x040fe20000000000 */
[----:B------:R-:W-:Y:S01]  /*14720*/  ISETP.GE.AND P0, PT, R4, UR37, PT ;  /* 0x0000002504007c0c */ /* 0x000fe2000bf06270 */
[----:B------:R-:W-:Y:S02]  /*14730*/  IMAD.MOV.U32 R13, RZ, RZ, R0 ;  /* 0x000000ffff0d7224 */ /* 0x000fe400078e0000 */
[----:B------:R-:W-:-:S10]  /*14740*/  IMAD.MOV.U32 R2, RZ, RZ, R14 ;  /* 0x000000ffff027224 */ /* 0x000fd400078e000e */
[----:B------:R-:W-:Y:S05]  /*14750*/  WARPSYNC.COLLECTIVE R15, `(.L_x_2065) ;  /* 0x000000000f087348 */ /* 0x000fea0003c00000 */
[----:B------:R0:W1:Y:S02]  /*14760*/  SHFL.IDX P6, R14, R13, R12, R11 ;  /* 0x0000000c0d0e7389 */ /* 0x00006400000c000b */
[----:B01----:R-:W-:Y:S01]  /*14770*/  ENDCOLLECTIVE ;  /* 0x000000000000791b */ /* 0x003fe20003800000 */
.L_x_2065:
        /* <DEDUP_REMOVED lines=8> */
.L_x_2066:
        /* <DEDUP_REMOVED lines=10> */
.L_x_2067:
[----:B------:R-:W-:Y:S02]  /*148a0*/  IMAD.MOV.U32 R13, RZ, RZ, R5 ;  /* 0x000000ffff0d7224 */ /* 0x000fe400078e0005 */
[----:B------:R-:W-:Y:S01]  /*148b0*/  IMAD.MOV.U32 R12, RZ, RZ, 0x2 ;  /* 0x00000002ff0c7424 */ /* 0x000fe200078e00ff */
[----:B------:R-:W-:-:S13]  /*148c0*/  @!P0 LEA R2, P1, R8, R14, 0x1 ;  /* 0x0000000e08028211 */ /* 0x000fda00078208ff */
[----:B------:R-:W-:Y:S05]  /*148d0*/  WARPSYNC.COLLECTIVE R15, `(.L_x_2068) ;  /* 0x000000000f087348 */ /* 0x000fea0003c00000 */
[----:B------:R0:W1:Y:S02]  /*148e0*/  SHFL.IDX P6, R14, R13, R12, R11 ;  /* 0x0000000c0d0e7389 */ /* 0x00006400000c000b */
[----:B01----:R-:W-:Y:S01]  /*148f0*/  ENDCOLLECTIVE ;  /* 0x000000000000791b */ /* 0x003fe20003800000 */
.L_x_2068:
        /* <DEDUP_REMOVED lines=12> */
.L_x_2069:
[----:B------:R-:W-:Y:S02]  /*149c0*/  IMAD.MOV.U32 R13, RZ, RZ, R5 ;  /* 0x000000ffff0d7224 */ /* 0x000fe400078e0005 */
[----:B------:R-:W-:Y:S01]  /*149d0*/  IMAD.MOV.U32 R12, RZ, RZ, 0x3 ;  /* 0x00000003ff0c7424 */ /* 0x000fe200078e00ff */
[----:B------:R-:W-:-:S13]  /*149e0*/  @!P0 LEA R2, P1, R8, R14, 0x1 ;  /* 0x0000000e08028211 */ /* 0x000fda00078208ff */
[----:B------:R-:W-:Y:S05]  /*149f0*/  WARPSYNC.COLLECTIVE R15, `(.L_x_2070) ;  /* 0x000000000f087348 */ /* 0x000fea0003c00000 */
[----:B------:R0:W1:Y:S02]  /*14a00*/  SHFL.IDX P6, R14, R13, R12, R11 ;  /* 0x0000000c0d0e7389 */ /* 0x00006400000c000b */
[----:B01----:R-:W-:Y:S01]  /*14a10*/  ENDCOLLECTIVE ;  /* 0x000000000000791b */ /* 0x003fe20003800000 */
.L_x_2070:
        /* <DEDUP_REMOVED lines=12> */
.L_x_2071:
[----:B------:R-:W-:Y:S02]  /*14ae0*/  IMAD.MOV.U32 R13, RZ, RZ, R5 ;  /* 0x000000ffff0d7224 */ /* 0x000fe400078e0005 */
[----:B------:R-:W-:Y:S01]  /*14af0*/  IMAD.MOV.U32 R12, RZ, RZ, 0x4 ;  /* 0x00000004ff0c7424 */ /* 0x000fe200078e00ff */
[----:B------:R-:W-:-:S13]  /*14b00*/  @!P0 LEA R2, P1, R8, R14, 0x1 ;  /* 0x0000000e08028211 */ /* 0x000fda00078208ff */
[----:B------:R-:W-:Y:S05]  /*14b10*/  WARPSYNC.COLLECTIVE R15, `(.L_x_2072) ;  /* 0x000000000f087348 */ /* 0x000fea0003c00000 */
[----:B------:R0:W1:Y:S02]  /*14b20*/  SHFL.IDX P6, R14, R13, R12, R11 ;  /* 0x0000000c0d0e7389 */ /* 0x00006400000c000b */
[----:B01----:R-:W-:Y:S01]  /*14b30*/  ENDCOLLECTIVE ;  /* 0x000000000000791b */ /* 0x003fe20003800000 */
.L_x_2072:
        /* <DEDUP_REMOVED lines=12> */
.L_x_2073:
[----:B------:R-:W-:Y:S02]  /*14c00*/  IMAD.MOV.U32 R13, RZ, RZ, R5 ;  /* 0x000000ffff0d7224 */ /* 0x000fe400078e0005 */
[----:B------:R-:W-:Y:S01]  /*14c10*/  IMAD.MOV.U32 R12, RZ, RZ, 0x5 ;  /* 0x00000005ff0c7424 */ /* 0x000fe200078e00ff */
[----:B------:R-:W-:-:S13]  /*14c20*/  @!P0 LEA R2, P1, R8, R14, 0x1 ;  /* 0x0000000e08028211 */ /* 0x000fda00078208ff */
[----:B------:R-:W-:Y:S05]  /*14c30*/  WARPSYNC.COLLECTIVE R15, `(.L_x_2074) ;  /* 0x000000000f087348 */ /* 0x000fea0003c00000 */
[----:B------:R0:W1:Y:S02]  /*14c40*/  SHFL.IDX P6, R14, R13, R12, R11 ;  /* 0x0000000c0d0e7389 */ /* 0x00006400000c000b */
[----:B01----:R-:W-:Y:S01]  /*14c50*/  ENDCOLLECTIVE ;  /* 0x000000000000791b */ /* 0x003fe20003800000 */
.L_x_2074:
        /* <DEDUP_REMOVED lines=12> */
.L_x_2075:
[----:B------:R-:W-:Y:S02]  /*14d20*/  IMAD.MOV.U32 R13, RZ, RZ, R5 ;  /* 0x000000ffff0d7224 */ /* 0x000fe400078e0005 */
[----:B------:R-:W-:Y:S01]  /*14d30*/  IMAD.MOV.U32 R12, RZ, RZ, 0x6 ;  /* 0x00000006ff0c7424 */ /* 0x000fe200078e00ff */
[----:B------:R-:W-:-:S13]  /*14d40*/  @!P0 LEA R2, P1, R8, R14, 0x1 ;  /* 0x0000000e08028211 */ /* 0x000fda00078208ff */
[----:B------:R-:W-:Y:S05]  /*14d50*/  WARPSYNC.COLLECTIVE R15, `(.L_x_2076) ;  /* 0x000000000f087348 */ /* 0x000fea0003c00000 */
[----:B------:R0:W1:Y:S02]  /*14d60*/  SHFL.IDX P6, R14, R13, R12, R11 ;  /* 0x0000000c0d0e7389 */ /* 0x00006400000c000b */
[----:B01----:R-:W-:Y:S01]  /*14d70*/  ENDCOLLECTIVE ;  /* 0x000000000000791b */ /* 0x003fe20003800000 */
.L_x_2076:
        /* <DEDUP_REMOVED lines=12> */
.L_x_2077:
[----:B------:R-:W-:Y:S02]  /*14e40*/  IMAD.MOV.U32 R13, RZ, RZ, R5 ;  /* 0x000000ffff0d7224 */ /* 0x000fe400078e0005 */
[----:B------:R-:W-:Y:S01]  /*14e50*/  IMAD.MOV.U32 R12, RZ, RZ, 0x7 ;  /* 0x00000007ff0c7424 */ /* 0x000fe200078e00ff */
[----:B------:R-:W-:-:S13]  /*14e60*/  @!P0 LEA R2, P1, R8, R14, 0x1 ;  /* 0x0000000e08028211 */ /* 0x000fda00078208ff */
[----:B------:R-:W-:Y:S05]  /*14e70*/  WARPSYNC.COLLECTIVE R15, `(.L_x_2078) ;  /* 0x000000000f087348 */ /* 0x000fea0003c00000 */
[----:B------:R0:W1:Y:S02]  /*14e80*/  SHFL.IDX P6, R14, R13, R12, R11 ;  /* 0x0000000c0d0e7389 */ /* 0x00006400000c000b */
[----:B01----:R-:W-:Y:S01]  /*14e90*/  ENDCOLLECTIVE ;  /* 0x000000000000791b */ /* 0x003fe20003800000 */
.L_x_2078:
        /* <DEDUP_REMOVED lines=10> */
.L_x_2079:
[----:B------:R-:W-:Y:S05]  /*14f40*/  BRA `(.L_x_2080) ;  /* 0xffffffcc00647947 */ /* 0x000fea000383ffff */
.L_x_2006:
[----:B0-----:R0:W2:Y:S02]  /*14f50*/  SYNCS.PHASECHK.TRANS64.TRYWAIT P0, [R17+URZ+0x22820], R0 ;  /* 0x02282000110075a7 */ /* 0x0010a4000800017f */
[----:B--2---:R-:W-:Y:S05]  /*14f60*/  @!P0 NANOSLEEP.SYNCS 0x989680 ;  /* 0x009896800000895d */ /* 0x004fea0003900000 */
[----:B------:R-:W2:Y:S02]  /*14f70*/  @!P0 SYNCS.PHASECHK.TRANS64 P0, [R17+URZ+0x22820], R0 ;  /* 0x02282000110085a7 */ /* 0x000ea4000800007f */
[----:B--2---:R-:W-:Y:S05]  /*14f80*/  @!P0 BRA `(.L_x_2006) ;  /* 0xfffffffc00f08947 */ /* 0x004fea000383ffff */
[----:B------:R-:W-:Y:S05]  /*14f90*/  BRA `(.L_x_2081) ;  /* 0xffffffcc00c07947 */ /* 0x000fea000383ffff */
.L_x_2009:
[----:B--2---:R2:W3:Y:S02]  /*14fa0*/  SYNCS.PHASECHK.TRANS64.TRYWAIT P0, [R22+URZ+0x22860], R3 ;  /* 0x02286003160075a7 */ /* 0x0044e4000800017f */
[----:B---3--:R-:W-:Y:S05]  /*14fb0*/  @!P0 NANOSLEEP.SYNCS 0x989680 ;  /* 0x009896800000895d */ /* 0x008fea0003900000 */
[----:B------:R-:W3:Y:S02]  /*14fc0*/  @!P0 SYNCS.PHASECHK.TRANS64 P0, [R22+URZ+0x22860], R3 ;  /* 0x02286003160085a7 */ /* 0x000ee4000800007f */
[----:B---3--:R-:W-:Y:S05]  /*14fd0*/  @!P0 BRA `(.L_x_2009) ;  /* 0xfffffffc00f08947 */ /* 0x008fea000383ffff */
[----:B------:R-:W-:Y:S05]  /*14fe0*/  BRA `(.L_x_2082) ;  /* 0xffffffcc00d07947 */ /* 0x000fea000383ffff */
.L_x_2010:
        /* <DEDUP_REMOVED lines=8> */
.L_x_2084:
[----:B------:R-:W-:Y:S05]  /*15070*/  BSYNC B0 ;  /* 0x0000000000007941 */ /* 0x000fea0003800000 */
.L_x_2083:
[----:B------:R0:W5:Y:S01]  /*15080*/  LDL R7, [R1+0x4] ;  /* 0x0000040001077983 */ /* 0x0001620000100800 */
[----:B------:R-:W-:Y:S01]  /*15090*/  IMAD.MOV.U32 R13, RZ, RZ, R5 ;  /* 0x000000ffff0d7224 */ /* 0x000fe200078e0005 */
[----:B------:R-:W-:Y:S01]  /*150a0*/  LOP3.LUT P1, RZ, R35, 0x2, RZ, 0xc0, !PT ;  /* 0x0000000223ff7812 */ /* 0x000fe2000782c0ff */
[----:B------:R-:W-:Y:S01]  /*150b0*/  IMAD.MOV.U32 R12, RZ, RZ, RZ ;  /* 0x000000ffff0c7224 */ /* 0x000fe200078e00ff */
[----:B------:R-:W1:Y:S01]  /*150c0*/  S2R R8, SR_TID.X ;  /* 0x0000000000087919 */ /* 0x000e620000002100 */
[----:B------:R-:W-:Y:S02]  /*150d0*/  IMAD.MOV.U32 R11, RZ, RZ, 0x181f ;  /* 0x0000181fff0b7424 */ /* 0x000fe400078e00ff */
[----:B------:R-:W-:Y:S02]  /*150e0*/  IMAD.MOV.U32 R15, RZ, RZ, -0x1 ;  /* 0xffffffffff0f7424 */ /* 0x000fe400078e00ff */
[----:B------:R-:W-:Y:S02]  /*150f0*/  IMAD.MOV.U32 R3, RZ, RZ, R14 ;  /* 0x000000ffff037224 */ /* 0x000fe400078e000e */
[----:B0-----:R-:W-:-:S07]  /*15100*/  IMAD R4, R4, 0x2, R17 ;  /* 0x0000000204047824 */ /* 0x001fce00078e0211 */
[----:B-1---5:R-:W-:Y:S05]  /*15110*/  WARPSYNC.COLLECTIVE R15, `(.L_x_2085) ;  /* 0x000000000f087348 */ /* 0x022fea0003c00000 */
[----:B------:R0:W2:Y:S02]  /*15120*/  SHFL.IDX P6, R14, R13, R12, R11 ;  /* 0x0000000c0d0e7389 */ /* 0x0000a400000c000b */
[----:B012--5:R-:W-:Y:S01]  /*15130*/  ENDCOLLECTIVE ;  /* 0x000000000000791b */ /* 0x027fe20003800000 */
.L_x_2085:
        /* <DEDUP_REMOVED lines=9> */
.L_x_2086:
[----:B------:R-:W-:Y:S02]  /*151d0*/  IMAD.X R3, RZ, RZ, R3, P0 ;  /* 0x000000ffff037224 */ /* 0x000fe400000e0603 */
[----:B------:R-:W-:Y:S01]  /*151e0*/  IMAD.MOV.U32 R13, RZ, RZ, R5 ;  /* 0x000000ffff0d7224 */ /* 0x000fe200078e0005 */
[----:B------:R-:W-:-:S04]  /*151f0*/  LOP3.LUT P2, RZ, R7, 0x1, RZ, 0xc0, !PT ;  /* 0x0000000107ff7812 */ /* 0x000fc8000784c0ff */
[----:B------:R-:W-:-:S13]  /*15200*/  ISETP.LT.OR P0, PT, R23, 0x1, !P2 ;  /* 0x000000011700780c */ /* 0x000fda0005701670 */
[----:B------:R-:W-:Y:S01]  /*15210*/  @!PT LDS RZ, [RZ] ;  /* 0x00000000fffff984 */ /* 0x000fe20000000800 */
[----:B------:R-:W-:Y:S01]  /*15220*/  @!PT LDS RZ, [RZ] ;  /* 0x00000000fffff984 */ /* 0x000fe20000000800 */
[----:B------:R-:W-:Y:S01]  /*15230*/  @!PT LDS RZ, [RZ] ;  /* 0x00000000fffff984 */ /* 0x000fe20000000800 */
[----:B------:R-:W-:Y:S01]  /*15240*/  LDGSTS.E.BYPASS.LTC128B.128 [R4+0x400], desc[UR46][R2.64], !P0 ;  /* 0x0040000002047fae */ /* 0x000fe2000c101d6e */
[----:B------:R-:W-:-:S13]  /*15250*/  ISETP.LT.OR P0, PT, R23, 0x1, !P1 ;  /* 0x000000011700780c */ /* 0x000fda0004f01670 */
[----:B------:R-:W-:Y:S01]  /*15260*/  LDGSTS.E.BYPASS.LTC128B.128 [R4+0x3400], desc[UR46][R2.64+0x80], !P0 ;  /* 0x0340008002047fae */ /* 0x000fe2000c101d6e */
[----:B------:R-:W-:-:S04]  /*15270*/  LOP3.LUT P0, RZ, R35, 0x4, RZ, 0xc0, !PT ;  /* 0x0000000423ff7812 */ /* 0x000fc8000780c0ff */
        /* <DEDUP_REMOVED lines=8> */
.L_x_2087:
[----:B------:R-:W-:Y:S02]  /*15300*/  IMAD.MOV.U32 R13, RZ, RZ, R6 ;  /* 0x000000ffff0d7224 */ /* 0x000fe400078e0006 */
[----:B------:R-:W-:Y:S01]  /*15310*/  IMAD.MOV.U32 R12, RZ, RZ, 0x2 ;  /* 0x00000002ff0c7424 */ /* 0x000fe200078e00ff */
[----:B------:R-:W-:-:S13]  /*15320*/  IADD3 R2, P3, R14, R0, RZ ;  /* 0x000000000e027210 */ /* 0x000fda0007f7e0ff */
[----:B------:R-:W-:Y:S05]  /*15330*/  WARPSYNC.COLLECTIVE R15, `(.L_x_2088) ;  /* 0x000000000f087348 */ /* 0x000fea0003c00000 */
[----:B------:R0:W1:Y:S02]  /*15340*/  SHFL.IDX P6, R14, R13, R12, R11 ;  /* 0x0000000c0d0e7389 */ /* 0x00006400000c000b */
[----:B01----:R-:W-:Y:S01]  /*15350*/  ENDCOLLECTIVE ;  /* 0x000000000000791b */ /* 0x003fe20003800000 */
.L_x_2088:
[----:B------:R-:W-:Y:S01]  /*15360*/  IMAD.X R3, RZ, RZ, R3, P3 ;  /* 0x000000ffff037224 */ /* 0x000fe200018e0603 */
[----:B------:R-:W-:Y:S01]  /*15370*/  ISETP.LT.OR P3, PT, R23, 0x11, !P2 ;  /* 0x000000111700780c */ /* 0x000fe20005761670 */
        /* <DEDUP_REMOVED lines=15> */
.L_x_2089:
[----:B------:R-:W-:Y:S02]  /*15470*/  IMAD.MOV.U32 R13, RZ, RZ, R6 ;  /* 0x000000ffff0d7224 */ /* 0x000fe400078e0006 */
[----:B------:R-:W-:Y:S01]  /*15480*/  IMAD.MOV.U32 R12, RZ, RZ, 0x3 ;  /* 0x00000003ff0c7424 */ /* 0x000fe200078e00ff */
[----:B------:R-:W-:-:S13]  /*15490*/  IADD3 R2, P3, R14, R0, RZ ;  /* 0x000000000e027210 */ /* 0x000fda0007f7e0ff */
[----:B------:R-:W-:Y:S05]  /*154a0*/  WARPSYNC.COLLECTIVE R15, `(.L_x_2090) ;  /* 0x000000000f087348 */ /* 0x000fea0003c00000 */
[----:B------:R0:W1:Y:S02]  /*154b0*/  SHFL.IDX P6, R14, R13, R12, R11 ;  /* 0x0000000c0d0e7389 */ /* 0x00006400000c000b */
[----:B01----:R-:W-:Y:S01]  /*154c0*/  ENDCOLLECTIVE ;  /* 0x000000000000791b */ /* 0x003fe20003800000 */
.L_x_2090:
        /* <DEDUP_REMOVED lines=17> */
.L_x_2091:
[----:B------:R-:W-:Y:S02]  /*155e0*/  IMAD.MOV.U32 R13, RZ, RZ, R6 ;  /* 0x000000ffff0d7224 */ /* 0x000fe400078e0006 */
[----:B------:R-:W-:Y:S01]  /*155f0*/  IMAD.MOV.U32 R12, RZ, RZ, 0x4 ;  /* 0x00000004ff0c7424 */ /* 0x000fe200078e00ff */
[----:B------:R-:W-:-:S13]  /*15600*/  IADD3 R2, P3, R14, R0, RZ ;  /* 0x000000000e027210 */ /* 0x000fda0007f7e0ff */
[----:B------:R-:W-:Y:S05]  /*15610*/  WARPSYNC.COLLECTIVE R15, `(.L_x_2092) ;  /* 0x000000000f087348 */ /* 0x000fea0003c00000 */
[----:B------:R0:W1:Y:S02]  /*15620*/  SHFL.IDX P6, R14, R13, R12, R11 ;  /* 0x0000000c0d0e7389 */ /* 0x00006400000c000b */
[----:B01----:R-:W-:Y:S01]  /*15630*/  ENDCOLLECTIVE ;  /* 0x000000000000791b */ /* 0x003fe20003800000 */
.L_x_2092:
        /* <DEDUP_REMOVED lines=17> */
.L_x_2093:
[----:B------:R-:W-:Y:S02]  /*15750*/  IMAD.MOV.U32 R13, RZ, RZ, R6 ;  /* 0x000000ffff0d7224 */ /* 0x000fe400078e0006 */
[----:B------:R-:W-:Y:S01]  /*15760*/  IMAD.MOV.U32 R12, RZ, RZ, 0x5 ;  /* 0x00000005ff0c7424 */ /* 0x000fe200078e00ff */
[----:B------:R-:W-:-:S13]  /*15770*/  IADD3 R2, P3, R14, R0, RZ ;  /* 0x000000000e027210 */ /* 0x000fda0007f7e0ff */
[----:B------:R-:W-:Y:S05]  /*15780*/  WARPSYNC.COLLECTIVE R15, `(.L_x_2094) ;  /* 0x000000000f087348 */ /* 0x000fea0003c00000 */
[----:B------:R0:W1:Y:S02]  /*15790*/  SHFL.IDX P6, R14, R13, R12, R11 ;  /* 0x0000000c0d0e7389 */ /* 0x00006400000c000b */
[----:B01----:R-:W-:Y:S01]  /*157a0*/  ENDCOLLECTIVE ;  /* 0x000000000000791b */ /* 0x003fe20003800000 */
.L_x_2094:
[----:B------:R-:W-:Y:S01]  /*157b0*/  IMAD.X R3, RZ, RZ, R3, P3 ;  /* 0x000000ffff037224 */ /* 0x000fe200018e0603 */
[----:B------:R-:W-:Y:S01]  /*157c0*/  ISETP.LT.OR P3, PT, R23, 0x41, !P2 ;  /* 0x000000411700780c */ /* 0x000fe20005761670 */
        /* <DEDUP_REMOVED lines=10> */
.L_x_2095:
        /* <DEDUP_REMOVED lines=9> */
.L_x_2016:
[----:B0-----:R0:W1:Y:S02]  /*15900*/  SYNCS.PHASECHK.TRANS64.TRYWAIT P0, [R10+URZ+0x22840], R24 ;  /* 0x022840180a0075a7 */ /* 0x001064000800017f */
[----:B-1----:R-:W-:Y:S05]  /*15910*/  @!P0 NANOSLEEP.SYNCS 0x989680 ;  /* 0x009896800000895d */ /* 0x002fea0003900000 */
[----:B------:R-:W1:Y:S02]  /*15920*/  @!P0 SYNCS.PHASECHK.TRANS64 P0, [R10+URZ+0x22840], R24 ;  /* 0x022840180a0085a7 */ /* 0x000e64000800007f */
[----:B-1----:R-:W-:Y:S05]  /*15930*/  @!P0 BRA `(.L_x_2016) ;  /* 0xfffffffc00f08947 */ /* 0x002fea000383ffff */
[----:B------:R-:W-:Y:S05]  /*15940*/  BRA `(.L_x_2097) ;  /* 0xffffffd000347947 */ /* 0x000fea000383ffff */
.L_x_2017:
        /* <DEDUP_REMOVED lines=8> */
.L_x_2099:
[----:B------:R-:W-:Y:S05]  /*159d0*/  BSYNC B1 ;  /* 0x0000000000017941 */ /* 0x000fea0003800000 */
.L_x_2098:
        /* <DEDUP_REMOVED lines=9> */
.L_x_2100:
[----:B------:R-:W-:Y:S02]  /*15a70*/  IMAD.MOV.U32 R13, RZ, RZ, R21 ;  /* 0x000000ffff0d7224 */ /* 0x000fe400078e0015 */
[----:B------:R-:W-:Y:S01]  /*15a80*/  IMAD.MOV.U32 R12, RZ, RZ, 0x1 ;  /* 0x00000001ff0c7424 */ /* 0x000fe200078e00ff */
[----:B------:R-:W-:-:S13]  /*15a90*/  IADD3 R2, P0, R14, R0, RZ ;  /* 0x000000000e027210 */ /* 0x000fda0007f1e0ff */
[----:B------:R-:W-:Y:S05]  /*15aa0*/  WARPSYNC.COLLECTIVE R15, `(.L_x_2101) ;  /* 0x000000000f087348 */ /* 0x000fea0003c00000 */
[----:B------:R0:W1:Y:S02]  /*15ab0*/  SHFL.IDX P6, R14, R13, R12, R11 ;  /* 0x0000000c0d0e7389 */ /* 0x00006400000c000b */
[----:B01----:R-:W-:Y:S01]  /*15ac0*/  ENDCOLLECTIVE ;  /* 0x000000000000791b */ /* 0x003fe20003800000 */
.L_x_2101:
        /* <DEDUP_REMOVED lines=10> */
.L_x_2102:
[----:B------:R-:W-:Y:S02]  /*15b70*/  IMAD.MOV.U32 R13, RZ, RZ, R21 ;  /* 0x000000ffff0d7224 */ /* 0x000fe400078e0015 */
[----:B------:R-:W-:Y:S02]  /*15b80*/  IMAD.MOV.U32 R12, RZ, RZ, 0x2 ;  /* 0x00000002ff0c7424 */ /* 0x000fe400078e00ff */
[----:B------:R-:W-:-:S07]  /*15b90*/  IMAD.MOV.U32 R6, RZ, RZ, R14 ;  /* 0x000000ffff067224 */ /* 0x000fce00078e000e */
[----:B------:R-:W-:Y:S05]  /*15ba0*/  WARPSYNC.COLLECTIVE R15, `(.L_x_2103) ;  /* 0x000000000f087348 */ /* 0x000fea0003c00000 */
[----:B------:R0:W1:Y:S02]  /*15bb0*/  SHFL.IDX P6, R14, R13, R12, R11 ;  /* 0x0000000c0d0e7389 */ /* 0x00006400000c000b */
[----:B01----:R-:W-:Y:S01]  /*15bc0*/  ENDCOLLECTIVE ;  /* 0x000000000000791b */ /* 0x003fe20003800000 */
.L_x_2103:
        /* <DEDUP_REMOVED lines=11> */
.L_x_2104:
[----:B------:R-:W-:Y:S02]  /*15c80*/  IMAD.MOV.U32 R13, RZ, RZ, R21 ;  /* 0x000000ffff0d7224 */ /* 0x000fe400078e0015 */
[----:B------:R-:W-:Y:S01]  /*15c90*/  IMAD.MOV.U32 R12, RZ, RZ, 0x3 ;  /* 0x00000003ff0c7424 */ /* 0x000fe200078e00ff */
[----:B------:R-:W-:-:S13]  /*15ca0*/  IADD3 R2, P0, R14, R0, RZ ;  /* 0x000000000e027210 */ /* 0x000fda0007f1e0ff */
[----:B------:R-:W-:Y:S05]  /*15cb0*/  WARPSYNC.COLLECTIVE R15, `(.L_x_2105) ;  /* 0x000000000f087348 */ /* 0x000fea0003c00000 */
[----:B------:R0:W1:Y:S02]  /*15cc0*/  SHFL.IDX P6, R14, R13, R12, R11 ;  /* 0x0000000c0d0e7389 */ /* 0x00006400000c000b */
[----:B01----:R-:W-:Y:S01]  /*15cd0*/  ENDCOLLECTIVE ;  /* 0x000000000000791b */ /* 0x003fe20003800000 */
.L_x_2105:
        /* <DEDUP_REMOVED lines=10> */
.L_x_2106:
[----:B------:R-:W-:Y:S02]  /*15d80*/  IMAD.MOV.U32 R13, RZ, RZ, R21 ;  /* 0x000000ffff0d7224 */ /* 0x000fe400078e0015 */
[----:B------:R-:W-:Y:S01]  /*15d90*/  IMAD.MOV.U32 R12, RZ, RZ, 0x4 ;  /* 0x00000004ff0c7424 */ /* 0x000fe200078e00ff */
[----:B------:R-:W-:-:S13]  /*15da0*/  IADD3 R2, P0, R14, R0, RZ ;  /* 0x000000000e027210 */ /* 0x000fda0007f1e0ff */
[----:B------:R-:W-:Y:S05]  /*15db0*/  WARPSYNC.COLLECTIVE R15, `(.L_x_2107) ;  /* 0x000000000f087348 */ /* 0x000fea0003c00000 */
[----:B------:R0:W1:Y:S02]  /*15dc0*/  SHFL.IDX P6, R14, R13, R12, R11 ;  /* 0x0000000c0d0e7389 */ /* 0x00006400000c000b */
[----:B01----:R-:W-:Y:S01]  /*15dd0*/  ENDCOLLECTIVE ;  /* 0x000000000000791b */ /* 0x003fe20003800000 */
.L_x_2107:
        /* <DEDUP_REMOVED lines=10> */
.L_x_2108:
[----:B------:R-:W-:Y:S02]  /*15e80*/  IMAD.MOV.U32 R13, RZ, RZ, R21 ;  /* 0x000000ffff0d7224 */ /* 0x000fe400078e0015 */
[----:B------:R-:W-:Y:S01]  /*15e90*/  IMAD.MOV.U32 R12, RZ, RZ, 0x5 ;  /* 0x00000005ff0c7424 */ /* 0x000fe200078e00ff */
[----:B------:R-:W-:-:S13]  /*15ea0*/  IADD3 R2, P0, R14, R0, RZ ;  /* 0x000000000e027210 */ /* 0x000fda0007f1e0ff */
[----:B------:R-:W-:Y:S05]  /*15eb0*/  WARPSYNC.COLLECTIVE R15, `(.L_x_2109) ;  /* 0x000000000f087348 */ /* 0x000fea0003c00000 */
[----:B------:R0:W1:Y:S02]  /*15ec0*/  SHFL.IDX P6, R14, R13, R12, R11 ;  /* 0x0000000c0d0e7389 */ /* 0x00006400000c000b */
[----:B01----:R-:W-:Y:S01]  /*15ed0*/  ENDCOLLECTIVE ;  /* 0x000000000000791b */ /* 0x003fe20003800000 */
.L_x_2109:
        /* <DEDUP_REMOVED lines=10> */
.L_x_2110:
[----:B------:R-:W-:Y:S05]  /*15f80*/  BRA `(.L_x_2111) ;  /* 0xffffffcc00747947 */ /* 0x000fea000383ffff */
.L_x_2022:
[----:B--2---:R2:W3:Y:S02]  /*15f90*/  SYNCS.PHASECHK.TRANS64.TRYWAIT P0, [R10+URZ+0x22860], R24 ;  /* 0x022860180a0075a7 */ /* 0x0044e4000800017f */
[----:B---3--:R-:W-:Y:S05]  /*15fa0*/  @!P0 NANOSLEEP.SYNCS 0x989680 ;  /* 0x009896800000895d */ /* 0x008fea0003900000 */
[----:B------:R-:W3:Y:S02]  /*15fb0*/  @!P0 SYNCS.PHASECHK.TRANS64 P0, [R10+URZ+0x22860], R24 ;  /* 0x022860180a0085a7 */ /* 0x000ee4000800007f */
[----:B---3--:R-:W-:Y:S05]  /*15fc0*/  @!P0 BRA `(.L_x_2022) ;  /* 0xfffffffc00f08947 */ /* 0x008fea000383ffff */
[----:B------:R-:W-:Y:S05]  /*15fd0*/  BRA `(.L_x_2112) ;  /* 0xffffffcc00c47947 */ /* 0x000fea000383ffff */
.L_x_2023:
        /* <DEDUP_REMOVED lines=8> */
.L_x_2114:
[----:B------:R-:W-:Y:S05]  /*16060*/  BSYNC B1 ;  /* 0x0000000000017941 */ /* 0x000fea0003800000 */
.L_x_2113:
        /* <DEDUP_REMOVED lines=9> */
.L_x_2115:
[----:B------:R-:W-:Y:S02]  /*16100*/  IMAD.MOV.U32 R13, RZ, RZ, R23 ;  /* 0x000000ffff0d7224 */ /* 0x000fe400078e0017 */
[----:B------:R-:W-:Y:S01]  /*16110*/  IMAD.MOV.U32 R12, RZ, RZ, 0x1 ;  /* 0x00000001ff0c7424 */ /* 0x000fe200078e00ff */
[----:B------:R-:W-:-:S13]  /*16120*/  IADD3 R2, P0, R14, R0, RZ ;  /* 0x000000000e027210 */ /* 0x000fda0007f1e0ff */
[----:B------:R-:W-:Y:S05]  /*16130*/  WARPSYNC.COLLECTIVE R15, `(.L_x_2116) ;  /* 0x000000000f087348 */ /* 0x000fea0003c00000 */
[----:B------:R0:W1:Y:S02]  /*16140*/  SHFL.IDX P6, R14, R13, R12, R11 ;  /* 0x0000000c0d0e7389 */ /* 0x00006400000c000b */
[----:B01----:R-:W-:Y:S01]  /*16150*/  ENDCOLLECTIVE ;  /* 0x000000000000791b */ /* 0x003fe20003800000 */
.L_x_2116:
        /* <DEDUP_REMOVED lines=13> */
.L_x_2117:
[----:B------:R-:W-:Y:S02]  /*16230*/  IMAD.MOV.U32 R13, RZ, RZ, R23 ;  /* 0x000000ffff0d7224 */ /* 0x000fe400078e0017 */
[----:B------:R-:W-:Y:S01]  /*16240*/  IMAD.MOV.U32 R12, RZ, RZ, 0x2 ;  /* 0x00000002ff0c7424 */ /* 0x000fe200078e00ff */
[----:B------:R-:W-:-:S13]  /*16250*/  IADD3 R2, P0, R14, R0, RZ ;  /* 0x000000000e027210 */ /* 0x000fda0007f1e0ff */
[----:B------:R-:W-:Y:S05]  /*16260*/  WARPSYNC.COLLECTIVE R15, `(.L_x_2118) ;  /* 0x000000000f087348 */ /* 0x000fea0003c00000 */
[----:B------:R0:W1:Y:S02]  /*16270*/  SHFL.IDX P6, R14, R13, R12, R11 ;  /* 0x0000000c0d0e7389 */ /* 0x00006400000c000b */
[----:B01----:R-:W-:Y:S01]  /*16280*/  ENDCOLLECTIVE ;  /* 0x000000000000791b */ /* 0x003fe20003800000 */
.L_x_2118:
        /* <DEDUP_REMOVED lines=13> */
.L_x_2119:
[----:B------:R-:W-:Y:S02]  /*16360*/  IMAD.MOV.U32 R13, RZ, RZ, R23 ;  /* 0x000000ffff0d7224 */ /* 0x000fe400078e0017 */
[----:B------:R-:W-:Y:S01]  /*16370*/  IMAD.MOV.U32 R12, RZ, RZ, 0x3 ;  /* 0x00000003ff0c7424 */ /* 0x000fe200078e00ff */
[----:B------:R-:W-:-:S13]  /*16380*/  IADD3 R2, P0, R14, R0, RZ ;  /* 0x000000000e027210 */ /* 0x000fda0007f1e0ff */
[----:B------:R-:W-:Y:S05]  /*16390*/  WARPSYNC.COLLECTIVE R15, `(.L_x_2120) ;  /* 0x000000000f087348 */ /* 0x000fea0003c00000 */
[----:B------:R0:W1:Y:S02]  /*163a0*/  SHFL.IDX P6, R14, R13, R12, R11 ;  /* 0x0000000c0d0e7389 */ /* 0x00006400000c000b */
[----:B01----:R-:W-:Y:S01]  /*163b0*/  ENDCOLLECTIVE ;  /* 0x000000000000791b */ /* 0x003fe20003800000 */
.L_x_2120:
        /* <DEDUP_REMOVED lines=13> */
.L_x_2121:
[----:B------:R-:W-:Y:S02]  /*16490*/  IMAD.MOV.U32 R13, RZ, RZ, R23 ;  /* 0x000000ffff0d7224 */ /* 0x000fe400078e0017 */
[----:B------:R-:W-:Y:S01]  /*164a0*/  IMAD.MOV.U32 R12, RZ, RZ, 0x4 ;  /* 0x00000004ff0c7424 */ /* 0x000fe200078e00ff */
[----:B------:R-:W-:-:S13]  /*164b0*/  IADD3 R2, P0, R14, R0, RZ ;  /* 0x000000000e027210 */ /* 0x000fda0007f1e0ff */
[----:B------:R-:W-:Y:S05]  /*164c0*/  WARPSYNC.COLLECTIVE R15, `(.L_x_2122) ;  /* 0x000000000f087348 */ /* 0x000fea0003c00000 */
[----:B------:R0:W1:Y:S02]  /*164d0*/  SHFL.IDX P6, R14, R13, R12, R11 ;  /* 0x0000000c0d0e7389 */ /* 0x00006400000c000b */
[----:B01----:R-:W-:Y:S01]  /*164e0*/  ENDCOLLECTIVE ;  /* 0x000000000000791b */ /* 0x003fe20003800000 */
.L_x_2122:
        /* <DEDUP_REMOVED lines=13> */
.L_x_2123:
[----:B------:R-:W-:Y:S02]  /*165c0*/  IMAD.MOV.U32 R13, RZ, RZ, R23 ;  /* 0x000000ffff0d7224 */ /* 0x000fe400078e0017 */
[----:B------:R-:W-:Y:S01]  /*165d0*/  IMAD.MOV.U32 R12, RZ, RZ, 0x5 ;  /* 0x00000005ff0c7424 */ /* 0x000fe200078e00ff */
[----:B------:R-:W-:-:S13]  /*165e0*/  IADD3 R2, P0, R14, R0, RZ ;  /* 0x000000000e027210 */ /* 0x000fda0007f1e0ff */
[----:B------:R-:W-:Y:S05]  /*165f0*/  WARPSYNC.COLLECTIVE R15, `(.L_x_2124) ;  /* 0x000000000f087348 */ /* 0x000fea0003c00000 */
[----:B------:R0:W1:Y:S02]  /*16600*/  SHFL.IDX P6, R14, R13, R12, R11 ;  /* 0x0000000c0d0e7389 */ /* 0x00006400000c000b */
[----:B01----:R-:W-:Y:S01]  /*16610*/  ENDCOLLECTIVE ;  /* 0x000000000000791b */ /* 0x003fe20003800000 */
.L_x_2124:
        /* <DEDUP_REMOVED lines=13> */
.L_x_2125:
[----:B------:R-:W-:Y:S05]  /*166f0*/  BRA `(.L_x_2126) ;  /* 0xffffffcc00107947 */ /* 0x000fea000383ffff */
.L_x_2031:
[----:B------:R-:W-:Y:S01]  /*16700*/  BSSY B0, `(.L_x_2127) ;  /* 0x0000008000007945 */ /* 0x000fe20003800000 */
[----:B------:R-:W-:Y:S02]  /*16710*/  IMAD.MOV.U32 R13, RZ, RZ, R31 ;  /* 0x000000ffff0d7224 */ /* 0x000fe400078e001f */
[----:B------:R-:W-:Y:S02]  /*16720*/  IMAD.MOV.U32 R12, RZ, RZ, RZ ;  /* 0x000000ffff0c7224 */ /* 0x000fe400078e00ff */
[----:B------:R-:W-:Y:S02]  /*16730*/  IMAD.MOV.U32 R11, RZ, RZ, 0x1f ;  /* 0x0000001fff0b7424 */ /* 0x000fe400078e00ff */
[----:B------:R-:W-:-:S07]  /*16740*/  IMAD.MOV.U32 R15, RZ, RZ, -0x1 ;  /* 0xffffffffff0f7424 */ /* 0x000fce00078e00ff */
[----:B01---5:R-:W-:Y:S05]  /*16750*/  WARPSYNC.COLLECTIVE R15, `(.L_x_2128) ;  /* 0x000000000f087348 */ /* 0x023fea0003c00000 */
[----:B------:R2:W3:Y:S02]  /*16760*/  SHFL.IDX P6, R14, R13, R12, R11 ;  /* 0x0000000c0d0e7389 */ /* 0x0004e400000c000b */
[----:B0123-5:R-:W-:Y:S01]  /*16770*/  ENDCOLLECTIVE ;  /* 0x000000000000791b */ /* 0x02ffe20003800000 */
.L_x_2128:
[----:B------:R-:W-:Y:S05]  /*16780*/  BSYNC B0 ;  /* 0x0000000000007941 */ /* 0x000fea0003800000 */
.L_x_2127:
[----:B------:R-:W-:Y:S05]  /*16790*/  BRA `(.L_x_2129) ;  /* 0xffffffcc00e47947 */ /* 0x000fea000383ffff */
.L_x_2034:
[----:B---3--:R3:W4:Y:S02]  /*167a0*/  SYNCS.PHASECHK.TRANS64.TRYWAIT P0, [R5+URZ+0x22820], R0 ;  /* 0x02282000050075a7 */ /* 0x008724000800017f */
[----:B----4-:R-:W-:Y:S05]  /*167b0*/  @!P0 NANOSLEEP.SYNCS 0x989680 ;  /* 0x009896800000895d */ /* 0x010fea0003900000 */
[----:B------:R-:W4:Y:S02]  /*167c0*/  @!P0 SYNCS.PHASECHK.TRANS64 P0, [R5+URZ+0x22820], R0 ;  /* 0x02282000050085a7 */ /* 0x000f24000800007f */
[----:B----4-:R-:W-:Y:S05]  /*167d0*/  @!P0 BRA `(.L_x_2034) ;  /* 0xfffffffc00f08947 */ /* 0x010fea000383ffff */
[----:B------:R-:W-:Y:S05]  /*167e0*/  BRA `(.L_x_2130) ;  /* 0xffffffd0002c7947 */ /* 0x000fea000383ffff */
.L_x_2035:
        /* <DEDUP_REMOVED lines=8> */
[----:B0123-5:R-:W-:Y:S05]  /*16870*/  WARPSYNC.COLLECTIVE R15, `(.L_x_2132) ;  /* 0x000000000f087348 */ /* 0x02ffea0003c00000 */
[----:B------:R4:W0:Y:S02]  /*16880*/  SHFL.IDX P6, R14, R13, R12, R11 ;  /* 0x0000000c0d0e7389 */ /* 0x00082400000c000b */
[----:B012345:R-:W-:Y:S01]  /*16890*/  ENDCOLLECTIVE ;  /* 0x000000000000791b */ /* 0x03ffe20003800000 */
.L_x_2132:
[----:B------:R-:W-:Y:S05]  /*168a0*/  BSYNC B0 ;  /* 0x0000000000007941 */ /* 0x000fea0003800000 */
.L_x_2131:
[----:B------:R-:W-:Y:S05]  /*168b0*/  BRA `(.L_x_2133) ;  /* 0xffffffd000147947 */ /* 0x000fea000383ffff */
.L_x_2038:
[----:B------:R-:W-:Y:S01]  /*168c0*/  BSSY B1, `(.L_x_2134) ;  /* 0x0000006000017945 */ /* 0x000fe20003800000 */
[----:B------:R-:W-:-:S07]  /*168d0*/  IMAD.MOV.U32 R15, RZ, RZ, -0x1 ;  /* 0xffffffffff0f7424 */ /* 0x000fce00078e00ff */
[----:B0123-5:R-:W-:Y:S05]  /*168e0*/  WARPSYNC.COLLECTIVE R15, `(.L_x_2135) ;  /* 0x000000000f0c7348 */ /* 0x02ffea0003c00000 */
[----:B------:R-:W-:Y:S02]  /*168f0*/  ELECT P6, UR62, PT ;  /* 0x00000000003e782f */ /* 0x000fe400038c0000 */
[----:B------:R-:W-:Y:S01]  /*16900*/  MOV R14, UR62 ;  /* 0x0000003e000e7c02 */ /* 0x000fe20008000f00 */
[----:B0123-5:R-:W-:Y:S10]  /*16910*/  ENDCOLLECTIVE ;  /* 0x000000000000791b */ /* 0x02fff40003800000 */
.L_x_2135:
[----:B------:R-:W-:Y:S05]  /*16920*/  BSYNC B1 ;  /* 0x0000000000017941 */ /* 0x000fea0003800000 */
.L_x_2134:
[----:B------:R-:W-:Y:S05]  /*16930*/  BRA `(.L_x_2136) ;  /* 0xffffffd0000c7947 */ /* 0x000fea000383ffff */
.L_x_2040:
[----:B---3--:R3:W4:Y:S02]  /*16940*/  SYNCS.PHASECHK.TRANS64.TRYWAIT P1, [R3+URZ+0x22840], R2 ;  /* 0x02284002030075a7 */ /* 0x008724000802017f */
[----:B----4-:R-:W-:Y:S05]  /*16950*/  @!P1 NANOSLEEP.SYNCS 0x989680 ;  /* 0x009896800000995d */ /* 0x010fea0003900000 */
[----:B------:R-:W4:Y:S02]  /*16960*/  @!P1 SYNCS.PHASECHK.TRANS64 P1, [R3+URZ+0x22840], R2 ;  /* 0x02284002030095a7 */ /* 0x000f24000802007f */
[----:B----4-:R-:W-:Y:S05]  /*16970*/  @!P1 BRA `(.L_x_2040) ;  /* 0xfffffffc00f09947 */ /* 0x010fea000383ffff */
[----:B------:R-:W-:Y:S05]  /*16980*/  BRA `(.L_x_2137) ;  /* 0xffffffd0002c7947 */ /* 0x000fea000383ffff */
.L_x_2042:
[----:B----4-:R4:W0:Y:S02]  /*16990*/  SYNCS.PHASECHK.TRANS64.TRYWAIT P1, [R5+URZ+0x22840], R0 ;  /* 0x02284000050075a7 */ /* 0x010824000802017f */
[----:B0-----:R-:W-:Y:S05]  /*169a0*/  @!P1 NANOSLEEP.SYNCS 0x989680 ;  /* 0x009896800000995d */ /* 0x001fea0003900000 */
[----:B------:R-:W0:Y:S02]  /*169b0*/  @!P1 SYNCS.PHASECHK.TRANS64 P1, [R5+URZ+0x22840], R0 ;  /* 0x02284000050095a7 */ /* 0x000e24000802007f */
[----:B0-----:R-:W-:Y:S05]  /*169c0*/  @!P1 BRA `(.L_x_2042) ;  /* 0xfffffffc00f09947 */ /* 0x001fea000383ffff */
[----:B------:R-:W-:Y:S05]  /*169d0*/  BRA `(.L_x_2138) ;  /* 0xffffffd000387947 */ /* 0x000fea000383ffff */
.L_x_2044:
[----:B------:R0:W0:Y:S02]  /*169e0*/  SYNCS.PHASECHK.TRANS64.TRYWAIT P1, [R3+URZ+0x22860], R2 ;  /* 0x02286002030075a7 */ /* 0x000024000802017f */
[----:B0-----:R-:W-:Y:S05]  /*169f0*/  @!P1 NANOSLEEP.SYNCS 0x989680 ;  /* 0x009896800000995d */ /* 0x001fea0003900000 */
[----:B------:R-:W0:Y:S02]  /*16a00*/  @!P1 SYNCS.PHASECHK.TRANS64 P1, [R3+URZ+0x22860], R2 ;  /* 0x02286002030095a7 */ /* 0x000e24000802007f */
[----:B0-----:R-:W-:Y:S05]  /*16a10*/  @!P1 BRA `(.L_x_2044) ;  /* 0xfffffffc00f09947 */ /* 0x001fea000383ffff */
[----:B------:R-:W-:Y:S05]  /*16a20*/  BRA `(.L_x_2139) ;  /* 0xffffffd000347947 */ /* 0x000fea000383ffff */
.L_x_2140:
        /* <DEDUP_REMOVED lines=13> */
.L_x_6454:


//--------------------- .text._ZN7cutlass13device_kernelIN5flash11enable_sm90INS1_16FlashAttnFwdSm90INS1_25CollectiveMainloopFwdSm90ILi2EN4cute5tupleIJNS5_1CILi1EEES8_S8_EEENS6_IJNS7_ILi128EEENS7_ILi96EEENS7_ILi64EEEEEELi256ENS_10bfloat16_tEfNS_4arch4Sm90ELb0ELb1ELb0ELb0ELb1ELb0ELb1ELb1ELb0ELb1ELb0ELb0EEENS1_21CollectiveEpilogueFwdINS6_IJSA_NS7_ILi256EEESB_EEES9_SE_SG_Li256ELb0ELb1ELb0ELb0EEENS1_30DynamicPersistentTileSchedulerILi256ELi128ELb0ELb1ELb1EEEEEEEEEvNT_6ParamsE --------------------------
	.section	.text._ZN7cutlass13device_kernelIN5flash11enable_sm90INS1_16FlashAttnFwdSm90INS1_25CollectiveMainloopFwdSm90ILi2EN4cute5tupleIJNS5_1CILi1EEES8_S8_EEENS6_IJNS7_ILi128EEENS7_ILi96EEENS7_ILi64EEEEEELi256ENS_10bfloat16_tEfNS_4arch4Sm90ELb0ELb1ELb0ELb0ELb1ELb0ELb1ELb1ELb0ELb1ELb0ELb0EEENS1_21CollectiveEpilogueFwdINS6_IJSA_NS7_ILi256EEESB_EEES9_SE_SG_Li256ELb0ELb1ELb0ELb0EEENS1_30DynamicPersistentTileSchedulerILi256ELi128ELb0ELb1ELb1EEEEEEEEEvNT_6ParamsE,"ax",@progbits
	.align	128
.text._ZN7cutlass13device_kernelIN5flash11enable_sm90INS1_16FlashAttnFwdSm90INS1_25CollectiveMainloopFwdSm90ILi2EN4cute5tupleIJNS5_1CILi1EEES8_S8_EEENS6_IJNS7_ILi128EEENS7_ILi96EEENS7_ILi64EEEEEELi256ENS_10bfloat16_tEfNS_4arch4Sm90ELb0ELb1ELb0ELb0ELb1ELb0ELb1ELb1ELb0ELb1ELb0ELb0EEENS1_21CollectiveEpilogueFwdINS6_IJSA_NS7_ILi256EEESB_EEES9_SE_SG_Li256ELb0ELb1ELb0ELb0EEENS1_30DynamicPersistentTileSchedulerILi256ELi128ELb0ELb1ELb1EEEEEEEEEvNT_6ParamsE:
        .type           _ZN7cutlass13device_kernelIN5flash11enable_sm90INS1_16FlashAttnFwdSm90INS1_25CollectiveMainloopFwdSm90ILi2EN4cute5tupleIJNS5_1CILi1EEES8_S8_EEENS6_IJNS7_ILi128EEENS7_ILi96EEENS7_ILi64EEEEEELi256ENS_10bfloat16_tEfNS_4arch4Sm90ELb0ELb1ELb0ELb0ELb1ELb0ELb1ELb1ELb0ELb1ELb0ELb0EEENS1_21CollectiveEpilogueFwdINS6_IJSA_NS7_ILi256EEESB_EEES9_SE_SG_Li256ELb0ELb1ELb0ELb0EEENS1_30DynamicPersistentTileSchedulerILi256ELi128ELb0ELb1ELb1EEEEEEEEEvNT_6ParamsE,@function
        .size           _ZN7cutlass13device_kernelIN5flash11enable_sm90INS1_16FlashAttnFwdSm90INS1_25CollectiveMainloopFwdSm90ILi2EN4cute5tupleIJNS5_1CILi1EEES8_S8_EEENS6_IJNS7_ILi128EEENS7_ILi96EEENS7_ILi64EEEEEELi256ENS_10bfloat16_tEfNS_4arch4Sm90ELb0ELb1ELb0ELb0ELb1ELb0ELb1ELb1ELb0ELb1ELb0ELb0EEENS1_21CollectiveEpilogueFwdINS6_IJSA_NS7_ILi256EEESB_EEES9_SE_SG_Li256ELb0ELb1ELb0ELb0EEENS1_30DynamicPersistentTileSchedulerILi256ELi128ELb0ELb1ELb1EEEEEEEEEvNT_6ParamsE,(.L_x_6455 - _ZN7cutlass13device_kernelIN5flash11enable_sm90INS1_16FlashAttnFwdSm90INS1_25CollectiveMainloopFwdSm90ILi2EN4cute5tupleIJNS5_1CILi1EEES8_S8_EEENS6_IJNS7_ILi128EEENS7_ILi96EEENS7_ILi64EEEEEELi256ENS_10bfloat16_tEfNS_4arch4Sm90ELb0ELb1ELb0ELb0ELb1ELb0ELb1ELb1ELb0ELb1ELb0ELb0EEENS1_21CollectiveEpilogueFwdINS6_IJSA_NS7_ILi256EEESB_EEES9_SE_SG_Li256ELb0ELb1ELb0ELb0EEENS1_30DynamicPersistentTileSchedulerILi256ELi128ELb0ELb1ELb1EEEEEEEEEvNT_6ParamsE)
        .other          _ZN7cutlass13device_kernelIN5flash11enable_sm90INS1_16FlashAttnFwdSm90INS1_25CollectiveMainloopFwdSm90ILi2EN4cute5tupleIJNS5_1CILi1EEES8_S8_EEENS6_IJNS7_ILi128EEENS7_ILi96EEENS7_ILi64EEEEEELi256ENS_10bfloat16_tEfNS_4arch4Sm90ELb0ELb1ELb0ELb0ELb1ELb0ELb1ELb1ELb0ELb1ELb0ELb0EEENS1_21CollectiveEpilogueFwdINS6_IJSA_NS7_ILi256EEESB_EEES9_SE_SG_Li256ELb0ELb1ELb0ELb0EEENS1_30DynamicPersistentTileSchedulerILi256ELi128ELb0ELb1ELb1EEEEEEEEEvNT_6ParamsE,@"STO_CUDA_ENTRY STV_DEFAULT"
_ZN7cutlass13device_kernelIN5flash11enable_sm90INS1_16FlashAttnFwdSm90INS1_25CollectiveMainloopFwdSm90ILi2EN4cute5tupleIJNS5_1CILi1EEES8_S8_EEENS6_IJNS7_ILi128EEENS7_ILi96EEENS7_ILi64EEEEEELi256ENS_10bfloat16_tEfNS_4arch4Sm90ELb0ELb1ELb0ELb0ELb1ELb0ELb1ELb1ELb0ELb1ELb0ELb0EEENS1_21CollectiveEpilogueFwdINS6_IJSA_NS7_ILi256EEESB_EEES9_SE_SG_Li256ELb0ELb1ELb0ELb0EEENS1_30DynamicPersistentTileSchedulerILi256ELi128ELb0ELb1ELb1EEEEEEEEEvNT_6ParamsE:
        /* <DEDUP_REMOVED lines=9> */
[----:B------:R1:W2:Y:S01]  /*0090*/  SHFL.IDX PT, R3, R24, RZ, 0x1f ;  /* 0x00001fff18037589 */ /* 0x0002a200000e0000 */
        /* <DEDUP_REMOVED lines=15> */
[----:B------:R1:W0:Y:S01]  /*0190*/  @!UP0 SYNCS.EXCH.64 URZ, [UR8+0x32400], UR4 ;  /* 0x03240004083f85b2 */ /* 0x0002220008000100 */
[----:B------:R1:W3:Y:S05]  /*01a0*/  @!UP1 SYNCS.EXCH.64 URZ, [UR8+0x32410], UR4 ;  /* 0x03241004083f95b2 */ /* 0x0002ea0008000100 */
[----:B------:R1:W4:Y:S02]  /*01b0*/  @!UP2 SYNCS.EXCH.64 URZ, [UR8+0x32420], UR6 ;  /* 0x03242006083fa5b2 */ /* 0x0003240008000100 */
[----:B-12---:R-:W-:Y:S05]  /*01c0*/  @P1 BRA `(.L_x_2141) ;  /* 0x0000000000481947 */ /* 0x006fea0003800000 */
[----:B------:R-:W1:Y:S01]  /*01d0*/  S2UR UR5, SR_CgaCtaId ;  /* 0x00000000000579c3 */ /* 0x000e620000008800 */
[----:B------:R-:W-:Y:S01]  /*01e0*/  UMOV UR4, 0x400 ;  /* 0x0000040000047882 */ /* 0x000fe20000000000 */
[----:B------:R-:W-:Y:S01]  /*01f0*/  UMOV UR6, 0x80 ;  /* 0x0000008000067882 */ /* 0x000fe20000000000 */
[----:B------:R-:W-:Y:S01]  /*0200*/  UMOV UR7, 0x100 ;  /* 0x0000010000077882 */ /* 0x000fe20000000000 */
[----:B------:R-:W-:Y:S01]  /*0210*/  ELECT P0, URZ, PT ;  /* 0x00000000003f782f */ /* 0x000fe20003800000 */
[----:B-1----:R-:W-:Y:S02]  /*0220*/  ULEA UR8, UR5, UR4, 0x18 ;  /* 0x0000000405087291 */ /* 0x002fe4000f8ec03f */
[----:B------:R-:W-:-:S04]  /*0230*/  UIADD3 UR4, -UR6, 0x100000, URZ ;  /* 0x0010000006047890 */ /* 0x000fc8000fffe13f */
[----:B------:R-:W-:Y:S02]  /*0240*/  USHF.L.U32 UR5, UR4, 0xb, URZ ;  /* 0x0000000b04057899 */ /* 0x000fe4000800063f */
[----:B------:R-:W-:Y:S02]  /*0250*/  USHF.L.U32 UR4, UR4, 0x1, URZ ;  /* 0x0000000104047899 */ /* 0x000fe4000800063f */
[----:B------:R-:W-:-:S04]  /*0260*/  UIADD3 UR6, -UR7, 0x100000, URZ ;  /* 0x0010000007067890 */ /* 0x000fc8000fffe13f */
[----:B------:R-:W-:Y:S02]  /*0270*/  USHF.L.U32 UR7, UR6, 0xb, URZ ;  /* 0x0000000b06077899 */ /* 0x000fe4000800063f */
[----:B------:R-:W-:Y:S01]  /*0280*/  USHF.L.U32 UR6, UR6, 0x1, URZ ;  /* 0x0000000106067899 */ /* 0x000fe2000800063f */
[----:B------:R-:W1:Y:S03]  /*0290*/  FENCE.VIEW.ASYNC.S ;  /* 0x00000000000073c6 */ /* 0x000e660000000000 */
[----:B-1----:R1:W2:Y:S08]  /*02a0*/  SYNCS.EXCH.64 URZ, [UR8+0x32430], UR4 ;  /* 0x03243004083f75b2 */ /* 0x0022b00008000100 */
[----:B------:R1:W0:Y:S01]  /*02b0*/  SYNCS.EXCH.64 URZ, [UR8+0x32440], UR6 ;  /* 0x03244006083f75b2 */ /* 0x0002220008000100 */
[----:B------:R1:W0:Y:S01]  /*02c0*/  SYNCS.EXCH.64 URZ, [UR8+0x32438], UR4 ;  /* 0x03243804083f75b2 */ /* 0x0002220008000100 */
[----:B------:R1:W0:Y:S01]  /*02d0*/  SYNCS.EXCH.64 URZ, [UR8+0x32448], UR6 ;  /* 0x03244806083f75b2 */ /* 0x0002220008000100 */
[----:B------:R-:W-:Y:S01]  /*02e0*/  NOP ;  /* 0x0000000000007918 */ /* 0x000fe20000000000 */
.L_x_2141:
[----:B------:R-:W5:Y:S01]  /*02f0*/  SHFL.IDX PT, R2, R0, RZ, 0x1f ;  /* 0x00001fff00027589 */ /* 0x000f6200000e0000 */
[----:B------:R-:W-:Y:S01]  /*0300*/  NOP ;  /* 0x0000000000007918 */ /* 0x000fe20000000000 */
[----:B-----5:R-:W-:-:S13]  /*0310*/  ISETP.NE.AND P0, PT, R2, RZ, PT ;  /* 0x000000ff0200720c */ /* 0x020fda0003f05270 */
[----:B------:R-:W-:Y:S05]  /*0320*/  @P0 BRA `(.L_x_2142) ;  /* 0x0000000000480947 */ /* 0x000fea0003800000 */
[----:B-1----:R-:W1:Y:S01]  /*0330*/  S2UR UR5, SR_CgaCtaId ;  /* 0x00000000000579c3 */ /* 0x002e620000008800 */
        /* <DEDUP_REMOVED lines=12> */
[----:B-1----:R1:W0:Y:S08]  /*0400*/  SYNCS.EXCH.64 URZ, [UR8+0x32450], UR4 ;  /* 0x03245004083f75b2 */ /* 0x0022300008000100 */
[----:B------:R1:W0:Y:S01]  /*0410*/  SYNCS.EXCH.64 URZ, [UR8+0x32460], UR6 ;  /* 0x03246006083f75b2 */ /* 0x0002220008000100 */
[----:B------:R1:W0:Y:S01]  /*0420*/  SYNCS.EXCH.64 URZ, [UR8+0x32458], UR4 ;  /* 0x03245804083f75b2 */ /* 0x0002220008000100 */
[----:B------:R1:W0:Y:S01]  /*0430*/  SYNCS.EXCH.64 URZ, [UR8+0x32468], UR6 ;  /* 0x03246806083f75b2 */ /* 0x0002220008000100 */
[----:B------:R-:W-:Y:S01]  /*0440*/  NOP ;  /* 0x0000000000007918 */ /* 0x000fe20000000000 */
.L_x_2142:
[----:B------:R-:W5:Y:S01]  /*0450*/  SHFL.IDX PT, R2, R0, RZ, 0x1f ;  /* 0x00001fff00027589 */ /* 0x000f6200000e0000 */
[----:B------:R-:W-:Y:S01]  /*0460*/  NOP ;  /* 0x0000000000007918 */ /* 0x000fe20000000000 */
[----:B-----5:R-:W-:-:S13]  /*0470*/  ISETP.NE.AND P0, PT, R2, RZ, PT ;  /* 0x000000ff0200720c */ /* 0x020fda0003f05270 */
[----:B------:R-:W-:Y:S05]  /*0480*/  @P0 BRA `(.L_x_2143) ;  /* 0x0000000000380947 */ /* 0x000fea0003800000 */
[----:B-1----:R-:W1:Y:S01]  /*0490*/  S2UR UR5, SR_CgaCtaId ;  /* 0x00000000000579c3 */ /* 0x002e620000008800 */
[----:B------:R-:W-:Y:S01]  /*04a0*/  UMOV UR4, 0x400 ;  /* 0x0000040000047882 */ /* 0x000fe20000000000 */
[----:B------:R-:W-:Y:S01]  /*04b0*/  UMOV UR7, 0x80 ;  /* 0x0000008000077882 */ /* 0x000fe20000000000 */
[----:B------:R-:W-:Y:S01]  /*04c0*/  ELECT P0, URZ, PT ;  /* 0x00000000003f782f */ /* 0x000fe20003800000 */
[----:B-1----:R-:W-:Y:S02]  /*04d0*/  ULEA UR6, UR5, UR4, 0x18 ;  /* 0x0000000405067291 */ /* 0x002fe4000f8ec03f */
[----:B------:R-:W-:-:S04]  /*04e0*/  UIADD3 UR4, -UR7, 0x100000, URZ ;  /* 0x0010000007047890 */ /* 0x000fc8000fffe13f */
[----:B------:R-:W-:Y:S02]  /*04f0*/  USHF.L.U32 UR5, UR4, 0xb, URZ ;  /* 0x0000000b04057899 */ /* 0x000fe4000800063f */
[----:B------:R-:W-:Y:S01]  /*0500*/  USHF.L.U32 UR4, UR4, 0x1, URZ ;  /* 0x0000000104047899 */ /* 0x000fe2000800063f */
[----:B------:R-:W1:Y:S11]  /*0510*/  FENCE.VIEW.ASYNC.S ;  /* 0x00000000000073c6 */ /* 0x000e760000000000 */
[----:B-1----:R1:W0:Y:S01]  /*0520*/  SYNCS.EXCH.64 URZ, [UR6+0x32470], UR4 ;  /* 0x03247004063f75b2 */ /* 0x0022220008000100 */
[----:B------:R1:W0:Y:S01]  /*0530*/  SYNCS.EXCH.64 URZ, [UR6+0x32480], UR4 ;  /* 0x03248004063f75b2 */ /* 0x0002220008000100 */
[----:B------:R1:W0:Y:S01]  /*0540*/  SYNCS.EXCH.64 URZ, [UR6+0x32478], UR4 ;  /* 0x03247804063f75b2 */ /* 0x0002220008000100 */
[----:B------:R1:W0:Y:S01]  /*0550*/  SYNCS.EXCH.64 URZ, [UR6+0x32488], UR4 ;  /* 0x03248804063f75b2 */ /* 0x0002220008000100 */
[----:B------:R-:W-:Y:S01]  /*0560*/  NOP ;  /* 0x0000000000007918 */ /* 0x000fe20000000000 */
.L_x_2143:
        /* <DEDUP_REMOVED lines=22> */
.L_x_2144:
[----:B------:R-:W5:Y:S01]  /*06d0*/  SHFL.IDX PT, R2, R0, RZ, 0x1f ;  /* 0x00001fff00027589 */ /* 0x000f6200000e0000 */
[----:B------:R-:W-:Y:S01]  /*06e0*/  R2UR UR9, R3 ;  /* 0x00000000030972ca */ /* 0x000fe200000e0000 */
        /* <DEDUP_REMOVED lines=21> */
.L_x_2145:
[----:B------:R-:W-:Y:S01]  /*0840*/  UISETP.NE.AND UP0, UPT, UR9, URZ, UPT ;  /* 0x0000003f0900728c */ /* 0x000fe2000bf05270 */
[----:B------:R-:W-:Y:S01]  /*0850*/  NOP ;  /* 0x0000000000007918 */ /* 0x000fe20000000000 */
[----:B-1----:R-:W-:Y:S01]  /*0860*/  UMOV UR4, 0x1 ;  /* 0x0000000100047882 */ /* 0x002fe20000000000 */
[----:B------:R-:W-:Y:S01]  /*0870*/  ULDC UR5, c[0x0][0x20] ;  /* 0x0000080000057ab9 */ /* 0x000fe20000000800 */
[----:B------:R-:W-:Y:S01]  /*0880*/  USEL UR4, UR4, 0x2, !UP0 ;  /* 0x0000000204047887 */ /* 0x000fe2000c000000 */
[----:B0-234-:R-:W-:Y:S01]  /*0890*/  BAR.SYNC.DEFER_BLOCKING 0x0 ;  /* 0x0000000000007b1d */ /* 0x01dfe20000010000 */
[----:B------:R-:W-:Y:S02]  /*08a0*/  PLOP3.LUT P1, PT, PT, PT, UP0, 0x80, 0x0 ;  /* 0x000000000000781c */ /* 0x000fe40003f2f008 */
[----:B------:R-:W-:Y:S02]  /*08b0*/  IADD3 R16, P0, R1, UR5, RZ ;  /* 0x0000000501107c10 */ /* 0x000fe4000ff1e0ff */
[----:B------:R-:W-:Y:S01]  /*08c0*/  IMAD.U32 R2, RZ, RZ, UR4 ;  /* 0x00000004ff027e24 */ /* 0x000fe2000f8e00ff */
[----:B------:R-:W-:Y:S01]  /*08d0*/  ULDC UR6, c[0x0][0x24] ;  /* 0x0000090000067ab9 */ /* 0x000fe20000000800 */
[----:B------:R-:W-:Y:S01]  /*08e0*/  ULDC.64 UR36, c[0x0][0x208] ;  /* 0x0000820000247ab9 */ /* 0x000fe20000000a00 */
[----:B------:R-:W-:-:S02]  /*08f0*/  IMAD.X R17, RZ, RZ, UR6, P0 ;  /* 0x00000006ff117e24 */ /* 0x000fc400080e06ff */
[----:B------:R0:W-:Y:S01]  /*0900*/  STL [R1+0x458], R2 ;  /* 0x0004580201007387 */ /* 0x0001e20000100800 */
[----:B------:R-:W-:Y:S02]  /*0910*/  IMAD.MOV.U32 R22, RZ, RZ, R16 ;  /* 0x000000ffff167224 */ /* 0x000fe400078e0010 */
[----:B------:R-:W-:Y:S01]  /*0920*/  IMAD.MOV.U32 R23, RZ, RZ, R17 ;  /* 0x000000ffff177224 */ /* 0x000fe200078e0011 */
[----:B------:R-:W-:Y:S06]  /*0930*/  @!P1 BRA `(.L_x_2146) ;  /* 0x0000020c00d89947 */ /* 0x000fec0003800000 */
.L_x_2147:
[----:B------:R-:W-:-:S08]  /*0940*/  NOP ;  /* 0x0000000000007918 */ /* 0x000fd00000000000 */
[----:B------:R-:W1:Y:S02]  /*0950*/  USETMAXREG.TRY_ALLOC.CTAPOOL UP0, 0xe8 ;  /* 0x000000e8000079c8 */ /* 0x000e640008000600 */
[----:B-1----:R-:W-:-:S13]  /*0960*/  PLOP3.LUT P0, PT, PT, PT, UP0, 0x80, 0x0 ;  /* 0x000000000000781c */ /* 0x002fda0003f0f008 */
[----:B------:R-:W-:Y:S05]  /*0970*/  @!P0 BRA `(.L_x_2147) ;  /* 0xfffffffc00f08947 */ /* 0x000fea000383ffff */
[----:B------:R-:W1:Y:S08]  /*0980*/  S2UR UR5, SR_CTAID.X ;  /* 0x00000000000579c3 */ /* 0x000e700000002500 */
[----:B------:R-:W-:Y:S08]  /*0990*/  BAR.ARV 0x4, 0x180 ;  /* 0x0106000000007b1d */ /* 0x000ff00000002000 */
[----:B------:R-:W-:Y:S08]  /*09a0*/  BAR.ARV 0x8, 0x180 ;  /* 0x0206000000007b1d */ /* 0x000ff00000002000 */
[----:B------:R-:W1:Y:S01]  /*09b0*/  LDC R0, c[0x0][0xd38] ;  /* 0x00034e00ff007b82 */ /* 0x000e620000000800 */
[----:B------:R-:W-:Y:S01]  /*09c0*/  ISETP.NE.AND P0, PT, R24, 0x1, PT ;  /* 0x000000011800780c */ /* 0x000fe20003f05270 */
[----:B------:R2:W-:-:S12]  /*09d0*/  STL.64 [R1+0x1f0], RZ ;  /* 0x0001f0ff01007387 */ /* 0x0005d80000100a00 */
[----:B------:R-:W-:Y:S06]  /*09e0*/  @!P0 BAR.ARV 0x9, 0x100 ;  /* 0x0244000000008b1d */ /* 0x000fec0000002000 */
[C---:B------:R-:W-:Y:S02]  /*09f0*/  IADD3 R214, P1, R16.reuse, 0x1f0, RZ ;  /* 0x000001f010d67810 */ /* 0x040fe40007f3e0ff */
[----:B------:R-:W-:Y:S01]  /*0a00*/  IADD3 R216, P2, R16, 0x1fc, RZ ;  /* 0x000001fc10d87810 */ /* 0x000fe20007f5e0ff */
[----:B------:R2:W-:Y:S01]  /*0a10*/  STL [R1+0x1f8], RZ ;  /* 0x0001f8ff01007387 */ /* 0x0005e20000100800 */
[----:B-1----:R-:W-:Y:S01]  /*0a20*/  ISETP.LE.AND P0, PT, R0, UR5, PT ;  /* 0x0000000500007c0c */ /* 0x002fe2000bf03270 */
[----:B------:R-:W-:-:S02]  /*0a30*/  IMAD.X R213, RZ, RZ, R17, P1 ;  /* 0x000000ffffd57224 */ /* 0x000fc400008e0611 */
[----:B------:R2:W-:Y:S01]  /*0a40*/  STL [R1+0x1fc], RZ ;  /* 0x0001fcff01007387 */ /* 0x0005e20000100800 */
[----:B------:R-:W-:-:S09]  /*0a50*/  IMAD.X R215, RZ, RZ, R17, P2 ;  /* 0x000000ffffd77224 */ /* 0x000fd200010e0611 */
[----:B--2---:R-:W-:Y:S05]  /*0a60*/  @P0 EXIT ;  /* 0x000000000000094d */ /* 0x004fea0003800000 */
[----:B0-----:R-:W0:Y:S01]  /*0a70*/  S2R R2, SR_TID.X ;  /* 0x0000000000027919 */ /* 0x001e220000002100 */
[----:B------:R-:W1:Y:S01]  /*0a80*/  S2UR UR9, SR_CgaCtaId ;  /* 0x00000000000979c3 */ /* 0x000e620000008800 */
[----:B------:R-:W-:Y:S01]  /*0a90*/  UMOV UR42, 0x400 ;  /* 0x00000400002a7882 */ /* 0x000fe20000000000 */
[----:B------:R-:W-:Y:S01]  /*0aa0*/  IMAD.MOV.U32 R191, RZ, RZ, 0x2 ;  /* 0x00000002ffbf7424 */ /* 0x000fe200078e00ff */
[C---:B------:R-:W-:Y:S01]  /*0ab0*/  IADD3 R208, -R24.reuse, 0xb, RZ ;  /* 0x0000000b18d07810 */ /* 0x040fe20007ffe1ff */
[----:B------:R-:W-:-:S04]  /*0ac0*/  VIADD R209, R24, 0x8 ;  /* 0x0000000818d17836 */ /* 0x000fc80000000000 */
[----:B------:R-:W2:Y:S01]  /*0ad0*/  S2UR UR4, SR_SWINHI ;  /* 0x00000000000479c3 */ /* 0x000ea20000002f00 */
[----:B-1----:R-:W-:Y:S01]  /*0ae0*/  ULEA UR42, UR9, UR42, 0x18 ;  /* 0x0000002a092a7291 */ /* 0x002fe2000f8ec03f */
[----:B0-----:R-:W-:-:S06]  /*0af0*/  VIADD R205, R2, 0xffffff80 ;  /* 0xffffff8002cd7836 */ /* 0x001fcc0000000000 */
[----:B------:R-:W-:Y:S01]  /*0b00*/  UMOV UR58, UR42 ;  /* 0x0000002a003a7c82 */ /* 0x000fe20008000000 */
[----:B--2---:R-:W-:Y:S01]  /*0b10*/  UMOV UR59, UR4 ;  /* 0x00000004003b7c82 */ /* 0x004fe20008000000 */
[----:B------:R-:W-:Y:S01]  /*0b20*/  UMOV UR4, UR5 ;  /* 0x0000000500047c82 */ /* 0x000fe20008000000 */
[----:B------:R-:W-:-:S04]  /*0b30*/  SHF.R.S32.HI R0, RZ, 0x1f, R205 ;  /* 0x0000001fff007819 */ /* 0x000fc800000114cd */
[CC--:B------:R-:W-:Y:S02]  /*0b40*/  LEA.HI R3, R0.reuse, R205.reuse, RZ, 0x5 ;  /* 0x000000cd00037211 */ /* 0x0c0fe400078f28ff */
[CC--:B------:R-:W-:Y:S02]  /*0b50*/  LEA.HI R2, R0.reuse, R205.reuse, RZ, 0x4 ;  /* 0x000000cd00027211 */ /* 0x0c0fe400078f20ff */
[----:B------:R-:W-:Y:S01]  /*0b60*/  LEA.HI R26, R0, R205, RZ, 0x7 ;  /* 0x000000cd001a7211 */ /* 0x000fe200078f38ff */
[----:B------:R-:W-:Y:S01]  /*0b70*/  IMAD.SHL.U32 R5, R3, 0x20, RZ ;  /* 0x0000002003057824 */ /* 0x000fe200078e00ff */
[----:B------:R-:W-:Y:S02]  /*0b80*/  SHF.R.S32.HI R3, RZ, 0x4, R2 ;  /* 0x00000004ff037819 */ /* 0x000fe40000011402 */
[C---:B------:R-:W-:Y:S02]  /*0b90*/  LOP3.LUT R4, R2.reuse, 0x3fffff0, RZ, 0xc0, !PT ;  /* 0x03fffff002047812 */ /* 0x040fe400078ec0ff */
[----:B------:R-:W-:-:S02]  /*0ba0*/  LEA.HI R2, R2, R3, RZ, 0x1 ;  /* 0x0000000302027211 */ /* 0x000fc400078f08ff */
[----:B------:R-:W-:Y:S01]  /*0bb0*/  LOP3.LUT R212, R26, 0xffffff80, RZ, 0xc0, !PT ;  /* 0xffffff801ad47812 */ /* 0x000fe200078ec0ff */
[----:B------:R-:W-:Y:S01]  /*0bc0*/  IMAD.IADD R4, R205, 0x1, -R4 ;  /* 0x00000001cd047824 */ /* 0x000fe200078e0a04 */
[----:B------:R-:W-:Y:S02]  /*0bd0*/  LOP3.LUT R2, R2, 0x1ffffffe, RZ, 0xc0, !PT ;  /* 0x1ffffffe02027812 */ /* 0x000fe400078ec0ff */
[----:B------:R-:W-:Y:S01]  /*0be0*/  LOP3.LUT R5, R5, 0xfffffc00, RZ, 0xc0, !PT ;  /* 0xfffffc0005057812 */ /* 0x000fe200078ec0ff */
[----:B------:R-:W-:Y:S01]  /*0bf0*/  IMAD.IADD R212, R205, 0x1, -R212 ;  /* 0x00000001cdd47824 */ /* 0x000fe200078e0ad4 */
[----:B------:R-:W-:Y:S01]  /*0c00*/  SHF.R.S32.HI R219, RZ, 0x7, R26 ;  /* 0x00000007ffdb7819 */ /* 0x000fe2000001141a */
[----:B------:R-:W-:Y:S02]  /*0c10*/  IMAD.IADD R2, R3, 0x1, -R2 ;  /* 0x0000000103027824 */ /* 0x000fe400078e0a02 */
[----:B------:R-:W-:Y:S01]  /*0c20*/  IMAD R5, R4, 0x40, R5 ;  /* 0x0000004004057824 */ /* 0x000fe200078e0205 */
[----:B------:R-:W-:-:S02]  /*0c30*/  SHF.R.S32.HI R3, RZ, 0x1f, R212 ;  /* 0x0000001fff037819 */ /* 0x000fc400000114d4 */
[----:B------:R-:W-:Y:S01]  /*0c40*/  LEA.HI R4, R0, R205, RZ, 0x2 ;  /* 0x000000cd00047211 */ /* 0x000fe200078f10ff */
[----:B------:R-:W-:Y:S01]  /*0c50*/  IMAD R190, R2, 0x8, R5 ;  /* 0x0000000802be7824 */ /* 0x000fe200078e0205 */
[----:B------:R-:W-:Y:S02]  /*0c60*/  LEA.HI R25, R3, R212, RZ, 0x2 ;  /* 0x000000d403197211 */ /* 0x000fe400078f10ff */
[----:B------:R-:W-:Y:S01]  /*0c70*/  LOP3.LUT R4, R4, 0xfffffffc, RZ, 0xc0, !PT ;  /* 0xfffffffc04047812 */ /* 0x000fe200078ec0ff */
[----:B------:R-:W-:Y:S01]  /*0c80*/  IMAD.WIDE R190, R190, R191, UR58 ;  /* 0x0000003abebe7e25 */ /* 0x000fe2000f8e02bf */
[--C-:B------:R-:W-:Y:S02]  /*0c90*/  SHF.R.S32.HI R2, RZ, 0x2, R25.reuse ;  /* 0x00000002ff027819 */ /* 0x100fe40000011419 */
[----:B------:R-:W-:Y:S01]  /*0ca0*/  SHF.R.S32.HI R5, RZ, 0x1f, R25 ;  /* 0x0000001fff057819 */ /* 0x000fe20000011419 */
[----:B------:R-:W-:Y:S01]  /*0cb0*/  IMAD.IADD R4, R205, 0x1, -R4 ;  /* 0x00000001cd047824 */ /* 0x000fe200078e0a04 */
[----:B------:R-:W-:-:S02]  /*0cc0*/  IADD3 R9, P6, R190, 0x20, RZ ;  /* 0x00000020be097810 */ /* 0x000fc40007fde0ff */
[----:B------:R-:W-:Y:S02]  /*0cd0*/  LEA.HI R5, R5, R2, RZ, 0x3 ;  /* 0x0000000205057211 */ /* 0x000fe400078f18ff */
[----:B------:R-:W-:Y:S02]  /*0ce0*/  LEA.HI R3, R3, R212, RZ, 0x5 ;  /* 0x000000d403037211 */ /* 0x000fe400078f28ff */
[----:B------:R-:W-:Y:S02]  /*0cf0*/  LOP3.LUT R5, R5, 0xfffffff8, RZ, 0xc0, !PT ;  /* 0xfffffff805057812 */ /* 0x000fe400078ec0ff */
[----:B------:R-:W-:Y:S02]  /*0d00*/  LEA.HI R6, R4, R4, RZ, 0x1 ;  /* 0x0000000404067211 */ /* 0x000fe400078f08ff */
[----:B------:R-:W-:Y:S01]  /*0d10*/  LOP3.LUT R7, R9, 0x380, RZ, 0xc0, !PT ;  /* 0x0000038009077812 */ /* 0x000fe200078ec0ff */
[----:B------:R-:W-:Y:S01]  /*0d20*/  IMAD.IADD R2, R2, 0x1, -R5 ;  /* 0x0000000102027824 */ /* 0x000fe200078e0a05 */
[----:B------:R-:W-:-:S02]  /*0d30*/  SHF.R.S32.HI R3, RZ, 0x5, R3 ;  /* 0x00000005ff037819 */ /* 0x000fc40000011403 */
[----:B------:R-:W-:Y:S02]  /*0d40*/  LOP3.LUT R5, R6, 0x1ffffffe, RZ, 0xc0, !PT ;  /* 0x1ffffffe06057812 */ /* 0x000fe400078ec0ff */
[----:B------:R-:W-:Y:S01]  /*0d50*/  SHF.R.U64 R6, R7, 0x3, RZ ;  /* 0x0000000307067819 */ /* 0x000fe200000012ff */
[----:B------:R-:W-:Y:S01]  /*0d60*/  IMAD R27, R3, 0x10, R2 ;  /* 0x00000010031b7824 */ /* 0x000fe200078e0202 */
[----:B------:R-:W-:Y:S01]  /*0d70*/  IADD3 R7, P1, R190, 0x60, RZ ;  /* 0x00000060be077810 */ /* 0x000fe20007f3e0ff */
[----:B------:R-:W-:Y:S01]  /*0d80*/  IMAD.IADD R29, R4, 0x1, -R5 ;  /* 0x00000001041d7824 */ /* 0x000fe200078e0a05 */
[----:B------:R-:W-:Y:S01]  /*0d90*/  LOP3.LUT R2, R6, R9, RZ, 0x3c, !PT ;  /* 0x0000000906027212 */ /* 0x000fe200078e3cff */
[----:B------:R-:W-:Y:S01]  /*0da0*/  IMAD.X R3, RZ, RZ, R191, P6 ;  /* 0x000000ffff037224 */ /* 0x000fe200030e06bf */
[----:B------:R-:W-:Y:S02]  /*0db0*/  LOP3.LUT R6, R7, 0x380, RZ, 0xc0, !PT ;  /* 0x0000038007067812 */ /* 0x000fe400078ec0ff */
[----:B------:R-:W-:-:S02]  /*0dc0*/  IADD3 R11, P3, R190, 0x4020, RZ ;  /* 0x00004020be0b7810 */ /* 0x000fc40007f7e0ff */
[----:B------:R-:W-:Y:S02]  /*0dd0*/  IADD3 R5, P0, R190, 0x40, RZ ;  /* 0x00000040be057810 */ /* 0x000fe40007f1e0ff */
[----:B------:R-:W-:Y:S02]  /*0de0*/  SHF.R.U64 R6, R6, 0x3, RZ ;  /* 0x0000000306067819 */ /* 0x000fe400000012ff */
[----:B------:R-:W-:Y:S02]  /*0df0*/  LOP3.LUT R10, R11, 0x380, RZ, 0xc0, !PT ;  /* 0x000003800b0a7812 */ /* 0x000fe400078ec0ff */
[----:B------:R-:W-:Y:S02]  /*0e00*/  LOP3.LUT R4, R5, 0x380, RZ, 0xc0, !PT ;  /* 0x0000038005047812 */ /* 0x000fe400078ec0ff */
[----:B------:R-:W-:Y:S01]  /*0e10*/  LOP3.LUT R6, R6, R7, RZ, 0x3c, !PT ;  /* 0x0000000706067212 */ /* 0x000fe200078e3cff */
[----:B------:R-:W-:Y:S01]  /*0e20*/  IMAD.X R7, RZ, RZ, R191, P1 ;  /* 0x000000ffff077224 */ /* 0x000fe200008e06bf */
[----:B------:R-:W-:-:S02]  /*0e30*/  MOV R2, R2 ;  /* 0x0000000200027202 */ /* 0x000fc40000000f00 */
[----:B------:R-:W-:Y:S02]  /*0e40*/  IADD3 R9, P2, R190, 0x4000, RZ ;  /* 0x00004000be097810 */ /* 0x000fe40007f5e0ff */
[----:B------:R-:W-:Y:S01]  /*0e50*/  SHF.R.U64 R10, R10, 0x3, RZ ;  /* 0x000000030a0a7819 */ /* 0x000fe200000012ff */
[----:B------:R0:W-:Y:S01]  /*0e60*/  STL [R1+0x450], R2 ;  /* 0x0004500201007387 */ /* 0x0001e20000100800 */
[----:B------:R-:W-:Y:S02]  /*0e70*/  LEA.HI R26, R26, R219, RZ, 0x1 ;  /* 0x000000db1a1a7211 */ /* 0x000fe400078f08ff */
[----:B------:R-:W-:Y:S02]  /*0e80*/  SHF.R.U64 R4, R4, 0x3, RZ ;  /* 0x0000000304047819 */ /* 0x000fe400000012ff */
[----:B------:R-:W-:Y:S02]  /*0e90*/  LOP3.LUT R8, R9, 0x380, RZ, 0xc0, !PT ;  /* 0x0000038009087812 */ /* 0x000fe400078ec0ff */
[----:B------:R-:W-:Y:S01]  /*0ea0*/  LOP3.LUT R10, R10, R11, RZ, 0x3c, !PT ;  /* 0x0000000b0a0a7212 */ /* 0x000fe200078e3cff */
[----:B------:R-:W-:Y:S01]  /*0eb0*/  IMAD.X R11, RZ, RZ, R191, P3 ;  /* 0x000000ffff0b7224 */ /* 0x000fe200018e06bf */
[----:B------:R-:W-:-:S02]  /*0ec0*/  LOP3.LUT R26, R26, 0x3fffffe, RZ, 0xc0, !PT ;  /* 0x03fffffe1a1a7812 */ /* 0x000fc400078ec0ff */
[----:B0-----:R-:W-:Y:S02]  /*0ed0*/  MOV R2, R6 ;  /* 0x0000000600027202 */ /* 0x001fe40000000f00 */
[----:B------:R-:W-:Y:S01]  /*0ee0*/  LOP3.LUT R4, R4, R5, RZ, 0x3c, !PT ;  /* 0x0000000504047212 */ /* 0x000fe200078e3cff */
[--C-:B------:R-:W-:Y:S01]  /*0ef0*/  IMAD.X R5, RZ, RZ, R191.reuse, P0 ;  /* 0x000000ffff057224 */ /* 0x100fe200000e06bf */
[----:B------:R-:W-:Y:S01]  /*0f00*/  SHF.R.U64 R8, R8, 0x3, RZ ;  /* 0x0000000308087819 */ /* 0x000fe200000012ff */
[----:B------:R0:W-:Y:S01]  /*0f10*/  STL [R1+0x448], R2 ;  /* 0x0004480201007387 */ /* 0x0001e20000100800 */
[----:B------:R-:W-:Y:S01]  /*0f20*/  IMAD.IADD R26, R219, 0x1, -R26 ;  /* 0x00000001db1a7824 */ /* 0x000fe200078e0a1a */
[----:B------:R-:W-:Y:S02]  /*0f30*/  LEA.HI R0, R0, R205, RZ, 0x3 ;  /* 0x000000cd00007211 */ /* 0x000fe400078f18ff */
[----:B------:R-:W-:Y:S01]  /*0f40*/  LOP3.LUT R8, R8, R9, RZ, 0x3c, !PT ;  /* 0x0000000908087212 */ /* 0x000fe200078e3cff */
[----:B------:R-:W-:Y:S01]  /*0f50*/  IMAD.X R9, RZ, RZ, R191, P2 ;  /* 0x000000ffff097224 */ /* 0x000fe200010e06bf */
[----:B------:R-:W-:Y:S01]  /*0f60*/  MOV R3, R4 ;  /* 0x0000000400037202 */ /* 0x000fe20000000f00 */
[----:B------:R-:W-:Y:S01]  /*0f70*/  IMAD R206, R26, 0x40, R27 ;  /* 0x000000401ace7824 */ /* 0x000fe200078e021b */
[----:B------:R-:W-:-:S02]  /*0f80*/  SHF.R.S32.HI R210, RZ, 0x3, R0 ;  /* 0x00000003ffd27819 */ /* 0x000fc40000011400 */
[----:B0-----:R-:W-:Y:S01]  /*0f90*/  MOV R2, R10 ;  /* 0x0000000a00027202 */ /* 0x001fe20000000f00 */
[----:B------:R0:W-:Y:S01]  /*0fa0*/  STL [R1+0x44c], R3 ;  /* 0x00044c0301007387 */ /* 0x0001e20000100800 */
[C---:B------:R-:W-:Y:S02]  /*0fb0*/  IADD3 R19, P6, R190.reuse, 0x8000, RZ ;  /* 0x00008000be137810 */ /* 0x040fe40007fde0ff */
[C---:B------:R-:W-:Y:S01]  /*0fc0*/  IADD3 R21, P0, R190.reuse, 0xc060, RZ ;  /* 0x0000c060be157810 */ /* 0x040fe20007f1e0ff */
[----:B------:R1:W-:Y:S01]  /*0fd0*/  STL [R1+0x440], R2 ;  /* 0x0004400201007387 */ /* 0x0003e20000100800 */
[----:B------:R-:W-:Y:S02]  /*0fe0*/  LOP3.LUT R18, R19, 0x380, RZ, 0xc0, !PT ;  /* 0x0000038013127812 */ /* 0x000fe400078ec0ff */
[C---:B------:R-:W-:Y:S02]  /*0ff0*/  IADD3 R13, P4, R190.reuse, 0x4040, RZ ;  /* 0x00004040be0d7810 */ /* 0x040fe40007f9e0ff */
[----:B------:R-:W-:-:S02]  /*1000*/  IADD3 R15, P5, R190, 0x4060, RZ ;  /* 0x00004060be0f7810 */ /* 0x000fc40007fbe0ff */
[----:B0-----:R-:W-:Y:S02]  /*1010*/  MOV R3, R8 ;  /* 0x0000000800037202 */ /* 0x001fe40000000f00 */
[----:B------:R-:W-:Y:S02]  /*1020*/  SHF.R.U64 R18, R18, 0x3, RZ ;  /* 0x0000000312127819 */ /* 0x000fe400000012ff */
[----:B-1----:R-:W-:Y:S01]  /*1030*/  LOP3.LUT R2, R0, 0xfffffff8, RZ, 0xc0, !PT ;  /* 0xfffffff800027812 */ /* 0x002fe200078ec0ff */
[----:B------:R-:W-:Y:S01]  /*1040*/  IMAD R0, R29, 0x8, R206 ;  /* 0x000000081d007824 */ /* 0x000fe200078e02ce */
[----:B------:R0:W-:Y:S01]  /*1050*/  STL [R1+0x444], R3 ;  /* 0x0004440301007387 */ /* 0x0001e20000100800 */
[----:B------:R-:W-:Y:S02]  /*1060*/  LOP3.LUT R20, R21, 0x380, RZ, 0xc0, !PT ;  /* 0x0000038015147812 */ /* 0x000fe400078ec0ff */
[----:B------:R-:W-:Y:S01]  /*1070*/  LOP3.LUT R12, R13, 0x380, RZ, 0xc0, !PT ;  /* 0x000003800d0c7812 */ /* 0x000fe200078ec0ff */
[----:B------:R0:W-:Y:S01]  /*1080*/  STL [R1+0x454], R0 ;  /* 0x0004540001007387 */ /* 0x0001e20000100800 */
[----:B------:R-:W-:Y:S01]  /*1090*/  LOP3.LUT R14, R15, 0x380, RZ, 0xc0, !PT ;  /* 0x000003800f0e7812 */ /* 0x000fe200078ec0ff */
[----:B------:R-:W-:Y:S01]  /*10a0*/  IMAD.IADD R211, R205, 0x1, -R2 ;  /* 0x00000001cdd37824 */ /* 0x000fe200078e0a02 */
[----:B------:R-:W-:Y:S01]  /*10b0*/  LOP3.LUT R18, R18, R19, RZ, 0x3c, !PT ;  /* 0x0000001312127212 */ /* 0x000fe200078e3cff */
[--C-:B------:R-:W-:Y:S01]  /*10c0*/  IMAD.X R19, RZ, RZ, R191.reuse, P6 ;  /* 0x000000ffff137224 */ /* 0x100fe200030e06bf */
[----:B------:R-:W-:Y:S01]  /*10d0*/  SHF.R.U64 R20, R20, 0x3, RZ ;  /* 0x0000000314147819 */ /* 0x000fe200000012ff */
[C---:B------:R-:W-:Y:S01]  /*10e0*/  IMAD.SHL.U32 R193, R211.reuse, 0x8, RZ ;  /* 0x00000008d3c17824 */ /* 0x040fe200078e00ff */
[----:B------:R-:W-:Y:S01]  /*10f0*/  SHF.R.U64 R12, R12, 0x3, RZ ;  /* 0x000000030c0c7819 */ /* 0x000fe200000012ff */
[----:B------:R-:W-:Y:S01]  /*1100*/  IMAD R211, R211, 0x20, R210 ;  /* 0x00000020d3d37824 */ /* 0x000fe200078e02d2 */
[----:B------:R-:W-:Y:S01]  /*1110*/  SHF.R.U64 R14, R14, 0x3, RZ ;  /* 0x000000030e0e7819 */ /* 0x000fe200000012ff */
[----:B------:R-:W-:Y:S01]  /*1120*/  VIADD R195, R193, 0x40 ;  /* 0x00000040c1c37836 */ /* 0x000fe20000000000 */
[----:B------:R-:W-:Y:S01]  /*1130*/  LOP3.LUT R25, R25, 0x7ffffffc, RZ, 0xc0, !PT ;  /* 0x7ffffffc19197812 */ /* 0x000fe200078ec0ff */
[C---:B------:R-:W-:Y:S01]  /*1140*/  VIADD R194, R193.reuse, 0x80 ;  /* 0x00000080c1c27836 */ /* 0x040fe20000000000 */
[----:B------:R-:W-:Y:S01]  /*1150*/  LOP3.LUT R20, R20, R21, RZ, 0x3c, !PT ;  /* 0x0000001514147212 */ /* 0x000fe200078e3cff */
[--C-:B------:R-:W-:Y:S01]  /*1160*/  IMAD.X R21, RZ, RZ, R191.reuse, P0 ;  /* 0x000000ffff157224 */ /* 0x100fe200000e06bf */
[----:B------:R-:W-:Y:S01]  /*1170*/  LOP3.LUT R12, R12, R13, RZ, 0x3c, !PT ;  /* 0x0000000d0c0c7212 */ /* 0x000fe200078e3cff */
[--C-:B------:R-:W-:Y:S01]  /*1180*/  IMAD.X R13, RZ, RZ, R191.reuse, P4 ;  /* 0x000000ffff0d7224 */ /* 0x100fe200020e06bf */
[----:B------:R-:W-:Y:S01]  /*1190*/  LOP3.LUT R14, R14, R15, RZ, 0x3c, !PT ;  /* 0x0000000f0e0e7212 */ /* 0x000fe200078e3cff */
[----:B------:R-:W-:Y:S01]  /*11a0*/  IMAD.X R15, RZ, RZ, R191, P5 ;  /* 0x000000ffff0f7224 */ /* 0x000fe200028e06bf */
[----:B------:R-:W-:Y:S01]  /*11b0*/  MOV R227, R18 ;  /* 0x0000001200e37202 */ /* 0x000fe20000000f00 */
[----:B------:R-:W-:Y:S01]  /*11c0*/  VIADD R196, R193, 0xc0 ;  /* 0x000000c0c1c47836 */ /* 0x000fe20000000000 */
[----:B------:R-:W-:Y:S01]  /*11d0*/  IADD3 R185, P0, R16, 0x50, RZ ;  /* 0x0000005010b97810 */ /* 0x000fe20007f1e0ff */
[----:B------:R-:W-:Y:S01]  /*11e0*/  IMAD.IADD R25, R212, 0x1, -R25 ;  /* 0x00000001d4197824 */ /* 0x000fe200078e0a19 */
[----:B------:R-:W-:-:S02]  /*11f0*/  IADD3 R18, P1, R16, 0x11c, RZ ;  /* 0x0000011c10127810 */ /* 0x000fc40007f3e0ff */
[----:B------:R-:W-:Y:S01]  /*1200*/  IADD3 R218, P2, R16, 0x200, RZ ;  /* 0x0000020010da7810 */ /* 0x000fe20007f5e0ff */
[--C-:B------:R-:W-:Y:S01]  /*1210*/  IMAD.X R199, RZ, RZ, R17.reuse, P0 ;  /* 0x000000ffffc77224 */ /* 0x100fe200000e0611 */
[----:B------:R-:W-:Y:S01]  /*1220*/  MOV R229, R12 ;  /* 0x0000000c00e57202 */ /* 0x000fe20000000f00 */
[--C-:B------:R-:W-:Y:S01]  /*1230*/  IMAD.X R161, RZ, RZ, R17.reuse, P1 ;  /* 0x000000ffffa17224 */ /* 0x100fe200008e0611 */
[----:B------:R-:W-:Y:S01]  /*1240*/  MOV R228, R14 ;  /* 0x0000000e00e47202 */ /* 0x000fe20000000f00 */
[----:B------:R-:W-:Y:S01]  /*1250*/  IMAD.X R217, RZ, RZ, R17, P2 ;  /* 0x000000ffffd97224 */ /* 0x000fe200010e0611 */
[----:B------:R-:W-:Y:S01]  /*1260*/  MOV R226, R20 ;  /* 0x0000001400e27202 */ /* 0x000fe20000000f00 */
[----:B------:R-:W-:Y:S01]  /*1270*/  IMAD.SHL.U32 R207, R25, 0x2, RZ ;  /* 0x0000000219cf7824 */ /* 0x000fe200078e00ff */
[----:B------:R-:W-:Y:S02]  /*1280*/  SHF.R.S32.HI R203, RZ, 0x1f, R193 ;  /* 0x0000001fffcb7819 */ /* 0x000fe400000114c1 */
[----:B------:R-:W-:-:S02]  /*1290*/  SHF.R.S32.HI R202, RZ, 0x1f, R195 ;  /* 0x0000001fffca7819 */ /* 0x000fc400000114c3 */
[----:B------:R-:W-:Y:S02]  /*12a0*/  SHF.R.S32.HI R201, RZ, 0x1f, R194 ;  /* 0x0000001fffc97819 */ /* 0x000fe400000114c2 */
[----:B0-----:R-:W-:-:S07]  /*12b0*/  SHF.R.S32.HI R200, RZ, 0x1f, R196 ;  /* 0x0000001fffc87819 */ /* 0x001fce00000114c4 */
.L_x_2277:
        /* <DEDUP_REMOVED lines=21> */
.L_x_2148:
[----:B------:R-:W-:Y:S01]  /*1410*/  ULDC UR7, c[0x0][0xd54] ;  /* 0x0003550000077ab9 */ /* 0x000fe20000000800 */
[----:B------:R-:W-:Y:S01]  /*1420*/  UMOV UR6, UR12 ;  /* 0x0000000c00067c82 */ /* 0x000fe20008000000 */
[----:B------:R-:W-:-:S11]  /*1430*/  UISETP.NE.AND UP0, UPT, UR7, 0x1, UPT ;  /* 0x000000010700788c */ /* 0x000fd6000bf05270 */
[----:B------:R-:W-:Y:S02]  /*1440*/  @UP0 ULDC.64 UR10, c[0x0][0xd58] ;  /* 0x00035600000a0ab9 */ /* 0x000fe40000000a00 */
[----:B------:R-:W-:-:S04]  /*1450*/  UIMAD.WIDE.U32 UR4, UR12, UR10, URZ ;  /* 0x0000000a0c0472a5 */ /* 0x000fc8000f8e003f */
[----:B------:R-:W-:-:S04]  /*1460*/  @UP0 USHF.R.U32.HI UR6, URZ, UR11, UR5 ;  /* 0x0000000b3f060299 */ /* 0x000fc80008011605 */
[----:B------:R-:W-:-:S12]  /*1470*/  UIMAD UR4, UR6, UR7, URZ ;  /* 0x00000007060472a4 */ /* 0x000fd8000f8e023f */
.L_x_2149:
[----:B------:R-:W2:Y:S01]  /*1480*/  LDL R0, [R1+0x458] ;  /* 0x0004580001007983 */ /* 0x000ea20000100800 */
[----:B------:R-:W-:Y:S01]  /*1490*/  UIADD3 UR10, UP2, UR58, 0x32450, URZ ;  /* 0x000324503a0a7890 */ /* 0x000fe2000ff5e03f */
[----:B------:R-:W-:Y:S01]  /*14a0*/  IMAD.U32 R15, RZ, RZ, UR9 ;  /* 0x00000009ff0f7e24 */ /* 0x000fe2000f8e00ff */
[----:B------:R-:W-:Y:S01]  /*14b0*/  UIADD3 UR5, UP3, UR58, 0x32460, URZ ;  /* 0x000324603a057890 */ /* 0x000fe2000ff7e03f */
[----:B------:R-:W-:Y:S01]  /*14c0*/  IMAD.MOV.U32 R3, RZ, RZ, 0x80 ;  /* 0x00000080ff037424 */ /* 0x000fe200078e00ff */
[----:B------:R-:W-:Y:S01]  /*14d0*/  UIADD3.X UR11, URZ, UR59, URZ, UP2, !UPT ;  /* 0x0000003b3f0b7290 */ /* 0x000fe200097fe43f */
[----:B------:R-:W-:Y:S01]  /*14e0*/  IMAD.MOV.U32 R13, RZ, RZ, 0x80 ;  /* 0x00000080ff0d7424 */ /* 0x000fe200078e00ff */
[----:B------:R-:W-:Y:S01]  /*14f0*/  UIADD3 UR13, UP1, UR58, 0x32440, URZ ;  /* 0x000324403a0d7890 */ /* 0x000fe2000ff3e03f */
[----:B------:R-:W-:Y:S01]  /*1500*/  IMAD.U32 R8, RZ, RZ, UR10 ;  /* 0x0000000aff087e24 */ /* 0x000fe2000f8e00ff */
[----:B------:R-:W-:Y:S01]  /*1510*/  UIADD3 UR14, UP0, UR58, 0x32430, URZ ;  /* 0x000324303a0e7890 */ /* 0x000fe2000ff1e03f */
[----:B------:R-:W-:Y:S01]  /*1520*/  IMAD.U32 R10, RZ, RZ, UR5 ;  /* 0x00000005ff0a7e24 */ /* 0x000fe2000f8e00ff */
[----:B------:R-:W-:Y:S01]  /*1530*/  UIADD3 UR4, UR12, -UR4, URZ ;  /* 0x800000040c047290 */ /* 0x000fe2000fffe03f */
[----:B------:R-:W-:Y:S01]  /*1540*/  IMAD.U32 R9, RZ, RZ, UR11 ;  /* 0x0000000bff097e24 */ /* 0x000fe2000f8e00ff */
[----:B------:R-:W-:Y:S01]  /*1550*/  ULDC UR11, c[0x0][0xd48] ;  /* 0x00035200000b7ab9 */ /* 0x000fe20000000800 */
[----:B------:R-:W-:Y:S01]  /*1560*/  UIADD3.X UR9, URZ, UR59, URZ, UP1, !UPT ;  /* 0x0000003b3f097290 */ /* 0x000fe20008ffe43f */
[----:B------:R-:W-:Y:S01]  /*1570*/  IMAD.U32 R4, RZ, RZ, UR13 ;  /* 0x0000000dff047e24 */ /* 0x000fe2000f8e00ff */
[----:B------:R-:W-:Y:S01]  /*1580*/  ULOP3.LUT UR6, URZ, UR6, URZ, 0x33, !UPT ;  /* 0x000000063f067292 */ /* 0x000fe2000f8e333f */
[----:B------:R-:W-:Y:S01]  /*1590*/  IMAD.MOV.U32 R14, RZ, RZ, 0x100 ;  /* 0x00000100ff0e7424 */ /* 0x000fe200078e00ff */
[----:B------:R-:W-:Y:S01]  /*15a0*/  ULDC UR13, c[0x0][0xd54] ;  /* 0x00035500000d7ab9 */ /* 0x000fe20000000800 */
[----:B------:R-:W-:Y:S01]  /*15b0*/  UISETP.NE.AND UP1, UPT, UR11, 0x1, UPT ;  /* 0x000000010b00788c */ /* 0x000fe2000bf25270 */
[----:B------:R-:W-:Y:S01]  /*15c0*/  IMAD.U32 R5, RZ, RZ, UR9 ;  /* 0x00000009ff057e24 */ /* 0x000fe2000f8e00ff */
[----:B------:R-:W-:Y:S01]  /*15d0*/  UIADD3.X UR15, URZ, UR59, URZ, UP0, !UPT ;  /* 0x0000003b3f0f7290 */ /* 0x000fe200087fe43f */
[----:B------:R-:W-:Y:S01]  /*15e0*/  STL.64 [R1+0x30], R14 ;  /* 0x0000300e01007387 */ /* 0x000fe20000100a00 */
[----:B------:R-:W-:Y:S01]  /*15f0*/  UIMAD UR13, UR8, UR13, UR4 ;  /* 0x0000000d080d72a4 */ /* 0x000fe2000f8e0204 */
[C---:B------:R-:W-:Y:S01]  /*1600*/  IADD3 R47, P0, R16.reuse, 0x410, RZ ;  /* 0x00000410102f7810 */ /* 0x040fe20007f1e0ff */
[----:B------:R-:W-:Y:S01]  /*1610*/  ULDC UR5, c[0x0][0x448] ;  /* 0x0001120000057ab9 */ /* 0x000fe20000000800 */
[----:B------:R-:W-:Y:S01]  /*1620*/  ULDC.64 UR16, c[0x0][0x418] ;  /* 0x0001060000107ab9 */ /* 0x000fe20000000a00 */
[----:B------:R-:W-:Y:S01]  /*1630*/  UISETP.NE.AND UP5, UPT, UR5, 0x1, UPT ;  /* 0x000000010500788c */ /* 0x000fe2000bfa5270 */
[----:B------:R-:W-:Y:S01]  /*1640*/  STL.64 [R1+0x20], R4 ;  /* 0x0000200401007387 */ /* 0x000fe20000100a00 */
[----:B------:R-:W-:Y:S01]  /*1650*/  UISETP.NE.U32.AND UP0, UPT, UR16, URZ, UPT ;  /* 0x0000003f1000728c */ /* 0x000fe2000bf05070 */
[----:B------:R-:W-:Y:S01]  /*1660*/  IADD3 R45, P1, R16, 0x28, RZ ;  /* 0x00000028102d7810 */ /* 0x000fe20007f3e0ff */
[----:B------:R-:W-:Y:S01]  /*1670*/  ULDC UR10, c[0x0][0x20] ;  /* 0x00000800000a7ab9 */ /* 0x000fe20000000800 */
[----:B------:R-:W-:Y:S01]  /*1680*/  ULDC.64 UR4, c[0x0][0xad8] ;  /* 0x0002b60000047ab9 */ /* 0x000fe20000000a00 */
[----:B------:R-:W-:Y:S01]  /*1690*/  VIADD R19, R185, -UR10 ;  /* 0x8000000ab9137c36 */ /* 0x000fe20008000000 */
[----:B------:R-:W-:Y:S01]  /*16a0*/  UISETP.NE.AND.EX UP0, UPT, UR17, URZ, UPT, UP0 ;  /* 0x0000003f1100728c */ /* 0x000fe2000bf05300 */
[----:B------:R-:W-:Y:S01]  /*16b0*/  STL.128 [R1+0x410], RZ ;  /* 0x000410ff01007387 */ /* 0x000fe20000100c00 */
[----:B------:R-:W-:Y:S01]  /*16c0*/  ULDC UR43, c[0x0][0x424] ;  /* 0x00010900002b7ab9 */ /* 0x000fe20000000800 */
[----:B------:R-:W-:Y:S01]  /*16d0*/  UISETP.GE.AND UP4, UPT, UR5, 0x1, UPT ;  /* 0x000000010500788c */ /* 0x000fe2000bf86270 */
[--C-:B------:R-:W-:Y:S01]  /*16e0*/  IMAD.X R48, RZ, RZ, R17.reuse, P0 ;  /* 0x000000ffff307224 */ /* 0x100fe200000e0611 */
[----:B------:R-:W-:Y:S01]  /*16f0*/  STL.128 [R1+0x420], RZ ;  /* 0x000420ff01007387 */ /* 0x000fe20000100c00 */
[----:B------:R-:W-:Y:S01]  /*1700*/  USEL UR43, UR43, 0x1, UP0 ;  /* 0x000000012b2b7887 */ /* 0x000fe20008000000 */
[----:B------:R-:W-:Y:S01]  /*1710*/  IMAD.X R46, RZ, RZ, R17, P1 ;  /* 0x000000ffff2e7224 */ /* 0x000fe200008e0611 */
[----:B------:R-:W-:Y:S01]  /*1720*/  UMOV UR60, UR13 ;  /* 0x0000000d003c7c82 */ /* 0x000fe20008000000 */
[----:B------:R-:W-:Y:S01]  /*1730*/  STL.128 [R1+0x200], RZ ;  /* 0x000200ff01007387 */ /* 0x000fe20000100c00 */
[----:B------:R-:W-:Y:S01]  /*1740*/  ULDC UR12, c[0x0][0x2f0] ;  /* 0x0000bc00000c7ab9 */ /* 0x000fe20000000800 */
[----:B------:R-:W-:Y:S01]  /*1750*/  @UP5 ULDC UR9, c[0x0][0x44c] ;  /* 0x0001130000095ab9 */ /* 0x000fe20000000800 */
[----:B------:R-:W-:Y:S01]  /*1760*/  UIMAD UR43, UR43, UR12, URZ ;  /* 0x0000000c2b2b72a4 */ /* 0x000fe2000f8e023f */
[----:B------:R-:W-:Y:S01]  /*1770*/  STL.128 [R1+0x210], RZ ;  /* 0x000210ff01007387 */ /* 0x000fe20000100c00 */
[----:B------:R-:W-:Y:S01]  /*1780*/  PLOP3.LUT P2, PT, PT, PT, UP4, 0x40, 0x0 ;  /* 0x000000000000781c */ /* 0x000fe20003f4e848 */
[----:B------:R-:W-:Y:S01]  /*1790*/  ULDC UR44, c[0x0][0x288] ;  /* 0x0000a200002c7ab9 */ /* 0x000fe20000000800 */
[----:B------:R-:W-:Y:S01]  /*17a0*/  UP2UR UR39, UPR, URZ, 0x20 ;  /* 0x000000203f277883 */ /* 0x000fe20008000000 */
[----:B------:R-:W-:Y:S01]  /*17b0*/  STL.128 [R1+0x220], RZ ;  /* 0x000220ff01007387 */ /* 0x000fe20000100c00 */
[----:B------:R-:W-:-:S02]  /*17c0*/  UIADD3 UR38, UR43, 0x1, -UR44 ;  /* 0x000000012b267890 */ /* 0x000fc4000fffe82c */
[----:B------:R-:W-:Y:S01]  /*17d0*/  UP2UR UR41, UPR, URZ, 0x10 ;  /* 0x000000103f297883 */ /* 0x000fe20008000000 */
[----:B------:R-:W-:Y:S04]  /*17e0*/  STL.128 [R1+0x230], RZ ;  /* 0x000230ff01007387 */ /* 0x000fe80000100c00 */
        /* <DEDUP_REMOVED lines=28> */
[----:B------:R-:W-:Y:S04]  /*19b0*/  STL [R1+0x10], RZ ;  /* 0x000010ff01007387 */ /* 0x000fe80000100800 */
[----:B------:R-:W-:Y:S01]  /*19c0*/  STL [R1+0x38], RZ ;  /* 0x000038ff01007387 */ /* 0x000fe20000100800 */
[----:B--2---:R-:W-:-:S13]  /*19d0*/  R2UR UR7, R0 ;  /* 0x00000000000772ca */ /* 0x004fda00000e0000 */
[----:B------:R-:W-:Y:S02]  /*19e0*/  IMAD.U32 R0, RZ, RZ, UR7 ;  /* 0x00000007ff007e24 */ /* 0x000fe4000f8e00ff */
[----:B------:R-:W-:Y:S01]  /*19f0*/  IMAD.U32 R2, RZ, RZ, UR7 ;  /* 0x00000007ff027e24 */ /* 0x000fe2000f8e00ff */
[----:B------:R-:W-:Y:S01]  /*1a00*/  UIADD3.X UR7, URZ, UR59, URZ, UP3, !UPT ;  /* 0x0000003b3f077290 */ /* 0x000fe20009ffe43f */
[----:B------:R-:W-:Y:S02]  /*1a10*/  IMAD.MOV.U32 R12, RZ, RZ, R0 ;  /* 0x000000ffff0c7224 */ /* 0x000fe400078e0000 */
[----:B------:R-:W0:Y:S01]  /*1a20*/  LDC R0, c[0x0][0xa80] ;  /* 0x0002a000ff007b82 */ /* 0x000e220000000800 */
[----:B------:R1:W-:Y:S02]  /*1a30*/  STL.64 [R1+0x28], R2 ;  /* 0x0000280201007387 */ /* 0x0003e40000100a00 */
[----:B------:R-:W-:Y:S01]  /*1a40*/  IMAD.U32 R11, RZ, RZ, UR7 ;  /* 0x00000007ff0b7e24 */ /* 0x000fe2000f8e00ff */
[----:B------:R-:W-:Y:S01]  /*1a50*/  ULDC UR7, c[0x0][0xd3c] ;  /* 0x00034f0000077ab9 */ /* 0x000fe20000000800 */
[----:B------:R-:W-:Y:S01]  /*1a60*/  STL.128 [R1], R12 ;  /* 0x0000000c01007387 */ /* 0x000fe20000100c00 */
[----:B------:R-:W-:-:S03]  /*1a70*/  UIADD3 UR8, UR6, UR7, URZ ;  /* 0x0000000706087290 */ /* 0x000fc6000fffe03f */
[----:B------:R-:W-:Y:S01]  /*1a80*/  @UP1 ULDC UR6, c[0x0][0xd4c] ;  /* 0x0003530000061ab9 */ /* 0x000fe20000000800 */
[----:B------:R-:W-:Y:S01]  /*1a90*/  USHF.L.U32 UR61, UR8, 0x7, URZ ;  /* 0x00000007083d7899 */ /* 0x000fe2000800063f */
[----:B------:R-:W-:Y:S01]  /*1aa0*/  STL.128 [R1+0x40], R8 ;  /* 0x0000400801007387 */ /* 0x000fe20000100c00 */
[----:B------:R-:W-:Y:S01]  /*1ab0*/  UIMAD.WIDE.U32 UR6, UR13, UR6, URZ ;  /* 0x000000060d0672a5 */ /* 0x000fe2000f8e003f */
[----:B-1----:R-:W-:Y:S01]  /*1ac0*/  IMAD.U32 R2, RZ, RZ, UR14 ;  /* 0x0000000eff027e24 */ /* 0x002fe2000f8e00ff */
[----:B------:R-:W-:Y:S01]  /*1ad0*/  @UP1 ULDC UR14, c[0x0][0xd50] ;  /* 0x00035400000e1ab9 */ /* 0x000fe20000000800 */
[----:B------:R-:W-:Y:S01]  /*1ae0*/  IMAD.U32 R3, RZ, RZ, UR15 ;  /* 0x0000000fff037e24 */ /* 0x000fe2000f8e00ff */
[----:B------:R-:W-:Y:S02]  /*1af0*/  UIADD3 UR10, UR61, 0x7f, URZ ;  /* 0x0000007f3d0a7890 */ /* 0x000fe4000fffe03f */
[----:B------:R-:W-:Y:S02]  /*1b00*/  @UP1 USHF.R.U32.HI UR60, URZ, UR14, UR7 ;  /* 0x0000000e3f3c1299 */ /* 0x000fe40008011607 */
[----:B------:R-:W-:Y:S01]  /*1b10*/  STL.64 [R1+0x18], R2 ;  /* 0x0000180201007387 */ /* 0x000fe20000100a00 */
[----:B------:R-:W-:Y:S01]  /*1b20*/  @UP5 ULDC UR15, c[0x0][0x450] ;  /* 0x00011400000f5ab9 */ /* 0x000fe20000000800 */
[----:B------:R-:W-:-:S02]  /*1b30*/  UIADD3 UR6, -UR60, URZ, URZ ;  /* 0x0000003f3c067290 */ /* 0x000fc4000fffe13f */
[----:B0-----:R0:W-:Y:S02]  /*1b40*/  STL [R1+0x430], R0 ;  /* 0x0004300001007387 */ /* 0x0011e40000100800 */
[----:B------:R-:W-:-:S06]  /*1b50*/  UIMAD UR6, UR11, UR6, UR13 ;  /* 0x000000060b0672a4 */ /* 0x000fcc000f8e020d */
[----:B------:R-:W-:Y:S02]  /*1b60*/  IMAD.U32 R204, RZ, RZ, UR6 ;  /* 0x00000006ffcc7e24 */ /* 0x000fe4000f8e00ff */
[----:B0-----:R-:W-:Y:S01]  /*1b70*/  IMAD.U32 R0, RZ, RZ, UR8 ;  /* 0x00000008ff007e24 */ /* 0x001fe2000f8e00ff */
[----:B------:R-:W-:-:S04]  /*1b80*/  UIMAD.WIDE.U32 UR8, UR10, UR9, URZ ;  /* 0x000000090a0872a5 */ /* 0x000fc8000f8e003f */
[----:B------:R0:W-:Y:S01]  /*1b90*/  STL [R19], R0 ;  /* 0x0000000013007387 */ /* 0x0001e20000100800 */
[----:B------:R-:W-:-:S04]  /*1ba0*/  @UP5 USHF.R.U32.HI UR10, URZ, UR15, UR9 ;  /* 0x0000000f3f0a5299 */ /* 0x000fc80008011609 */
[----:B------:R-:W-:-:S04]  /*1bb0*/  UIADD3 UR10, UR38, UR10, URZ ;  /* 0x0000000a260a7290 */ /* 0x000fc8000fffe03f */
[----:B------:R-:W-:Y:S01]  /*1bc0*/  UIADD3 UR4, UR10, UR4, URZ ;  /* 0x000000040a047290 */ /* 0x000fe2000fffe03f */
[----:B0-----:R-:W-:Y:S11]  /*1bd0*/  @P2 BRA `(.L_x_2150) ;  /* 0x0000000000442947 */ /* 0x001ff60003800000 */
        /* <DEDUP_REMOVED lines=10> */
.L_x_2151:
[----:B------:R-:W-:-:S11]  /*1c80*/  UISETP.NE.AND UP0, UPT, UR5, 0x1, UPT ;  /* 0x000000010500788c */ /* 0x000fd6000bf05270 */
[----:B------:R-:W-:Y:S02]  /*1c90*/  @UP0 ULDC.64 UR10, c[0x0][0xae0] ;  /* 0x0002b800000a0ab9 */ /* 0x000fe40000000a00 */
[----:B------:R-:W-:-:S04]  /*1ca0*/  UIMAD.WIDE.U32 UR6, UR8, UR10, URZ ;  /* 0x0000000a080672a5 */ /* 0x000fc8000f8e003f */
[----:B------:R-:W-:-:S12]  /*1cb0*/  @UP0 USHF.R.U32.HI UR8, URZ, UR11, UR7 ;  /* 0x0000000b3f080299 */ /* 0x000fd80008011607 */
.L_x_2152:
[----:B------:R-:W-:-:S04]  /*1cc0*/  UIMAD UR8, UR8, UR5, UR5 ;  /* 0x00000005080872a4 */ /* 0x000fc8000f8e0205 */
[----:B------:R-:W-:-:S04]  /*1cd0*/  UISETP.LT.AND UP0, UPT, UR4, UR8, UPT ;  /* 0x000000080400728c */ /* 0x000fc8000bf01270 */
[----:B------:R-:W-:-:S12]  /*1ce0*/  USEL UR4, UR4, UR8, UP0 ;  /* 0x0000000804047287 */ /* 0x000fd80008000000 */
.L_x_2150:
[----:B------:R-:W-:Y:S02]  /*1cf0*/  UISETP.NE.AND UP0, UPT, UR39, URZ, UPT ;  /* 0x0000003f2700728c */ /* 0x000fe4000bf05270 */
[----:B------:R-:W-:Y:S02]  /*1d00*/  UIADD3 UR6, UR43, 0x5f, URZ ;  /* 0x0000005f2b067890 */ /* 0x000fe4000fffe03f */
[----:B------:R-:W-:Y:S02]  /*1d10*/  UIADD3 UR8, UR4, 0x5f, URZ ;  /* 0x0000005f04087890 */ /* 0x000fe4000fffe03f */
[----:B------:R-:W-:Y:S02]  /*1d20*/  UISETP.GE.AND UP1, UPT, UR5, 0x1, UPT ;  /* 0x000000010500788c */ /* 0x000fe4000bf26270 */
[----:B------:R-:W-:Y:S02]  /*1d30*/  UIMAD.WIDE UR6, UR6, 0x2aaaaaab, URZ ;  /* 0x2aaaaaab060678a5 */ /* 0x000fe4000f8e023f */
[----:B------:R-:W-:Y:S01]  /*1d40*/  UIMAD.WIDE UR8, UR8, 0x2aaaaaab, URZ ;  /* 0x2aaaaaab080878a5 */ /* 0x000fe2000f8e023f */
[----:B------:R-:W-:Y:S01]  /*1d50*/  @UP0 ULDC UR10, c[0x0][0x44c] ;  /* 0x00011300000a0ab9 */ /* 0x000fe20000000800 */
[----:B------:R-:W-:Y:S01]  /*1d60*/  USHF.R.U32.HI UR4, URZ, 0x1f, UR7 ;  /* 0x0000001f3f047899 */ /* 0x000fe20008011607 */
[----:B------:R-:W-:Y:S01]  /*1d70*/  PLOP3.LUT P0, PT, PT, PT, UP1, 0x40, 0x0 ;  /* 0x000000000000781c */ /* 0x000fe20003f0e818 */
[----:B------:R-:W-:-:S02]  /*1d80*/  UIMAD.WIDE.U32 UR10, UR61, UR10, URZ ;  /* 0x0000000a3d0a72a5 */ /* 0x000fc4000f8e003f */
[----:B------:R-:W-:Y:S01]  /*1d90*/  USHF.R.U32.HI UR6, URZ, 0x1f, UR9 ;  /* 0x0000001f3f067899 */ /* 0x000fe20008011609 */
[----:B------:R-:W-:Y:S01]  /*1da0*/  @UP0 ULDC UR14, c[0x0][0x450] ;  /* 0x00011400000e0ab9 */ /* 0x000fe20000000800 */
[----:B------:R-:W-:Y:S01]  /*1db0*/  UMOV UR12, UR61 ;  /* 0x0000003d000c7c82 */ /* 0x000fe20008000000 */
[----:B------:R-:W-:Y:S02]  /*1dc0*/  UIADD3 UR44, UR43, -UR44, URZ ;  /* 0x8000002c2b2c7290 */ /* 0x000fe4000fffe03f */
[----:B------:R-:W-:Y:S02]  /*1dd0*/  @UP0 USHF.R.U32.HI UR12, URZ, UR14, UR11 ;  /* 0x0000000e3f0c0299 */ /* 0x000fe4000801160b */
[----:B------:R-:W-:Y:S02]  /*1de0*/  ULEA.HI.SX32 UR4, UR7, UR4, 0x1c ;  /* 0x0000000407047291 */ /* 0x000fe4000f8fe23f */
[----:B------:R-:W-:Y:S02]  /*1df0*/  ULEA.HI.SX32 UR6, UR9, UR6, 0x1c ;  /* 0x0000000609067291 */ /* 0x000fe4000f8fe23f */
[----:B------:R-:W-:-:S02]  /*1e00*/  UIADD3 UR7, UR44, UR12, URZ ;  /* 0x0000000c2c077290 */ /* 0x000fc4000fffe03f */
[----:B------:R-:W-:Y:S01]  /*1e10*/  UISETP.LT.AND UP0, UPT, UR4, UR6, UPT ;  /* 0x000000060400728c */ /* 0x000fe2000bf01270 */
[----:B------:R-:W-:Y:S02]  /*1e20*/  ULDC UR13, c[0x0][0xad4] ;  /* 0x0002b500000d7ab9 */ /* 0x000fe40000000800 */
[----:B------:R-:W-:Y:S02]  /*1e30*/  UIADD3 UR8, UR7, -UR13, URZ ;  /* 0x8000000d07087290 */ /* 0x000fe4000fffe03f */
[----:B------:R-:W-:Y:S01]  /*1e40*/  USEL UR45, UR4, UR6, UP0 ;  /* 0x00000006042d7287 */ /* 0x000fe20008000000 */
        /* <DEDUP_REMOVED lines=12> */
.L_x_2154:
[----:B------:R-:W-:-:S11]  /*1f10*/  UISETP.NE.AND UP0, UPT, UR5, 0x1, UPT ;  /* 0x000000010500788c */ /* 0x000fd6000bf05270 */
[----:B------:R-:W-:Y:S02]  /*1f20*/  @UP0 ULDC.64 UR10, c[0x0][0xae0] ;  /* 0x0002b800000a0ab9 */ /* 0x000fe40000000a00 */
[----:B------:R-:W-:-:S04]  /*1f30*/  UIMAD.WIDE.U32 UR6, UR4, UR10, URZ ;  /* 0x0000000a040672a5 */ /* 0x000fc8000f8e003f */
[----:B------:R-:W-:-:S12]  /*1f40*/  @UP0 USHF.R.U32.HI UR4, URZ, UR11, UR7 ;  /* 0x0000000b3f040299 */ /* 0x000fd80008011607 */
.L_x_2155:
[----:B------:R-:W-:-:S04]  /*1f50*/  UIMAD UR4, UR4, UR5, URZ ;  /* 0x00000005040472a4 */ /* 0x000fc8000f8e023f */
[----:B------:R-:W-:-:S04]  /*1f60*/  UISETP.LT.AND UP0, UPT, UR8, UR4, UPT ;  /* 0x000000040800728c */ /* 0x000fc8000bf01270 */
[----:B------:R-:W-:-:S12]  /*1f70*/  USEL UR8, UR8, UR4, !UP0 ;  /* 0x0000000408087287 */ /* 0x000fd8000c000000 */
.L_x_2153:
[----:B------:R-:W-:Y:S01]  /*1f80*/  UIMAD.WIDE UR4, UR8, 0x2aaaaaab, URZ ;  /* 0x2aaaaaab080478a5 */ /* 0x000fe2000f8e023f */
[----:B------:R-:W-:-:S03]  /*1f90*/  PLOP3.LUT P0, PT, PT, PT, PT, 0x80, 0x0 ;  /* 0x000000000000781c */ /* 0x000fc60003f0f070 */
[----:B------:R-:W-:-:S04]  /*1fa0*/  USHF.R.U32.HI UR4, URZ, 0x1f, UR5 ;  /* 0x0000001f3f047899 */ /* 0x000fc80008011605 */
[----:B------:R-:W-:-:S04]  /*1fb0*/  ULEA.HI.SX32 UR4, UR5, UR4, 0x1c ;  /* 0x0000000405047291 */ /* 0x000fc8000f8fe23f */
[----:B------:R-:W-:-:S04]  /*1fc0*/  UISETP.LT.AND UP0, UPT, URZ, UR4, UPT ;  /* 0x000000043f00728c */ /* 0x000fc8000bf01270 */
[----:B------:R-:W-:-:S04]  /*1fd0*/  USEL UR40, URZ, UR4, !UP0 ;  /* 0x000000043f287287 */ /* 0x000fc8000c000000 */
[----:B------:R-:W-:-:S06]  /*1fe0*/  UISETP.GT.AND UP0, UPT, UR45, UR40, UPT ;  /* 0x000000282d00728c */ /* 0x000fcc000bf04270 */
[----:B------:R-:W-:-:S13]  /*1ff0*/  PLOP3.LUT P1, PT, PT, PT, UP0, 0x80, 0x0 ;  /* 0x000000000000781c */ /* 0x000fda0003f2f008 */
[----:B------:R-:W-:Y:S05]  /*2000*/  @!P1 BRA `(.L_x_2156) ;  /* 0x000001d000009947 */ /* 0x000fea0003800000 */
[----:B------:R-:W0:Y:S01]  /*2010*/  SHFL.IDX PT, R0, R219, RZ, 0x1f ;  /* 0x00001fffdb007589 */ /* 0x000e2200000e0000 */
[----:B------:R-:W-:Y:S01]  /*2020*/  UIADD3 UR6, UR42, 0x18400, URZ ;  /* 0x000184002a067890 */ /* 0x000fe2000fffe03f */
[----:B------:R-:W-:Y:S01]  /*2030*/  IMAD.MOV.U32 R12, RZ, RZ, 0x1 ;  /* 0x00000001ff0c7424 */ /* 0x000fe200078e00ff */
[----:B------:R-:W-:Y:S01]  /*2040*/  UIADD3 UR5, UR42, 0x400, URZ ;  /* 0x000004002a057890 */ /* 0x000fe2000fffe03f */
[----:B------:R-:W-:Y:S01]  /*2050*/  IMAD.MOV.U32 R4, RZ, RZ, 0x1 ;  /* 0x00000001ff047424 */ /* 0x000fe200078e00ff */
[----:B------:R-:W-:Y:S01]  /*2060*/  UIADD3 UR4, UR42, 0x1c400, URZ ;  /* 0x0001c4002a047890 */ /* 0x000fe2000fffe03f */
[----:B------:R-:W-:Y:S01]  /*2070*/  IMAD.MOV.U32 R5, RZ, RZ, RZ ;  /* 0x000000ffff057224 */ /* 0x000fe200078e00ff */
[----:B------:R-:W-:Y:S01]  /*2080*/  USHF.R.U32.HI UR5, URZ, 0x4, UR5 ;  /* 0x000000043f057899 */ /* 0x000fe20008011605 */
[----:B------:R-:W-:Y:S01]  /*2090*/  IMAD.MOV.U32 R6, RZ, RZ, 0x1 ;  /* 0x00000001ff067424 */ /* 0x000fe200078e00ff */
[----:B------:R-:W-:Y:S01]  /*20a0*/  USHF.R.U32.HI UR4, URZ, 0x4, UR4 ;  /* 0x000000043f047899 */ /* 0x000fe20008011604 */
[----:B------:R-:W-:Y:S01]  /*20b0*/  IMAD.MOV.U32 R7, RZ, RZ, RZ ;  /* 0x000000ffff077224 */ /* 0x000fe200078e00ff */
[----:B------:R-:W-:Y:S01]  /*20c0*/  ULOP3.LUT UR5, UR5, 0x3fff, URZ, 0xc0, !UPT ;  /* 0x00003fff05057892 */ /* 0x000fe2000f8ec03f */
[----:B------:R-:W-:Y:S01]  /*20d0*/  IMAD.MOV.U32 R13, RZ, RZ, RZ ;  /* 0x000000ffff0d7224 */ /* 0x000fe200078e00ff */
[----:B------:R-:W-:Y:S01]  /*20e0*/  ULOP3.LUT UR4, UR4, 0x3fff, URZ, 0xc0, !UPT ;  /* 0x00003fff04047892 */ /* 0x000fe2000f8ec03f */
[----:B------:R-:W-:Y:S01]  /*20f0*/  IMAD.MOV.U32 R9, RZ, RZ, 0x40000040 ;  /* 0x40000040ff097424 */ /* 0x000fe200078e00ff */
[----:B------:R-:W-:Y:S01]  /*2100*/  ULOP3.LUT UR7, UR5, 0x3000000, URZ, 0xfc, !UPT ;  /* 0x0300000005077892 */ /* 0x000fe2000f8efc3f */
[----:B------:R1:W-:Y:S01]  /*2110*/  STL.128 [R1+0x60], R4 ;  /* 0x0000600401007387 */ /* 0x0003e20000100c00 */
[----:B------:R-:W-:Y:S01]  /*2120*/  ULOP3.LUT UR4, UR4, 0x10000, URZ, 0xfc, !UPT ;  /* 0x0001000004047892 */ /* 0x000fe2000f8efc3f */
[----:B------:R-:W-:Y:S01]  /*2130*/  IMAD.MOV.U32 R11, RZ, RZ, 0x40000040 ;  /* 0x40000040ff0b7424 */ /* 0x000fe200078e00ff */
[----:B------:R-:W-:Y:S01]  /*2140*/  ULOP3.LUT UR5, UR5, 0x10000, URZ, 0xfc, !UPT ;  /* 0x0001000005057892 */ /* 0x000fe2000f8efc3f */
[----:B------:R2:W-:Y:S01]  /*2150*/  STL.64 [R1+0x70], R12 ;  /* 0x0000700c01007387 */ /* 0x0005e20000100a00 */
[----:B------:R-:W-:Y:S01]  /*2160*/  IMAD.U32 R10, RZ, RZ, UR7 ;  /* 0x00000007ff0a7e24 */ /* 0x000fe2000f8e00ff */
[----:B------:R-:W-:Y:S01]  /*2170*/  IADD3 R29, P1, R16, 0x78, RZ ;  /* 0x00000078101d7810 */ /* 0x000fe20007f3e0ff */
[----:B------:R-:W-:Y:S01]  /*2180*/  IMAD.U32 R8, RZ, RZ, UR4 ;  /* 0x00000004ff087e24 */ /* 0x000fe2000f8e00ff */
[----:B0-----:R-:W-:Y:S01]  /*2190*/  LEA.HI R2, R0, R0, RZ, 0x1 ;  /* 0x0000000000027211 */ /* 0x001fe200078f08ff */
[----:B------:R-:W-:Y:S01]  /*21a0*/  IMAD.U32 R14, RZ, RZ, UR5 ;  /* 0x00000005ff0e7e24 */ /* 0x000fe2000f8e00ff */
[----:B------:R-:W-:Y:S01]  /*21b0*/  ULOP3.LUT UP0, URZ, UR6, 0x1bf, URZ, 0xc0, !UPT ;  /* 0x000001bf063f7892 */ /* 0x000fe2000f80c03f */
[----:B------:R-:W-:Y:S01]  /*21c0*/  IMAD.MOV.U32 R15, RZ, RZ, 0x40000040 ;  /* 0x40000040ff0f7424 */ /* 0x000fe200078e00ff */
[----:B------:R-:W-:Y:S01]  /*21d0*/  LOP3.LUT R3, R2, 0x7fffe, RZ, 0xc0, !PT ;  /* 0x0007fffe02037812 */ /* 0x000fe200078ec0ff */
[----:B------:R0:W-:Y:S01]  /*21e0*/  STL.128 [R1+0x80], R8 ;  /* 0x0000800801007387 */ /* 0x0001e20000100c00 */
[----:B------:R-:W-:Y:S01]  /*21f0*/  IMAD.X R42, RZ, RZ, R17, P1 ;  /* 0x000000ffff2a7224 */ /* 0x000fe200008e0611 */
[----:B------:R-:W-:Y:S01]  /*2200*/  IADD3 R32, P5, R16, 0xf8, RZ ;  /* 0x000000f810207810 */ /* 0x000fe20007fbe0ff */
[----:B-1----:R-:W-:Y:S01]  /*2210*/  IMAD.MOV.U32 R5, RZ, RZ, 0x40000040 ;  /* 0x40000040ff057424 */ /* 0x002fe200078e00ff */
[----:B------:R0:W-:Y:S01]  /*2220*/  STL.64 [R1+0x58], RZ ;  /* 0x000058ff01007387 */ /* 0x0001e20000100a00 */
[----:B------:R-:W-:Y:S01]  /*2230*/  IMAD.IADD R3, R0, 0x1, -R3 ;  /* 0x0000000100037824 */ /* 0x000fe200078e0a03 */
[----:B------:R-:W-:Y:S01]  /*2240*/  PLOP3.LUT P1, PT, PT, PT, UP0, 0x80, 0x0 ;  /* 0x000000000000781c */ /* 0x000fe20003f2f008 */
[----:B--2---:R-:W-:Y:S01]  /*2250*/  IMAD.MOV.U32 R13, RZ, RZ, 0x40000040 ;  /* 0x40000040ff0d7424 */ /* 0x004fe200078e00ff */
[----:B------:R0:W-:Y:S01]  /*2260*/  STL.128 [R1+0x90], RZ ;  /* 0x000090ff01007387 */ /* 0x0001e20000100c00 */
[C---:B------:R-:W-:Y:S01]  /*2270*/  IADD3 R31, P6, R16.reuse, 0xf0, RZ ;  /* 0x000000f0101f7810 */ /* 0x040fe20007fde0ff */
[--C-:B------:R-:W-:Y:S01]  /*2280*/  IMAD.X R33, RZ, RZ, R17.reuse, P5 ;  /* 0x000000ffff217224 */ /* 0x100fe200028e0611 */
[----:B------:R-:W-:Y:S01]  /*2290*/  LEA R3, R3, UR6, 0xd ;  /* 0x0000000603037c11 */ /* 0x000fe2000f8e68ff */
[----:B------:R0:W-:Y:S01]  /*22a0*/  STL.128 [R1+0xa0], RZ ;  /* 0x0000a0ff01007387 */ /* 0x0001e20000100c00 */
[----:B------:R-:W-:Y:S01]  /*22b0*/  IADD3 R30, P0, R16, 0x80, RZ ;  /* 0x00000080101e7810 */ /* 0x000fe20007f1e0ff */
[----:B------:R-:W-:Y:S01]  /*22c0*/  IMAD.X R44, RZ, RZ, R17, P6 ;  /* 0x000000ffff2c7224 */ /* 0x000fe200030e0611 */
[----:B------:R-:W-:Y:S01]  /*22d0*/  SHF.R.U32.HI R0, RZ, 0x4, R3 ;  /* 0x00000004ff007819 */ /* 0x000fe20000011603 */
[----:B------:R-:W-:Y:S01]  /*22e0*/  VIADD R2, R3, 0xa000 ;  /* 0x0000a00003027836 */ /* 0x000fe20000000000 */
[----:B------:R0:W-:Y:S01]  /*22f0*/  STL.128 [R1+0xb0], RZ ;  /* 0x0000b0ff01007387 */ /* 0x0001e20000100c00 */
[----:B------:R-:W-:Y:S01]  /*2300*/  IMAD.X R43, RZ, RZ, R17, P0 ;  /* 0x000000ffff2b7224 */ /* 0x000fe200000e0611 */
[----:B------:R-:W-:-:S02]  /*2310*/  LOP3.LUT R0, R0, 0x3fff, RZ, 0xc0, !PT ;  /* 0x00003fff00007812 */ /* 0x000fc400078ec0ff */
[----:B------:R-:W-:Y:S01]  /*2320*/  SHF.R.U32.HI R2, RZ, 0x4, R2 ;  /* 0x00000004ff027819 */ /* 0x000fe20000011602 */
[----:B------:R0:W-:Y:S01]  /*2330*/  STL.128 [R1+0xc0], RZ ;  /* 0x0000c0ff01007387 */ /* 0x0001e20000100c00 */
[----:B------:R-:W-:Y:S02]  /*2340*/  LOP3.LUT R4, R0, 0x10000, RZ, 0xfc, !PT ;  /* 0x0001000000047812 */ /* 0x000fe400078efcff */
[----:B------:R-:W-:Y:S01]  /*2350*/  LOP3.LUT R2, R2, 0x3fff, RZ, 0xc0, !PT ;  /* 0x00003fff02027812 */ /* 0x000fe200078ec0ff */
[----:B------:R0:W-:Y:S01]  /*2360*/  STL.128 [R1+0xd0], RZ ;  /* 0x0000d0ff01007387 */ /* 0x0001e20000100c00 */
[----:B------:R-:W-:Y:S02]  /*2370*/  IADD3 R27, P2, R16, 0x70, RZ ;  /* 0x00000070101b7810 */ /* 0x000fe40007f5e0ff */
[----:B------:R-:W-:Y:S01]  /*2380*/  LOP3.LUT R2, R2, 0x10000, RZ, 0xfc, !PT ;  /* 0x0001000002027812 */ /* 0x000fe200078efcff */
[----:B------:R0:W-:Y:S01]  /*2390*/  STL.64 [R1+0x78], R4 ;  /* 0x0000780401007387 */ /* 0x0001e20000100a00 */
[C---:B------:R-:W-:Y:S01]  /*23a0*/  IADD3 R28, P3, R16.reuse, 0x68, RZ ;  /* 0x00000068101c7810 */ /* 0x040fe20007f7e0ff */
[--C-:B------:R-:W-:Y:S01]  /*23b0*/  IMAD.X R40, RZ, RZ, R17.reuse, P2 ;  /* 0x000000ffff287224 */ /* 0x100fe200010e0611 */
[C---:B------:R-:W-:Y:S01]  /*23c0*/  IADD3 R26, P4, R16.reuse, 0x60, RZ ;  /* 0x00000060101a7810 */ /* 0x040fe20007f9e0ff */
[----:B------:R-:W-:Y:S01]  /*23d0*/  IMAD.MOV.U32 R12, RZ, RZ, R2 ;  /* 0x000000ffff0c7224 */ /* 0x000fe200078e0002 */
[----:B------:R0:W-:Y:S01]  /*23e0*/  STL.128 [R1+0xe0], RZ ;  /* 0x0000e0ff01007387 */ /* 0x0001e20000100c00 */
[C---:B------:R-:W-:Y:S01]  /*23f0*/  IADD3 R24, P5, R16.reuse, 0x58, RZ ;  /* 0x0000005810187810 */ /* 0x040fe20007fbe0ff */
[--C-:B------:R-:W-:Y:S01]  /*2400*/  IMAD.X R41, RZ, RZ, R17.reuse, P3 ;  /* 0x000000ffff297224 */ /* 0x100fe200018e0611 */
[C---:B------:R-:W-:Y:S01]  /*2410*/  IADD3 R37, P6, R16.reuse, 0x88, RZ ;  /* 0x0000008810257810 */ /* 0x040fe20007fde0ff */
[----:B------:R0:W-:Y:S01]  /*2420*/  STL.128 [R1+0xf0], R12 ;  /* 0x0000f00c01007387 */ /* 0x0001e20000100c00 */
[----:B------:R-:W-:Y:S01]  /*2430*/  IADD3 R35, P0, R16, 0x90, RZ ;  /* 0x0000009010237810 */ /* 0x000fe20007f1e0ff */
[----:B------:R-:W-:-:S02]  /*2440*/  IMAD.X R39, RZ, RZ, R17, P4 ;  /* 0x000000ffff277224 */ /* 0x000fc400020e0611 */
[--C-:B------:R-:W-:Y:S02]  /*2450*/  IMAD.X R25, RZ, RZ, R17.reuse, P5 ;  /* 0x000000ffff197224 */ /* 0x100fe400028e0611 */
[--C-:B------:R-:W-:Y:S02]  /*2460*/  IMAD.X R38, RZ, RZ, R17.reuse, P6 ;  /* 0x000000ffff267224 */ /* 0x100fe400030e0611 */
[----:B------:R-:W-:Y:S01]  /*2470*/  IMAD.X R36, RZ, RZ, R17, P0 ;  /* 0x000000ffff247224 */ /* 0x000fe200000e0611 */
[----:B------:R-:W-:Y:S06]  /*2480*/  @!P1 BRA `(.L_x_2157) ;  /* 0x0000000000409947 */ /* 0x000fec0003800000 */
[----:B------:R-:W-:Y:S01]  /*2490*/  MOV R0, 0x0 ;  /* 0x0000000000007802 */ /* 0x000fe20000000f00 */
[----:B------:R-:W-:Y:S01]  /*24a0*/  ULDC.64 UR4, c[0x4][0x98] ;  /* 0x0100260000047ab9 */ /* 0x000fe20000000a00 */
[----:B------:R-:W-:Y:S01]  /*24b0*/  ULDC.64 UR6, c[0x4][0x38] ;  /* 0x01000e0000067ab9 */ /* 0x000fe20000000a00 */
[----:B0-----:R-:W-:Y:S01]  /*24c0*/  IMAD.U32 R4, RZ, RZ, UR4 ;  /* 0x00000004ff047e24 */ /* 0x001fe2000f8e00ff */
        /* <DEDUP_REMOVED lines=12> */
.L_x_2157:
[----:B------:R-:W1:Y:S01]  /*2590*/  S2R R20, SR_TID.X ;  /* 0x0000000000147919 */ /* 0x000e620000002100 */
[----:B------:R-:W2:Y:S01]  /*25a0*/  LDC R0, c[0x0][0x20] ;  /* 0x00000800ff007b82 */ /* 0x000ea20000000800 */
[----:B0-----:R-:W-:Y:S01]  /*25b0*/  IADD3 R8, P0, R16, 0x100, RZ ;  /* 0x0000010010087810 */ /* 0x001fe20007f1e0ff */
[----:B------:R-:W-:Y:S01]  /*25c0*/  IMAD.U32 R11, RZ, RZ, UR43 ;  /* 0x0000002bff0b7e24 */ /* 0x000fe2000f8e00ff */
[----:B------:R-:W-:Y:S03]  /*25d0*/  STL.64 [R1+0x110], R24 ;  /* 0x0001101801007387 */ /* 0x000fe60000100a00 */
[----:B------:R-:W-:Y:S01]  /*25e0*/  IMAD.X R9, RZ, RZ, R17, P0 ;  /* 0x000000ffff097224 */ /* 0x000fe200000e0611 */
[----:B------:R-:W-:Y:S01]  /*25f0*/  STL.64 [R1+0x100], R206 ;  /* 0x000100ce01007387 */ /* 0x000fe20000100a00 */
[----:B------:R-:W0:Y:S03]  /*2600*/  LDC R13, c[0x0][0x288] ;  /* 0x0000a200ff0d7b82 */ /* 0x000e260000000800 */
[----:B------:R3:W-:Y:S04]  /*2610*/  STL.64 [R1+0x108], R8 ;  /* 0x0001080801007387 */ /* 0x0007e80000100a00 */
[----:B------:R4:W-:Y:S01]  /*2620*/  STL.U8 [R1+0x118], RZ ;  /* 0x000118ff01007387 */ /* 0x0009e20000100000 */
[----:B------:R-:W5:Y:S08]  /*2630*/  LDC R15, c[0x0][0xad4] ;  /* 0x0002b500ff0f7b82 */ /* 0x000f700000000800 */
[----:B------:R-:W3:Y:S01]  /*2640*/  LDC.64 R6, c[0x0][0x448] ;  /* 0x00011200ff067b82 */ /* 0x000ee20000000a00 */
[----:B--2---:R-:W-:-:S05]  /*2650*/  IMAD.IADD R198, R18, 0x1, -R0 ;  /* 0x0000000112c67824 */ /* 0x004fca00078e0a00 */
[----:B------:R4:W-:Y:S01]  /*2660*/  STL [R198+0x8], R11 ;  /* 0x0000080bc6007387 */ /* 0x0009e20000100800 */
[----:B-1----:R-:W-:Y:S01]  /*2670*/  VIADD R205, R20, 0xffffff80 ;  /* 0xffffff8014cd7836 */ /* 0x002fe20000000000 */
[----:B------:R-:W1:Y:S02]  /*2680*/  LDC.64 R4, c[0x0][0xad8] ;  /* 0x0002b600ff047b82 */ /* 0x000e640000000a00 */
[----:B0-----:R4:W-:Y:S04]  /*2690*/  STL [R198+0x4], R13 ;  /* 0x0000040dc6007387 */ /* 0x0019e80000100800 */
[----:B------:R4:W-:Y:S02]  /*26a0*/  STL [R198+0x14], RZ ;  /* 0x000014ffc6007387 */ /* 0x0009e40000100800 */
[----:B------:R-:W0:Y:S02]  /*26b0*/  LDC.64 R2, c[0x0][0xae0] ;  /* 0x0002b800ff027b82 */ /* 0x000e240000000a00 */
[----:B-----5:R4:W-:Y:S04]  /*26c0*/  STL [R198+0xc], R15 ;  /* 0x00000c0fc6007387 */ /* 0x0209e80000100800 */
[----:B------:R4:W-:Y:S02]  /*26d0*/  STL [R198], R205 ;  /* 0x000000cdc6007387 */ /* 0x0009e40000100800 */
[----:B------:R-:W2:Y:S02]  /*26e0*/  LDC R10, c[0x0][0x450] ;  /* 0x00011400ff0a7b82 */ /* 0x000ea40000000800 */
[----:B---3--:R4:W-:Y:S04]  /*26f0*/  STL [R198+0x24], R6 ;  /* 0x00002406c6007387 */ /* 0x0089e80000100800 */
[----:B------:R4:W-:Y:S04]  /*2700*/  STL [R198+0x28], R7 ;  /* 0x00002807c6007387 */ /* 0x0009e80000100800 */
[----:B-1----:R4:W-:Y:S04]  /*2710*/  STL [R198+0x10], R4 ;  /* 0x00001004c6007387 */ /* 0x0029e80000100800 */
[----:B------:R4:W-:Y:S04]  /*2720*/  STL [R198+0x18], R5 ;  /* 0x00001805c6007387 */ /* 0x0009e80000100800 */
[----:B0-----:R4:W-:Y:S04]  /*2730*/  STL [R198+0x1c], R2 ;  /* 0x00001c02c6007387 */ /* 0x0019e80000100800 */
[----:B------:R4:W-:Y:S04]  /*2740*/  STL [R198+0x20], R3 ;  /* 0x00002003c6007387 */ /* 0x0009e80000100800 */
[----:B--2---:R4:W-:Y:S04]  /*2750*/  STL [R198+0x2c], R10 ;  /* 0x00002c0ac6007387 */ /* 0x0049e80000100800 */
[----:B------:R-:W2:Y:S01]  /*2760*/  LDL R9, [R1+0x1fc] ;  /* 0x0001fc0001097983 */ /* 0x000ea20000100800 */
[----:B------:R-:W-:Y:S03]  /*2770*/  BSSY B0, `(.L_x_2158) ;  /* 0x0000008000007945 */ /* 0x000fe60003800000 */
[----:B------:R4:W-:Y:S01]  /*2780*/  STL.U8 [R1+0x14c], RZ ;  /* 0x00014cff01007387 */ /* 0x0009e20000100000 */
[----:B--2---:R-:W-:-:S04]  /*2790*/  LEA.HI R8, R9, R9, RZ, 0x1 ;  /* 0x0000000909087211 */ /* 0x004fc800078f08ff */
[----:B------:R-:W-:-:S05]  /*27a0*/  LOP3.LUT R8, R8, 0xfffffffe, RZ, 0xc0, !PT ;  /* 0xfffffffe08087812 */ /* 0x000fca00078ec0ff */
[----:B------:R-:W-:-:S05]  /*27b0*/  IMAD.IADD R8, R9, 0x1, -R8 ;  /* 0x0000000109087824 */ /* 0x000fca00078e0a08 */
[----:B------:R-:W-:-:S04]  /*27c0*/  SHF.L.U32 R8, R8, 0x1f, RZ ;  /* 0x0000001f08087819 */ /* 0x000fc800000006ff */
[----:B------:R-:W0:Y:S02]  /*27d0*/  SYNCS.PHASECHK.TRANS64.TRYWAIT P0, [UR42+0x32400], R8 ;  /* 0x03240008ff0075a7 */ /* 0x000e24000800016a */
[----:B0---4-:R-:W-:Y:S05]  /*27e0*/  @!P0 BRA `(.L_x_2159) ;  /* 0x0000024000448947 */ /* 0x011fea0003800000 */
.L_x_2351:
[----:B------:R-:W-:Y:S05]  /*27f0*/  BSYNC B0 ;  /* 0x0000000000007941 */ /* 0x000fea0003800000 */
.L_x_2158:
[----:B------:R-:W2:Y:S04]  /*2800*/  LDL R34, [R1] ;  /* 0x0000000001227983 */ /* 0x000ea80000100800 */
[----:B------:R1:W5:Y:S01]  /*2810*/  LDL.64 R24, [R1+0x1f0] ;  /* 0x0001f00001187983 */ /* 0x0003620000100a00 */
[----:B0-----:R-:W-:Y:S01]  /*2820*/  IMAD.U32 R8, RZ, RZ, UR58 ;  /* 0x0000003aff087e24 */ /* 0x001fe2000f8e00ff */
[C---:B------:R-:W-:Y:S01]  /*2830*/  IADD3 R6, P2, R16.reuse, 0x400, RZ ;  /* 0x0000040010067810 */ /* 0x040fe20007f5e0ff */
[----:B------:R-:W-:Y:S01]  /*2840*/  IMAD.U32 R9, RZ, RZ, UR59 ;  /* 0x0000003bff097e24 */ /* 0x000fe2000f8e00ff */
[C---:B------:R-:W-:Y:S01]  /*2850*/  IADD3 R20, P1, R16.reuse, 0x108, RZ ;  /* 0x0000010810147810 */ /* 0x040fe20007f3e0ff */
[----:B------:R-:W-:Y:S01]  /*2860*/  IMAD.MOV.U32 R10, RZ, RZ, R216 ;  /* 0x000000ffff0a7224 */ /* 0x000fe200078e00d8 */
[----:B------:R-:W-:Y:S05]  /*2870*/  WARPSYNC.ALL ;  /* 0x0000000000007948 */ /* 0x000fea0003800000 */
[----:B------:R-:W-:Y:S01]  /*2880*/  IMAD.MOV.U32 R11, RZ, RZ, R215 ;  /* 0x000000ffff0b7224 */ /* 0x000fe200078e00d7 */
[----:B------:R-:W-:Y:S01]  /*2890*/  BSSY B0, `(.L_x_2160) ;  /* 0x0000037000007945 */ /* 0x000fe20003800000 */
[----:B------:R-:W-:Y:S01]  /*28a0*/  IMAD.MOV.U32 R14, RZ, RZ, R26 ;  /* 0x000000ffff0e7224 */ /* 0x000fe200078e001a */
[----:B------:R1:W-:Y:S01]  /*28b0*/  BAR.SYNC.DEFER_BLOCKING R209, 0x100 ;  /* 0x000400d10000751d */ /* 0x0003e20000010000 */
[----:B------:R-:W-:Y:S01]  /*28c0*/  IMAD.MOV.U32 R15, RZ, RZ, R39 ;  /* 0x000000ffff0f7224 */ /* 0x000fe200078e0027 */
[----:B------:R-:W-:Y:S01]  /*28d0*/  IADD3 R26, P0, R16, 0x14c, RZ ;  /* 0x0000014c101a7810 */ /* 0x000fe20007f1e0ff */
[----:B------:R-:W-:-:S02]  /*28e0*/  IMAD.MOV.U32 R12, RZ, RZ, R214 ;  /* 0x000000ffff0c7224 */ /* 0x000fc400078e00d6 */
[----:B------:R-:W-:Y:S02]  /*28f0*/  IMAD.MOV.U32 R13, RZ, RZ, R213 ;  /* 0x000000ffff0d7224 */ /* 0x000fe400078e00d5 */
[----:B------:R-:W-:Y:S01]  /*2900*/  IMAD.X R21, RZ, RZ, R17, P1 ;  /* 0x000000ffff157224 */ /* 0x000fe200008e0611 */
[----:B------:R0:W-:Y:S04]  /*2910*/  STL.128 [R1+0x180], R8 ;  /* 0x0001800801007387 */ /* 0x0001e80000100c00 */
[----:B------:R3:W-:Y:S01]  /*2920*/  STL.128 [R1+0x150], R12 ;  /* 0x0001500c01007387 */ /* 0x0007e20000100c00 */
[----:B0-----:R-:W-:Y:S02]  /*2930*/  IMAD.MOV.U32 R8, RZ, RZ, R45 ;  /* 0x000000ffff087224 */ /* 0x001fe400078e002d */
[----:B------:R-:W-:-:S02]  /*2940*/  IMAD.MOV.U32 R9, RZ, RZ, R46 ;  /* 0x000000ffff097224 */ /* 0x000fc400078e002e */
[----:B------:R-:W-:Y:S02]  /*2950*/  IMAD.MOV.U32 R10, RZ, RZ, R27 ;  /* 0x000000ffff0a7224 */ /* 0x000fe400078e001b */
[----:B------:R-:W-:Y:S02]  /*2960*/  IMAD.MOV.U32 R11, RZ, RZ, R40 ;  /* 0x000000ffff0b7224 */ /* 0x000fe400078e0028 */
[----:B---3--:R-:W-:Y:S02]  /*2970*/  IMAD.MOV.U32 R12, RZ, RZ, R29 ;  /* 0x000000ffff0c7224 */ /* 0x008fe400078e001d */
[----:B------:R-:W-:Y:S01]  /*2980*/  IMAD.MOV.U32 R13, RZ, RZ, R42 ;  /* 0x000000ffff0d7224 */ /* 0x000fe200078e002a */
[----:B------:R0:W-:Y:S01]  /*2990*/  STL.128 [R1+0x190], R8 ;  /* 0x0001900801007387 */ /* 0x0001e20000100c00 */
[----:B------:R-:W-:Y:S02]  /*29a0*/  IMAD.MOV.U32 R14, RZ, RZ, R30 ;  /* 0x000000ffff0e7224 */ /* 0x000fe400078e001e */
[----:B------:R-:W-:-:S02]  /*29b0*/  IMAD.MOV.U32 R15, RZ, RZ, R43 ;  /* 0x000000ffff0f7224 */ /* 0x000fc400078e002b */
[----:B------:R-:W-:-:S03]  /*29c0*/  IMAD.X R27, RZ, RZ, R17, P0 ;  /* 0x000000ffff1b7224 */ /* 0x000fc600000e0611 */
[----:B------:R3:W-:Y:S01]  /*29d0*/  STL.128 [R1+0x170], R12 ;  /* 0x0001700c01007387 */ /* 0x0007e20000100c00 */
[----:B0-----:R-:W-:Y:S02]  /*29e0*/  IMAD.MOV.U32 R8, RZ, RZ, R31 ;  /* 0x000000ffff087224 */ /* 0x001fe400078e001f */
[----:B------:R-:W-:Y:S02]  /*29f0*/  IMAD.MOV.U32 R9, RZ, RZ, R44 ;  /* 0x000000ffff097224 */ /* 0x000fe400078e002c */
[----:B------:R-:W-:Y:S02]  /*2a00*/  IMAD.MOV.U32 R10, RZ, RZ, R32 ;  /* 0x000000ffff0a7224 */ /* 0x000fe400078e0020 */
[----:B------:R-:W-:Y:S02]  /*2a10*/  IMAD.MOV.U32 R11, RZ, RZ, R33 ;  /* 0x000000ffff0b7224 */ /* 0x000fe400078e0021 */
[----:B---3--:R-:W-:-:S03]  /*2a20*/  IMAD.X R13, RZ, RZ, R17, P2 ;  /* 0x000000ffff0d7224 */ /* 0x008fc600010e0611 */
[----:B------:R0:W-:Y:S02]  /*2a30*/  STL.128 [R1+0x1a0], R8 ;  /* 0x0001a00801007387 */ /* 0x0001e40000100c00 */
[----:B0-----:R-:W-:Y:S02]  /*2a40*/  IMAD.MOV.U32 R10, RZ, RZ, R26 ;  /* 0x000000ffff0a7224 */ /* 0x001fe400078e001a */
[----:B------:R-:W-:Y:S02]  /*2a50*/  IMAD.MOV.U32 R11, RZ, RZ, R27 ;  /* 0x000000ffff0b7224 */ /* 0x000fe400078e001b */
[----:B------:R-:W-:Y:S01]  /*2a60*/  IMAD.MOV.U32 R8, RZ, RZ, R6 ;  /* 0x000000ffff087224 */ /* 0x000fe200078e0006 */
[----:B------:R-:W-:Y:S01]  /*2a70*/  IADD3 R6, P0, R16, 0x118, RZ ;  /* 0x0000011810067810 */ /* 0x000fe20007f1e0ff */
[----:B------:R-:W-:-:S05]  /*2a80*/  IMAD.MOV.U32 R9, RZ, RZ, R13 ;  /* 0x000000ffff097224 */ /* 0x000fca00078e000d */
[----:B------:R0:W-:Y:S02]  /*2a90*/  STL.128 [R1+0x1b0], R8 ;  /* 0x0001b00801007387 */ /* 0x0001e40000100c00 */
[----:B0-----:R-:W-:Y:S02]  /*2aa0*/  IMAD.MOV.U32 R8, RZ, RZ, R47 ;  /* 0x000000ffff087224 */ /* 0x001fe400078e002f */
[----:B------:R-:W-:Y:S02]  /*2ab0*/  IMAD.MOV.U32 R9, RZ, RZ, R48 ;  /* 0x000000ffff097224 */ /* 0x000fe400078e0030 */
[----:B------:R-:W-:Y:S02]  /*2ac0*/  IMAD.MOV.U32 R10, RZ, RZ, R20 ;  /* 0x000000ffff0a7224 */ /* 0x000fe400078e0014 */
[----:B------:R-:W-:Y:S02]  /*2ad0*/  IMAD.MOV.U32 R11, RZ, RZ, R21 ;  /* 0x000000ffff0b7224 */ /* 0x000fe400078e0015 */
[----:B------:R-:W-:-:S02]  /*2ae0*/  IMAD.X R21, RZ, RZ, R17, P0 ;  /* 0x000000ffff157224 */ /* 0x000fc400000e0611 */
[----:B------:R-:W-:Y:S01]  /*2af0*/  IMAD.MOV.U32 R20, RZ, RZ, R6 ;  /* 0x000000ffff147224 */ /* 0x000fe200078e0006 */
[----:B------:R0:W-:Y:S04]  /*2b00*/  STL.128 [R1+0x1c0], R8 ;  /* 0x0001c00801007387 */ /* 0x0001e80000100c00 */
[----:B------:R-:W-:Y:S01]  /*2b10*/  STL.128 [R1+0x160], R20 ;  /* 0x0001601401007387 */ /* 0x000fe20000100c00 */
[----:B0-----:R-:W-:Y:S02]  /*2b20*/  IMAD.MOV.U32 R10, RZ, RZ, R28 ;  /* 0x000000ffff0a7224 */ /* 0x001fe400078e001c */
[----:B------:R-:W-:Y:S02]  /*2b30*/  IMAD.MOV.U32 R11, RZ, RZ, R41 ;  /* 0x000000ffff0b7224 */ /* 0x000fe400078e0029 */
[----:B------:R-:W-:-:S02]  /*2b40*/  IMAD.MOV.U32 R8, RZ, RZ, R218 ;  /* 0x000000ffff087224 */ /* 0x000fc400078e00da */
[----:B------:R-:W-:-:S05]  /*2b50*/  IMAD.MOV.U32 R9, RZ, RZ, R217 ;  /* 0x000000ffff097224 */ /* 0x000fca00078e00d9 */
[----:B------:R0:W-:Y:S02]  /*2b60*/  STL.128 [R1+0x1d0], R8 ;  /* 0x0001d00801007387 */ /* 0x0001e40000100c00 */
[----:B0-----:R-:W-:Y:S02]  /*2b70*/  IMAD.MOV.U32 R8, RZ, RZ, R35 ;  /* 0x000000ffff087224 */ /* 0x001fe400078e0023 */
[----:B------:R-:W-:Y:S02]  /*2b80*/  IMAD.MOV.U32 R9, RZ, RZ, R36 ;  /* 0x000000ffff097224 */ /* 0x000fe400078e0024 */
[----:B------:R-:W-:Y:S02]  /*2b90*/  IMAD.MOV.U32 R10, RZ, RZ, R37 ;  /* 0x000000ffff0a7224 */ /* 0x000fe400078e0025 */
[----:B------:R-:W-:-:S05]  /*2ba0*/  IMAD.MOV.U32 R11, RZ, RZ, R38 ;  /* 0x000000ffff0b7224 */ /* 0x000fca00078e0026 */
[----:B------:R1:W-:Y:S01]  /*2bb0*/  STL.128 [R1+0x1e0], R8 ;  /* 0x0001e00801007387 */ /* 0x0003e20000100c00 */
[----:B--2---:R-:W-:-:S04]  /*2bc0*/  LOP3.LUT R6, R34, 0x1, RZ, 0xfc, !PT ;  /* 0x0000000122067812 */ /* 0x004fc800078efcff */
[----:B------:R-:W-:-:S13]  /*2bd0*/  ISETP.NE.AND P1, PT, R6, 0x3, PT ;  /* 0x000000030600780c */ /* 0x000fda0003f25270 */
[----:B-1----:R-:W-:Y:S05]  /*2be0*/  @!P1 BRA `(.L_x_2161) ;  /* 0x0000000000049947 */ /* 0x002fea0003800000 */
[----:B------:R-:W-:Y:S01]  /*2bf0*/  BPT.TRAP 0x1 ;  /* 0x000000040000795c */ /* 0x000fe20000300000 */
.L_x_2161:
[----:B------:R-:W-:Y:S05]  /*2c00*/  BSYNC B0 ;  /* 0x0000000000007941 */ /* 0x000fea0003800000 */
.L_x_2160:
[----:B------:R-:W2:Y:S01]  /*2c10*/  LDL.64 R8, [R1+0x18] ;  /* 0x0000180001087983 */ /* 0x000ea20000100a00 */
[----:B-----5:R-:W-:Y:S01]  /*2c20*/  SHF.L.U32 R25, R25, 0x1f, RZ ;  /* 0x0000001f19197819 */ /* 0x020fe200000006ff */
[----:B------:R-:W-:Y:S01]  /*2c30*/  BSSY B0, `(.L_x_2162) ;  /* 0x0000006000007945 */ /* 0x000fe20003800000 */
[----:B--2---:R-:W-:-:S05]  /*2c40*/  MOV R9, R8 ;  /* 0x0000000800097202 */ /* 0x004fca0000000f00 */
[----:B------:R-:W-:-:S04]  /*2c50*/  IMAD R24, R24, 0x8, R9 ;  /* 0x0000000818187824 */ /* 0x000fc800078e0209 */
[----:B------:R0:W1:Y:S01]  /*2c60*/  SYNCS.PHASECHK.TRANS64.TRYWAIT P0, [R24+URZ], R25 ;  /* 0x00000019180075a7 */ /* 0x000062000800017f */
[----:B------:R-:W-:Y:S05]  /*2c70*/  @!P1 BRA `(.L_x_2163) ;  /* 0x0000000000049947 */ /* 0x000fea0003800000 */
[----:B------:R-:W-:Y:S01]  /*2c80*/  BPT.TRAP 0x1 ;  /* 0x000000040000795c */ /* 0x000fe20000300000 */
.L_x_2163:
[----:B------:R-:W-:Y:S05]  /*2c90*/  BSYNC B0 ;  /* 0x0000000000007941 */ /* 0x000fea0003800000 */
.L_x_2162:
[----:B------:R-:W-:Y:S04]  /*2ca0*/  BSSY B0, `(.L_x_2164) ;  /* 0x0000004000007945 */ /* 0x000fe80003800000 */
[----:B-1----:R-:W-:Y:S05]  /*2cb0*/  @P0 BRA `(.L_x_2165) ;  /* 0x0000000000080947 */ /* 0x002fea0003800000 */
[----:B------:R-:W1:Y:S02]  /*2cc0*/  SYNCS.PHASECHK.TRANS64.TRYWAIT P0, [R24+URZ], R25 ;  /* 0x00000019180075a7 */ /* 0x000e64000800017f */
[----:B-1----:R-:W-:Y:S05]  /*2cd0*/  @!P0 BRA `(.L_x_2166) ;  /* 0x0000023c00208947 */ /* 0x002fea0003800000 */
.L_x_2165:
[----:B------:R-:W-:Y:S05]  /*2ce0*/  BSYNC B0 ;  /* 0x0000000000007941 */ /* 0x000fea0003800000 */
.L_x_2164:
[----:B------:R-:W2:Y:S04]  /*2cf0*/  LDL R13, [R1+0x1f0] ;  /* 0x0001f000010d7983 */ /* 0x000ea80000100800 */
[----:B------:R-:W2:Y:S01]  /*2d00*/  LDL.64 R8, [R1+0x80] ;  /* 0x0000800001087983 */ /* 0x000ea20000100a00 */
[----:B------:R-:W-:Y:S05]  /*2d10*/  WARPSYNC.ALL ;  /* 0x0000000000007948 */ /* 0x000fea0003800000 */
[----:B01----:R-:W3:Y:S04]  /*2d20*/  LDL.64 R24, [R1+0x78] ;  /* 0x0000780001187983 */ /* 0x003ee80000100a00 */
[----:B------:R-:W4:Y:S04]  /*2d30*/  LDL.64 R10, [R1+0x78] ;  /* 0x00007800010a7983 */ /* 0x000f280000100a00 */
[----:B------:R-:W5:Y:S01]  /*2d40*/  LDL.64 R14, [R1+0x78] ;  /* 0x00007800010e7983 */ /* 0x000f620000100a00 */
[----:B--2---:R-:W-:-:S03]  /*2d50*/  IMAD R8, R13, 0x300, R8 ;  /* 0x000003000d087824 */ /* 0x004fc600078e0208 */
[----:B------:R-:W2:Y:S01]  /*2d60*/  LDL.64 R20, [R1+0x78] ;  /* 0x0000780001147983 */ /* 0x000ea20000100a00 */
[----:B------:R-:W-:Y:S02]  /*2d70*/  R2UR UR7, R9 ;  /* 0x00000000090772ca */ /* 0x000fe400000e0000 */
[C---:B------:R-:W-:Y:S01]  /*2d80*/  R2UR UR6, R8.reuse ;  /* 0x00000000080672ca */ /* 0x040fe200000e0000 */
[----:B------:R-:W2:Y:S01]  /*2d90*/  LDL R72, [R1+0x1fc] ;  /* 0x0001fc0001487983 */ /* 0x000ea20000100800 */
[----:B------:R-:W-:Y:S01]  /*2da0*/  VIADD R12, R8, 0x2 ;  /* 0x00000002080c7836 */ /* 0x000fe20000000000 */
[----:B------:R-:W-:Y:S01]  /*2db0*/  BSSY B0, `(.L_x_2167) ;  /* 0x000002e000007945 */ /* 0x000fe20003800000 */
[----:B------:R-:W-:Y:S01]  /*2dc0*/  IMAD.MOV.U32 R13, RZ, RZ, R9 ;  /* 0x000000ffff0d7224 */ /* 0x000fe200078e0009 */
[----:B------:R0:W-:Y:S01]  /*2dd0*/  STL [R1+0x60], RZ ;  /* 0x000060ff01007387 */ /* 0x0001e20000100800 */
[----:B---3--:R-:W-:Y:S02]  /*2de0*/  R2UR UR4, R24 ;  /* 0x00000000180472ca */ /* 0x008fe400000e0000 */
[----:B------:R-:W-:-:S02]  /*2df0*/  R2UR UR5, R25 ;  /* 0x00000000190572ca */ /* 0x000fc400000e0000 */
[----:B------:R-:W-:Y:S01]  /*2e00*/  WARPGROUP.ARRIVE ;  /* 0x00000000000079c5 */ /* 0x000fe20000000000 */
[----:B----4-:R-:W-:Y:S02]  /*2e10*/  VIADD R10, R10, 0x2 ;  /* 0x000000020a0a7836 */ /* 0x010fe40000000000 */
[----:B-----5:R-:W-:Y:S02]  /*2e20*/  VIADD R14, R14, 0x4 ;  /* 0x000000040e0e7836 */ /* 0x020fe40000000000 */
[----:B--2---:R-:W-:-:S06]  /*2e30*/  VIADD R20, R20, 0x6 ;  /* 0x0000000614147836 */ /* 0x004fcc0000000000 */
[----:B------:R-:W-:Y:S01]  /*2e40*/  HGMMA.64x96x16.F32.BF16 R24, gdesc[UR4], RZ, !UPT, gsb0 ;  /* 0x01600000041879f0 */ /* 0x000fe2000c0018ff */
[----:B------:R-:W-:Y:S02]  /*2e50*/  R2UR UR6, R12 ;  /* 0x000000000c0672ca */ /* 0x000fe400000e0000 */
[----:B------:R-:W-:Y:S02]  /*2e60*/  R2UR UR7, R13 ;  /* 0x000000000d0772ca */ /* 0x000fe400000e0000 */
[----:B------:R-:W-:Y:S01]  /*2e70*/  R2UR UR4, R10 ;  /* 0x000000000a0472ca */ /* 0x000fe200000e0000 */
[----:B------:R-:W-:Y:S01]  /*2e80*/  VIADD R10, R8, 0x4 ;  /* 0x00000004080a7836 */ /* 0x000fe20000000000 */
[----:B------:R-:W-:Y:S01]  /*2e90*/  R2UR UR5, R11 ;  /* 0x000000000b0572ca */ /* 0x000fe200000e0000 */
[----:B------:R-:W-:Y:S01]  /*2ea0*/  IMAD.MOV.U32 R11, RZ, RZ, R9 ;  /* 0x000000ffff0b7224 */ /* 0x000fe200078e0009 */
[----:B------:R-:W-:Y:S01]  /*2eb0*/  LEA.HI R6, R72, R72, RZ, 0x1 ;  /* 0x0000004848067211 */ /* 0x000fe200078f08ff */
[----:B------:R-:W-:Y:S01]  /*2ec0*/  VIADD R8, R8, 0x6 ;  /* 0x0000000608087836 */ /* 0x000fe20000000000 */
[----:B------:R-:W-:-:S02]  /*2ed0*/  WARPGROUP.DEPBAR.LE gsb0, 0x0 ;  /* 0x00008000000079c5 */ /* 0x000fc40000010000 */
[----:B------:R-:W-:-:S07]  /*2ee0*/  WARPGROUP.ARRIVE ;  /* 0x00000000000079c5 */ /* 0x000fce0000000000 */
[----:B------:R-:W-:Y:S01]  /*2ef0*/  HGMMA.64x96x16.F32.BF16 R24, gdesc[UR4], R24, gsb0 ;  /* 0x01600000041879f0 */ /* 0x000fe20008001818 */
[----:B------:R-:W-:Y:S02]  /*2f00*/  R2UR UR6, R10 ;  /* 0x000000000a0672ca */ /* 0x000fe400000e0000 */
[----:B------:R-:W-:Y:S02]  /*2f10*/  R2UR UR7, R11 ;  /* 0x000000000b0772ca */ /* 0x000fe400000e0000 */
[----:B------:R-:W-:Y:S02]  /*2f20*/  R2UR UR4, R14 ;  /* 0x000000000e0472ca */ /* 0x000fe400000e0000 */
[----:B------:R-:W-:Y:S01]  /*2f30*/  R2UR UR5, R15 ;  /* 0x000000000f0572ca */ /* 0x000fe200000e0000 */
[----:B------:R-:W-:Y:S02]  /*2f40*/  WARPGROUP.DEPBAR.LE gsb0, 0x0 ;  /* 0x00008000000079c5 */ /* 0x000fe40000010000 */
[----:B------:R-:W-:-:S10]  /*2f50*/  WARPGROUP.ARRIVE ;  /* 0x00000000000079c5 */ /* 0x000fd40000000000 */
[----:B------:R-:W-:Y:S01]  /*2f60*/  HGMMA.64x96x16.F32.BF16 R24, gdesc[UR4], R24, gsb0 ;  /* 0x01600000041879f0 */ /* 0x000fe20008001818 */
[----:B------:R-:W-:Y:S02]  /*2f70*/  R2UR UR6, R8 ;  /* 0x00000000080672ca */ /* 0x000fe400000e0000 */
[----:B------:R-:W-:Y:S02]  /*2f80*/  R2UR UR7, R9 ;  /* 0x00000000090772ca */ /* 0x000fe400000e0000 */
[----:B------:R-:W-:Y:S02]  /*2f90*/  R2UR UR4, R20 ;  /* 0x00000000140472ca */ /* 0x000fe400000e0000 */
[----:B------:R-:W-:Y:S02]  /*2fa0*/  R2UR UR5, R21 ;  /* 0x00000000150572ca */ /* 0x000fe400000e0000 */
[----:B------:R-:W-:Y:S01]  /*2fb0*/  LOP3.LUT R9, R6, 0xfffffffe, RZ, 0xc0, !PT ;  /* 0xfffffffe06097812 */ /* 0x000fe200078ec0ff */
[----:B------:R-:W-:-:S04]  /*2fc0*/  IMAD.MOV.U32 R6, RZ, RZ, 0x1 ;  /* 0x00000001ff067424 */ /* 0x000fc800078e00ff */
[----:B------:R-:W-:Y:S01]  /*2fd0*/  IMAD.IADD R8, R72, 0x1, -R9 ;  /* 0x0000000148087824 */ /* 0x000fe200078e0a09 */
[----:B------:R0:W-:Y:S04]  /*2fe0*/  STL [R1+0x60], R6 ;  /* 0x0000600601007387 */ /* 0x0001e80000100800 */
[----:B------:R-:W-:Y:S01]  /*2ff0*/  SHF.L.U32 R8, R8, 0x1f, RZ ;  /* 0x0000001f08087819 */ /* 0x000fe200000006ff */
[----:B------:R0:W-:Y:S04]  /*3000*/  STL [R1+0x60], R6 ;  /* 0x0000600601007387 */ /* 0x0001e80000100800 */
[----:B------:R0:W-:Y:S04]  /*3010*/  STL [R1+0x60], R6 ;  /* 0x0000600601007387 */ /* 0x0001e80000100800 */
[----:B------:R0:W-:Y:S01]  /*3020*/  STL [R1+0x60], R6 ;  /* 0x0000600601007387 */ /* 0x0001e20000100800 */
[----:B------:R-:W-:-:S02]  /*3030*/  WARPGROUP.DEPBAR.LE gsb0, 0x0 ;  /* 0x00008000000079c5 */ /* 0x000fc40000010000 */
[----:B------:R-:W-:-:S06]  /*3040*/  WARPGROUP.ARRIVE ;  /* 0x00000000000079c5 */ /* 0x000fcc0000000000 */
[----:B------:R-:W-:Y:S03]  /*3050*/  HGMMA.64x96x16.F32.BF16 R24, gdesc[UR4], R24, gsb0 ;  /* 0x01600000041879f0 */ /* 0x000fe60008001818 */
[----:B------:R-:W-:Y:S02]  /*3060*/  WARPGROUP.DEPBAR.LE gsb0, 0x0 ;  /* 0x00008000000079c5 */ /* 0x000fe40000010000 */
[----:B------:R-:W1:Y:S02]  /*3070*/  SYNCS.PHASECHK.TRANS64.TRYWAIT P0, [UR42+0x32410], R8 ;  /* 0x03241008ff0075a7 */ /* 0x000e64000800016a */
[----:B01----:R-:W-:Y:S05]  /*3080*/  @!P0 BRA `(.L_x_2168) ;  /* 0x0000023800488947 */ /* 0x003fea0003800000 */
.L_x_2352:
[----:B------:R-:W-:Y:S05]  /*3090*/  BSYNC B0 ;  /* 0x0000000000007941 */ /* 0x000fea0003800000 */
.L_x_2167:
[----:B------:R-:W2:Y:S04]  /*30a0*/  LDL R10, [R1+0x28] ;  /* 0x00002800010a7983 */ /* 0x000ea80000100800 */
[----:B0-----:R0:W5:Y:S01]  /*30b0*/  LDL.64 R8, [R1+0x1f0] ;  /* 0x0001f00001087983 */ /* 0x0011620000100a00 */
[----:B------:R-:W-:Y:S01]  /*30c0*/  BSSY B0, `(.L_x_2169) ;  /* 0x0000005000007945 */ /* 0x000fe20003800000 */
[----:B--2---:R-:W-:-:S04]  /*30d0*/  LOP3.LUT R10, R10, 0x1, RZ, 0xfc, !PT ;  /* 0x000000010a0a7812 */ /* 0x004fc800078efcff */
[----:B------:R-:W-:-:S13]  /*30e0*/  ISETP.NE.AND P1, PT, R10, 0x3, PT ;  /* 0x000000030a00780c */ /* 0x000fda0003f25270 */
[----:B0-----:R-:W-:Y:S05]  /*30f0*/  @!P1 BRA `(.L_x_2170) ;  /* 0x0000000000049947 */ /* 0x001fea0003800000 */
[----:B------:R-:W-:Y:S01]  /*3100*/  BPT.TRAP 0x1 ;  /* 0x000000040000795c */ /* 0x000fe20000300000 */
.L_x_2170:
[----:B------:R-:W-:Y:S05]  /*3110*/  BSYNC B0 ;  /* 0x0000000000007941 */ /* 0x000fea0003800000 */
.L_x_2169:
        /* <DEDUP_REMOVED lines=8> */
.L_x_2172:
[----:B------:R-:W-:Y:S05]  /*31a0*/  BSYNC B0 ;  /* 0x0000000000007941 */ /* 0x000fea0003800000 */
.L_x_2171:
[----:B------:R-:W-:Y:S04]  /*31b0*/  BSSY B0, `(.L_x_2173) ;  /* 0x0000004000007945 */ /* 0x000fe80003800000 */
[----:B-1----:R-:W-:Y:S05]  /*31c0*/  @P0 BRA `(.L_x_2174) ;  /* 0x0000000000080947 */ /* 0x002fea0003800000 */
[----:B------:R-:W1:Y:S02]  /*31d0*/  SYNCS.PHASECHK.TRANS64.TRYWAIT P0, [R8+URZ], R9 ;  /* 0x00000009080075a7 */ /* 0x000e64000800017f */
[----:B-1----:R-:W-:Y:S05]  /*31e0*/  @!P0 BRA `(.L_x_2175) ;  /* 0x0000023800088947 */ /* 0x002fea0003800000 */
.L_x_2174:
[----:B------:R-:W-:Y:S05]  /*31f0*/  BSYNC B0 ;  /* 0x0000000000007941 */ /* 0x000fea0003800000 */
.L_x_2173:
[----:B------:R-:W2:Y:S04]  /*3200*/  LDL R13, [R1+0x1f0] ;  /* 0x0001f000010d7983 */ /* 0x000ea80000100800 */
[----:B01----:R-:W2:Y:S04]  /*3210*/  LDL.64 R8, [R1+0xf8] ;  /* 0x0000f80001087983 */ /* 0x003ea80000100a00 */
[----:B------:R-:W3:Y:S04]  /*3220*/  LDL R12, [R1+0x70] ;  /* 0x00007000010c7983 */ /* 0x000ee80000100800 */
[----:B------:R-:W4:Y:S04]  /*3230*/  LDL.64 R10, [R1+0xf0] ;  /* 0x0000f000010a7983 */ /* 0x000f280000100a00 */
[----:B------:R-:W4:Y:S04]  /*3240*/  LDL.64 R14, [R1+0xf0] ;  /* 0x0000f000010e7983 */ /* 0x000f280000100a00 */
[----:B------:R-:W4:Y:S04]  /*3250*/  LDL.64 R20, [R1+0xf0] ;  /* 0x0000f00001147983 */ /* 0x000f280000100a00 */
[----:B------:R-:W4:Y:S01]  /*3260*/  LDL.64 R72, [R1+0xf0] ;  /* 0x0000f00001487983 */ /* 0x000f220000100a00 */
[----:B------:R-:W-:Y:S05]  /*3270*/  WARPSYNC.ALL ;  /* 0x0000000000007948 */ /* 0x000fea0003800000 */
[----:B------:R-:W-:Y:S01]  /*3280*/  WARPGROUP.ARRIVE ;  /* 0x00000000000079c5 */ /* 0x000fe20000000000 */
[----:B------:R0:W5:Y:S01]  /*3290*/  LDL R75, [R1+0xc] ;  /* 0x00000c00014b7983 */ /* 0x0001620000100800 */
[----:B--2---:R-:W-:Y:S01]  /*32a0*/  IMAD R8, R13, 0xc00, R8 ;  /* 0x00000c000d087824 */ /* 0x004fe200078e0208 */
[----:B------:R-:W-:-:S02]  /*32b0*/  R2UR UR7, R9 ;  /* 0x00000000090772ca */ /* 0x000fc400000e0000 */
[----:B---3--:R-:W-:Y:S02]  /*32c0*/  ISETP.NE.U32.AND P0, PT, R12, RZ, PT ;  /* 0x000000ff0c00720c */ /* 0x008fe40003f05070 */
[----:B------:R-:W-:Y:S01]  /*32d0*/  R2UR UR6, R8 ;  /* 0x00000000080672ca */ /* 0x000fe200000e0000 */
[----:B------:R-:W2:Y:S01]  /*32e0*/  LDL.64 R12, [R1+0xf0] ;  /* 0x0000f000010c7983 */ /* 0x000ea20000100a00 */
[----:B----4-:R-:W-:Y:S02]  /*32f0*/  R2UR UR4, R10 ;  /* 0x000000000a0472ca */ /* 0x010fe400000e0000 */
[----:B------:R-:W-:-:S07]  /*3300*/  R2UR UR5, R11 ;  /* 0x000000000b0572ca */ /* 0x000fce00000e0000 */
[----:B------:R-:W-:-:S06]  /*3310*/  VOTEU.ANY UP0, P0 ;  /* 0x00000000003f7886 */ /* 0x000fcc0000000100 */
[----:B------:R-:W-:Y:S01]  /*3320*/  HGMMA.64x96x16.F32.BF16 R24, gdesc[UR4], R24, UP0, gsb0 ;  /* 0x01600000041879f0 */ /* 0x000fe2000b801818 */
[----:B------:R-:W-:Y:S02]  /*3330*/  VIADD R14, R14, 0x2 ;  /* 0x000000020e0e7836 */ /* 0x000fe40000000000 */
[----:B------:R-:W-:Y:S02]  /*3340*/  VIADD R10, R8, 0x2 ;  /* 0x00000002080a7836 */ /* 0x000fe40000000000 */
[----:B------:R-:W-:Y:S01]  /*3350*/  IMAD.MOV.U32 R11, RZ, RZ, R9 ;  /* 0x000000ffff0b7224 */ /* 0x000fe200078e0009 */
[----:B------:R-:W-:Y:S02]  /*3360*/  R2UR UR4, R14 ;  /* 0x000000000e0472ca */ /* 0x000fe400000e0000 */
[----:B------:R-:W-:Y:S02]  /*3370*/  R2UR UR6, R10 ;  /* 0x000000000a0672ca */ /* 0x000fe400000e0000 */
[----:B------:R-:W-:-:S02]  /*3380*/  R2UR UR7, R11 ;  /* 0x000000000b0772ca */ /* 0x000fc400000e0000 */
[----:B------:R-:W-:Y:S02]  /*3390*/  R2UR UR5, R15 ;  /* 0x000000000f0572ca */ /* 0x000fe400000e0000 */
[----:B------:R-:W3:Y:S01]  /*33a0*/  LDL.64 R14, [R1+0xf0] ;  /* 0x0000f000010e7983 */ /* 0x000ee20000100a00 */
[----:B------:R-:W-:Y:S02]  /*33b0*/  WARPGROUP.DEPBAR.LE gsb0, 0x0 ;  /* 0x00008000000079c5 */ /* 0x000fe40000010000 */
[----:B------:R-:W-:-:S08]  /*33c0*/  WARPGROUP.ARRIVE ;  /* 0x00000000000079c5 */ /* 0x000fd00000000000 */
[----:B------:R-:W-:Y:S01]  /*33d0*/  HGMMA.64x96x16.F32.BF16 R24, gdesc[UR4], R24, gsb0 ;  /* 0x01600000041879f0 */ /* 0x000fe20008001818 */
[----:B------:R-:W-:Y:S02]  /*33e0*/  VIADD R20, R20, 0x4 ;  /* 0x0000000414147836 */ /* 0x000fe40000000000 */
[----:B------:R-:W-:Y:S02]  /*33f0*/  VIADD R10, R8, 0x4 ;  /* 0x00000004080a7836 */ /* 0x000fe40000000000 */
[----:B------:R-:W-:Y:S01]  /*3400*/  IMAD.MOV.U32 R11, RZ, RZ, R9 ;  /* 0x000000ffff0b7224 */ /* 0x000fe200078e0009 */
[----:B------:R-:W-:Y:S02]  /*3410*/  R2UR UR4, R20 ;  /* 0x00000000140472ca */ /* 0x000fe400000e0000 */
[----:B------:R-:W-:Y:S02]  /*3420*/  R2UR UR6, R10 ;  /* 0x000000000a0672ca */ /* 0x000fe400000e0000 */
[----:B------:R-:W-:-:S02]  /*3430*/  R2UR UR7, R11 ;  /* 0x000000000b0772ca */ /* 0x000fc400000e0000 */
[----:B------:R-:W-:Y:S02]  /*3440*/  R2UR UR5, R21 ;  /* 0x00000000150572ca */ /* 0x000fe400000e0000 */
[----:B------:R-:W4:Y:S01]  /*3450*/  LDL.64 R20, [R1+0xf0] ;  /* 0x0000f00001147983 */ /* 0x000f220000100a00 */
        /* <DEDUP_REMOVED lines=14> */
[----:B--2---:R-:W-:Y:S02]  /*3540*/  VIADD R12, R12, 0x400 ;  /* 0x000004000c0c7836 */ /* 0x004fe40000000000 */
[----:B------:R-:W-:Y:S02]  /*3550*/  VIADD R10, R8, 0x300 ;  /* 0x00000300080a7836 */ /* 0x000fe40000000000 */
[----:B------:R-:W-:Y:S01]  /*3560*/  IMAD.MOV.U32 R11, RZ, RZ, R9 ;  /* 0x000000ffff0b7224 */ /* 0x000fe200078e0009 */
[----:B------:R-:W-:Y:S02]  /*3570*/  R2UR UR4, R12 ;  /* 0x000000000c0472ca */ /* 0x000fe400000e0000 */
[----:B------:R-:W-:Y:S02]  /*3580*/  R2UR UR6, R10 ;  /* 0x000000000a0672ca */ /* 0x000fe400000e0000 */
[----:B------:R-:W-:-:S02]  /*3590*/  R2UR UR7, R11 ;  /* 0x000000000b0772ca */ /* 0x000fc400000e0000 */
[----:B------:R-:W-:Y:S02]  /*35a0*/  R2UR UR5, R13 ;  /* 0x000000000d0572ca */ /* 0x000fe400000e0000 */
[----:B------:R-:W2:Y:S01]  /*35b0*/  LDL.64 R12, [R1+0xf0] ;  /* 0x0000f000010c7983 */ /* 0x000ea20000100a00 */
[----:B------:R-:W-:Y:S02]  /*35c0*/  WARPGROUP.DEPBAR.LE gsb0, 0x0 ;  /* 0x00008000000079c5 */ /* 0x000fe40000010000 */
[----:B------:R-:W-:-:S08]  /*35d0*/  WARPGROUP.ARRIVE ;  /* 0x00000000000079c5 */ /* 0x000fd00000000000 */
[----:B------:R-:W-:Y:S01]  /*35e0*/  HGMMA.64x96x16.F32.BF16 R24, gdesc[UR4], R24, gsb0 ;  /* 0x01600000041879f0 */ /* 0x000fe20008001818 */
[----:B---3--:R-:W-:Y:S02]  /*35f0*/  VIADD R14, R14, 0x402 ;  /* 0x000004020e0e7836 */ /* 0x008fe40000000000 */
        /* <DEDUP_REMOVED lines=10> */
[----:B----4-:R-:W-:Y:S02]  /*36a0*/  VIADD R20, R20, 0x404 ;  /* 0x0000040414147836 */ /* 0x010fe40000000000 */
        /* <DEDUP_REMOVED lines=71> */
[----:B------:R-:W-:Y:S01]  /*3b20*/  R2UR UR5, R13 ;  /* 0x000000000d0572ca */ /* 0x000fe200000e0000 */
[----:B---3--:R-:W-:Y:S01]  /*3b30*/  VIADD R14, R14, 0xc02 ;  /* 0x00000c020e0e7836 */ /* 0x008fe20000000000 */
[----:B------:R-:W2:Y:S01]  /*3b40*/  LDL R13, [R1] ;  /* 0x00000000010d7983 */ /* 0x000ea20000100800 */
[----:B------:R-:W-:Y:S02]  /*3b50*/  WARPGROUP.DEPBAR.LE gsb0, 0x0 ;  /* 0x00008000000079c5 */ /* 0x000fe40000010000 */
[----:B------:R-:W-:Y:S01]  /*3b60*/  WARPGROUP.ARRIVE ;  /* 0x00000000000079c5 */ /* 0x000fe20000000000 */
[----:B------:R0:W5:Y:S07]  /*3b70*/  LDL R12, [R1+0x1f0] ;  /* 0x0001f000010c7983 */ /* 0x00016e0000100800 */
[----:B------:R-:W-:Y:S01]  /*3b80*/  HGMMA.64x96x16.F32.BF16 R24, gdesc[UR4], R24, gsb0 ;  /* 0x01600000041879f0 */ /* 0x000fe20008001818 */
[----:B------:R-:W-:-:S02]  /*3b90*/  VIADD R10, R8, 0x902 ;  /* 0x00000902080a7836 */ /* 0x000fc40000000000 */
[----:B------:R-:W-:Y:S01]  /*3ba0*/  IMAD.MOV.U32 R11, RZ, RZ, R9 ;  /* 0x000000ffff0b7224 */ /* 0x000fe200078e0009 */
[----:B------:R-:W-:Y:S02]  /*3bb0*/  R2UR UR4, R14 ;  /* 0x000000000e0472ca */ /* 0x000fe400000e0000 */
[----:B------:R-:W-:Y:S02]  /*3bc0*/  R2UR UR6, R10 ;  /* 0x000000000a0672ca */ /* 0x000fe400000e0000 */
[----:B------:R-:W-:Y:S02]  /*3bd0*/  R2UR UR7, R11 ;  /* 0x000000000b0772ca */ /* 0x000fe400000e0000 */
[----:B------:R-:W-:Y:S01]  /*3be0*/  R2UR UR5, R15 ;  /* 0x000000000f0572ca */ /* 0x000fe200000e0000 */
[----:B----4-:R-:W-:Y:S02]  /*3bf0*/  VIADD R20, R20, 0xc04 ;  /* 0x00000c0414147836 */ /* 0x010fe40000000000 */
[----:B------:R-:W-:Y:S01]  /*3c00*/  VIADD R10, R8, 0x904 ;  /* 0x00000904080a7836 */ /* 0x000fe20000000000 */
[----:B------:R-:W-:-:S02]  /*3c10*/  WARPGROUP.DEPBAR.LE gsb0, 0x0 ;  /* 0x00008000000079c5 */ /* 0x000fc40000010000 */
[----:B------:R-:W-:-:S07]  /*3c20*/  WARPGROUP.ARRIVE ;  /* 0x00000000000079c5 */ /* 0x000fce0000000000 */
[----:B------:R-:W-:Y:S01]  /*3c30*/  HGMMA.64x96x16.F32.BF16 R24, gdesc[UR4], R24, gsb0 ;  /* 0x01600000041879f0 */ /* 0x000fe20008001818 */
[----:B------:R-:W-:Y:S01]  /*3c40*/  IMAD.MOV.U32 R11, RZ, RZ, R9 ;  /* 0x000000ffff0b7224 */ /* 0x000fe200078e0009 */
[----:B------:R-:W-:Y:S02]  /*3c50*/  R2UR UR6, R10 ;  /* 0x000000000a0672ca */ /* 0x000fe400000e0000 */
[----:B------:R-:W-:Y:S02]  /*3c60*/  R2UR UR4, R20 ;  /* 0x00000000140472ca */ /* 0x000fe400000e0000 */
[----:B------:R-:W-:Y:S02]  /*3c70*/  R2UR UR7, R11 ;  /* 0x000000000b0772ca */ /* 0x000fe400000e0000 */
[----:B------:R-:W-:Y:S01]  /*3c80*/  R2UR UR5, R21 ;  /* 0x00000000150572ca */ /* 0x000fe200000e0000 */
[----:B------:R-:W-:Y:S02]  /*3c90*/  VIADD R8, R8, 0x906 ;  /* 0x0000090608087836 */ /* 0x000fe40000000000 */
        /* <DEDUP_REMOVED lines=8> */
[----:B------:R0:W-:Y:S04]  /*3d20*/  STL [R1+0x70], R6 ;  /* 0x0000700601007387 */ /* 0x0001e80000100800 */
[----:B------:R0:W-:Y:S04]  /*3d30*/  STL [R1+0x70], R6 ;  /* 0x0000700601007387 */ /* 0x0001e80000100800 */
[----:B------:R0:W-:Y:S04]  /*3d40*/  STL [R1+0x70], R6 ;  /* 0x0000700601007387 */ /* 0x0001e80000100800 */
[----:B------:R0:W-:Y:S04]  /*3d50*/  STL [R1+0x70], R6 ;  /* 0x0000700601007387 */ /* 0x0001e80000100800 */
[----:B------:R0:W-:Y:S04]  /*3d60*/  STL [R1+0x70], R6 ;  /* 0x0000700601007387 */ /* 0x0001e80000100800 */
[----:B------:R0:W-:Y:S01]  /*3d70*/  STL [R1+0x70], R6 ;  /* 0x0000700601007387 */ /* 0x0001e20000100800 */
[----:B------:R-:W-:-:S02]  /*3d80*/  WARPGROUP.DEPBAR.LE gsb0, 0x0 ;  /* 0x00008000000079c5 */ /* 0x000fc40000010000 */
[----:B------:R-:W-:-:S06]  /*3d90*/  WARPGROUP.ARRIVE ;  /* 0x00000000000079c5 */ /* 0x000fcc0000000000 */
[----:B------:R-:W-:Y:S01]  /*3da0*/  HGMMA.64x96x16.F32.BF16 R24, gdesc[UR4], R24, gsb0 ;  /* 0x01600000041879f0 */ /* 0x000fe20008001818 */
[----:B------:R0:W-:Y:S04]  /*3db0*/  STL [R1+0x70], R6 ;  /* 0x0000700601007387 */ /* 0x0001e80000100800 */
[----:B------:R0:W-:Y:S04]  /*3dc0*/  STL [R1+0x70], R6 ;  /* 0x0000700601007387 */ /* 0x0001e80000100800 */
[----:B------:R0:W-:Y:S04]  /*3dd0*/  STL [R1+0x70], R6 ;  /* 0x0000700601007387 */ /* 0x0001e80000100800 */
[----:B------:R0:W-:Y:S04]  /*3de0*/  STL [R1+0x70], R6 ;  /* 0x0000700601007387 */ /* 0x0001e80000100800 */
[----:B------:R0:W-:Y:S04]  /*3df0*/  STL [R1+0x70], R6 ;  /* 0x0000700601007387 */ /* 0x0001e80000100800 */
[----:B------:R0:W-:Y:S04]  /*3e00*/  STL [R1+0x70], R6 ;  /* 0x0000700601007387 */ /* 0x0001e80000100800 */
[----:B------:R0:W-:Y:S01]  /*3e10*/  STL [R1+0x70], R6 ;  /* 0x0000700601007387 */ /* 0x0001e20000100800 */
[----:B--2---:R-:W-:-:S03]  /*3e20*/  LOP3.LUT R13, R13, 0x1, RZ, 0xfc, !PT ;  /* 0x000000010d0d7812 */ /* 0x004fc600078efcff */
[----:B------:R0:W-:Y:S04]  /*3e30*/  STL [R1+0x70], R6 ;  /* 0x0000700601007387 */ /* 0x0001e80000100800 */
[----:B------:R0:W-:Y:S04]  /*3e40*/  STL [R1+0x70], R6 ;  /* 0x0000700601007387 */ /* 0x0001e80000100800 */
[----:B------:R0:W-:Y:S01]  /*3e50*/  STL [R1+0x70], R6 ;  /* 0x0000700601007387 */ /* 0x0001e20000100800 */
[----:B------:R-:W-:Y:S01]  /*3e60*/  ISETP.NE.AND P0, PT, R13, 0x3, PT ;  /* 0x000000030d00780c */ /* 0x000fe20003f05270 */
[----:B------:R-:W-:Y:S01]  /*3e70*/  BSSY B0, `(.L_x_2176) ;  /* 0x0000005000007945 */ /* 0x000fe20003800000 */
[----:B------:R-:W-:-:S02]  /*3e80*/  WARPGROUP.DEPBAR.LE gsb0, 0x0 ;  /* 0x00008000000079c5 */ /* 0x000fc40000010000 */
[----:B------:R0:W-:Y:S09]  /*3e90*/  BAR.ARV R208, 0x100 ;  /* 0x000400d00000751d */ /* 0x0001f20000002000 */
[----:B0-----:R-:W-:Y:S05]  /*3ea0*/  @!P0 BRA `(.L_x_2177) ;  /* 0x0000000000048947 */ /* 0x001fea0003800000 */
[----:B------:R-:W-:Y:S01]  /*3eb0*/  BPT.TRAP 0x1 ;  /* 0x000000040000795c */ /* 0x000fe20000300000 */
.L_x_2177:
[----:B------:R-:W-:Y:S05]  /*3ec0*/  BSYNC B0 ;  /* 0x0000000000007941 */ /* 0x000fea0003800000 */
.L_x_2176:
[----:B------:R-:W2:Y:S02]  /*3ed0*/  LDL.64 R8, [R1+0x20] ;  /* 0x0000200001087983 */ /* 0x000ea40000100a00 */
[----:B--2---:R-:W-:-:S05]  /*3ee0*/  MOV R9, R8 ;  /* 0x0000000800097202 */ /* 0x004fca0000000f00 */
[----:B-----5:R-:W-:-:S05]  /*3ef0*/  IMAD R12, R12, 0x8, R9 ;  /* 0x000000080c0c7824 */ /* 0x020fca00078e0209 */
[----:B------:R-:W-:-:S04]  /*3f00*/  PRMT R12, R75, 0x654, R12 ;  /* 0x000006544b0c7816 */ /* 0x000fc8000000000c */
[----:B------:R0:W-:Y:S01]  /*3f10*/  SYNCS.ARRIVE.TRANS64.RED.A1T0 RZ, [R12+URZ], RZ ;  /* 0x000000ff0cff79a7 */ /* 0x0001e2000810043f */
[----:B------:R-:W2:Y:S04]  /*3f20*/  LDL R9, [R198+0x24] ;  /* 0x00002400c6097983 */ /* 0x000ea80000100800 */
[----:B------:R-:W3:Y:S04]  /*3f30*/  LDL R8, [R198] ;  /* 0x00000000c6087983 */ /* 0x000ee80000100800 */
[----:B------:R-:W4:Y:S04]  /*3f40*/  LDL R19, [R19] ;  /* 0x0000000013137983 */ /* 0x000f280000100800 */
[----:B------:R-:W4:Y:S04]  /*3f50*/  LDL R72, [R198+0x8] ;  /* 0x00000800c6487983 */ /* 0x000f280000100800 */
[----:B------:R-:W4:Y:S04]  /*3f60*/  LDL R78, [R198+0x18] ;  /* 0x00001800c64e7983 */ /* 0x000f280000100800 */
[----:B------:R-:W4:Y:S04]  /*3f70*/  LDL R75, [R198+0x4] ;  /* 0x00000400c64b7983 */ /* 0x000f280000100800 */
[----:B------:R-:W4:Y:S04]  /*3f80*/  LDL R76, [R198+0xc] ;  /* 0x00000c00c64c7983 */ /* 0x000f280000100800 */
[----:B------:R-:W4:Y:S04]  /*3f90*/  LDL R74, [R198+0x10] ;  /* 0x00001000c64a7983 */ /* 0x000f280000100800 */
[----:B------:R-:W4:Y:S01]  /*3fa0*/  LDL R77, [R198+0x14] ;  /* 0x00001400c64d7983 */ /* 0x000f220000100800 */
[----:B--2---:R-:W-:-:S13]  /*3fb0*/  ISETP.NE.AND P0, PT, R9, 0x1, PT ;  /* 0x000000010900780c */ /* 0x004fda0003f05270 */
[----:B------:R-:W2:Y:S04]  /*3fc0*/  @P0 LDL R9, [R198+0x28] ;  /* 0x00002800c6090983 */ /* 0x000ea80000100800 */
[----:B------:R-:W2:Y:S01]  /*3fd0*/  @P0 LDL R10, [R198+0x2c] ;  /* 0x00002c00c60a0983 */ /* 0x000ea20000100800 */
[----:B---3--:R-:W-:-:S04]  /*3fe0*/  SHF.R.S32.HI R11, RZ, 0x1f, R8 ;  /* 0x0000001fff0b7819 */ /* 0x008fc80000011408 */
[----:B0-----:R-:W-:-:S04]  /*3ff0*/  LEA.HI R12, R11, R8, RZ, 0x7 ;  /* 0x000000080b0c7211 */ /* 0x001fc800078f38ff */
[----:B------:R-:W-:-:S05]  /*4000*/  LOP3.LUT R13, R12, 0xffffff80, RZ, 0xc0, !PT ;  /* 0xffffff800c0d7812 */ /* 0x000fca00078ec0ff */
[----:B------:R-:W-:-:S05]  /*4010*/  IMAD.IADD R13, R8, 0x1, -R13 ;  /* 0x00000001080d7824 */ /* 0x000fca00078e0a0d */
[----:B------:R-:W-:Y:S02]  /*4020*/  SHF.R.S32.HI R14, RZ, 0x1f, R13 ;  /* 0x0000001fff0e7819 */ /* 0x000fe4000001140d */
[----:B------:R-:W-:Y:S02]  /*4030*/  LEA.HI R73, R11, R8, RZ, 0x2 ;  /* 0x000000080b497211 */ /* 0x000fe400078f10ff */
[----:B------:R-:W-:Y:S02]  /*4040*/  LEA.HI R15, R14, R13, RZ, 0x2 ;  /* 0x0000000d0e0f7211 */ /* 0x000fe400078f10ff */
[----:B------:R-:W-:Y:S02]  /*4050*/  LOP3.LUT R73, R73, 0xfffffffc, RZ, 0xc0, !PT ;  /* 0xfffffffc49497812 */ /* 0x000fe400078ec0ff */
[--C-:B------:R-:W-:Y:S02]  /*4060*/  SHF.R.S32.HI R20, RZ, 0x2, R15.reuse ;  /* 0x00000002ff147819 */ /* 0x100fe4000001140f */
[----:B------:R-:W-:-:S02]  /*4070*/  SHF.R.S32.HI R21, RZ, 0x1f, R15 ;  /* 0x0000001fff157819 */ /* 0x000fc4000001140f */
[----:B------:R-:W-:Y:S02]  /*4080*/  LEA.HI R14, R14, R13, RZ, 0x5 ;  /* 0x0000000d0e0e7211 */ /* 0x000fe400078f28ff */
[----:B------:R-:W-:Y:S02]  /*4090*/  SHF.R.S32.HI R11, RZ, 0x7, R12 ;  /* 0x00000007ff0b7819 */ /* 0x000fe4000001140c */
[----:B------:R-:W-:Y:S01]  /*40a0*/  LEA.HI R21, R21, R20, RZ, 0x3 ;  /* 0x0000001415157211 */ /* 0x000fe200078f18ff */
[----:B------:R-:W-:Y:S01]  /*40b0*/  IMAD.IADD R73, R8, 0x1, -R73 ;  /* 0x0000000108497824 */ /* 0x000fe200078e0a49 */
[----:B------:R-:W-:Y:S02]  /*40c0*/  SHF.R.S32.HI R14, RZ, 0x5, R14 ;  /* 0x00000005ff0e7819 */ /* 0x000fe4000001140e */
[----:B------:R-:W-:Y:S02]  /*40d0*/  LEA.HI R12, R12, R11, RZ, 0x1 ;  /* 0x0000000b0c0c7211 */ /* 0x000fe400078f08ff */
[----:B------:R-:W-:Y:S01]  /*40e0*/  LOP3.LUT R21, R21, 0xfffffff8, RZ, 0xc0, !PT ;  /* 0xfffffff815157812 */ /* 0x000fe200078ec0ff */
[----:B----4-:R-:W-:Y:S01]  /*40f0*/  IMAD R14, R19, 0x8, R14 ;  /* 0x00000008130e7824 */ /* 0x010fe200078e020e */
[----:B------:R-:W-:-:S02]  /*4100*/  LOP3.LUT R12, R12, 0x3fffffe, RZ, 0xc0, !PT ;  /* 0x03fffffe0c0c7812 */ /* 0x000fc400078ec0ff */
[----:B------:R-:W-:Y:S01]  /*4110*/  LEA.HI R8, R73, R73, RZ, 0x1 ;  /* 0x0000004949087211 */ /* 0x000fe200078f08ff */
[----:B------:R-:W-:Y:S02]  /*4120*/  IMAD.IADD R21, R20, 0x1, -R21 ;  /* 0x0000000114157824 */ /* 0x000fe400078e0a15 */
[----:B------:R-:W-:Y:S01]  /*4130*/  IMAD.IADD R12, R11, 0x1, -R12 ;  /* 0x000000010b0c7824 */ /* 0x000fe200078e0a0c */
[----:B------:R-:W-:Y:S01]  /*4140*/  LOP3.LUT R8, R8, 0x1ffffffe, RZ, 0xc0, !PT ;  /* 0x1ffffffe08087812 */ /* 0x000fe200078ec0ff */
[----:B------:R-:W-:-:S04]  /*4150*/  IMAD.U32 R21, R14, 0x10, R21 ;  /* 0x000000100e157824 */ /* 0x000fc800078e0015 */
[----:B------:R-:W-:Y:S02]  /*4160*/  IMAD.IADD R8, R73, 0x1, -R8 ;  /* 0x0000000149087824 */ /* 0x000fe400078e0a08 */
[----:B------:R-:W-:-:S04]  /*4170*/  IMAD R21, R12, 0x40, R21 ;  /* 0x000000400c157824 */ /* 0x000fc800078e0215 */
[----:B------:R-:W-:Y:S02]  /*4180*/  IMAD R12, R8, 0x8, R21 ;  /* 0x00000008080c7824 */ /* 0x000fe400078e0215 */
[----:B------:R-:W-:Y:S01]  /*4190*/  IMAD.U32 R11, RZ, RZ, UR45 ;  /* 0x0000002dff0b7e24 */ /* 0x000fe2000f8e00ff */
[----:B------:R-:W-:Y:S02]  /*41a0*/  LOP3.LUT R8, R15, 0x7ffffffc, RZ, 0xc0, !PT ;  /* 0x7ffffffc0f087812 */ /* 0x000fe400078ec0ff */
[----:B------:R-:W-:-:S03]  /*41b0*/  ISETP.GE.AND P1, PT, R78, 0x1, PT ;  /* 0x000000014e00780c */ /* 0x000fc60003f26270 */
[----:B------:R-:W-:Y:S01]  /*41c0*/  IMAD.IADD R8, R13, 0x1, -R8 ;  /* 0x000000010d087824 */ /* 0x000fe200078e0a08 */
[----:B------:R-:W-:Y:S02]  /*41d0*/  UMOV UR4, 0xffffffa0 ;  /* 0xffffffa000047882 */ /* 0x000fe40000000000 */
[----:B------:R-:W-:Y:S01]  /*41e0*/  UIMAD UR4, UR45, UR4, 0x60 ;  /* 0x000000602d0474a4 */ /* 0x000fe2000f8e0204 */
[----:B------:R-:W-:Y:S01]  /*41f0*/  LOP3.LUT R76, RZ, R76, RZ, 0x33, !PT ;  /* 0x0000004cff4c7212 */ /* 0x000fe200078e33ff */
[----:B------:R-:W-:Y:S04]  /*4200*/  BSSY B0, `(.L_x_2178) ;  /* 0x000002b000007945 */ /* 0x000fe80003800000 */
[----:B------:R-:W-:Y:S02]  /*4210*/  IMAD.U32 R19, RZ, RZ, UR4 ;  /* 0x00000004ff137e24 */ /* 0x000fe4000f8e00ff */
[----:B------:R-:W-:-:S02]  /*4220*/  VIADD R77, R77, UR4 ;  /* 0x000000044d4d7c36 */ /* 0x000fc40008000000 */
[----:B------:R-:W-:Y:S02]  /*4230*/  IMAD R19, R8, -0x2, R19 ;  /* 0xfffffffe08137824 */ /* 0x000fe400078e0213 */
[----:B--2---:R-:W-:-:S05]  /*4240*/  @P0 IMAD.HI.U32 R9, R12, R9, RZ ;  /* 0x000000090c090227 */ /* 0x004fca00078e00ff */
[----:B------:R-:W-:Y:S01]  /*4250*/  @P0 SHF.R.U32.HI R12, RZ, R10, R9 ;  /* 0x0000000aff0c0219 */ /* 0x000fe20000011609 */
[----:B------:R-:W-:-:S04]  /*4260*/  IMAD R9, R11, -0x60, R72 ;  /* 0xffffffa00b097824 */ /* 0x000fc800078e0248 */
[----:B------:R-:W0:Y:S01]  /*4270*/  SHFL.IDX PT, R21, R12, RZ, 0x1c1f ;  /* 0x001c1fff0c157589 */ /* 0x000e2200000e0000 */
[----:B------:R-:W-:-:S04]  /*4280*/  VIADD R11, R9, 0x61 ;  /* 0x00000061090b7836 */ /* 0x000fc80000000000 */
[C---:B------:R-:W-:Y:S02]  /*4290*/  IMAD R11, R8.reuse, -0x2, R11 ;  /* 0xfffffffe080b7824 */ /* 0x040fe400078e020b */
[----:B------:R-:W-:Y:S02]  /*42a0*/  VIADD R9, R9, 0x60 ;  /* 0x0000006009097836 */ /* 0x000fe40000000000 */
[----:B------:R-:W-:Y:S02]  /*42b0*/  IMAD.IADD R11, R11, 0x1, -R75 ;  /* 0x000000010b0b7824 */ /* 0x000fe400078e0a4b */
[----:B------:R-:W-:Y:S02]  /*42c0*/  IMAD R14, R8, -0x2, R9 ;  /* 0xfffffffe080e7824 */ /* 0x000fe400078e0209 */
[C---:B------:R-:W-:Y:S02]  /*42d0*/  IMAD.IADD R15, R11.reuse, 0x1, R74 ;  /* 0x000000010b0f7824 */ /* 0x040fe400078e024a */
[----:B------:R-:W-:-:S03]  /*42e0*/  IMAD.IADD R76, R11, 0x1, R76 ;  /* 0x000000010b4c7824 */ /* 0x000fc600078e024c */
[----:B0-----:R-:W-:Y:S01]  /*42f0*/  VIADDMNMX R9, R21, R15, R14, PT ;  /* 0x0000000f15097246 */ /* 0x001fe2000380010e */
[----:B------:R-:W-:Y:S01]  /*4300*/  IMAD.IADD R8, R76, 0x1, R21 ;  /* 0x000000014c087824 */ /* 0x000fe200078e0215 */
[----:B------:R-:W-:Y:S06]  /*4310*/  @!P1 BRA `(.L_x_2179) ;  /* 0x0000000000649947 */ /* 0x000fec0003800000 */
[----:B------:R-:W-:Y:S01]  /*4320*/  IADD3 R11, -R75, R72, R21 ;  /* 0x000000484b0b7210 */ /* 0x000fe20007ffe115 */
[----:B------:R-:W-:Y:S03]  /*4330*/  BSSY B1, `(.L_x_2180) ;  /* 0x0000014000017945 */ /* 0x000fe60003800000 */
[----:B------:R-:W-:-:S13]  /*4340*/  ISETP.GT.AND P0, PT, R11, -0x1, PT ;  /* 0xffffffff0b00780c */ /* 0x000fda0003f04270 */
[----:B------:R-:W-:Y:S05]  /*4350*/  @P0 BRA `(.L_x_2181) ;  /* 0x00000000002c0947 */ /* 0x000fea0003800000 */
[----:B------:R-:W-:Y:S01]  /*4360*/  ISETP.NE.AND P0, PT, R78, 0x1, PT ;  /* 0x000000014e00780c */ /* 0x000fe20003f05270 */
[----:B------:R-:W-:Y:S01]  /*4370*/  BSSY B2, `(.L_x_2182) ;  /* 0x0000007000027945 */ /* 0x000fe20003800000 */
[----:B------:R-:W-:-:S11]  /*4380*/  LOP3.LUT R11, RZ, R11, RZ, 0x33, !PT ;  /* 0x0000000bff0b7212 */ /* 0x000fd600078e33ff */
[----:B------:R-:W-:Y:S05]  /*4390*/  @!P0 BRA `(.L_x_2183) ;  /* 0x0000000000108947 */ /* 0x000fea0003800000 */
[----:B------:R-:W2:Y:S04]  /*43a0*/  LDL R10, [R198+0x1c] ;  /* 0x00001c00c60a7983 */ /* 0x000ea80000100800 */
[----:B------:R-:W3:Y:S01]  /*43b0*/  LDL R13, [R198+0x20] ;  /* 0x00002000c60d7983 */ /* 0x000ee20000100800 */
[----:B--2---:R-:W-:-:S05]  /*43c0*/  IMAD.HI.U32 R10, R11, R10, RZ ;  /* 0x0000000a0b0a7227 */ /* 0x004fca00078e00ff */
[----:B---3--:R-:W-:-:S07]  /*43d0*/  SHF.R.U32.HI R11, RZ, R13, R10 ;  /* 0x0000000dff0b7219 */ /* 0x008fce000001160a */
.L_x_2183:
[----:B------:R-:W-:Y:S05]  /*43e0*/  BSYNC B2 ;  /* 0x0000000000027941 */ /* 0x000fea0003800000 */
.L_x_2182:
[----:B------:R-:W-:Y:S01]  /*43f0*/  LOP3.LUT R11, RZ, R11, RZ, 0x33, !PT ;  /* 0x0000000bff0b7212 */ /* 0x000fe200078e33ff */
[----:B------:R-:W-:Y:S06]  /*4400*/  BRA `(.L_x_2184) ;  /* 0x0000000000187947 */ /* 0x000fec0003800000 */
.L_x_2181:
[----:B------:R-:W-:-:S13]  /*4410*/  ISETP.NE.AND P0, PT, R78, 0x1, PT ;  /* 0x000000014e00780c */ /* 0x000fda0003f05270 */
[----:B------:R-:W-:Y:S05]  /*4420*/  @!P0 BRA `(.L_x_2184) ;  /* 0x0000000000108947 */ /* 0x000fea0003800000 */
[----:B------:R-:W2:Y:S04]  /*4430*/  LDL R10, [R198+0x1c] ;  /* 0x00001c00c60a7983 */ /* 0x000ea80000100800 */
[----:B------:R-:W3:Y:S01]  /*4440*/  LDL R20, [R198+0x20] ;  /* 0x00002000c6147983 */ /* 0x000ee20000100800 */
[----:B--2---:R-:W-:-:S05]  /*4450*/  IMAD.HI.U32 R11, R11, R10, RZ ;  /* 0x0000000a0b0b7227 */ /* 0x004fca00078e00ff */
[----:B---3--:R-:W-:-:S07]  /*4460*/  SHF.R.U32.HI R11, RZ, R20, R11 ;  /* 0x00000014ff0b7219 */ /* 0x008fce000001160b */
.L_x_2184:
[----:B------:R-:W-:Y:S05]  /*4470*/  BSYNC B1 ;  /* 0x0000000000017941 */ /* 0x000fea0003800000 */
.L_x_2180:
[----:B------:R-:W-:-:S05]  /*4480*/  IMAD R11, R78, R11, R19 ;  /* 0x0000000b4e0b7224 */ /* 0x000fca00078e0213 */
[----:B------:R-:W-:Y:S02]  /*4490*/  VIMNMX R8, R8, R11, !PT ;  /* 0x0000000b08087248 */ /* 0x000fe40007fe0100 */
[----:B------:R-:W-:-:S07]  /*44a0*/  VIADDMNMX R9, R11, R78, R9, PT ;  /* 0x0000004e0b097246 */ /* 0x000fce0003800109 */
.L_x_2179:
[----:B------:R-:W-:Y:S05]  /*44b0*/  BSYNC B0 ;  /* 0x0000000000007941 */ /* 0x000fea0003800000 */
.L_x_2178:
[C---:B------:R-:W-:Y:S01]  /*44c0*/  ISETP.GE.AND P1, PT, R77.reuse, 0x9, PT ;  /* 0x000000094d00780c */ /* 0x040fe20003f26270 */
[----:B------:R-:W0:Y:S01]  /*44d0*/  SHFL.IDX PT, R11, R12, 0x1, 0x1c1f ;  /* 0x003c1f000c0b7f89 */ /* 0x000e2200000e0000 */
[----:B------:R-:W-:Y:S01]  /*44e0*/  ISETP.GE.AND P0, PT, R77, 0x2, PT ;  /* 0x000000024d00780c */ /* 0x000fe20003f06270 */
[----:B------:R-:W-:Y:S01]  /*44f0*/  BSSY B0, `(.L_x_2185) ;  /* 0x000008e000007945 */ /* 0x000fe20003800000 */
[C---:B------:R-:W-:Y:S02]  /*4500*/  ISETP.GT.AND P2, PT, R8.reuse, 0x8, !P1 ;  /* 0x000000080800780c */ /* 0x040fe40004f44270 */
[----:B------:R-:W-:Y:S02]  /*4510*/  ISETP.GT.AND P3, PT, R8, 0x1, !P0 ;  /* 0x000000010800780c */ /* 0x000fe40004764270 */
[----:B------:R-:W-:Y:S02]  /*4520*/  ISETP.LT.OR P2, PT, R9, 0x9, P2 ;  /* 0x000000090900780c */ /* 0x000fe40001741670 */
[----:B------:R-:W-:-:S02]  /*4530*/  ISETP.GE.AND P4, PT, R77, 0x11, PT ;  /* 0x000000114d00780c */ /* 0x000fc40003f86270 */
[----:B------:R-:W-:Y:S02]  /*4540*/  FSEL R10, R28, -INF , !P2 ;  /* 0xff8000001c0a7808 */ /* 0x000fe40005000000 */
[----:B------:R-:W-:Y:S02]  /*4550*/  ISETP.LT.OR P3, PT, R9, 0x2, P3 ;  /* 0x000000020900780c */ /* 0x000fe40001f61670 */
[----:B------:R-:W-:Y:S02]  /*4560*/  ISETP.GT.AND P2, PT, R8, 0x10, !P4 ;  /* 0x000000100800780c */ /* 0x000fe40006744270 */
[----:B------:R-:W-:Y:S02]  /*4570*/  ISETP.GE.AND P5, PT, R77, 0xa, PT ;  /* 0x0000000a4d00780c */ /* 0x000fe40003fa6270 */
[----:B------:R-:W-:Y:S02]  /*4580*/  FSEL R103, R25, -INF , !P3 ;  /* 0xff80000019677808 */ /* 0x000fe40005800000 */
[----:B------:R-:W-:-:S02]  /*4590*/  P2R R73, PR, RZ, 0x10 ;  /* 0x00000010ff497803 */ /* 0x000fc40000000000 */
[----:B------:R-:W-:Y:S02]  /*45a0*/  ISETP.LT.OR P2, PT, R9, 0x11, P2 ;  /* 0x000000110900780c */ /* 0x000fe40001741670 */
[----:B------:R-:W-:Y:S02]  /*45b0*/  ISETP.GT.AND P3, PT, R8, 0x9, !P5 ;  /* 0x000000090800780c */ /* 0x000fe40006f64270 */
[----:B------:R-:W-:Y:S02]  /*45c0*/  ISETP.GE.AND P4, PT, R77, 0x12, PT ;  /* 0x000000124d00780c */ /* 0x000fe40003f86270 */
[----:B------:R-:W-:Y:S02]  /*45d0*/  FSEL R20, R32, -INF , !P2 ;  /* 0xff80000020147808 */ /* 0x000fe40005000000 */
[----:B------:R-:W-:Y:S02]  /*45e0*/  ISETP.LT.OR P3, PT, R9, 0xa, P3 ;  /* 0x0000000a0900780c */ /* 0x000fe40001f61670 */
[----:B------:R-:W-:-:S02]  /*45f0*/  ISETP.GT.AND P2, PT, R8, 0x11, !P4 ;  /* 0x000000110800780c */ /* 0x000fc40006744270 */
[----:B------:R-:W-:Y:S02]  /*4600*/  FSEL R13, R29, -INF , !P3 ;  /* 0xff8000001d0d7808 */ /* 0x000fe40005800000 */
        /* <DEDUP_REMOVED lines=11> */
[----:B------:R-:W-:Y:S02]  /*46c0*/  ISETP.GE.AND P3, PT, R77, 0x21, PT ;  /* 0x000000214d00780c */ /* 0x000fe40003f66270 */
        /* <DEDUP_REMOVED lines=54> */
[----:B------:R-:W-:Y:S02]  /*4a30*/  P2R R28, PR, RZ, 0x10 ;  /* 0x00000010ff1c7803 */ /* 0x000fe40000000000 */
[----:B------:R-:W-:Y:S02]  /*4a40*/  FSEL R183, R60, -INF , !P2 ;  /* 0xff8000003cb77808 */ /* 0x000fe40005000000 */
[----:B------:R-:W-:Y:S02]  /*4a50*/  ISETP.GE.AND P2, PT, R77, 0x4a, PT ;  /* 0x0000004a4d00780c */ /* 0x000fe40003f46270 */
[----:B------:R-:W-:Y:S02]  /*4a60*/  P2R R25, PR, RZ, 0x20 ;  /* 0x00000020ff197803 */ /* 0x000fe40000000000 */
        /* <DEDUP_REMOVED lines=16> */
[----:B------:R-:W-:Y:S02]  /*4b70*/  P2R R21, PR, RZ, 0x40 ;  /* 0x00000040ff157803 */ /* 0x000fe40000000000 */
[----:B------:R-:W-:-:S04]  /*4b80*/  ISETP.GT.AND P6, PT, R8, RZ, !P6 ;  /* 0x000000ff0800720c */ /* 0x000fc800077c4270 */
[----:B------:R-:W-:-:S04]  /*4b90*/  ISETP.LT.OR P6, PT, R9, 0x1, P6 ;  /* 0x000000010900780c */ /* 0x000fc800037c1670 */
[----:B------:R-:W-:Y:S02]  /*4ba0*/  FSEL R120, R24, -INF , !P6 ;  /* 0xff80000018787808 */ /* 0x000fe40007000000 */
[----:B------:R-:W-:-:S04]  /*4bb0*/  ISETP.GE.AND P6, PT, R77, 0x5a, PT ;  /* 0x0000005a4d00780c */ /* 0x000fc80003fc6270 */
[----:B------:R-:W-:Y:S02]  /*4bc0*/  P2R R24, PR, RZ, 0x40 ;  /* 0x00000040ff187803 */ /* 0x000fe40000000000 */
[----:B------:R-:W-:Y:S01]  /*4bd0*/  ISETP.GT.AND P6, PT, R8, 0x59, !P6 ;  /* 0x000000590800780c */ /* 0x000fe200077c4270 */
[----:B0-----:R-:W-:-:S03]  /*4be0*/  IMAD.IADD R8, R76, 0x1, R11 ;  /* 0x000000014c087824 */ /* 0x001fc600078e020b */
[----:B------:R-:W-:Y:S02]  /*4bf0*/  ISETP.LT.OR P6, PT, R9, 0x5a, P6 ;  /* 0x0000005a0900780c */ /* 0x000fe400037c1670 */
[----:B------:R-:W-:Y:S02]  /*4c00*/  VIADDMNMX R9, R11, R15, R14, PT ;  /* 0x0000000f0b097246 */ /* 0x000fe4000380010e */
[----:B------:R-:W-:Y:S02]  /*4c10*/  FSEL R176, R69, -INF , !P6 ;  /* 0xff80000045b07808 */ /* 0x000fe40007000000 */
[----:B------:R-:W-:-:S13]  /*4c20*/  ISETP.GE.AND P6, PT, R78, 0x1, PT ;  /* 0x000000014e00780c */ /* 0x000fda0003fc6270 */
[----:B------:R-:W-:Y:S05]  /*4c30*/  @!P6 BRA `(.L_x_2186) ;  /* 0x000000000064e947 */ /* 0x000fea0003800000 */
        /* <DEDUP_REMOVED lines=12> */
.L_x_2190:
[----:B------:R-:W-:Y:S05]  /*4d00*/  BSYNC B2 ;  /* 0x0000000000027941 */ /* 0x000fea0003800000 */
.L_x_2189:
[----:B------:R-:W-:Y:S01]  /*4d10*/  LOP3.LUT R75, RZ, R75, RZ, 0x33, !PT ;  /* 0x0000004bff4b7212 */ /* 0x000fe200078e33ff */
[----:B------:R-:W-:Y:S06]  /*4d20*/  BRA `(.L_x_2191) ;  /* 0x0000000000187947 */ /* 0x000fec0003800000 */
.L_x_2188:
[----:B------:R-:W-:-:S13]  /*4d30*/  ISETP.NE.AND P6, PT, R78, 0x1, PT ;  /* 0x000000014e00780c */ /* 0x000fda0003fc5270 */
[----:B------:R-:W-:Y:S05]  /*4d40*/  @!P6 BRA `(.L_x_2191) ;  /* 0x000000000010e947 */ /* 0x000fea0003800000 */
[----:B------:R-:W2:Y:S04]  /*4d50*/  LDL R12, [R198+0x1c] ;  /* 0x00001c00c60c7983 */ /* 0x000ea80000100800 */
[----:B------:R-:W3:Y:S01]  /*4d60*/  LDL R14, [R198+0x20] ;  /* 0x00002000c60e7983 */ /* 0x000ee20000100800 */
[----:B--2---:R-:W-:-:S05]  /*4d70*/  IMAD.HI.U32 R75, R75, R12, RZ ;  /* 0x0000000c4b4b7227 */ /* 0x004fca00078e00ff */
[----:B---3--:R-:W-:-:S07]  /*4d80*/  SHF.R.U32.HI R75, RZ, R14, R75 ;  /* 0x0000000eff4b7219 */ /* 0x008fce000001164b */
.L_x_2191:
[----:B------:R-:W-:Y:S05]  /*4d90*/  BSYNC B1 ;  /* 0x0000000000017941 */ /* 0x000fea0003800000 */
.L_x_2187:
[----:B------:R-:W-:-:S05]  /*4da0*/  IMAD R75, R78, R75, R19 ;  /* 0x0000004b4e4b7224 */ /* 0x000fca00078e0213 */
[----:B------:R-:W-:Y:S02]  /*4db0*/  VIADDMNMX R9, R75, R78, R9, PT ;  /* 0x0000004e4b097246 */ /* 0x000fe40003800109 */
[----:B------:R-:W-:-:S07]  /*4dc0*/  VIMNMX R8, R8, R75, !PT ;  /* 0x0000004b08087248 */ /* 0x000fce0007fe0100 */
.L_x_2186:
[----:B------:R-:W-:Y:S05]  /*4dd0*/  BSYNC B0 ;  /* 0x0000000000007941 */ /* 0x000fea0003800000 */
.L_x_2185:
[C---:B------:R-:W-:Y:S01]  /*4de0*/  ISETP.GT.AND P0, PT, R8.reuse, 0x1, !P0 ;  /* 0x000000010800780c */ /* 0x040fe20004704270 */
[----:B------:R-:W2:Y:S01]  /*4df0*/  LDL R124, [R1+0x1f0] ;  /* 0x0001f000017c7983 */ /* 0x000ea20000100800 */
[----:B------:R-:W-:Y:S02]  /*4e00*/  ISETP.GT.AND P1, PT, R8, 0x8, !P1 ;  /* 0x000000080800780c */ /* 0x000fe40004f24270 */
[C---:B------:R-:W-:Y:S01]  /*4e10*/  ISETP.LT.OR P0, PT, R9.reuse, 0x2, P0 ;  /* 0x000000020900780c */ /* 0x040fe20000701670 */
[----:B------:R-:W3:Y:S01]  /*4e20*/  LDL R105, [R1+0x200] ;  /* 0x0002000001697983 */ /* 0x000ee20000100800 */
[----:B------:R-:W-:Y:S02]  /*4e30*/  ISETP.LT.OR P1, PT, R9, 0x9, P1 ;  /* 0x000000090900780c */ /* 0x000fe40000f21670 */
[----:B------:R-:W-:Y:S01]  /*4e40*/  FSEL R109, R27, -INF , !P0 ;  /* 0xff8000001b6d7808 */ /* 0x000fe20004000000 */
[----:B------:R-:W4:Y:S01]  /*4e50*/  LDL R104, [R1+0x204] ;  /* 0x0002040001687983 */ /* 0x000f220000100800 */
[----:B------:R-:W-:-:S02]  /*4e60*/  ISETP.NE.AND P0, PT, R25, RZ, PT ;  /* 0x000000ff1900720c */ /* 0x000fc40003f05270 */
[----:B------:R-:W-:Y:S01]  /*4e70*/  FSEL R110, R30, -INF , !P1 ;  /* 0xff8000001e6e7808 */ /* 0x000fe20004800000 */
[----:B------:R-:W2:Y:S01]  /*4e80*/  LDL R118, [R1+0x208] ;  /* 0x0002080001767983 */ /* 0x000ea20000100800 */
[----:B------:R-:W-:Y:S02]  /*4e90*/  ISETP.GT.AND P0, PT, R8, 0x9, !P0 ;  /* 0x000000090800780c */ /* 0x000fe40004704270 */
[----:B------:R-:W-:Y:S01]  /*4ea0*/  ISETP.NE.AND P1, PT, R28, RZ, PT ;  /* 0x000000ff1c00720c */ /* 0x000fe20003f25270 */
[----:B------:R-:W2:Y:S01]  /*4eb0*/  LDL R119, [R1+0x20c] ;  /* 0x00020c0001777983 */ /* 0x000ea20000100800 */
[----:B------:R-:W-:Y:S02]  /*4ec0*/  ISETP.LT.OR P0, PT, R9, 0xa, P0 ;  /* 0x0000000a0900780c */ /* 0x000fe40000701670 */
[----:B------:R-:W-:Y:S01]  /*4ed0*/  ISETP.NE.AND P6, PT, R32, RZ, PT ;  /* 0x000000ff2000720c */ /* 0x000fe20003fc5270 */
[----:B------:R-:W2:Y:S01]  /*4ee0*/  LDL R117, [R1+0x210] ;  /* 0x0002100001757983 */ /* 0x000ea20000100800 */
[----:B------:R-:W-:-:S02]  /*4ef0*/  FSEL R111, R31, -INF , !P0 ;  /* 0xff8000001f6f7808 */ /* 0x000fc40004000000 */
[----:B------:R-:W-:Y:S01]  /*4f00*/  ISETP.NE.AND P0, PT, R73, RZ, PT ;  /* 0x000000ff4900720c */ /* 0x000fe20003f05270 */
[----:B------:R-:W2:Y:S01]  /*4f10*/  LDL R30, [R1+0x234] ;  /* 0x00023400011e7983 */ /* 0x000ea20000100800 */
[C---:B------:R-:W-:Y:S02]  /*4f20*/  ISETP.GT.AND P2, PT, R8.reuse, 0x49, !P2 ;  /* 0x000000490800780c */ /* 0x040fe40005744270 */
[C---:B------:R-:W-:Y:S01]  /*4f30*/  ISETP.GT.AND P0, PT, R8.reuse, 0x10, !P0 ;  /* 0x000000100800780c */ /* 0x040fe20004704270 */
[----:B------:R-:W2:Y:S01]  /*4f40*/  LDL R27, [R1+0x330] ;  /* 0x00033000011b7983 */ /* 0x000ea20000100800 */
[C---:B------:R-:W-:Y:S02]  /*4f50*/  ISETP.GT.AND P3, PT, R8.reuse, 0x50, !P3 ;  /* 0x000000500800780c */ /* 0x040fe40005f64270 */
[----:B------:R-:W-:Y:S01]  /*4f60*/  ISETP.LT.OR P0, PT, R9, 0x11, P0 ;  /* 0x000000110900780c */ /* 0x000fe20000701670 */
[----:B------:R-:W2:Y:S01]  /*4f70*/  LDL R152, [R1+0x3f4] ;  /* 0x0003f40001987983 */ /* 0x000ea20000100800 */
[----:B------:R-:W-:-:S02]  /*4f80*/  ISETP.GT.AND P4, PT, R8, 0x51, !P4 ;  /* 0x000000510800780c */ /* 0x000fc40006784270 */
[----:B------:R-:W-:Y:S01]  /*4f90*/  FSEL R14, R34, -INF , !P0 ;  /* 0xff800000220e7808 */ /* 0x000fe20004000000 */
[----:B------:R-:W2:Y:S01]  /*4fa0*/  LDL R107, [R1+0x214] ;  /* 0x00021400016b7983 */ /* 0x000ea20000100800 */
[----:B------:R-:W-:Y:S02]  /*4fb0*/  ISETP.GT.AND P0, PT, R8, 0x11, !P1 ;  /* 0x000000110800780c */ /* 0x000fe40004f04270 */
[----:B------:R-:W-:Y:S01]  /*4fc0*/  ISETP.NE.AND P1, PT, R48, RZ, PT ;  /* 0x000000ff3000720c */ /* 0x000fe20003f25270 */
[----:B------:R-:W2:Y:S01]  /*4fd0*/  LDL R108, [R1+0x218] ;  /* 0x00021800016c7983 */ /* 0x000ea20000100800 */
[----:B------:R-:W-:Y:S02]  /*4fe0*/  ISETP.LT.OR P0, PT, R9, 0x12, P0 ;  /* 0x000000120900780c */ /* 0x000fe40000701670 */
[----:B------:R-:W-:Y:S01]  /*4ff0*/  ISETP.GT.AND P5, PT, R8, 0x58, !P5 ;  /* 0x000000580800780c */ /* 0x000fe20006fa4270 */
[----:B------:R-:W2:Y:S01]  /*5000*/  LDL R106, [R1+0x21c] ;  /* 0x00021c00016a7983 */ /* 0x000ea20000100800 */
[----:B------:R-:W-:-:S02]  /*5010*/  FSEL R15, R35, -INF , !P0 ;  /* 0xff800000230f7808 */ /* 0x000fc40004000000 */
[----:B------:R-:W-:Y:S01]  /*5020*/  ISETP.NE.AND P0, PT, R29, RZ, PT ;  /* 0x000000ff1d00720c */ /* 0x000fe20003f05270 */
[----:B------:R-:W2:Y:S01]  /*5030*/  LDL R115, [R1+0x220] ;  /* 0x0002200001737983 */ /* 0x000ea20000100800 */
[----:B------:R-:W-:Y:S02]  /*5040*/  ISETP.LT.OR P2, PT, R9, 0x4a, P2 ;  /* 0x0000004a0900780c */ /* 0x000fe40001741670 */
[----:B------:R-:W-:Y:S01]  /*5050*/  ISETP.GT.AND P0, PT, R8, 0x18, !P0 ;  /* 0x000000180800780c */ /* 0x000fe20004704270 */
[----:B------:R-:W2:Y:S01]  /*5060*/  LDL R29, [R1+0x23c] ;  /* 0x00023c00011d7983 */ /* 0x000ea20000100800 */
[----:B------:R-:W-:Y:S02]  /*5070*/  FSEL R172, R63, -INF , !P2 ;  /* 0xff8000003fac7808 */ /* 0x000fe40005000000 */
[C---:B------:R-:W-:Y:S01]  /*5080*/  ISETP.LT.OR P0, PT, R9.reuse, 0x19, P0 ;  /* 0x000000190900780c */ /* 0x040fe20000701670 */
[----:B------:R-:W2:Y:S01]  /*5090*/  LDL R116, [R1+0x224] ;  /* 0x0002240001747983 */ /* 0x000ea20000100800 */
[----:B------:R-:W-:-:S02]  /*50a0*/  ISETP.LT.OR P3, PT, R9, 0x51, P3 ;  /* 0x000000510900780c */ /* 0x000fc40001f61670 */
[----:B------:R-:W-:Y:S01]  /*50b0*/  FSEL R19, R38, -INF , !P0 ;  /* 0xff80000026137808 */ /* 0x000fe20004000000 */
[----:B------:R-:W2:Y:S01]  /*50c0*/  LDL R31, [R1+0x238] ;  /* 0x00023800011f7983 */ /* 0x000ea20000100800 */
[----:B------:R-:W-:Y:S02]  /*50d0*/  ISETP.GT.AND P0, PT, R8, 0x19, !P6 ;  /* 0x000000190800780c */ /* 0x000fe40007704270 */
[----:B------:R-:W-:Y:S01]  /*50e0*/  ISETP.NE.AND P6, PT, R49, RZ, PT ;  /* 0x000000ff3100720c */ /* 0x000fe20003fc5270 */
[----:B------:R-:W2:Y:S01]  /*50f0*/  LDL R32, [R1+0x240] ;  /* 0x0002400001207983 */ /* 0x000ea20000100800 */
[C---:B------:R-:W-:Y:S02]  /*5100*/  ISETP.LT.OR P0, PT, R9.reuse, 0x1a, P0 ;  /* 0x0000001a0900780c */ /* 0x040fe40000701670 */
[----:B------:R-:W-:Y:S01]  /*5110*/  ISETP.LT.OR P4, PT, R9, 0x52, P4 ;  /* 0x000000520900780c */ /* 0x000fe20002781670 */
[----:B------:R-:W2:Y:S01]  /*5120*/  LDL R35, [R1+0x24c] ;  /* 0x00024c0001237983 */ /* 0x000ea20000100800 */
[----:B------:R-:W-:-:S02]  /*5130*/  FSEL R157, R39, -INF , !P0 ;  /* 0xff800000279d7808 */ /* 0x000fc40004000000 */
[----:B------:R-:W-:Y:S01]  /*5140*/  ISETP.NE.AND P0, PT, R33, RZ, PT ;  /* 0x000000ff2100720c */ /* 0x000fe20003f05270 */
[----:B------:R-:W2:Y:S01]  /*5150*/  LDL R34, [R1+0x254] ;  /* 0x0002540001227983 */ /* 0x000ea20000100800 */
[C---:B------:R-:W-:Y:S02]  /*5160*/  ISETP.LT.OR P5, PT, R9.reuse, 0x59, P5 ;  /* 0x000000590900780c */ /* 0x040fe40002fa1670 */
[----:B------:R-:W-:Y:S01]  /*5170*/  ISETP.GT.AND P0, PT, R8, 0x20, !P0 ;  /* 0x000000200800780c */ /* 0x000fe20004704270 */
[----:B------:R-:W2:Y:S01]  /*5180*/  LDL R33, [R1+0x244] ;  /* 0x0002440001217983 */ /* 0x000ea20000100800 */
[----:B------:R-:W-:Y:S02]  /*5190*/  FSEL R177, R66, -INF , !P3 ;  /* 0xff80000042b17808 */ /* 0x000fe40005800000 */
[----:B------:R-:W-:Y:S01]  /*51a0*/  ISETP.LT.OR P0, PT, R9, 0x21, P0 ;  /* 0x000000210900780c */ /* 0x000fe20000701670 */
[----:B------:R-:W2:Y:S01]  /*51b0*/  LDL R38, [R1+0x260] ;  /* 0x0002600001267983 */ /* 0x000ea20000100800 */
[----:B------:R-:W-:-:S02]  /*51c0*/  FSEL R178, R67, -INF , !P4 ;  /* 0xff80000043b27808 */ /* 0x000fc40006000000 */
[----:B------:R-:W-:Y:S01]  /*51d0*/  FSEL R162, R42, -INF , !P0 ;  /* 0xff8000002aa27808 */ /* 0x000fe20004000000 */
[----:B------:R-:W2:Y:S01]  /*51e0*/  LDL R39, [R1+0x264] ;  /* 0x0002640001277983 */ /* 0x000ea20000100800 */
[----:B------:R-:W-:Y:S02]  /*51f0*/  ISETP.NE.AND P0, PT, R36, RZ, PT ;  /* 0x000000ff2400720c */ /* 0x000fe40003f05270 */
[----:B------:R-:W-:Y:S01]  /*5200*/  FSEL R179, R70, -INF , !P5 ;  /* 0xff80000046b37808 */ /* 0x000fe20006800000 */
[----:B------:R-:W2:Y:S01]  /*5210*/  LDL R36, [R1+0x250] ;  /* 0x0002500001247983 */ /* 0x000ea20000100800 */
[----:B------:R-:W-:-:S03]  /*5220*/  ISETP.GT.AND P0, PT, R8, 0x21, !P0 ;  /* 0x000000210800780c */ /* 0x000fc60004704270 */
[----:B------:R-:W2:Y:S01]  /*5230*/  LDL R102, [R1+0x270] ;  /* 0x0002700001667983 */ /* 0x000ea20000100800 */
[----:B------:R-:W-:-:S03]  /*5240*/  ISETP.LT.OR P0, PT, R9, 0x22, P0 ;  /* 0x000000220900780c */ /* 0x000fc60000701670 */
[----:B------:R-:W2:Y:S01]  /*5250*/  LDL R101, [R1+0x274] ;  /* 0x0002740001657983 */ /* 0x000ea20000100800 */
[----:B------:R-:W-:Y:S02]  /*5260*/  FSEL R165, R43, -INF , !P0 ;  /* 0xff8000002ba57808 */ /* 0x000fe40004000000 */
[----:B------:R-:W-:Y:S01]  /*5270*/  ISETP.NE.AND P0, PT, R37, RZ, PT ;  /* 0x000000ff2500720c */ /* 0x000fe20003f05270 */
[----:B------:R-:W2:Y:S03]  /*5280*/  LDL R100, [R1+0x278] ;  /* 0x0002780001647983 */ /* 0x000ea60000100800 */
[----:B------:R-:W-:Y:S01]  /*5290*/  ISETP.GT.AND P0, PT, R8, 0x28, !P0 ;  /* 0x000000280800780c */ /* 0x000fe20004704270 */
[----:B------:R-:W2:Y:S03]  /*52a0*/  LDL R37, [R1+0x258] ;  /* 0x0002580001257983 */ /* 0x000ea60000100800 */
[----:B------:R-:W-:Y:S01]  /*52b0*/  ISETP.LT.OR P0, PT, R9, 0x29, P0 ;  /* 0x000000290900780c */ /* 0x000fe20000701670 */
[----:B------:R-:W2:Y:S03]  /*52c0*/  LDL R99, [R1+0x27c] ;  /* 0x00027c0001637983 */ /* 0x000ea60000100800 */
[----:B------:R-:W-:Y:S01]  /*52d0*/  FSEL R168, R46, -INF , !P0 ;  /* 0xff8000002ea87808 */ /* 0x000fe20004000000 */
[----:B------:R-:W2:Y:S01]  /*52e0*/  LDL R98, [R1+0x280] ;  /* 0x0002800001627983 */ /* 0x000ea20000100800 */
[----:B------:R-:W-:-:S03]  /*52f0*/  ISETP.NE.AND P0, PT, R40, RZ, PT ;  /* 0x000000ff2800720c */ /* 0x000fc60003f05270 */
        /* <DEDUP_REMOVED lines=29> */
[----:B------:R-:W-:-:S02]  /*54d0*/  ISETP.GT.AND P0, PT, R8, 0x39, !P1 ;  /* 0x000000390800780c */ /* 0x000fc40004f04270 */
[----:B------:R-:W-:Y:S01]  /*54e0*/  ISETP.NE.AND P1, PT, R53, RZ, PT ;  /* 0x000000ff3500720c */ /* 0x000fe20003f25270 */
[----:B------:R-:W2:Y:S01]  /*54f0*/  LDL R85, [R1+0x2b4] ;  /* 0x0002b40001557983 */ /* 0x000ea20000100800 */
[----:B------:R-:W-:Y:S02]  /*5500*/  ISETP.LT.OR P0, PT, R9, 0x3a, P0 ;  /* 0x0000003a0900780c */ /* 0x000fe40000701670 */
[----:B------:R-:W-:Y:S01]  /*5510*/  ISETP.GT.AND P1, PT, R8, 0x48, !P1 ;  /* 0x000000480800780c */ /* 0x000fe20004f24270 */
[----:B------:R-:W2:Y:S01]  /*5520*/  LDL R84, [R1+0x2b8] ;  /* 0x0002b80001547983 */ /* 0x000ea20000100800 */
[----:B------:R-:W-:Y:S02]  /*5530*/  FSEL R169, R55, -INF , !P0 ;  /* 0xff80000037a97808 */ /* 0x000fe40004000000 */
[----:B------:R-:W-:Y:S01]  /*5540*/  ISETP.NE.AND P0, PT, R21, RZ, PT ;  /* 0x000000ff1500720c */ /* 0x000fe20003f05270 */
[----:B------:R-:W2:Y:S01]  /*5550*/  LDL R83, [R1+0x2bc] ;  /* 0x0002bc0001537983 */ /* 0x000ea20000100800 */
[----:B------:R-:W-:-:S02]  /*5560*/  FMNMX.FTZ R21, R120, R103, !PT ;  /* 0x0000006778157209 */ /* 0x000fc40007810000 */
[----:B------:R-:W-:Y:S01]  /*5570*/  ISETP.GT.AND P0, PT, R8, RZ, !P0 ;  /* 0x000000ff0800720c */ /* 0x000fe20004704270 */
[----:B------:R-:W2:Y:S01]  /*5580*/  LDL R82, [R1+0x2c0] ;  /* 0x0002c00001527983 */ /* 0x000ea20000100800 */
[----:B------:R-:W-:Y:S02]  /*5590*/  FMNMX.FTZ R12, R10, R21, !PT ;  /* 0x000000150a0c7209 */ /* 0x000fe40007810000 */
[C---:B------:R-:W-:Y:S01]  /*55a0*/  ISETP.LT.OR P0, PT, R9.reuse, 0x1, P0 ;  /* 0x000000010900780c */ /* 0x040fe20000701670 */
[----:B------:R-:W2:Y:S01]  /*55b0*/  LDL R81, [R1+0x2c4] ;  /* 0x0002c40001517983 */ /* 0x000ea20000100800 */
[----:B------:R-:W-:Y:S02]  /*55c0*/  ISETP.LT.OR P1, PT, R9, 0x49, P1 ;  /* 0x000000490900780c */ /* 0x000fe40000f21670 */
[----:B------:R-:W-:Y:S01]  /*55d0*/  FSEL R122, R26, -INF , !P0 ;  /* 0xff8000001a7a7808 */ /* 0x000fe20004000000 */
[----:B------:R-:W2:Y:S01]  /*55e0*/  LDL R80, [R1+0x2c8] ;  /* 0x0002c80001507983 */ /* 0x000ea20000100800 */
[----:B------:R-:W-:-:S02]  /*55f0*/  ISETP.GT.AND P0, PT, R8, 0x40, !P6 ;  /* 0x000000400800780c */ /* 0x000fc40007704270 */
[----:B------:R-:W-:Y:S01]  /*5600*/  FMNMX.FTZ R11, R122, R109, !PT ;  /* 0x0000006d7a0b7209 */ /* 0x000fe20007810000 */
[----:B------:R-:W2:Y:S01]  /*5610*/  LDL R79, [R1+0x2cc] ;  /* 0x0002cc00014f7983 */ /* 0x000ea20000100800 */
[----:B------:R-:W-:Y:S02]  /*5620*/  ISETP.NE.AND P6, PT, R24, RZ, PT ;  /* 0x000000ff1800720c */ /* 0x000fe40003fc5270 */
[----:B------:R-:W-:Y:S01]  /*5630*/  FMNMX.FTZ R24, R110, R11, !PT ;  /* 0x0000000b6e187209 */ /* 0x000fe20007810000 */
[----:B------:R-:W2:Y:S01]  /*5640*/  LDL R78, [R1+0x2d0] ;  /* 0x0002d000014e7983 */ /* 0x000ea20000100800 */
[----:B------:R-:W-:Y:S02]  /*5650*/  FMNMX.FTZ R11, R13, R12, !PT ;  /* 0x0000000c0d0b7209 */ /* 0x000fe40007810000 */
[----:B------:R-:W-:Y:S01]  /*5660*/  FMNMX.FTZ R21, R111, R24, !PT ;  /* 0x000000186f157209 */ /* 0x000fe20007810000 */
[----:B------:R-:W2:Y:S01]  /*5670*/  LDL R77, [R1+0x2d4] ;  /* 0x0002d400014d7983 */ /* 0x000ea20000100800 */
[----:B------:R-:W-:-:S02]  /*5680*/  FMNMX.FTZ R11, R20, R11, !PT ;  /* 0x0000000b140b7209 */ /* 0x000fc40007810000 */
[----:B------:R-:W-:Y:S01]  /*5690*/  FMNMX.FTZ R12, R14, R21, !PT ;  /* 0x000000150e0c7209 */ /* 0x000fe20007810000 */
[----:B------:R-:W2:Y:S01]  /*56a0*/  LDL R76, [R1+0x2d8] ;  /* 0x0002d800014c7983 */ /* 0x000ea20000100800 */
[----:B------:R-:W-:Y:S02]  /*56b0*/  FMNMX.FTZ R11, R112, R11, !PT ;  /* 0x0000000b700b7209 */ /* 0x000fe40007810000 */
        /* <DEDUP_REMOVED lines=21> */
[----:B------:R-:W-:Y:S01]  /*5810*/  ISETP.LT.OR P0, PT, R9, 0x41, P0 ;  /* 0x000000410900780c */ /* 0x000fe20000701670 */
[----:B------:R-:W2:Y:S01]  /*5820*/  LDL R67, [R1+0x2fc] ;  /* 0x0002fc0001437983 */ /* 0x000ea20000100800 */
[----:B------:R-:W-:-:S02]  /*5830*/  FMNMX.FTZ R11, R160, R11, !PT ;  /* 0x0000000ba00b7209 */ /* 0x000fc40007810000 */
[----:B------:R-:W-:Y:S01]  /*5840*/  FMNMX.FTZ R21, R188, R21, !PT ;  /* 0x00000015bc157209 */ /* 0x000fe20007810000 */
[----:B------:R-:W2:Y:S01]  /*5850*/  LDL R66, [R1+0x300] ;  /* 0x0003000001427983 */ /* 0x000ea20000100800 */
[----:B------:R-:W-:Y:S02]  /*5860*/  FSEL R163, R58, -INF , !P0 ;  /* 0xff8000003aa37808 */ /* 0x000fe40004000000 */
[----:B------:R-:W-:Y:S01]  /*5870*/  ISETP.NE.AND P0, PT, R52, RZ, PT ;  /* 0x000000ff3400720c */ /* 0x000fe20003f05270 */
[----:B------:R-:W2:Y:S01]  /*5880*/  LDL R65, [R1+0x304] ;  /* 0x0003040001417983 */ /* 0x000ea20000100800 */
[----:B------:R-:W-:Y:S02]  /*5890*/  FMNMX.FTZ R11, R164, R11, !PT ;  /* 0x0000000ba40b7209 */ /* 0x000fe40007810000 */
[----:B------:R-:W-:Y:S01]  /*58a0*/  FMNMX.FTZ R12, R186, R21, !PT ;  /* 0x00000015ba0c7209 */ /* 0x000fe20007810000 */
[----:B------:R-:W2:Y:S01]  /*58b0*/  LDL R64, [R1+0x308] ;  /* 0x0003080001407983 */ /* 0x000ea20000100800 */
[----:B------:R-:W-:-:S02]  /*58c0*/  ISETP.GT.AND P0, PT, R8, 0x41, !P0 ;  /* 0x000000410800780c */ /* 0x000fc40004704270 */
[----:B------:R-:W-:Y:S01]  /*58d0*/  FMNMX.FTZ R24, R166, R11, !PT ;  /* 0x0000000ba6187209 */ /* 0x000fe20007810000 */
[----:B------:R-:W2:Y:S01]  /*58e0*/  LDL R63, [R1+0x30c] ;  /* 0x00030c00013f7983 */ /* 0x000ea20000100800 */
[----:B------:R-:W-:Y:S02]  /*58f0*/  FMNMX.FTZ R12, R187, R12, !PT ;  /* 0x0000000cbb0c7209 */ /* 0x000fe40007810000 */
[----:B------:R-:W-:Y:S01]  /*5900*/  ISETP.LT.OR P0, PT, R9, 0x42, P0 ;  /* 0x000000420900780c */ /* 0x000fe20000701670 */
[----:B------:R-:W2:Y:S01]  /*5910*/  LDL R61, [R1+0x314] ;  /* 0x00031400013d7983 */ /* 0x000ea20000100800 */
[----:B------:R-:W-:Y:S02]  /*5920*/  FMNMX.FTZ R24, R169, R24, !PT ;  /* 0x00000018a9187209 */ /* 0x000fe40007810000 */
[----:B------:R-:W-:Y:S01]  /*5930*/  FMNMX.FTZ R11, R181, R12, !PT ;  /* 0x0000000cb50b7209 */ /* 0x000fe20007810000 */
[----:B------:R-:W2:Y:S01]  /*5940*/  LDL R60, [R1+0x318] ;  /* 0x00031800013c7983 */ /* 0x000ea20000100800 */
[----:B------:R-:W-:-:S02]  /*5950*/  ISETP.GT.AND P6, PT, R8, 0x59, !P6 ;  /* 0x000000590800780c */ /* 0x000fc400077c4270 */
[----:B------:R-:W-:Y:S01]  /*5960*/  FSEL R167, R59, -INF , !P0 ;  /* 0xff8000003ba77808 */ /* 0x000fe20004000000 */
[----:B------:R-:W2:Y:S01]  /*5970*/  LDL R58, [R1+0x320] ;  /* 0x00032000013a7983 */ /* 0x000ea20000100800 */
[----:B------:R-:W-:Y:S02]  /*5980*/  FMNMX.FTZ R24, R163, R24, !PT ;  /* 0x00000018a3187209 */ /* 0x000fe40007810000 */
[----:B------:R-:W-:Y:S01]  /*5990*/  FMNMX.FTZ R8, R182, R11, !PT ;  /* 0x0000000bb6087209 */ /* 0x000fe20007810000 */
[----:B------:R-:W2:Y:S01]  /*59a0*/  LDL R59, [R1+0x31c] ;  /* 0x00031c00013b7983 */ /* 0x000ea20000100800 */
[----:B------:R-:W-:Y:S02]  /*59b0*/  FSEL R170, R62, -INF , !P1 ;  /* 0xff8000003eaa7808 */ /* 0x000fe40004800000 */
        /* <DEDUP_REMOVED lines=18> */
[----:B------:R-:W-:Y:S01]  /*5ae0*/  FSEL R180, R71, -INF , !P6 ;  /* 0xff80000047b47808 */ /* 0x000fe20007000000 */
[----:B------:R-:W2:Y:S01]  /*5af0*/  LDL R21, [R1+0x228] ;  /* 0x0002280001157983 */ /* 0x000ea20000100800 */
[----:B------:R-:W-:-:S03]  /*5b00*/  FMNMX.FTZ R25, R179, R12, !PT ;  /* 0x0000000cb3197209 */ /* 0x000fc60007810000 */
[----:B------:R-:W0:Y:S01]  /*5b10*/  SHFL.BFLY PT, R9, R24, 0x2, 0x1f ;  /* 0x0c401f0018097f89 */ /* 0x000e2200000e0000 */
[----:B------:R-:W-:-:S03]  /*5b20*/  FMNMX.FTZ R25, R180, R25, !PT ;  /* 0x00000019b4197209 */ /* 0x000fc60007810000 */
[----:B---3--:R-:W-:Y:S04]  /*5b30*/  STL [R1+0x200], R105 ;  /* 0x0002006901007387 */ /* 0x008fe80000100800 */
[----:B------:R1:W-:Y:S04]  /*5b40*/  STL.64 [R1+0x410], R24 ;  /* 0x0004101801007387 */ /* 0x0003e80000100a00 */
[----:B------:R-:W3:Y:S04]  /*5b50*/  LDL R28, [R1+0x414] ;  /* 0x00041400011c7983 */ /* 0x000ee80000100800 */
[----:B----4-:R-:W-:Y:S04]  /*5b60*/  STL [R1+0x204], R104 ;  /* 0x0002046801007387 */ /* 0x010fe80000100800 */
[----:B-1----:R-:W4:Y:S01]  /*5b70*/  LDL R25, [R1+0x22c] ;  /* 0x00022c0001197983 */ /* 0x002f220000100800 */
[----:B0-----:R-:W-:-:S03]  /*5b80*/  FMNMX.FTZ R12, R24, R9, !PT ;  /* 0x00000009180c7209 */ /* 0x001fc60007810000 */
[----:B--2---:R-:W-:Y:S04]  /*5b90*/  STL [R1+0x208], R118 ;  /* 0x0002087601007387 */ /* 0x004fe80000100800 */
[----:B------:R-:W0:Y:S04]  /*5ba0*/  SHFL.BFLY PT, R9, R12, 0x1, 0x1f ;  /* 0x0c201f000c097f89 */ /* 0x000e2800000e0000 */
[----:B------:R-:W2:Y:S04]  /*5bb0*/  LDL R24, [R1+0x230] ;  /* 0x0002300001187983 */ /* 0x000ea80000100800 */
[----:B------:R-:W-:Y:S04]  /*5bc0*/  STL [R1+0x20c], R119 ;  /* 0x00020c7701007387 */ /* 0x000fe80000100800 */
[----:B------:R-:W-:Y:S04]  /*5bd0*/  STL [R1+0x210], R117 ;  /* 0x0002107501007387 */ /* 0x000fe80000100800 */
[----:B------:R-:W2:Y:S04]  /*5be0*/  LDL R71, [R1+0x2ec] ;  /* 0x0002ec0001477983 */ /* 0x000ea80000100800 */
[----:B------:R-:W2:Y:S01]  /*5bf0*/  LDL R52, [R1+0x338] ;  /* 0x0003380001347983 */ /* 0x000ea20000100800 */
[----:B0-----:R-:W-:-:S03]  /*5c00*/  FMNMX.FTZ R26, R12, R9, !PT ;  /* 0x000000090c1a7209 */ /* 0x001fc60007810000 */
[----:B------:R-:W2:Y:S04]  /*5c10*/  LDL R51, [R1+0x33c] ;  /* 0x00033c0001337983 */ /* 0x000ea80000100800 */
[----:B------:R0:W-:Y:S04]  /*5c20*/  STL [R1+0x410], R26 ;  /* 0x0004101a01007387 */ /* 0x0001e80000100800 */
[----:B------:R-:W4:Y:S04]  /*5c30*/  LDL R42, [R1+0x410] ;  /* 0x00041000012a7983 */ /* 0x000f280000100800 */
[----:B------:R-:W2:Y:S04]  /*5c40*/  LDL.64 R8, [R1+0x88] ;  /* 0x0000880001087983 */ /* 0x000ea80000100a00 */
[----:B------:R-:W2:Y:S04]  /*5c50*/  LDL R12, [R1+0x25c] ;  /* 0x00025c00010c7983 */ /* 0x000ea80000100800 */
[----:B0-----:R-:W2:Y:S04]  /*5c60*/  LDL R26, [R1+0x34c] ;  /* 0x00034c00011a7983 */ /* 0x001ea80000100800 */
[----:B------:R-:W2:Y:S04]  /*5c70*/  LDL R50, [R1+0x340] ;  /* 0x0003400001327983 */ /* 0x000ea80000100800 */
        /* <DEDUP_REMOVED lines=37> */
[----:B---3--:R-:W0:Y:S02]  /*5ed0*/  SHFL.BFLY PT, R125, R28, 0x2, 0x1f ;  /* 0x0c401f001c7d7f89 */ /* 0x008e2400000e0000 */
[----:B0-----:R-:W-:-:S02]  /*5ee0*/  FMNMX.FTZ R125, R125, R28, !PT ;  /* 0x0000001c7d7d7209 */ /* 0x001fc40007810000 */
[----:B------:R-:W3:Y:S04]  /*5ef0*/  LDL R28, [R1+0x248] ;  /* 0x00024800011c7983 */ /* 0x000ee80000100800 */
[----:B------:R-:W0:Y:S01]  /*5f00*/  SHFL.BFLY PT, R126, R125, 0x1, 0x1f ;  /* 0x0c201f007d7e7f89 */ /* 0x000e2200000e0000 */
[----:B----4-:R-:W-:Y:S01]  /*5f10*/  FSETP.NEU.FTZ.AND P0, PT, R42, -INF , PT ;  /* 0xff8000002a00780b */ /* 0x010fe20003f1d000 */
[----:B------:R-:W-:-:S05]  /*5f20*/  FMUL.FTZ R42, R11, R42 ;  /* 0x0000002a0b2a7220 */ /* 0x000fca0000410000 */
[----:B------:R-:W-:Y:S01]  /*5f30*/  FSEL R128, R42, RZ, P0 ;  /* 0x000000ff2a807208 */ /* 0x000fe20000000000 */
[----:B--2---:R-:W-:Y:S01]  /*5f40*/  IMAD R8, R124, 0xc00, R8 ;  /* 0x00000c007c087824 */ /* 0x004fe200078e0208 */
[----:B------:R-:W2:Y:S03]  /*5f50*/  LDL R42, [R1+0x364] ;  /* 0x00036400012a7983 */ /* 0x000ea60000100800 */
        /* <DEDUP_REMOVED lines=23> */
[----:B------:R-:W-:Y:S01]  /*60d0*/  FFMA.FTZ R176, R176, R11, -R128 ;  /* 0x0000000bb0b07223 */ /* 0x000fe20000010880 */
[----:B0-----:R-:W-:Y:S01]  /*60e0*/  FMNMX.FTZ R10, R125, R126, !PT ;  /* 0x0000007e7d0a7209 */ /* 0x001fe20007810000 */
[----:B------:R-:W4:Y:S04]  /*60f0*/  LDL R113, [R1+0x368] ;  /* 0x0003680001717983 */ /* 0x000f280000100800 */
[----:B------:R-:W4:Y:S04]  /*6100*/  LDL R114, [R1+0x384] ;  /* 0x0003840001727983 */ /* 0x000f280000100800 */
[----:B------:R-:W4:Y:S04]  /*6110*/  LDL R128, [R1+0x390] ;  /* 0x0003900001807983 */ /* 0x000f280000100800 */
[----:B------:R-:W4:Y:S04]  /*6120*/  LDL R126, [R1+0x398] ;  /* 0x00039800017e7983 */ /* 0x000f280000100800 */
[----:B------:R-:W4:Y:S04]  /*6130*/  LDL R125, [R1+0x39c] ;  /* 0x00039c00017d7983 */ /* 0x000f280000100800 */
[----:B------:R-:W4:Y:S04]  /*6140*/  LDL R124, [R1+0x3a0] ;  /* 0x0003a000017c7983 */ /* 0x000f280000100800 */
[----:B------:R0:W-:Y:S04]  /*6150*/  STL [R1+0x228], R21 ;  /* 0x0002281501007387 */ /* 0x0001e80000100800 */
[----:B0-----:R-:W4:Y:S01]  /*6160*/  LDL R21, [R1+0x3f8] ;  /* 0x0003f80001157983 */ /* 0x001f220000100800 */
[----:B------:R-:W-:-:S03]  /*6170*/  FSETP.NEU.FTZ.AND P0, PT, R10, -INF , PT ;  /* 0xff8000000a00780b */ /* 0x000fc60003f1d000 */
[----:B------:R0:W-:Y:S01]  /*6180*/  STL [R1+0x25c], R12 ;  /* 0x00025c0c01007387 */ /* 0x0001e20000100800 */
[----:B------:R-:W-:Y:S01]  /*6190*/  MUFU.EX2 R54, R54 ;  /* 0x0000003600367308 */ /* 0x000fe20000000800 */
[----:B0-----:R-:W-:-:S07]  /*61a0*/  FMUL.FTZ R12, R10, R11 ;  /* 0x0000000b0a0c7220 */ /* 0x001fce0000410000 */
[----:B------:R-:W0:Y:S01]  /*61b0*/  MUFU.EX2 R103, R103 ;  /* 0x0000006700677308 */ /* 0x000e220000000800 */
[----:B------:R-:W-:-:S07]  /*61c0*/  FSEL R12, R12, RZ, P0 ;  /* 0x000000ff0c0c7208 */ /* 0x000fce0000000000 */
[----:B------:R-:W1:Y:S01]  /*61d0*/  MUFU.EX2 R120, R120 ;  /* 0x0000007800787308 */ /* 0x000e620000000800 */
[-CC-:B------:R-:W-:Y:S01]  /*61e0*/  FFMA.FTZ R122, R122, R11.reuse, -R12.reuse ;  /* 0x0000000b7a7a7223 */ /* 0x180fe2000001080c */
[-CC-:B------:R-:W-:Y:S01]  /*61f0*/  FFMA.FTZ R109, R109, R11.reuse, -R12.reuse ;  /* 0x0000000b6d6d7223 */ /* 0x180fe2000001080c */
[-CC-:B------:R-:W-:Y:S01]  /*6200*/  FFMA.FTZ R110, R110, R11.reuse, -R12.reuse ;  /* 0x0000000b6e6e7223 */ /* 0x180fe2000001080c */
[----:B------:R-:W-:-:S04]  /*6210*/  FFMA.FTZ R111, R111, R11, -R12 ;  /* 0x0000000b6f6f7223 */ /* 0x000fc8000001080c */
[----:B------:R-:W1:Y:S01]  /*6220*/  MUFU.EX2 R121, R121 ;  /* 0x0000007900797308 */ /* 0x000e620000000800 */
[----:B------:R0:W-:Y:S07]  /*6230*/  STL [R1+0x22c], R25 ;  /* 0x00022c1901007387 */ /* 0x0001ee0000100800 */
[----:B------:R-:W-:Y:S08]  /*6240*/  MUFU.EX2 R122, R122 ;  /* 0x0000007a007a7308 */ /* 0x000ff00000000800 */
[----:B------:R-:W1:Y:S01]  /*6250*/  MUFU.EX2 R109, R109 ;  /* 0x0000006d006d7308 */ /* 0x000e620000000800 */
[----:B0-----:R-:W-:Y:S01]  /*6260*/  FADD.FTZ R25, R54, R103 ;  /* 0x0000006736197221 */ /* 0x001fe20000010000 */
[----:B------:R1:W-:Y:S06]  /*6270*/  STL [R1+0x234], R30 ;  /* 0x0002341e01007387 */ /* 0x0003ec0000100800 */
[----:B------:R-:W0:Y:S08]  /*6280*/  MUFU.EX2 R123, R123 ;  /* 0x0000007b007b7308 */ /* 0x000e300000000800 */
[----:B------:R-:W0:Y:S01]  /*6290*/  MUFU.EX2 R110, R110 ;  /* 0x0000006e006e7308 */ /* 0x000e220000000800 */
[----:B-1----:R-:W-:Y:S01]  /*62a0*/  FADD.FTZ R30, R120, R25 ;  /* 0x00000019781e7221 */ /* 0x002fe20000010000 */
[----:B------:R-:W-:-:S06]  /*62b0*/  IMAD.MOV.U32 R25, RZ, RZ, R9 ;  /* 0x000000ffff197224 */ /* 0x000fcc00078e0009 */
[----:B------:R-:W1:Y:S08]  /*62c0*/  MUFU.EX2 R111, R111 ;  /* 0x0000006f006f7308 */ /* 0x000e700000000800 */
[----:B------:R-:W1:Y:S01]  /*62d0*/  MUFU.EX2 R112, R112 ;  /* 0x0000007000707308 */ /* 0x000e620000000800 */
[----:B------:R-:W-:Y:S01]  /*62e0*/  R2UR UR15, R25 ;  /* 0x00000000190f72ca */ /* 0x000fe200000e0000 */
[----:B------:R-:W-:Y:S01]  /*62f0*/  FADD.FTZ R30, R121, R30 ;  /* 0x0000001e791e7221 */ /* 0x000fe20000010000 */
[----:B------:R-:W-:Y:S01]  /*6300*/  FADD.FTZ R25, R122, R109 ;  /* 0x0000006d7a197221 */ /* 0x000fe20000010000 */
[----:B------:R1:W-:Y:S01]  /*6310*/  STL [R1+0x230], R24 ;  /* 0x0002301801007387 */ /* 0x0003e20000100800 */
[----:B------:R-:W-:-:S02]  /*6320*/  R2UR UR6, R8 ;  /* 0x00000000080672ca */ /* 0x000fc400000e0000 */
[----:B------:R-:W-:Y:S01]  /*6330*/  R2UR UR7, R9 ;  /* 0x00000000090772ca */ /* 0x000fe200000e0000 */
[----:B------:R1:W-:Y:S01]  /*6340*/  STL [R1+0x23c], R29 ;  /* 0x00023c1d01007387 */ /* 0x0003e20000100800 */
[----:B0-----:R-:W-:Y:S01]  /*6350*/  FADD.FTZ R197, R123, R30 ;  /* 0x0000001e7bc57221 */ /* 0x001fe20000010000 */
[----:B------:R-:W-:Y:S02]  /*6360*/  FADD.FTZ R192, R110, R25 ;  /* 0x000000196ec07221 */ /* 0x000fe40000010000 */
[----:B------:R0:W-:Y:S01]  /*6370*/  STL [R1+0x330], R27 ;  /* 0x0003301b01007387 */ /* 0x0001e20000100800 */
[----:B-1----:R-:W-:-:S03]  /*6380*/  VIADD R24, R8, 0x100 ;  /* 0x0000010008187836 */ /* 0x002fc60000000000 */
[----:B------:R1:W-:Y:S01]  /*6390*/  STL [R1+0x34c], R26 ;  /* 0x00034c1a01007387 */ /* 0x0003e20000100800 */
[--C-:B------:R-:W-:Y:S01]  /*63a0*/  IMAD.MOV.U32 R29, RZ, RZ, R9.reuse ;  /* 0x000000ffff1d7224 */ /* 0x100fe200078e0009 */
[----:B------:R-:W-:Y:S02]  /*63b0*/  F2FP.BF16.F32.PACK_AB R154, R121, R120 ;  /* 0x00000078799a723e */ /* 0x000fe400000010ff */
[----:B------:R1:W-:Y:S01]  /*63c0*/  STL [R1+0x3f4], R152 ;  /* 0x0003f49801007387 */ /* 0x0003e20000100800 */
[----:B0-----:R-:W-:Y:S01]  /*63d0*/  IMAD.MOV.U32 R27, RZ, RZ, R9 ;  /* 0x000000ffff1b7224 */ /* 0x001fe200078e0009 */
[----:B------:R-:W-:Y:S01]  /*63e0*/  F2FP.BF16.F32.PACK_AB R153, R109, R122 ;  /* 0x0000007a6d99723e */ /* 0x000fe200000010ff */
[----:B-1----:R-:W-:Y:S01]  /*63f0*/  VIADD R26, R8, 0x80 ;  /* 0x00000080081a7836 */ /* 0x002fe20000000000 */
[----:B------:R-:W-:Y:S02]  /*6400*/  F2FP.BF16.F32.PACK_AB R155, R111, R110 ;  /* 0x0000006e6f9b723e */ /* 0x000fe400000010ff */
[----:B------:R-:W-:Y:S01]  /*6410*/  F2FP.BF16.F32.PACK_AB R152, R103, R54 ;  /* 0x000000366798723e */ /* 0x000fe200000010ff */
[----:B------:R-:W-:Y:S01]  /*6420*/  STL [R1+0x214], R107 ;  /* 0x0002146b01007387 */ /* 0x000fe20000100800 */
[----:B------:R-:W-:Y:S01]  /*6430*/  R2UR UR10, R26 ;  /* 0x000000001a0a72ca */ /* 0x000fe200000e0000 */
[----:B------:R-:W-:Y:S01]  /*6440*/  FADD.FTZ R197, R112, R197 ;  /* 0x000000c570c57221 */ /* 0x000fe20000010000 */
[----:B------:R-:W-:Y:S01]  /*6450*/  R2UR UR11, R27 ;  /* 0x000000001b0b72ca */ /* 0x000fe200000e0000 */
[----:B------:R-:W-:Y:S01]  /*6460*/  STL [R1+0x218], R108 ;  /* 0x0002186c01007387 */ /* 0x000fe20000100800 */
[----:B------:R-:W-:Y:S01]  /*6470*/  R2UR UR14, R24 ;  /* 0x00000000180e72ca */ /* 0x000fe200000e0000 */
[----:B------:R-:W-:Y:S01]  /*6480*/  FADD.FTZ R192, R111, R192 ;  /* 0x000000c06fc07221 */ /* 0x000fe20000010000 */
[----:B------:R-:W-:Y:S01]  /*6490*/  R2UR UR19, R29 ;  /* 0x000000001d1372ca */ /* 0x000fe200000e0000 */
[----:B------:R-:W-:Y:S01]  /*64a0*/  STL [R1+0x21c], R106 ;  /* 0x00021c6a01007387 */ /* 0x000fe20000100800 */
[----:B------:R-:W-:-:S03]  /*64b0*/  F2FP.BF16.F32.PACK_AB R156, R112, R123 ;  /* 0x0000007b709c723e */ /* 0x000fc600000010ff */
[----:B------:R-:W-:Y:S04]  /*64c0*/  STL [R1+0x220], R115 ;  /* 0x0002207301007387 */ /* 0x000fe80000100800 */
        /* <DEDUP_REMOVED lines=19> */
[----:B---3--:R0:W-:Y:S04]  /*6600*/  STL [R1+0x248], R28 ;  /* 0x0002481c01007387 */ /* 0x0081e80000100800 */
[----:B------:R-:W-:Y:S01]  /*6610*/  STL [R1+0x28c], R95 ;  /* 0x00028c5f01007387 */ /* 0x000fe20000100800 */
[----:B0-----:R-:W-:-:S03]  /*6620*/  VIADD R28, R8, 0x180 ;  /* 0x00000180081c7836 */ /* 0x001fc60000000000 */
[----:B------:R-:W-:Y:S04]  /*6630*/  STL [R1+0x290], R94 ;  /* 0x0002905e01007387 */ /* 0x000fe80000100800 */
[----:B------:R-:W-:Y:S01]  /*6640*/  STL [R1+0x294], R93 ;  /* 0x0002945d01007387 */ /* 0x000fe20000100800 */
[----:B------:R-:W-:-:S03]  /*6650*/  R2UR UR18, R28 ;  /* 0x000000001c1272ca */ /* 0x000fc600000e0000 */
        /* <DEDUP_REMOVED lines=49> */
[----:B--2---:R-:W-:Y:S04]  /*6970*/  STL [R1+0x364], R42 ;  /* 0x0003642a01007387 */ /* 0x004fe80000100800 */
[----:B----4-:R-:W-:Y:S04]  /*6980*/  STL [R1+0x368], R113 ;  /* 0x0003687101007387 */ /* 0x010fe80000100800 */
        /* <DEDUP_REMOVED lines=33> */
[----:B------:R0:W-:Y:S01]  /*6ba0*/  STL [R1+0x3f0], R151 ;  /* 0x0003f09701007387 */ /* 0x0001e20000100800 */
[----:B------:R1:W-:Y:S06]  /*6bb0*/  BAR.SYNC.DEFER_BLOCKING R209, 0x100 ;  /* 0x000400d10000751d */ /* 0x0003ec0000010000 */
[----:B0-----:R-:W-:-:S06]  /*6bc0*/  WARPGROUP.ARRIVE ;  /* 0x00000000000079c5 */ /* 0x001fcc0000000000 */
[----:B------:R-:W-:Y:S01]  /*6bd0*/  HGMMA.64x256x16.F32.BF16 R24, R152, gdesc[UR4].tnspB, RZ, !UPT, gsb0 ;  /* 0x43e0000498187df0 */ /* 0x000fe2000c0018ff */
[----:B------:R0:W-:Y:S01]  /*6be0*/  STL [R1+0x3f8], R21 ;  /* 0x0003f81501007387 */ /* 0x0001e20000100800 */
[-CC-:B------:R-:W-:Y:S01]  /*6bf0*/  FFMA.FTZ R221, R19, R11.reuse, -R12.reuse ;  /* 0x0000000b13dd7223 */ /* 0x180fe2000001080c */
[-CC-:B------:R-:W-:Y:S01]  /*6c00*/  FFMA.FTZ R220, R15, R11.reuse, -R12.reuse ;  /* 0x0000000b0fdc7223 */ /* 0x180fe2000001080c */
[-CC-:B------:R-:W-:Y:S01]  /*6c10*/  FFMA.FTZ R19, R157, R11.reuse, -R12.reuse ;  /* 0x0000000b9d137223 */ /* 0x180fe2000001080c */
[----:B------:R-:W-:Y:S01]  /*6c20*/  MUFU.EX2 R20, R20 ;  /* 0x0000001400147308 */ /* 0x000fe20000000800 */
[----:B0-----:R-:W-:-:S07]  /*6c30*/  FFMA.FTZ R21, R14, R11, -R12 ;  /* 0x0000000b0e157223 */ /* 0x001fce000001080c */
[----:B------:R-:W-:Y:S08]  /*6c40*/  MUFU.EX2 R13, R13 ;  /* 0x0000000d000d7308 */ /* 0x000ff00000000800 */
[----:B------:R-:W-:Y:S08]  /*6c50*/  MUFU.EX2 R21, R21 ;  /* 0x0000001500157308 */ /* 0x000ff00000000800 */
[----:B------:R-:W0:Y:S08]  /*6c60*/  MUFU.EX2 R220, R220 ;  /* 0x000000dc00dc7308 */ /* 0x000e300000000800 */
[----:B------:R-:W-:Y:S08]  /*6c70*/  MUFU.EX2 R221, R221 ;  /* 0x000000dd00dd7308 */ /* 0x000ff00000000800 */
[----:B------:R-:W2:Y:S01]  /*6c80*/  MUFU.EX2 R19, R19 ;  /* 0x0000001300137308 */ /* 0x000ea20000000800 */
[----:B------:R3:W-:Y:S01]  /*6c90*/  STL [R1+0x3fc], R158 ;  /* 0x0003fc9e01007387 */ /* 0x0007e20000100800 */
[----:B0-----:R-:W-:-:S02]  /*6ca0*/  F2FP.BF16.F32.PACK_AB R157, R220, R21 ;  /* 0x00000015dc9d723e */ /* 0x001fc400000010ff */
[----:B---3--:R-:W-:Y:S02]  /*6cb0*/  F2FP.BF16.F32.PACK_AB R158, R13, R20 ;  /* 0x000000140d9e723e */ /* 0x008fe400000010ff */
[----:B--2---:R-:W-:Y:S02]  /*6cc0*/  F2FP.BF16.F32.PACK_AB R159, R19, R221 ;  /* 0x000000dd139f723e */ /* 0x004fe400000010ff */
[----:B------:R-:W-:Y:S08]  /*6cd0*/  MUFU.EX2 R15, R222 ;  /* 0x000000de000f7308 */ /* 0x000ff00000000800 */
[----:B------:R-:W0:Y:S01]  /*6ce0*/  MUFU.EX2 R14, R223 ;  /* 0x000000df000e7308 */ /* 0x000e220000000800 */
[----:B------:R-:W-:-:S02]  /*6cf0*/  WARPGROUP.DEPBAR.LE gsb0, 0x0 ;  /* 0x00008000000079c5 */ /* 0x000fc40000010000 */
[----:B------:R-:W-:Y:S04]  /*6d00*/  STL.128 [R1+0x200], R24 ;  /* 0x0002001801007387 */ /* 0x000fe80000100c00 */
        /* <DEDUP_REMOVED lines=30> */
[----:B------:R2:W-:Y:S02]  /*6ef0*/  STL.128 [R1+0x3f0], R148 ;  /* 0x0003f09401007387 */ /* 0x0005e40000100c00 */
[----:B--2---:R-:W-:-:S06]  /*6f00*/  WARPGROUP.ARRIVE ;  /* 0x00000000000079c5 */ /* 0x004fcc0000000000 */
[----:B------:R-:W-:Y:S01]  /*6f10*/  HGMMA.64x256x16.F32.BF16 R24, R156, gdesc[UR8].tnspB, R24, gsb0 ;  /* 0x43e000089c187df0 */ /* 0x000fe20008001818 */
[-CC-:B------:R-:W-:Y:S01]  /*6f20*/  FFMA.FTZ R152, R162, R11.reuse, -R12.reuse ;  /* 0x0000000ba2987223 */ /* 0x180fe2000001080c */
[----:B------:R-:W-:-:S03]  /*6f30*/  FFMA.FTZ R162, R165, R11, -R12 ;  /* 0x0000000ba5a27223 */ /* 0x000fc6000001080c */
[----:B------:R-:W-:Y:S08]  /*6f40*/  MUFU.EX2 R222, R152 ;  /* 0x0000009800de7308 */ /* 0x000ff00000000800 */
[----:B------:R-:W2:Y:S01]  /*6f50*/  MUFU.EX2 R162, R162 ;  /* 0x000000a200a27308 */ /* 0x000ea20000000800 */
[----:B0-----:R-:W-:Y:S02]  /*6f60*/  F2FP.BF16.F32.PACK_AB R154, R15, R14 ;  /* 0x0000000e0f9a723e */ /* 0x001fe400000010ff */
[----:B--2---:R-:W-:Y:S01]  /*6f70*/  F2FP.BF16.F32.PACK_AB R153, R162, R222 ;  /* 0x000000dea299723e */ /* 0x004fe200000010ff */
[-C--:B------:R-:W-:Y:S01]  /*6f80*/  FFMA.FTZ R165, R160, R11.reuse, -R12 ;  /* 0x0000000ba0a57223 */ /* 0x080fe2000001080c */
[----:B------:R-:W-:Y:S01]  /*6f90*/  FADD.FTZ R192, R21, R192 ;  /* 0x000000c015c07221 */ /* 0x000fe20000010000 */
[-CC-:B------:R-:W-:Y:S01]  /*6fa0*/  FFMA.FTZ R160, R164, R11.reuse, -R12.reuse ;  /* 0x0000000ba4a07223 */ /* 0x180fe2000001080c */
[-CC-:B------:R-:W-:Y:S01]  /*6fb0*/  FFMA.FTZ R21, R169, R11.reuse, -R12.reuse ;  /* 0x0000000ba9157223 */ /* 0x180fe2000001080c */
[----:B------:R-:W-:Y:S01]  /*6fc0*/  FFMA.FTZ R166, R166, R11, -R12 ;  /* 0x0000000ba6a67223 */ /* 0x000fe2000001080c */
[----:B------:R-:W-:Y:S01]  /*6fd0*/  FADD.FTZ R197, R20, R197 ;  /* 0x000000c514c57221 */ /* 0x000fe20000010000 */
[----:B------:R-:W-:Y:S08]  /*6fe0*/  MUFU.EX2 R189, R189 ;  /* 0x000000bd00bd7308 */ /* 0x000ff00000000800 */
[----:B------:R-:W-:Y:S08]  /*6ff0*/  MUFU.EX2 R188, R188 ;  /* 0x000000bc00bc7308 */ /* 0x000ff00000000800 */
[----:B------:R-:W-:Y:S08]  /*7000*/  MUFU.EX2 R186, R186 ;  /* 0x000000ba00ba7308 */ /* 0x000ff00000000800 */
[----:B------:R-:W-:Y:S08]  /*7010*/  MUFU.EX2 R187, R187 ;  /* 0x000000bb00bb7308 */ /* 0x000ff00000000800 */
[----:B------:R-:W-:Y:S08]  /*7020*/  MUFU.EX2 R165, R165 ;  /* 0x000000a500a57308 */ /* 0x000ff00000000800 */
[----:B------:R-:W-:Y:S08]  /*7030*/  MUFU.EX2 R160, R160 ;  /* 0x000000a000a07308 */ /* 0x000ff00000000800 */
[----:B------:R-:W-:Y:S01]  /*7040*/  MUFU.EX2 R20, R166 ;  /* 0x000000a600147308 */ /* 0x000fe20000000800 */
[----:B------:R-:W-:-:S02]  /*7050*/  WARPGROUP.DEPBAR.LE gsb0, 0x0 ;  /* 0x00008000000079c5 */ /* 0x000fc40000010000 */
[-CC-:B------:R-:W-:Y:S01]  /*7060*/  FFMA.FTZ R158, R168, R11.reuse, -R12.reuse ;  /* 0x0000000ba89e7223 */ /* 0x180fe2000001080c */
[----:B------:R-:W-:-:S04]  /*7070*/  FFMA.FTZ R159, R171, R11, -R12 ;  /* 0x0000000bab9f7223 */ /* 0x000fc8000001080c */
[----:B------:R-:W-:Y:S08]  /*7080*/  MUFU.EX2 R157, R225 ;  /* 0x000000e1009d7308 */ /* 0x000ff00000000800 */
[----:B------:R-:W0:Y:S08]  /*7090*/  MUFU.EX2 R156, R224 ;  /* 0x000000e0009c7308 */ /* 0x000e300000000800 */
[----:B------:R-:W-:Y:S08]  /*70a0*/  MUFU.EX2 R158, R158 ;  /* 0x0000009e009e7308 */ /* 0x000ff00000000800 */
[----:B------:R-:W2:Y:S01]  /*70b0*/  MUFU.EX2 R159, R159 ;  /* 0x0000009f009f7308 */ /* 0x000ea20000000800 */
[----:B0-----:R-:W-:Y:S01]  /*70c0*/  F2FP.BF16.F32.PACK_AB R152, R156, R157 ;  /* 0x0000009d9c98723e */ /* 0x001fe200000010ff */
[----:B------:R-:W-:Y:S04]  /*70d0*/  STL.128 [R1+0x200], R24 ;  /* 0x0002001801007387 */ /* 0x000fe80000100c00 */
[----:B------:R-:W-:Y:S04]  /*70e0*/  STL.128 [R1+0x210], R28 ;  /* 0x0002101c01007387 */ /* 0x000fe80000100c00 */
[----:B------:R-:W-:Y:S04]  /*70f0*/  STL.128 [R1+0x220], R32 ;  /* 0x0002202001007387 */ /* 0x000fe80000100c00 */
[----:B------:R-:W-:Y:S01]  /*7100*/  STL.128 [R1+0x230], R36 ;  /* 0x0002302401007387 */ /* 0x000fe20000100c00 */
[----:B--2---:R-:W-:-:S03]  /*7110*/  F2FP.BF16.F32.PACK_AB R155, R159, R158 ;  /* 0x0000009e9f9b723e */ /* 0x004fc600000010ff */
        /* <DEDUP_REMOVED lines=28> */
[----:B0-----:R-:W-:-:S06]  /*72e0*/  WARPGROUP.ARRIVE ;  /* 0x00000000000079c5 */ /* 0x001fcc0000000000 */
[----:B------:R-:W-:Y:S01]  /*72f0*/  HGMMA.64x256x16.F32.BF16 R24, R152, gdesc[UR12].tnspB, R24, gsb0 ;  /* 0x43e0000c98187df0 */ /* 0x000fe20008001818 */
[----:B------:R-:W0:Y:S01]  /*7300*/  MUFU.EX2 R21, R21 ;  /* 0x0000001500157308 */ /* 0x000e220000000800 */
[----:B------:R-:W-:-:S04]  /*7310*/  FADD.FTZ R192, R220, R192 ;  /* 0x000000c0dcc07221 */ /* 0x000fc80000010000 */
[----:B------:R-:W-:Y:S01]  /*7320*/  FADD.FTZ R221, R221, R192 ;  /* 0x000000c0dddd7221 */ /* 0x000fe20000010000 */
[-CC-:B------:R-:W-:Y:S01]  /*7330*/  FFMA.FTZ R163, R163, R11.reuse, -R12.reuse ;  /* 0x0000000ba3a37223 */ /* 0x180fe2000001080c */
[-CC-:B------:R-:W-:Y:S01]  /*7340*/  FFMA.FTZ R170, R170, R11.reuse, -R12.reuse ;  /* 0x0000000baaaa7223 */ /* 0x180fe2000001080c */
[-CC-:B------:R-:W-:Y:S01]  /*7350*/  FFMA.FTZ R172, R172, R11.reuse, -R12.reuse ;  /* 0x0000000bacac7223 */ /* 0x180fe2000001080c */
[----:B------:R-:W-:Y:S01]  /*7360*/  FADD.FTZ R221, R19, R221 ;  /* 0x000000dd13dd7221 */ /* 0x000fe20000010000 */
[-CC-:B------:R-:W-:Y:S01]  /*7370*/  FFMA.FTZ R19, R167, R11.reuse, -R12.reuse ;  /* 0x0000000ba7137223 */ /* 0x180fe2000001080c */
[-CC-:B------:R-:W-:Y:S01]  /*7380*/  FFMA.FTZ R177, R177, R11.reuse, -R12.reuse ;  /* 0x0000000bb1b17223 */ /* 0x180fe2000001080c */
[-CC-:B------:R-:W-:Y:S01]  /*7390*/  FFMA.FTZ R178, R178, R11.reuse, -R12.reuse ;  /* 0x0000000bb2b27223 */ /* 0x180fe2000001080c */
[-CC-:B------:R-:W-:Y:S01]  /*73a0*/  FFMA.FTZ R179, R179, R11.reuse, -R12.reuse ;  /* 0x0000000bb3b37223 */ /* 0x180fe2000001080c */
[----:B------:R-:W-:Y:S01]  /*73b0*/  FFMA.FTZ R180, R180, R11, -R12 ;  /* 0x0000000bb4b47223 */ /* 0x000fe2000001080c */
[----:B------:R-:W-:Y:S01]  /*73c0*/  VIADD R12, R8, 0x200 ;  /* 0x00000200080c7836 */ /* 0x000fe20000000000 */
[----:B------:R-:W-:Y:S04]  /*73d0*/  MUFU.EX2 R181, R181 ;  /* 0x000000b500b57308 */ /* 0x000fe80000000800 */
[----:B------:R-:W-:-:S04]  /*73e0*/  R2UR UR6, R12 ;  /* 0x000000000c0672ca */ /* 0x000fc800000e0000 */
[----:B------:R-:W-:Y:S08]  /*73f0*/  MUFU.EX2 R182, R182 ;  /* 0x000000b600b67308 */ /* 0x000ff00000000800 */
[----:B------:R-:W-:Y:S08]  /*7400*/  MUFU.EX2 R183, R183 ;  /* 0x000000b700b77308 */ /* 0x000ff00000000800 */
[----:B------:R-:W2:Y:S08]  /*7410*/  MUFU.EX2 R184, R184 ;  /* 0x000000b800b87308 */ /* 0x000eb00000000800 */
[----:B------:R-:W-:Y:S08]  /*7420*/  MUFU.EX2 R163, R163 ;  /* 0x000000a300a37308 */ /* 0x000ff00000000800 */
[----:B------:R-:W3:Y:S08]  /*7430*/  MUFU.EX2 R19, R19 ;  /* 0x0000001300137308 */ /* 0x000ef00000000800 */
[----:B------:R-:W-:Y:S08]  /*7440*/  MUFU.EX2 R11, R170 ;  /* 0x000000aa000b7308 */ /* 0x000ff00000000800 */
[----:B------:R-:W4:Y:S01]  /*7450*/  MUFU.EX2 R12, R172 ;  /* 0x000000ac000c7308 */ /* 0x000f220000000800 */
[----:B------:R-:W-:-:S02]  /*7460*/  WARPGROUP.DEPBAR.LE gsb0, 0x0 ;  /* 0x00008000000079c5 */ /* 0x000fc40000010000 */
[----:B------:R-:W-:Y:S02]  /*7470*/  F2FP.BF16.F32.PACK_AB R152, R188, R189 ;  /* 0x000000bdbc98723e */ /* 0x000fe400000010ff */
[----:B------:R-:W-:Y:S02]  /*7480*/  F2FP.BF16.F32.PACK_AB R154, R187, R186 ;  /* 0x000000babb9a723e */ /* 0x000fe400000010ff */
[----:B------:R-:W-:Y:S02]  /*7490*/  F2FP.BF16.F32.PACK_AB R153, R160, R165 ;  /* 0x000000a5a099723e */ /* 0x000fe400000010ff */
[----:B0-----:R-:W-:Y:S01]  /*74a0*/  F2FP.BF16.F32.PACK_AB R155, R21, R20 ;  /* 0x00000014159b723e */ /* 0x001fe200000010ff */
        /* <DEDUP_REMOVED lines=34> */
[----:B------:R-:W-:Y:S08]  /*76d0*/  MUFU.EX2 R173, R173 ;  /* 0x000000ad00ad7308 */ /* 0x000ff00000000800 */
[----:B------:R-:W0:Y:S08]  /*76e0*/  MUFU.EX2 R174, R174 ;  /* 0x000000ae00ae7308 */ /* 0x000e300000000800 */
[----:B------:R-:W-:Y:S08]  /*76f0*/  MUFU.EX2 R175, R175 ;  /* 0x000000af00af7308 */ /* 0x000ff00000000800 */
[----:B------:R-:W1:Y:S08]  /*7700*/  MUFU.EX2 R176, R176 ;  /* 0x000000b000b07308 */ /* 0x000e700000000800 */
[----:B------:R-:W-:Y:S08]  /*7710*/  MUFU.EX2 R177, R177 ;  /* 0x000000b100b17308 */ /* 0x000ff00000000800 */
[----:B------:R-:W1:Y:S08]  /*7720*/  MUFU.EX2 R178, R178 ;  /* 0x000000b200b27308 */ /* 0x000e700000000800 */
[----:B------:R-:W-:Y:S08]  /*7730*/  MUFU.EX2 R179, R179 ;  /* 0x000000b300b37308 */ /* 0x000ff00000000800 */
[----:B------:R-:W1:Y:S01]  /*7740*/  MUFU.EX2 R180, R180 ;  /* 0x000000b400b47308 */ /* 0x000e620000000800 */
[----:B------:R-:W-:Y:S01]  /*7750*/  VIADD R8, R8, 0x280 ;  /* 0x0000028008087836 */ /* 0x000fe20000000000 */
[----:B------:R-:W-:-:S02]  /*7760*/  WARPGROUP.DEPBAR.LE gsb0, 0x0 ;  /* 0x00008000000079c5 */ /* 0x000fc40000010000 */
[----:B------:R-:W-:Y:S01]  /*7770*/  FADD.FTZ R152, R13, R197 ;  /* 0x000000c50d987221 */ /* 0x000fe20000010000 */
[----:B------:R-:W-:Y:S01]  /*7780*/  IMAD.MOV.U32 R13, RZ, RZ, R9 ;  /* 0x000000ffff0d7224 */ /* 0x000fe200078e0009 */
[----:B--2---:R-:W-:Y:S02]  /*7790*/  F2FP.BF16.F32.PACK_AB R154, R184, R183 ;  /* 0x000000b7b89a723e */ /* 0x004fe400000010ff */
[----:B------:R-:W-:Y:S02]  /*77a0*/  FADD.FTZ R157, R157, R152 ;  /* 0x000000989d9d7221 */ /* 0x000fe40000010000 */
[----:B------:R-:W-:Y:S02]  /*77b0*/  R2UR UR7, R13 ;  /* 0x000000000d0772ca */ /* 0x000fe400000e0000 */
[----:B------:R-:W-:Y:S02]  /*77c0*/  F2FP.BF16.F32.PACK_AB R152, R182, R181 ;  /* 0x000000b5b698723e */ /* 0x000fe400000010ff */
[----:B---3--:R-:W-:-:S02]  /*77d0*/  F2FP.BF16.F32.PACK_AB R153, R19, R163 ;  /* 0x000000a31399723e */ /* 0x008fc400000010ff */
[----:B----4-:R-:W-:Y:S01]  /*77e0*/  F2FP.BF16.F32.PACK_AB R155, R12, R11 ;  /* 0x0000000b0c9b723e */ /* 0x010fe200000010ff */
        /* <DEDUP_REMOVED lines=34> */
[----:B------:R-:W-:Y:S02]  /*7a10*/  R2UR UR6, R8 ;  /* 0x00000000080672ca */ /* 0x000fe400000e0000 */
[----:B------:R-:W-:Y:S01]  /*7a20*/  R2UR UR7, R9 ;  /* 0x00000000090772ca */ /* 0x000fe200000e0000 */
[----:B------:R-:W-:Y:S01]  /*7a30*/  FADD.FTZ R221, R222, R221 ;  /* 0x000000dddedd7221 */ /* 0x000fe20000010000 */
[----:B------:R-:W-:Y:S01]  /*7a40*/  FADD.FTZ R13, R156, R157 ;  /* 0x0000009d9c0d7221 */ /* 0x000fe20000010000 */
[----:B------:R-:W2:Y:S02]  /*7a50*/  LDL R9, [R1+0x28] ;  /* 0x0000280001097983 */ /* 0x000ea40000100800 */
[----:B------:R-:W-:Y:S01]  /*7a60*/  FADD.FTZ R157, R162, R221 ;  /* 0x000000dda29d7221 */ /* 0x000fe20000010000 */
[----:B------:R-:W-:Y:S01]  /*7a70*/  FADD.FTZ R14, R14, R13 ;  /* 0x0000000d0e0e7221 */ /* 0x000fe20000010000 */
[----:B------:R3:W5:Y:S02]  /*7a80*/  LDL R8, [R1+0x1f0] ;  /* 0x0001f00001087983 */ /* 0x0007640000100800 */
[----:B------:R-:W-:Y:S01]  /*7a90*/  FADD.FTZ R158, R158, R157 ;  /* 0x0000009d9e9e7221 */ /* 0x000fe20000010000 */
[----:B------:R-:W-:-:S03]  /*7aa0*/  FADD.FTZ R14, R15, R14 ;  /* 0x0000000e0f0e7221 */ /* 0x000fc60000010000 */
[----:B------:R-:W-:Y:S01]  /*7ab0*/  FADD.FTZ R158, R159, R158 ;  /* 0x0000009e9f9e7221 */ /* 0x000fe20000010000 */
[----:B------:R-:W-:-:S03]  /*7ac0*/  FADD.FTZ R189, R189, R14 ;  /* 0x0000000ebdbd7221 */ /* 0x000fc60000010000 */
[----:B------:R-:W-:Y:S01]  /*7ad0*/  FADD.FTZ R165, R165, R158 ;  /* 0x0000009ea5a57221 */ /* 0x000fe20000010000 */
[----:B------:R-:W-:Y:S02]  /*7ae0*/  WARPGROUP.DEPBAR.LE gsb0, 0x0 ;  /* 0x00008000000079c5 */ /* 0x000fe40000010000 */
[----:B0-----:R-:W-:Y:S02]  /*7af0*/  F2FP.BF16.F32.PACK_AB R152, R174, R173 ;  /* 0x000000adae98723e */ /* 0x001fe400000010ff */
[----:B-1----:R-:W-:Y:S02]  /*7b00*/  F2FP.BF16.F32.PACK_AB R154, R176, R175 ;  /* 0x000000afb09a723e */ /* 0x002fe400000010ff */
[----:B------:R-:W-:Y:S02]  /*7b10*/  F2FP.BF16.F32.PACK_AB R153, R178, R177 ;  /* 0x000000b1b299723e */ /* 0x000fe400000010ff */
[----:B------:R-:W-:Y:S01]  /*7b20*/  F2FP.BF16.F32.PACK_AB R155, R180, R179 ;  /* 0x000000b3b49b723e */ /* 0x000fe200000010ff */
        /* <DEDUP_REMOVED lines=34> */
[----:B------:R-:W-:Y:S01]  /*7d50*/  FADD.FTZ R189, R188, R189 ;  /* 0x000000bdbcbd7221 */ /* 0x000fe20000010000 */
[----:B------:R-:W-:-:S03]  /*7d60*/  FADD.FTZ R165, R160, R165 ;  /* 0x000000a5a0a57221 */ /* 0x000fc60000010000 */
[----:B------:R-:W-:Y:S01]  /*7d70*/  FADD.FTZ R186, R186, R189 ;  /* 0x000000bdbaba7221 */ /* 0x000fe20000010000 */
[----:B------:R-:W-:Y:S01]  /*7d80*/  FADD.FTZ R20, R20, R165 ;  /* 0x000000a514147221 */ /* 0x000fe20000010000 */
[----:B------:R-:W-:Y:S02]  /*7d90*/  WARPGROUP.DEPBAR.LE gsb0, 0x0 ;  /* 0x00008000000079c5 */ /* 0x000fe40000010000 */
        /* <DEDUP_REMOVED lines=22> */
[----:B------:R0:W-:Y:S04]  /*7f00*/  STL.128 [R1+0x360], R112 ;  /* 0x0003607001007387 */ /* 0x0001e80000100c00 */
        /* <DEDUP_REMOVED lines=9> */
[----:B------:R-:W4:Y:S04]  /*7fa0*/  LDL R153, [R1+0x200] ;  /* 0x0002000001997983 */ /* 0x000f280000100800 */
[----:B0-----:R-:W3:Y:S04]  /*7fb0*/  LDL R115, [R1+0x204] ;  /* 0x0002040001737983 */ /* 0x001ee80000100800 */
[----:B------:R-:W3:Y:S04]  /*7fc0*/  LDL R113, [R1+0x208] ;  /* 0x0002080001717983 */ /* 0x000ee80000100800 */
        /* <DEDUP_REMOVED lines=60> */
[----:B-1----:R-:W3:Y:S04]  /*8390*/  LDL R150, [R1+0x2fc] ;  /* 0x0002fc0001967983 */ /* 0x002ee80000100800 */
        /* <DEDUP_REMOVED lines=63> */
[----:B------:R-:W3:Y:S01]  /*8790*/  LDL R14, [R1+0x3fc] ;  /* 0x0003fc00010e7983 */ /* 0x000ee20000100800 */
[----:B------:R-:W-:Y:S01]  /*87a0*/  FADD.FTZ R186, R187, R186 ;  /* 0x000000babbba7221 */ /* 0x000fe20000010000 */
[----:B------:R-:W-:-:S03]  /*87b0*/  FADD.FTZ R20, R21, R20 ;  /* 0x0000001415147221 */ /* 0x000fc60000010000 */
        /* <DEDUP_REMOVED lines=13> */
[----:B------:R-:W-:Y:S01]  /*8890*/  FADD.FTZ R177, R179, R178 ;  /* 0x000000b2b3b17221 */ /* 0x000fe20000010000 */
[----:B------:R0:W-:Y:S02]  /*88a0*/  STL [R1+0x68], RZ ;  /* 0x000068ff01007387 */ /* 0x0001e40000100800 */
[----:B------:R-:W-:Y:S01]  /*88b0*/  FADD.FTZ R176, R176, R175 ;  /* 0x000000afb0b07221 */ /* 0x000fe20000010000 */
[----:B------:R-:W-:Y:S01]  /*88c0*/  FADD.FTZ R177, R180, R177 ;  /* 0x000000b1b4b17221 */ /* 0x000fe20000010000 */
[----:B------:R0:W-:Y:S04]  /*88d0*/  STL [R1+0x68], R6 ;  /* 0x0000680601007387 */ /* 0x0001e80000100800 */
[----:B------:R0:W-:Y:S04]  /*88e0*/  STL [R1+0x68], R6 ;  /* 0x0000680601007387 */ /* 0x0001e80000100800 */
[----:B------:R0:W-:Y:S01]  /*88f0*/  STL [R1+0x68], R6 ;  /* 0x0000680601007387 */ /* 0x0001e20000100800 */
[----:B--2---:R-:W-:-:S03]  /*8900*/  LOP3.LUT R9, R9, 0x1, RZ, 0xfc, !PT ;  /* 0x0000000109097812 */ /* 0x004fc600078efcff */
[----:B------:R0:W-:Y:S04]  /*8910*/  STL [R1+0x68], R6 ;  /* 0x0000680601007387 */ /* 0x0001e80000100800 */
[----:B------:R0:W-:Y:S04]  /*8920*/  STL [R1+0x68], R6 ;  /* 0x0000680601007387 */ /* 0x0001e80000100800 */
[----:B------:R0:W-:Y:S04]  /*8930*/  STL [R1+0x68], R6 ;  /* 0x0000680601007387 */ /* 0x0001e80000100800 */
[----:B------:R0:W-:Y:S04]  /*8940*/  STL [R1+0x414], R10 ;  /* 0x0004140a01007387 */ /* 0x0001e80000100800 */
[----:B------:R0:W-:Y:S04]  /*8950*/  STL.64 [R1+0x420], R176 ;  /* 0x000420b001007387 */ /* 0x0001e80000100a00 */
[----:B----4-:R0:W-:Y:S04]  /*8960*/  STL [R1+0x200], R153 ;  /* 0x0002009901007387 */ /* 0x0101e80000100800 */
[----:B---3--:R0:W-:Y:S04]  /*8970*/  STL [R1+0x204], R115 ;  /* 0x0002047301007387 */ /* 0x0081e80000100800 */
[----:B------:R0:W-:Y:S04]  /*8980*/  STL [R1+0x208], R113 ;  /* 0x0002087101007387 */ /* 0x0001e80000100800 */
        /* <DEDUP_REMOVED lines=124> */
[----:B------:R0:W-:Y:S01]  /*9150*/  STL [R1+0x3fc], R14 ;  /* 0x0003fc0e01007387 */ /* 0x0001e20000100800 */
[----:B------:R-:W-:Y:S01]  /*9160*/  ISETP.NE.AND P0, PT, R9, 0x3, PT ;  /* 0x000000030900780c */ /* 0x000fe20003f05270 */
[----:B------:R-:W-:-:S12]  /*9170*/  BSSY B0, `(.L_x_2192) ;  /* 0x0000003000007945 */ /* 0x000fd80003800000 */
[----:B0-----:R-:W-:Y:S05]  /*9180*/  @!P0 BRA `(.L_x_2193) ;  /* 0x0000000000048947 */ /* 0x001fea0003800000 */
[----:B------:R-:W-:Y:S01]  /*9190*/  BPT.TRAP 0x1 ;  /* 0x000000040000795c */ /* 0x000fe20000300000 */
.L_x_2193:
[----:B------:R-:W-:Y:S05]  /*91a0*/  BSYNC B0 ;  /* 0x0000000000007941 */ /* 0x000fea0003800000 */
.L_x_2192:
[----:B------:R-:W2:Y:S01]  /*91b0*/  LDL.64 R10, [R1+0x48] ;  /* 0x00004800010a7983 */ /* 0x000ea20000100a00 */
[----:B------:R-:W-:Y:S01]  /*91c0*/  UISETP.NE.AND UP1, UPT, UR39, URZ, UPT ;  /* 0x0000003f2700728c */ /* 0x000fe2000bf25270 */
[----:B------:R-:W0:Y:S01]  /*91d0*/  LDC R12, c[0x0][0x450] ;  /* 0x00011400ff0c7b82 */ /* 0x000e220000000800 */
[----:B------:R-:W-:Y:S01]  /*91e0*/  UISETP.NE.AND UP0, UPT, UR41, URZ, UPT ;  /* 0x0000003f2900728c */ /* 0x000fe2000bf05270 */
[----:B------:R-:W3:Y:S01]  /*91f0*/  LDL R6, [R1+0x34] ;  /* 0x0000340001067983 */ /* 0x000ee20000100800 */
[----:B--2---:R-:W-:-:S05]  /*9200*/  MOV R9, R10 ;  /* 0x0000000a00097202 */ /* 0x004fca0000000f00 */
[----:B-----5:R-:W-:Y:S02]  /*9210*/  IMAD R9, R8, 0x8, R9 ;  /* 0x0000000808097824 */ /* 0x020fe400078e0209 */
[----:B------:R-:W-:-:S03]  /*9220*/  IMAD.IADD R8, R185, 0x1, -R0 ;  /* 0x00000001b9087824 */ /* 0x000fc600078e0a00 */
[----:B---3--:R-:W-:-:S04]  /*9230*/  PRMT R6, R6, 0x654, R9 ;  /* 0x0000065406067816 */ /* 0x008fc80000000009 */
[----:B------:R1:W-:Y:S01]  /*9240*/  SYNCS.ARRIVE.TRANS64.RED.A1T0 RZ, [R6+URZ], RZ ;  /* 0x000000ff06ff79a7 */ /* 0x0003e2000810043f */
[----:B------:R-:W2:Y:S01]  /*9250*/  LDL R0, [R8] ;  /* 0x0000000008007983 */ /* 0x000ea20000100800 */
[----:B------:R-:W-:Y:S02]  /*9260*/  PLOP3.LUT P0, PT, PT, PT, UP1, 0x80, 0x0 ;  /* 0x000000000000781c */ /* 0x000fe40003f0f018 */
[----:B------:R-:W-:Y:S01]  /*9270*/  PLOP3.LUT P1, PT, PT, PT, UP1, 0x80, 0x0 ;  /* 0x000000000000781c */ /* 0x000fe20003f2f018 */
[----:B------:R-:W-:-:S06]  /*9280*/  UIADD3 UR45, UR45, -0x2, URZ ;  /* 0xfffffffe2d2d7890 */ /* 0x000fcc000fffe03f */
[----:B------:R-:W-:Y:S02]  /*9290*/  IMAD.U32 R11, RZ, RZ, UR45 ;  /* 0x0000002dff0b7e24 */ /* 0x000fe4000f8e00ff */
[----:B--2---:R-:W-:-:S04]  /*92a0*/  IMAD.SHL.U32 R0, R0, 0x80, RZ ;  /* 0x0000008000007824 */ /* 0x004fc800078e00ff */
[----:B------:R-:W-:Y:S01]  /*92b0*/  @P0 IMAD.HI.U32 R7, R0, R7, RZ ;  /* 0x0000000700070227 */ /* 0x000fe200078e00ff */
[----:B------:R-:W-:-:S03]  /*92c0*/  PLOP3.LUT P0, PT, PT, PT, UP0, 0x40, 0x0 ;  /* 0x000000000000781c */ /* 0x000fc60003f0e808 */
[----:B-1----:R-:W-:Y:S01]  /*92d0*/  IMAD.MOV.U32 R6, RZ, RZ, R0 ;  /* 0x000000ffff067224 */ /* 0x002fe200078e0000 */
[----:B0-----:R-:W-:-:S05]  /*92e0*/  @P1 SHF.R.U32.HI R6, RZ, R12, R7 ;  /* 0x0000000cff061219 */ /* 0x001fca0000011607 */
[----:B------:R-:W-:-:S04]  /*92f0*/  VIADD R7, R6, UR44 ;  /* 0x0000002c06077c36 */ /* 0x000fc80008000000 */
[----:B------:R-:W-:Y:S01]  /*9300*/  IMAD.IADD R4, R7, 0x1, R4 ;  /* 0x0000000107047824 */ /* 0x000fe200078e0204 */
[----:B------:R-:W-:Y:S06]  /*9310*/  @P0 BRA `(.L_x_2194) ;  /* 0x0000000000400947 */ /* 0x000fec0003800000 */
[C---:B------:R-:W-:Y:S01]  /*9320*/  ISETP.GT.AND P0, PT, R7.reuse, RZ, PT ;  /* 0x000000ff0700720c */ /* 0x040fe20003f04270 */
[----:B------:R-:W-:Y:S01]  /*9330*/  BSSY B0, `(.L_x_2195) ;  /* 0x000000c000007945 */ /* 0x000fe20003800000 */
[----:B------:R-:W-:-:S11]  /*9340*/  VIADD R6, R7, 0xffffffff ;  /* 0xffffffff07067836 */ /* 0x000fd60000000000 */
[----:B------:R-:W-:Y:S05]  /*9350*/  @P0 BRA `(.L_x_2196) ;  /* 0x0000000000180947 */ /* 0x000fea0003800000 */
[----:B------:R-:W-:Y:S01]  /*9360*/  ISETP.NE.AND P0, PT, R5, 0x1, PT ;  /* 0x000000010500780c */ /* 0x000fe20003f05270 */
[----:B------:R-:W-:-:S12]  /*9370*/  IMAD.MOV R7, RZ, RZ, -R7 ;  /* 0x000000ffff077224 */ /* 0x000fd800078e0a07 */
[----:B------:R-:W-:-:S05]  /*9380*/  @P0 IMAD.HI.U32 R2, R7, R2, RZ ;  /* 0x0000000207020227 */ /* 0x000fca00078e00ff */
[----:B------:R-:W-:-:S04]  /*9390*/  @P0 SHF.R.U32.HI R7, RZ, R3, R2 ;  /* 0x00000003ff070219 */ /* 0x000fc80000011602 */
[----:B------:R-:W-:Y:S01]  /*93a0*/  LOP3.LUT R6, RZ, R7, RZ, 0x33, !PT ;  /* 0x00000007ff067212 */ /* 0x000fe200078e33ff */
[----:B------:R-:W-:Y:S06]  /*93b0*/  BRA `(.L_x_2197) ;  /* 0x00000000000c7947 */ /* 0x000fec0003800000 */
.L_x_2196:
[----:B------:R-:W-:-:S13]  /*93c0*/  ISETP.NE.AND P0, PT, R5, 0x1, PT ;  /* 0x000000010500780c */ /* 0x000fda0003f05270 */
[----:B------:R-:W-:-:S05]  /*93d0*/  @P0 IMAD.HI.U32 R2, R6, R2, RZ ;  /* 0x0000000206020227 */ /* 0x000fca00078e00ff */
[----:B------:R-:W-:-:S07]  /*93e0*/  @P0 SHF.R.U32.HI R6, RZ, R3, R2 ;  /* 0x00000003ff060219 */ /* 0x000fce0000011602 */
.L_x_2197:
[----:B------:R-:W-:Y:S05]  /*93f0*/  BSYNC B0 ;  /* 0x0000000000007941 */ /* 0x000fea0003800000 */
.L_x_2195:
[----:B------:R-:W-:-:S05]  /*9400*/  IMAD R5, R6, R5, R5 ;  /* 0x0000000506057224 */ /* 0x000fca00078e0205 */
[----:B------:R-:W-:-:S07]  /*9410*/  VIMNMX R4, R4, R5, PT ;  /* 0x0000000504047248 */ /* 0x000fce0003fe0100 */
.L_x_2194:
[----:B------:R-:W-:Y:S01]  /*9420*/  IMAD.HI R4, R4, 0x2aaaaaab, RZ ;  /* 0x2aaaaaab04047827 */ /* 0x000fe200078e02ff */
[----:B------:R-:W-:Y:S04]  /*9430*/  BSSY B1, `(.L_x_2198) ;  /* 0x0000012000017945 */ /* 0x000fe80003800000 */
[----:B------:R-:W-:-:S04]  /*9440*/  SHF.R.U32.HI R3, RZ, 0x1f, R4 ;  /* 0x0000001fff037819 */ /* 0x000fc80000011604 */
[----:B------:R-:W-:-:S04]  /*9450*/  LEA.HI.SX32 R3, R4, R3, 0x1c ;  /* 0x0000000304037211 */ /* 0x000fc800078fe2ff */
[----:B------:R-:W-:-:S04]  /*9460*/  VIMNMX R192, R3, UR40, !PT ;  /* 0x0000002803c07c48 */ /* 0x000fc8000ffe0100 */
[----:B------:R-:W-:-:S13]  /*9470*/  ISETP.GE.AND P0, PT, R11, R192, PT ;  /* 0x000000c00b00720c */ /* 0x000fda0003f06270 */
[----:B------:R-:W-:Y:S05]  /*9480*/  @!P0 BRA `(.L_x_2199) ;  /* 0x0000000000308947 */ /* 0x000fea0003800000 */
[----:B------:R-:W-:Y:S01]  /*9490*/  BSSY B0, `(.L_x_2200) ;  /* 0x0000007000007945 */ /* 0x000fe20003800000 */
.L_x_2201:
[----:B------:R-:W-:Y:S01]  /*94a0*/  VIADD R0, R16, 0x150 ;  /* 0x0000015010007836 */ /* 0x000fe20000000000 */
[----:B------:R-:W-:-:S07]  /*94b0*/  MOV R220, 0x94d0 ;  /* 0x000094d000dc7802 */ /* 0x000fce0000000f00 */
[----:B------:R-:W-:Y:S05]  /*94c0*/  CALL.REL.NOINC `($_ZN7cutlass13device_kernelIN5flash11enable_sm90INS1_16FlashAttnFwdSm90INS1_25CollectiveMainloopFwdSm90ILi2EN4cute5tupleIJNS5_1CILi1EEES8_S8_EEENS6_IJNS7_ILi128EEENS7_ILi96EEENS7_ILi64EEEEEELi256ENS_10bfloat16_tEfNS_4arch4Sm90ELb0ELb1ELb0ELb0ELb1ELb0ELb1ELb1ELb0ELb1ELb0ELb0EEENS1_21CollectiveEpilogueFwdINS6_IJSA_NS7_ILi256EEESB_EEES9_SE_SG_Li256ELb0ELb1ELb0ELb0EEENS1_30DynamicPersistentTileSchedulerILi256ELi128ELb0ELb1ELb1EEEEEEEEEvNT_6ParamsE$_ZZN5flash25CollectiveMainloopFwdSm90ILi2EN4cute5tupleIJNS1_1CILi1EEES4_S4_EEENS2_IJNS3_ILi128EEENS3_ILi96EEENS3_ILi64EEEEEELi256EN7cutlass10bfloat16_tEfNSA_4arch4Sm90ELb0ELb1ELb0ELb0ELb1ELb0ELb1ELb1ELb0ELb1ELb0ELb0EE3mmaINS_16FlashAttnFwdSm90ISE_NS_21CollectiveEpilogueFwdINS2_IJS6_NS3_ILi256EEES7_EEES5_SB_SD_Li256ELb0ELb1ELb0ELb0EEENS_30DynamicPersistentTileSchedulerILi256ELi128ELb0ELb1ELb1EEEE13SharedStorageENS1_6TensorINS1_11ArrayEngineIfLm128EEENS1_6LayoutINS2_IJNS2_IJNS3_ILi2EEEST_NS3_ILi32EEEEEES4_S4_EEENS2_IJNS2_IJS4_ST_NS3_ILi4EEEEEENS3_ILi0EEESZ_EEEEEEENS_7SoftmaxILi2ELi0EEEEEbRKNSE_6ParamsENSA_13PipelineAsyncILi2EEES19_RNSA_13PipelineStateILj2EEERT0_RT1_iRiRKNS_16SeqlenInfoQKNewKILb0ELb0EEENS2_IJiiiiEEERT_ENKUliT_T0_T1_E_clIZSF_ISO_S12_S14_EbS17_S19_S19_S1C_S1E_S1G_iS1H_S1L_S1M_S1O_EUlRS1P_iE1_NS3_ILb0EEENS3_ILb1EEEEEDaiS1P_S1Q_S1R_) ;  /* 0x0000020c00cc7944 */ /* 0x000fea0003c00000 */
[C---:B------:R-:W-:Y:S01]  /*94d0*/  ISETP.GT.AND P0, PT, R11.reuse, R192, PT ;  /* 0x000000c00b00720c */ /* 0x040fe20003f04270 */
[----:B------:R-:W-:-:S12]  /*94e0*/  VIADD R11, R11, 0xffffffff ;  /* 0xffffffff0b0b7836 */ /* 0x000fd80000000000 */
[----:B------:R-:W-:Y:S05]  /*94f0*/  @P0 BRA `(.L_x_2201) ;  /* 0xfffffffc00e80947 */ /* 0x000fea000383ffff */
[----:B------:R-:W-:Y:S05]  /*9500*/  BSYNC B0 ;  /* 0x0000000000007941 */ /* 0x000fea0003800000 */
.L_x_2200:
[----:B------:R-:W-:Y:S02]  /*9510*/  ULDC UR4, c[0x0][0x20] ;  /* 0x0000080000047ab9 */ /* 0x000fe40000000800 */
[----:B------:R-:W-:-:S05]  /*9520*/  VIADD R2, R185, -UR4 ;  /* 0x80000004b9027c36 */ /* 0x000fca0008000000 */
[----:B------:R-:W2:Y:S02]  /*9530*/  LDL R0, [R2] ;  /* 0x0000000002007983 */ /* 0x000ea40000100800 */
[----:B--2---:R-:W-:-:S07]  /*9540*/  IMAD.SHL.U32 R0, R0, 0x80, RZ ;  /* 0x0000008000007824 */ /* 0x004fce00078e00ff */
.L_x_2199:
[----:B------:R-:W-:Y:S05]  /*9550*/  BSYNC B1 ;  /* 0x0000000000017941 */ /* 0x000fea0003800000 */
.L_x_2198:
[----:B------:R-:W-:Y:S01]  /*9560*/  UISETP.NE.AND UP1, UPT, UR39, URZ, UPT ;  /* 0x0000003f2700728c */ /* 0x000fe2000bf25270 */
[----:B------:R-:W-:Y:S01]  /*9570*/  VIADD R0, R0, 0x7f ;  /* 0x0000007f00007836 */ /* 0x000fe20000000000 */
[----:B------:R-:W-:-:S04]  /*9580*/  UISETP.NE.AND UP0, UPT, UR41, URZ, UPT ;  /* 0x0000003f2900728c */ /* 0x000fc8000bf05270 */
[----:B------:R-:W-:Y:S02]  /*9590*/  PLOP3.LUT P0, PT, PT, PT, UP1, 0x80, 0x0 ;  /* 0x000000000000781c */ /* 0x000fe40003f0f018 */
[----:B------:R-:W-:-:S03]  /*95a0*/  PLOP3.LUT P1, PT, PT, PT, UP1, 0x80, 0x0 ;  /* 0x000000000000781c */ /* 0x000fc60003f2f018 */
[----:B------:R-:W-:-:S08]  /*95b0*/  @UP1 ULDC UR4, c[0x0][0x44c] ;  /* 0x0001130000041ab9 */ /* 0x000fd00000000800 */
[----:B------:R-:W-:Y:S01]  /*95c0*/  @P0 IMAD.HI.U32 R2, R0, UR4, RZ ;  /* 0x0000000400020c27 */ /* 0x000fe2000f8e00ff */
[----:B------:R-:W-:Y:S01]  /*95d0*/  PLOP3.LUT P0, PT, PT, PT, UP0, 0x40, 0x0 ;  /* 0x000000000000781c */ /* 0x000fe20003f0e808 */
[----:B------:R-:W-:-:S03]  /*95e0*/  @UP1 ULDC UR4, c[0x0][0x450] ;  /* 0x0001140000041ab9 */ /* 0x000fc60000000800 */
[----:B------:R-:W-:Y:S01]  /*95f0*/  @P1 SHF.R.U32.HI R0, RZ, UR4, R2 ;  /* 0x00000004ff001c19 */ /* 0x000fe20008011602 */
[----:B------:R-:W-:-:S04]  /*9600*/  ULDC UR4, c[0x0][0xad4] ;  /* 0x0002b50000047ab9 */ /* 0x000fc80000000800 */
[----:B------:R-:W-:-:S04]  /*9610*/  VIADD R0, R0, UR38 ;  /* 0x0000002600007c36 */ /* 0x000fc80008000000 */
[----:B------:R-:W-:Y:S01]  /*9620*/  VIADD R2, R0, -UR4 ;  /* 0x8000000400027c36 */ /* 0x000fe20008000000 */
[----:B------:R-:W-:Y:S06]  /*9630*/  @P0 BRA `(.L_x_2202) ;  /* 0x0000000000540947 */ /* 0x000fec0003800000 */
[----:B------:R-:W-:Y:S01]  /*9640*/  ISETP.GT.AND P0, PT, R0, -0x1, PT ;  /* 0xffffffff0000780c */ /* 0x000fe20003f04270 */
[----:B------:R-:W-:-:S12]  /*9650*/  BSSY B0, `(.L_x_2203) ;  /* 0x0000011000007945 */ /* 0x000fd80003800000 */
[----:B------:R-:W-:Y:S05]  /*9660*/  @P0 BRA `(.L_x_2204) ;  /* 0x0000000000240947 */ /* 0x000fea0003800000 */
[----:B------:R-:W-:Y:S01]  /*9670*/  ULDC UR4, c[0x0][0xadc] ;  /* 0x0002b70000047ab9 */ /* 0x000fe20000000800 */
[----:B------:R-:W-:Y:S01]  /*9680*/  LOP3.LUT R3, RZ, R0, RZ, 0x33, !PT ;  /* 0x00000000ff037212 */ /* 0x000fe200078e33ff */
[----:B------:R-:W-:-:S05]  /*9690*/  IMAD.U32 R5, RZ, RZ, UR4 ;  /* 0x00000004ff057e24 */ /* 0x000fca000f8e00ff */
[----:B------:R-:W-:-:S13]  /*96a0*/  ISETP.NE.AND P0, PT, R5, 0x1, PT ;  /* 0x000000010500780c */ /* 0x000fda0003f05270 */
[----:B------:R-:W0:Y:S02]  /*96b0*/  @P0 LDC.64 R6, c[0x0][0xae0] ;  /* 0x0002b800ff060b82 */ /* 0x000e240000000a00 */
[----:B0-----:R-:W-:-:S05]  /*96c0*/  @P0 IMAD.HI.U32 R0, R3, R6, RZ ;  /* 0x0000000603000227 */ /* 0x001fca00078e00ff */
[----:B------:R-:W-:-:S04]  /*96d0*/  @P0 SHF.R.U32.HI R3, RZ, R7, R0 ;  /* 0x00000007ff030219 */ /* 0x000fc80000011600 */
[----:B------:R-:W-:Y:S01]  /*96e0*/  LOP3.LUT R0, RZ, R3, RZ, 0x33, !PT ;  /* 0x00000003ff007212 */ /* 0x000fe200078e33ff */
[----:B------:R-:W-:Y:S06]  /*96f0*/  BRA `(.L_x_2205) ;  /* 0x0000000000187947 */ /* 0x000fec0003800000 */
.L_x_2204:
[----:B------:R-:W-:Y:S02]  /*9700*/  ULDC UR4, c[0x0][0xadc] ;  /* 0x0002b70000047ab9 */ /* 0x000fe40000000800 */
[----:B------:R-:W-:-:S05]  /*9710*/  IMAD.U32 R5, RZ, RZ, UR4 ;  /* 0x00000004ff057e24 */ /* 0x000fca000f8e00ff */
[----:B------:R-:W-:-:S13]  /*9720*/  ISETP.NE.AND P0, PT, R5, 0x1, PT ;  /* 0x000000010500780c */ /* 0x000fda0003f05270 */
[----:B------:R-:W0:Y:S02]  /*9730*/  @P0 LDC.64 R6, c[0x0][0xae0] ;  /* 0x0002b800ff060b82 */ /* 0x000e240000000a00 */
[----:B0-----:R-:W-:-:S05]  /*9740*/  @P0 IMAD.HI.U32 R4, R0, R6, RZ ;  /* 0x0000000600040227 */ /* 0x001fca00078e00ff */
[----:B------:R-:W-:-:S07]  /*9750*/  @P0 SHF.R.U32.HI R0, RZ, R7, R4 ;  /* 0x00000007ff000219 */ /* 0x000fce0000011604 */
.L_x_2205:
[----:B------:R-:W-:Y:S05]  /*9760*/  BSYNC B0 ;  /* 0x0000000000007941 */ /* 0x000fea0003800000 */
.L_x_2203:
[----:B------:R-:W-:-:S05]  /*9770*/  IMAD R3, R0, R5, RZ ;  /* 0x0000000500037224 */ /* 0x000fca00078e02ff */
[----:B------:R-:W-:-:S07]  /*9780*/  VIMNMX R2, R2, R3, !PT ;  /* 0x0000000302027248 */ /* 0x000fce0007fe0100 */
.L_x_2202:
[----:B------:R-:W-:-:S04]  /*9790*/  VIADD R2, R2, 0x5f ;  /* 0x0000005f02027836 */ /* 0x000fc80000000000 */
[----:B------:R-:W-:-:S05]  /*97a0*/  IMAD.HI R2, R2, 0x2aaaaaab, RZ ;  /* 0x2aaaaaab02027827 */ /* 0x000fca00078e02ff */
[----:B------:R-:W-:-:S04]  /*97b0*/  SHF.R.U32.HI R3, RZ, 0x1f, R2 ;  /* 0x0000001fff037819 */ /* 0x000fc80000011602 */
[----:B------:R-:W-:-:S04]  /*97c0*/  LEA.HI.SX32 R3, R2, R3, 0x1c ;  /* 0x0000000302037211 */ /* 0x000fc800078fe2ff */
[----:B------:R-:W-:-:S04]  /*97d0*/  VIMNMX R4, R3, UR40, !PT ;  /* 0x0000002803047c48 */ /* 0x000fc8000ffe0100 */
[----:B------:R-:W-:-:S13]  /*97e0*/  ISETP.GE.AND P0, PT, R11, R4, PT ;  /* 0x000000040b00720c */ /* 0x000fda0003f06270 */
[----:B------:R-:W-:Y:S05]  /*97f0*/  @!P0 BRA `(.L_x_2206) ;  /* 0x0000009800088947 */ /* 0x000fea0003800000 */
.L_x_2225:
[----:B------:R-:W2:Y:S04]  /*9800*/  LDL R2, [R1+0x1f0] ;  /* 0x0001f00001027983 */ /* 0x000ea80000100800 */
[----:B0-----:R-:W3:Y:S04]  /*9810*/  LDL R0, [R1+0x1f8] ;  /* 0x0001f80001007983 */ /* 0x001ee80000100800 */
[----:B------:R-:W4:Y:S01]  /*9820*/  LDL R3, [R1] ;  /* 0x0000000001037983 */ /* 0x000f220000100800 */
[----:B--2---:R-:W-:-:S05]  /*9830*/  VIADD R2, R2, 0x1 ;  /* 0x0000000102027836 */ /* 0x004fca0000000000 */
[----:B------:R-:W-:-:S13]  /*9840*/  ISETP.NE.AND P0, PT, R2, 0x2, PT ;  /* 0x000000020200780c */ /* 0x000fda0003f05270 */
[----:B------:R0:W5:Y:S04]  /*9850*/  @P0 LDL R6, [R1+0x1f4] ;  /* 0x0001f40001060983 */ /* 0x0001680000100800 */
[----:B------:R-:W2:Y:S01]  /*9860*/  @!P0 LDL R5, [R1+0x1f4] ;  /* 0x0001f40001058983 */ /* 0x000ea20000100800 */
[----:B---3--:R-:W-:Y:S01]  /*9870*/  VIADD R0, R0, 0x1 ;  /* 0x0000000100007836 */ /* 0x008fe20000000000 */
[----:B----4-:R-:W-:Y:S02]  /*9880*/  LOP3.LUT R3, R3, 0x1, RZ, 0xfc, !PT ;  /* 0x0000000103037812 */ /* 0x010fe400078efcff */
[----:B------:R1:W-:Y:S04]  /*9890*/  STL [R1+0x1f0], R2 ;  /* 0x0001f00201007387 */ /* 0x0003e80000100800 */
[----:B------:R0:W-:Y:S04]  /*98a0*/  STL [R1+0x1f8], R0 ;  /* 0x0001f80001007387 */ /* 0x0001e80000100800 */
[----:B------:R0:W-:Y:S01]  /*98b0*/  @!P0 STL [R1+0x1f0], RZ ;  /* 0x0001f0ff01008387 */ /* 0x0001e20000100800 */
[----:B------:R-:W-:Y:S01]  /*98c0*/  ISETP.NE.AND P1, PT, R3, 0x3, PT ;  /* 0x000000030300780c */ /* 0x000fe20003f25270 */
[----:B------:R-:W-:Y:S05]  /*98d0*/  YIELD ;  /* 0x0000000000007946 */ /* 0x000fea0003800000 */
[----:B------:R-:W-:Y:S01]  /*98e0*/  BSSY B0, `(.L_x_2207) ;  /* 0x0000006000007945 */ /* 0x000fe20003800000 */
[----:B-1----:R-:W-:Y:S01]  /*98f0*/  @!P0 IMAD.MOV.U32 R2, RZ, RZ, RZ ;  /* 0x000000ffff028224 */ /* 0x002fe200078e00ff */
[----:B--2---:R-:W-:-:S05]  /*9900*/  @!P0 LOP3.LUT R6, R5, 0x1, RZ, 0x3c, !PT ;  /* 0x0000000105068812 */ /* 0x004fca00078e3cff */
[----:B------:R0:W-:Y:S01]  /*9910*/  @!P0 STL [R1+0x1f4], R6 ;  /* 0x0001f40601008387 */ /* 0x0001e20000100800 */
[----:B------:R-:W-:Y:S05]  /*9920*/  @!P1 BRA `(.L_x_2208) ;  /* 0x0000000000049947 */ /* 0x000fea0003800000 */
[----:B------:R-:W-:Y:S01]  /*9930*/  BPT.TRAP 0x1 ;  /* 0x000000040000795c */ /* 0x000fe20000300000 */
.L_x_2208:
[----:B------:R-:W-:Y:S05]  /*9940*/  BSYNC B0 ;  /* 0x0000000000007941 */ /* 0x000fea0003800000 */
.L_x_2207:
[----:B------:R-:W2:Y:S01]  /*9950*/  LDL.64 R8, [R1+0x18] ;  /* 0x0000180001087983 */ /* 0x000ea20000100a00 */
[----:B-----5:R-:W-:Y:S02]  /*9960*/  SHF.L.U32 R5, R6, 0x1f, RZ ;  /* 0x0000001f06057819 */ /* 0x020fe400000006ff */
[----:B--2---:R-:W-:-:S05]  /*9970*/  MOV R3, R8 ;  /* 0x0000000800037202 */ /* 0x004fca0000000f00 */
[----:B------:R-:W-:-:S04]  /*9980*/  IMAD R2, R2, 0x8, R3 ;  /* 0x0000000802027824 */ /* 0x000fc800078e0203 */
[----:B------:R1:W2:Y:S01]  /*9990*/  SYNCS.PHASECHK.TRANS64.TRYWAIT P0, [R2+URZ], R5 ;  /* 0x00000005020075a7 */ /* 0x0002a2000800017f */
[----:B0-----:R1:W5:Y:S01]  /*99a0*/  LDL.64 R6, [R1+0x1f0] ;  /* 0x0001f00001067983 */ /* 0x0013620000100a00 */
[----:B------:R-:W-:Y:S04]  /*99b0*/  BSSY B0, `(.L_x_2209) ;  /* 0x0000003000007945 */ /* 0x000fe80003800000 */
[----:B------:R-:W-:Y:S05]  /*99c0*/  @!P1 BRA `(.L_x_2210) ;  /* 0x0000000000049947 */ /* 0x000fea0003800000 */
[----:B------:R-:W-:Y:S01]  /*99d0*/  BPT.TRAP 0x1 ;  /* 0x000000040000795c */ /* 0x000fe20000300000 */
.L_x_2210:
[----:B------:R-:W-:Y:S05]  /*99e0*/  BSYNC B0 ;  /* 0x0000000000007941 */ /* 0x000fea0003800000 */
.L_x_2209:
[----:B------:R-:W-:Y:S04]  /*99f0*/  BSSY B0, `(.L_x_2211) ;  /* 0x0000006000007945 */ /* 0x000fe80003800000 */
[----:B--2---:R-:W-:Y:S05]  /*9a00*/  @P0 BRA `(.L_x_2212) ;  /* 0x0000000000100947 */ /* 0x004fea0003800000 */
[----:B-----5:R-:W-:Y:S01]  /*9a10*/  IMAD R6, R6, 0x8, R3 ;  /* 0x0000000806067824 */ /* 0x020fe200078e0203 */
[----:B------:R-:W-:-:S04]  /*9a20*/  SHF.L.U32 R7, R7, 0x1f, RZ ;  /* 0x0000001f07077819 */ /* 0x000fc800000006ff */
[----:B------:R-:W0:Y:S02]  /*9a30*/  SYNCS.PHASECHK.TRANS64.TRYWAIT P0, [R6+URZ], R7 ;  /* 0x00000007060075a7 */ /* 0x000e24000800017f */
[----:B0-----:R-:W-:Y:S05]  /*9a40*/  @!P0 BRA `(.L_x_2213) ;  /* 0x000001d000048947 */ /* 0x001fea0003800000 */
.L_x_2212:
[----:B------:R-:W-:Y:S05]  /*9a50*/  BSYNC B0 ;  /* 0x0000000000007941 */ /* 0x000fea0003800000 */
.L_x_2211:
[----:B-1----:R-:W2:Y:S04]  /*9a60*/  LDL R5, [R1+0x1f0] ;  /* 0x0001f00001057983 */ /* 0x002ea80000100800 */
[----:B------:R-:W2:Y:S01]  /*9a70*/  LDL.64 R2, [R1+0x80] ;  /* 0x0000800001027983 */ /* 0x000ea20000100a00 */
[----:B------:R-:W-:Y:S05]  /*9a80*/  WARPSYNC.ALL ;  /* 0x0000000000007948 */ /* 0x000fea0003800000 */
[----:B------:R-:W3:Y:S04]  /*9a90*/  LDL.64 R8, [R1+0x78] ;  /* 0x0000780001087983 */ /* 0x000ee80000100a00 */
[----:B0----5:R-:W4:Y:S04]  /*9aa0*/  LDL.64 R6, [R1+0x78] ;  /* 0x0000780001067983 */ /* 0x021f280000100a00 */
[----:B------:R-:W4:Y:S01]  /*9ab0*/  LDL.64 R12, [R1+0x78] ;  /* 0x00007800010c7983 */ /* 0x000f220000100a00 */
[----:B--2---:R-:W-:Y:S01]  /*9ac0*/  IMAD R2, R5, 0x300, R2 ;  /* 0x0000030005027824 */ /* 0x004fe200078e0202 */
[----:B------:R-:W-:Y:S01]  /*9ad0*/  R2UR UR7, R3 ;  /* 0x00000000030772ca */ /* 0x000fe200000e0000 */
[----:B------:R-:W-:Y:S01]  /*9ae0*/  WARPGROUP.ARRIVE ;  /* 0x00000000000079c5 */ /* 0x000fe20000000000 */
[----:B------:R-:W2:Y:S01]  /*9af0*/  LDL.64 R14, [R1+0x78] ;  /* 0x00007800010e7983 */ /* 0x000ea20000100a00 */
[----:B------:R-:W-:Y:S01]  /*9b00*/  IMAD.MOV.U32 R0, RZ, RZ, 0x1 ;  /* 0x00000001ff007424 */ /* 0x000fe200078e00ff */
[----:B------:R-:W-:-:S02]  /*9b10*/  R2UR UR6, R2 ;  /* 0x00000000020672ca */ /* 0x000fc400000e0000 */
[----:B------:R0:W-:Y:S04]  /*9b20*/  STL [R1+0x60], RZ ;  /* 0x000060ff01007387 */ /* 0x0001e80000100800 */
[----:B------:R0:W-:Y:S04]  /*9b30*/  STL [R1+0x60], R0 ;  /* 0x0000600001007387 */ /* 0x0001e80000100800 */
[----:B------:R0:W-:Y:S04]  /*9b40*/  STL [R1+0x60], R0 ;  /* 0x0000600001007387 */ /* 0x0001e80000100800 */
[----:B------:R0:W-:Y:S04]  /*9b50*/  STL [R1+0x60], R0 ;  /* 0x0000600001007387 */ /* 0x0001e80000100800 */
[----:B------:R0:W-:Y:S04]  /*9b60*/  STL [R1+0x60], R0 ;  /* 0x0000600001007387 */ /* 0x0001e80000100800 */
[----:B------:R0:W5:Y:S01]  /*9b70*/  LDL.64 R20, [R1+0x1f0] ;  /* 0x0001f00001147983 */ /* 0x0001620000100a00 */
[----:B---3--:R-:W-:-:S02]  /*9b80*/  R2UR UR4, R8 ;  /* 0x00000000080472ca */ /* 0x008fc400000e0000 */
[----:B------:R-:W-:-:S13]  /*9b90*/  R2UR UR5, R9 ;  /* 0x00000000090572ca */ /* 0x000fda00000e0000 */
[----:B------:R-:W-:Y:S01]  /*9ba0*/  HGMMA.64x96x16.F32.BF16 R24, gdesc[UR4], RZ, !UPT, gsb0 ;  /* 0x01600000041879f0 */ /* 0x000fe2000c0018ff */
[----:B----4-:R-:W-:Y:S02]  /*9bb0*/  VIADD R6, R6, 0x2 ;  /* 0x0000000206067836 */ /* 0x010fe40000000000 */
[----:B------:R-:W-:Y:S02]  /*9bc0*/  VIADD R8, R2, 0x2 ;  /* 0x0000000202087836 */ /* 0x000fe40000000000 */
[----:B------:R-:W-:Y:S01]  /*9bd0*/  IMAD.MOV.U32 R9, RZ, RZ, R3 ;  /* 0x000000ffff097224 */ /* 0x000fe200078e0003 */
[----:B------:R-:W-:Y:S02]  /*9be0*/  R2UR UR4, R6 ;  /* 0x00000000060472ca */ /* 0x000fe400000e0000 */
[----:B------:R-:W-:Y:S02]  /*9bf0*/  R2UR UR6, R8 ;  /* 0x00000000080672ca */ /* 0x000fe400000e0000 */
[----:B------:R-:W-:-:S02]  /*9c00*/  R2UR UR7, R9 ;  /* 0x00000000090772ca */ /* 0x000fc400000e0000 */
[----:B------:R-:W-:Y:S01]  /*9c10*/  R2UR UR5, R7 ;  /* 0x00000000070572ca */ /* 0x000fe200000e0000 */
[----:B------:R-:W-:Y:S02]  /*9c20*/  WARPGROUP.DEPBAR.LE gsb0, 0x0 ;  /* 0x00008000000079c5 */ /* 0x000fe40000010000 */
[----:B------:R-:W3:Y:S01]  /*9c30*/  LD.E R5, desc[UR36][R22.64+0x28] ;  /* 0x0000282416057980 */ /* 0x000ee2000c101900 */
[----:B------:R-:W-:-:S09]  /*9c40*/  WARPGROUP.ARRIVE ;  /* 0x00000000000079c5 */ /* 0x000fd20000000000 */
[----:B------:R-:W-:Y:S01]  /*9c50*/  HGMMA.64x96x16.F32.BF16 R24, gdesc[UR4], R24, gsb0 ;  /* 0x01600000041879f0 */ /* 0x000fe20008001818 */
[----:B------:R-:W-:Y:S02]  /*9c60*/  VIADD R12, R12, 0x4 ;  /* 0x000000040c0c7836 */ /* 0x000fe40000000000 */
[----:B------:R-:W-:Y:S02]  /*9c70*/  VIADD R6, R2, 0x4 ;  /* 0x0000000402067836 */ /* 0x000fe40000000000 */
[----:B------:R-:W-:Y:S01]  /*9c80*/  IMAD.MOV.U32 R7, RZ, RZ, R3 ;  /* 0x000000ffff077224 */ /* 0x000fe200078e0003 */
[----:B------:R-:W-:Y:S02]  /*9c90*/  R2UR UR4, R12 ;  /* 0x000000000c0472ca */ /* 0x000fe400000e0000 */
[----:B------:R-:W-:Y:S02]  /*9ca0*/  R2UR UR6, R6 ;  /* 0x00000000060672ca */ /* 0x000fe400000e0000 */
[----:B------:R-:W-:-:S02]  /*9cb0*/  R2UR UR7, R7 ;  /* 0x00000000070772ca */ /* 0x000fc400000e0000 */
[----:B------:R-:W-:Y:S01]  /*9cc0*/  R2UR UR5, R13 ;  /* 0x000000000d0572ca */ /* 0x000fe200000e0000 */
[----:B------:R-:W-:Y:S01]  /*9cd0*/  VIADD R2, R2, 0x6 ;  /* 0x0000000602027836 */ /* 0x000fe20000000000 */
[----:B------:R-:W-:Y:S02]  /*9ce0*/  WARPGROUP.DEPBAR.LE gsb0, 0x0 ;  /* 0x00008000000079c5 */ /* 0x000fe40000010000 */
[----:B------:R-:W-:-:S09]  /*9cf0*/  WARPGROUP.ARRIVE ;  /* 0x00000000000079c5 */ /* 0x000fd20000000000 */
[----:B------:R-:W-:Y:S01]  /*9d00*/  HGMMA.64x96x16.F32.BF16 R24, gdesc[UR4], R24, gsb0 ;  /* 0x01600000041879f0 */ /* 0x000fe20008001818 */
[----:B--2---:R-:W-:Y:S01]  /*9d10*/  VIADD R14, R14, 0x6 ;  /* 0x000000060e0e7836 */ /* 0x004fe20000000000 */
[----:B------:R-:W-:Y:S02]  /*9d20*/  R2UR UR6, R2 ;  /* 0x00000000020672ca */ /* 0x000fe400000e0000 */
[----:B------:R-:W-:Y:S02]  /*9d30*/  R2UR UR7, R3 ;  /* 0x00000000030772ca */ /* 0x000fe400000e0000 */
[----:B------:R-:W-:Y:S02]  /*9d40*/  R2UR UR4, R14 ;  /* 0x000000000e0472ca */ /* 0x000fe400000e0000 */
[----:B------:R-:W-:Y:S01]  /*9d50*/  R2UR UR5, R15 ;  /* 0x000000000f0572ca */ /* 0x000fe200000e0000 */
[----:B------:R-:W-:Y:S02]  /*9d60*/  WARPGROUP.DEPBAR.LE gsb0, 0x0 ;  /* 0x00008000000079c5 */ /* 0x000fe40000010000 */
[----:B------:R-:W-:-:S10]  /*9d70*/  WARPGROUP.ARRIVE ;  /* 0x00000000000079c5 */ /* 0x000fd40000000000 */
[----:B------:R-:W-:Y:S01]  /*9d80*/  HGMMA.64x96x16.F32.BF16 R24, gdesc[UR4], R24, gsb0 ;  /* 0x01600000041879f0 */ /* 0x000fe20008001818 */
[----:B------:R-:W-:Y:S01]  /*9d90*/  BSSY B0, `(.L_x_2214) ;  /* 0x0000006000007945 */ /* 0x000fe20003800000 */
[----:B---3--:R-:W-:-:S04]  /*9da0*/  LOP3.LUT R5, R5, 0x1, RZ, 0xfc, !PT ;  /* 0x0000000105057812 */ /* 0x008fc800078efcff */
[----:B------:R-:W-:Y:S01]  /*9db0*/  ISETP.NE.AND P0, PT, R5, 0x3, PT ;  /* 0x000000030500780c */ /* 0x000fe20003f05270 */
[----:B------:R-:W-:-:S12]  /*9dc0*/  WARPGROUP.DEPBAR.LE gsb0, 0x0 ;  /* 0x00008000000079c5 */ /* 0x000fd80000010000 */
[----:B0-----:R-:W-:Y:S05]  /*9dd0*/  @!P0 BRA `(.L_x_2215) ;  /* 0x0000000000048947 */ /* 0x001fea0003800000 */
[----:B------:R-:W-:Y:S01]  /*9de0*/  BPT.TRAP 0x1 ;  /* 0x000000040000795c */ /* 0x000fe20000300000 */
.L_x_2215:
[----:B------:R-:W-:Y:S05]  /*9df0*/  BSYNC B0 ;  /* 0x0000000000007941 */ /* 0x000fea0003800000 */
.L_x_2214:
[----:B------:R-:W2:Y:S01]  /*9e00*/  LD.E.64 R2, desc[UR36][R22.64+0x40] ;  /* 0x0000402416027980 */ /* 0x000ea2000c101b00 */
[----:B-----5:R-:W-:Y:S02]  /*9e10*/  SHF.L.U32 R21, R21, 0x1f, RZ ;  /* 0x0000001f15157819 */ /* 0x020fe400000006ff */
[----:B--2---:R-:W-:-:S05]  /*9e20*/  MOV R3, R2 ;  /* 0x0000000200037202 */ /* 0x004fca0000000f00 */
[----:B------:R-:W-:-:S04]  /*9e30*/  IMAD R2, R20, 0x8, R3 ;  /* 0x0000000814027824 */ /* 0x000fc800078e0203 */
[----:B------:R0:W1:Y:S01]  /*9e40*/  SYNCS.PHASECHK.TRANS64.TRYWAIT P0, [R2+URZ], R21 ;  /* 0x00000015020075a7 */ /* 0x000062000800017f */
[----:B------:R-:W2:Y:S01]  /*9e50*/  LD.E R3, desc[UR36][R22.64+0x28] ;  /* 0x0000282416037980 */ /* 0x000ea2000c101900 */
[----:B------:R-:W-:Y:S01]  /*9e60*/  BSSY B0, `(.L_x_2216) ;  /* 0x0000005000007945 */ /* 0x000fe20003800000 */
[----:B--2---:R-:W-:-:S04]  /*9e70*/  LOP3.LUT R3, R3, 0x1, RZ, 0xfc, !PT ;  /* 0x0000000103037812 */ /* 0x004fc800078efcff */
[----:B------:R-:W-:-:S13]  /*9e80*/  ISETP.NE.AND P1, PT, R3, 0x3, PT ;  /* 0x000000030300780c */ /* 0x000fda0003f25270 */
[----:B01----:R-:W-:Y:S05]  /*9e90*/  @!P1 BRA `(.L_x_2217) ;  /* 0x0000000000049947 */ /* 0x003fea0003800000 */
[----:B------:R-:W-:Y:S01]  /*9ea0*/  BPT.TRAP 0x1 ;  /* 0x000000040000795c */ /* 0x000fe20000300000 */
.L_x_2217:
[----:B------:R-:W-:Y:S05]  /*9eb0*/  BSYNC B0 ;  /* 0x0000000000007941 */ /* 0x000fea0003800000 */
.L_x_2216:
[----:B------:R-:W-:Y:S04]  /*9ec0*/  BSSY B0, `(.L_x_2218) ;  /* 0x0000007000007945 */ /* 0x000fe80003800000 */
[----:B------:R-:W-:Y:S05]  /*9ed0*/  @P0 BRA `(.L_x_2219) ;  /* 0x0000000000140947 */ /* 0x000fea0003800000 */
[----:B------:R-:W2:Y:S02]  /*9ee0*/  LD.E.64 R2, desc[UR36][R22.64+0x40] ;  /* 0x0000402416027980 */ /* 0x000ea4000c101b00 */
[----:B--2---:R-:W-:-:S05]  /*9ef0*/  MOV R3, R2 ;  /* 0x0000000200037202 */ /* 0x004fca0000000f00 */
[----:B------:R-:W-:-:S04]  /*9f00*/  IMAD R20, R20, 0x8, R3 ;  /* 0x0000000814147824 */ /* 0x000fc800078e0203 */
[----:B------:R-:W0:Y:S02]  /*9f10*/  SYNCS.PHASECHK.TRANS64.TRYWAIT P0, [R20+URZ], R21 ;  /* 0x00000015140075a7 */ /* 0x000e24000800017f */
[----:B0-----:R-:W-:Y:S05]  /*9f20*/  @!P0 BRA `(.L_x_2220) ;  /* 0x000001c800e08947 */ /* 0x001fea0003800000 */
.L_x_2219:
[----:B------:R-:W-:Y:S05]  /*9f30*/  BSYNC B0 ;  /* 0x0000000000007941 */ /* 0x000fea0003800000 */
.L_x_2218:
[----:B------:R-:W2:Y:S04]  /*9f40*/  LDL R19, [R1+0x1f0] ;  /* 0x0001f00001137983 */ /* 0x000ea80000100800 */
[----:B------:R-:W2:Y:S04]  /*9f50*/  LDL.64 R2, [R1+0xf8] ;  /* 0x0000f80001027983 */ /* 0x000ea80000100a00 */
[----:B------:R-:W3:Y:S04]  /*9f60*/  LDL R5, [R1+0x70] ;  /* 0x0000700001057983 */ /* 0x000ee80000100800 */
[----:B------:R-:W4:Y:S04]  /*9f70*/  LDL.64 R6, [R1+0xf0] ;  /* 0x0000f00001067983 */ /* 0x000f280000100a00 */
[----:B------:R-:W4:Y:S04]  /*9f80*/  LDL.64 R8, [R1+0xf0] ;  /* 0x0000f00001087983 */ /* 0x000f280000100a00 */
[----:B------:R-:W4:Y:S04]  /*9f90*/  LDL.64 R12, [R1+0xf0] ;  /* 0x0000f000010c7983 */ /* 0x000f280000100a00 */
[----:B------:R-:W4:Y:S01]  /*9fa0*/  LDL.64 R14, [R1+0xf0] ;  /* 0x0000f000010e7983 */ /* 0x000f220000100a00 */
[----:B------:R-:W-:Y:S05]  /*9fb0*/  WARPSYNC.ALL ;  /* 0x0000000000007948 */ /* 0x000fea0003800000 */
[----:B------:R-:W-:Y:S01]  /*9fc0*/  WARPGROUP.ARRIVE ;  /* 0x00000000000079c5 */ /* 0x000fe20000000000 */
[----:B0-----:R-:W4:Y:S04]  /*9fd0*/  LDL.64 R20, [R1+0xf0] ;  /* 0x0000f00001147983 */ /* 0x001f280000100a00 */
[----:B------:R-:W4:Y:S01]  /*9fe0*/  LDL R10, [R1] ;  /* 0x00000000010a7983 */ /* 0x000f220000100800 */
[----:B--2---:R-:W-:Y:S01]  /*9ff0*/  IMAD R2, R19, 0xc00, R2 ;  /* 0x00000c0013027824 */ /* 0x004fe200078e0202 */
[----:B------:R-:W-:-:S02]  /*a000*/  R2UR UR7, R3 ;  /* 0x00000000030772ca */ /* 0x000fc400000e0000 */
[----:B---3--:R-:W-:Y:S02]  /*a010*/  ISETP.NE.U32.AND P0, PT, R5, RZ, PT ;  /* 0x000000ff0500720c */ /* 0x008fe40003f05070 */
[----:B------:R-:W-:Y:S01]  /*a020*/  R2UR UR6, R2 ;  /* 0x00000000020672ca */ /* 0x000fe200000e0000 */
[----:B------:R0:W5:Y:S01]  /*a030*/  LDL R5, [R1+0x1f0] ;  /* 0x0001f00001057983 */ /* 0x0001620000100800 */
        /* <DEDUP_REMOVED lines=132> */
[----:B--2---:R-:W-:Y:S01]  /*a880*/  VIADD R8, R8, 0xc02 ;  /* 0x00000c0208087836 */ /* 0x004fe20000000000 */
[----:B------:R0:W5:Y:S01]  /*a890*/  LDL R20, [R1+0xc] ;  /* 0x00000c0001147983 */ /* 0x0001620000100800 */
[----:B------:R-:W-:Y:S02]  /*a8a0*/  WARPGROUP.DEPBAR.LE gsb0, 0x0 ;  /* 0x00008000000079c5 */ /* 0x000fe40000010000 */
[----:B------:R-:W-:-:S08]  /*a8b0*/  WARPGROUP.ARRIVE ;  /* 0x00000000000079c5 */ /* 0x000fd00000000000 */
[----:B------:R-:W-:Y:S01]  /*a8c0*/  HGMMA.64x96x16.F32.BF16 R24, gdesc[UR4], R24, gsb0 ;  /* 0x01600000041879f0 */ /* 0x000fe20008001818 */
[----:B------:R-:W-:Y:S02]  /*a8d0*/  VIADD R6, R2, 0x902 ;  /* 0x0000090202067836 */ /* 0x000fe40000000000 */
[----:B------:R-:W-:Y:S01]  /*a8e0*/  IMAD.MOV.U32 R7, RZ, RZ, R3 ;  /* 0x000000ffff077224 */ /* 0x000fe200078e0003 */
[----:B------:R-:W-:Y:S02]  /*a8f0*/  R2UR UR4, R8 ;  /* 0x00000000080472ca */ /* 0x000fe400000e0000 */
[----:B------:R-:W-:Y:S02]  /*a900*/  R2UR UR6, R6 ;  /* 0x00000000060672ca */ /* 0x000fe400000e0000 */
[----:B------:R-:W-:Y:S02]  /*a910*/  R2UR UR7, R7 ;  /* 0x00000000070772ca */ /* 0x000fe400000e0000 */
[----:B------:R-:W-:Y:S01]  /*a920*/  R2UR UR5, R9 ;  /* 0x00000000090572ca */ /* 0x000fe200000e0000 */
[----:B---3--:R-:W-:-:S02]  /*a930*/  VIADD R12, R12, 0xc04 ;  /* 0x00000c040c0c7836 */ /* 0x008fc40000000000 */
[----:B------:R-:W-:Y:S01]  /*a940*/  VIADD R6, R2, 0x904 ;  /* 0x0000090402067836 */ /* 0x000fe20000000000 */
[----:B------:R-:W-:Y:S02]  /*a950*/  WARPGROUP.DEPBAR.LE gsb0, 0x0 ;  /* 0x00008000000079c5 */ /* 0x000fe40000010000 */
        /* <DEDUP_REMOVED lines=8> */
[----:B----4-:R-:W-:Y:S01]  /*a9e0*/  VIADD R14, R14, 0xc06 ;  /* 0x00000c060e0e7836 */ /* 0x010fe20000000000 */
        /* <DEDUP_REMOVED lines=23> */
[----:B------:R-:W-:-:S03]  /*ab60*/  LOP3.LUT R10, R10, 0x1, RZ, 0xfc, !PT ;  /* 0x000000010a0a7812 */ /* 0x000fc600078efcff */
        /* <DEDUP_REMOVED lines=9> */
.L_x_2222:
[----:B------:R-:W-:Y:S05]  /*ac00*/  BSYNC B0 ;  /* 0x0000000000007941 */ /* 0x000fea0003800000 */
.L_x_2221:
[----:B------:R-:W2:Y:S02]  /*ac10*/  LDL.64 R2, [R1+0x20] ;  /* 0x0000200001027983 */ /* 0x000ea40000100a00 */
[----:B--2---:R-:W-:-:S05]  /*ac20*/  MOV R2, R2 ;  /* 0x0000000200027202 */ /* 0x004fca0000000f00 */
[----:B-----5:R-:W-:-:S05]  /*ac30*/  IMAD R5, R5, 0x8, R2 ;  /* 0x0000000805057824 */ /* 0x020fca00078e0202 */
[----:B------:R-:W-:-:S04]  /*ac40*/  PRMT R5, R20, 0x654, R5 ;  /* 0x0000065414057816 */ /* 0x000fc80000000005 */
[----:B------:R0:W-:Y:S01]  /*ac50*/  SYNCS.ARRIVE.TRANS64.RED.A1T0 RZ, [R5+URZ], RZ ;  /* 0x000000ff05ff79a7 */ /* 0x0001e2000810043f */
[----:B------:R-:W2:Y:S02]  /*ac60*/  LD.E.64 R2, desc[UR36][R22.64+0x410] ;  /* 0x0004102416027980 */ /* 0x000ea4000c101b00 */
[----:B--2---:R-:W-:-:S04]  /*ac70*/  FMNMX.FTZ R6, R24, R2, !PT ;  /* 0x0000000218067209 */ /* 0x004fc80007810000 */
[----:B0-----:R-:W-:-:S04]  /*ac80*/  FMNMX.FTZ R5, R25, R6, !PT ;  /* 0x0000000619057209 */ /* 0x001fc80007810000 */
        /* <DEDUP_REMOVED lines=32> */
[----:B------:R-:W-:-:S03]  /*ae90*/  FMNMX.FTZ R6, R46, R5, !PT ;  /* 0x000000052e067209 */ /* 0x000fc60007810000 */
[----:B------:R-:W0:Y:S01]  /*aea0*/  SHFL.BFLY PT, R8, R9, 0x2, 0x1f ;  /* 0x0c401f0009087f89 */ /* 0x000e2200000e0000 */
[----:B------:R-:W-:-:S03]  /*aeb0*/  FMNMX.FTZ R5, R47, R6, !PT ;  /* 0x000000062f057209 */ /* 0x000fc60007810000 */
[----:B------:R-:W-:Y:S01]  /*aec0*/  ST.E desc[UR36][R22.64+0x410], R9 ;  /* 0x0004100916007985 */ /* 0x000fe2000c101924 */
[----:B------:R-:W-:-:S04]  /*aed0*/  FMNMX.FTZ R6, R50, R5, !PT ;  /* 0x0000000532067209 */ /* 0x000fc80007810000 */
[----:B------:R-:W-:-:S04]  /*aee0*/  FMNMX.FTZ R5, R51, R6, !PT ;  /* 0x0000000633057209 */ /* 0x000fc80007810000 */
[----:B------:R-:W-:-:S04]  /*aef0*/  FMNMX.FTZ R6, R54, R5, !PT ;  /* 0x0000000536067209 */ /* 0x000fc80007810000 */
[----:B------:R-:W-:-:S04]  /*af00*/  FMNMX.FTZ R5, R55, R6, !PT ;  /* 0x0000000637057209 */ /* 0x000fc80007810000 */
[----:B------:R-:W-:Y:S02]  /*af10*/  FMNMX.FTZ R6, R58, R5, !PT ;  /* 0x000000053a067209 */ /* 0x000fe40007810000 */
[----:B0-----:R-:W-:Y:S02]  /*af20*/  FMNMX.FTZ R10, R9, R8, !PT ;  /* 0x00000008090a7209 */ /* 0x001fe40007810000 */
[----:B------:R-:W-:-:S03]  /*af30*/  FMNMX.FTZ R5, R59, R6, !PT ;  /* 0x000000063b057209 */ /* 0x000fc60007810000 */
[----:B------:R-:W0:Y:S01]  /*af40*/  SHFL.BFLY PT, R13, R10, 0x1, 0x1f ;  /* 0x0c201f000a0d7f89 */ /* 0x000e2200000e0000 */
[----:B------:R-:W-:-:S04]  /*af50*/  FMNMX.FTZ R6, R62, R5, !PT ;  /* 0x000000053e067209 */ /* 0x000fc80007810000 */
[----:B------:R-:W-:-:S04]  /*af60*/  FMNMX.FTZ R5, R63, R6, !PT ;  /* 0x000000063f057209 */ /* 0x000fc80007810000 */
[----:B------:R-:W-:-:S04]  /*af70*/  FMNMX.FTZ R6, R66, R5, !PT ;  /* 0x0000000542067209 */ /* 0x000fc80007810000 */
[----:B------:R-:W-:Y:S02]  /*af80*/  FMNMX.FTZ R5, R67, R6, !PT ;  /* 0x0000000643057209 */ /* 0x000fe40007810000 */
[----:B------:R-:W-:Y:S02]  /*af90*/  IADD3 R6, P0, R16, 0x410, RZ ;  /* 0x0000041010067810 */ /* 0x000fe40007f1e0ff */
[----:B------:R-:W-:Y:S02]  /*afa0*/  FMNMX.FTZ R8, R70, R5, !PT ;  /* 0x0000000546087209 */ /* 0x000fe40007810000 */
[----:B------:R-:W-:Y:S01]  /*afb0*/  LOP3.LUT R6, R6, 0x4, RZ, 0xfc, !PT ;  /* 0x0000000406067812 */ /* 0x000fe200078efcff */
[----:B------:R-:W-:Y:S01]  /*afc0*/  IMAD.X R7, RZ, RZ, R17, P0 ;  /* 0x000000ffff077224 */ /* 0x000fe200000e0611 */
[----:B------:R-:W-:Y:S02]  /*afd0*/  FMNMX.FTZ R5, R71, R8, !PT ;  /* 0x0000000847057209 */ /* 0x000fe40007810000 */
[----:B0-----:R-:W-:-:S03]  /*afe0*/  FMNMX.FTZ R13, R10, R13, !PT ;  /* 0x0000000d0a0d7209 */ /* 0x001fc60007810000 */
[----:B------:R-:W-:Y:S04]  /*aff0*/  ST.E desc[UR36][R6.64], R5 ;  /* 0x0000000506007985 */ /* 0x000fe8000c101924 */
[----:B------:R-:W-:Y:S04]  /*b000*/  ST.E desc[UR36][R22.64+0x410], R13 ;  /* 0x0004100d16007985 */ /* 0x000fe8000c101924 */
[----:B------:R-:W2:Y:S04]  /*b010*/  LD.E R8, desc[UR36][R6.64] ;  /* 0x0000002406087980 */ /* 0x000ea8000c101900 */
[----:B--2---:R-:W0:Y:S02]  /*b020*/  SHFL.BFLY PT, R15, R8, 0x2, 0x1f ;  /* 0x0c401f00080f7f89 */ /* 0x004e2400000e0000 */
[----:B0-----:R-:W-:-:S05]  /*b030*/  FMNMX.FTZ R15, R8, R15, !PT ;  /* 0x0000000f080f7209 */ /* 0x001fca0007810000 */
[----:B------:R-:W0:Y:S02]  /*b040*/  SHFL.BFLY PT, R10, R15, 0x1, 0x1f ;  /* 0x0c201f000f0a7f89 */ /* 0x000e2400000e0000 */
[----:B0-----:R-:W-:-:S05]  /*b050*/  FMNMX.FTZ R76, R15, R10, !PT ;  /* 0x0000000a0f4c7209 */ /* 0x001fca0007810000 */
[----:B------:R0:W-:Y:S04]  /*b060*/  ST.E desc[UR36][R6.64], R76 ;  /* 0x0000004c06007985 */ /* 0x0001e8000c101924 */
[----:B------:R-:W2:Y:S04]  /*b070*/  LD.E R77, desc[UR36][R22.64+0x430] ;  /* 0x00043024164d7980 */ /* 0x000ea8000c101900 */
[----:B------:R-:W3:Y:S04]  /*b080*/  LD.E R10, desc[UR36][R22.64+0x410] ;  /* 0x00041024160a7980 */ /* 0x000ee8000c101900 */
[----:B------:R-:W4:Y:S04]  /*b090*/  LD.E R75, desc[UR36][R22.64+0x420] ;  /* 0x00042024164b7980 */ /* 0x000f28000c101900 */
[----:B------:R-:W4:Y:S01]  /*b0a0*/  LD.E R73, desc[UR36][R22.64+0x424] ;  /* 0x0004242416497980 */ /* 0x000f22000c101900 */
[----:B------:R-:W-:-:S03]  /*b0b0*/  FADD.FTZ R12, R3, -R76 ;  /* 0x8000004c030c7221 */ /* 0x000fc60000010000 */
[----:B------:R-:W4:Y:S04]  /*b0c0*/  LD.E R74, desc[UR36][R22.64+0x250] ;  /* 0x00025024164a7980 */ /* 0x000f28000c101900 */
        /* <DEDUP_REMOVED lines=59> */
[----:B------:R-:W4:Y:S01]  /*b480*/  LD.E R145, desc[UR36][R22.64+0x3f8] ;  /* 0x0003f82416917980 */ /* 0x000f22000c101900 */
[----:B--2---:R-:W-:Y:S01]  /*b490*/  FMUL.FTZ R166, R76, R77 ;  /* 0x0000004d4ca67220 */ /* 0x004fe20000410000 */
[----:B------:R-:W-:-:S02]  /*b4a0*/  FMUL.FTZ R12, R77, R12 ;  /* 0x0000000c4d0c7220 */ /* 0x000fc40000410000 */
[----:B0-----:R-:W2:Y:S01]  /*b4b0*/  LD.E R76, desc[UR36][R22.64+0x270] ;  /* 0x00027024164c7980 */ /* 0x001ea2000c101900 */
[----:B---3--:R-:W-:Y:S01]  /*b4c0*/  FADD.FTZ R8, R2, -R10 ;  /* 0x8000000a02087221 */ /* 0x008fe20000010000 */
[-C--:B------:R-:W-:Y:S01]  /*b4d0*/  FMUL.FTZ R72, R10, R77.reuse ;  /* 0x0000004d0a487220 */ /* 0x080fe20000410000 */
[-CC-:B------:R-:W-:Y:S01]  /*b4e0*/  FFMA.FTZ R153, R26, R77.reuse, -R166.reuse ;  /* 0x0000004d1a997223 */ /* 0x180fe200000108a6 */
[-C--:B------:R-:W-:Y:S01]  /*b4f0*/  FFMA.FTZ R176, R27, R77.reuse, -R166 ;  /* 0x0000004d1bb07223 */ /* 0x080fe200000108a6 */
[-C--:B------:R-:W-:Y:S01]  /*b500*/  FMUL.FTZ R3, R8, R77.reuse ;  /* 0x0000004d08037220 */ /* 0x080fe20000410000 */
[-CC-:B------:R-:W-:Y:S01]  /*b510*/  FFMA.FTZ R152, R24, R77.reuse, -R72.reuse ;  /* 0x0000004d18987223 */ /* 0x180fe20000010848 */
[-CC-:B------:R-:W-:Y:S01]  /*b520*/  FFMA.FTZ R19, R25, R77.reuse, -R72.reuse ;  /* 0x0000004d19137223 */ /* 0x180fe20000010848 */
[-CC-:B------:R-:W-:Y:S01]  /*b530*/  FFMA.FTZ R154, R28, R77.reuse, -R72.reuse ;  /* 0x0000004d1c9a7223 */ /* 0x180fe20000010848 */
[----:B------:R0:W-:Y:S01]  /*b540*/  MUFU.EX2 R2, R12 ;  /* 0x0000000c00027308 */ /* 0x0001e20000000800 */
[-C--:B------:R-:W-:Y:S01]  /*b550*/  FFMA.FTZ R20, R29, R77.reuse, -R72 ;  /* 0x0000004d1d147223 */ /* 0x080fe20000010848 */
[-C--:B------:R-:W-:Y:S01]  /*b560*/  FFMA.FTZ R155, R30, R77.reuse, -R166 ;  /* 0x0000004d1e9b7223 */ /* 0x080fe200000108a6 */
[-C--:B------:R-:W-:Y:S01]  /*b570*/  FFMA.FTZ R14, R32, R77.reuse, -R72 ;  /* 0x0000004d200e7223 */ /* 0x080fe20000010848 */
[-C--:B------:R-:W-:Y:S01]  /*b580*/  FFMA.FTZ R177, R31, R77.reuse, -R166 ;  /* 0x0000004d1fb17223 */ /* 0x080fe200000108a6 */
[-C--:B------:R-:W-:Y:S01]  /*b590*/  FFMA.FTZ R21, R33, R77.reuse, -R72 ;  /* 0x0000004d21157223 */ /* 0x080fe20000010848 */
[-C--:B------:R-:W-:Y:S01]  /*b5a0*/  FFMA.FTZ R170, R34, R77.reuse, -R166 ;  /* 0x0000004d22aa7223 */ /* 0x080fe200000108a6 */
[-C--:B------:R-:W-:Y:S01]  /*b5b0*/  FFMA.FTZ R15, R36, R77.reuse, -R72 ;  /* 0x0000004d240f7223 */ /* 0x080fe20000010848 */
[----:B------:R-:W-:Y:S01]  /*b5c0*/  MUFU.EX2 R3, R3 ;  /* 0x0000000300037308 */ /* 0x000fe20000000800 */
[-C--:B------:R-:W-:Y:S01]  /*b5d0*/  FFMA.FTZ R173, R35, R77.reuse, -R166 ;  /* 0x0000004d23ad7223 */ /* 0x080fe200000108a6 */
[-CC-:B------:R-:W-:Y:S01]  /*b5e0*/  FFMA.FTZ R162, R57, R77.reuse, -R72.reuse ;  /* 0x0000004d39a27223 */ /* 0x180fe20000010848 */
[-C--:B------:R-:W-:Y:S01]  /*b5f0*/  FFMA.FTZ R156, R37, R77.reuse, -R72 ;  /* 0x0000004d259c7223 */ /* 0x080fe20000010848 */
[-C--:B------:R-:W-:Y:S01]  /*b600*/  FFMA.FTZ R178, R38, R77.reuse, -R166 ;  /* 0x0000004d26b27223 */ /* 0x080fe200000108a6 */
[-C--:B0-----:R-:W-:Y:S01]  /*b610*/  FFMA.FTZ R12, R40, R77.reuse, -R72 ;  /* 0x0000004d280c7223 */ /* 0x081fe20000010848 */
[-C--:B------:R-:W-:Y:S01]  /*b620*/  FFMA.FTZ R186, R39, R77.reuse, -R166 ;  /* 0x0000004d27ba7223 */ /* 0x080fe200000108a6 */
[-C--:B------:R-:W-:Y:S01]  /*b630*/  FFMA.FTZ R157, R41, R77.reuse, -R72 ;  /* 0x0000004d299d7223 */ /* 0x080fe20000010848 */
[----:B------:R-:W4:Y:S01]  /*b640*/  MUFU.EX2 R152, R152 ;  /* 0x0000009800987308 */ /* 0x000f220000000800 */
[-C--:B------:R-:W-:Y:S01]  /*b650*/  FFMA.FTZ R187, R42, R77.reuse, -R166 ;  /* 0x0000004d2abb7223 */ /* 0x080fe200000108a6 */
[-C--:B------:R-:W-:Y:S01]  /*b660*/  FFMA.FTZ R13, R44, R77.reuse, -R72 ;  /* 0x0000004d2c0d7223 */ /* 0x080fe20000010848 */
[-C--:B------:R-:W-:Y:S01]  /*b670*/  FFMA.FTZ R188, R43, R77.reuse, -R166 ;  /* 0x0000004d2bbc7223 */ /* 0x080fe200000108a6 */
[-C--:B------:R-:W-:Y:S01]  /*b680*/  FFMA.FTZ R158, R45, R77.reuse, -R72 ;  /* 0x0000004d2d9e7223 */ /* 0x080fe20000010848 */
[-CC-:B------:R-:W-:Y:S01]  /*b690*/  FFMA.FTZ R183, R46, R77.reuse, -R166.reuse ;  /* 0x0000004d2eb77223 */ /* 0x180fe200000108a6 */
[-C--:B------:R-:W-:Y:S01]  /*b6a0*/  FFMA.FTZ R175, R59, R77.reuse, -R166 ;  /* 0x0000004d3baf7223 */ /* 0x080fe200000108a6 */
[-C--:B------:R-:W-:Y:S01]  /*b6b0*/  FFMA.FTZ R9, R48, R77.reuse, -R72 ;  /* 0x0000004d30097223 */ /* 0x080fe20000010848 */
[----:B------:R-:W0:Y:S01]  /*b6c0*/  MUFU.EX2 R19, R19 ;  /* 0x0000001300137308 */ /* 0x000e220000000800 */
[-C--:B------:R-:W-:Y:S01]  /*b6d0*/  FFMA.FTZ R184, R47, R77.reuse, -R166 ;  /* 0x0000004d2fb87223 */ /* 0x080fe200000108a6 */
[-CC-:B------:R-:W-:Y:S01]  /*b6e0*/  FFMA.FTZ R163, R61, R77.reuse, -R72.reuse ;  /* 0x0000004d3da37223 */ /* 0x180fe20000010848 */
[-C--:B------:R-:W-:Y:S01]  /*b6f0*/  FFMA.FTZ R159, R49, R77.reuse, -R72 ;  /* 0x0000004d319f7223 */ /* 0x080fe20000010848 */
[-C--:B------:R-:W-:Y:S01]  /*b700*/  FFMA.FTZ R181, R50, R77.reuse, -R166 ;  /* 0x0000004d32b57223 */ /* 0x080fe200000108a6 */
[-C--:B------:R-:W-:Y:S01]  /*b710*/  FFMA.FTZ R10, R52, R77.reuse, -R72 ;  /* 0x0000004d340a7223 */ /* 0x080fe20000010848 */
[-C--:B------:R-:W-:Y:S01]  /*b720*/  FFMA.FTZ R182, R51, R77.reuse, -R166 ;  /* 0x0000004d33b67223 */ /* 0x080fe200000108a6 */
[-C--:B------:R-:W-:Y:S01]  /*b730*/  FFMA.FTZ R160, R53, R77.reuse, -R72 ;  /* 0x0000004d35a07223 */ /* 0x080fe20000010848 */
[----:B------:R-:W1:Y:S01]  /*b740*/  MUFU.EX2 R153, R153 ;  /* 0x0000009900997308 */ /* 0x000e620000000800 */
[-C--:B------:R-:W-:Y:S01]  /*b750*/  FFMA.FTZ R179, R54, R77.reuse, -R166 ;  /* 0x0000004d36b37223 */ /* 0x080fe200000108a6 */
[-C--:B------:R-:W-:Y:S01]  /*b760*/  FFMA.FTZ R7, R56, R77.reuse, -R72 ;  /* 0x0000004d38077223 */ /* 0x080fe20000010848 */
[-CC-:B------:R-:W-:Y:S01]  /*b770*/  FFMA.FTZ R180, R55, R77.reuse, -R166.reuse ;  /* 0x0000004d37b47223 */ /* 0x180fe200000108a6 */
[-C--:B------:R-:W-:Y:S01]  /*b780*/  FFMA.FTZ R174, R58, R77.reuse, -R166 ;  /* 0x0000004d3aae7223 */ /* 0x080fe200000108a6 */
[-C--:B------:R-:W-:Y:S01]  /*b790*/  FFMA.FTZ R8, R60, R77.reuse, -R72 ;  /* 0x0000004d3c087223 */ /* 0x080fe20000010848 */
[-C--:B------:R-:W-:Y:S01]  /*b7a0*/  FFMA.FTZ R171, R62, R77.reuse, -R166 ;  /* 0x0000004d3eab7223 */ /* 0x080fe200000108a6 */
[-C--:B------:R-:W-:Y:S01]  /*b7b0*/  FFMA.FTZ R5, R64, R77.reuse, -R72 ;  /* 0x0000004d40057223 */ /* 0x080fe20000010848 */
[----:B------:R-:W3:Y:S01]  /*b7c0*/  MUFU.EX2 R154, R154 ;  /* 0x0000009a009a7308 */ /* 0x000ee20000000800 */
[-C--:B------:R-:W-:Y:S01]  /*b7d0*/  FFMA.FTZ R172, R63, R77.reuse, -R166 ;  /* 0x0000004d3fac7223 */ /* 0x080fe200000108a6 */
[-C--:B------:R-:W-:Y:S01]  /*b7e0*/  FFMA.FTZ R164, R65, R77.reuse, -R72 ;  /* 0x0000004d41a47223 */ /* 0x080fe20000010848 */
[----:B------:R-:W-:Y:S01]  /*b7f0*/  FFMA.FTZ R168, R66, R77, -R166 ;  /* 0x0000004d42a87223 */ /* 0x000fe200000108a6 */
[----:B------:R-:W2:Y:S04]  /*b800*/  LD.E R25, desc[UR36][R22.64+0x3fc] ;  /* 0x0003fc2416197980 */ /* 0x000ea8000c101900 */
[----:B------:R-:W3:Y:S01]  /*b810*/  MUFU.EX2 R176, R176 ;  /* 0x000000b000b07308 */ /* 0x000ee20000000800 */
[----:B----4-:R-:W-:Y:S01]  /*b820*/  FFMA.FTZ R192, R3, R75, R152 ;  /* 0x0000004b03c07223 */ /* 0x010fe20000010098 */
[----:B------:R-:W4:Y:S04]  /*b830*/  LD.E R28, desc[UR36][R22.64+0x210] ;  /* 0x00021024161c7980 */ /* 0x000f28000c101900 */
[----:B------:R-:W4:Y:S02]  /*b840*/  LD.E R32, desc[UR36][R22.64+0x200] ;  /* 0x0002002416207980 */ /* 0x000f24000c101900 */
[----:B------:R-:W3:Y:S01]  /*b850*/  MUFU.EX2 R20, R20 ;  /* 0x0000001400147308 */ /* 0x000ee20000000800 */
[-C--:B------:R-:W-:Y:S01]  /*b860*/  FFMA.FTZ R6, R68, R77.reuse, -R72 ;  /* 0x0000004d44067223 */ /* 0x080fe20000010848 */
[-C--:B------:R-:W-:Y:S01]  /*b870*/  FFMA.FTZ R169, R67, R77.reuse, -R166 ;  /* 0x0000004d43a97223 */ /* 0x080fe200000108a6 */
[-C--:B------:R-:W-:Y:S01]  /*b880*/  FFMA.FTZ R165, R69, R77.reuse, -R72 ;  /* 0x0000004d45a57223 */ /* 0x080fe20000010848 */
[----:B------:R-:W-:Y:S01]  /*b890*/  FFMA.FTZ R167, R70, R77, -R166 ;  /* 0x0000004d46a77223 */ /* 0x000fe200000108a6 */
[----:B------:R-:W4:Y:S03]  /*b8a0*/  LD.E R26, desc[UR36][R22.64+0x280] ;  /* 0x00028024161a7980 */ /* 0x000f26000c101900 */
[----:B------:R-:W3:Y:S01]  /*b8b0*/  MUFU.EX2 R155, R155 ;  /* 0x0000009b009b7308 */ /* 0x000ee20000000800 */
[----:B0-----:R-:W-:Y:S01]  /*b8c0*/  FADD.FTZ R57, R19, R192 ;  /* 0x000000c013397221 */ /* 0x001fe20000010000 */
[----:B-1----:R-:W-:Y:S01]  /*b8d0*/  FFMA.FTZ R73, R2, R73, R153 ;  /* 0x0000004902497223 */ /* 0x002fe20000010099 */
[----:B------:R-:W4:Y:S04]  /*b8e0*/  LD.E R36, desc[UR36][R22.64+0x204] ;  /* 0x0002042416247980 */ /* 0x000f28000c101900 */
[----:B------:R-:W4:Y:S01]  /*b8f0*/  LD.E R34, desc[UR36][R22.64+0x320] ;  /* 0x0003202416227980 */ /* 0x000f22000c101900 */
[----:B------:R-:W0:Y:S03]  /*b900*/  MUFU.EX2 R14, R14 ;  /* 0x0000000e000e7308 */ /* 0x000e260000000800 */
[----:B------:R-:W4:Y:S04]  /*b910*/  LD.E R24, desc[UR36][R22.64+0x3f4] ;  /* 0x0003f42416187980 */ /* 0x000f28000c101900 */
[----:B------:R-:W4:Y:S01]  /*b920*/  LD.E R30, desc[UR36][R22.64+0x2c0] ;  /* 0x0002c024161e7980 */ /* 0x000f22000c101900 */
[----:B------:R-:W1:Y:S01]  /*b930*/  MUFU.EX2 R177, R177 ;  /* 0x000000b100b17308 */ /* 0x000e620000000800 */
[----:B---3--:R-:W-:Y:S01]  /*b940*/  FADD.FTZ R57, R154, R57 ;  /* 0x000000399a397221 */ /* 0x008fe20000010000 */
[----:B------:R-:W-:Y:S01]  /*b950*/  FADD.FTZ R192, R176, R73 ;  /* 0x00000049b0c07221 */ /* 0x000fe20000010000 */
[----:B------:R-:W3:Y:S04]  /*b960*/  LD.E R44, desc[UR36][R22.64+0x214] ;  /* 0x00021424162c7980 */ /* 0x000ee8000c101900 */
[----:B------:R-:W3:Y:S01]  /*b970*/  LD.E R33, desc[UR36][R22.64+0x228] ;  /* 0x0002282416217980 */ /* 0x000ee2000c101900 */
[----:B------:R-:W1:Y:S03]  /*b980*/  MUFU.EX2 R21, R21 ;  /* 0x0000001500157308 */ /* 0x000e660000000800 */
[----:B------:R-:W3:Y:S04]  /*b990*/  LD.E R31, desc[UR36][R22.64+0x248] ;  /* 0x00024824161f7980 */ /* 0x000ee8000c101900 */
[----:B------:R-:W3:Y:S01]  /*b9a0*/  LD.E R27, desc[UR36][R22.64+0x24c] ;  /* 0x00024c24161b7980 */ /* 0x000ee2000c101900 */
[----:B------:R-:W1:Y:S01]  /*b9b0*/  MUFU.EX2 R170, R170 ;  /* 0x000000aa00aa7308 */ /* 0x000e620000000800 */
[----:B------:R-:W-:Y:S01]  /*b9c0*/  FADD.FTZ R57, R20, R57 ;  /* 0x0000003914397221 */ /* 0x000fe20000010000 */
[----:B------:R-:W-:Y:S01]  /*b9d0*/  FADD.FTZ R192, R155, R192 ;  /* 0x000000c09bc07221 */ /* 0x000fe20000010000 */
[----:B------:R-:W3:Y:S04]  /*b9e0*/  LD.E R40, desc[UR36][R22.64+0x220] ;  /* 0x0002202416287980 */ /* 0x000ee8000c101900 */
[----:B------:R-:W3:Y:S01]  /*b9f0*/  LD.E R38, desc[UR36][R22.64+0x3f0] ;  /* 0x0003f02416267980 */ /* 0x000ee2000c101900 */
[----:B------:R-:W1:Y:S03]  /*ba00*/  MUFU.EX2 R15, R15 ;  /* 0x0000000f000f7308 */ /* 0x000e660000000800 */
[----:B------:R-:W3:Y:S04]  /*ba10*/  LD.E R35, desc[UR36][R22.64+0x23c] ;  /* 0x00023c2416237980 */ /* 0x000ee8000c101900 */
[----:B------:R-:W3:Y:S01]  /*ba20*/  LD.E R37, desc[UR36][R22.64+0x238] ;  /* 0x0002382416257980 */ /* 0x000ee2000c101900 */
[----:B------:R-:W1:Y:S01]  /*ba30*/  MUFU.EX2 R173, R173 ;  /* 0x000000ad00ad7308 */ /* 0x000e620000000800 */
[----:B0-----:R-:W-:Y:S01]  /*ba40*/  FADD.FTZ R220, R14, R57 ;  /* 0x000000390edc7221 */ /* 0x001fe20000010000 */
[----:B-1----:R-:W-:Y:S01]  /*ba50*/  FADD.FTZ R57, R177, R192 ;  /* 0x000000c0b1397221 */ /* 0x002fe20000010000 */
[----:B------:R-:W3:Y:S04]  /*ba60*/  LD.E R48, desc[UR36][R22.64+0x224] ;  /* 0x0002242416307980 */ /* 0x000ee8000c101900 */
[----:B------:R-:W3:Y:S01]  /*ba70*/  LD.E R39, desc[UR36][R22.64+0x22c] ;  /* 0x00022c2416277980 */ /* 0x000ee2000c101900 */
[----:B------:R-:W0:Y:S03]  /*ba80*/  MUFU.EX2 R156, R156 ;  /* 0x0000009c009c7308 */ /* 0x000e260000000800 */
[----:B------:R-:W3:Y:S05]  /*ba90*/  LD.E R29, desc[UR36][R22.64+0x258] ;  /* 0x00025824161d7980 */ /* 0x000eea000c101900 */
[----:B------:R-:W1:Y:S01]  /*baa0*/  MUFU.EX2 R178, R178 ;  /* 0x000000b200b27308 */ /* 0x000e620000000800 */
[----:B------:R-:W-:Y:S01]  /*bab0*/  FADD.FTZ R220, R21, R220 ;  /* 0x000000dc15dc7221 */ /* 0x000fe20000010000 */
[----:B------:R-:W-:Y:S01]  /*bac0*/  FADD.FTZ R192, R170, R57 ;  /* 0x00000039aac07221 */ /* 0x000fe20000010000 */
[----:B------:R-:W3:Y:S04]  /*bad0*/  LD.E R52, desc[UR36][R22.64+0x240] ;  /* 0x0002402416347980 */ /* 0x000ee8000c101900 */
[----:B------:R-:W3:Y:S01]  /*bae0*/  LD.E R42, desc[UR36][R22.64+0x3e4] ;  /* 0x0003e424162a7980 */ /* 0x000ee2000c101900 */
[----:B------:R-:W1:Y:S08]  /*baf0*/  MUFU.EX2 R12, R12 ;  /* 0x0000000c000c7308 */ /* 0x000e700000000800 */
[----:B------:R-:W1:Y:S01]  /*bb00*/  MUFU.EX2 R186, R186 ;  /* 0x000000ba00ba7308 */ /* 0x000e620000000800 */
[----:B------:R-:W-:Y:S01]  /*bb10*/  FADD.FTZ R59, R15, R220 ;  /* 0x000000dc0f3b7221 */ /* 0x000fe20000010000 */
[----:B------:R-:W-:Y:S01]  /*bb20*/  FADD.FTZ R57, R173, R192 ;  /* 0x000000c0ad397221 */ /* 0x000fe20000010000 */
[----:B------:R-:W3:Y:S04]  /*bb30*/  LD.E R72, desc[UR36][R22.64+0x244] ;  /* 0x0002442416487980 */ /* 0x000ee8000c101900 */
[----:B------:R-:W3:Y:S01]  /*bb40*/  LD.E R43, desc[UR36][R22.64+0x218] ;  /* 0x00021824162b7980 */ /* 0x000ee2000c101900 */
[----:B------:R-:W1:Y:S03]  /*bb50*/  MUFU.EX2 R157, R157 ;  /* 0x0000009d009d7308 */ /* 0x000e660000000800 */
[----:B------:R-:W3:Y:S05]  /*bb60*/  LD.E R41, desc[UR36][R22.64+0x21c] ;  /* 0x00021c2416297980 */ /* 0x000eea000c101900 */
[----:B------:R-:W1:Y:S01]  /*bb70*/  MUFU.EX2 R187, R187 ;  /* 0x000000bb00bb7308 */ /* 0x000e620000000800 */
[----:B0-----:R-:W-:Y:S01]  /*bb80*/  FADD.FTZ R61, R156, R59 ;  /* 0x0000003b9c3d7221 */ /* 0x001fe20000010000 */
[----:B-1----:R-:W-:Y:S01]  /*bb90*/  FADD.FTZ R59, R178, R57 ;  /* 0x00000039b23b7221 */ /* 0x002fe20000010000 */
[----:B------:R-:W3:Y:S04]  /*bba0*/  LD.E R64, desc[UR36][R22.64+0x254] ;  /* 0x0002542416407980 */ /* 0x000ee8000c101900 */
[----:B------:R-:W3:Y:S01]  /*bbb0*/  LD.E R46, desc[UR36][R22.64+0x3c4] ;  /* 0x0003c424162e7980 */ /* 0x000ee2000c101900 */
[----:B------:R-:W0:Y:S08]  /*bbc0*/  MUFU.EX2 R13, R13 ;  /* 0x0000000d000d7308 */ /* 0x000e300000000800 */
        /* <DEDUP_REMOVED lines=36> */
[----:B------:R-:W3:Y:S05]  /*be10*/  LD.E R58, desc[UR36][R22.64+0x3d0] ;  /* 0x0003d024163a7980 */ /* 0x000eea000c101900 */
[----:B------:R-:W0:Y:S08]  /*be20*/  MUFU.EX2 R7, R7 ;  /* 0x0000000700077308 */ /* 0x000e300000000800 */
[----:B------:R-:W1:Y:S01]  /*be30*/  MUFU.EX2 R180, R180 ;  /* 0x000000b400b47308 */ /* 0x000e620000000800 */
[----:B------:R-:W-:Y:S01]  /*be40*/  FADD.FTZ R97, R10, R89 ;  /* 0x000000590a617221 */ /* 0x000fe20000010000 */
[----:B------:R-:W-:Y:S01]  /*be50*/  FADD.FTZ R192, R182, R95 ;  /* 0x0000005fb6c07221 */ /* 0x000fe20000010000 */
[----:B------:R-:W3:Y:S05]  /*be60*/  LD.E R65, desc[UR36][R22.64+0x2bc] ;  /* 0x0002bc2416417980 */ /* 0x000eea000c101900 */
[----:B------:R-:W1:Y:S08]  /*be70*/  MUFU.EX2 R162, R162 ;  /* 0x000000a200a27308 */ /* 0x000e700000000800 */
[----:B------:R-:W1:Y:S01]  /*be80*/  MUFU.EX2 R174, R174 ;  /* 0x000000ae00ae7308 */ /* 0x000e620000000800 */
[----:B------:R-:W-:Y:S01]  /*be90*/  FADD.FTZ R220, R160, R97 ;  /* 0x00000061a0dc7221 */ /* 0x000fe20000010000 */
[----:B------:R-:W-:Y:S01]  /*bea0*/  FADD.FTZ R101, R179, R192 ;  /* 0x000000c0b3657221 */ /* 0x000fe20000010000 */
[----:B------:R-:W3:Y:S05]  /*beb0*/  LD.E R63, desc[UR36][R22.64+0x2cc] ;  /* 0x0002cc24163f7980 */ /* 0x000eea000c101900 */
[----:B------:R-:W1:Y:S08]  /*bec0*/  MUFU.EX2 R8, R8 ;  /* 0x0000000800087308 */ /* 0x000e700000000800 */
[----:B------:R-:W2:Y:S01]  /*bed0*/  MUFU.EX2 R175, R175 ;  /* 0x000000af00af7308 */ /* 0x000ea20000000800 */
[----:B0-----:R-:W-:Y:S01]  /*bee0*/  FADD.FTZ R103, R7, R220 ;  /* 0x000000dc07677221 */ /* 0x001fe20000010000 */
[----:B-1----:R-:W-:-:S06]  /*bef0*/  FADD.FTZ R101, R180, R101 ;  /* 0x00000065b4657221 */ /* 0x002fcc0000010000 */
[----:B------:R-:W0:Y:S08]  /*bf00*/  MUFU.EX2 R163, R163 ;  /* 0x000000a300a37308 */ /* 0x000e300000000800 */
[----:B------:R-:W1:Y:S01]  /*bf10*/  MUFU.EX2 R171, R171 ;  /* 0x000000ab00ab7308 */ /* 0x000e620000000800 */
[----:B------:R-:W-:Y:S01]  /*bf20*/  FADD.FTZ R107, R162, R103 ;  /* 0x00000067a26b7221 */ /* 0x000fe20000010000 */
[----:B------:R-:W-:-:S06]  /*bf30*/  FADD.FTZ R192, R174, R101 ;  /* 0x00000065aec07221 */ /* 0x000fcc0000010000 */
[----:B------:R-:W1:Y:S08]  /*bf40*/  MUFU.EX2 R5, R5 ;  /* 0x0000000500057308 */ /* 0x000e700000000800 */
[----:B------:R-:W1:Y:S01]  /*bf50*/  MUFU.EX2 R172, R172 ;  /* 0x000000ac00ac7308 */ /* 0x000e620000000800 */
[----:B------:R-:W-:Y:S01]  /*bf60*/  FADD.FTZ R220, R8, R107 ;  /* 0x0000006b08dc7221 */ /* 0x000fe20000010000 */
[----:B--2---:R-:W-:-:S06]  /*bf70*/  FADD.FTZ R192, R175, R192 ;  /* 0x000000c0afc07221 */ /* 0x004fcc0000010000 */
[----:B------:R-:W2:Y:S01]  /*bf80*/  MUFU.EX2 R164, R164 ;  /* 0x000000a400a47308 */ /* 0x000ea20000000800 */
[----:B------:R-:W-:-:S07]  /*bf90*/  FFMA.FTZ R166, R71, R77, -R166 ;  /* 0x0000004d47a67223 */ /* 0x000fce00000108a6 */
[----:B------:R-:W2:Y:S01]  /*bfa0*/  MUFU.EX2 R168, R168 ;  /* 0x000000a800a87308 */ /* 0x000ea20000000800 */
[----:B0-----:R-:W-:Y:S01]  /*bfb0*/  FADD.FTZ R220, R163, R220 ;  /* 0x000000dca3dc7221 */ /* 0x001fe20000010000 */
[----:B-1----:R-:W-:Y:S01]  /*bfc0*/  FADD.FTZ R113, R171, R192 ;  /* 0x000000c0ab717221 */ /* 0x002fe20000010000 */
[----:B------:R-:W3:Y:S04]  /*bfd0*/  LD.E R70, desc[UR36][R22.64+0x3b4] ;  /* 0x0003b42416467980 */ /* 0x000ee8000c101900 */
[----:B------:R-:W3:Y:S01]  /*bfe0*/  LD.E R75, desc[UR36][R22.64+0x298] ;  /* 0x00029824164b7980 */ /* 0x000ee2000c101900 */
[----:B------:R-:W0:Y:S03]  /*bff0*/  MUFU.EX2 R6, R6 ;  /* 0x0000000600067308 */ /* 0x000e260000000800 */
[----:B------:R-:W3:Y:S04]  /*c000*/  LD.E R67, desc[UR36][R22.64+0x29c] ;  /* 0x00029c2416437980 */ /* 0x000ee8000c101900 */
[----:B------:R-:W3:Y:S01]  /*c010*/  LD.E R69, desc[UR36][R22.64+0x2b8] ;  /* 0x0002b82416457980 */ /* 0x000ee2000c101900 */
[----:B------:R-:W1:Y:S01]  /*c020*/  MUFU.EX2 R169, R169 ;  /* 0x000000a900a97308 */ /* 0x000e620000000800 */
[----:B------:R-:W-:Y:S01]  /*c030*/  FADD.FTZ R115, R5, R220 ;  /* 0x000000dc05737221 */ /* 0x000fe20000010000 */
[----:B------:R-:W-:Y:S01]  /*c040*/  FADD.FTZ R117, R172, R113 ;  /* 0x00000071ac757221 */ /* 0x000fe20000010000 */
[----:B------:R-:W3:Y:S04]  /*c050*/  LD.E R77, desc[UR36][R22.64+0x28c] ;  /* 0x00028c24164d7980 */ /* 0x000ee8000c101900 */
[----:B------:R-:W3:Y:S01]  /*c060*/  LD.E R73, desc[UR36][R22.64+0x2a8] ;  /* 0x0002a82416497980 */ /* 0x000ee2000c101900 */
[----:B------:R-:W4:Y:S08]  /*c070*/  MUFU.EX2 R165, R165 ;  /* 0x000000a500a57308 */ /* 0x000f300000000800 */
[----:B------:R-:W4:Y:S01]  /*c080*/  MUFU.EX2 R167, R167 ;  /* 0x000000a700a77308 */ /* 0x000f220000000800 */
[----:B--2---:R-:W-:Y:S01]  /*c090*/  FADD.FTZ R119, R164, R115 ;  /* 0x00000073a4777221 */ /* 0x004fe20000010000 */
[----:B------:R-:W-:Y:S01]  /*c0a0*/  FADD.FTZ R192, R168, R117 ;  /* 0x00000075a8c07221 */ /* 0x000fe20000010000 */
[----:B------:R-:W2:Y:S04]  /*c0b0*/  LD.E R71, desc[UR36][R22.64+0x2ac] ;  /* 0x0002ac2416477980 */ /* 0x000ea8000c101900 */
[----:B------:R-:W2:Y:S01]  /*c0c0*/  LD.E R57, desc[UR36][R22.64+0x2c8] ;  /* 0x0002c82416397980 */ /* 0x000ea2000c101900 */
[----:B------:R-:W4:Y:S01]  /*c0d0*/  MUFU.EX2 R166, R166 ;  /* 0x000000a600a67308 */ /* 0x000f220000000800 */
[----:B0-----:R-:W-:Y:S01]  /*c0e0*/  FADD.FTZ R220, R6, R119 ;  /* 0x0000007706dc7221 */ /* 0x001fe20000010000 */
[----:B-1----:R-:W-:Y:S01]  /*c0f0*/  FADD.FTZ R192, R169, R192 ;  /* 0x000000c0a9c07221 */ /* 0x002fe20000010000 */
[----:B------:R-:W2:Y:S02]  /*c100*/  LD.E R61, desc[UR36][R22.64+0x2d8] ;  /* 0x0002d824163d7980 */ /* 0x000ea4000c101900 */
[----:B----4-:R-:W-:-:S02]  /*c110*/  FADD.FTZ R135, R165, R220 ;  /* 0x000000dca5877221 */ /* 0x010fc40000010000 */
[----:B------:R-:W4:Y:S01]  /*c120*/  LD.E R59, desc[UR36][R22.64+0x2dc] ;  /* 0x0002dc24163b7980 */ /* 0x000f22000c101900 */
[----:B------:R-:W-:-:S03]  /*c130*/  FADD.FTZ R133, R167, R192 ;  /* 0x000000c0a7857221 */ /* 0x000fc60000010000 */
[----:B------:R0:W-:Y:S04]  /*c140*/  ST.E desc[UR36][R22.64+0x420], R135 ;  /* 0x0004208716007985 */ /* 0x0001e8000c101924 */
[----:B------:R-:W4:Y:S01]  /*c150*/  LD.E R83, desc[UR36][R22.64+0x2ec] ;  /* 0x0002ec2416537980 */ /* 0x000f22000c101900 */
[----:B------:R-:W-:-:S03]  /*c160*/  FADD.FTZ R189, R166, R133 ;  /* 0x00000085a6bd7221 */ /* 0x000fc60000010000 */
        /* <DEDUP_REMOVED lines=12> */
[----:B0-----:R-:W4:Y:S01]  /*c230*/  LD.E R135, desc[UR36][R22.64+0x3cc] ;  /* 0x0003cc2416877980 */ /* 0x001f22000c101900 */
[----:B------:R-:W-:Y:S01]  /*c240*/  FMUL.FTZ R192, R2, R25 ;  /* 0x0000001902c07220 */ /* 0x000fe20000410000 */
[C---:B------:R-:W-:Y:S01]  /*c250*/  FMUL.FTZ R25, R3.reuse, R32 ;  /* 0x0000002003197220 */ /* 0x040fe20000410000 */
[C---:B------:R-:W-:Y:S01]  /*c260*/  FMUL.FTZ R197, R3.reuse, R28 ;  /* 0x0000001c03c57220 */ /* 0x040fe20000410000 */
[----:B------:R0:W-:Y:S01]  /*c270*/  ST.E desc[UR36][R22.64+0x424], R189 ;  /* 0x000424bd16007985 */ /* 0x0001e2000c101924 */
[C---:B---3--:R-:W-:Y:S01]  /*c280*/  FMUL.FTZ R221, R3.reuse, R44 ;  /* 0x0000002c03dd7220 */ /* 0x048fe20000410000 */
[C---:B------:R-:W-:Y:S01]  /*c290*/  FMUL.FTZ R223, R3.reuse, R40 ;  /* 0x0000002803df7220 */ /* 0x040fe20000410000 */
[C---:B------:R-:W-:Y:S01]  /*c2a0*/  FMUL.FTZ R225, R3.reuse, R48 ;  /* 0x0000003003e17220 */ /* 0x040fe20000410000 */
[----:B------:R1:W-:Y:S01]  /*c2b0*/  ST.E desc[UR36][R22.64+0x200], R25 ;  /* 0x0002001916007985 */ /* 0x0003e2000c101924 */
[----:B0-----:R-:W-:-:S03]  /*c2c0*/  FMUL.FTZ R189, R3, R36 ;  /* 0x0000002403bd7220 */ /* 0x001fc60000410000 */
[----:B------:R0:W-:Y:S01]  /*c2d0*/  ST.E desc[UR36][R22.64+0x210], R197 ;  /* 0x000210c516007985 */ /* 0x0001e2000c101924 */
[----:B-1----:R-:W-:-:S03]  /*c2e0*/  FMUL.FTZ R25, R3, R52 ;  /* 0x0000003403197220 */ /* 0x002fc60000410000 */
[----:B------:R1:W-:Y:S04]  /*c2f0*/  ST.E desc[UR36][R22.64+0x204], R189 ;  /* 0x000204bd16007985 */ /* 0x0003e8000c101924 */
[----:B------:R3:W-:Y:S04]  /*c300*/  ST.E desc[UR36][R22.64+0x214], R221 ;  /* 0x000214dd16007985 */ /* 0x0007e8000c101924 */
[----:B------:R3:W-:Y:S01]  /*c310*/  ST.E desc[UR36][R22.64+0x220], R223 ;  /* 0x000220df16007985 */ /* 0x0007e2000c101924 */
[C---:B0-----:R-:W-:Y:S01]  /*c320*/  FMUL.FTZ R197, R3.reuse, R74 ;  /* 0x0000004a03c57220 */ /* 0x041fe20000410000 */
[C---:B-1----:R-:W-:Y:S01]  /*c330*/  FMUL.FTZ R189, R3.reuse, R72 ;  /* 0x0000004803bd7220 */ /* 0x042fe20000410000 */
[C---:B---3--:R-:W-:Y:S01]  /*c340*/  FMUL.FTZ R221, R3.reuse, R64 ;  /* 0x0000004003dd7220 */ /* 0x048fe20000410000 */
[C---:B------:R-:W-:Y:S01]  /*c350*/  FMUL.FTZ R223, R3.reuse, R68 ;  /* 0x0000004403df7220 */ /* 0x040fe20000410000 */
[----:B------:R0:W-:Y:S04]  /*c360*/  ST.E desc[UR36][R22.64+0x224], R225 ;  /* 0x000224e116007985 */ /* 0x0001e8000c101924 */
[----:B------:R1:W-:Y:S04]  /*c370*/  ST.E desc[UR36][R22.64+0x240], R25 ;  /* 0x0002401916007985 */ /* 0x0003e8000c101924 */
[----:B------:R3:W-:Y:S04]  /*c380*/  ST.E desc[UR36][R22.64+0x244], R189 ;  /* 0x000244bd16007985 */ /* 0x0007e8000c101924 */
[----:B------:R3:W-:Y:S01]  /*c390*/  ST.E desc[UR36][R22.64+0x250], R197 ;  /* 0x000250c516007985 */ /* 0x0007e2000c101924 */
[----:B0-----:R-:W-:-:S03]  /*c3a0*/  FMUL.FTZ R225, R3, R78 ;  /* 0x0000004e03e17220 */ /* 0x001fc60000410000 */
[----:B------:R0:W-:Y:S01]  /*c3b0*/  ST.E desc[UR36][R22.64+0x254], R221 ;  /* 0x000254dd16007985 */ /* 0x0001e2000c101924 */
[----:B-1----:R-:W-:-:S03]  /*c3c0*/  FMUL.FTZ R25, R3, R26 ;  /* 0x0000001a03197220 */ /* 0x002fc60000410000 */
[----:B------:R1:W-:Y:S01]  /*c3d0*/  ST.E desc[UR36][R22.64+0x260], R223 ;  /* 0x000260df16007985 */ /* 0x0003e2000c101924 */
[C---:B---3--:R-:W-:Y:S01]  /*c3e0*/  FMUL.FTZ R189, R3.reuse, R82 ;  /* 0x0000005203bd7220 */ /* 0x048fe20000410000 */
[C---:B------:R-:W-:Y:S01]  /*c3f0*/  FMUL.FTZ R197, R3.reuse, R84 ;  /* 0x0000005403c57220 */ /* 0x040fe20000410000 */
[C---:B0-----:R-:W-:Y:S01]  /*c400*/  FMUL.FTZ R221, R3.reuse, R94 ;  /* 0x0000005e03dd7220 */ /* 0x041fe20000410000 */
[C---:B-1----:R-:W-:Y:S01]  /*c410*/  FMUL.FTZ R223, R3.reuse, R90 ;  /* 0x0000005a03df7220 */ /* 0x042fe20000410000 */
        /* <DEDUP_REMOVED lines=36> */
[----:B------:R0:W-:Y:S01]  /*c660*/  ST.E desc[UR36][R22.64+0x350], R225 ;  /* 0x000350e116007985 */ /* 0x0001e2000c101924 */
[C---:B------:R-:W-:Y:S01]  /*c670*/  FMUL.FTZ R24, R3.reuse, R24 ;  /* 0x0000001803187220 */ /* 0x040fe20000410000 */
[C---:B------:R-:W-:Y:S01]  /*c680*/  FMUL.FTZ R56, R3.reuse, R56 ;  /* 0x0000003803387220 */ /* 0x040fe20000410000 */
[C---:B------:R-:W-:Y:S01]  /*c690*/  FMUL.FTZ R60, R3.reuse, R60 ;  /* 0x0000003c033c7220 */ /* 0x040fe20000410000 */
        /* <DEDUP_REMOVED lines=20> */
[C---:B0-----:R-:W-:Y:S01]  /*c7e0*/  FMUL.FTZ R225, R3.reuse, R66 ;  /* 0x0000004203e17220 */ /* 0x041fe20000410000 */
[C---:B------:R-:W-:Y:S01]  /*c7f0*/  FMUL.FTZ R138, R3.reuse, R138 ;  /* 0x0000008a038a7220 */ /* 0x040fe20000410000 */
[C---:B------:R-:W-:Y:S01]  /*c800*/  FMUL.FTZ R136, R3.reuse, R136 ;  /* 0x0000008803887220 */ /* 0x040fe20000410000 */
[C---:B------:R-:W-:Y:S01]  /*c810*/  FMUL.FTZ R70, R3.reuse, R70 ;  /* 0x0000004603467220 */ /* 0x040fe20000410000 */
[C---:B-1----:R-:W-:Y:S01]  /*c820*/  FMUL.FTZ R25, R3.reuse, R62 ;  /* 0x0000003e03197220 */ /* 0x042fe20000410000 */
[C---:B---3--:R-:W-:Y:S01]  /*c830*/  FMUL.FTZ R189, R3.reuse, R46 ;  /* 0x0000002e03bd7220 */ /* 0x048fe20000410000 */
[C---:B------:R-:W-:Y:S01]  /*c840*/  FMUL.FTZ R197, R3.reuse, R58 ;  /* 0x0000003a03c57220 */ /* 0x040fe20000410000 */
[C---:B------:R-:W-:Y:S01]  /*c850*/  FMUL.FTZ R221, R3.reuse, R54 ;  /* 0x0000003603dd7220 */ /* 0x040fe20000410000 */
[C---:B------:R-:W-:Y:S01]  /*c860*/  FMUL.FTZ R50, R3.reuse, R50 ;  /* 0x0000003203327220 */ /* 0x040fe20000410000 */
[C---:B------:R-:W-:Y:S01]  /*c870*/  FMUL.FTZ R223, R3.reuse, R42 ;  /* 0x0000002a03df7220 */ /* 0x040fe20000410000 */
[----:B------:R-:W-:Y:S01]  /*c880*/  FMUL.FTZ R3, R3, R38 ;  /* 0x0000002603037220 */ /* 0x000fe20000410000 */
[C---:B------:R-:W-:Y:S01]  /*c890*/  FMUL.FTZ R47, R2.reuse, R47 ;  /* 0x0000002f022f7220 */ /* 0x040fe20000410000 */
        /* <DEDUP_REMOVED lines=20> */
[C---:B--2---:R-:W-:Y:S01]  /*c9e0*/  FMUL.FTZ R71, R2.reuse, R71 ;  /* 0x0000004702477220 */ /* 0x044fe20000410000 */
        /* <DEDUP_REMOVED lines=9> */
[C---:B----4-:R-:W-:Y:S01]  /*ca80*/  FMUL.FTZ R59, R2.reuse, R59 ;  /* 0x0000003b023b7220 */ /* 0x050fe20000410000 */
        /* <DEDUP_REMOVED lines=30> */
[----:B------:R-:W-:Y:S01]  /*cc70*/  FMUL.FTZ R135, R2, R135 ;  /* 0x0000008702877220 */ /* 0x000fe20000410000 */
[----:B------:R-:W-:Y:S04]  /*cc80*/  ST.E desc[UR36][R22.64+0x3f4], R24 ;  /* 0x0003f41816007985 */ /* 0x000fe8000c101924 */
        /* <DEDUP_REMOVED lines=22> */
[----:B------:R0:W-:Y:S04]  /*cdf0*/  ST.E desc[UR36][R22.64+0x3c0], R25 ;  /* 0x0003c01916007985 */ /* 0x0001e8000c101924 */
        /* <DEDUP_REMOVED lines=16> */
[----:B------:R3:W-:Y:S04]  /*cf00*/  ST.E desc[UR36][R22.64+0x258], R29 ;  /* 0x0002581d16007985 */ /* 0x0007e8000c101924 */
        /* <DEDUP_REMOVED lines=16> */
[----:B------:R4:W-:Y:S04]  /*d010*/  ST.E desc[UR36][R22.64+0x2dc], R59 ;  /* 0x0002dc3b16007985 */ /* 0x0009e8000c101924 */
[----:B------:R-:W-:Y:S04]  /*d020*/  ST.E desc[UR36][R22.64+0x2e8], R87 ;  /* 0x0002e85716007985 */ /* 0x000fe8000c101924 */
[----:B------:R4:W-:Y:S04]  /*d030*/  ST.E desc[UR36][R22.64+0x2ec], R83 ;  /* 0x0002ec5316007985 */ /* 0x0009e8000c101924 */
[----:B------:R4:W-:Y:S04]  /*d040*/  ST.E desc[UR36][R22.64+0x2f8], R85 ;  /* 0x0002f85516007985 */ /* 0x0009e8000c101924 */
[----:B------:R-:W-:Y:S04]  /*d050*/  ST.E desc[UR36][R22.64+0x2fc], R93 ;  /* 0x0002fc5d16007985 */ /* 0x000fe8000c101924 */
[----:B------:R-:W-:Y:S04]  /*d060*/  ST.E desc[UR36][R22.64+0x308], R91 ;  /* 0x0003085b16007985 */ /* 0x000fe8000c101924 */
[----:B------:R4:W-:Y:S04]  /*d070*/  ST.E desc[UR36][R22.64+0x30c], R89 ;  /* 0x00030c5916007985 */ /* 0x0009e8000c101924 */
[----:B------:R4:W-:Y:S04]  /*d080*/  ST.E desc[UR36][R22.64+0x318], R95 ;  /* 0x0003185f16007985 */ /* 0x0009e8000c101924 */
[----:B------:R-:W-:Y:S04]  /*d090*/  ST.E desc[UR36][R22.64+0x31c], R99 ;  /* 0x00031c6316007985 */ /* 0x000fe8000c101924 */
[----:B------:R4:W-:Y:S04]  /*d0a0*/  ST.E desc[UR36][R22.64+0x328], R97 ;  /* 0x0003286116007985 */ /* 0x0009e8000c101924 */
[----:B------:R-:W-:Y:S04]  /*d0b0*/  ST.E desc[UR36][R22.64+0x32c], R105 ;  /* 0x00032c6916007985 */ /* 0x000fe8000c101924 */
[----:B------:R-:W-:Y:S04]  /*d0c0*/  ST.E desc[UR36][R22.64+0x338], R103 ;  /* 0x0003386716007985 */ /* 0x000fe8000c101924 */
[----:B------:R4:W-:Y:S04]  /*d0d0*/  ST.E desc[UR36][R22.64+0x33c], R101 ;  /* 0x00033c6516007985 */ /* 0x0009e8000c101924 */
[----:B------:R-:W-:Y:S04]  /*d0e0*/  ST.E desc[UR36][R22.64+0x348], R111 ;  /* 0x0003486f16007985 */ /* 0x000fe8000c101924 */
[----:B------:R-:W-:Y:S04]  /*d0f0*/  ST.E desc[UR36][R22.64+0x34c], R109 ;  /* 0x00034c6d16007985 */ /* 0x000fe8000c101924 */
[----:B------:R4:W-:Y:S04]  /*d100*/  ST.E desc[UR36][R22.64+0x358], R107 ;  /* 0x0003586b16007985 */ /* 0x0009e8000c101924 */
[----:B------:R4:W-:Y:S04]  /*d110*/  ST.E desc[UR36][R22.64+0x35c], R113 ;  /* 0x00035c7116007985 */ /* 0x0009e8000c101924 */
[----:B------:R4:W-:Y:S04]  /*d120*/  ST.E desc[UR36][R22.64+0x368], R115 ;  /* 0x0003687316007985 */ /* 0x0009e8000c101924 */
[----:B------:R4:W-:Y:S04]  /*d130*/  ST.E desc[UR36][R22.64+0x36c], R117 ;  /* 0x00036c7516007985 */ /* 0x0009e8000c101924 */
[----:B------:R-:W-:Y:S04]  /*d140*/  ST.E desc[UR36][R22.64+0x378], R121 ;  /* 0x0003787916007985 */ /* 0x000fe8000c101924 */
[----:B------:R4:W-:Y:S04]  /*d150*/  ST.E desc[UR36][R22.64+0x37c], R119 ;  /* 0x00037c7716007985 */ /* 0x0009e8000c101924 */
[----:B------:R-:W-:Y:S04]  /*d160*/  ST.E desc[UR36][R22.64+0x388], R131 ;  /* 0x0003888316007985 */ /* 0x000fe8000c101924 */
[----:B------:R4:W-:Y:S04]  /*d170*/  ST.E desc[UR36][R22.64+0x38c], R123 ;  /* 0x00038c7b16007985 */ /* 0x0009e8000c101924 */
[----:B------:R-:W-:Y:S04]  /*d180*/  ST.E desc[UR36][R22.64+0x398], R129 ;  /* 0x0003988116007985 */ /* 0x000fe8000c101924 */
        /* <DEDUP_REMOVED lines=11> */
[----:B------:R4:W-:Y:S01]  /*d240*/  ST.E desc[UR36][R22.64+0x3f8], R145 ;  /* 0x0003f89116007985 */ /* 0x0009e2000c101924 */
[----:B------:R2:W-:Y:S06]  /*d250*/  BAR.SYNC.DEFER_BLOCKING R209, 0x100 ;  /* 0x000400d10000751d */ /* 0x0005ec0000010000 */
[----:B0-----:R-:W4:Y:S04]  /*d260*/  LDL R25, [R1+0x1f0] ;  /* 0x0001f00001197983 */ /* 0x001f280000100800 */
[----:B-1----:R-:W4:Y:S04]  /*d270*/  LD.E R3, desc[UR36][R22.64+0x200] ;  /* 0x0002002416037980 */ /* 0x002f28000c101900 */
[----:B--2---:R-:W2:Y:S04]  /*d280*/  LD.E R27, desc[UR36][R22.64+0x204] ;  /* 0x00020424161b7980 */ /* 0x004ea8000c101900 */
[----:B---3--:R-:W3:Y:S04]  /*d290*/  LD.E R29, desc[UR36][R22.64+0x208] ;  /* 0x00020824161d7980 */ /* 0x008ee8000c101900 */
[----:B------:R-:W3:Y:S04]  /*d2a0*/  LD.E R31, desc[UR36][R22.64+0x20c] ;  /* 0x00020c24161f7980 */ /* 0x000ee8000c101900 */
        /* <DEDUP_REMOVED lines=8> */
[----:B----4-:R-:W4:Y:S04]  /*d330*/  LD.E R49, desc[UR36][R22.64+0x230] ;  /* 0x0002302416317980 */ /* 0x010f28000c101900 */
        /* <DEDUP_REMOVED lines=115> */
[----:B------:R-:W-:Y:S04]  /*da70*/  ST.E desc[UR36][R22.64+0x200], R3 ;  /* 0x0002000316007985 */ /* 0x000fe8000c101924 */
[----:B--2---:R-:W-:Y:S04]  /*da80*/  ST.E desc[UR36][R22.64+0x204], R27 ;  /* 0x0002041b16007985 */ /* 0x004fe8000c101924 */
[----:B---3--:R-:W-:Y:S04]  /*da90*/  ST.E desc[UR36][R22.64+0x208], R29 ;  /* 0x0002081d16007985 */ /* 0x008fe8000c101924 */
        /* <DEDUP_REMOVED lines=9> */
[----:B----4-:R-:W-:Y:S04]  /*db30*/  ST.E desc[UR36][R22.64+0x230], R49 ;  /* 0x0002303116007985 */ /* 0x010fe8000c101924 */
        /* <DEDUP_REMOVED lines=58> */
[----:B------:R1:W-:Y:S04]  /*dee0*/  ST.E desc[UR36][R22.64+0x31c], R26 ;  /* 0x00031c1a16007985 */ /* 0x0003e8000c101924 */
        /* <DEDUP_REMOVED lines=56> */
[----:B0-----:R-:W4:Y:S04]  /*e270*/  LD.E.64 R2, desc[UR36][R22.64+0x88] ;  /* 0x0000882416027980 */ /* 0x001f28000c101b00 */
[----:B-1----:R-:W4:Y:S04]  /*e280*/  LDL R26, [R1+0x68] ;  /* 0x00006800011a7983 */ /* 0x002f280000100800 */
[----:B------:R-:W4:Y:S04]  /*e290*/  LD.E R24, desc[UR36][R22.64+0x200] ;  /* 0x0002002416187980 */ /* 0x000f28000c101900 */
[----:B------:R-:W4:Y:S04]  /*e2a0*/  LD.E R27, desc[UR36][R22.64+0x20c] ;  /* 0x00020c24161b7980 */ /* 0x000f28000c101900 */
[----:B--2---:R-:W2:Y:S04]  /*e2b0*/  LD.E R28, desc[UR36][R22.64+0x210] ;  /* 0x00021024161c7980 */ /* 0x004ea8000c101900 */
[----:B------:R-:W2:Y:S04]  /*e2c0*/  LD.E R29, desc[UR36][R22.64+0x214] ;  /* 0x00021424161d7980 */ /* 0x000ea8000c101900 */
[----:B---3--:R-:W2:Y:S04]  /*e2d0*/  LD.E R30, desc[UR36][R22.64+0x218] ;  /* 0x00021824161e7980 */ /* 0x008ea8000c101900 */
[----:B------:R-:W2:Y:S04]  /*e2e0*/  LD.E R31, desc[UR36][R22.64+0x21c] ;  /* 0x00021c24161f7980 */ /* 0x000ea8000c101900 */
[----:B----4-:R-:W2:Y:S04]  /*e2f0*/  LD.E R32, desc[UR36][R22.64+0x220] ;  /* 0x0002202416207980 */ /* 0x010ea8000c101900 */
[----:B------:R-:W2:Y:S04]  /*e300*/  LD.E R33, desc[UR36][R22.64+0x224] ;  /* 0x0002242416217980 */ /* 0x000ea8000c101900 */
        /* <DEDUP_REMOVED lines=64> */
[----:B------:R-:W2:Y:S01]  /*e710*/  LD.E R98, desc[UR36][R22.64+0x328] ;  /* 0x0003282416627980 */ /* 0x000ea2000c101900 */
[----:B------:R-:W-:-:S03]  /*e720*/  IMAD R2, R25, 0xc00, R2 ;  /* 0x00000c0019027824 */ /* 0x000fc600078e0202 */
[----:B------:R-:W2:Y:S01]  /*e730*/  LD.E R99, desc[UR36][R22.64+0x32c] ;  /* 0x00032c2416637980 */ /* 0x000ea2000c101900 */
[----:B------:R-:W-:-:S03]  /*e740*/  ISETP.NE.U32.AND P0, PT, R26, RZ, PT ;  /* 0x000000ff1a00720c */ /* 0x000fc60003f05070 */
        /* <DEDUP_REMOVED lines=54> */
[----:B------:R-:W-:-:S02]  /*eab0*/  R2UR UR6, R2 ;  /* 0x00000000020672ca */ /* 0x000fc400000e0000 */
[----:B------:R-:W-:Y:S02]  /*eac0*/  R2UR UR7, R3 ;  /* 0x00000000030772ca */ /* 0x000fe400000e0000 */
[----:B------:R-:W-:Y:S02]  /*ead0*/  F2FP.BF16.F32.PACK_AB R152, R19, R152 ;  /* 0x000000981398723e */ /* 0x000fe400000010ff */
[----:B------:R-:W-:Y:S02]  /*eae0*/  F2FP.BF16.F32.PACK_AB R153, R176, R153 ;  /* 0x00000099b099723e */ /* 0x000fe400000010ff */
[----:B------:R-:W-:Y:S02]  /*eaf0*/  F2FP.BF16.F32.PACK_AB R154, R20, R154 ;  /* 0x0000009a149a723e */ /* 0x000fe400000010ff */
[----:B------:R-:W-:Y:S01]  /*eb00*/  F2FP.BF16.F32.PACK_AB R155, R177, R155 ;  /* 0x0000009bb19b723e */ /* 0x000fe200000010ff */
[----:B------:R-:W-:-:S03]  /*eb10*/  VOTEU.ANY UP0, P0 ;  /* 0x00000000003f7886 */ /* 0x000fc60000000100 */
[----:B--2---:R-:W-:-:S06]  /*eb20*/  WARPGROUP.ARRIVE ;  /* 0x00000000000079c5 */ /* 0x004fcc0000000000 */
[----:B------:R-:W-:Y:S03]  /*eb30*/  HGMMA.64x256x16.F32.BF16 R24, R152, gdesc[UR4].tnspB, R24, UP0, gsb0 ;  /* 0x43e0000498187df0 */ /* 0x000fe6000b801818 */
[----:B------:R-:W-:Y:S02]  /*eb40*/  WARPGROUP.DEPBAR.LE gsb0, 0x0 ;  /* 0x00008000000079c5 */ /* 0x000fe40000010000 */
[----:B------:R-:W-:Y:S02]  /*eb50*/  VIADD R152, R2, 0x80 ;  /* 0x0000008002987836 */ /* 0x000fe40000000000 */
[----:B------:R-:W-:-:S03]  /*eb60*/  IMAD.MOV.U32 R153, RZ, RZ, R3 ;  /* 0x000000ffff997224 */ /* 0x000fc600078e0003 */
[----:B------:R-:W-:Y:S02]  /*eb70*/  R2UR UR6, R152 ;  /* 0x00000000980672ca */ /* 0x000fe400000e0000 */
[----:B------:R-:W-:Y:S02]  /*eb80*/  R2UR UR7, R153 ;  /* 0x00000000990772ca */ /* 0x000fe400000e0000 */
[----:B------:R-:W-:Y:S02]  /*eb90*/  F2FP.BF16.F32.PACK_AB R152, R21, R14 ;  /* 0x0000000e1598723e */ /* 0x000fe400000010ff */
[----:B------:R-:W-:Y:S02]  /*eba0*/  F2FP.BF16.F32.PACK_AB R153, R173, R170 ;  /* 0x000000aaad99723e */ /* 0x000fe400000010ff */
[----:B------:R-:W-:Y:S02]  /*ebb0*/  F2FP.BF16.F32.PACK_AB R154, R156, R15 ;  /* 0x0000000f9c9a723e */ /* 0x000fe400000010ff */
[----:B------:R-:W-:Y:S01]  /*ebc0*/  F2FP.BF16.F32.PACK_AB R155, R186, R178 ;  /* 0x000000b2ba9b723e */ /* 0x000fe200000010ff */
        /* <DEDUP_REMOVED lines=127> */
[----:B------:R0:W-:Y:S02]  /*f3c0*/  ST.E desc[UR36][R22.64+0x3fc], R151 ;  /* 0x0003fc9716007985 */ /* 0x0001e4000c101924 */
[----:B0-----:R-:W-:-:S06]  /*f3d0*/  WARPGROUP.ARRIVE ;  /* 0x00000000000079c5 */ /* 0x001fcc0000000000 */
[----:B------:R-:W-:Y:S01]  /*f3e0*/  HGMMA.64x256x16.F32.BF16 R24, R152, gdesc[UR4].tnspB, R24, gsb0 ;  /* 0x43e0000498187df0 */ /* 0x000fe20008001818 */
[----:B------:R-:W-:Y:S02]  /*f3f0*/  VIADD R14, R2, 0x100 ;  /* 0x00000100020e7836 */ /* 0x000fe40000000000 */
[----:B------:R-:W-:-:S03]  /*f400*/  IMAD.MOV.U32 R15, RZ, RZ, R3 ;  /* 0x000000ffff0f7224 */ /* 0x000fc600078e0003 */
[----:B------:R-:W-:Y:S02]  /*f410*/  R2UR UR6, R14 ;  /* 0x000000000e0672ca */ /* 0x000fe400000e0000 */
[----:B------:R-:W-:Y:S01]  /*f420*/  R2UR UR7, R15 ;  /* 0x000000000f0772ca */ /* 0x000fe200000e0000 */
[----:B------:R-:W-:Y:S01]  /*f430*/  STL [R1+0x68], R0 ;  /* 0x0000680001007387 */ /* 0x000fe20000100800 */
[----:B------:R-:W-:Y:S02]  /*f440*/  WARPGROUP.DEPBAR.LE gsb0, 0x0 ;  /* 0x00008000000079c5 */ /* 0x000fe40000010000 */
[----:B------:R-:W-:Y:S02]  /*f450*/  F2FP.BF16.F32.PACK_AB R152, R157, R12 ;  /* 0x0000000c9d98723e */ /* 0x000fe400000010ff */
[----:B------:R-:W-:Y:S02]  /*f460*/  F2FP.BF16.F32.PACK_AB R153, R188, R187 ;  /* 0x000000bbbc99723e */ /* 0x000fe400000010ff */
[----:B------:R-:W-:-:S02]  /*f470*/  F2FP.BF16.F32.PACK_AB R154, R158, R13 ;  /* 0x0000000d9e9a723e */ /* 0x000fc400000010ff */
        /* <DEDUP_REMOVED lines=136> */
[----:B------:R-:W-:Y:S02]  /*fd00*/  VIADD R12, R2, 0x200 ;  /* 0x00000200020c7836 */ /* 0x000fe40000000000 */
[----:B------:R-:W-:Y:S01]  /*fd10*/  IMAD.MOV.U32 R13, RZ, RZ, R3 ;  /* 0x000000ffff0d7224 */ /* 0x000fe200078e0003 */
[----:B------:R-:W-:Y:S02]  /*fd20*/  WARPGROUP.DEPBAR.LE gsb0, 0x0 ;  /* 0x00008000000079c5 */ /* 0x000fe40000010000 */
[----:B------:R-:W-:Y:S02]  /*fd30*/  F2FP.BF16.F32.PACK_AB R152, R159, R9 ;  /* 0x000000099f98723e */ /* 0x000fe400000010ff */
[----:B------:R-:W-:-:S02]  /*fd40*/  F2FP.BF16.F32.PACK_AB R153, R182, R181 ;  /* 0x000000b5b699723e */ /* 0x000fc400000010ff */
        /* <DEDUP_REMOVED lines=132> */
[----:B------:R-:W-:Y:S02]  /*10590*/  R2UR UR6, R12 ;  /* 0x000000000c0672ca */ /* 0x000fe400000e0000 */
[----:B------:R-:W-:Y:S01]  /*105a0*/  R2UR UR7, R13 ;  /* 0x000000000d0772ca */ /* 0x000fe200000e0000 */
[----:B------:R-:W-:Y:S01]  /*105b0*/  STL [R1+0x68], R0 ;  /* 0x0000680001007387 */ /* 0x000fe20000100800 */
[----:B------:R-:W-:Y:S01]  /*105c0*/  VIADD R2, R2, 0x280 ;  /* 0x0000028002027836 */ /* 0x000fe20000000000 */
        /* <DEDUP_REMOVED lines=273> */
[----:B------:R-:W-:Y:S02]  /*116e0*/  STL [R1+0x68], R0 ;  /* 0x0000680001007387 */ /* 0x000fe40000100800 */
[----:B------:R-:W-:Y:S02]  /*116f0*/  WARPGROUP.DEPBAR.LE gsb0, 0x0 ;  /* 0x00008000000079c5 */ /* 0x000fe40000010000 */
        /* <DEDUP_REMOVED lines=128> */
[----:B------:R0:W-:Y:S04]  /*11f00*/  STL [R1+0x68], R0 ;  /* 0x0000680001007387 */ /* 0x0001e80000100800 */
[----:B------:R-:W2:Y:S04]  /*11f10*/  LD.E R3, desc[UR36][R22.64+0x200] ;  /* 0x0002002416037980 */ /* 0x000ea8000c101900 */
[----:B------:R-:W3:Y:S04]  /*11f20*/  LD.E R5, desc[UR36][R22.64+0x204] ;  /* 0x0002042416057980 */ /* 0x000ee8000c101900 */
[----:B0-----:R-:W4:Y:S04]  /*11f30*/  LD.E R0, desc[UR36][R22.64+0x374] ;  /* 0x0003742416007980 */ /* 0x001f28000c101900 */
        /* <DEDUP_REMOVED lines=125> */
[----:B----4-:R0:W-:Y:S04]  /*12710*/  ST.E desc[UR36][R22.64+0x374], R0 ;  /* 0x0003740016007985 */ /* 0x0101e8000c101924 */
[----:B0-----:R-:W4:Y:S04]  /*12720*/  LD.E R0, desc[UR36][R22.64+0x28] ;  /* 0x0000282416007980 */ /* 0x001f28000c101900 */
[----:B--2---:R-:W-:Y:S04]  /*12730*/  ST.E desc[UR36][R22.64+0x200], R3 ;  /* 0x0002000316007985 */ /* 0x004fe8000c101924 */
[----:B---3--:R0:W-:Y:S04]  /*12740*/  ST.E desc[UR36][R22.64+0x204], R5 ;  /* 0x0002040516007985 */ /* 0x0081e8000c101924 */
        /* <DEDUP_REMOVED lines=125> */
[----:B0-----:R1:W5:Y:S01]  /*12f20*/  LDL R5, [R1+0x1f0] ;  /* 0x0001f00001057983 */ /* 0x0013620000100800 */
[----:B----4-:R-:W-:-:S04]  /*12f30*/  LOP3.LUT R0, R0, 0x1, RZ, 0xfc, !PT ;  /* 0x0000000100007812 */ /* 0x010fc800078efcff */
[----:B------:R-:W-:Y:S01]  /*12f40*/  ISETP.NE.AND P0, PT, R0, 0x3, PT ;  /* 0x000000030000780c */ /* 0x000fe20003f05270 */
[----:B------:R-:W-:-:S12]  /*12f50*/  BSSY B0, `(.L_x_2223) ;  /* 0x0000003000007945 */ /* 0x000fd80003800000 */
[----:B-1----:R-:W-:Y:S05]  /*12f60*/  @!P0 BRA `(.L_x_2224) ;  /* 0x0000000000048947 */ /* 0x002fea0003800000 */
[----:B------:R-:W-:Y:S01]  /*12f70*/  BPT.TRAP 0x1 ;  /* 0x000000040000795c */ /* 0x000fe20000300000 */
.L_x_2224:
[----:B------:R-:W-:Y:S05]  /*12f80*/  BSYNC B0 ;  /* 0x0000000000007941 */ /* 0x000fea0003800000 */
.L_x_2223:
[----:B------:R-:W2:Y:S04]  /*12f90*/  LD.E.64 R2, desc[UR36][R22.64+0x48] ;  /* 0x0000482416027980 */ /* 0x000ea8000c101b00 */
[----:B------:R-:W3:Y:S01]  /*12fa0*/  LD.E R0, desc[UR36][R22.64+0x34] ;  /* 0x0000342416007980 */ /* 0x000ee2000c101900 */
[C---:B------:R-:W-:Y:S01]  /*12fb0*/  ISETP.GT.AND P0, PT, R11.reuse, R4, PT ;  /* 0x000000040b00720c */ /* 0x040fe20003f04270 */
[----:B------:R-:W-:Y:S01]  /*12fc0*/  VIADD R11, R11, 0xffffffff ;  /* 0xffffffff0b0b7836 */ /* 0x000fe20000000000 */
[----:B--2---:R-:W-:-:S05]  /*12fd0*/  MOV R2, R2 ;  /* 0x0000000200027202 */ /* 0x004fca0000000f00 */
[----:B-----5:R-:W-:-:S05]  /*12fe0*/  IMAD R5, R5, 0x8, R2 ;  /* 0x0000000805057824 */ /* 0x020fca00078e0202 */
[----:B---3--:R-:W-:-:S04]  /*12ff0*/  PRMT R0, R0, 0x654, R5 ;  /* 0x0000065400007816 */ /* 0x008fc80000000005 */
[----:B------:R0:W-:Y:S01]  /*13000*/  SYNCS.ARRIVE.TRANS64.RED.A1T0 RZ, [R0+URZ], RZ ;  /* 0x000000ff00ff79a7 */ /* 0x0001e2000810043f */
[----:B------:R-:W-:Y:S05]  /*13010*/  @P0 BRA `(.L_x_2225) ;  /* 0xffffff6400f80947 */ /* 0x000fea000383ffff */
.L_x_2206:
[----:B------:R-:W-:-:S13]  /*13020*/  ISETP.GE.AND P0, PT, R11, UR40, PT ;  /* 0x000000280b007c0c */ /* 0x000fda000bf06270 */
[----:B------:R-:W-:Y:S05]  /*13030*/  @!P0 BRA `(.L_x_2226) ;  /* 0x000000ac00208947 */ /* 0x000fea0003800000 */
[----:B------:R-:W-:-:S05]  /*13040*/  IADD3 R20, P0, R16, 0x28, RZ ;  /* 0x0000002810147810 */ /* 0x000fca0007f1e0ff */
[----:B------:R-:W-:-:S08]  /*13050*/  IMAD.X R21, RZ, RZ, R17, P0 ;  /* 0x000000ffff157224 */ /* 0x000fd000000e0611 */
.L_x_2259:
[----:B------:R-:W2:Y:S04]  /*13060*/  LDL R2, [R1+0x1f0] ;  /* 0x0001f00001027983 */ /* 0x000ea80000100800 */
[----:B0-----:R-:W3:Y:S04]  /*13070*/  LDL R0, [R1+0x1f8] ;  /* 0x0001f80001007983 */ /* 0x001ee80000100800 */
[----:B-1----:R-:W4:Y:S01]  /*13080*/  LDL R3, [R1] ;  /* 0x0000000001037983 */ /* 0x002f220000100800 */
        /* <DEDUP_REMOVED lines=17> */
.L_x_2228:
[----:B------:R-:W-:Y:S05]  /*131a0*/  BSYNC B0 ;  /* 0x0000000000007941 */ /* 0x000fea0003800000 */
.L_x_2227:
[----:B------:R-:W2:Y:S01]  /*131b0*/  LDL.64 R6, [R1+0x18] ;  /* 0x0000180001067983 */ /* 0x000ea20000100a00 */
[----:B-----5:R-:W-:Y:S02]  /*131c0*/  SHF.L.U32 R5, R4, 0x1f, RZ ;  /* 0x0000001f04057819 */ /* 0x020fe400000006ff */
[----:B--2---:R-:W-:-:S05]  /*131d0*/  MOV R3, R6 ;  /* 0x0000000600037202 */ /* 0x004fca0000000f00 */
[----:B------:R-:W-:-:S04]  /*131e0*/  IMAD R2, R2, 0x8, R3 ;  /* 0x0000000802027824 */ /* 0x000fc800078e0203 */
[----:B------:R1:W2:Y:S01]  /*131f0*/  SYNCS.PHASECHK.TRANS64.TRYWAIT P0, [R2+URZ], R5 ;  /* 0x00000005020075a7 */ /* 0x0002a2000800017f */
[----:B------:R1:W5:Y:S01]  /*13200*/  LDL.64 R6, [R1+0x1f0] ;  /* 0x0001f00001067983 */ /* 0x0003620000100a00 */
[----:B------:R-:W-:Y:S04]  /*13210*/  BSSY B0, `(.L_x_2229) ;  /* 0x0000003000007945 */ /* 0x000fe80003800000 */
[----:B------:R-:W-:Y:S05]  /*13220*/  @!P1 BRA `(.L_x_2230) ;  /* 0x0000000000049947 */ /* 0x000fea0003800000 */
[----:B------:R-:W-:Y:S01]  /*13230*/  BPT.TRAP 0x1 ;  /* 0x000000040000795c */ /* 0x000fe20000300000 */
.L_x_2230:
[----:B------:R-:W-:Y:S05]  /*13240*/  BSYNC B0 ;  /* 0x0000000000007941 */ /* 0x000fea0003800000 */
.L_x_2229:
[----:B------:R-:W-:Y:S04]  /*13250*/  BSSY B0, `(.L_x_2231) ;  /* 0x0000006000007945 */ /* 0x000fe80003800000 */
[----:B--2---:R-:W-:Y:S05]  /*13260*/  @P0 BRA `(.L_x_2232) ;  /* 0x0000000000100947 */ /* 0x004fea0003800000 */
[----:B-----5:R-:W-:Y:S01]  /*13270*/  IMAD R6, R6, 0x8, R3 ;  /* 0x0000000806067824 */ /* 0x020fe200078e0203 */
[----:B------:R-:W-:-:S04]  /*13280*/  SHF.L.U32 R7, R7, 0x1f, RZ ;  /* 0x0000001f07077819 */ /* 0x000fc800000006ff */
[----:B------:R-:W2:Y:S02]  /*13290*/  SYNCS.PHASECHK.TRANS64.TRYWAIT P0, [R6+URZ], R7 ;  /* 0x00000007060075a7 */ /* 0x000ea4000800017f */
[----:B--2---:R-:W-:Y:S05]  /*132a0*/  @!P0 BRA `(.L_x_2233) ;  /* 0x0000013800148947 */ /* 0x004fea0003800000 */
.L_x_2232:
[----:B------:R-:W-:Y:S05]  /*132b0*/  BSYNC B0 ;  /* 0x0000000000007941 */ /* 0x000fea0003800000 */
.L_x_2231:
[----:B--2--5:R-:W2:Y:S04]  /*132c0*/  LDL R7, [R1+0x1f0] ;  /* 0x0001f00001077983 */ /* 0x024ea80000100800 */
[----:B-1----:R-:W2:Y:S01]  /*132d0*/  LDL.64 R2, [R1+0x80] ;  /* 0x0000800001027983 */ /* 0x002ea20000100a00 */
[----:B------:R-:W-:Y:S05]  /*132e0*/  WARPSYNC.ALL ;  /* 0x0000000000007948 */ /* 0x000fea0003800000 */
[----:B------:R-:W3:Y:S04]  /*132f0*/  LDL.64 R14, [R1+0x78] ;  /* 0x00007800010e7983 */ /* 0x000ee80000100a00 */
[----:B0-----:R-:W4:Y:S04]  /*13300*/  LDL.64 R4, [R1+0x78] ;  /* 0x0000780001047983 */ /* 0x001f280000100a00 */
[----:B------:R-:W4:Y:S01]  /*13310*/  LDL.64 R8, [R1+0x78] ;  /* 0x0000780001087983 */ /* 0x000f220000100a00 */
[----:B--2---:R-:W-:Y:S01]  /*13320*/  IMAD R2, R7, 0x300, R2 ;  /* 0x0000030007027824 */ /* 0x004fe200078e0202 */
[----:B------:R-:W-:-:S02]  /*13330*/  R2UR UR7, R3 ;  /* 0x00000000030772ca */ /* 0x000fc400000e0000 */
[----:B------:R-:W2:Y:S01]  /*13340*/  LDL.64 R12, [R1+0x78] ;  /* 0x00007800010c7983 */ /* 0x000ea20000100a00 */
[----:B------:R-:W-:Y:S01]  /*13350*/  WARPGROUP.ARRIVE ;  /* 0x00000000000079c5 */ /* 0x000fe20000000000 */
[C---:B------:R-:W-:Y:S01]  /*13360*/  R2UR UR6, R2.reuse ;  /* 0x00000000020672ca */ /* 0x040fe200000e0000 */
[----:B------:R-:W-:Y:S01]  /*13370*/  IMAD.MOV.U32 R0, RZ, RZ, 0x1 ;  /* 0x00000001ff007424 */ /* 0x000fe200078e00ff */
[----:B------:R0:W-:Y:S04]  /*13380*/  STL [R1+0x60], RZ ;  /* 0x000060ff01007387 */ /* 0x0001e80000100800 */
[----:B------:R0:W-:Y:S04]  /*13390*/  STL [R1+0x60], R0 ;  /* 0x0000600001007387 */ /* 0x0001e80000100800 */
[----:B------:R0:W-:Y:S04]  /*133a0*/  STL [R1+0x60], R0 ;  /* 0x0000600001007387 */ /* 0x0001e80000100800 */
[----:B------:R0:W-:Y:S04]  /*133b0*/  STL [R1+0x60], R0 ;  /* 0x0000600001007387 */ /* 0x0001e80000100800 */
[----:B------:R0:W-:Y:S01]  /*133c0*/  STL [R1+0x60], R0 ;  /* 0x0000600001007387 */ /* 0x0001e20000100800 */
[----:B------:R-:W-:-:S02]  /*133d0*/  VIADD R6, R2, 0x2 ;  /* 0x0000000202067836 */ /* 0x000fc40000000000 */
[----:B------:R-:W-:Y:S01]  /*133e0*/  IMAD.MOV.U32 R7, RZ, RZ, R3 ;  /* 0x000000ffff077224 */ /* 0x000fe200078e0003 */
[----:B---3--:R-:W-:Y:S02]  /*133f0*/  R2UR UR4, R14 ;  /* 0x000000000e0472ca */ /* 0x008fe400000e0000 */
[----:B------:R-:W-:Y:S01]  /*13400*/  R2UR UR5, R15 ;  /* 0x000000000f0572ca */ /* 0x000fe200000e0000 */
[----:B----4-:R-:W-:Y:S01]  /*13410*/  VIADD R4, R4, 0x2 ;  /* 0x0000000204047836 */ /* 0x010fe20000000000 */
[----:B------:R0:W5:Y:S11]  /*13420*/  LDL.64 R14, [R1+0x1f0] ;  /* 0x0001f000010e7983 */ /* 0x0001760000100a00 */
[----:B------:R-:W-:Y:S01]  /*13430*/  HGMMA.64x96x16.F32.BF16 R24, gdesc[UR4], RZ, !UPT, gsb0 ;  /* 0x01600000041879f0 */ /* 0x000fe2000c0018ff */
[----:B------:R-:W-:-:S02]  /*13440*/  R2UR UR6, R6 ;  /* 0x00000000060672ca */ /* 0x000fc400000e0000 */
[----:B------:R-:W-:Y:S02]  /*13450*/  R2UR UR7, R7 ;  /* 0x00000000070772ca */ /* 0x000fe400000e0000 */
[----:B------:R-:W-:Y:S02]  /*13460*/  R2UR UR4, R4 ;  /* 0x00000000040472ca */ /* 0x000fe400000e0000 */
        /* <DEDUP_REMOVED lines=30> */
.L_x_2235:
[----:B------:R-:W-:Y:S05]  /*13650*/  BSYNC B0 ;  /* 0x0000000000007941 */ /* 0x000fea0003800000 */
.L_x_2234:
        /* <DEDUP_REMOVED lines=11> */
.L_x_2237:
[----:B------:R-:W-:Y:S05]  /*13710*/  BSYNC B0 ;  /* 0x0000000000007941 */ /* 0x000fea0003800000 */
.L_x_2236:
[----:B------:R-:W-:Y:S04]  /*13720*/  BSSY B0, `(.L_x_2238) ;  /* 0x0000007000007945 */ /* 0x000fe80003800000 */
[----:B------:R-:W-:Y:S05]  /*13730*/  @P0 BRA `(.L_x_2239) ;  /* 0x0000000000140947 */ /* 0x000fea0003800000 */
[----:B------:R-:W2:Y:S02]  /*13740*/  LD.E.64 R20, desc[UR36][R20.64+0x18] ;  /* 0x0000182414147980 */ /* 0x000ea4000c101b00 */
[----:B--2---:R-:W-:-:S05]  /*13750*/  MOV R3, R20 ;  /* 0x0000001400037202 */ /* 0x004fca0000000f00 */
[----:B------:R-:W-:-:S04]  /*13760*/  IMAD R14, R14, 0x8, R3 ;  /* 0x000000080e0e7824 */ /* 0x000fc800078e0203 */
[----:B------:R-:W0:Y:S02]  /*13770*/  SYNCS.PHASECHK.TRANS64.TRYWAIT P0, [R14+URZ], R15 ;  /* 0x0000000f0e0075a7 */ /* 0x000e24000800017f */
[----:B0-----:R-:W-:Y:S05]  /*13780*/  @!P0 BRA `(.L_x_2240) ;  /* 0x0000013000f08947 */ /* 0x001fea0003800000 */
.L_x_2239:
[----:B------:R-:W-:Y:S05]  /*13790*/  BSYNC B0 ;  /* 0x0000000000007941 */ /* 0x000fea0003800000 */
.L_x_2238:
[----:B------:R-:W2:Y:S04]  /*137a0*/  LDL R7, [R1+0x1f0] ;  /* 0x0001f00001077983 */ /* 0x000ea80000100800 */
[----:B------:R-:W2:Y:S04]  /*137b0*/  LDL.64 R2, [R1+0xf8] ;  /* 0x0000f80001027983 */ /* 0x000ea80000100a00 */
[----:B------:R-:W3:Y:S04]  /*137c0*/  LDL R6, [R1+0x70] ;  /* 0x0000700001067983 */ /* 0x000ee80000100800 */
[----:B------:R-:W4:Y:S04]  /*137d0*/  LDL.64 R4, [R1+0xf0] ;  /* 0x0000f00001047983 */ /* 0x000f280000100a00 */
[----:B------:R-:W4:Y:S04]  /*137e0*/  LDL.64 R8, [R1+0xf0] ;  /* 0x0000f00001087983 */ /* 0x000f280000100a00 */
[----:B------:R-:W4:Y:S04]  /*137f0*/  LDL.64 R12, [R1+0xf0] ;  /* 0x0000f000010c7983 */ /* 0x000f280000100a00 */
[----:B0-----:R-:W4:Y:S01]  /*13800*/  LDL.64 R14, [R1+0xf0] ;  /* 0x0000f000010e7983 */ /* 0x001f220000100a00 */
        /* <DEDUP_REMOVED lines=197> */
.L_x_2242:
[----:B------:R-:W-:Y:S05]  /*14460*/  BSYNC B0 ;  /* 0x0000000000007941 */ /* 0x000fea0003800000 */
.L_x_2241:
[----:B------:R-:W2:Y:S02]  /*14470*/  LDL.64 R2, [R1+0x20] ;  /* 0x0000200001027983 */ /* 0x000ea40000100a00 */
[----:B--2---:R-:W-:-:S05]  /*14480*/  MOV R3, R2 ;  /* 0x0000000200037202 */ /* 0x004fca0000000f00 */
[----:B-----5:R-:W-:-:S05]  /*14490*/  IMAD R6, R6, 0x8, R3 ;  /* 0x0000000806067824 */ /* 0x020fca00078e0203 */
[----:B------:R-:W-:-:S04]  /*144a0*/  PRMT R6, R19, 0x654, R6 ;  /* 0x0000065413067816 */ /* 0x000fc80000000006 */
[----:B------:R0:W-:Y:S01]  /*144b0*/  SYNCS.ARRIVE.TRANS64.RED.A1T0 RZ, [R6+URZ], RZ ;  /* 0x000000ff06ff79a7 */ /* 0x0001e2000810043f */
[----:B------:R-:W2:Y:S04]  /*144c0*/  LDL R4, [R198+0x24] ;  /* 0x00002400c6047983 */ /* 0x000ea80000100800 */
[----:B------:R-:W3:Y:S01]  /*144d0*/  LDL R2, [R198] ;  /* 0x00000000c6027983 */ /* 0x000ee20000100800 */
[----:B------:R-:W-:Y:S02]  /*144e0*/  ULDC UR4, c[0x0][0x20] ;  /* 0x0000080000047ab9 */ /* 0x000fe40000000800 */
[----:B------:R-:W-:Y:S01]  /*144f0*/  VIADD R3, R185, -UR4 ;  /* 0x80000004b9037c36 */ /* 0x000fe20008000000 */
[----:B------:R-:W4:Y:S04]  /*14500*/  LDL R74, [R198+0x18] ;  /* 0x00001800c64a7983 */ /* 0x000f280000100800 */
[----:B------:R-:W4:Y:S04]  /*14510*/  LDL R20, [R198+0x8] ;  /* 0x00000800c6147983 */ /* 0x000f280000100800 */
[----:B------:R-:W4:Y:S04]  /*14520*/  LDL R3, [R3] ;  /* 0x0000000003037983 */ /* 0x000f280000100800 */
        /* <DEDUP_REMOVED lines=8> */
[----:B------:R-:W-:-:S04]  /*145b0*/  LEA.HI R4, R5, R2, RZ, 0x7 ;  /* 0x0000000205047211 */ /* 0x000fc800078f38ff */
[----:B------:R-:W-:-:S05]  /*145c0*/  LOP3.LUT R7, R4, 0xffffff80, RZ, 0xc0, !PT ;  /* 0xffffff8004077812 */ /* 0x000fca00078ec0ff */
[----:B------:R-:W-:-:S05]  /*145d0*/  IMAD.IADD R7, R2, 0x1, -R7 ;  /* 0x0000000102077824 */ /* 0x000fca00078e0a07 */
[----:B0-----:R-:W-:Y:S02]  /*145e0*/  SHF.R.S32.HI R6, RZ, 0x1f, R7 ;  /* 0x0000001fff067819 */ /* 0x001fe40000011407 */
[----:B------:R-:W-:Y:S02]  /*145f0*/  LEA.HI R12, R5, R2, RZ, 0x2 ;  /* 0x00000002050c7211 */ /* 0x000fe400078f10ff */
[----:B------:R-:W-:Y:S02]  /*14600*/  LEA.HI R8, R6, R7, RZ, 0x2 ;  /* 0x0000000706087211 */ /* 0x000fe400078f10ff */
[----:B------:R-:W-:Y:S02]  /*14610*/  LOP3.LUT R13, R12, 0xfffffffc, RZ, 0xc0, !PT ;  /* 0xfffffffc0c0d7812 */ /* 0x000fe400078ec0ff */
[--C-:B------:R-:W-:Y:S02]  /*14620*/  SHF.R.S32.HI R9, RZ, 0x2, R8.reuse ;  /* 0x00000002ff097819 */ /* 0x100fe40000011408 */
[----:B------:R-:W-:-:S02]  /*14630*/  SHF.R.S32.HI R10, RZ, 0x1f, R8 ;  /* 0x0000001fff0a7819 */ /* 0x000fc40000011408 */
[----:B------:R-:W-:Y:S02]  /*14640*/  SHF.R.S32.HI R5, RZ, 0x7, R4 ;  /* 0x00000007ff057819 */ /* 0x000fe40000011404 */
[----:B------:R-:W-:Y:S02]  /*14650*/  LEA.HI R10, R10, R9, RZ, 0x3 ;  /* 0x000000090a0a7211 */ /* 0x000fe400078f18ff */
[----:B------:R-:W-:Y:S01]  /*14660*/  LEA.HI R6, R6, R7, RZ, 0x5 ;  /* 0x0000000706067211 */ /* 0x000fe200078f28ff */
[----:B------:R-:W-:Y:S01]  /*14670*/  IMAD.IADD R13, R2, 0x1, -R13 ;  /* 0x00000001020d7824 */ /* 0x000fe200078e0a0d */
[----:B------:R-:W-:Y:S02]  /*14680*/  LOP3.LUT R10, R10, 0xfffffff8, RZ, 0xc0, !PT ;  /* 0xfffffff80a0a7812 */ /* 0x000fe400078ec0ff */
[----:B------:R-:W-:Y:S02]  /*14690*/  LEA.HI R4, R4, R5, RZ, 0x1 ;  /* 0x0000000504047211 */ /* 0x000fe400078f08ff */
[----:B------:R-:W-:Y:S01]  /*146a0*/  SHF.R.S32.HI R6, RZ, 0x5, R6 ;  /* 0x00000005ff067819 */ /* 0x000fe20000011406 */
[----:B------:R-:W-:Y:S01]  /*146b0*/  IMAD.IADD R10, R9, 0x1, -R10 ;  /* 0x00000001090a7824 */ /* 0x000fe200078e0a0a */
[----:B------:R-:W-:-:S02]  /*146c0*/  LOP3.LUT R4, R4, 0x3fffffe, RZ, 0xc0, !PT ;  /* 0x03fffffe04047812 */ /* 0x000fc400078ec0ff */
[----:B------:R-:W-:Y:S01]  /*146d0*/  LEA.HI R2, R13, R13, RZ, 0x1 ;  /* 0x0000000d0d027211 */ /* 0x000fe200078f08ff */
[----:B----4-:R-:W-:Y:S02]  /*146e0*/  IMAD R3, R3, 0x8, R6 ;  /* 0x0000000803037824 */ /* 0x010fe400078e0206 */
[----:B------:R-:W-:Y:S01]  /*146f0*/  IMAD.IADD R4, R5, 0x1, -R4 ;  /* 0x0000000105047824 */ /* 0x000fe200078e0a04 */
[----:B------:R-:W-:Y:S01]  /*14700*/  LOP3.LUT R2, R2, 0x1ffffffe, RZ, 0xc0, !PT ;  /* 0x1ffffffe02027812 */ /* 0x000fe200078ec0ff */
[----:B------:R-:W-:-:S04]  /*14710*/  IMAD.U32 R3, R3, 0x10, R10 ;  /* 0x0000001003037824 */ /* 0x000fc800078e000a */
[----:B------:R-:W-:Y:S02]  /*14720*/  IMAD.IADD R2, R13, 0x1, -R2 ;  /* 0x000000010d027824 */ /* 0x000fe400078e0a02 */
[----:B------:R-:W-:-:S04]  /*14730*/  IMAD R3, R4, 0x40, R3 ;  /* 0x0000004004037824 */ /* 0x000fc800078e0203 */
[----:B------:R-:W-:Y:S01]  /*14740*/  IMAD R2, R2, 0x8, R3 ;  /* 0x0000000802027824 */ /* 0x000fe200078e0203 */
[----:B------:R-:W-:Y:S01]  /*14750*/  LOP3.LUT R8, R8, 0x7ffffffc, RZ, 0xc0, !PT ;  /* 0x7ffffffc08087812 */ /* 0x000fe200078ec0ff */
[----:B------:R-:W-:Y:S01]  /*14760*/  IMAD.MOV.U32 R4, RZ, RZ, -0x60 ;  /* 0xffffffa0ff047424 */ /* 0x000fe200078e00ff */
[----:B------:R-:W-:-:S03]  /*14770*/  ISETP.GE.AND P1, PT, R74, 0x1, PT ;  /* 0x000000014a00780c */ /* 0x000fc60003f26270 */
[----:B------:R-:W-:Y:S02]  /*14780*/  IMAD.IADD R8, R7, 0x1, -R8 ;  /* 0x0000000107087824 */ /* 0x000fe400078e0a08 */
[----:B------:R-:W-:-:S04]  /*14790*/  IMAD R3, R11, R4, 0x1 ;  /* 0x000000010b037424 */ /* 0x000fc800078e0204 */
[----:B------:R-:W-:Y:S01]  /*147a0*/  IMAD R3, R8, -0x2, R3 ;  /* 0xfffffffe08037824 */ /* 0x000fe200078e0203 */
[----:B------:R-:W-:-:S04]  /*147b0*/  LOP3.LUT R21, RZ, R21, RZ, 0x33, !PT ;  /* 0x00000015ff157212 */ /* 0x000fc800078e33ff */
[----:B------:R-:W-:Y:S01]  /*147c0*/  IADD3 R4, -R75, R3, R20 ;  /* 0x000000034b047210 */ /* 0x000fe20007ffe114 */
[----:B------:R-:W-:Y:S01]  /*147d0*/  BSSY B0, `(.L_x_2243) ;  /* 0x0000024000007945 */ /* 0x000fe20003800000 */
[----:B------:R-:W-:-:S03]  /*147e0*/  VIADD R12, R3, 0xffffffff ;  /* 0xffffffff030c7836 */ /* 0x000fc60000000000 */
[C---:B------:R-:W-:Y:S02]  /*147f0*/  IMAD.IADD R7, R4.reuse, 0x1, R19 ;  /* 0x0000000104077824 */ /* 0x040fe400078e0213 */
[----:B------:R-:W-:Y:S02]  /*14800*/  IMAD.IADD R10, R4, 0x1, R21 ;  /* 0x00000001040a7824 */ /* 0x000fe400078e0215 */
[----:B------:R-:W-:Y:S02]  /*14810*/  IMAD R72, R11, -0x60, R72 ;  /* 0xffffffa00b487824 */ /* 0x000fe400078e0248 */
[----:B--2---:R-:W-:-:S05]  /*14820*/  @P0 IMAD.HI.U32 R15, R2, R15, RZ ;  /* 0x0000000f020f0227 */ /* 0x004fca00078e00ff */
[----:B------:R-:W-:-:S05]  /*14830*/  @P0 SHF.R.U32.HI R2, RZ, R14, R15 ;  /* 0x0000000eff020219 */ /* 0x000fca000001160f */
[----:B------:R-:W0:Y:S02]  /*14840*/  SHFL.IDX PT, R5, R2, RZ, 0x1c1f ;  /* 0x001c1fff02057589 */ /* 0x000e2400000e0000 */
[--C-:B0-----:R-:W-:Y:S02]  /*14850*/  IMAD.IADD R3, R7, 0x1, R5.reuse ;  /* 0x0000000107037824 */ /* 0x101fe400078e0205 */
        /* <DEDUP_REMOVED lines=14> */
.L_x_2248:
[----:B------:R-:W-:Y:S05]  /*14940*/  BSYNC B2 ;  /* 0x0000000000027941 */ /* 0x000fea0003800000 */
.L_x_2247:
[----:B------:R-:W-:Y:S01]  /*14950*/  LOP3.LUT R5, RZ, R5, RZ, 0x33, !PT ;  /* 0x00000005ff057212 */ /* 0x000fe200078e33ff */
[----:B------:R-:W-:Y:S06]  /*14960*/  BRA `(.L_x_2249) ;  /* 0x0000000000187947 */ /* 0x000fec0003800000 */
.L_x_2246:
[----:B------:R-:W-:-:S13]  /*14970*/  ISETP.NE.AND P0, PT, R74, 0x1, PT ;  /* 0x000000014a00780c */ /* 0x000fda0003f05270 */
[----:B------:R-:W-:Y:S05]  /*14980*/  @!P0 BRA `(.L_x_2249) ;  /* 0x0000000000108947 */ /* 0x000fea0003800000 */
[----:B------:R-:W2:Y:S04]  /*14990*/  LDL R6, [R198+0x1c] ;  /* 0x00001c00c6067983 */ /* 0x000ea80000100800 */
[----:B------:R-:W3:Y:S01]  /*149a0*/  LDL R8, [R198+0x20] ;  /* 0x00002000c6087983 */ /* 0x000ee20000100800 */
[----:B--2---:R-:W-:-:S05]  /*149b0*/  IMAD.HI.U32 R5, R5, R6, RZ ;  /* 0x0000000605057227 */ /* 0x004fca00078e00ff */
[----:B---3--:R-:W-:-:S07]  /*149c0*/  SHF.R.U32.HI R5, RZ, R8, R5 ;  /* 0x00000008ff057219 */ /* 0x008fce0000011605 */
.L_x_2249:
[----:B------:R-:W-:Y:S05]  /*149d0*/  BSYNC B1 ;  /* 0x0000000000017941 */ /* 0x000fea0003800000 */
.L_x_2245:
[----:B------:R-:W-:-:S05]  /*149e0*/  IMAD R5, R74, R5, R12 ;  /* 0x000000054a057224 */ /* 0x000fca00078e020c */
[----:B------:R-:W-:Y:S02]  /*149f0*/  VIMNMX R4, R4, R5, !PT ;  /* 0x0000000504047248 */ /* 0x000fe40007fe0100 */
[----:B------:R-:W-:-:S07]  /*14a00*/  VIADDMNMX R3, R5, R74, R3, PT ;  /* 0x0000004a05037246 */ /* 0x000fce0003800103 */
.L_x_2244:
[----:B------:R-:W-:Y:S05]  /*14a10*/  BSYNC B0 ;  /* 0x0000000000007941 */ /* 0x000fea0003800000 */
.L_x_2243:
        /* <DEDUP_REMOVED lines=8> */
[----:B------:R-:W-:Y:S02]  /*14aa0*/  ISETP.LT.OR P3, PT, R3, 0x2, P3 ;  /* 0x000000020300780c */ /* 0x000fe40001f61670 */
[----:B------:R-:W-:Y:S02]  /*14ab0*/  FSEL R21, R28, -INF , !P2 ;  /* 0xff8000001c157808 */ /* 0x000fe40005000000 */
[----:B------:R-:W-:Y:S02]  /*14ac0*/  ISETP.GT.AND P2, PT, R4, 0x10, !P4 ;  /* 0x000000100400780c */ /* 0x000fe40006744270 */
[----:B------:R-:W-:Y:S02]  /*14ad0*/  ISETP.GE.AND P5, PT, R72, 0xa, PT ;  /* 0x0000000a4800780c */ /* 0x000fe40003fa6270 */
[----:B------:R-:W-:Y:S02]  /*14ae0*/  FSEL R73, R25, -INF , !P3 ;  /* 0xff80000019497808 */ /* 0x000fe40005800000 */
[----:B------:R-:W-:-:S02]  /*14af0*/  P2R R25, PR, RZ, 0x10 ;  /* 0x00000010ff197803 */ /* 0x000fc40000000000 */
[----:B------:R-:W-:Y:S01]  /*14b00*/  ISETP.LT.OR P2, PT, R3, 0x11, P2 ;  /* 0x000000110300780c */ /* 0x000fe20001741670 */
[--C-:B0-----:R-:W-:Y:S01]  /*14b10*/  IMAD.IADD R5, R7, 0x1, R2.reuse ;  /* 0x0000000107057824 */ /* 0x101fe200078e0202 */
[----:B------:R-:W-:Y:S01]  /*14b20*/  ISETP.GT.AND P3, PT, R4, 0x9, !P5 ;  /* 0x000000090400780c */ /* 0x000fe20006f64270 */
[----:B------:R-:W-:Y:S01]  /*14b30*/  IMAD.IADD R6, R10, 0x1, R2 ;  /* 0x000000010a067824 */ /* 0x000fe200078e0202 */
        /* <DEDUP_REMOVED lines=10> */
[C---:B------:R-:W-:Y:S02]  /*14be0*/  ISETP.LT.OR P2, PT, R3.reuse, 0x19, P2 ;  /* 0x000000190300780c */ /* 0x040fe40001741670 */
        /* <DEDUP_REMOVED lines=86> */
[----:B------:R-:W-:-:S04]  /*15150*/  ISETP.GT.AND P6, PT, R4, 0x59, !P6 ;  /* 0x000000590400780c */ /* 0x000fc800077c4270 */
[----:B------:R-:W-:-:S04]  /*15160*/  ISETP.LT.OR P6, PT, R3, 0x5a, P6 ;  /* 0x0000005a0300780c */ /* 0x000fc800037c1670 */
        /* <DEDUP_REMOVED lines=15> */
.L_x_2255:
[----:B------:R-:W-:Y:S05]  /*15260*/  BSYNC B2 ;  /* 0x0000000000027941 */ /* 0x000fea0003800000 */
.L_x_2254:
[----:B------:R-:W-:Y:S01]  /*15270*/  LOP3.LUT R75, RZ, R75, RZ, 0x33, !PT ;  /* 0x0000004bff4b7212 */ /* 0x000fe200078e33ff */
[----:B------:R-:W-:Y:S06]  /*15280*/  BRA `(.L_x_2256) ;  /* 0x0000000000187947 */ /* 0x000fec0003800000 */
.L_x_2253:
[----:B------:R-:W-:-:S13]  /*15290*/  ISETP.NE.AND P6, PT, R74, 0x1, PT ;  /* 0x000000014a00780c */ /* 0x000fda0003fc5270 */
[----:B------:R-:W-:Y:S05]  /*152a0*/  @!P6 BRA `(.L_x_2256) ;  /* 0x000000000010e947 */ /* 0x000fea0003800000 */
[----:B------:R-:W2:Y:S04]  /*152b0*/  LDL R2, [R198+0x1c] ;  /* 0x00001c00c6027983 */ /* 0x000ea80000100800 */
[----:B------:R-:W3:Y:S01]  /*152c0*/  LDL R4, [R198+0x20] ;  /* 0x00002000c6047983 */ /* 0x000ee20000100800 */
[----:B--2---:R-:W-:-:S05]  /*152d0*/  IMAD.HI.U32 R75, R75, R2, RZ ;  /* 0x000000024b4b7227 */ /* 0x004fca00078e00ff */
[----:B---3--:R-:W-:-:S07]  /*152e0*/  SHF.R.U32.HI R75, RZ, R4, R75 ;  /* 0x00000004ff4b7219 */ /* 0x008fce000001164b */
.L_x_2256:
[----:B------:R-:W-:Y:S05]  /*152f0*/  BSYNC B1 ;  /* 0x0000000000017941 */ /* 0x000fea0003800000 */
.L_x_2252:
[----:B------:R-:W-:-:S05]  /*15300*/  IMAD R75, R74, R75, R12 ;  /* 0x0000004b4a4b7224 */ /* 0x000fca00078e020c */
[----:B------:R-:W-:Y:S02]  /*15310*/  VIADDMNMX R5, R75, R74, R5, PT ;  /* 0x0000004a4b057246 */ /* 0x000fe40003800105 */
[----:B------:R-:W-:-:S07]  /*15320*/  VIMNMX R6, R6, R75, !PT ;  /* 0x0000004b06067248 */ /* 0x000fce0007fe0100 */
.L_x_2251:
[----:B------:R-:W-:Y:S05]  /*15330*/  BSYNC B0 ;  /* 0x0000000000007941 */ /* 0x000fea0003800000 */
.L_x_2250:
[C---:B------:R-:W-:Y:S02]  /*15340*/  ISETP.GT.AND P0, PT, R6.reuse, 0x1, !P0 ;  /* 0x000000010600780c */ /* 0x040fe40004704270 */
        /* <DEDUP_REMOVED lines=9> */
[----:B------:R-:W-:Y:S02]  /*153e0*/  ISETP.NE.AND P6, PT, R32, RZ, PT ;  /* 0x000000ff2000720c */ /* 0x000fe40003fc5270 */
[----:B------:R-:W-:-:S02]  /*153f0*/  FSEL R31, R31, -INF , !P0 ;  /* 0xff8000001f1f7808 */ /* 0x000fc40004000000 */
[----:B------:R-:W-:-:S04]  /*15400*/  ISETP.NE.AND P0, PT, R25, RZ, PT ;  /* 0x000000ff1900720c */ /* 0x000fc80003f05270 */
[----:B------:R-:W-:-:S04]  /*15410*/  ISETP.GT.AND P0, PT, R6, 0x10, !P0 ;  /* 0x000000100600780c */ /* 0x000fc80004704270 */
[----:B------:R-:W-:-:S04]  /*15420*/  ISETP.LT.OR P0, PT, R5, 0x11, P0 ;  /* 0x000000110500780c */ /* 0x000fc80000701670 */
        /* <DEDUP_REMOVED lines=9> */
[----:B------:R-:W-:-:S04]  /*154c0*/  ISETP.NE.AND P0, PT, R36, RZ, PT ;  /* 0x000000ff2400720c */ /* 0x000fc80003f05270 */
[----:B------:R-:W-:-:S04]  /*154d0*/  ISETP.GT.AND P0, PT, R6, 0x19, !P0 ;  /* 0x000000190600780c */ /* 0x000fc80004704270 */
        /* <DEDUP_REMOVED lines=38> */
[----:B------:R-:W-:Y:S02]  /*15740*/  ISETP.GT.AND P0, PT, R6, RZ, !P6 ;  /* 0x000000ff0600720c */ /* 0x000fe40007704270 */
[----:B------:R-:W-:Y:S02]  /*15750*/  ISETP.NE.AND P6, PT, R24, RZ, PT ;  /* 0x000000ff1800720c */ /* 0x000fe40003fc5270 */
[----:B------:R-:W2:Y:S01]  /*15760*/  LDL.64 R24, [R1+0x1c0] ;  /* 0x0001c00001187983 */ /* 0x000ea20000100a00 */
[----:B------:R-:W-:-:S04]  /*15770*/  ISETP.LT.OR P0, PT, R5, 0x1, P0 ;  /* 0x000000010500780c */ /* 0x000fc80000701670 */
[----:B------:R-:W-:Y:S02]  /*15780*/  FSEL R8, R26, -INF , !P0 ;  /* 0xff8000001a087808 */ /* 0x000fe40004000000 */
[----:B------:R-:W-:Y:S01]  /*15790*/  ISETP.NE.AND P0, PT, R83, RZ, PT ;  /* 0x000000ff5300720c */ /* 0x000fe20003f05270 */
[----:B--2---:R-:W2:Y:S03]  /*157a0*/  LD.E.64 R2, desc[UR36][R24.64] ;  /* 0x0000002418027980 */ /* 0x004ea6000c101b00 */
[C---:B------:R-:W-:Y:S02]  /*157b0*/  ISETP.GT.AND P0, PT, R6.reuse, 0x41, !P0 ;  /* 0x000000410600780c */ /* 0x040fe40004704270 */
[----:B------:R-:W-:Y:S01]  /*157c0*/  ISETP.GT.AND P1, PT, R6, 0x48, !P1 ;  /* 0x000000480600780c */ /* 0x000fe20004f24270 */
[----:B------:R-:W3:Y:S01]  /*157d0*/  LD.E R26, desc[UR36][R24.64+0x20] ;  /* 0x00002024181a7980 */ /* 0x000ee2000c101900 */
[----:B------:R-:W-:-:S02]  /*157e0*/  ISETP.LT.OR P0, PT, R5, 0x42, P0 ;  /* 0x000000420500780c */ /* 0x000fc40000701670 */
[C---:B------:R-:W-:Y:S02]  /*157f0*/  ISETP.GT.AND P2, PT, R6.reuse, 0x49, !P2 ;  /* 0x000000490600780c */ /* 0x040fe40005744270 */
[----:B------:R-:W-:Y:S02]  /*15800*/  ISETP.LT.OR P1, PT, R5, 0x49, P1 ;  /* 0x000000490500780c */ /* 0x000fe40000f21670 */
[----:B------:R-:W-:Y:S02]  /*15810*/  FSEL R59, R59, -INF , !P0 ;  /* 0xff8000003b3b7808 */ /* 0x000fe40004000000 */
[----:B------:R-:W-:Y:S02]  /*15820*/  ISETP.GT.AND P3, PT, R6, 0x50, !P3 ;  /* 0x000000500600780c */ /* 0x000fe40005f64270 */
[----:B------:R-:W-:Y:S02]  /*15830*/  ISETP.LT.OR P2, PT, R5, 0x4a, P2 ;  /* 0x0000004a0500780c */ /* 0x000fe40001741670 */
[----:B------:R-:W-:-:S02]  /*15840*/  FSEL R62, R62, -INF , !P1 ;  /* 0xff8000003e3e7808 */ /* 0x000fc40004800000 */
[C---:B------:R-:W-:Y:S02]  /*15850*/  ISETP.GT.AND P4, PT, R6.reuse, 0x51, !P4 ;  /* 0x000000510600780c */ /* 0x040fe40006784270 */
[----:B------:R-:W-:Y:S02]  /*15860*/  ISETP.LT.OR P3, PT, R5, 0x51, P3 ;  /* 0x000000510500780c */ /* 0x000fe40001f61670 */
[----:B------:R-:W-:Y:S02]  /*15870*/  FSEL R63, R63, -INF , !P2 ;  /* 0xff8000003f3f7808 */ /* 0x000fe40005000000 */
[----:B------:R-:W-:Y:S02]  /*15880*/  ISETP.GT.AND P5, PT, R6, 0x58, !P5 ;  /* 0x000000580600780c */ /* 0x000fe40006fa4270 */
[----:B------:R-:W-:Y:S02]  /*15890*/  ISETP.LT.OR P4, PT, R5, 0x52, P4 ;  /* 0x000000520500780c */ /* 0x000fe40002781670 */
[----:B------:R-:W-:-:S02]  /*158a0*/  FSEL R66, R66, -INF , !P3 ;  /* 0xff80000042427808 */ /* 0x000fc40005800000 */
[----:B------:R-:W-:Y:S02]  /*158b0*/  ISETP.GT.AND P0, PT, R6, 0x59, !P6 ;  /* 0x000000590600780c */ /* 0x000fe40007704270 */
[----:B------:R-:W-:Y:S02]  /*158c0*/  ISETP.LT.OR P5, PT, R5, 0x59, P5 ;  /* 0x000000590500780c */ /* 0x000fe40002fa1670 */
[----:B------:R-:W-:Y:S02]  /*158d0*/  FSEL R67, R67, -INF , !P4 ;  /* 0xff80000043437808 */ /* 0x000fe40006000000 */
[----:B------:R-:W-:Y:S02]  /*158e0*/  ISETP.LT.OR P0, PT, R5, 0x5a, P0 ;  /* 0x0000005a0500780c */ /* 0x000fe40000701670 */
[----:B------:R-:W-:Y:S02]  /*158f0*/  FSEL R70, R70, -INF , !P5 ;  /* 0xff80000046467808 */ /* 0x000fe40006800000 */
[----:B------:R-:W-:-:S02]  /*15900*/  FSEL R71, R71, -INF , !P0 ;  /* 0xff80000047477808 */ /* 0x000fc40004000000 */
[----:B--2---:R-:W-:-:S04]  /*15910*/  FMNMX.FTZ R4, R189, R2, !PT ;  /* 0x00000002bd047209 */ /* 0x004fc80007810000 */
        /* <DEDUP_REMOVED lines=33> */
[----:B------:R-:W-:-:S04]  /*15b30*/  FMNMX.FTZ R10, R46, R7, !PT ;  /* 0x000000072e0a7209 */ /* 0x000fc80007810000 */
[----:B------:R-:W-:-:S04]  /*15b40*/  FMNMX.FTZ R7, R47, R10, !PT ;  /* 0x0000000a2f077209 */ /* 0x000fc80007810000 */
[----:B------:R-:W-:-:S04]  /*15b50*/  FMNMX.FTZ R10, R50, R7, !PT ;  /* 0x00000007320a7209 */ /* 0x000fc80007810000 */
[----:B------:R-:W-:Y:S01]  /*15b60*/  FMNMX.FTZ R7, R51, R10, !PT ;  /* 0x0000000a33077209 */ /* 0x000fe20007810000 */
[----:B------:R-:W0:Y:S03]  /*15b70*/  SHFL.BFLY PT, R75, R4, 0x2, 0x1f ;  /* 0x0c401f00044b7f89 */ /* 0x000e2600000e0000 */
[----:B------:R-:W-:-:S04]  /*15b80*/  FMNMX.FTZ R10, R54, R7, !PT ;  /* 0x00000007360a7209 */ /* 0x000fc80007810000 */
[----:B------:R-:W-:-:S04]  /*15b90*/  FMNMX.FTZ R7, R55, R10, !PT ;  /* 0x0000000a37077209 */ /* 0x000fc80007810000 */
[----:B------:R-:W-:-:S04]  /*15ba0*/  FMNMX.FTZ R10, R58, R7, !PT ;  /* 0x000000073a0a7209 */ /* 0x000fc80007810000 */
[----:B------:R-:W-:-:S04]  /*15bb0*/  FMNMX.FTZ R7, R59, R10, !PT ;  /* 0x0000000a3b077209 */ /* 0x000fc80007810000 */
[----:B------:R-:W-:-:S04]  /*15bc0*/  FMNMX.FTZ R10, R62, R7, !PT ;  /* 0x000000073e0a7209 */ /* 0x000fc80007810000 */
[----:B------:R-:W-:Y:S02]  /*15bd0*/  FMNMX.FTZ R7, R63, R10, !PT ;  /* 0x0000000a3f077209 */ /* 0x000fe40007810000 */
[----:B0-----:R-:W-:Y:S02]  /*15be0*/  FMNMX.FTZ R75, R4, R75, !PT ;  /* 0x0000004b044b7209 */ /* 0x001fe40007810000 */
[----:B------:R-:W-:-:S04]  /*15bf0*/  FMNMX.FTZ R6, R66, R7, !PT ;  /* 0x0000000742067209 */ /* 0x000fc80007810000 */
[----:B------:R-:W-:Y:S01]  /*15c00*/  FMNMX.FTZ R5, R67, R6, !PT ;  /* 0x0000000643057209 */ /* 0x000fe20007810000 */
[----:B------:R-:W0:Y:S03]  /*15c10*/  SHFL.BFLY PT, R12, R75, 0x1, 0x1f ;  /* 0x0c201f004b0c7f89 */ /* 0x000e2600000e0000 */
[----:B------:R-:W-:-:S04]  /*15c20*/  FMNMX.FTZ R6, R70, R5, !PT ;  /* 0x0000000546067209 */ /* 0x000fc80007810000 */
[----:B------:R-:W-:Y:S02]  /*15c30*/  FMNMX.FTZ R5, R71, R6, !PT ;  /* 0x0000000647057209 */ /* 0x000fe40007810000 */
[----:B------:R-:W2:Y:S04]  /*15c40*/  LD.E.64 R6, desc[UR36][R24.64+0x10] ;  /* 0x0000102418067980 */ /* 0x000ea8000c101b00 */
[----:B------:R-:W-:Y:S04]  /*15c50*/  ST.E.64 desc[UR36][R24.64], R4 ;  /* 0x0000000418007985 */ /* 0x000fe8000c101b24 */
[----:B------:R-:W4:Y:S01]  /*15c60*/  LD.E R77, desc[UR36][R24.64+0x4] ;  /* 0x00000424184d7980 */ /* 0x000f22000c101900 */
[----:B0-----:R-:W-:-:S05]  /*15c70*/  FMNMX.FTZ R75, R75, R12, !PT ;  /* 0x0000000c4b4b7209 */ /* 0x001fca0007810000 */
[----:B------:R-:W-:Y:S04]  /*15c80*/  ST.E desc[UR36][R24.64], R75 ;  /* 0x0000004b18007985 */ /* 0x000fe8000c101924 */
[----:B------:R-:W3:Y:S04]  /*15c90*/  LD.E R79, desc[UR36][R24.64] ;  /* 0x00000024184f7980 */ /* 0x000ee8000c101900 */
[----:B----4-:R-:W0:Y:S01]  /*15ca0*/  SHFL.BFLY PT, R4, R77, 0x2, 0x1f ;  /* 0x0c401f004d047f89 */ /* 0x010e2200000e0000 */
[----:B---3--:R-:W-:Y:S01]  /*15cb0*/  FMUL.FTZ R10, R26, R79 ;  /* 0x0000004f1a0a7220 */ /* 0x008fe20000410000 */
[----:B------:R-:W-:-:S04]  /*15cc0*/  FSETP.NEU.FTZ.AND P0, PT, R79, -INF , PT ;  /* 0xff8000004f00780b */ /* 0x000fc80003f1d000 */
[----:B------:R-:W-:Y:S02]  /*15cd0*/  FSEL R10, R10, RZ, P0 ;  /* 0x000000ff0a0a7208 */ /* 0x000fe40000000000 */
[----:B0-----:R-:W-:-:S03]  /*15ce0*/  FMNMX.FTZ R4, R4, R77, !PT ;  /* 0x0000004d04047209 */ /* 0x001fc60007810000 */
[-CC-:B------:R-:W-:Y:S02]  /*15cf0*/  FFMA.FTZ R175, R9, R26.reuse, -R10.reuse ;  /* 0x0000001a09af7223 */ /* 0x180fe4000001080a */
[----:B------:R-:W0:Y:S01]  /*15d00*/  SHFL.BFLY PT, R9, R4, 0x1, 0x1f ;  /* 0x0c201f0004097f89 */ /* 0x000e2200000e0000 */
[-CC-:B------:R-:W-:Y:S01]  /*15d10*/  FFMA.FTZ R5, R29, R26.reuse, -R10.reuse ;  /* 0x0000001a1d057223 */ /* 0x180fe2000001080a */
[-C--:B------:R-:W-:Y:S01]  /*15d20*/  FFMA.FTZ R182, R33, R26.reuse, -R10 ;  /* 0x0000001a21b67223 */ /* 0x080fe2000001080a */
[----:B0-----:R-:W-:Y:S02]  /*15d30*/  FMNMX.FTZ R29, R4, R9, !PT ;  /* 0x00000009041d7209 */ /* 0x001fe40007810000 */
[----:B------:R-:W-:Y:S02]  /*15d40*/  FSEL R9, R79, RZ, P0 ;  /* 0x000000ff4f097208 */ /* 0x000fe40000000000 */
[C---:B------:R-:W-:Y:S01]  /*15d50*/  FSETP.NEU.FTZ.AND P0, PT, R29.reuse, -INF , PT ;  /* 0xff8000001d00780b */ /* 0x040fe20003f1d000 */
[----:B------:R-:W-:-:S05]  /*15d60*/  FMUL.FTZ R4, R29, R26 ;  /* 0x0000001a1d047220 */ /* 0x000fca0000410000 */
[----:B------:R-:W-:-:S05]  /*15d70*/  FSEL R33, R4, RZ, P0 ;  /* 0x000000ff04217208 */ /* 0x000fca0000000000 */
[-C--:B------:R-:W-:Y:S01]  /*15d80*/  FFMA.FTZ R184, R8, R26.reuse, -R33 ;  /* 0x0000001a08b87223 */ /* 0x080fe20000010821 */
[----:B------:R-:W-:Y:S01]  /*15d90*/  FSEL R8, R29, RZ, P0 ;  /* 0x000000ff1d087208 */ /* 0x000fe20000000000 */
[----:B------:R-:W-:Y:S01]  /*15da0*/  FADD.FTZ R9, R2, -R9 ;  /* 0x8000000902097221 */ /* 0x000fe20000010000 */
[----:B------:R-:W-:-:S03]  /*15db0*/  FFMA.FTZ R189, R189, R26, -R10 ;  /* 0x0000001abdbd7223 */ /* 0x000fc6000001080a */
[----:B------:R-:W-:Y:S01]  /*15dc0*/  FADD.FTZ R3, R3, -R8 ;  /* 0x8000000803037221 */ /* 0x000fe20000010000 */
[----:B------:R-:W-:-:S03]  /*15dd0*/  FMUL.FTZ R2, R9, R26 ;  /* 0x0000001a09027220 */ /* 0x000fc60000410000 */
[----:B------:R-:W-:Y:S01]  /*15de0*/  FMUL.FTZ R3, R26, R3 ;  /* 0x000000031a037220 */ /* 0x000fe20000410000 */
[-CC-:B------:R-:W-:Y:S01]  /*15df0*/  FFMA.FTZ R152, R73, R26.reuse, -R10.reuse ;  /* 0x0000001a49987223 */ /* 0x180fe2000001080a */
[-CC-:B------:R-:W-:Y:S01]  /*15e00*/  FFMA.FTZ R153, R27, R26.reuse, -R33.reuse ;  /* 0x0000001a1b997223 */ /* 0x180fe20000010821 */
[----:B------:R-:W-:Y:S01]  /*15e10*/  MUFU.EX2 R189, R189 ;  /* 0x000000bd00bd7308 */ /* 0x000fe20000000800 */
[-C--:B------:R-:W-:Y:S01]  /*15e20*/  FFMA.FTZ R154, R21, R26.reuse, -R10 ;  /* 0x0000001a159a7223 */ /* 0x080fe2000001080a */
[----:B------:R-:W-:-:S06]  /*15e30*/  FFMA.FTZ R155, R30, R26, -R33 ;  /* 0x0000001a1e9b7223 */ /* 0x000fcc0000010821 */
[----:B------:R-:W2:Y:S01]  /*15e40*/  MUFU.EX2 R2, R2 ;  /* 0x0000000200027308 */ /* 0x000ea20000000800 */
[----:B------:R-:W-:-:S07]  /*15e50*/  FFMA.FTZ R4, R31, R26, -R33 ;  /* 0x0000001a1f047223 */ /* 0x000fce0000010821 */
[----:B------:R-:W-:Y:S08]  /*15e60*/  MUFU.EX2 R184, R184 ;  /* 0x000000b800b87308 */ /* 0x000ff00000000800 */
[----:B------:R-:W0:Y:S01]  /*15e70*/  MUFU.EX2 R3, R3 ;  /* 0x0000000300037308 */ /* 0x000e220000000800 */
[----:B------:R-:W-:-:S07]  /*15e80*/  FFMA.FTZ R187, R19, R26, -R10 ;  /* 0x0000001a13bb7223 */ /* 0x000fce000001080a */
[----:B------:R-:W1:Y:S01]  /*15e90*/  MUFU.EX2 R152, R152 ;  /* 0x0000009800987308 */ /* 0x000e620000000800 */
[----:B------:R-:W-:-:S07]  /*15ea0*/  FFMA.FTZ R178, R34, R26, -R33 ;  /* 0x0000001a22b27223 */ /* 0x000fce0000010821 */
[----:B------:R-:W3:Y:S01]  /*15eb0*/  MUFU.EX2 R153, R153 ;  /* 0x0000009900997308 */ /* 0x000ee20000000800 */
[----:B------:R-:W-:-:S07]  /*15ec0*/  FFMA.FTZ R181, R35, R26, -R33 ;  /* 0x0000001a23b57223 */ /* 0x000fce0000010821 */
[----:B------:R-:W4:Y:S08]  /*15ed0*/  MUFU.EX2 R154, R154 ;  /* 0x0000009a009a7308 */ /* 0x000f300000000800 */
[----:B------:R-:W4:Y:S01]  /*15ee0*/  MUFU.EX2 R155, R155 ;  /* 0x0000009b009b7308 */ /* 0x000f220000000800 */
[----:B--2---:R-:W-:Y:S01]  /*15ef0*/  FFMA.FTZ R9, R2, R6, R189 ;  /* 0x0000000602097223 */ /* 0x004fe200000100bd */
[----:B------:R-:W-:-:S06]  /*15f00*/  FFMA.FTZ R183, R15, R26, -R10 ;  /* 0x0000001a0fb77223 */ /* 0x000fcc000001080a */
[----:B------:R-:W2:Y:S01]  /*15f10*/  MUFU.EX2 R5, R5 ;  /* 0x0000000500057308 */ /* 0x000ea20000000800 */
[----:B0-----:R-:W-:Y:S01]  /*15f20*/  FFMA.FTZ R6, R3, R7, R184 ;  /* 0x0000000703067223 */ /* 0x001fe200000100b8 */
[----:B------:R-:W-:-:S06]  /*15f30*/  FFMA.FTZ R176, R38, R26, -R33 ;  /* 0x0000001a26b07223 */ /* 0x000fcc0000010821 */
[----:B------:R-:W0:Y:S01]  /*15f40*/  MUFU.EX2 R4, R4 ;  /* 0x0000000400047308 */ /* 0x000e220000000800 */
[----:B-1----:R-:W-:Y:S01]  /*15f50*/  FADD.FTZ R9, R152, R9 ;  /* 0x0000000998097221 */ /* 0x002fe20000010000 */
[----:B------:R-:W-:-:S06]  /*15f60*/  FFMA.FTZ R180, R37, R26, -R10 ;  /* 0x0000001a25b47223 */ /* 0x000fcc000001080a */
[----:B------:R-:W1:Y:S01]  /*15f70*/  MUFU.EX2 R187, R187 ;  /* 0x000000bb00bb7308 */ /* 0x000e620000000800 */
[----:B---3--:R-:W-:Y:S01]  /*15f80*/  FADD.FTZ R6, R153, R6 ;  /* 0x0000000699067221 */ /* 0x008fe20000010000 */
[----:B------:R-:W-:-:S06]  /*15f90*/  FFMA.FTZ R179, R39, R26, -R33 ;  /* 0x0000001a27b37223 */ /* 0x000fcc0000010821 */
[----:B------:R-:W3:Y:S01]  /*15fa0*/  MUFU.EX2 R178, R178 ;  /* 0x000000b200b27308 */ /* 0x000ee20000000800 */
[----:B----4-:R-:W-:Y:S01]  /*15fb0*/  FADD.FTZ R8, R154, R9 ;  /* 0x000000099a087221 */ /* 0x010fe20000010000 */
[----:B------:R-:W-:-:S06]  /*15fc0*/  FFMA.FTZ R174, R13, R26, -R10 ;  /* 0x0000001a0dae7223 */ /* 0x000fcc000001080a */
[----:B------:R-:W4:Y:S01]  /*15fd0*/  MUFU.EX2 R182, R182 ;  /* 0x000000b600b67308 */ /* 0x000f220000000800 */
[----:B------:R-:W-:Y:S01]  /*15fe0*/  FADD.FTZ R7, R155, R6 ;  /* 0x000000069b077221 */ /* 0x000fe20000010000 */
[----:B------:R-:W-:-:S06]  /*15ff0*/  FFMA.FTZ R170, R42, R26, -R33 ;  /* 0x0000001a2aaa7223 */ /* 0x000fcc0000010821 */
[----:B------:R-:W4:Y:S01]  /*16000*/  MUFU.EX2 R181, R181 ;  /* 0x000000b500b57308 */ /* 0x000f220000000800 */
[----:B--2---:R-:W-:Y:S01]  /*16010*/  FADD.FTZ R8, R5, R8 ;  /* 0x0000000805087221 */ /* 0x004fe20000010000 */
[----:B------:R-:W-:-:S06]  /*16020*/  FFMA.FTZ R177, R41, R26, -R10 ;  /* 0x0000001a29b17223 */ /* 0x000fcc000001080a */
[----:B------:R-:W2:Y:S01]  /*16030*/  MUFU.EX2 R183, R183 ;  /* 0x000000b700b77308 */ /* 0x000ea20000000800 */
[----:B0-----:R-:W-:Y:S01]  /*16040*/  FADD.FTZ R7, R4, R7 ;  /* 0x0000000704077221 */ /* 0x001fe20000010000 */
[----:B------:R-:W-:-:S06]  /*16050*/  FFMA.FTZ R173, R43, R26, -R33 ;  /* 0x0000001a2bad7223 */ /* 0x000fcc0000010821 */
[----:B------:R-:W0:Y:S01]  /*16060*/  MUFU.EX2 R176, R176 ;  /* 0x000000b000b07308 */ /* 0x000e220000000800 */
[----:B-1----:R-:W-:Y:S01]  /*16070*/  FADD.FTZ R9, R187, R8 ;  /* 0x00000008bb097221 */ /* 0x002fe20000010000 */
[----:B---3--:R-:W-:-:S06]  /*16080*/  FADD.FTZ R6, R178, R7 ;  /* 0x00000007b2067221 */ /* 0x008fcc0000010000 */
[----:B------:R-:W1:Y:S01]  /*16090*/  MUFU.EX2 R180, R180 ;  /* 0x000000b400b47308 */ /* 0x000e620000000800 */
[----:B------:R-:W-:-:S07]  /*160a0*/  FFMA.FTZ R168, R46, R26, -R33 ;  /* 0x0000001a2ea87223 */ /* 0x000fce0000010821 */
        /* <DEDUP_REMOVED lines=80> */
[----:B0-----:R-:W-:-:S06]  /*165b0*/  FADD.FTZ R28, R14, R31 ;  /* 0x0000001f0e1c7221 */ /* 0x001fcc0000010000 */
[----:B------:R-:W0:Y:S08]  /*165c0*/  MUFU.EX2 R15, R15 ;  /* 0x0000000f000f7308 */ /* 0x000e300000000800 */
[----:B------:R-:W2:Y:S01]  /*165d0*/  MUFU.EX2 R9, R9 ;  /* 0x0000000900097308 */ /* 0x000ea20000000800 */
[----:B-1----:R-:W-:Y:S01]  /*165e0*/  FADD.FTZ R27, R157, R26 ;  /* 0x0000001a9d1b7221 */ /* 0x002fe20000010000 */
[----:B---3--:R-:W-:-:S06]  /*165f0*/  FADD.FTZ R31, R19, R28 ;  /* 0x0000001c131f7221 */ /* 0x008fcc0000010000 */
[----:B------:R-:W1:Y:S08]  /*16600*/  MUFU.EX2 R13, R13 ;  /* 0x0000000d000d7308 */ /* 0x000e700000000800 */
[----:B------:R-:W3:Y:S01]  /*16610*/  MUFU.EX2 R6, R6 ;  /* 0x0000000600067308 */ /* 0x000ee20000000800 */
[----:B----4-:R-:W-:Y:S01]  /*16620*/  FADD.FTZ R26, R12, R27 ;  /* 0x0000001b0c1a7221 */ /* 0x010fe20000010000 */
[----:B------:R-:W-:-:S06]  /*16630*/  FADD.FTZ R28, R8, R31 ;  /* 0x0000001f081c7221 */ /* 0x000fcc0000010000 */
[----:B------:R-:W4:Y:S08]  /*16640*/  MUFU.EX2 R10, R10 ;  /* 0x0000000a000a7308 */ /* 0x000f300000000800 */
[----:B------:R-:W4:Y:S01]  /*16650*/  MUFU.EX2 R7, R7 ;  /* 0x0000000700077308 */ /* 0x000f220000000800 */
[----:B0-----:R-:W-:Y:S01]  /*16660*/  FADD.FTZ R26, R15, R26 ;  /* 0x0000001a0f1a7221 */ /* 0x001fe20000010000 */
[----:B--2---:R-:W-:-:S03]  /*16670*/  FADD.FTZ R27, R9, R28 ;  /* 0x0000001c091b7221 */ /* 0x004fc60000010000 */
[----:B-1----:R-:W-:Y:S01]  /*16680*/  FADD.FTZ R31, R13, R26 ;  /* 0x0000001a0d1f7221 */ /* 0x002fe20000010000 */
[----:B---3--:R-:W-:-:S03]  /*16690*/  FADD.FTZ R26, R6, R27 ;  /* 0x0000001b061a7221 */ /* 0x008fc60000010000 */
[----:B----4-:R-:W-:Y:S01]  /*166a0*/  FADD.FTZ R30, R10, R31 ;  /* 0x0000001f0a1e7221 */ /* 0x010fe20000010000 */
[----:B------:R0:W-:Y:S01]  /*166b0*/  ST.E desc[UR36][R24.64+0x4], R29 ;  /* 0x0000041d18007985 */ /* 0x0001e2000c101924 */
[----:B------:R-:W-:-:S05]  /*166c0*/  FADD.FTZ R31, R7, R26 ;  /* 0x0000001a071f7221 */ /* 0x000fca0000010000 */
[----:B------:R1:W-:Y:S04]  /*166d0*/  ST.E.64 desc[UR36][R24.64+0x10], R30 ;  /* 0x0000101e18007985 */ /* 0x0003e8000c101b24 */
[----:B------:R-:W2:Y:S04]  /*166e0*/  LD.E R39, desc[UR36][R22.64+0x3a0] ;  /* 0x0003a02416277980 */ /* 0x000ea8000c101900 */
[----:B------:R-:W3:Y:S04]  /*166f0*/  LD.E R43, desc[UR36][R22.64+0x3b0] ;  /* 0x0003b024162b7980 */ /* 0x000ee8000c101900 */
[----:B------:R-:W4:Y:S04]  /*16700*/  LD.E R41, desc[UR36][R22.64+0x3b4] ;  /* 0x0003b42416297980 */ /* 0x000f28000c101900 */
[----:B------:R-:W4:Y:S04]  /*16710*/  LD.E R37, desc[UR36][R22.64+0x3c0] ;  /* 0x0003c02416257980 */ /* 0x000f28000c101900 */
[----:B0-----:R-:W4:Y:S04]  /*16720*/  LD.E R29, desc[UR36][R22.64+0x3c4] ;  /* 0x0003c424161d7980 */ /* 0x001f28000c101900 */
[----:B------:R-:W4:Y:S04]  /*16730*/  LD.E R35, desc[UR36][R22.64+0x3d0] ;  /* 0x0003d02416237980 */ /* 0x000f28000c101900 */
[----:B------:R-:W4:Y:S04]  /*16740*/  LD.E R33, desc[UR36][R22.64+0x3d4] ;  /* 0x0003d42416217980 */ /* 0x000f28000c101900 */
[----:B-1----:R-:W4:Y:S04]  /*16750*/  LD.E R31, desc[UR36][R22.64+0x3e0] ;  /* 0x0003e024161f7980 */ /* 0x002f28000c101900 */
        /* <DEDUP_REMOVED lines=120> */
[C---:B--2---:R-:W-:Y:S01]  /*16ee0*/  FMUL.FTZ R39, R2.reuse, R39 ;  /* 0x0000002702277220 */ /* 0x044fe20000410000 */
[C---:B---3--:R-:W-:Y:S01]  /*16ef0*/  FMUL.FTZ R43, R2.reuse, R43 ;  /* 0x0000002b022b7220 */ /* 0x048fe20000410000 */
[C---:B----4-:R-:W-:Y:S01]  /*16f00*/  FMUL.FTZ R41, R2.reuse, R41 ;  /* 0x0000002902297220 */ /* 0x050fe20000410000 */
[C---:B------:R-:W-:Y:S01]  /*16f10*/  FMUL.FTZ R37, R2.reuse, R37 ;  /* 0x0000002502257220 */ /* 0x040fe20000410000 */
[C---:B------:R-:W-:Y:S01]  /*16f20*/  FMUL.FTZ R29, R2.reuse, R29 ;  /* 0x0000001d021d7220 */ /* 0x040fe20000410000 */
[----:B------:R0:W-:Y:S01]  /*16f30*/  ST.E desc[UR36][R22.64+0x3a0], R39 ;  /* 0x0003a02716007985 */ /* 0x0001e2000c101924 */
[C---:B------:R-:W-:Y:S01]  /*16f40*/  FMUL.FTZ R35, R2.reuse, R35 ;  /* 0x0000002302237220 */ /* 0x040fe20000410000 */
[C---:B------:R-:W-:Y:S01]  /*16f50*/  FMUL.FTZ R33, R2.reuse, R33 ;  /* 0x0000002102217220 */ /* 0x040fe20000410000 */
[C---:B------:R-:W-:Y:S01]  /*16f60*/  FMUL.FTZ R31, R2.reuse, R31 ;  /* 0x0000001f021f7220 */ /* 0x040fe20000410000 */
[----:B------:R1:W-:Y:S04]  /*16f70*/  ST.E desc[UR36][R22.64+0x3b0], R43 ;  /* 0x0003b02b16007985 */ /* 0x0003e8000c101924 */
[----:B------:R2:W-:Y:S01]  /*16f80*/  ST.E desc[UR36][R22.64+0x3b4], R41 ;  /* 0x0003b42916007985 */ /* 0x0005e2000c101924 */
[C---:B0-----:R-:W-:Y:S01]  /*16f90*/  FMUL.FTZ R39, R3.reuse, R148 ;  /* 0x0000009403277220 */ /* 0x041fe20000410000 */
[C---:B-1----:R-:W-:Y:S01]  /*16fa0*/  FMUL.FTZ R43, R3.reuse, R144 ;  /* 0x00000090032b7220 */ /* 0x042fe20000410000 */
[----:B--2---:R-:W-:Y:S01]  /*16fb0*/  FMUL.FTZ R41, R3, R146 ;  /* 0x0000009203297220 */ /* 0x004fe20000410000 */
[----:B------:R0:W-:Y:S01]  /*16fc0*/  ST.E desc[UR36][R22.64+0x3c0], R37 ;  /* 0x0003c02516007985 */ /* 0x0001e2000c101924 */
[C---:B------:R-:W-:Y:S01]  /*16fd0*/  FMUL.FTZ R27, R2.reuse, R27 ;  /* 0x0000001b021b7220 */ /* 0x040fe20000410000 */
[----:B------:R-:W-:-:S02]  /*16fe0*/  FMUL.FTZ R25, R2, R25 ;  /* 0x0000001902197220 */ /* 0x000fc40000410000 */
[----:B------:R1:W-:Y:S04]  /*16ff0*/  ST.E desc[UR36][R22.64+0x3c4], R29 ;  /* 0x0003c41d16007985 */ /* 0x0003e8000c101924 */
[----:B------:R2:W-:Y:S04]  /*17000*/  ST.E desc[UR36][R22.64+0x3d0], R35 ;  /* 0x0003d02316007985 */ /* 0x0005e8000c101924 */
[----:B------:R3:W-:Y:S01]  /*17010*/  ST.E desc[UR36][R22.64+0x3d4], R33 ;  /* 0x0003d42116007985 */ /* 0x0007e2000c101924 */
[----:B0-----:R-:W-:-:S03]  /*17020*/  FMUL.FTZ R37, R3, R136 ;  /* 0x0000008803257220 */ /* 0x001fc60000410000 */
[----:B------:R0:W-:Y:S01]  /*17030*/  ST.E desc[UR36][R22.64+0x3e0], R31 ;  /* 0x0003e01f16007985 */ /* 0x0001e2000c101924 */
[----:B-1----:R-:W-:-:S03]  /*17040*/  FMUL.FTZ R29, R3, R142 ;  /* 0x0000008e031d7220 */ /* 0x002fc60000410000 */
[----:B------:R1:W-:Y:S01]  /*17050*/  ST.E desc[UR36][R22.64+0x208], R39 ;  /* 0x0002082716007985 */ /* 0x0003e2000c101924 */
[----:B--2---:R-:W-:-:S03]  /*17060*/  FMUL.FTZ R35, R3, R138 ;  /* 0x0000008a03237220 */ /* 0x004fc60000410000 */
[----:B------:R2:W-:Y:S01]  /*17070*/  ST.E desc[UR36][R22.64+0x20c], R41 ;  /* 0x00020c2916007985 */ /* 0x0005e2000c101924 */
[----:B---3--:R-:W-:-:S03]  /*17080*/  FMUL.FTZ R33, R3, R140 ;  /* 0x0000008c03217220 */ /* 0x008fc60000410000 */
[----:B------:R3:W-:Y:S01]  /*17090*/  ST.E desc[UR36][R22.64+0x218], R43 ;  /* 0x0002182b16007985 */ /* 0x0007e2000c101924 */
[C---:B0-----:R-:W-:Y:S01]  /*170a0*/  FMUL.FTZ R31, R3.reuse, R134 ;  /* 0x00000086031f7220 */ /* 0x041fe20000410000 */
[C---:B-1----:R-:W-:Y:S01]  /*170b0*/  FMUL.FTZ R39, R3.reuse, R130 ;  /* 0x0000008203277220 */ /* 0x042fe20000410000 */
[C---:B--2---:R-:W-:Y:S01]  /*170c0*/  FMUL.FTZ R41, R3.reuse, R128 ;  /* 0x0000008003297220 */ /* 0x044fe20000410000 */
[C---:B---3--:R-:W-:Y:S01]  /*170d0*/  FMUL.FTZ R43, R3.reuse, R126 ;  /* 0x0000007e032b7220 */ /* 0x048fe20000410000 */
        /* <DEDUP_REMOVED lines=12> */
[----:B0-----:R-:W-:-:S03]  /*171a0*/  FMUL.FTZ R33, R3, R120 ;  /* 0x0000007803217220 */ /* 0x001fc60000410000 */
[----:B------:R0:W-:Y:S01]  /*171b0*/  ST.E desc[UR36][R22.64+0x25c], R41 ;  /* 0x00025c2916007985 */ /* 0x0001e2000c101924 */
[----:B-1----:R-:W-:-:S03]  /*171c0*/  FMUL.FTZ R35, R3, R118 ;  /* 0x0000007603237220 */ /* 0x002fc60000410000 */
[----:B------:R1:W-:Y:S01]  /*171d0*/  ST.E desc[UR36][R22.64+0x268], R43 ;  /* 0x0002682b16007985 */ /* 0x0003e2000c101924 */
[C---:B--2---:R-:W-:Y:S01]  /*171e0*/  FMUL.FTZ R37, R3.reuse, R116 ;  /* 0x0000007403257220 */ /* 0x044fe20000410000 */
[C---:B---3--:R-:W-:Y:S01]  /*171f0*/  FMUL.FTZ R39, R3.reuse, R110 ;  /* 0x0000006e03277220 */ /* 0x048fe20000410000 */
        /* <DEDUP_REMOVED lines=42> */
[----:B------:R0:W-:Y:S01]  /*174a0*/  ST.E desc[UR36][R22.64+0x2e8], R25 ;  /* 0x0002e81916007985 */ /* 0x0001e2000c101924 */
[C---:B------:R-:W-:Y:S01]  /*174b0*/  FMUL.FTZ R47, R2.reuse, R47 ;  /* 0x0000002f022f7220 */ /* 0x040fe20000410000 */
[----:B------:R-:W-:Y:S02]  /*174c0*/  FMUL.FTZ R45, R2, R45 ;  /* 0x0000002d022d7220 */ /* 0x000fe40000410000 */
        /* <DEDUP_REMOVED lines=19> */
[----:B------:R-:W-:Y:S01]  /*17600*/  ST.E desc[UR36][R22.64+0x394], R47 ;  /* 0x0003942f16007985 */ /* 0x000fe2000c101924 */
[C---:B------:R-:W-:Y:S01]  /*17610*/  FMUL.FTZ R151, R2.reuse, R151 ;  /* 0x0000009702977220 */ /* 0x040fe20000410000 */
[C---:B------:R-:W-:Y:S01]  /*17620*/  FMUL.FTZ R197, R3.reuse, R150 ;  /* 0x0000009603c57220 */ /* 0x040fe20000410000 */
[C---:B------:R-:W-:Y:S01]  /*17630*/  FMUL.FTZ R149, R2.reuse, R149 ;  /* 0x0000009502957220 */ /* 0x040fe20000410000 */
[----:B------:R-:W-:Y:S01]  /*17640*/  ST.E desc[UR36][R22.64+0x3a4], R45 ;  /* 0x0003a42d16007985 */ /* 0x000fe2000c101924 */
        /* <DEDUP_REMOVED lines=60> */
[C---:B0-----:R-:W-:Y:S01]  /*17a10*/  FMUL.FTZ R25, R3.reuse, R52 ;  /* 0x0000003403197220 */ /* 0x041fe20000410000 */
[C---:B-1----:R-:W-:Y:S01]  /*17a20*/  FMUL.FTZ R27, R3.reuse, R44 ;  /* 0x0000002c031b7220 */ /* 0x042fe20000410000 */
[C---:B--2---:R-:W-:Y:S01]  /*17a30*/  FMUL.FTZ R29, R3.reuse, R42 ;  /* 0x0000002a031d7220 */ /* 0x044fe20000410000 */
[C---:B---3--:R-:W-:Y:S01]  /*17a40*/  FMUL.FTZ R31, R3.reuse, R34 ;  /* 0x00000022031f7220 */ /* 0x048fe20000410000 */
[C---:B----4-:R-:W-:Y:S01]  /*17a50*/  FMUL.FTZ R33, R3.reuse, R40 ;  /* 0x0000002803217220 */ /* 0x050fe20000410000 */
        /* <DEDUP_REMOVED lines=71> */
[----:B------:R4:W-:Y:S01]  /*17ed0*/  ST.E desc[UR36][R22.64+0x3f8], R47 ;  /* 0x0003f82f16007985 */ /* 0x0009e2000c101924 */
[----:B------:R1:W-:Y:S06]  /*17ee0*/  BAR.SYNC.DEFER_BLOCKING R209, 0x100 ;  /* 0x000400d10000751d */ /* 0x0003ec0000010000 */
[----:B------:R-:W4:Y:S04]  /*17ef0*/  LDL R144, [R1+0x1f0] ;  /* 0x0001f00001907983 */ /* 0x000f280000100800 */
[----:B0-----:R-:W4:Y:S04]  /*17f00*/  LD.E R25, desc[UR36][R22.64+0x200] ;  /* 0x0002002416197980 */ /* 0x001f28000c101900 */
[----:B-1----:R-:W4:Y:S04]  /*17f10*/  LD.E R27, desc[UR36][R22.64+0x204] ;  /* 0x00020424161b7980 */ /* 0x002f28000c101900 */
[----:B--2---:R-:W2:Y:S04]  /*17f20*/  LD.E R29, desc[UR36][R22.64+0x208] ;  /* 0x00020824161d7980 */ /* 0x004ea8000c101900 */
[----:B---3--:R-:W3:Y:S04]  /*17f30*/  LD.E R31, desc[UR36][R22.64+0x20c] ;  /* 0x00020c24161f7980 */ /* 0x008ee8000c101900 */
        /* <DEDUP_REMOVED lines=124> */
[----:B------:R-:W4:Y:S04]  /*18700*/  LD.E.64 R2, desc[UR36][R22.64+0x88] ;  /* 0x0000882416027980 */ /* 0x000f28000c101b00 */
[----:B------:R-:W-:Y:S04]  /*18710*/  ST.E desc[UR36][R22.64+0x200], R25 ;  /* 0x0002001916007985 */ /* 0x000fe8000c101924 */
[----:B------:R-:W-:Y:S04]  /*18720*/  ST.E desc[UR36][R22.64+0x204], R27 ;  /* 0x0002041b16007985 */ /* 0x000fe8000c101924 */
[----:B--2---:R-:W-:Y:S04]  /*18730*/  ST.E desc[UR36][R22.64+0x208], R29 ;  /* 0x0002081d16007985 */ /* 0x004fe8000c101924 */
[----:B---3--:R-:W-:Y:S04]  /*18740*/  ST.E desc[UR36][R22.64+0x20c], R31 ;  /* 0x00020c1f16007985 */ /* 0x008fe8000c101924 */
        /* <DEDUP_REMOVED lines=124> */
[----:B------:R-:W4:Y:S01]  /*18f10*/  LDL R186, [R1+0x68] ;  /* 0x0000680001ba7983 */ /* 0x000f220000100800 */
[----:B------:R-:W-:-:S03]  /*18f20*/  IMAD R2, R144, 0xc00, R2 ;  /* 0x00000c0090027824 */ /* 0x000fc600078e0202 */
[----:B0-----:R-:W4:Y:S04]  /*18f30*/  LD.E R24, desc[UR36][R22.64+0x200] ;  /* 0x0002002416187980 */ /* 0x001f28000c101900 */
[----:B------:R-:W4:Y:S04]  /*18f40*/  LD.E R25, desc[UR36][R22.64+0x204] ;  /* 0x0002042416197980 */ /* 0x000f28000c101900 */
[----:B-1----:R-:W4:Y:S04]  /*18f50*/  LD.E R26, desc[UR36][R22.64+0x208] ;  /* 0x00020824161a7980 */ /* 0x002f28000c101900 */
        /* <DEDUP_REMOVED lines=125> */
[----:B------:R-:W-:-:S02]  /*19730*/  ISETP.NE.U32.AND P0, PT, R186, RZ, PT ;  /* 0x000000ffba00720c */ /* 0x000fc40003f05070 */
[----:B------:R-:W-:Y:S02]  /*19740*/  R2UR UR6, R2 ;  /* 0x00000000020672ca */ /* 0x000fe400000e0000 */
[----:B------:R-:W-:Y:S02]  /*19750*/  R2UR UR7, R3 ;  /* 0x00000000030772ca */ /* 0x000fe400000e0000 */
[----:B------:R-:W-:Y:S02]  /*19760*/  F2FP.BF16.F32.PACK_AB R152, R152, R189 ;  /* 0x000000bd9898723e */ /* 0x000fe400000010ff */
[----:B------:R-:W-:Y:S02]  /*19770*/  F2FP.BF16.F32.PACK_AB R154, R5, R154 ;  /* 0x0000009a059a723e */ /* 0x000fe400000010ff */
[----:B------:R-:W-:Y:S02]  /*19780*/  F2FP.BF16.F32.PACK_AB R153, R153, R184 ;  /* 0x000000b89999723e */ /* 0x000fe400000010ff */
[----:B------:R-:W-:Y:S01]  /*19790*/  F2FP.BF16.F32.PACK_AB R155, R4, R155 ;  /* 0x0000009b049b723e */ /* 0x000fe200000010ff */
[----:B------:R-:W-:Y:S01]  /*197a0*/  VOTEU.ANY UP0, P0 ;  /* 0x00000000003f7886 */ /* 0x000fe20000000100 */
[----:B------:R-:W-:-:S02]  /*197b0*/  VIADD R4, R2, 0x80 ;  /* 0x0000008002047836 */ /* 0x000fc40000000000 */
[----:B------:R-:W-:Y:S01]  /*197c0*/  IMAD.MOV.U32 R5, RZ, RZ, R3 ;  /* 0x000000ffff057224 */ /* 0x000fe200078e0003 */
[----:B--2---:R-:W-:-:S06]  /*197d0*/  WARPGROUP.ARRIVE ;  /* 0x00000000000079c5 */ /* 0x004fcc0000000000 */
[----:B------:R-:W-:Y:S01]  /*197e0*/  HGMMA.64x256x16.F32.BF16 R24, R152, gdesc[UR4].tnspB, R24, UP0, gsb0 ;  /* 0x43e0000498187df0 */ /* 0x000fe2000b801818 */
[----:B------:R-:W-:Y:S02]  /*197f0*/  R2UR UR6, R4 ;  /* 0x00000000040672ca */ /* 0x000fe400000e0000 */
[----:B------:R-:W-:Y:S01]  /*19800*/  R2UR UR7, R5 ;  /* 0x00000000050772ca */ /* 0x000fe200000e0000 */
        /* <DEDUP_REMOVED lines=140> */
[----:B------:R-:W-:Y:S02]  /*1a0d0*/  VIADD R4, R2, 0x180 ;  /* 0x0000018002047836 */ /* 0x000fe40000000000 */
[----:B------:R-:W-:Y:S01]  /*1a0e0*/  IMAD.MOV.U32 R5, RZ, RZ, R3 ;  /* 0x000000ffff057224 */ /* 0x000fe200078e0003 */
[----:B------:R-:W-:Y:S02]  /*1a0f0*/  WARPGROUP.DEPBAR.LE gsb0, 0x0 ;  /* 0x00008000000079c5 */ /* 0x000fe40000010000 */
[----:B------:R-:W-:-:S02]  /*1a100*/  F2FP.BF16.F32.PACK_AB R152, R177, R174 ;  /* 0x000000aeb198723e */ /* 0x000fc400000010ff */
        /* <DEDUP_REMOVED lines=553> */
[----:B------:R0:W-:Y:S04]  /*1c3a0*/  ST.E desc[UR36][R22.64+0x204], R25 ;  /* 0x0002041916007985 */ /* 0x0001e8000c101924 */
        /* <DEDUP_REMOVED lines=126> */
[----:B------:R4:W-:Y:S04]  /*1cb90*/  STL [R1+0x68], R0 ;  /* 0x0000680001007387 */ /* 0x0009e80000100800 */
        /* <DEDUP_REMOVED lines=256> */
[----:B0-----:R-:W2:Y:S04]  /*1dba0*/  LDL.64 R20, [R1+0x190] ;  /* 0x0001900001147983 */ /* 0x001ea80000100a00 */
[----:B------:R1:W5:Y:S04]  /*1dbb0*/  LDL R0, [R1+0x1f0] ;  /* 0x0001f00001007983 */ /* 0x0003680000100800 */
[----:B--2---:R-:W2:Y:S01]  /*1dbc0*/  LD.E R2, desc[UR36][R20.64] ;  /* 0x0000002414027980 */ /* 0x004ea2000c101900 */
[----:B------:R-:W-:Y:S01]  /*1dbd0*/  BSSY B0, `(.L_x_2257) ;  /* 0x0000005000007945 */ /* 0x000fe20003800000 */
[----:B--2---:R-:W-:-:S04]  /*1dbe0*/  LOP3.LUT R2, R2, 0x1, RZ, 0xfc, !PT ;  /* 0x0000000102027812 */ /* 0x004fc800078efcff */
[----:B------:R-:W-:-:S13]  /*1dbf0*/  ISETP.NE.AND P0, PT, R2, 0x3, PT ;  /* 0x000000030200780c */ /* 0x000fda0003f05270 */
[----:B-1----:R-:W-:Y:S05]  /*1dc00*/  @!P0 BRA `(.L_x_2258) ;  /* 0x0000000000048947 */ /* 0x002fea0003800000 */
[----:B------:R-:W-:Y:S01]  /*1dc10*/  BPT.TRAP 0x1 ;  /* 0x000000040000795c */ /* 0x000fe20000300000 */
.L_x_2258:
[----:B------:R-:W-:Y:S05]  /*1dc20*/  BSYNC B0 ;  /* 0x0000000000007941 */ /* 0x000fea0003800000 */
.L_x_2257:
[----:B------:R-:W2:Y:S04]  /*1dc30*/  LD.E.64 R2, desc[UR36][R20.64+0x20] ;  /* 0x0000202414027980 */ /* 0x000ea8000c101b00 */
[----:B------:R-:W3:Y:S01]  /*1dc40*/  LD.E R4, desc[UR36][R20.64+0xc] ;  /* 0x00000c2414047980 */ /* 0x000ee2000c101900 */
[C---:B------:R-:W-:Y:S01]  /*1dc50*/  ISETP.GT.AND P0, PT, R11.reuse, UR40, PT ;  /* 0x000000280b007c0c */ /* 0x040fe2000bf04270 */
[----:B------:R-:W-:Y:S01]  /*1dc60*/  VIADD R11, R11, 0xffffffff ;  /* 0xffffffff0b0b7836 */ /* 0x000fe20000000000 */
[----:B--2---:R-:W-:-:S05]  /*1dc70*/  MOV R3, R2 ;  /* 0x0000000200037202 */ /* 0x004fca0000000f00 */
[----:B-----5:R-:W-:-:S05]  /*1dc80*/  IMAD R3, R0, 0x8, R3 ;  /* 0x0000000800037824 */ /* 0x020fca00078e0203 */
[----:B---3--:R-:W-:-:S04]  /*1dc90*/  PRMT R3, R4, 0x654, R3 ;  /* 0x0000065404037816 */ /* 0x008fc80000000003 */
[----:B------:R1:W-:Y:S01]  /*1dca0*/  SYNCS.ARRIVE.TRANS64.RED.A1T0 RZ, [R3+URZ], RZ ;  /* 0x000000ff03ff79a7 */ /* 0x0003e2000810043f */
[----:B------:R-:W-:Y:S05]  /*1dcb0*/  @P0 BRA `(.L_x_2259) ;  /* 0xffffff5000e80947 */ /* 0x000fea000383ffff */
.L_x_2226:
[----:B------:R-:W-:Y:S05]  /*1dcc0*/  WARPSYNC.ALL ;  /* 0x0000000000007948 */ /* 0x000fea0003800000 */
[----:B------:R-:W0:Y:S04]  /*1dcd0*/  LDL R5, [R1+0x420] ;  /* 0x0004200001057983 */ /* 0x000e280000100800 */
[----:B------:R-:W2:Y:S04]  /*1dce0*/  LDL R6, [R1+0x424] ;  /* 0x0004240001067983 */ /* 0x000ea80000100800 */
[----:B------:R-:W3:Y:S04]  /*1dcf0*/  LDL R136, [R1+0x1f0] ;  /* 0x0001f00001887983 */ /* 0x000ee80000100800 */
[----:B------:R-:W4:Y:S04]  /*1dd00*/  LDL.64 R14, [R1+0x398] ;  /* 0x00039800010e7983 */ /* 0x000f280000100a00 */
[----:B------:R-:W5:Y:S04]  /*1dd10*/  LDL.64 R12, [R1+0x3a8] ;  /* 0x0003a800010c7983 */ /* 0x000f680000100a00 */
[----:B------:R-:W4:Y:S04]  /*1dd20*/  LDL.64 R132, [R1+0x200] ;  /* 0x0002000001847983 */ /* 0x000f280000100a00 */
[----:B------:R-:W5:Y:S04]  /*1dd30*/  LDL.64 R134, [R1+0x210] ;  /* 0x0002100001867983 */ /* 0x000f680000100a00 */
        /* <DEDUP_REMOVED lines=57> */
[----:B------:R-:W5:Y:S04]  /*1e0d0*/  LDL R137, [R1+0x1f8] ;  /* 0x0001f80001897983 */ /* 0x000f680000100800 */
[----:B0-----:R-:W0:Y:S02]  /*1e0e0*/  SHFL.BFLY PT, R0, R5, 0x2, 0x1f ;  /* 0x0c401f0005007f89 */ /* 0x001e2400000e0000 */
[----:B0-----:R-:W-:-:S05]  /*1e0f0*/  FADD.FTZ R0, R5, R0 ;  /* 0x0000000005007221 */ /* 0x001fca0000010000 */
[----:B-1----:R-:W0:Y:S02]  /*1e100*/  SHFL.BFLY PT, R3, R0, 0x1, 0x1f ;  /* 0x0c201f0000037f89 */ /* 0x002e2400000e0000 */
[----:B0-----:R-:W-:Y:S01]  /*1e110*/  FADD.FTZ R2, R0, R3 ;  /* 0x0000000300027221 */ /* 0x001fe20000010000 */
[----:B---3--:R-:W-:Y:S01]  /*1e120*/  VIADD R136, R136, 0x1 ;  /* 0x0000000188887836 */ /* 0x008fe20000000000 */
[----:B------:R-:W3:Y:S04]  /*1e130*/  LDL R0, [R1+0x1fc] ;  /* 0x0001fc0001007983 */ /* 0x000ee80000100800 */
[----:B------:R-:W-:Y:S04]  /*1e140*/  STL [R1+0x420], R2 ;  /* 0x0004200201007387 */ /* 0x000fe80000100800 */
[----:B------:R-:W4:Y:S04]  /*1e150*/  LDL R148, [R1+0x420] ;  /* 0x0004200001947983 */ /* 0x000f280000100800 */
[----:B--2---:R-:W0:Y:S02]  /*1e160*/  SHFL.BFLY PT, R3, R6, 0x2, 0x1f ;  /* 0x0c401f0006037f89 */ /* 0x004e2400000e0000 */
[----:B0-----:R-:W-:Y:S01]  /*1e170*/  FADD.FTZ R3, R3, R6 ;  /* 0x0000000603037221 */ /* 0x001fe20000010000 */
[----:B------:R-:W-:Y:S01]  /*1e180*/  ISETP.NE.AND P2, PT, R136, 0x2, PT ;  /* 0x000000028800780c */ /* 0x000fe20003f45270 */
[----:B------:R-:W2:Y:S04]  /*1e190*/  LDL.64 R6, [R1+0x3e8] ;  /* 0x0003e80001067983 */ /* 0x000ea80000100a00 */
[----:B------:R-:W0:Y:S08]  /*1e1a0*/  SHFL.BFLY PT, R4, R3, 0x1, 0x1f ;  /* 0x0c201f0003047f89 */ /* 0x000e3000000e0000 */
[----:B------:R-:W2:Y:S01]  /*1e1b0*/  @!P2 LDL R19, [R1+0x1f4] ;  /* 0x0001f4000113a983 */ /* 0x000ea20000100800 */
[----:B0-----:R-:W-:-:S03]  /*1e1c0*/  FADD.FTZ R140, R3, R4 ;  /* 0x00000004038c7221 */ /* 0x001fc60000010000 */
[----:B------:R-:W2:Y:S02]  /*1e1d0*/  LDL.64 R4, [R1+0x3d8] ;  /* 0x0003d80001047983 */ /* 0x000ea40000100a00 */
[----:B------:R-:W-:Y:S02]  /*1e1e0*/  FSETP.NE.FTZ.AND P1, PT, R140, RZ, PT ;  /* 0x000000ff8c00720b */ /* 0x000fe40003f35000 */
[----:B------:R-:W2:Y:S11]  /*1e1f0*/  LDL.64 R2, [R1+0x3f8] ;  /* 0x0003f80001027983 */ /* 0x000eb60000100a00 */
[----:B------:R-:W2:Y:S04]  /*1e200*/  @P1 LDL R143, [R1+0x430] ;  /* 0x00043000018f1983 */ /* 0x000ea80000100800 */
[----:B------:R-:W2:Y:S01]  /*1e210*/  @P1 LDL R145, [R1+0x414] ;  /* 0x0004140001911983 */ /* 0x000ea20000100800 */
[----:B------:R-:W-:-:S02]  /*1e220*/  IMAD.MOV.U32 R142, RZ, RZ, -0x800000 ;  /* 0xff800000ff8e7424 */ /* 0x000fc400078e00ff */
[----:B------:R-:W-:Y:S01]  /*1e230*/  IMAD.MOV.U32 R138, RZ, RZ, RZ ;  /* 0x000000ffff8a7224 */ /* 0x000fe200078e00ff */
[----:B------:R0:W-:Y:S08]  /*1e240*/  BAR.ARV R208, 0x100 ;  /* 0x000400d00000751d */ /* 0x0001f00000002000 */
[----:B------:R-:W-:Y:S06]  /*1e250*/  BAR.ARV 0x8, 0x180 ;  /* 0x0206000000007b1d */ /* 0x000fec0000002000 */
[----:B----4-:R-:W-:-:S13]  /*1e260*/  FSETP.NE.FTZ.AND P0, PT, R148, RZ, PT ;  /* 0x000000ff9400720b */ /* 0x010fda0003f15000 */
[----:B------:R-:W4:Y:S04]  /*1e270*/  @P0 LDL R139, [R1+0x430] ;  /* 0x00043000018b0983 */ /* 0x000f280000100800 */
[----:B------:R-:W2:Y:S01]  /*1e280*/  @P0 LDL R144, [R1+0x410] ;  /* 0x0004100001900983 */ /* 0x000ea20000100800 */
[----:B------:R-:W1:Y:S02]  /*1e290*/  @P0 MUFU.LG2 R141, R148 ;  /* 0x00000094008d0308 */ /* 0x000e640000000c00 */
[----:B-1----:R-:W-:-:S06]  /*1e2a0*/  @P0 FMUL.FTZ R146, R141, 0.69314718246459960938 ;  /* 0x3f3172188d920820 */ /* 0x002fcc0000410000 */
[----:B------:R-:W1:Y:S08]  /*1e2b0*/  @P1 MUFU.LG2 R147, R140 ;  /* 0x0000008c00931308 */ /* 0x000e700000000c00 */
[----:B------:R-:W0:Y:S01]  /*1e2c0*/  @P0 MUFU.RCP R138, R148 ;  /* 0x00000094008a0308 */ /* 0x000e220000001000 */
[----:B---3--:R-:W-:Y:S02]  /*1e2d0*/  VIADD R0, R0, 0x1 ;  /* 0x0000000100007836 */ /* 0x008fe40000000000 */
[----:B-1----:R-:W-:Y:S01]  /*1e2e0*/  @P1 FMUL.FTZ R147, R147, 0.69314718246459960938 ;  /* 0x3f31721893931820 */ /* 0x002fe20000410000 */
[----:B------:R-:W-:Y:S01]  /*1e2f0*/  STL [R1+0x424], R140 ;  /* 0x0004248c01007387 */ /* 0x000fe20000100800 */
[-C--:B0-----:R-:W-:Y:S01]  /*1e300*/  FMUL.FTZ R133, R133, R138.reuse ;  /* 0x0000008a85857220 */ /* 0x081fe20000410000 */
[-C--:B------:R-:W-:Y:S01]  /*1e310*/  FMUL.FTZ R132, R132, R138.reuse ;  /* 0x0000008a84847220 */ /* 0x080fe20000410000 */
[-C--:B-----5:R-:W-:Y:S01]  /*1e320*/  FMUL.FTZ R135, R135, R138.reuse ;  /* 0x0000008a87877220 */ /* 0x0a0fe20000410000 */
        /* <DEDUP_REMOVED lines=61> */
[----:B------:R-:W-:Y:S04]  /*1e700*/  STL [R1+0x1f0], R136 ;  /* 0x0001f08801007387 */ /* 0x000fe80000100800 */
[----:B------:R-:W-:Y:S04]  /*1e710*/  STL.64 [R1+0x200], R132 ;  /* 0x0002008401007387 */ /* 0x000fe80000100a00 */
        /* <DEDUP_REMOVED lines=31> */
[----:B------:R-:W-:Y:S04]  /*1e910*/  STL [R1+0x1fc], R0 ;  /* 0x0001fc0001007387 */ /* 0x000fe80000100800 */
[----:B------:R-:W-:Y:S01]  /*1e920*/  @!P2 STL [R1+0x1f0], RZ ;  /* 0x0001f0ff0100a387 */ /* 0x000fe20000100800 */
[----:B----4-:R-:W-:-:S04]  /*1e930*/  @P0 FMUL.FTZ R139, R139, 0.69314718246459960938 ;  /* 0x3f3172188b8b0820 */ /* 0x010fc80000410000 */
[----:B--2---:R-:W-:Y:S01]  /*1e940*/  @P0 FFMA.FTZ R142, R139, R144, R146 ;  /* 0x000000908b8e0223 */ /* 0x004fe20000010092 */
[----:B------:R-:W-:-:S06]  /*1e950*/  IMAD.MOV.U32 R139, RZ, RZ, RZ ;  /* 0x000000ffff8b7224 */ /* 0x000fcc00078e00ff */
[----:B------:R-:W0:Y:S01]  /*1e960*/  @P1 MUFU.RCP R139, R140 ;  /* 0x0000008c008b1308 */ /* 0x000e220000001000 */
[----:B------:R-:W-:Y:S01]  /*1e970*/  @P1 FMUL.FTZ R146, R143, 0.69314718246459960938 ;  /* 0x3f3172188f921820 */ /* 0x000fe20000410000 */
[----:B------:R-:W-:-:S03]  /*1e980*/  IMAD.MOV.U32 R144, RZ, RZ, -0x800000 ;  /* 0xff800000ff907424 */ /* 0x000fc600078e00ff */
[----:B------:R-:W-:Y:S01]  /*1e990*/  @P1 FFMA.FTZ R144, R146, R145, R147 ;  /* 0x0000009192901223 */ /* 0x000fe20000010093 */
[----:B------:R-:W-:Y:S01]  /*1e9a0*/  STL [R1+0x420], R142 ;  /* 0x0004208e01007387 */ /* 0x000fe20000100800 */
[-C--:B0-----:R-:W-:Y:S01]  /*1e9b0*/  FMUL.FTZ R15, R15, R139.reuse ;  /* 0x0000008b0f0f7220 */ /* 0x081fe20000410000 */
[-C--:B------:R-:W-:Y:S01]  /*1e9c0*/  FMUL.FTZ R14, R14, R139.reuse ;  /* 0x0000008b0e0e7220 */ /* 0x080fe20000410000 */
[-C--:B------:R-:W-:Y:S01]  /*1e9d0*/  FMUL.FTZ R13, R13, R139.reuse ;  /* 0x0000008b0d0d7220 */ /* 0x080fe20000410000 */
[-C--:B------:R-:W-:Y:S01]  /*1e9e0*/  FMUL.FTZ R12, R12, R139.reuse ;  /* 0x0000008b0c0c7220 */ /* 0x080fe20000410000 */
[-C--:B------:R-:W-:Y:S01]  /*1e9f0*/  FMUL.FTZ R71, R71, R139.reuse ;  /* 0x0000008b47477220 */ /* 0x080fe20000410000 */
[-C--:B------:R-:W-:Y:S01]  /*1ea00*/  FMUL.FTZ R70, R70, R139.reuse ;  /* 0x0000008b46467220 */ /* 0x080fe20000410000 */
[----:B------:R-:W-:Y:S01]  /*1ea10*/  STL.64 [R1+0x398], R14 ;  /* 0x0003980e01007387 */ /* 0x000fe20000100a00 */
[-C--:B------:R-:W-:Y:S01]  /*1ea20*/  FMUL.FTZ R69, R69, R139.reuse ;  /* 0x0000008b45457220 */ /* 0x080fe20000410000 */
[-C--:B------:R-:W-:Y:S01]  /*1ea30*/  FMUL.FTZ R68, R68, R139.reuse ;  /* 0x0000008b44447220 */ /* 0x080fe20000410000 */
[-C--:B------:R-:W-:Y:S01]  /*1ea40*/  FMUL.FTZ R67, R67, R139.reuse ;  /* 0x0000008b43437220 */ /* 0x080fe20000410000 */
[----:B------:R0:W-:Y:S01]  /*1ea50*/  STL.64 [R1+0x3a8], R12 ;  /* 0x0003a80c01007387 */ /* 0x0001e20000100a00 */
        /* <DEDUP_REMOVED lines=55> */
[----:B0-----:R-:W-:Y:S01]  /*1edd0*/  VIADD R12, R137, 0x1 ;  /* 0x00000001890c7836 */ /* 0x001fe20000000000 */
[----:B------:R-:W-:Y:S01]  /*1ede0*/  @!P2 LOP3.LUT R14, R19, 0x1, RZ, 0x3c, !PT ;  /* 0x00000001130ea812 */ /* 0x000fe200078e3cff */
[----:B------:R0:W-:Y:S04]  /*1edf0*/  STL [R1+0x424], R144 ;  /* 0x0004249001007387 */ /* 0x0001e80000100800 */
[----:B------:R0:W-:Y:S04]  /*1ee00*/  STL.64 [R1+0x208], R70 ;  /* 0x0002084601007387 */ /* 0x0001e80000100a00 */
        /* <DEDUP_REMOVED lines=29> */
[----:B------:R0:W-:Y:S04]  /*1efe0*/  STL [R1+0x1f8], R12 ;  /* 0x0001f80c01007387 */ /* 0x0001e80000100800 */
[----:B------:R0:W-:Y:S01]  /*1eff0*/  @!P2 STL [R1+0x1f4], R14 ;  /* 0x0001f40e0100a387 */ /* 0x0001e20000100800 */
[----:B------:R-:W-:-:S13]  /*1f000*/  PLOP3.LUT P0, PT, PT, PT, PT, 0x8, 0x0 ;  /* 0x000000000000781c */ /* 0x000fda0003f0e170 */
.L_x_2156:
[----:B------:R-:W1:Y:S08]  /*1f010*/  S2UR UR9, SR_CgaCtaId ;  /* 0x00000000000979c3 */ /* 0x000e700000008800 */
[----:B------:R-:W-:Y:S06]  /*1f020*/  BAR.SYNC.DEFER_BLOCKING 0x5, 0x180 ;  /* 0x0146000000007b1d */ /* 0x000fec0000010000 */
[----:B------:R-:W-:Y:S01]  /*1f030*/  UMOV UR42, 0x400 ;  /* 0x00000400002a7882 */ /* 0x000fe20000000000 */
[----:B------:R-:W-:Y:S01]  /*1f040*/  BSSY B0, `(.L_x_2260) ;  /* 0x0000280000007945 */ /* 0x000fe20003800000 */
[----:B-1----:R-:W-:-:S09]  /*1f050*/  ULEA UR42, UR9, UR42, 0x18 ;  /* 0x0000002a092a7291 */ /* 0x002fd2000f8ec03f */
[----:B------:R-:W1:Y:S02]  /*1f060*/  LDS R0, [UR42+0x324d0] ;  /* 0x0324d02aff007984 */ /* 0x000e640008000800 */
[----:B-1----:R-:W-:Y:S01]  /*1f070*/  R2UR UR4, R0 ;  /* 0x00000000000472ca */ /* 0x002fe200000e0000 */
[----:B------:R-:W-:Y:S06]  /*1f080*/  BAR.ARV 0x4, 0x180 ;  /* 0x0106000000007b1d */ /* 0x000fec0000002000 */
[----:B------:R-:W-:Y:S08]  /*1f090*/  @P0 BRA `(.L_x_2261) ;  /* 0x0000001c000c0947 */ /* 0x000ff00003800000 */
[----:B------:R-:W2:Y:S01]  /*1f0a0*/  LDL.128 R104, [R1+0x280] ;  /* 0x0002800001687983 */ /* 0x000ea20000100c00 */
[----:B0-----:R-:W0:Y:S01]  /*1f0b0*/  LDC R2, c[0x0][0xce8] ;  /* 0x00033a00ff027b82 */ /* 0x001e220000000800 */
[----:B------:R-:W-:Y:S02]  /*1f0c0*/  ULDC UR5, c[0x0][0xb88] ;  /* 0x0002e20000057ab9 */ /* 0x000fe40000000800 */
[----:B------:R-:W3:Y:S04]  /*1f0d0*/  LDL.128 R100, [R1+0x290] ;  /* 0x0002900001647983 */ /* 0x000ee80000100c00 */
[----:B------:R-:W4:Y:S04]  /*1f0e0*/  LDL.128 R96, [R1+0x2a0] ;  /* 0x0002a00001607983 */ /* 0x000f280000100c00 */
[----:B------:R-:W4:Y:S04]  /*1f0f0*/  LDL.128 R92, [R1+0x2b0] ;  /* 0x0002b000015c7983 */ /* 0x000f280000100c00 */
[----:B------:R-:W4:Y:S04]  /*1f100*/  LDL.128 R88, [R1+0x2c0] ;  /* 0x0002c00001587983 */ /* 0x000f280000100c00 */
[----:B------:R-:W4:Y:S04]  /*1f110*/  LDL.128 R84, [R1+0x2d0] ;  /* 0x0002d00001547983 */ /* 0x000f280000100c00 */
[----:B------:R-:W4:Y:S04]  /*1f120*/  LDL R153, [R1+0x454] ;  /* 0x0004540001997983 */ /* 0x000f280000100800 */
[----:B------:R-:W4:Y:S04]  /*1f130*/  LDL.128 R80, [R1+0x2e0] ;  /* 0x0002e00001507983 */ /* 0x000f280000100c00 */
        /* <DEDUP_REMOVED lines=11> */
[----:B------:R-:W4:Y:S04]  /*1f1f0*/  LDL R158, [R1+0x450] ;  /* 0x00045000019e7983 */ /* 0x000f280000100800 */
[----:B------:R-:W4:Y:S04]  /*1f200*/  LDL R157, [R1+0x44c] ;  /* 0x00044c00019d7983 */ /* 0x000f280000100800 */
[----:B------:R-:W4:Y:S04]  /*1f210*/  LDL.128 R52, [R1+0x320] ;  /* 0x0003200001347983 */ /* 0x000f280000100c00 */
[----:B------:R-:W4:Y:S04]  /*1f220*/  LDL R156, [R1+0x448] ;  /* 0x00044800019c7983 */ /* 0x000f280000100800 */
[----:B------:R-:W4:Y:S04]  /*1f230*/  LDL.128 R64, [R1+0x340] ;  /* 0x0003400001407983 */ /* 0x000f280000100c00 */
[----:B------:R-:W4:Y:S04]  /*1f240*/  LDL R155, [R1+0x444] ;  /* 0x00044400019b7983 */ /* 0x000f280000100800 */
        /* <DEDUP_REMOVED lines=12> */
[----:B------:R-:W4:Y:S01]  /*1f310*/  LDL.128 R8, [R1+0x3f0] ;  /* 0x0003f00001087983 */ /* 0x000f220000100c00 */
[----:B------:R-:W-:Y:S01]  /*1f320*/  VIADD R19, R206, UR61 ;  /* 0x0000003dce137c36 */ /* 0x000fe20008000000 */
[----:B------:R-:W-:Y:S01]  /*1f330*/  LOP3.LUT P0, RZ, R212, 0x3, RZ, 0xc0, !PT ;  /* 0x00000003d4ff7812 */ /* 0x000fe2000780c0ff */
[----:B0-----:R-:W-:Y:S01]  /*1f340*/  IMAD R0, R2, UR5, RZ ;  /* 0x0000000502007c24 */ /* 0x001fe2000f8e02ff */
[----:B------:R-:W-:Y:S01]  /*1f350*/  IADD3 R151, P1, R190, 0x8040, RZ ;  /* 0x00008040be977810 */ /* 0x000fe20007f3e0ff */
[----:B------:R-:W-:-:S03]  /*1f360*/  ULDC.64 UR10, c[0x0][0xc90] ;  /* 0x00032400000a7ab9 */ /* 0x000fc60000000a00 */
[----:B------:R-:W-:-:S13]  /*1f370*/  ISETP.GE.OR P2, PT, R19, R0, P0 ;  /* 0x000000001300720c */ /* 0x000fda0000746670 */
[----:B------:R-:W4:Y:S01]  /*1f380*/  @!P2 LDL R3, [R1+0x420] ;  /* 0x000420000103a983 */ /* 0x000f220000100800 */
[----:B------:R-:W-:-:S04]  /*1f390*/  LOP3.LUT R150, R151, 0x380, RZ, 0xc0, !PT ;  /* 0x0000038097967812 */ /* 0x000fc800078ec0ff */
[----:B------:R-:W-:-:S04]  /*1f3a0*/  SHF.R.U64 R150, R150, 0x3, RZ ;  /* 0x0000000396967819 */ /* 0x000fc800000012ff */
[----:B------:R-:W-:Y:S01]  /*1f3b0*/  LOP3.LUT R150, R150, R151, RZ, 0x3c, !PT ;  /* 0x0000009796967212 */ /* 0x000fe200078e3cff */
[----:B------:R-:W-:Y:S01]  /*1f3c0*/  IMAD.X R151, RZ, RZ, R191, P1 ;  /* 0x000000ffff977224 */ /* 0x000fe200008e06bf */
[----:B------:R-:W-:Y:S02]  /*1f3d0*/  ISETP.NE.AND P1, PT, R2, 0x1, PT ;  /* 0x000000010200780c */ /* 0x000fe40003f25270 */
[----:B------:R-:W-:Y:S01]  /*1f3e0*/  R2UR UR14, R204 ;  /* 0x00000000cc0e72ca */ /* 0x000fe200000e0000 */
[----:B------:R-:W-:Y:S01]  /*1f3f0*/  USHF.R.S32.HI UR13, URZ, 0x1f, UR60 ;  /* 0x0000001f3f0d7899 */ /* 0x000fe2000801143c */
[C---:B------:R-:W-:Y:S02]  /*1f400*/  IADD3 R21, P6, R190.reuse, 0x8020, RZ ;  /* 0x00008020be157810 */ /* 0x040fe40007fde0ff */
[----:B------:R-:W-:-:S09]  /*1f410*/  IADD3 R149, P3, R190, 0x8060, RZ ;  /* 0x00008060be957810 */ /* 0x000fd20007f7e0ff */
[----:B------:R-:W-:-:S04]  /*1f420*/  USHF.R.S32.HI UR12, URZ, 0x1f, UR14 ;  /* 0x0000001f3f0c7899 */ /* 0x000fc8000801140e */
[----:B------:R-:W-:Y:S02]  /*1f430*/  UIMAD UR5, UR12, UR10, URZ ;  /* 0x0000000a0c0572a4 */ /* 0x000fe4000f8e023f */
[----:B------:R-:W-:Y:S02]  /*1f440*/  UIMAD.WIDE.U32 UR6, UR14, UR10, URZ ;  /* 0x0000000a0e0672a5 */ /* 0x000fe4000f8e003f */
[----:B------:R-:W-:-:S03]  /*1f450*/  UIMAD UR5, UR14, UR11, UR5 ;  /* 0x0000000b0e0572a4 */ /* 0x000fc6000f8e0205 */
[----:B------:R-:W-:Y:S01]  /*1f460*/  ULDC.64 UR10, c[0x0][0xc98] ;  /* 0x00032600000a7ab9 */ /* 0x000fe20000000a00 */
[----:B------:R-:W-:Y:S01]  /*1f470*/  LOP3.LUT R20, R21, 0x380, RZ, 0xc0, !PT ;  /* 0x0000038015147812 */ /* 0x000fe200078ec0ff */
[----:B------:R-:W-:Y:S01]  /*1f480*/  UIMAD UR8, UR13, UR10, URZ ;  /* 0x0000000a0d0872a4 */ /* 0x000fe2000f8e023f */
[----:B------:R-:W-:Y:S01]  /*1f490*/  LOP3.LUT R148, R149, 0x380, RZ, 0xc0, !PT ;  /* 0x0000038095947812 */ /* 0x000fe200078ec0ff */
[----:B------:R-:W-:Y:S01]  /*1f4a0*/  UIADD3 UR7, UR7, UR5, URZ ;  /* 0x0000000507077290 */ /* 0x000fe2000fffe03f */
[----:B------:R-:W-:Y:S01]  /*1f4b0*/  LOP3.LUT R143, R190, 0x380, RZ, 0xc0, !PT ;  /* 0x00000380be8f7812 */ /* 0x000fe200078ec0ff */
[----:B------:R-:W-:Y:S01]  /*1f4c0*/  UIMAD UR8, UR60, UR11, UR8 ;  /* 0x0000000b3c0872a4 */ /* 0x000fe2000f8e0208 */
[----:B------:R-:W-:Y:S01]  /*1f4d0*/  SHF.R.U64 R20, R20, 0x3, RZ ;  /* 0x0000000314147819 */ /* 0x000fe200000012ff */
[----:B------:R-:W-:Y:S01]  /*1f4e0*/  UIMAD.WIDE.U32 UR6, UR60, UR10, UR6 ;  /* 0x0000000a3c0672a5 */ /* 0x000fe2000f8e0006 */
[----:B------:R-:W-:Y:S02]  /*1f4f0*/  SHF.R.U64 R148, R148, 0x3, RZ ;  /* 0x0000000394947819 */ /* 0x000fe400000012ff */
[----:B------:R-:W-:-:S02]  /*1f500*/  SHF.R.U64 R143, R143, 0x3, RZ ;  /* 0x000000038f8f7819 */ /* 0x000fc400000012ff */
[C---:B------:R-:W-:Y:S02]  /*1f510*/  IADD3 R147, P4, R190.reuse, 0xc000, RZ ;  /* 0x0000c000be937810 */ /* 0x040fe40007f9e0ff */
[----:B------:R-:W-:Y:S01]  /*1f520*/  IADD3 R141, P5, R190, 0xc020, RZ ;  /* 0x0000c020be8d7810 */ /* 0x000fe20007fbe0ff */
[----:B------:R-:W-:Y:S01]  /*1f530*/  VIADD R19, R19, 0x8 ;  /* 0x0000000813137836 */ /* 0x000fe20000000000 */
[----:B------:R-:W-:Y:S01]  /*1f540*/  LOP3.LUT R20, R20, R21, RZ, 0x3c, !PT ;  /* 0x0000001514147212 */ /* 0x000fe200078e3cff */
[--C-:B------:R-:W-:Y:S01]  /*1f550*/  IMAD.X R21, RZ, RZ, R191.reuse, P6 ;  /* 0x000000ffff157224 */ /* 0x100fe200030e06bf */
[----:B------:R-:W-:Y:S01]  /*1f560*/  LOP3.LUT R148, R148, R149, RZ, 0x3c, !PT ;  /* 0x0000009594947212 */ /* 0x000fe200078e3cff */
[--C-:B------:R-:W-:Y:S01]  /*1f570*/  IMAD.X R149, RZ, RZ, R191.reuse, P3 ;  /* 0x000000ffff957224 */ /* 0x100fe200018e06bf */
[----:B------:R-:W-:Y:S01]  /*1f580*/  LOP3.LUT R142, R143, R190, RZ, 0x3c, !PT ;  /* 0x000000be8f8e7212 */ /* 0x000fe200078e3cff */
[----:B------:R-:W-:Y:S01]  /*1f590*/  IMAD.MOV.U32 R143, RZ, RZ, R191 ;  /* 0x000000ffff8f7224 */ /* 0x000fe200078e00bf */
[----:B------:R-:W-:Y:S01]  /*1f5a0*/  IADD3 R145, P6, R190, 0xc040, RZ ;  /* 0x0000c040be917810 */ /* 0x000fe20007fde0ff */
[----:B------:R-:W-:Y:S01]  /*1f5b0*/  ULDC.64 UR10, c[0x0][0xbe8] ;  /* 0x0002fa00000a7ab9 */ /* 0x000fe20000000a00 */
[----:B------:R-:W-:-:S02]  /*1f5c0*/  LOP3.LUT R146, R147, 0x380, RZ, 0xc0, !PT ;  /* 0x0000038093927812 */ /* 0x000fc400078ec0ff */
[----:B------:R-:W-:Y:S02]  /*1f5d0*/  LOP3.LUT R140, R141, 0x380, RZ, 0xc0, !PT ;  /* 0x000003808d8c7812 */ /* 0x000fe400078ec0ff */
[----:B------:R-:W-:Y:S02]  /*1f5e0*/  LOP3.LUT R144, R145, 0x380, RZ, 0xc0, !PT ;  /* 0x0000038091907812 */ /* 0x000fe400078ec0ff */
[----:B------:R-:W-:Y:S02]  /*1f5f0*/  MOV R152, R142 ;  /* 0x0000008e00987202 */ /* 0x000fe40000000f00 */
[----:B------:R-:W-:Y:S02]  /*1f600*/  SHF.R.U64 R146, R146, 0x3, RZ ;  /* 0x0000000392927819 */ /* 0x000fe400000012ff */
[----:B------:R-:W-:Y:S02]  /*1f610*/  SHF.R.U64 R140, R140, 0x3, RZ ;  /* 0x000000038c8c7819 */ /* 0x000fe400000012ff */
[----:B------:R-:W-:-:S02]  /*1f620*/  SHF.R.U64 R144, R144, 0x3, RZ ;  /* 0x0000000390907819 */ /* 0x000fc400000012ff */
[----:B------:R-:W-:Y:S02]  /*1f630*/  LOP3.LUT R146, R146, R147, RZ, 0x3c, !PT ;  /* 0x0000009392927212 */ /* 0x000fe400078e3cff */
[----:B--2---:R-:W-:Y:S02]  /*1f640*/  F2FP.BF16.F32.PACK_AB R104, R105, R104 ;  /* 0x000000686968723e */ /* 0x004fe400000010ff */
[----:B------:R-:W-:Y:S02]  /*1f650*/  F2FP.BF16.F32.PACK_AB R105, R107, R106 ;  /* 0x0000006a6b69723e */ /* 0x000fe400000010ff */
[----:B---3--:R-:W-:Y:S02]  /*1f660*/  F2FP.BF16.F32.PACK_AB R106, R101, R100 ;  /* 0x00000064656a723e */ /* 0x008fe400000010ff */
[----:B------:R-:W0:Y:S01]  /*1f670*/  @P1 LDC R100, c[0x0][0xcec] ;  /* 0x00033b00ff641b82 */ /* 0x000e220000000800 */
[----:B----4-:R-:W-:Y:S02]  /*1f680*/  F2FP.BF16.F32.PACK_AB R96, R97, R96 ;  /* 0x000000606160723e */ /* 0x010fe400000010ff */
[----:B------:R-:W-:-:S02]  /*1f690*/  F2FP.BF16.F32.PACK_AB R97, R99, R98 ;  /* 0x000000626361723e */ /* 0x000fc400000010ff */
[----:B------:R-:W-:-:S03]  /*1f6a0*/  F2FP.BF16.F32.PACK_AB R98, R93, R92 ;  /* 0x0000005c5d62723e */ /* 0x000fc600000010ff */
[----:B------:R-:W1:Y:S01]  /*1f6b0*/  @P1 LDC R92, c[0x0][0xcf0] ;  /* 0x00033c00ff5c1b82 */ /* 0x000e620000000800 */
[----:B------:R-:W-:Y:S02]  /*1f6c0*/  F2FP.BF16.F32.PACK_AB R88, R89, R88 ;  /* 0x000000585958723e */ /* 0x000fe400000010ff */
[----:B------:R-:W-:Y:S02]  /*1f6d0*/  F2FP.BF16.F32.PACK_AB R89, R91, R90 ;  /* 0x0000005a5b59723e */ /* 0x000fe400000010ff */
[----:B------:R-:W-:Y:S01]  /*1f6e0*/  F2FP.BF16.F32.PACK_AB R90, R85, R84 ;  /* 0x00000054555a723e */ /* 0x000fe200000010ff */
[----:B------:R-:W-:Y:S01]  /*1f6f0*/  VIADD R85, R153, UR61 ;  /* 0x0000003d99557c36 */ /* 0x000fe20008000000 */
[----:B------:R-:W-:Y:S02]  /*1f700*/  F2FP.BF16.F32.PACK_AB R80, R81, R80 ;  /* 0x000000505150723e */ /* 0x000fe400000010ff */
[----:B------:R-:W-:Y:S02]  /*1f710*/  F2FP.BF16.F32.PACK_AB R81, R83, R82 ;  /* 0x000000525351723e */ /* 0x000fe400000010ff */
[----:B------:R-:W-:Y:S01]  /*1f720*/  F2FP.BF16.F32.PACK_AB R82, R77, R76 ;  /* 0x0000004c4d52723e */ /* 0x000fe200000010ff */
[----:B0-----:R-:W-:-:S04]  /*1f730*/  @P1 IMAD.HI.U32 R77, R85, R100, RZ ;  /* 0x00000064554d1227 */ /* 0x001fc800078e00ff */
[----:B------:R-:W-:Y:S01]  /*1f740*/  IMAD.MOV.U32 R76, RZ, RZ, R85 ;  /* 0x000000ffff4c7224 */ /* 0x000fe200078e0055 */
[----:B-1----:R-:W-:Y:S02]  /*1f750*/  @P1 SHF.R.U32.HI R76, RZ, R92, R77 ;  /* 0x0000005cff4c1219 */ /* 0x002fe4000001164d */
[----:B------:R-:W-:-:S03]  /*1f760*/  F2FP.BF16.F32.PACK_AB R72, R73, R72 ;  /* 0x000000484948723e */ /* 0x000fc600000010ff */
[--C-:B------:R-:W-:Y:S01]  /*1f770*/  IMAD.MOV R77, RZ, RZ, -R76.reuse ;  /* 0x000000ffff4d7224 */ /* 0x100fe200078e0a4c */
[----:B------:R-:W-:Y:S02]  /*1f780*/  F2FP.BF16.F32.PACK_AB R73, R75, R74 ;  /* 0x0000004a4b49723e */ /* 0x000fe400000010ff */
[----:B------:R-:W-:Y:S01]  /*1f790*/  F2FP.BF16.F32.PACK_AB R75, R59, R58 ;  /* 0x0000003a3b4b723e */ /* 0x000fe200000010ff */
[----:B------:R-:W-:Y:S01]  /*1f7a0*/  IMAD R59, R2, R77, R85 ;  /* 0x0000004d023b7224 */ /* 0x000fe200078e0255 */
[----:B------:R-:W-:Y:S01]  /*1f7b0*/  F2FP.BF16.F32.PACK_AB R83, R79, R78 ;  /* 0x0000004e4f53723e */ /* 0x000fe200000010ff */
[----:B------:R-:W-:Y:S01]  /*1f7c0*/  IMAD.U32 R78, RZ, RZ, UR8 ;  /* 0x00000008ff4e7e24 */ /* 0x000fe2000f8e00ff */
[----:B------:R-:W-:Y:S02]  /*1f7d0*/  F2FP.BF16.F32.PACK_AB R74, R57, R56 ;  /* 0x00000038394a723e */ /* 0x000fe400000010ff */
[----:B------:R-:W-:Y:S02]  /*1f7e0*/  SHF.R.S32.HI R57, RZ, 0x1f, R76 ;  /* 0x0000001fff397819 */ /* 0x000fe4000001144c */
[----:B------:R-:W-:-:S02]  /*1f7f0*/  IADD3 R56, P3, R76, UR6, RZ ;  /* 0x000000064c387c10 */ /* 0x000fc4000ff7e0ff */
[----:B------:R-:W-:Y:S02]  /*1f800*/  F2FP.BF16.F32.PACK_AB R136, R137, R136 ;  /* 0x000000888988723e */ /* 0x000fe400000010ff */
[----:B------:R-:W-:Y:S02]  /*1f810*/  SHF.R.S32.HI R58, RZ, 0x1f, R59 ;  /* 0x0000001fff3a7819 */ /* 0x000fe4000001143b */
[----:B------:R-:W-:Y:S02]  /*1f820*/  F2FP.BF16.F32.PACK_AB R137, R139, R138 ;  /* 0x0000008a8b89723e */ /* 0x000fe400000010ff */
[----:B------:R-:W-:Y:S02]  /*1f830*/  F2FP.BF16.F32.PACK_AB R128, R129, R128 ;  /* 0x000000808180723e */ /* 0x000fe400000010ff */
[----:B------:R-:W-:Y:S02]  /*1f840*/  F2FP.BF16.F32.PACK_AB R138, R133, R132 ;  /* 0x00000084858a723e */ /* 0x000fe400000010ff */
[----:B------:R-:W-:Y:S01]  /*1f850*/  F2FP.BF16.F32.PACK_AB R139, R135, R134 ;  /* 0x00000086878b723e */ /* 0x000fe200000010ff */
[----:B------:R-:W-:Y:S01]  /*1f860*/  BAR.SYNC.DEFER_BLOCKING 0x1, 0x100 ;  /* 0x0044000000007b1d */ /* 0x000fe20000010000 */
[----:B------:R-:W-:-:S02]  /*1f870*/  F2FP.BF16.F32.PACK_AB R129, R131, R130 ;  /* 0x000000828381723e */ /* 0x000fc400000010ff */
[----:B------:R-:W-:Y:S02]  /*1f880*/  F2FP.BF16.F32.PACK_AB R120, R121, R120 ;  /* 0x000000787978723e */ /* 0x000fe400000010ff */
[----:B------:R-:W-:Y:S01]  /*1f890*/  IADD3.X R57, R57, UR7, R78, P3, !PT ;  /* 0x0000000739397c10 */ /* 0x000fe20009ffe44e */
[----:B------:R-:W-:Y:S01]  /*1f8a0*/  ULDC.64 UR6, c[0x0][0xc88] ;  /* 0x0003220000067ab9 */ /* 0x000fe20000000a00 */
[----:B------:R-:W-:Y:S02]  /*1f8b0*/  F2FP.BF16.F32.PACK_AB R130, R125, R124 ;  /* 0x0000007c7d82723e */ /* 0x000fe400000010ff */
[----:B------:R-:W-:Y:S02]  /*1f8c0*/  F2FP.BF16.F32.PACK_AB R131, R127, R126 ;  /* 0x0000007e7f83723e */ /* 0x000fe400000010ff */
[----:B------:R-:W-:Y:S02]  /*1f8d0*/  F2FP.BF16.F32.PACK_AB R121, R123, R122 ;  /* 0x0000007a7b79723e */ /* 0x000fe400000010ff */
[----:B------:R-:W-:Y:S01]  /*1f8e0*/  F2FP.BF16.F32.PACK_AB R112, R113, R112 ;  /* 0x000000707170723e */ /* 0x000fe200000010ff */
[----:B------:R-:W-:Y:S01]  /*1f8f0*/  IMAD R58, R58, UR6, RZ ;  /* 0x000000063a3a7c24 */ /* 0x000fe2000f8e02ff */
[----:B------:R-:W-:-:S02]  /*1f900*/  F2FP.BF16.F32.PACK_AB R122, R117, R116 ;  /* 0x00000074757a723e */ /* 0x000fc400000010ff */
[----:B------:R-:W-:Y:S02]  /*1f910*/  F2FP.BF16.F32.PACK_AB R123, R119, R118 ;  /* 0x00000076777b723e */ /* 0x000fe400000010ff */
[----:B------:R-:W-:Y:S02]  /*1f920*/  F2FP.BF16.F32.PACK_AB R113, R115, R114 ;  /* 0x000000727371723e */ /* 0x000fe400000010ff */
[----:B------:R-:W-:Y:S02]  /*1f930*/  F2FP.BF16.F32.PACK_AB R114, R109, R108 ;  /* 0x0000006c6d72723e */ /* 0x000fe400000010ff */
[----:B------:R-:W-:Y:S01]  /*1f940*/  F2FP.BF16.F32.PACK_AB R115, R111, R110 ;  /* 0x0000006e6f73723e */ /* 0x000fe200000010ff */
[----:B------:R-:W-:Y:S01]  /*1f950*/  STSM.16.M88.4 [R152], R136 ;  /* 0x0000008898007844 */ /* 0x000fe20000000200 */
[----:B------:R-:W-:Y:S01]  /*1f960*/  F2FP.BF16.F32.PACK_AB R107, R103, R102 ;  /* 0x00000066676b723e */ /* 0x000fe200000010ff */
[----:B------:R-:W-:Y:S01]  /*1f970*/  IMAD.WIDE.U32 R56, R59, UR6, R56 ;  /* 0x000000063b387c25 */ /* 0x000fe2000f8e0038 */
[----:B------:R-:W-:Y:S01]  /*1f980*/  F2FP.BF16.F32.PACK_AB R99, R95, R94 ;  /* 0x0000005e5f63723e */ /* 0x000fe200000010ff */
[----:B------:R-:W-:Y:S01]  /*1f990*/  STSM.16.M88.4 [R158], R128 ;  /* 0x000000809e007844 */ /* 0x000fe20000000200 */
[----:B------:R-:W-:Y:S01]  /*1f9a0*/  F2FP.BF16.F32.PACK_AB R91, R87, R86 ;  /* 0x00000056575b723e */ /* 0x000fe200000010ff */
[--C-:B------:R-:W-:Y:S01]  /*1f9b0*/  IMAD.X R147, RZ, RZ, R191.reuse, P4 ;  /* 0x000000ffff937224 */ /* 0x100fe200020e06bf */
[----:B------:R-:W-:Y:S01]  /*1f9c0*/  LOP3.LUT R140, R140, R141, RZ, 0x3c, !PT ;  /* 0x0000008d8c8c7212 */ /* 0x000fe200078e3cff */
[----:B------:R-:W-:Y:S01]  /*1f9d0*/  STSM.16.M88.4 [R157], R120 ;  /* 0x000000789d007844 */ /* 0x000fe20000000200 */
[----:B------:R-:W-:Y:S01]  /*1f9e0*/  F2FP.BF16.F32.PACK_AB R52, R53, R52 ;  /* 0x000000343534723e */ /* 0x000fe200000010ff */
[----:B------:R-:W-:Y:S01]  /*1f9f0*/  IMAD R59, R59, UR7, R58 ;  /* 0x000000073b3b7c24 */ /* 0x000fe2000f8e023a */
[----:B------:R-:W-:Y:S01]  /*1fa00*/  LOP3.LUT R144, R144, R145, RZ, 0x3c, !PT ;  /* 0x0000009190907212 */ /* 0x000fe200078e3cff */
[--C-:B------:R-:W-:Y:S01]  /*1fa10*/  IMAD.X R141, RZ, RZ, R191.reuse, P5 ;  /* 0x000000ffff8d7224 */ /* 0x100fe200028e06bf */
[----:B------:R-:W-:Y:S01]  /*1fa20*/  STSM.16.M88.4 [R156], R112 ;  /* 0x000000709c007844 */ /* 0x000fe20000000200 */
[----:B------:R-:W-:Y:S01]  /*1fa30*/  F2FP.BF16.F32.PACK_AB R53, R55, R54 ;  /* 0x000000363735723e */ /* 0x000fe200000010ff */
[----:B------:R-:W-:Y:S01]  /*1fa40*/  IMAD.X R145, RZ, RZ, R191, P6 ;  /* 0x000000ffff917224 */ /* 0x000fe200030e06bf */
[----:B------:R-:W-:Y:S01]  /*1fa50*/  F2FP.BF16.F32.PACK_AB R64, R65, R64 ;  /* 0x000000404140723e */ /* 0x000fe200000010ff */
[----:B------:R-:W-:Y:S01]  /*1fa60*/  STSM.16.M88.4 [R155], R104 ;  /* 0x000000689b007844 */ /* 0x000fe20000000200 */
[----:B------:R-:W-:Y:S01]  /*1fa70*/  MOV R142, R20 ;  /* 0x00000014008e7202 */ /* 0x000fe20000000f00 */
[----:B------:R-:W-:Y:S01]  /*1fa80*/  ULDC.64 UR6, c[0x0][0xc50] ;  /* 0x0003140000067ab9 */ /* 0x000fe20000000a00 */
[----:B------:R-:W-:Y:S01]  /*1fa90*/  F2FP.BF16.F32.PACK_AB R54, R69, R68 ;  /* 0x000000444536723e */ /* 0x000fe200000010ff */
[----:B------:R-:W-:Y:S01]  /*1faa0*/  STSM.16.M88.4 [R154], R96 ;  /* 0x000000609a007844 */ /* 0x000fe20000000200 */
[----:B------:R-:W-:-:S02]  /*1fab0*/  F2FP.BF16.F32.PACK_AB R55, R71, R70 ;  /* 0x000000464737723e */ /* 0x000fc400000010ff */
[----:B------:R-:W-:Y:S02]  /*1fac0*/  F2FP.BF16.F32.PACK_AB R65, R67, R66 ;  /* 0x000000424341723e */ /* 0x000fe400000010ff */
[----:B------:R-:W-:Y:S01]  /*1fad0*/  F2FP.BF16.F32.PACK_AB R48, R49, R48 ;  /* 0x000000303130723e */ /* 0x000fe200000010ff */
[----:B------:R-:W-:Y:S01]  /*1fae0*/  STSM.16.M88.4 [R229], R88 ;  /* 0x00000058e5007844 */ /* 0x000fe20000000200 */
[----:B------:R-:W-:Y:S01]  /*1faf0*/  MOV R143, R150 ;  /* 0x00000096008f7202 */ /* 0x000fe20000000f00 */
[----:B------:R-:W-:Y:S01]  /*1fb00*/  IMAD.IADD R57, R57, 0x1, R59 ;  /* 0x0000000139397824 */ /* 0x000fe200078e023b */
[----:B------:R-:W-:Y:S02]  /*1fb10*/  F2FP.BF16.F32.PACK_AB R66, R61, R60 ;  /* 0x0000003c3d42723e */ /* 0x000fe400000010ff */
[----:B------:R-:W-:Y:S02]  /*1fb20*/  F2FP.BF16.F32.PACK_AB R67, R63, R62 ;  /* 0x0000003e3f43723e */ /* 0x000fe400000010ff */
[----:B------:R-:W-:-:S02]  /*1fb30*/  F2FP.BF16.F32.PACK_AB R49, R51, R50 ;  /* 0x000000323331723e */ /* 0x000fc400000010ff */
[----:B------:R-:W-:Y:S01]  /*1fb40*/  F2FP.BF16.F32.PACK_AB R4, R5, R4 ;  /* 0x000000040504723e */ /* 0x000fe200000010ff */
[----:B------:R-:W-:Y:S01]  /*1fb50*/  STSM.16.M88.4 [R228], R80 ;  /* 0x00000050e4007844 */ /* 0x000fe20000000200 */
[----:B------:R-:W-:Y:S02]  /*1fb60*/  MOV R20, R148 ;  /* 0x0000009400147202 */ /* 0x000fe40000000f00 */
[----:B------:R-:W-:Y:S02]  /*1fb70*/  F2FP.BF16.F32.PACK_AB R50, R45, R44 ;  /* 0x0000002c2d32723e */ /* 0x000fe400000010ff */
[----:B------:R-:W-:Y:S02]  /*1fb80*/  F2FP.BF16.F32.PACK_AB R51, R47, R46 ;  /* 0x0000002e2f33723e */ /* 0x000fe400000010ff */
[----:B------:R-:W-:Y:S02]  /*1fb90*/  F2FP.BF16.F32.PACK_AB R5, R7, R6 ;  /* 0x000000060705723e */ /* 0x000fe400000010ff */
[----:B------:R-:W-:Y:S01]  /*1fba0*/  F2FP.BF16.F32.PACK_AB R36, R37, R36 ;  /* 0x000000242524723e */ /* 0x000fe200000010ff */
[----:B------:R-:W-:Y:S01]  /*1fbb0*/  STSM.16.M88.4 [R227], R72 ;  /* 0x00000048e3007844 */ /* 0x000fe20000000200 */
[----:B------:R-:W-:-:S02]  /*1fbc0*/  MOV R21, R146 ;  /* 0x0000009200157202 */ /* 0x000fc40000000f00 */
[----:B------:R-:W-:Y:S02]  /*1fbd0*/  LEA R58, P3, R56, UR6, 0x2 ;  /* 0x00000006383a7c11 */ /* 0x000fe4000f8610ff */
[----:B------:R-:W-:Y:S02]  /*1fbe0*/  F2FP.BF16.F32.PACK_AB R6, R41, R40 ;  /* 0x000000282906723e */ /* 0x000fe400000010ff */
        /* <DEDUP_REMOVED lines=10> */
[----:B------:R-:W-:Y:S02]  /*1fc90*/  MOV R141, R144 ;  /* 0x00000090008d7202 */ /* 0x000fe40000000f00 */
[----:B------:R-:W-:-:S02]  /*1fca0*/  F2FP.BF16.F32.PACK_AB R30, R25, R24 ;  /* 0x00000018191e723e */ /* 0x000fc400000010ff */
[----:B------:R-:W-:Y:S02]  /*1fcb0*/  F2FP.BF16.F32.PACK_AB R31, R27, R26 ;  /* 0x0000001a1b1f723e */ /* 0x000fe400000010ff */
[----:B------:R-:W-:Y:S01]  /*1fcc0*/  F2FP.BF16.F32.PACK_AB R13, R15, R14 ;  /* 0x0000000e0f0d723e */ /* 0x000fe200000010ff */
[----:B------:R-:W-:Y:S01]  /*1fcd0*/  STSM.16.M88.4 [R20], R48 ;  /* 0x0000003014007844 */ /* 0x000fe20000000200 */
[----:B------:R-:W-:Y:S02]  /*1fce0*/  F2FP.BF16.F32.PACK_AB R14, R9, R8 ;  /* 0x00000008090e723e */ /* 0x000fe400000010ff */
[----:B------:R-:W-:Y:S01]  /*1fcf0*/  F2FP.BF16.F32.PACK_AB R15, R11, R10 ;  /* 0x0000000a0b0f723e */ /* 0x000fe200000010ff */
[----:B------:R-:W-:Y:S01]  /*1fd00*/  STSM.16.M88.4 [R21], R4 ;  /* 0x0000000415007844 */ /* 0x000fe20000000200 */
[----:B------:R-:W-:-:S03]  /*1fd10*/  LEA.HI.X R59, R56, UR7, R57, 0x2, P3 ;  /* 0x00000007383b7c11 */ /* 0x000fc600098f1439 */
[----:B------:R-:W-:Y:S04]  /*1fd20*/  STSM.16.M88.4 [R140], R36 ;  /* 0x000000248c007844 */ /* 0x000fe80000000200 */
[----:B------:R-:W-:Y:S04]  /*1fd30*/  STSM.16.M88.4 [R141], R28 ;  /* 0x0000001c8d007844 */ /* 0x000fe80000000200 */
[----:B------:R-:W-:Y:S04]  /*1fd40*/  STSM.16.M88.4 [R226], R12 ;  /* 0x0000000ce2007844 */ /* 0x000fe80000000200 */
[----:B------:R-:W-:Y:S04]  /*1fd50*/  SHFL.IDX PT, R44, R58, RZ, 0x1c1f ;  /* 0x001c1fff3a2c7589 */ /* 0x000fe800000e0000 */
[----:B------:R-:W0:Y:S01]  /*1fd60*/  SHFL.IDX PT, R45, R59, RZ, 0x1c1f ;  /* 0x001c1fff3b2d7589 */ /* 0x000e2200000e0000 */
[----:B------:R-:W-:Y:S01]  /*1fd70*/  BAR.SYNC.DEFER_BLOCKING 0x1, 0x100 ;  /* 0x0044000000007b1d */ /* 0x000fe20000010000 */
[----:B------:R-:W-:-:S05]  /*1fd80*/  ISETP.GE.OR P0, PT, R19, R0, P0 ;  /* 0x000000001300720c */ /* 0x000fca0000706670 */
[----:B0-----:R0:W-:Y:S08]  /*1fd90*/  @!P2 ST.E desc[UR36][R44.64], R3 ;  /* 0x000000032c00a985 */ /* 0x0011f0000c101924 */
[----:B------:R-:W2:Y:S01]  /*1fda0*/  @!P0 LDL R19, [R1+0x424] ;  /* 0x0004240001138983 */ /* 0x000ea20000100800 */
[----:B------:R-:W-:Y:S02]  /*1fdb0*/  IMAD R8, R210, 0x40, R193 ;  /* 0x00000040d2087824 */ /* 0x000fe400078e02c1 */
[----:B------:R-:W-:-:S04]  /*1fdc0*/  IMAD.MOV.U32 R9, RZ, RZ, 0x2 ;  /* 0x00000002ff097424 */ /* 0x000fc800078e00ff */
[----:B------:R-:W-:-:S03]  /*1fdd0*/  IMAD.WIDE R8, R8, R9, UR58 ;  /* 0x0000003a08087e25 */ /* 0x000fc6000f8e0209 */
[----:B------:R-:W-:-:S04]  /*1fde0*/  IADD3 R33, P6, R8, 0x5000, RZ ;  /* 0x0000500008217810 */ /* 0x000fc80007fde0ff */
[----:B------:R-:W-:-:S04]  /*1fdf0*/  LOP3.LUT R32, R33, 0x380, RZ, 0xc0, !PT ;  /* 0x0000038021207812 */ /* 0x000fc800078ec0ff */
[----:B------:R-:W-:-:S04]  /*1fe00*/  SHF.R.U64 R32, R32, 0x3, RZ ;  /* 0x0000000320207819 */ /* 0x000fc800000012ff */
[----:B------:R-:W-:Y:S01]  /*1fe10*/  LOP3.LUT R32, R32, R33, RZ, 0x3c, !PT ;  /* 0x0000002120207212 */ /* 0x000fe200078e3cff */
[----:B------:R-:W-:Y:S01]  /*1fe20*/  IMAD.X R33, RZ, RZ, R9, P6 ;  /* 0x000000ffff217224 */ /* 0x000fe200030e0609 */
[C---:B------:R-:W-:Y:S02]  /*1fe30*/  IADD3 R53, P6, R8.reuse, 0xa000, RZ ;  /* 0x0000a00008357810 */ /* 0x040fe40007fde0ff */
[----:B------:R-:W-:Y:S02]  /*1fe40*/  IADD3 R11, P2, R8, 0x1000, RZ ;  /* 0x00001000080b7810 */ /* 0x000fe40007f5e0ff */
[----:B------:R-:W-:Y:S02]  /*1fe50*/  LOP3.LUT R52, R53, 0x380, RZ, 0xc0, !PT ;  /* 0x0000038035347812 */ /* 0x000fe400078ec0ff */
[----:B------:R-:W-:Y:S01]  /*1fe60*/  LOP3.LUT R6, R11, 0x380, RZ, 0xc0, !PT ;  /* 0x000003800b067812 */ /* 0x000fe200078ec0ff */
[----:B------:R-:W-:Y:S01]  /*1fe70*/  SHFL.IDX PT, R20, R58, 0x1, 0x1c1f ;  /* 0x003c1f003a147f89 */ /* 0x000fe200000e0000 */
[----:B------:R-:W-:-:S02]  /*1fe80*/  SHF.R.U64 R52, R52, 0x3, RZ ;  /* 0x0000000334347819 */ /* 0x000fc400000012ff */
[----:B------:R-:W-:Y:S01]  /*1fe90*/  SHF.R.U64 R6, R6, 0x3, RZ ;  /* 0x0000000306067819 */ /* 0x000fe200000012ff */
[----:B------:R-:W2:Y:S01]  /*1fea0*/  SHFL.IDX PT, R21, R59, 0x1, 0x1c1f ;  /* 0x003c1f003b157f89 */ /* 0x000ea200000e0000 */
[----:B------:R-:W-:Y:S01]  /*1feb0*/  LOP3.LUT R52, R52, R53, RZ, 0x3c, !PT ;  /* 0x0000003534347212 */ /* 0x000fe200078e3cff */
[----:B------:R-:W-:Y:S01]  /*1fec0*/  IMAD.X R53, RZ, RZ, R9, P6 ;  /* 0x000000ffff357224 */ /* 0x000fe200030e0609 */
[----:B------:R-:W-:Y:S02]  /*1fed0*/  LOP3.LUT R10, R6, R11, RZ, 0x3c, !PT ;  /* 0x0000000b060a7212 */ /* 0x000fe400078e3cff */
[----:B------:R-:W-:-:S04]  /*1fee0*/  IADD3 R6, P6, R8, 0xf000, RZ ;  /* 0x0000f00008067810 */ /* 0x000fc80007fde0ff */
[----:B0-----:R-:W-:Y:S02]  /*1fef0*/  LOP3.LUT R3, R6, 0x380, RZ, 0xc0, !PT ;  /* 0x0000038006037812 */ /* 0x001fe400078ec0ff */
[C---:B------:R-:W-:Y:S02]  /*1ff00*/  IADD3 R25, P4, R8.reuse, 0x3000, RZ ;  /* 0x0000300008197810 */ /* 0x040fe40007f9e0ff */
[----:B------:R-:W-:Y:S02]  /*1ff10*/  SHF.R.U64 R3, R3, 0x3, RZ ;  /* 0x0000000303037819 */ /* 0x000fe400000012ff */
[----:B------:R-:W-:Y:S02]  /*1ff20*/  IADD3 R29, P5, R8, 0x4000, RZ ;  /* 0x00004000081d7810 */ /* 0x000fe40007fbe0ff */
[----:B------:R-:W-:Y:S02]  /*1ff30*/  LOP3.LUT R24, R25, 0x380, RZ, 0xc0, !PT ;  /* 0x0000038019187812 */ /* 0x000fe400078ec0ff */
[----:B------:R-:W-:-:S02]  /*1ff40*/  LOP3.LUT R28, R29, 0x380, RZ, 0xc0, !PT ;  /* 0x000003801d1c7812 */ /* 0x000fc400078ec0ff */
[----:B------:R-:W-:Y:S02]  /*1ff50*/  LOP3.LUT R72, R3, R6, RZ, 0x3c, !PT ;  /* 0x0000000603487212 */ /* 0x000fe400078e3cff */
[----:B------:R-:W0:Y:S01]  /*1ff60*/  @P1 LDC R3, c[0x0][0xcec] ;  /* 0x00033b00ff031b82 */ /* 0x000e220000000800 */
[----:B------:R-:W-:Y:S02]  /*1ff70*/  IADD3 R5, P3, R8, 0x2000, RZ ;  /* 0x0000200008057810 */ /* 0x000fe40007f7e0ff */
[----:B------:R-:W-:Y:S02]  /*1ff80*/  SHF.R.U64 R24, R24, 0x3, RZ ;  /* 0x0000000318187819 */ /* 0x000fe400000012ff */
[----:B------:R-:W-:Y:S01]  /*1ff90*/  SHF.R.U64 R28, R28, 0x3, RZ ;  /* 0x000000031c1c7819 */ /* 0x000fe200000012ff */
[--C-:B------:R-:W-:Y:S01]  /*1ffa0*/  IMAD.X R11, RZ, RZ, R9.reuse, P2 ;  /* 0x000000ffff0b7224 */ /* 0x100fe200010e0609 */
[----:B------:R-:W-:Y:S01]  /*1ffb0*/  LOP3.LUT R24, R24, R25, RZ, 0x3c, !PT ;  /* 0x0000001918187212 */ /* 0x000fe200078e3cff */
[--C-:B------:R-:W-:Y:S01]  /*1ffc0*/  IMAD.X R13, RZ, RZ, R9.reuse, P3 ;  /* 0x000000ffff0d7224 */ /* 0x100fe200018e0609 */
[----:B------:R-:W-:Y:S01]  /*1ffd0*/  LOP3.LUT R28, R28, R29, RZ, 0x3c, !PT ;  /* 0x0000001d1c1c7212 */ /* 0x000fe200078e3cff */
[--C-:B------:R-:W-:Y:S01]  /*1ffe0*/  IMAD.X R25, RZ, RZ, R9.reuse, P4 ;  /* 0x000000ffff197224 */ /* 0x100fe200020e0609 */
[C---:B------:R-:W-:Y:S01]  /*1fff0*/  IADD3 R37, P2, R8.reuse, 0x6000, RZ ;  /* 0x0000600008257810 */ /* 0x040fe20007f5e0ff */
[----:B------:R-:W-:Y:S01]  /*20000*/  IMAD.X R29, RZ, RZ, R9, P5 ;  /* 0x000000ffff1d7224 */ /* 0x000fe200028e0609 */
[----:B------:R-:W-:-:S02]  /*20010*/  IADD3 R41, P3, R8, 0x7000, RZ ;  /* 0x0000700008297810 */ /* 0x000fc40007f7e0ff */
[C---:B------:R-:W-:Y:S02]  /*20020*/  IADD3 R45, P4, R8.reuse, 0x8000, RZ ;  /* 0x00008000082d7810 */ /* 0x040fe40007f9e0ff */
[----:B------:R-:W-:Y:S02]  /*20030*/  IADD3 R49, P5, R8, 0x9000, RZ ;  /* 0x0000900008317810 */ /* 0x000fe40007fbe0ff */
[----:B------:R-:W-:Y:S02]  /*20040*/  LOP3.LUT R36, R37, 0x380, RZ, 0xc0, !PT ;  /* 0x0000038025247812 */ /* 0x000fe400078ec0ff */
[----:B------:R-:W-:Y:S02]  /*20050*/  LOP3.LUT R40, R41, 0x380, RZ, 0xc0, !PT ;  /* 0x0000038029287812 */ /* 0x000fe400078ec0ff */
[----:B------:R-:W-:Y:S02]  /*20060*/  LOP3.LUT R44, R45, 0x380, RZ, 0xc0, !PT ;  /* 0x000003802d2c7812 */ /* 0x000fe400078ec0ff */
[----:B------:R-:W-:Y:S01]  /*20070*/  LOP3.LUT R48, R49, 0x380, RZ, 0xc0, !PT ;  /* 0x0000038031307812 */ /* 0x000fe200078ec0ff */
[----:B------:R-:W-:Y:S01]  /*20080*/  UIMAD UR5, UR12, UR10, URZ ;  /* 0x0000000a0c0572a4 */ /* 0x000fe2000f8e023f */
[----:B------:R-:W-:-:S02]  /*20090*/  SHF.R.U64 R36, R36, 0x3, RZ ;  /* 0x0000000324247819 */ /* 0x000fc400000012ff */
[----:B------:R-:W-:Y:S02]  /*200a0*/  SHF.R.U64 R40, R40, 0x3, RZ ;  /* 0x0000000328287819 */ /* 0x000fe400000012ff */
[----:B------:R-:W-:Y:S02]  /*200b0*/  SHF.R.U64 R44, R44, 0x3, RZ ;  /* 0x000000032c2c7819 */ /* 0x000fe400000012ff */
[----:B------:R-:W-:Y:S02]  /*200c0*/  SHF.R.U64 R48, R48, 0x3, RZ ;  /* 0x0000000330307819 */ /* 0x000fe400000012ff */
[----:B------:R-:W-:Y:S01]  /*200d0*/  LOP3.LUT R4, R5, 0x380, RZ, 0xc0, !PT ;  /* 0x0000038005047812 */ /* 0x000fe200078ec0ff */
[----:B------:R-:W-:Y:S01]  /*200e0*/  VIADD R78, R211, UR61 ;  /* 0x0000003dd34e7c36 */ /* 0x000fe20008000000 */
[----:B------:R-:W-:Y:S01]  /*200f0*/  LOP3.LUT R36, R36, R37, RZ, 0x3c, !PT ;  /* 0x0000002524247212 */ /* 0x000fe200078e3cff */
[----:B------:R-:W-:Y:S01]  /*20100*/  UIMAD.WIDE.U32 UR6, UR14, UR10, URZ ;  /* 0x0000000a0e0672a5 */ /* 0x000fe2000f8e003f */
[----:B------:R-:W-:Y:S01]  /*20110*/  LOP3.LUT R40, R40, R41, RZ, 0x3c, !PT ;  /* 0x0000002928287212 */ /* 0x000fe200078e3cff */
[----:B------:R-:W-:Y:S01]  /*20120*/  UIMAD UR5, UR14, UR11, UR5 ;  /* 0x0000000b0e0572a4 */ /* 0x000fe2000f8e0205 */
[----:B------:R-:W-:Y:S01]  /*20130*/  LOP3.LUT R44, R44, R45, RZ, 0x3c, !PT ;  /* 0x0000002d2c2c7212 */ /* 0x000fe200078e3cff */
[--C-:B------:R-:W-:Y:S01]  /*20140*/  IMAD.X R37, RZ, RZ, R9.reuse, P2 ;  /* 0x000000ffff257224 */ /* 0x100fe200010e0609 */
[----:B------:R-:W-:Y:S01]  /*20150*/  LOP3.LUT R48, R48, R49, RZ, 0x3c, !PT ;  /* 0x0000003130307212 */ /* 0x000fe200078e3cff */
[--C-:B------:R-:W-:Y:S01]  /*20160*/  IMAD.X R41, RZ, RZ, R9.reuse, P3 ;  /* 0x000000ffff297224 */ /* 0x100fe200018e0609 */
[----:B------:R-:W-:Y:S01]  /*20170*/  SHF.R.U64 R4, R4, 0x3, RZ ;  /* 0x0000000304047819 */ /* 0x000fe200000012ff */
[--C-:B------:R-:W-:Y:S01]  /*20180*/  IMAD.X R45, RZ, RZ, R9.reuse, P4 ;  /* 0x000000ffff2d7224 */ /* 0x100fe200020e0609 */
[C---:B------:R-:W-:Y:S01]  /*20190*/  IADD3 R57, P2, R8.reuse, 0xb000, RZ ;  /* 0x0000b00008397810 */ /* 0x040fe20007f5e0ff */
[----:B------:R-:W-:Y:S01]  /*201a0*/  IMAD.X R49, RZ, RZ, R9, P5 ;  /* 0x000000ffff317224 */ /* 0x000fe200028e0609 */
[C---:B------:R-:W-:Y:S01]  /*201b0*/  IADD3 R61, P3, R8.reuse, 0xc000, RZ ;  /* 0x0000c000083d7810 */ /* 0x040fe20007f7e0ff */
[----:B------:R-:W-:Y:S01]  /*201c0*/  ULDC.64 UR10, c[0x0][0xbf0] ;  /* 0x0002fc00000a7ab9 */ /* 0x000fe20000000a00 */
[----:B------:R-:W-:Y:S01]  /*201d0*/  IADD3 R65, P4, R8, 0xd000, RZ ;  /* 0x0000d00008417810 */ /* 0x000fe20007f9e0ff */
[----:B0-----:R-:W-:Y:S01]  /*201e0*/  @P1 IMAD.HI.U32 R3, R78, R3, RZ ;  /* 0x000000034e031227 */ /* 0x001fe200078e00ff */
[----:B------:R-:W-:Y:S01]  /*201f0*/  IADD3 R69, P5, R8, 0xe000, RZ ;  /* 0x0000e00008457810 */ /* 0x000fe20007fbe0ff */
[----:B------:R-:W-:Y:S01]  /*20200*/  UIMAD UR8, UR13, UR10, URZ ;  /* 0x0000000a0d0872a4 */ /* 0x000fe2000f8e023f */
[----:B------:R-:W-:Y:S01]  /*20210*/  LOP3.LUT R12, R4, R5, RZ, 0x3c, !PT ;  /* 0x00000005040c7212 */ /* 0x000fe200078e3cff */
[----:B------:R-:W-:Y:S01]  /*20220*/  UIADD3 UR7, UR7, UR5, URZ ;  /* 0x0000000507077290 */ /* 0x000fe2000fffe03f */
[----:B------:R-:W-:-:S02]  /*20230*/  LOP3.LUT R56, R57, 0x380, RZ, 0xc0, !PT ;  /* 0x0000038039387812 */ /* 0x000fc400078ec0ff */
[----:B------:R-:W-:Y:S02]  /*20240*/  LOP3.LUT R60, R61, 0x380, RZ, 0xc0, !PT ;  /* 0x000003803d3c7812 */ /* 0x000fe400078ec0ff */
[----:B------:R-:W-:Y:S02]  /*20250*/  LOP3.LUT R64, R65, 0x380, RZ, 0xc0, !PT ;  /* 0x0000038041407812 */ /* 0x000fe400078ec0ff */
[----:B------:R-:W-:Y:S02]  /*20260*/  LOP3.LUT R68, R69, 0x380, RZ, 0xc0, !PT ;  /* 0x0000038045447812 */ /* 0x000fe400078ec0ff */
[----:B------:R-:W-:Y:S01]  /*20270*/  LOP3.LUT R5, R8, 0x380, RZ, 0xc0, !PT ;  /* 0x0000038008057812 */ /* 0x000fe200078ec0ff */
[----:B------:R-:W-:Y:S02]  /*20280*/  UIMAD UR5, UR60, UR11, UR8 ;  /* 0x0000000b3c0572a4 */ /* 0x000fe4000f8e0208 */
[----:B------:R-:W-:Y:S01]  /*20290*/  UIMAD.WIDE.U32 UR6, UR60, UR10, UR6 ;  /* 0x0000000a3c0672a5 */ /* 0x000fe2000f8e0006 */
[----:B------:R-:W-:-:S02]  /*202a0*/  SHF.R.U64 R56, R56, 0x3, RZ ;  /* 0x0000000338387819 */ /* 0x000fc400000012ff */
[----:B------:R-:W-:Y:S02]  /*202b0*/  SHF.R.U64 R60, R60, 0x3, RZ ;  /* 0x000000033c3c7819 */ /* 0x000fe400000012ff */
[----:B------:R-:W-:Y:S02]  /*202c0*/  SHF.R.U64 R64, R64, 0x3, RZ ;  /* 0x0000000340407819 */ /* 0x000fe400000012ff */
[----:B------:R-:W-:Y:S02]  /*202d0*/  SHF.R.U64 R68, R68, 0x3, RZ ;  /* 0x0000000344447819 */ /* 0x000fe400000012ff */
[----:B------:R-:W-:Y:S01]  /*202e0*/  SHF.R.U64 R5, R5, 0x3, RZ ;  /* 0x0000000305057819 */ /* 0x000fe200000012ff */
[----:B------:R-:W-:Y:S01]  /*202f0*/  UIADD3 UR5, UR7, UR5, URZ ;  /* 0x0000000507057290 */ /* 0x000fe2000fffe03f */
        /* <DEDUP_REMOVED lines=10> */
[----:B------:R-:W-:Y:S01]  /*203a0*/  ULDC.64 UR10, c[0x0][0xbe0] ;  /* 0x0002f800000a7ab9 */ /* 0x000fe20000000a00 */
[----:B------:R-:W-:-:S02]  /*203b0*/  IMAD.MOV.U32 R5, RZ, RZ, R9 ;  /* 0x000000ffff057224 */ /* 0x000fc400078e0009 */
[----:B------:R-:W-:-:S05]  /*203c0*/  VIADD R81, R210, UR61 ;  /* 0x0000003dd2517c36 */ /* 0x000fca0008000000 */
[----:B------:R-:W-:Y:S01]  /*203d0*/  ISETP.GE.AND P2, PT, R81, R0, PT ;  /* 0x000000005100720c */ /* 0x000fe20003f46270 */
[----:B------:R-:W-:Y:S01]  /*203e0*/  BSSY B1, `(.L_x_2262) ;  /* 0x000004a000017945 */ /* 0x000fe20003800000 */
[----:B--2---:R0:W-:Y:S04]  /*203f0*/  @!P0 ST.E desc[UR36][R20.64], R19 ;  /* 0x0000001314008985 */ /* 0x0041e8000c101924 */
[----:B------:R-:W5:Y:S04]  /*20400*/  LD.E.128 R4, desc[UR36][R4.64] ;  /* 0x0000002404047980 */ /* 0x000f68000c101d00 */
[----:B------:R-:W5:Y:S01]  /*20410*/  LD.E.128 R8, desc[UR36][R10.64] ;  /* 0x000000240a087980 */ /* 0x000f62000c101d00 */
[----:B0-----:R-:W0:Y:S01]  /*20420*/  @P1 LDC R20, c[0x0][0xcf0] ;  /* 0x00033c00ff141b82 */ /* 0x001e220000000800 */
[----:B------:R-:W-:-:S02]  /*20430*/  IMAD.MOV.U32 R19, RZ, RZ, R78 ;  /* 0x000000ffff137224 */ /* 0x000fc400078e004e */
[----:B------:R-:W5:Y:S01]  /*20440*/  LD.E.128 R12, desc[UR36][R12.64] ;  /* 0x000000240c0c7980 */ /* 0x000f62000c101d00 */
[----:B------:R-:W-:-:S03]  /*20450*/  IMAD.U32 R21, RZ, RZ, UR7 ;  /* 0x00000007ff157e24 */ /* 0x000fc6000f8e00ff */
[----:B------:R-:W5:Y:S04]  /*20460*/  LD.E.128 R24, desc[UR36][R24.64] ;  /* 0x0000002418187980 */ /* 0x000f68000c101d00 */
[----:B------:R-:W5:Y:S04]  /*20470*/  LD.E.128 R28, desc[UR36][R28.64] ;  /* 0x000000241c1c7980 */ /* 0x000f68000c101d00 */
[----:B------:R-:W5:Y:S04]  /*20480*/  LD.E.128 R32, desc[UR36][R32.64] ;  /* 0x0000002420207980 */ /* 0x000f68000c101d00 */
[----:B------:R-:W5:Y:S04]  /*20490*/  LD.E.128 R36, desc[UR36][R36.64] ;  /* 0x0000002424247980 */ /* 0x000f68000c101d00 */
[----:B------:R-:W5:Y:S01]  /*204a0*/  LD.E.128 R40, desc[UR36][R40.64] ;  /* 0x0000002428287980 */ /* 0x000f62000c101d00 */
[----:B0-----:R-:W-:Y:S01]  /*204b0*/  @P1 SHF.R.U32.HI R19, RZ, R20, R3 ;  /* 0x00000014ff131219 */ /* 0x001fe20000011603 */
[----:B------:R-:W-:-:S02]  /*204c0*/  IMAD.U32 R20, RZ, RZ, UR6 ;  /* 0x00000006ff147e24 */ /* 0x000fc4000f8e00ff */
[----:B------:R-:W5:Y:S01]  /*204d0*/  LD.E.128 R44, desc[UR36][R44.64] ;  /* 0x000000242c2c7980 */ /* 0x000f62000c101d00 */
[----:B------:R-:W-:Y:S01]  /*204e0*/  IMAD.U32 R3, RZ, RZ, UR5 ;  /* 0x00000005ff037e24 */ /* 0x000fe2000f8e00ff */
[--C-:B------:R-:W-:Y:S01]  /*204f0*/  SHF.R.S32.HI R76, RZ, 0x1f, R19.reuse ;  /* 0x0000001fff4c7819 */ /* 0x100fe20000011413 */
[----:B------:R-:W-:Y:S01]  /*20500*/  IMAD.MOV R77, RZ, RZ, -R19 ;  /* 0x000000ffff4d7224 */ /* 0x000fe200078e0a13 */
[----:B------:R-:W5:Y:S01]  /*20510*/  LD.E.128 R48, desc[UR36][R48.64] ;  /* 0x0000002430307980 */ /* 0x000f62000c101d00 */
[----:B------:R-:W-:Y:S02]  /*20520*/  ULDC.64 UR6, c[0x0][0xbd8] ;  /* 0x0002f60000067ab9 */ /* 0x000fe40000000a00 */
[----:B------:R-:W-:Y:S01]  /*20530*/  IMAD R21, R2, R77, R78 ;  /* 0x0000004d02157224 */ /* 0x000fe200078e024e */
[----:B------:R-:W5:Y:S01]  /*20540*/  LD.E.128 R52, desc[UR36][R52.64] ;  /* 0x0000002434347980 */ /* 0x000f62000c101d00 */
[----:B------:R-:W-:Y:S02]  /*20550*/  IMAD R76, R76, UR10, RZ ;  /* 0x0000000a4c4c7c24 */ /* 0x000fe4000f8e02ff */
[----:B------:R-:W-:Y:S01]  /*20560*/  IMAD.MOV.U32 R2, RZ, RZ, R20 ;  /* 0x000000ffff027224 */ /* 0x000fe200078e0014 */
[----:B------:R-:W5:Y:S01]  /*20570*/  LD.E.128 R56, desc[UR36][R56.64] ;  /* 0x0000002438387980 */ /* 0x000f62000c101d00 */
[----:B------:R-:W-:-:S02]  /*20580*/  IMAD R77, R19, UR11, R76 ;  /* 0x0000000b134d7c24 */ /* 0x000fc4000f8e024c */
[----:B------:R-:W-:Y:S01]  /*20590*/  IMAD.WIDE.U32 R2, R19, UR10, R2 ;  /* 0x0000000a13027c25 */ /* 0x000fe2000f8e0002 */
        /* <DEDUP_REMOVED lines=13> */
[----:B------:R-:W-:Y:S01]  /*20670*/  VIADD R19, R81, 0x20 ;  /* 0x0000002051137836 */ /* 0x000fe20000000000 */
[----:B------:R-:W-:Y:S01]  /*20680*/  UIADD3 UR5, UR42, 0x32420, URZ ;  /* 0x000324202a057890 */ /* 0x000fe2000fffe03f */
[C---:B------:R-:W-:Y:S02]  /*20690*/  IMAD R77, R21.reuse, UR7, R20 ;  /* 0x00000007154d7c24 */ /* 0x040fe4000f8e0214 */
[----:B------:R-:W-:Y:S01]  /*206a0*/  IMAD.WIDE.U32 R2, R21, UR6, R2 ;  /* 0x0000000615027c25 */ /* 0x000fe2000f8e0002 */
[----:B------:R-:W-:Y:S01]  /*206b0*/  ISETP.GE.AND P1, PT, R19, R0, PT ;  /* 0x000000001300720c */ /* 0x000fe20003f26270 */
[----:B------:R-:W-:Y:S02]  /*206c0*/  ULDC.64 UR6, c[0x0][0xb80] ;  /* 0x0002e00000067ab9 */ /* 0x000fe40000000a00 */
[----:B------:R-:W-:Y:S01]  /*206d0*/  VIADD R19, R81, 0x40 ;  /* 0x0000004051137836 */ /* 0x000fe20000000000 */
[----:B------:R-:W-:Y:S01]  /*206e0*/  LEA R80, P3, R2, UR6, 0x1 ;  /* 0x0000000602507c11 */ /* 0x000fe2000f8608ff */
[----:B------:R-:W-:Y:S01]  /*206f0*/  IMAD.IADD R3, R3, 0x1, R77 ;  /* 0x0000000103037824 */ /* 0x000fe200078e024d */
[----:B------:R-:W-:-:S02]  /*20700*/  UPRMT UR5, URZ, 0x654, UR5 ;  /* 0x000006543f057896 */ /* 0x000fc40008000005 */
[----:B------:R-:W-:Y:S02]  /*20710*/  ISETP.GE.AND P0, PT, R19, R0, PT ;  /* 0x000000001300720c */ /* 0x000fe40003f06270 */
[----:B------:R-:W-:Y:S01]  /*20720*/  LEA.HI.X R19, R2, UR7, R3, 0x1, P3 ;  /* 0x0000000702137c11 */ /* 0x000fe200098f0c03 */
[----:B0-----:R0:W1:Y:S04]  /*20730*/  SHFL.IDX PT, R78, R80, RZ, 0x181f ;  /* 0x00181fff504e7589 */ /* 0x00106800000e0000 */
[----:B------:R0:W2:Y:S01]  /*20740*/  SHFL.IDX PT, R79, R19, RZ, 0x181f ;  /* 0x00181fff134f7589 */ /* 0x0000a200000e0000 */
[----:B------:R-:W-:Y:S01]  /*20750*/  SYNCS.ARRIVE.TRANS64.RED.A1T0 RZ, [UR5], RZ ;  /* 0x000000ffffff79a7 */ /* 0x000fe20008100405 */
[----:B------:R-:W-:Y:S05]  /*20760*/  @P2 BRA `(.L_x_2263) ;  /* 0x0000000000442947 */ /* 0x000fea0003800000 */
        /* <DEDUP_REMOVED lines=17> */
.L_x_2263:
[----:B------:R-:W-:Y:S05]  /*20880*/  BSYNC B1 ;  /* 0x0000000000017941 */ /* 0x000fea0003800000 */
.L_x_2262:
[----:B---3--:R3:W4:Y:S01]  /*20890*/  SHFL.IDX PT, R21, R19, 0x1, 0x181f ;  /* 0x00381f0013157f89 */ /* 0x00872200000e0000 */
        /* <DEDUP_REMOVED lines=9> */
[-C--:B-----5:R-:W-:Y:S02]  /*20930*/  @!P3 LEA R4, P5, R195, R20.reuse, 0x1 ;  /* 0x00000014c304b211 */ /* 0x0a0fe400078a08ff */
[-C--:B----4-:R-:W-:Y:S02]  /*20940*/  @!P4 LEA.HI.X R3, R193, R21.reuse, R203, 0x1, P6 ;  /* 0x00000015c103c211 */ /* 0x090fe400030f0ccb */
[-C--:B------:R-:W-:Y:S02]  /*20950*/  @!P2 LEA R6, P6, R194, R20.reuse, 0x1 ;  /* 0x00000014c206a211 */ /* 0x080fe400078c08ff */
        /* <DEDUP_REMOVED lines=8> */
.L_x_2265:
[----:B------:R-:W-:Y:S05]  /*209e0*/  BSYNC B1 ;  /* 0x0000000000017941 */ /* 0x000fea0003800000 */
.L_x_2264:
[----:B0----5:R0:W0:Y:S01]  /*209f0*/  SHFL.IDX PT, R9, R19, 0x2, 0x181f ;  /* 0x00581f0013097f89 */ /* 0x02102200000e0000 */
        /* <DEDUP_REMOVED lines=9> */
[-C--:B------:R-:W-:Y:S02]  /*20a90*/  @!P2 LEA R4, P5, R195, R8.reuse, 0x1 ;  /* 0x00000008c304a211 */ /* 0x080fe400078a08ff */
[-C--:B------:R-:W-:Y:S02]  /*20aa0*/  @!P1 LEA R6, P4, R194, R8.reuse, 0x1 ;  /* 0x00000008c2069211 */ /* 0x080fe400078808ff */
[-C--:B------:R-:W-:Y:S02]  /*20ab0*/  @!P3 LEA.HI.X R3, R193, R9.reuse, R203, 0x1, P6 ;  /* 0x00000009c103b211 */ /* 0x080fe400030f0ccb */
        /* <DEDUP_REMOVED lines=8> */
.L_x_2267:
[----:B------:R-:W-:Y:S05]  /*20b40*/  BSYNC B1 ;  /* 0x0000000000017941 */ /* 0x000fea0003800000 */
.L_x_2266:
[----:B0-----:R-:W-:Y:S01]  /*20b50*/  VIADD R3, R81, 0x60 ;  /* 0x0000006051037836 */ /* 0x001fe20000000000 */
[----:B---3--:R-:W0:Y:S04]  /*20b60*/  SHFL.IDX PT, R19, R19, 0x3, 0x181f ;  /* 0x00781f0013137f89 */ /* 0x008e2800000e0000 */
[----:B------:R-:W-:Y:S01]  /*20b70*/  ISETP.GE.AND P0, PT, R3, R0, PT ;  /* 0x000000000300720c */ /* 0x000fe20003f06270 */
[----:B------:R-:W3:-:S12]  /*20b80*/  SHFL.IDX PT, R80, R80, 0x3, 0x181f ;  /* 0x00781f0050507f89 */ /* 0x000ed800000e0000 */
[----:B------:R-:W-:Y:S05]  /*20b90*/  @P0 BRA `(.L_x_2268) ;  /* 0x0000000c00280947 */ /* 0x000fea0003800000 */
[----:B------:R-:W-:Y:S02]  /*20ba0*/  ULDC UR5, c[0x0][0xbc8] ;  /* 0x0002f20000057ab9 */ /* 0x000fe40000000800 */
[----:B------:R-:W-:Y:S02]  /*20bb0*/  ISETP.GE.AND P3, PT, R193, UR5, PT ;  /* 0x00000005c1007c0c */ /* 0x000fe4000bf66270 */
[----:B------:R-:W-:Y:S02]  /*20bc0*/  ISETP.GE.AND P4, PT, R195, UR5, PT ;  /* 0x00000005c3007c0c */ /* 0x000fe4000bf86270 */
[----:B------:R-:W-:-:S09]  /*20bd0*/  ISETP.GE.AND P5, PT, R194, UR5, PT ;  /* 0x00000005c2007c0c */ /* 0x000fd2000bfa6270 */
[-C--:B---3--:R-:W-:Y:S02]  /*20be0*/  @!P3 LEA R2, P0, R193, R80.reuse, 0x1 ;  /* 0x00000050c102b211 */ /* 0x088fe400078008ff */
[-C--:B------:R-:W-:Y:S02]  /*20bf0*/  @!P4 LEA R4, P1, R195, R80.reuse, 0x1 ;  /* 0x00000050c304c211 */ /* 0x080fe400078208ff */
[C---:B------:R-:W-:Y:S02]  /*20c00*/  @!P5 LEA R6, P2, R194.reuse, R80, 0x1 ;  /* 0x00000050c206d211 */ /* 0x040fe400078408ff */
        /* <DEDUP_REMOVED lines=12> */
.L_x_2261:
[----:B0-----:R-:W0:Y:S01]  /*20cd0*/  LDC R6, c[0x0][0xce8] ;  /* 0x00033a00ff067b82 */ /* 0x001e220000000800 */
[----:B------:R-:W-:Y:S01]  /*20ce0*/  R2UR UR5, R204 ;  /* 0x00000000cc0572ca */ /* 0x000fe200000e0000 */
[----:B------:R-:W-:Y:S01]  /*20cf0*/  USHF.R.S32.HI UR10, URZ, 0x1f, UR60 ;  /* 0x0000001f3f0a7899 */ /* 0x000fe2000801143c */
[----:B------:R-:W-:Y:S01]  /*20d00*/  ISETP.GE.AND P0, PT, R205, 0x80, PT ;  /* 0x00000080cd00780c */ /* 0x000fe20003f06270 */
[----:B------:R-:W-:Y:S10]  /*20d10*/  BSSY B1, `(.L_x_2269) ;  /* 0x000002f000017945 */ /* 0x000ff40003800000 */
[----:B------:R-:W-:Y:S01]  /*20d20*/  USHF.R.S32.HI UR8, URZ, 0x1f, UR5 ;  /* 0x0000001f3f087899 */ /* 0x000fe20008011405 */
        /* <DEDUP_REMOVED lines=14> */
[----:B------:R-:W-:Y:S01]  /*20e10*/  R2UR UR11, R204 ;  /* 0x00000000cc0b72ca */ /* 0x000fe200000e0000 */
[----:B------:R-:W-:Y:S01]  /*20e20*/  UIMAD UR5, UR8, UR12, URZ ;  /* 0x0000000c080572a4 */ /* 0x000fe2000f8e023f */
[----:B------:R-:W-:-:S09]  /*20e30*/  IMAD.MOV.U32 R2, RZ, RZ, R4 ;  /* 0x000000ffff027224 */ /* 0x000fd200078e0004 */
[----:B------:R-:W2:Y:S02]  /*20e40*/  @P0 LDC R5, c[0x0][0xcec] ;  /* 0x00033b00ff050b82 */ /* 0x000ea40000000800 */
[----:B------:R-:W-:Y:S02]  /*20e50*/  UIMAD.WIDE.U32 UR6, UR11, UR12, URZ ;  /* 0x0000000c0b0672a5 */ /* 0x000fe4000f8e003f */
[----:B------:R-:W-:-:S03]  /*20e60*/  UIMAD UR5, UR11, UR13, UR5 ;  /* 0x0000000d0b0572a4 */ /* 0x000fc6000f8e0205 */
[----:B------:R-:W-:Y:S01]  /*20e70*/  ULDC.64 UR12, c[0x0][0xc98] ;  /* 0x00032600000c7ab9 */ /* 0x000fe20000000a00 */
[----:B------:R-:W3:Y:S01]  /*20e80*/  @P0 LDC R7, c[0x0][0xcf0] ;  /* 0x00033c00ff070b82 */ /* 0x000ee20000000800 */
[----:B------:R-:W-:Y:S02]  /*20e90*/  UIADD3 UR7, UR7, UR5, URZ ;  /* 0x0000000507077290 */ /* 0x000fe4000fffe03f */
[----:B------:R-:W-:Y:S02]  /*20ea0*/  UIMAD UR5, UR10, UR12, URZ ;  /* 0x0000000c0a0572a4 */ /* 0x000fe4000f8e023f */
[----:B------:R-:W-:Y:S02]  /*20eb0*/  UIMAD.WIDE.U32 UR6, UR60, UR12, UR6 ;  /* 0x0000000c3c0672a5 */ /* 0x000fe4000f8e0006 */
[----:B------:R-:W-:-:S03]  /*20ec0*/  UIMAD UR5, UR60, UR13, UR5 ;  /* 0x0000000d3c0572a4 */ /* 0x000fc6000f8e0205 */
        /* <DEDUP_REMOVED lines=19> */
.L_x_2270:
[----:B------:R-:W-:Y:S05]  /*21000*/  BSYNC B1 ;  /* 0x0000000000017941 */ /* 0x000fea0003800000 */
.L_x_2269:
[----:B------:R-:W-:Y:S01]  /*21010*/  R2UR UR11, R204 ;  /* 0x00000000cc0b72ca */ /* 0x000fe200000e0000 */
[----:B------:R-:W-:Y:S01]  /*21020*/  ULDC.64 UR12, c[0x0][0xbe8] ;  /* 0x0002fa00000c7ab9 */ /* 0x000fe20000000a00 */
[----:B--2---:R-:W-:Y:S01]  /*21030*/  VIADD R4, R211, UR61 ;  /* 0x0000003dd3047c36 */ /* 0x004fe20008000000 */
[----:B------:R-:W-:Y:S01]  /*21040*/  UIMAD UR5, UR8, UR12, URZ ;  /* 0x0000000c080572a4 */ /* 0x000fe2000f8e023f */
[----:B------:R-:W-:Y:S01]  /*21050*/  VIADD R8, R210, UR61 ;  /* 0x0000003dd2087c36 */ /* 0x000fe20008000000 */
[----:B------:R-:W-:Y:S01]  /*21060*/  BSSY B1, `(.L_x_2271) ;  /* 0x000003b000017945 */ /* 0x000fe20003800000 */
[----:B0-----:R-:W-:-:S04]  /*21070*/  @P1 IMAD.HI.U32 R0, R4, R9, RZ ;  /* 0x0000000904001227 */ /* 0x001fc800078e00ff */
[----:B------:R-:W-:Y:S01]  /*21080*/  IMAD.MOV.U32 R5, RZ, RZ, R4 ;  /* 0x000000ffff057224 */ /* 0x000fe200078e0004 */
[----:B-1----:R-:W-:Y:S02]  /*21090*/  @P1 SHF.R.U32.HI R5, RZ, R11, R0 ;  /* 0x0000000bff051219 */ /* 0x002fe40000011600 */
[----:B------:R-:W-:Y:S02]  /*210a0*/  UIMAD.WIDE.U32 UR6, UR11, UR12, URZ ;  /* 0x0000000c0b0672a5 */ /* 0x000fe4000f8e003f */
[----:B------:R-:W-:Y:S01]  /*210b0*/  UIMAD UR5, UR11, UR13, UR5 ;  /* 0x0000000d0b0572a4 */ /* 0x000fe2000f8e0205 */
[--C-:B------:R-:W-:Y:S01]  /*210c0*/  SHF.R.S32.HI R0, RZ, 0x1f, R5.reuse ;  /* 0x0000001fff007819 */ /* 0x100fe20000011405 */
[----:B------:R-:W-:Y:S01]  /*210d0*/  IMAD.MOV R7, RZ, RZ, -R5 ;  /* 0x000000ffff077224 */ /* 0x000fe200078e0a05 */
[----:B------:R-:W-:Y:S01]  /*210e0*/  ULDC.64 UR12, c[0x0][0xbf0] ;  /* 0x0002fc00000c7ab9 */ /* 0x000fe20000000a00 */
[----:B------:R-:W-:Y:S02]  /*210f0*/  UIADD3 UR7, UR7, UR5, URZ ;  /* 0x0000000507077290 */ /* 0x000fe4000fffe03f */
[----:B------:R-:W-:Y:S01]  /*21100*/  UIMAD UR5, UR10, UR12, URZ ;  /* 0x0000000c0a0572a4 */ /* 0x000fe2000f8e023f */
[----:B------:R-:W-:Y:S01]  /*21110*/  IMAD R7, R6, R7, R4 ;  /* 0x0000000706077224 */ /* 0x000fe200078e0204 */
[----:B------:R-:W-:-:S02]  /*21120*/  UIMAD.WIDE.U32 UR6, UR60, UR12, UR6 ;  /* 0x0000000c3c0672a5 */ /* 0x000fc4000f8e0006 */
[----:B------:R-:W-:Y:S01]  /*21130*/  UIMAD UR5, UR60, UR13, UR5 ;  /* 0x0000000d3c0572a4 */ /* 0x000fe2000f8e0205 */
[----:B------:R-:W-:-:S03]  /*21140*/  ULDC.64 UR10, c[0x0][0xbe0] ;  /* 0x0002f800000a7ab9 */ /* 0x000fc60000000a00 */
[----:B------:R-:W-:Y:S01]  /*21150*/  UIADD3 UR5, UR7, UR5, URZ ;  /* 0x0000000507057290 */ /* 0x000fe2000fffe03f */
[----:B------:R-:W-:Y:S02]  /*21160*/  IMAD R0, R0, UR10, RZ ;  /* 0x0000000a00007c24 */ /* 0x000fe4000f8e02ff */
[----:B------:R-:W-:Y:S02]  /*21170*/  IMAD.U32 R3, RZ, RZ, UR7 ;  /* 0x00000007ff037e24 */ /* 0x000fe4000f8e00ff */
[----:B------:R-:W-:Y:S01]  /*21180*/  IMAD.U32 R2, RZ, RZ, UR6 ;  /* 0x00000006ff027e24 */ /* 0x000fe2000f8e00ff */
[----:B------:R-:W-:Y:S01]  /*21190*/  ULDC.64 UR6, c[0x0][0xbd8] ;  /* 0x0002f60000067ab9 */ /* 0x000fe20000000a00 */
[----:B------:R-:W-:Y:S01]  /*211a0*/  IMAD.U32 R3, RZ, RZ, UR5 ;  /* 0x00000005ff037e24 */ /* 0x000fe2000f8e00ff */
[----:B------:R-:W-:Y:S01]  /*211b0*/  ULDC UR5, c[0x0][0xb88] ;  /* 0x0002e20000057ab9 */ /* 0x000fe20000000800 */
[C---:B------:R-:W-:Y:S01]  /*211c0*/  IMAD R9, R5.reuse, UR11, R0 ;  /* 0x0000000b05097c24 */ /* 0x040fe2000f8e0200 */
[----:B------:R-:W-:Y:S01]  /*211d0*/  SHF.R.S32.HI R0, RZ, 0x1f, R7 ;  /* 0x0000001fff007819 */ /* 0x000fe20000011407 */
[----:B------:R-:W-:-:S04]  /*211e0*/  IMAD.WIDE.U32 R2, R5, UR10, R2 ;  /* 0x0000000a05027c25 */ /* 0x000fc8000f8e0002 */
[----:B------:R-:W-:Y:S02]  /*211f0*/  IMAD.IADD R3, R3, 0x1, R9 ;  /* 0x0000000103037824 */ /* 0x000fe400078e0209 */
[----:B------:R-:W-:Y:S02]  /*21200*/  IMAD R4, R0, UR6, RZ ;  /* 0x0000000600047c24 */ /* 0x000fe4000f8e02ff */
        /* <DEDUP_REMOVED lines=32> */
.L_x_2272:
[----:B------:R-:W-:Y:S05]  /*21410*/  BSYNC B1 ;  /* 0x0000000000017941 */ /* 0x000fea0003800000 */
.L_x_2271:
        /* <DEDUP_REMOVED lines=21> */
.L_x_2274:
[----:B------:R-:W-:Y:S05]  /*21570*/  BSYNC B1 ;  /* 0x0000000000017941 */ /* 0x000fea0003800000 */
.L_x_2273:
        /* <DEDUP_REMOVED lines=21> */
.L_x_2276:
[----:B------:R-:W-:Y:S05]  /*216d0*/  BSYNC B1 ;  /* 0x0000000000017941 */ /* 0x000fea0003800000 */
.L_x_2275:
        /* <DEDUP_REMOVED lines=22> */
.L_x_2268:
[----:B------:R-:W-:Y:S05]  /*21840*/  BSYNC B0 ;  /* 0x0000000000007941 */ /* 0x000fea0003800000 */
.L_x_2260:
[----:B------:R-:W-:Y:S02]  /*21850*/  ULDC UR5, c[0x0][0xd38] ;  /* 0x00034e0000057ab9 */ /* 0x000fe40000000800 */
[----:B------:R-:W-:-:S06]  /*21860*/  UISETP.GE.AND UP0, UPT, UR4, UR5, UPT ;  /* 0x000000050400728c */ /* 0x000fcc000bf06270 */
[----:B------:R-:W-:-:S13]  /*21870*/  PLOP3.LUT P0, PT, PT, PT, UP0, 0x80, 0x0 ;  /* 0x000000000000781c */ /* 0x000fda0003f0f008 */
[----:B------:R-:W-:Y:S05]  /*21880*/  @!P0 BRA `(.L_x_2277) ;  /* 0xfffffdf8008c8947 */ /* 0x000fea000383ffff */
[----:B------:R-:W-:Y:S05]  /*21890*/  EXIT ;  /* 0x000000000000794d */ /* 0x000fea0003800000 */
.L_x_2146:
[----:B------:R-:W-:-:S08]  /*218a0*/  NOP ;  /* 0x0000000000007918 */ /* 0x000fd00000000000 */
[----:B0-----:R-:W0:-:S00]  /*218b0*/  USETMAXREG.DEALLOC.CTAPOOL 0x28 ;  /* 0x00000028000079c8 */ /* 0x001e0000080e0500 */
[----:B0-----:R-:W-:-:S06]  /*218c0*/  LOP3.LUT R0, R0, 0x3, RZ, 0xc0, !PT ;  /* 0x0000000300007812 */ /* 0x001fcc00078ec0ff */
[----:B------:R-:W0:Y:S01]  /*218d0*/  S2UR UR10, SR_CTAID.X ;  /* 0x00000000000a79c3 */ /* 0x000e220000002500 */
[----:B------:R-:W-:Y:S01]  /*218e0*/  LOP3.LUT R16, R16, 0xffdfffff, RZ, 0xc0, !PT ;  /* 0xffdfffff10107812 */ /* 0x000fe200078ec0ff */
[----:B------:R-:W-:Y:S01]  /*218f0*/  STL [R1+0x444], RZ ;  /* 0x000444ff01007387 */ /* 0x000fe20000100800 */
        /* <DEDUP_REMOVED lines=9> */
[----:B------:R-:W2:Y:S01]  /*21990*/  LDL R3, [R1+0x458] ;  /* 0x0004580001037983 */ /* 0x000ea20000100800 */
[----:B------:R-:W-:Y:S01]  /*219a0*/  ULDC UR9, c[0x0][0x3b8] ;  /* 0x0000ee0000097ab9 */ /* 0x000fe20000000800 */
[----:B------:R-:W-:Y:S01]  /*219b0*/  ULDC UR7, c[0x0][0x320] ;  /* 0x0000c80000077ab9 */ /* 0x000fe20000000800 */
[----:B------:R-:W-:Y:S01]  /*219c0*/  LOP3.LUT R16, R16, 0xffffffef, RZ, 0xc0, !PT ;  /* 0xffffffef10107812 */ /* 0x000fe200078ec0ff */
[----:B------:R-:W0:Y:S01]  /*219d0*/  S2R R8, SR_TID.X ;  /* 0x0000000000087919 */ /* 0x000e220000002100 */
[----:B------:R-:W1:Y:S01]  /*219e0*/  S2UR UR6, SR_CgaCtaId ;  /* 0x00000000000679c3 */ /* 0x000e620000008800 */
[----:B------:R-:W-:Y:S01]  /*219f0*/  ULDC.64 UR42, c[0x0][0x2f0] ;  /* 0x0000bc00002a7ab9 */ /* 0x000fe20000000a00 */
[----:B------:R-:W-:Y:S01]  /*21a00*/  LOP3.LUT R16, R16, 0xfffbffff, RZ, 0xc0, !PT ;  /* 0xfffbffff10107812 */ /* 0x000fe200078ec0ff */
[----:B------:R-:W-:Y:S01]  /*21a10*/  ULDC.64 UR4, c[0x0][0x418] ;  /* 0x0001060000047ab9 */ /* 0x000fe20000000a00 */
[----:B------:R3:W-:Y:S01]  /*21a20*/  STL [R1+0x444], RZ ;  /* 0x000444ff01007387 */ /* 0x0007e20000100800 */
[----:B------:R-:W-:Y:S01]  /*21a30*/  UISETP.NE.U32.AND UP0, UPT, UR4, URZ, UPT ;  /* 0x0000003f0400728c */ /* 0x000fe2000bf05070 */
[----:B------:R-:W-:Y:S01]  /*21a40*/  IMAD.U32 R32, RZ, RZ, UR10 ;  /* 0x0000000aff207e24 */ /* 0x000fe2000f8e00ff */
[----:B------:R-:W-:Y:S01]  /*21a50*/  ULDC UR40, c[0x0][0x288] ;  /* 0x0000a20000287ab9 */ /* 0x000fe20000000800 */
[----:B------:R-:W-:Y:S01]  /*21a60*/  ULDC UR4, c[0x0][0x424] ;  /* 0x0001090000047ab9 */ /* 0x000fe20000000800 */
[----:B------:R-:W-:Y:S01]  /*21a70*/  UISETP.NE.AND.EX UP0, UPT, UR5, URZ, UPT, UP0 ;  /* 0x0000003f0500728c */ /* 0x000fe2000bf05300 */
[----:B------:R-:W-:Y:S01]  /*21a80*/  IMAD.MOV.U32 R26, RZ, RZ, 0x1 ;  /* 0x00000001ff1a7424 */ /* 0x000fe200078e00ff */
[----:B------:R-:W-:Y:S01]  /*21a90*/  ULDC UR41, c[0x0][0x448] ;  /* 0x0001120000297ab9 */ /* 0x000fe20000000800 */
[----:B------:R-:W-:Y:S01]  /*21aa0*/  UMOV UR5, 0x400 ;  /* 0x0000040000057882 */ /* 0x000fe20000000000 */
[----:B------:R-:W-:Y:S01]  /*21ab0*/  USEL UR4, UR4, 0x1, UP0 ;  /* 0x0000000104047887 */ /* 0x000fe20008000000 */
[----:B------:R-:W-:Y:S01]  /*21ac0*/  IMAD.MOV.U32 R18, RZ, RZ, RZ ;  /* 0x000000ffff127224 */ /* 0x000fe200078e00ff */
[----:B------:R-:W-:-:S02]  /*21ad0*/  UIMAD UR41, UR41, UR40, URZ ;  /* 0x00000028292972a4 */ /* 0x000fc4000f8e023f */
[----:B------:R-:W-:Y:S01]  /*21ae0*/  UIMAD UR42, UR4, UR42, URZ ;  /* 0x0000002a042a72a4 */ /* 0x000fe2000f8e023f */
[----:B------:R-:W-:-:S03]  /*21af0*/  ULDC UR49, c[0x0][0xc] ;  /* 0x0000030000317ab9 */ /* 0x000fc60000000800 */
[----:B------:R-:W-:Y:S02]  /*21b00*/  UIADD3 UR4, UR42, 0x5f, URZ ;  /* 0x0000005f2a047890 */ /* 0x000fe4000fffe03f */
[----:B------:R-:W-:Y:S02]  /*21b10*/  UIADD3 UR47, UR42, 0x1, -UR40 ;  /* 0x000000012a2f7890 */ /* 0x000fe4000fffe828 */
[----:B-1----:R-:W-:Y:S02]  /*21b20*/  ULEA UR6, UR6, UR5, 0x18 ;  /* 0x0000000506067291 */ /* 0x002fe4000f8ec03f */
[----:B------:R-:W-:Y:S02]  /*21b30*/  UIMAD.WIDE UR4, UR4, 0x2aaaaaab, URZ ;  /* 0x2aaaaaab040478a5 */ /* 0x000fe4000f8e023f */
[----:B------:R-:W-:Y:S01]  /*21b40*/  UIADD3 UR40, UR42, -UR40, URZ ;  /* 0x800000282a287290 */ /* 0x000fe2000fffe03f */
[C---:B0-----:R-:W-:Y:S01]  /*21b50*/  IMAD.SHL.U32 R29, R8.reuse, 0x8, RZ ;  /* 0x00000008081d7824 */ /* 0x041fe200078e00ff */
[----:B------:R-:W-:Y:S01]  /*21b60*/  LOP3.LUT R7, R8, 0x7f, RZ, 0xc0, !PT ;  /* 0x0000007f08077812 */ /* 0x000fe200078ec0ff */
[----:B------:R-:W-:Y:S01]  /*21b70*/  IMAD.U32 R17, RZ, RZ, UR6 ;  /* 0x00000006ff117e24 */ /* 0x000fe2000f8e00ff */
[----:B------:R-:W-:-:S02]  /*21b80*/  USHF.R.U32.HI UR39, URZ, 0x1f, UR5 ;  /* 0x0000001f3f277899 */ /* 0x000fc40008011605 */
[C---:B------:R-:W-:Y:S02]  /*21b90*/  LOP3.LUT R5, R29.reuse, 0x38, RZ, 0xc0, !PT ;  /* 0x000000381d057812 */ /* 0x040fe400078ec0ff */
[----:B------:R-:W-:Y:S01]  /*21ba0*/  LOP3.LUT R0, R29, 0x1f8, RZ, 0xc0, !PT ;  /* 0x000001f81d007812 */ /* 0x000fe200078ec0ff */
[----:B------:R-:W-:Y:S01]  /*21bb0*/  ULEA.HI.SX32 UR39, UR5, UR39, 0x1c ;  /* 0x0000002705277291 */ /* 0x000fe2000f8fe23f */
[C---:B------:R-:W-:Y:S02]  /*21bc0*/  LOP3.LUT R2, R5.reuse, 0x40, RZ, 0xfc, !PT ;  /* 0x0000004005027812 */ /* 0x040fe400078efcff */
[----:B------:R-:W-:Y:S02]  /*21bd0*/  ISETP.GE.AND P0, PT, R5, UR7, PT ;  /* 0x0000000705007c0c */ /* 0x000fe4000bf06270 */
[C---:B------:R-:W-:Y:S02]  /*21be0*/  ISETP.GE.AND P2, PT, R2.reuse, UR9, PT ;  /* 0x0000000902007c0c */ /* 0x040fe4000bf46270 */
[----:B------:R-:W-:-:S02]  /*21bf0*/  ISETP.GE.AND P1, PT, R2, UR7, PT ;  /* 0x0000000702007c0c */ /* 0x000fc4000bf26270 */
[----:B------:R-:W-:Y:S02]  /*21c00*/  LOP3.LUT R0, R0, 0x38, R8, 0x78, !PT ;  /* 0x0000003800007812 */ /* 0x000fe400078e7808 */
[----:B------:R-:W-:Y:S02]  /*21c10*/  LOP3.LUT R4, R5, 0x80, RZ, 0xfc, !PT ;  /* 0x0000008005047812 */ /* 0x000fe400078efcff */
[----:B------:R-:W-:Y:S02]  /*21c20*/  LOP3.LUT R29, R0, 0x200, R29, 0xf8, !PT ;  /* 0x00000200001d7812 */ /* 0x000fe400078ef81d */
[----:B------:R-:W-:Y:S02]  /*21c30*/  SEL R0, RZ, 0x1, P0 ;  /* 0x00000001ff007807 */ /* 0x000fe40000000000 */
[----:B------:R-:W-:Y:S01]  /*21c40*/  SEL R2, RZ, 0xffffffff, P1 ;  /* 0xffffffffff027807 */ /* 0x000fe20000800000 */
[----:B------:R-:W-:Y:S01]  /*21c50*/  IMAD R22, R29, 0x2, R17 ;  /* 0x000000021d167824 */ /* 0x000fe200078e0211 */
[----:B------:R-:W-:-:S02]  /*21c60*/  @P2 LOP3.LUT R16, R16, 0x40000, RZ, 0xfc, !PT ;  /* 0x0004000010102812 */ /* 0x000fc400078efcff */
[----:B------:R-:W-:Y:S02]  /*21c70*/  SHF.R.U32.HI R35, RZ, 0x3, R7 ;  /* 0x00000003ff237819 */ /* 0x000fe40000011607 */
[----:B------:R-:W-:-:S04]  /*21c80*/  @P1 LOP3.LUT R16, R16, 0x10, RZ, 0xfc, !PT ;  /* 0x0000001010101812 */ /* 0x000fc800078efcff */
[----:B------:R-:W-:-:S04]  /*21c90*/  LOP3.LUT R16, R16, 0xffffffdf, RZ, 0xc0, !PT ;  /* 0xffffffdf10107812 */ /* 0x000fc800078ec0ff */
[----:B------:R-:W-:Y:S02]  /*21ca0*/  @P0 LOP3.LUT R16, R16, 0x20, RZ, 0xfc, !PT ;  /* 0x0000002010100812 */ /* 0x000fe400078efcff */
[----:B------:R-:W-:Y:S02]  /*21cb0*/  ISETP.GE.AND P0, PT, R4, UR7, PT ;  /* 0x0000000704007c0c */ /* 0x000fe4000bf06270 */
[----:B------:R-:W-:-:S11]  /*21cc0*/  LOP3.LUT R16, R16, 0xfffffff7, RZ, 0xc0, !PT ;  /* 0xfffffff710107812 */ /* 0x000fd600078ec0ff */
[----:B------:R-:W-:-:S04]  /*21cd0*/  @P0 LOP3.LUT R16, R16, 0x8, RZ, 0xfc, !PT ;  /* 0x0000000810100812 */ /* 0x000fc800078efcff */
[----:B------:R-:W-:Y:S02]  /*21ce0*/  LOP3.LUT R16, R16, 0xfffdffff, RZ, 0xc0, !PT ;  /* 0xfffdffff10107812 */ /* 0x000fe400078ec0ff */
[----:B--2---:R-:W-:Y:S01]  /*21cf0*/  R2UR UR8, R3 ;  /* 0x00000000030872ca */ /* 0x004fe200000e0000 */
[----:B------:R-:W-:Y:S01]  /*21d00*/  IMAD.SHL.U32 R3, R2, 0x2, RZ ;  /* 0x0000000202037824 */ /* 0x000fe200078e00ff */
[----:B------:R-:W-:-:S04]  /*21d10*/  LOP3.LUT R2, R5, 0xc0, RZ, 0xfc, !PT ;  /* 0x000000c005027812 */ /* 0x000fc800078efcff */
[----:B------:R-:W-:Y:S02]  /*21d20*/  LOP3.LUT R0, R3, 0x2, R0, 0xe2, !PT ;  /* 0x0000000203007812 */ /* 0x000fe400078ee200 */
[----:B------:R-:W-:Y:S02]  /*21d30*/  SEL R3, RZ, 0x4, P0 ;  /* 0x00000004ff037807 */ /* 0x000fe40000000000 */
[----:B------:R-:W-:Y:S02]  /*21d40*/  ISETP.GE.AND P0, PT, R4, UR9, PT ;  /* 0x0000000904007c0c */ /* 0x000fe4000bf06270 */
[----:B------:R-:W-:Y:S01]  /*21d50*/  ISETP.GE.AND P1, PT, R2, UR9, PT ;  /* 0x0000000902007c0c */ /* 0x000fe2000bf26270 */
[----:B------:R-:W-:Y:S01]  /*21d60*/  ULOP3.LUT UR48, UR8, 0x2, URZ, 0xfc, !UPT ;  /* 0x0000000208307892 */ /* 0x000fe2000f8efc3f */
[----:B------:R-:W-:Y:S01]  /*21d70*/  LOP3.LUT R6, R0, R3, RZ, 0xfc, !PT ;  /* 0x0000000300067212 */ /* 0x000fe200078efcff */
[----:B------:R-:W-:Y:S01]  /*21d80*/  IMAD.SHL.U32 R0, R8, 0x10, RZ ;  /* 0x0000001008007824 */ /* 0x000fe200078e00ff */
[----:B------:R-:W-:-:S03]  /*21d90*/  ULDC UR8, c[0x0][0x2b8] ;  /* 0x0000ae0000087ab9 */ /* 0x000fc60000000800 */
[----:B------:R3:W-:Y:S01]  /*21da0*/  STL [R1+0x454], R6 ;  /* 0x0004540601007387 */ /* 0x0007e20000100800 */
[----:B------:R-:W-:-:S03]  /*21db0*/  LOP3.LUT R0, R35, 0x70, R0, 0xf8, !PT ;  /* 0x0000007023007812 */ /* 0x000fc600078ef800 */
[----:B------:R-:W-:Y:S02]  /*21dc0*/  @P0 LOP3.LUT R16, R16, 0x20000, RZ, 0xfc, !PT ;  /* 0x0002000010100812 */ /* 0x000fe400078efcff */
[----:B------:R-:W-:Y:S02]  /*21dd0*/  ISETP.GE.AND P0, PT, R2, UR7, PT ;  /* 0x0000000702007c0c */ /* 0x000fe4000bf06270 */
[----:B------:R-:W-:Y:S02]  /*21de0*/  LOP3.LUT R16, R16, 0xfffffffb, RZ, 0xc0, !PT ;  /* 0xfffffffb10107812 */ /* 0x000fe400078ec0ff */
[----:B------:R-:W-:-:S04]  /*21df0*/  SEL R36, RZ, 0x8, P0 ;  /* 0x00000008ff247807 */ /* 0x000fc80000000000 */
[----:B------:R-:W-:-:S05]  /*21e00*/  LOP3.LUT R36, R6, R36, RZ, 0xfc, !PT ;  /* 0x0000002406247212 */ /* 0x000fca00078efcff */
[----:B------:R-:W-:Y:S02]  /*21e10*/  @P0 LOP3.LUT R16, R16, 0x4, RZ, 0xfc, !PT ;  /* 0x0000000410100812 */ /* 0x000fe400078efcff */
[----:B------:R-:W-:Y:S02]  /*21e20*/  ISETP.GE.AND P0, PT, R5, UR43, PT ;  /* 0x0000002b05007c0c */ /* 0x000fe4000bf06270 */
[----:B------:R-:W-:-:S04]  /*21e30*/  LOP3.LUT R16, R16, 0xfffffffe, RZ, 0xc0, !PT ;  /* 0xfffffffe10107812 */ /* 0x000fc800078ec0ff */
[----:B------:R-:W-:-:S04]  /*21e40*/  LOP3.LUT R16, R16, 0xfffeffff, RZ, 0xc0, !PT ;  /* 0xfffeffff10107812 */ /* 0x000fc800078ec0ff */
[----:B------:R-:W-:Y:S02]  /*21e50*/  @P1 LOP3.LUT R16, R16, 0x10000, RZ, 0xfc, !PT ;  /* 0x0001000010101812 */ /* 0x000fe400078efcff */
[C---:B------:R-:W-:Y:S02]  /*21e60*/  ISETP.GE.AND P1, PT, R5.reuse, UR8, PT ;  /* 0x0000000805007c0c */ /* 0x040fe4000bf26270 */
[----:B------:R-:W-:Y:S02]  /*21e70*/  @P0 LOP3.LUT R16, R16, 0x1, RZ, 0xfc, !PT ;  /* 0x0000000110100812 */ /* 0x000fe400078efcff */
[----:B------:R-:W-:Y:S02]  /*21e80*/  ISETP.GE.AND P0, PT, R5, UR9, PT ;  /* 0x0000000905007c0c */ /* 0x000fe4000bf06270 */
[----:B------:R-:W-:-:S04]  /*21e90*/  LOP3.LUT R16, R16, 0xfff7ffff, RZ, 0xc0, !PT ;  /* 0xfff7ffff10107812 */ /* 0x000fc800078ec0ff */
[----:B------:R-:W-:-:S04]  /*21ea0*/  LOP3.LUT R16, R16, 0xffefffff, RZ, 0xc0, !PT ;  /* 0xffefffff10107812 */ /* 0x000fc800078ec0ff */
[----:B------:R-:W-:-:S04]  /*21eb0*/  @P1 LOP3.LUT R16, R16, 0x100000, RZ, 0xfc, !PT ;  /* 0x0010000010101812 */ /* 0x000fc800078efcff */
[----:B---3--:R-:W-:-:S07]  /*21ec0*/  @P0 LOP3.LUT R16, R16, 0x80000, RZ, 0xfc, !PT ;  /* 0x0008000010100812 */ /* 0x008fce00078efcff */
.L_x_2337:
        /* <DEDUP_REMOVED lines=13> */
[----:B0123-5:R-:W-:Y:S05]  /*21fa0*/  @P0 BRA `(.L_x_2279) ;  /* 0x0000000000200947 */ /* 0x02ffea0003800000 */
        /* <DEDUP_REMOVED lines=8> */
.L_x_2279:
[----:B------:R-:W-:Y:S01]  /*22030*/  ULDC UR8, c[0x0][0xd54] ;  /* 0x0003550000087ab9 */ /* 0x000fe20000000800 */
[----:B------:R-:W-:Y:S01]  /*22040*/  UMOV UR6, UR7 ;  /* 0x0000000700067c82 */ /* 0x000fe20008000000 */
[----:B------:R-:W-:-:S11]  /*22050*/  UISETP.NE.AND UP0, UPT, UR8, 0x1, UPT ;  /* 0x000000010800788c */ /* 0x000fd6000bf05270 */
[----:B------:R-:W-:Y:S02]  /*22060*/  @UP0 ULDC.64 UR10, c[0x0][0xd58] ;  /* 0x00035600000a0ab9 */ /* 0x000fe40000000a00 */
[----:B------:R-:W-:-:S04]  /*22070*/  UIMAD.WIDE.U32 UR4, UR7, UR10, URZ ;  /* 0x0000000a070472a5 */ /* 0x000fc8000f8e003f */
[----:B------:R-:W-:-:S04]  /*22080*/  @UP0 USHF.R.U32.HI UR6, URZ, UR11, UR5 ;  /* 0x0000000b3f060299 */ /* 0x000fc80008011605 */
[----:B------:R-:W-:-:S12]  /*22090*/  UIMAD UR4, UR6, UR8, URZ ;  /* 0x00000008060472a4 */ /* 0x000fd8000f8e023f */
.L_x_2280:
        /* <DEDUP_REMOVED lines=48> */
.L_x_2282:
[----:B------:R-:W-:-:S11]  /*223a0*/  UISETP.NE.AND UP1, UPT, UR5, 0x1, UPT ;  /* 0x000000010500788c */ /* 0x000fd6000bf25270 */
[----:B------:R-:W-:Y:S02]  /*223b0*/  @UP1 ULDC.64 UR10, c[0x0][0xae0] ;  /* 0x0002b800000a1ab9 */ /* 0x000fe40000000a00 */
[----:B------:R-:W-:-:S04]  /*223c0*/  UIMAD.WIDE.U32 UR6, UR8, UR10, URZ ;  /* 0x0000000a080672a5 */ /* 0x000fc8000f8e003f */
[----:B------:R-:W-:-:S12]  /*223d0*/  @UP1 USHF.R.U32.HI UR8, URZ, UR11, UR7 ;  /* 0x0000000b3f081299 */ /* 0x000fd80008011607 */
.L_x_2283:
[----:B------:R-:W-:-:S04]  /*223e0*/  UIMAD UR8, UR8, UR5, UR5 ;  /* 0x00000005080872a4 */ /* 0x000fc8000f8e0205 */
[----:B------:R-:W-:-:S04]  /*223f0*/  UISETP.LT.AND UP1, UPT, UR4, UR8, UPT ;  /* 0x000000080400728c */ /* 0x000fc8000bf21270 */
[----:B------:R-:W-:-:S12]  /*22400*/  USEL UR4, UR4, UR8, UP1 ;  /* 0x0000000804047287 */ /* 0x000fd80008800000 */
.L_x_2281:
        /* <DEDUP_REMOVED lines=28> */
.L_x_2285:
[----:B------:R-:W-:-:S11]  /*225d0*/  UISETP.NE.AND UP0, UPT, UR5, 0x1, UPT ;  /* 0x000000010500788c */ /* 0x000fd6000bf05270 */
[----:B------:R-:W-:Y:S02]  /*225e0*/  @UP0 ULDC.64 UR10, c[0x0][0xae0] ;  /* 0x0002b800000a0ab9 */ /* 0x000fe40000000a00 */
[----:B------:R-:W-:-:S04]  /*225f0*/  UIMAD.WIDE.U32 UR6, UR4, UR10, URZ ;  /* 0x0000000a040672a5 */ /* 0x000fc8000f8e003f */
[----:B------:R-:W-:-:S12]  /*22600*/  @UP0 USHF.R.U32.HI UR4, URZ, UR11, UR7 ;  /* 0x0000000b3f040299 */ /* 0x000fd80008011607 */
.L_x_2286:
[----:B------:R-:W-:-:S04]  /*22610*/  UIMAD UR4, UR4, UR5, URZ ;  /* 0x00000005040472a4 */ /* 0x000fc8000f8e023f */
[----:B------:R-:W-:-:S04]  /*22620*/  UISETP.LT.AND UP0, UPT, UR8, UR4, UPT ;  /* 0x000000040800728c */ /* 0x000fc8000bf01270 */
[----:B------:R-:W-:-:S12]  /*22630*/  USEL UR8, UR8, UR4, !UP0 ;  /* 0x0000000408087287 */ /* 0x000fd8000c000000 */
.L_x_2284:
        /* <DEDUP_REMOVED lines=26> */
.L_x_2288:
        /* <DEDUP_REMOVED lines=20> */
.L_x_2291:
[----:B------:R-:W-:Y:S05]  /*22920*/  BSYNC B6 ;  /* 0x0000000000067941 */ /* 0x000fea0003800000 */
.L_x_2290:
        /* <DEDUP_REMOVED lines=20> */
.L_x_2294:
        /* <DEDUP_REMOVED lines=15> */
.L_x_2293:
[----:B------:R-:W-:Y:S05]  /*22b60*/  BSYNC B6 ;  /* 0x0000000000067941 */ /* 0x000fea0003800000 */
.L_x_2292:
        /* <DEDUP_REMOVED lines=17> */
.L_x_2354:
[----:B-1----:R-:W1:Y:S01]  /*22c80*/  S2R R2, SR_TID.X ;  /* 0x0000000000027919 */ /* 0x002e620000002100 */
[----:B0-----:R-:W-:Y:S01]  /*22c90*/  ISETP.NE.AND P1, PT, R10, 0x1, PT ;  /* 0x000000010a00780c */ /* 0x001fe20003f25270 */
[----:B------:R-:W-:Y:S01]  /*22ca0*/  IMAD.MOV.U32 R25, RZ, RZ, RZ ;  /* 0x000000ffff197224 */ /* 0x000fe200078e00ff */
[----:B-----5:R-:W-:Y:S02]  /*22cb0*/  SHF.R.S32.HI R30, RZ, 0x1f, R28 ;  /* 0x0000001fff1e7819 */ /* 0x020fe4000001141c */
[----:B------:R-:W-:-:S09]  /*22cc0*/  LOP3.LUT R16, R16, 0xffff7fff, RZ, 0xc0, !PT ;  /* 0xffff7fff10107812 */ /* 0x000fd200078ec0ff */
[----:B------:R-:W0:Y:S01]  /*22cd0*/  @P1 LDC R3, c[0x0][0x438] ;  /* 0x00010e00ff031b82 */ /* 0x000e220000000800 */
[----:B------:R-:W-:Y:S01]  /*22ce0*/  @P1 LOP3.LUT R16, R16, 0x8000, RZ, 0xfc, !PT ;  /* 0x0000800010101812 */ /* 0x000fe200078efcff */
[----:B-1----:R-:W-:-:S06]  /*22cf0*/  IMAD.SHL.U32 R8, R2, 0x10, RZ ;  /* 0x0000001002087824 */ /* 0x002fcc00078e00ff */
[----:B------:R-:W1:Y:S01]  /*22d00*/  @P1 LDC R2, c[0x0][0x434] ;  /* 0x00010d00ff021b82 */ /* 0x000e620000000800 */
[----:B------:R-:W-:-:S05]  /*22d10*/  LOP3.LUT R8, R35, 0x70, R8, 0xf8, !PT ;  /* 0x0000007023087812 */ /* 0x000fca00078ef808 */
[----:B------:R-:W-:-:S04]  /*22d20*/  IMAD R4, R0, 0x60, R8 ;  /* 0x0000006000047824 */ /* 0x000fc800078e0208 */
[C---:B------:R-:W-:Y:S01]  /*22d30*/  IMAD.IADD R33, R4.reuse, 0x1, R31 ;  /* 0x0000000104217824 */ /* 0x040fe200078e021f */
[----:B------:R-:W-:-:S03]  /*22d40*/  ISETP.GE.AND P0, PT, R4, UR42, PT ;  /* 0x0000002a04007c0c */ /* 0x000fc6000bf06270 */
[----:B------:R-:W-:Y:S01]  /*22d50*/  IMAD.MOV.U32 R9, RZ, RZ, R33 ;  /* 0x000000ffff097224 */ /* 0x000fe200078e0021 */
[----:B------:R-:W-:Y:S01]  /*22d60*/  ISETP.GT.U32.OR P0, PT, R8, 0x5f, P0 ;  /* 0x0000005f0800780c */ /* 0x000fe20000704470 */
[----:B-1----:R-:W-:-:S05]  /*22d70*/  @P1 IMAD.HI.U32 R2, R33, R2, RZ ;  /* 0x0000000221021227 */ /* 0x002fca00078e00ff */
[----:B0-----:R-:W-:-:S07]  /*22d80*/  @P1 SHF.R.U32.HI R9, RZ, R3, R2 ;  /* 0x00000003ff091219 */ /* 0x001fce0000011602 */
        /* <DEDUP_REMOVED lines=9> */
[----:B------:R-:W-:Y:S01]  /*22e20*/  @!P0 LEA.HI.X R5, R2, R5, R3, 0x2, P1 ;  /* 0x0000000502058211 */ /* 0x000fe200008f1403 */
[----:B------:R-:W-:-:S04]  /*22e30*/  IMAD.MOV R2, RZ, RZ, -R9 ;  /* 0x000000ffff027224 */ /* 0x000fc800078e0a09 */
[----:B------:R-:W-:Y:S01]  /*22e40*/  IMAD R33, R10, R2, R33 ;  /* 0x000000020a217224 */ /* 0x000fe200078e0221 */
[----:B------:R0:W5:Y:S01]  /*22e50*/  @!P0 LDG.E R25, desc[UR36][R4.64] ;  /* 0x0000002404198981 */ /* 0x000162000c1e1900 */
[----:B------:R-:W-:Y:S01]  /*22e60*/  IMAD R2, RZ, RZ, -UR38 ;  /* 0x80000026ff027e24 */ /* 0x000fe2000f8e02ff */
[----:B------:R-:W-:Y:S02]  /*22e70*/  ISETP.GT.U32.AND P0, PT, R8, 0x5f, PT ;  /* 0x0000005f0800780c */ /* 0x000fe40003f04070 */
[----:B------:R-:W-:Y:S01]  /*22e80*/  LOP3.LUT R16, R16, 0xffffdfff, RZ, 0xc0, !PT ;  /* 0xffffdfff10107812 */ /* 0x000fe200078ec0ff */
[----:B------:R-:W-:Y:S02]  /*22e90*/  IMAD R19, R19, R2, UR46 ;  /* 0x0000002e13137e24 */ /* 0x000fe4000f8e0202 */
[----:B------:R-:W-:-:S03]  /*22ea0*/  IMAD.U32 R2, RZ, RZ, UR48 ;  /* 0x00000030ff027e24 */ /* 0x000fc6000f8e00ff */
[----:B------:R-:W-:Y:S02]  /*22eb0*/  SHF.R.S32.HI R27, RZ, 0x1f, R19 ;  /* 0x0000001fff1b7819 */ /* 0x000fe40000011413 */
[----:B------:R-:W-:-:S13]  /*22ec0*/  ISETP.NE.AND P2, PT, R2, 0x3, PT ;  /* 0x000000030200780c */ /* 0x000fda0003f45270 */
[----:B------:R-:W-:-:S04]  /*22ed0*/  @P2 LOP3.LUT R16, R16, 0x2000, RZ, 0xfc, !PT ;  /* 0x0000200010102812 */ /* 0x000fc800078efcff */
[----:B------:R-:W-:-:S04]  /*22ee0*/  LOP3.LUT R16, R16, 0xfffffffd, RZ, 0xc0, !PT ;  /* 0xfffffffd10107812 */ /* 0x000fc800078ec0ff */
[----:B------:R-:W-:Y:S01]  /*22ef0*/  @P0 LOP3.LUT R16, R16, 0x2, RZ, 0xfc, !PT ;  /* 0x0000000210100812 */ /* 0x000fe200078efcff */
[----:B0-----:R-:W-:Y:S06]  /*22f00*/  @!P2 BRA `(.L_x_2296) ;  /* 0x000000000004a947 */ /* 0x001fec0003800000 */
[----:B------:R-:W-:Y:S01]  /*22f10*/  BPT.TRAP 0x1 ;  /* 0x000000040000795c */ /* 0x000fe20000300000 */
.L_x_2296:
[----:B------:R-:W-:Y:S01]  /*22f20*/  IMAD R24, R18, 0x8, R17 ;  /* 0x0000000812187824 */ /* 0x000fe200078e0211 */
[----:B------:R-:W-:Y:S01]  /*22f30*/  SHF.L.U32 R3, R26, 0x1f, RZ ;  /* 0x0000001f1a037819 */ /* 0x000fe200000006ff */
[----:B------:R-:W-:Y:S03]  /*22f40*/  BSSY B0, `(.L_x_2297) ;  /* 0x0000003000007945 */ /* 0x000fe60003800000 */
[----:B------:R-:W0:Y:S02]  /*22f50*/  SYNCS.PHASECHK.TRANS64.TRYWAIT P0, [R24+URZ+0x32440], R3 ;  /* 0x03244003180075a7 */ /* 0x000e24000800017f */
[----:B0-----:R-:W-:Y:S05]  /*22f60*/  @!P0 BRA `(.L_x_2298) ;  /* 0x0000003c00388947 */ /* 0x001fea0003800000 */
.L_x_2355:
[----:B------:R-:W-:Y:S05]  /*22f70*/  BSYNC B0 ;  /* 0x0000000000007941 */ /* 0x000fea0003800000 */
.L_x_2297:
[----:B------:R-:W-:Y:S01]  /*22f80*/  SHF.R.S32.HI R37, RZ, 0x1f, R33 ;  /* 0x0000001fff257819 */ /* 0x000fe20000011421 */
[----:B------:R-:W-:Y:S01]  /*22f90*/  ULDC.64 UR4, c[0x0][0x300] ;  /* 0x0000c00000047ab9 */ /* 0x000fe20000000a00 */
[----:B------:R-:W1:Y:S01]  /*22fa0*/  S2R R6, SR_TID.X ;  /* 0x0000000000067919 */ /* 0x000e620000002100 */
[----:B-----5:R-:W-:Y:S02]  /*22fb0*/  SHF.R.S32.HI R4, RZ, 0x1f, R25 ;  /* 0x0000001fff047819 */ /* 0x020fe40000011419 */
[----:B------:R-:W-:Y:S01]  /*22fc0*/  IMAD R2, R37, UR4, RZ ;  /* 0x0000000425027c24 */ /* 0x000fe2000f8e02ff */
[----:B------:R-:W-:Y:S02]  /*22fd0*/  LOP3.LUT P2, RZ, R16, 0x1, RZ, 0xc0, !PT ;  /* 0x0000000110ff7812 */ /* 0x000fe4000784c0ff */
[----:B------:R2:W-:Y:S01]  /*22fe0*/  STL [R1+0x440], R4 ;  /* 0x0004400401007387 */ /* 0x0005e20000100800 */
[C---:B------:R-:W-:Y:S02]  /*22ff0*/  IMAD R5, R33.reuse, UR5, R2 ;  /* 0x0000000521057c24 */ /* 0x040fe4000f8e0202 */
[----:B0-----:R-:W-:Y:S01]  /*23000*/  IMAD.WIDE.U32 R2, R33, UR4, RZ ;  /* 0x0000000421027c25 */ /* 0x001fe2000f8e00ff */
[----:B------:R-:W-:-:S03]  /*23010*/  ULDC.64 UR4, c[0x0][0x310] ;  /* 0x0000c40000047ab9 */ /* 0x000fc60000000a00 */
[----:B------:R-:W-:Y:S02]  /*23020*/  IMAD.IADD R3, R3, 0x1, R5 ;  /* 0x0000000103037824 */ /* 0x000fe400078e0205 */
[----:B--2---:R-:W-:Y:S02]  /*23030*/  IMAD R4, R4, UR4, RZ ;  /* 0x0000000404047c24 */ /* 0x004fe4000f8e02ff */
        /* <DEDUP_REMOVED lines=57> */
.L_x_2369:
        /* <DEDUP_REMOVED lines=10> */
.L_x_2300:
        /* <DEDUP_REMOVED lines=10> */
.L_x_2301:
[----:B------:R1:W-:Y:S02]  /*23510*/  SYNCS.ARRIVE.TRANS64.A1T0 RZ, [R24+URZ+0x32430], RZ ;  /* 0x032430ff18ff79a7 */ /* 0x0003e4000810003f */
[----:B------:R-:W-:Y:S05]  /*23520*/  WARPSYNC.ALL ;  /* 0x0000000000007948 */ /* 0x000fea0003800000 */
[----:B------:R-:W-:Y:S01]  /*23530*/  VIADD R0, R17, 0x18400 ;  /* 0x0001840011007836 */ /* 0x000fe20000000000 */
[----:B------:R-:W-:Y:S01]  /*23540*/  BAR.SYNC.DEFER_BLOCKING 0x8, 0x180 ;  /* 0x0206000000007b1d */ /* 0x000fe20000010000 */
[----:B------:R-:W-:-:S03]  /*23550*/  USHF.R.S32.HI UR51, URZ, 0x1f, UR38 ;  /* 0x0000001f3f337899 */ /* 0x000fc60008011426 */
[----:B------:R-:W-:Y:S02]  /*23560*/  LOP3.LUT P0, RZ, R0, 0x3ff, RZ, 0xc0, !PT ;  /* 0x000003ff00ff7812 */ /* 0x000fe4000780c0ff */
[----:B------:R-:W-:Y:S11]  /*23570*/  BSSY B6, `(.L_x_2302) ;  /* 0x0000012000067945 */ /* 0x000ff60003800000 */
        /* <DEDUP_REMOVED lines=17> */
.L_x_2303:
[----:B------:R-:W-:Y:S05]  /*23690*/  BSYNC B6 ;  /* 0x0000000000067941 */ /* 0x000fea0003800000 */
.L_x_2302:
[----:B------:R-:W2:Y:S01]  /*236a0*/  S2R R20, SR_TID.X ;  /* 0x0000000000147919 */ /* 0x000ea20000002100 */
[----:B------:R-:W-:Y:S01]  /*236b0*/  UISETP.NE.AND UP0, UPT, UR50, URZ, UPT ;  /* 0x0000003f3200728c */ /* 0x000fe2000bf05270 */
[----:B------:R-:W-:Y:S01]  /*236c0*/  R2UR UR6, R27 ;  /* 0x000000001b0672ca */ /* 0x000fe200000e0000 */
[----:B------:R-:W-:Y:S01]  /*236d0*/  ULDC.64 UR8, c[0x0][0x2d8] ;  /* 0x0000b60000087ab9 */ /* 0x000fe20000000a00 */
[----:B------:R-:W-:Y:S02]  /*236e0*/  R2UR UR7, R19 ;  /* 0x00000000130772ca */ /* 0x000fe400000e0000 */
[----:B------:R-:W-:Y:S02]  /*236f0*/  LOP3.LUT P5, RZ, R16, 0x100000, RZ, 0xc0, !PT ;  /* 0x0010000010ff7812 */ /* 0x000fe400078ac0ff */
[----:B------:R-:W-:-:S04]  /*23700*/  PLOP3.LUT P0, PT, PT, PT, UP0, 0x80, 0x0 ;  /* 0x000000000000781c */ /* 0x000fc80003f0f008 */
[----:B------:R-:W-:-:S03]  /*23710*/  @UP0 ULDC UR4, c[0x0][0x44c] ;  /* 0x0001130000040ab9 */ /* 0x000fc60000000800 */
[----:B------:R-:W-:-:S04]  /*23720*/  UIMAD UR6, UR6, UR8, URZ ;  /* 0x00000008060672a4 */ /* 0x000fc8000f8e023f */
[----:B------:R-:W-:Y:S01]  /*23730*/  UIMAD UR6, UR7, UR9, UR6 ;  /* 0x00000009070672a4 */ /* 0x000fe2000f8e0206 */
[----:B--2---:R-:W-:-:S05]  /*23740*/  IMAD.SHL.U32 R20, R20, 0x10, RZ ;  /* 0x0000001014147824 */ /* 0x004fca00078e00ff */
[----:B------:R-:W-:-:S05]  /*23750*/  LOP3.LUT R20, R35, 0x70, R20, 0xf8, !PT ;  /* 0x0000007023147812 */ /* 0x000fca00078ef814 */
[----:B------:R-:W-:-:S04]  /*23760*/  VIADD R34, R20, UR43 ;  /* 0x0000002b14227c36 */ /* 0x000fc80008000000 */
[----:B------:R-:W-:Y:S01]  /*23770*/  @P0 IMAD.HI.U32 R0, R34, UR4, RZ ;  /* 0x0000000422000c27 */ /* 0x000fe2000f8e00ff */
[----:B------:R-:W-:Y:S01]  /*23780*/  PLOP3.LUT P0, PT, PT, PT, UP0, 0x80, 0x0 ;  /* 0x000000000000781c */ /* 0x000fe20003f0f008 */
[----:B------:R-:W-:Y:S02]  /*23790*/  @UP0 ULDC UR4, c[0x0][0x450] ;  /* 0x0001140000040ab9 */ /* 0x000fe40000000800 */
[----:B------:R-:W-:-:S10]  /*237a0*/  IMAD.MOV.U32 R7, RZ, RZ, R34 ;  /* 0x000000ffff077224 */ /* 0x000fd400078e0022 */
[----:B------:R-:W-:Y:S02]  /*237b0*/  @P0 SHF.R.U32.HI R7, RZ, UR4, R0 ;  /* 0x00000004ff070c19 */ /* 0x000fe40008011600 */
[----:B------:R-:W-:Y:S02]  /*237c0*/  R2UR UR4, R19 ;  /* 0x00000000130472ca */ /* 0x000fe400000e0000 */
[----:B------:R-:W-:-:S11]  /*237d0*/  SHF.R.S32.HI R0, RZ, 0x1f, R7 ;  /* 0x0000001fff007819 */ /* 0x000fd60000011407 */
[----:B------:R-:W-:-:S03]  /*237e0*/  UIMAD.WIDE.U32 UR4, UR4, UR8, URZ ;  /* 0x00000008040472a5 */ /* 0x000fc6000f8e003f */
[----:B------:R-:W-:Y:S01]  /*237f0*/  ULDC.64 UR8, c[0x0][0x2e0] ;  /* 0x0000b80000087ab9 */ /* 0x000fe20000000a00 */
[----:B------:R-:W-:Y:S02]  /*23800*/  UIADD3 UR5, UR5, UR6, URZ ;  /* 0x0000000605057290 */ /* 0x000fe4000fffe03f */
[----:B------:R-:W-:Y:S02]  /*23810*/  UIMAD UR6, UR51, UR8, URZ ;  /* 0x00000008330672a4 */ /* 0x000fe4000f8e023f */
[----:B------:R-:W-:Y:S02]  /*23820*/  UIMAD.WIDE.U32 UR4, UR38, UR8, UR4 ;  /* 0x00000008260472a5 */ /* 0x000fe4000f8e0004 */
[----:B------:R-:W-:-:S04]  /*23830*/  UIMAD UR6, UR38, UR9, UR6 ;  /* 0x00000009260672a4 */ /* 0x000fc8000f8e0206 */
[----:B------:R-:W-:Y:S02]  /*23840*/  UIADD3 UR6, UR5, UR6, URZ ;  /* 0x0000000605067290 */ /* 0x000fe4000fffe03f */
[----:B0-----:R-:W-:Y:S02]  /*23850*/  IMAD.U32 R5, RZ, RZ, UR5 ;  /* 0x00000005ff057e24 */ /* 0x001fe4000f8e00ff */
[----:B------:R-:W-:Y:S02]  /*23860*/  IMAD.MOV R5, RZ, RZ, -R7 ;  /* 0x000000ffff057224 */ /* 0x000fe400078e0a07 */
[----:B------:R-:W-:Y:S01]  /*23870*/  IMAD.U32 R4, RZ, RZ, UR4 ;  /* 0x00000004ff047e24 */ /* 0x000fe2000f8e00ff */
[----:B------:R-:W-:Y:S01]  /*23880*/  ULDC.64 UR4, c[0x0][0x2d0] ;  /* 0x0000b40000047ab9 */ /* 0x000fe20000000a00 */
[----:B------:R-:W-:Y:S01]  /*23890*/  IMAD.U32 R3, RZ, RZ, UR6 ;  /* 0x00000006ff037e24 */ /* 0x000fe2000f8e00ff */
[----:B------:R-:W-:Y:S01]  /*238a0*/  ULDC UR6, c[0x0][0x448] ;  /* 0x0001120000067ab9 */ /* 0x000fe20000000800 */
[----:B------:R-:W-:-:S02]  /*238b0*/  IMAD R0, R0, UR4, RZ ;  /* 0x0000000400007c24 */ /* 0x000fc4000f8e02ff */
[----:B------:R-:W-:Y:S02]  /*238c0*/  IMAD R5, R5, UR6, R34 ;  /* 0x0000000605057c24 */ /* 0x000fe4000f8e0222 */
[----:B------:R-:W-:Y:S02]  /*238d0*/  IMAD.MOV.U32 R2, RZ, RZ, R4 ;  /* 0x000000ffff027224 */ /* 0x000fe400078e0004 */
[C---:B------:R-:W-:Y:S01]  /*238e0*/  IMAD R9, R7.reuse, UR5, R0 ;  /* 0x0000000507097c24 */ /* 0x040fe2000f8e0200 */
[----:B------:R-:W-:Y:S01]  /*238f0*/  SHF.R.S32.HI R0, RZ, 0x1f, R5 ;  /* 0x0000001fff007819 */ /* 0x000fe20000011405 */
        /* <DEDUP_REMOVED lines=12> */
[----:B------:R-:W0:Y:S01]  /*239c0*/  S2R R2, SR_TID.X ;  /* 0x0000000000027919 */ /* 0x000e220000002100 */
[----:B------:R-:W-:Y:S01]  /*239d0*/  VIADD R4, R35, UR43 ;  /* 0x0000002b23047c36 */ /* 0x000fe20008000000 */
[----:B------:R-:W-:Y:S01]  /*239e0*/  LOP3.LUT R16, R16, 0xffffefff, RZ, 0xc0, !PT ;  /* 0xffffefff10107812 */ /* 0x000fe200078ec0ff */
[----:B------:R-:W2:Y:S02]  /*239f0*/  SHFL.IDX PT, R14, R0, RZ, 0x181f ;  /* 0x00181fff000e7589 */ /* 0x000ea400000e0000 */
[C---:B------:R-:W-:Y:S01]  /*23a00*/  VIADD R6, R4.reuse, 0x10 ;  /* 0x0000001004067836 */ /* 0x040fe20000000000 */
[C---:B------:R-:W-:Y:S01]  /*23a10*/  ISETP.GE.AND P1, PT, R4.reuse, UR41, PT ;  /* 0x0000002904007c0c */ /* 0x040fe2000bf26270 */
[----:B------:R-:W-:Y:S01]  /*23a20*/  VIADD R13, R4, 0x40 ;  /* 0x00000040040d7836 */ /* 0x000fe20000000000 */
[----:B------:R-:W3:Y:S04]  /*23a30*/  SHFL.IDX PT, R3, R5, RZ, 0x181f ;  /* 0x00181fff05037589 */ /* 0x000ee800000e0000 */
[----:B------:R-:W-:Y:S01]  /*23a40*/  SHFL.IDX PT, R9, R0, 0x2, 0x181f ;  /* 0x00581f0000097f89 */ /* 0x000fe200000e0000 */
[----:B------:R-:W-:-:S03]  /*23a50*/  ISETP.GE.AND P3, PT, R13, UR41, PT ;  /* 0x000000290d007c0c */ /* 0x000fc6000bf66270 */
[----:B------:R-:W-:Y:S03]  /*23a60*/  SHFL.IDX PT, R8, R5, 0x2, 0x181f ;  /* 0x00581f0005087f89 */ /* 0x000fe600000e0000 */
[----:B------:R-:W-:Y:S01]  /*23a70*/  @P1 LOP3.LUT R16, R16, 0x1000, RZ, 0xfc, !PT ;  /* 0x0000100010101812 */ /* 0x000fe200078efcff */
[----:B------:R-:W-:Y:S03]  /*23a80*/  SHFL.IDX PT, R7, R0, 0x3, 0x181f ;  /* 0x00781f0000077f89 */ /* 0x000fe600000e0000 */
[----:B------:R-:W-:Y:S01]  /*23a90*/  LOP3.LUT R16, R16, 0xfffff7ff, RZ, 0xc0, !PT ;  /* 0xfffff7ff10107812 */ /* 0x000fe200078ec0ff */
[----:B------:R-:W-:Y:S04]  /*23aa0*/  SHFL.IDX PT, R21, R0, 0x5, 0x181f ;  /* 0x00b81f0000157f89 */ /* 0x000fe800000e0000 */
[----:B------:R-:W-:Y:S01]  /*23ab0*/  SHFL.IDX PT, R15, R0, 0x6, 0x181f ;  /* 0x00d81f00000f7f89 */ /* 0x000fe200000e0000 */
[----:B0-----:R-:W-:-:S03]  /*23ac0*/  IMAD.SHL.U32 R35, R2, 0x8, RZ ;  /* 0x0000000802237824 */ /* 0x001fc600078e00ff */
[----:B------:R-:W-:Y:S02]  /*23ad0*/  SHFL.IDX PT, R2, R5, 0x1, 0x181f ;  /* 0x00381f0005027f89 */ /* 0x000fe400000e0000 */
[----:B------:R-:W-:-:S04]  /*23ae0*/  LOP3.LUT R35, R35, 0x38, RZ, 0xc0, !PT ;  /* 0x0000003823237812 */ /* 0x000fc800078ec0ff */
[----:B--2---:R-:W-:Y:S02]  /*23af0*/  @!P1 LEA R12, P0, R35, R14, 0x1 ;  /* 0x0000000e230c9211 */ /* 0x004fe400078008ff */
[----:B------:R-:W0:Y:S03]  /*23b00*/  SHFL.IDX PT, R14, R0, 0x1, 0x181f ;  /* 0x00381f00000e7f89 */ /* 0x000e2600000e0000 */
[----:B---3--:R-:W-:Y:S01]  /*23b10*/  @!P1 IMAD.X R3, RZ, RZ, R3, P0 ;  /* 0x000000ffff039224 */ /* 0x008fe200000e0603 */
[----:B------:R-:W-:Y:S02]  /*23b20*/  ISETP.GE.AND P1, PT, R6, UR41, PT ;  /* 0x0000002906007c0c */ /* 0x000fe4000bf26270 */
[----:B------:R-:W2:Y:S11]  /*23b30*/  SHFL.IDX PT, R6, R5, 0x3, 0x181f ;  /* 0x00781f0005067f89 */ /* 0x000eb600000e0000 */
[----:B------:R-:W-:-:S04]  /*23b40*/  @P1 LOP3.LUT R16, R16, 0x800, RZ, 0xfc, !PT ;  /* 0x0000080010101812 */ /* 0x000fc800078efcff */
[----:B------:R-:W-:Y:S02]  /*23b50*/  LOP3.LUT R16, R16, 0xfffffbff, RZ, 0xc0, !PT ;  /* 0xfffffbff10107812 */ /* 0x000fe400078ec0ff */
[----:B0-----:R-:W-:Y:S02]  /*23b60*/  @!P1 LEA R10, P0, R35, R14, 0x1 ;  /* 0x0000000e230a9211 */ /* 0x001fe400078008ff */
[----:B------:R-:W0:Y:S03]  /*23b70*/  SHFL.IDX PT, R14, R0, 0x4, 0x181f ;  /* 0x00981f00000e7f89 */ /* 0x000e2600000e0000 */
[----:B------:R-:W-:Y:S02]  /*23b80*/  @!P1 IMAD.X R11, RZ, RZ, R2, P0 ;  /* 0x000000ffff0b9224 */ /* 0x000fe400000e0602 */
[----:B------:R-:W-:-:S05]  /*23b90*/  VIADD R2, R4, 0x20 ;  /* 0x0000002004027836 */ /* 0x000fca0000000000 */
[----:B------:R-:W-:Y:S01]  /*23ba0*/  ISETP.GE.AND P6, PT, R2, UR41, PT ;  /* 0x0000002902007c0c */ /* 0x000fe2000bfc6270 */
[----:B------:R-:W-:-:S05]  /*23bb0*/  VIADD R2, R4, 0x30 ;  /* 0x0000003004027836 */ /* 0x000fca0000000000 */
[----:B------:R-:W-:Y:S02]  /*23bc0*/  ISETP.GE.AND P4, PT, R2, UR41, PT ;  /* 0x0000002902007c0c */ /* 0x000fe4000bf86270 */
[----:B------:R-:W3:Y:S05]  /*23bd0*/  SHFL.IDX PT, R2, R5, 0x4, 0x181f ;  /* 0x00981f0005027f89 */ /* 0x000eea00000e0000 */
[----:B------:R-:W-:Y:S02]  /*23be0*/  @!P6 LEA R9, P0, R35, R9, 0x1 ;  /* 0x000000092309e211 */ /* 0x000fe400078008ff */
[----:B------:R-:W-:-:S03]  /*23bf0*/  @P6 LOP3.LUT R16, R16, 0x400, RZ, 0xfc, !PT ;  /* 0x0000040010106812 */ /* 0x000fc600078efcff */
[----:B------:R-:W-:Y:S01]  /*23c00*/  @!P6 IMAD.X R8, RZ, RZ, R8, P0 ;  /* 0x000000ffff08e224 */ /* 0x000fe200000e0608 */
[----:B------:R-:W-:Y:S02]  /*23c10*/  @!P4 LEA R7, P0, R35, R7, 0x1 ;  /* 0x000000072307c211 */ /* 0x000fe400078008ff */
[----:B------:R-:W-:-:S03]  /*23c20*/  LOP3.LUT R16, R16, 0xffbfffff, RZ, 0xc0, !PT ;  /* 0xffbfffff10107812 */ /* 0x000fc600078ec0ff */
[----:B--2---:R-:W-:Y:S01]  /*23c30*/  @!P4 IMAD.X R6, RZ, RZ, R6, P0 ;  /* 0x000000ffff06c224 */ /* 0x004fe200000e0606 */
[----:B0-----:R-:W-:Y:S02]  /*23c40*/  @!P3 LEA R14, P0, R35, R14, 0x1 ;  /* 0x0000000e230eb211 */ /* 0x001fe400078008ff */
[----:B------:R-:W-:-:S04]  /*23c50*/  @P6 LOP3.LUT R16, R16, 0x400000, RZ, 0xfc, !PT ;  /* 0x0040000010106812 */ /* 0x000fc800078efcff */
[C---:B------:R-:W-:Y:S01]  /*23c60*/  LOP3.LUT P6, RZ, R16.reuse, 0x1000, RZ, 0xc0, !PT ;  /* 0x0000100010ff7812 */ /* 0x040fe200078cc0ff */
[----:B---3--:R-:W-:Y:S01]  /*23c70*/  @!P3 IMAD.X R13, RZ, RZ, R2, P0 ;  /* 0x000000ffff0db224 */ /* 0x008fe200000e0602 */
[----:B------:R-:W-:Y:S01]  /*23c80*/  LOP3.LUT R16, R16, 0xfffffdff, RZ, 0xc0, !PT ;  /* 0xfffffdff10107812 */ /* 0x000fe200078ec0ff */
[----:B------:R-:W-:-:S03]  /*23c90*/  VIADD R2, R4, 0x50 ;  /* 0x0000005004027836 */ /* 0x000fc60000000000 */
[----:B------:R-:W-:Y:S02]  /*23ca0*/  @P4 LOP3.LUT R16, R16, 0x200, RZ, 0xfc, !PT ;  /* 0x0000020010104812 */ /* 0x000fe400078efcff */
[----:B------:R-:W-:Y:S01]  /*23cb0*/  ISETP.GE.AND P2, PT, R2, UR41, PT ;  /* 0x0000002902007c0c */ /* 0x000fe2000bf46270 */
[----:B------:R-:W-:Y:S01]  /*23cc0*/  VIADD R2, R4, 0x60 ;  /* 0x0000006004027836 */ /* 0x000fe20000000000 */
[----:B------:R-:W-:-:S04]  /*23cd0*/  LOP3.LUT R16, R16, 0xfffffeff, RZ, 0xc0, !PT ;  /* 0xfffffeff10107812 */ /* 0x000fc800078ec0ff */
[----:B------:R-:W-:Y:S02]  /*23ce0*/  ISETP.GE.AND P1, PT, R2, UR41, PT ;  /* 0x0000002902007c0c */ /* 0x000fe4000bf26270 */
[----:B------:R-:W0:Y:S01]  /*23cf0*/  SHFL.IDX PT, R2, R5, 0x5, 0x181f ;  /* 0x00b81f0005027f89 */ /* 0x000e2200000e0000 */
[----:B------:R-:W-:-:S04]  /*23d00*/  @P3 LOP3.LUT R16, R16, 0x100, RZ, 0xfc, !PT ;  /* 0x0000010010103812 */ /* 0x000fc800078efcff */
[----:B------:R-:W-:Y:S02]  /*23d10*/  @!P2 LEA R21, P0, R35, R21, 0x1 ;  /* 0x000000152315a211 */ /* 0x000fe400078008ff */
[----:B------:R-:W-:-:S04]  /*23d20*/  LOP3.LUT R16, R16, 0xffffff7f, RZ, 0xc0, !PT ;  /* 0xffffff7f10107812 */ /* 0x000fc800078ec0ff */
[----:B------:R-:W-:-:S04]  /*23d30*/  @P2 LOP3.LUT R16, R16, 0x80, RZ, 0xfc, !PT ;  /* 0x0000008010102812 */ /* 0x000fc800078efcff */
[----:B------:R-:W-:-:S04]  /*23d40*/  LOP3.LUT R16, R16, 0xffffffbf, RZ, 0xc0, !PT ;  /* 0xffffffbf10107812 */ /* 0x000fc800078ec0ff */
[----:B------:R-:W-:Y:S01]  /*23d50*/  @P1 LOP3.LUT R16, R16, 0x40, RZ, 0xfc, !PT ;  /* 0x0000004010101812 */ /* 0x000fe200078efcff */
[----:B0-----:R-:W-:Y:S01]  /*23d60*/  @!P2 IMAD.X R20, RZ, RZ, R2, P0 ;  /* 0x000000ffff14a224 */ /* 0x001fe200000e0602 */
[----:B------:R-:W-:Y:S01]  /*23d70*/  @!P1 LEA R35, P0, R35, R15, 0x1 ;  /* 0x0000000f23239211 */ /* 0x000fe200078008ff */
[----:B------:R-:W0:Y:S04]  /*23d80*/  SHFL.IDX PT, R2, R5, 0x6, 0x181f ;  /* 0x00d81f0005027f89 */ /* 0x000e2800000e0000 */
[----:B------:R-:W2:Y:S01]  /*23d90*/  SHFL.IDX PT, R5, R5, 0x7, 0x181f ;  /* 0x00f81f0005057f89 */ /* 0x000ea200000e0000 */
[----:B0-----:R-:W-:Y:S01]  /*23da0*/  @!P1 IMAD.X R15, RZ, RZ, R2, P0 ;  /* 0x000000ffff0f9224 */ /* 0x001fe200000e0602 */
[----:B------:R-:W-:Y:S01]  /*23db0*/  LOP3.LUT P0, RZ, R16, 0x800, RZ, 0xc0, !PT ;  /* 0x0000080010ff7812 */ /* 0x000fe2000780c0ff */
[----:B------:R-:W-:-:S05]  /*23dc0*/  @!P6 IMAD.MOV.U32 R2, RZ, RZ, R12 ;  /* 0x000000ffff02e224 */ /* 0x000fca00078e000c */
[----:B------:R0:W-:Y:S01]  /*23dd0*/  @!P6 LDGSTS.E.BYPASS.LTC128B.128 [R22+0x18400], desc[UR36][R2.64], !P5 ;  /* 0x184000000216efae */ /* 0x0001e2000e901d64 */
[----:B------:R-:W-:-:S06]  /*23de0*/  LOP3.LUT P6, RZ, R16, 0x400000, RZ, 0xc0, !PT ;  /* 0x0040000010ff7812 */ /* 0x000fcc00078cc0ff */
        /* <DEDUP_REMOVED lines=10> */
[----:B------:R-:W-:Y:S01]  /*23e90*/  @!P3 IMAD.MOV.U32 R3, RZ, RZ, R13 ;  /* 0x000000ffff03b224 */ /* 0x000fe200078e000d */
[----:B------:R0:W3:Y:S04]  /*23ea0*/  SHFL.IDX PT, R14, R0, 0x7, 0x181f ;  /* 0x00f81f00000e7f89 */ /* 0x0000e800000e0000 */
[----:B------:R4:W-:Y:S02]  /*23eb0*/  @!P3 LDGSTS.E.BYPASS.LTC128B.128 [R22+0x1a400], desc[UR36][R2.64], !P5 ;  /* 0x1a4000000216bfae */ /* 0x0009e4000e901d64 */
[----:B----4-:R-:W-:-:S02]  /*23ec0*/  @!P2 IMAD.MOV.U32 R2, RZ, RZ, R21 ;  /* 0x000000ffff02a224 */ /* 0x010fc400078e0015 */
[----:B------:R-:W-:-:S05]  /*23ed0*/  @!P2 IMAD.MOV.U32 R3, RZ, RZ, R20 ;  /* 0x000000ffff03a224 */ /* 0x000fca00078e0014 */
[----:B------:R4:W-:Y:S02]  /*23ee0*/  @!P2 LDGSTS.E.BYPASS.LTC128B.128 [R22+0x1ac00], desc[UR36][R2.64], !P5 ;  /* 0x1ac000000216afae */ /* 0x0009e4000e901d64 */
[----:B----4-:R-:W-:Y:S02]  /*23ef0*/  @!P1 IMAD.MOV.U32 R2, RZ, RZ, R35 ;  /* 0x000000ffff029224 */ /* 0x010fe400078e0023 */
[----:B------:R-:W4:Y:S01]  /*23f00*/  S2R R35, SR_TID.X ;  /* 0x0000000000237919 */ /* 0x000f220000002100 */
[----:B------:R-:W-:-:S05]  /*23f10*/  @!P1 IMAD.MOV.U32 R3, RZ, RZ, R15 ;  /* 0x000000ffff039224 */ /* 0x000fca00078e000f */
[----:B------:R0:W-:Y:S01]  /*23f20*/  @!P1 LDGSTS.E.BYPASS.LTC128B.128 [R22+0x1b400], desc[UR36][R2.64], !P5 ;  /* 0x1b40000002169fae */ /* 0x0001e2000e901d64 */
[----:B----4-:R-:W-:-:S04]  /*23f30*/  LOP3.LUT R35, R35, 0x7f, RZ, 0xc0, !PT ;  /* 0x0000007f23237812 */ /* 0x010fc800078ec0ff */
[----:B0-23--:R-:W-:-:S07]  /*23f40*/  SHF.R.U32.HI R35, RZ, 0x3, R35 ;  /* 0x00000003ff237819 */ /* 0x00dfce0000011623 */
.L_x_2386:
[----:B------:R-:W0:Y:S01]  /*23f50*/  S2R R0, SR_TID.X ;  /* 0x0000000000007919 */ /* 0x000e220000002100 */
[----:B------:R-:W-:Y:S01]  /*23f60*/  VIADD R4, R4, 0x70 ;  /* 0x0000007004047836 */ /* 0x000fe20000000000 */
[----:B------:R-:W-:-:S04]  /*23f70*/  LOP3.LUT R16, R16, 0xffffbfff, RZ, 0xc0, !PT ;  /* 0xffffbfff10107812 */ /* 0x000fc800078ec0ff */
[----:B------:R-:W-:-:S13]  /*23f80*/  ISETP.GE.AND P1, PT, R4, UR41, PT ;  /* 0x0000002904007c0c */ /* 0x000fda000bf26270 */
[----:B------:R-:W-:Y:S01]  /*23f90*/  @P1 LOP3.LUT R16, R16, 0x4000, RZ, 0xfc, !PT ;  /* 0x0000400010101812 */ /* 0x000fe200078efcff */
[----:B0-----:R-:W-:-:S05]  /*23fa0*/  IMAD.SHL.U32 R0, R0, 0x8, RZ ;  /* 0x0000000800007824 */ /* 0x001fca00078e00ff */
[----:B------:R-:W-:-:S04]  /*23fb0*/  LOP3.LUT R0, R0, 0x38, RZ, 0xc0, !PT ;  /* 0x0000003800007812 */ /* 0x000fc800078ec0ff */
[----:B------:R-:W-:-:S05]  /*23fc0*/  @!P1 LEA R2, P0, R0, R14, 0x1 ;  /* 0x0000000e00029211 */ /* 0x000fca00078008ff */
[----:B------:R-:W-:Y:S01]  /*23fd0*/  @!P1 IMAD.X R3, RZ, RZ, R5, P0 ;  /* 0x000000ffff039224 */ /* 0x000fe200000e0605 */
[----:B------:R-:W-:-:S04]  /*23fe0*/  PLOP3.LUT P0, PT, PT, PT, PT, 0x80, 0x0 ;  /* 0x000000000000781c */ /* 0x000fc80003f0f070 */
[----:B------:R-:W-:Y:S01]  /*23ff0*/  @!PT LDS RZ, [RZ] ;  /* 0x00000000fffff984 */ /* 0x000fe20000000800 */
[----:B------:R-:W-:Y:S01]  /*24000*/  @!PT LDS RZ, [RZ] ;  /* 0x00000000fffff984 */ /* 0x000fe20000000800 */
[----:B------:R-:W-:Y:S01]  /*24010*/  @!PT LDS RZ, [RZ] ;  /* 0x00000000fffff984 */ /* 0x000fe20000000800 */
[----:B------:R0:W-:Y:S01]  /*24020*/  @!P1 LDGSTS.E.BYPASS.LTC128B.128 [R22+0x1bc00], desc[UR36][R2.64], !P5 ;  /* 0x1bc0000002169fae */ /* 0x0001e2000e901d64 */
[----:B------:R-:W-:-:S08]  /*24030*/  NOP ;  /* 0x0000000000007918 */ /* 0x000fd00000000000 */
.L_x_2305:
        /* <DEDUP_REMOVED lines=11> */
[----:B--2---:R-:W-:Y:S05]  /*240f0*/  @!P0 BRA `(.L_x_2307) ;  /* 0x0000000000408947 */ /* 0x004fea0003800000 */
        /* <DEDUP_REMOVED lines=16> */
.L_x_2307:
[----:B------:R-:W-:Y:S05]  /*24200*/  BSYNC B6 ;  /* 0x0000000000067941 */ /* 0x000fea0003800000 */
.L_x_2306:
[----:B------:R-:W-:Y:S01]  /*24210*/  UISETP.NE.AND UP0, UPT, UR50, URZ, UPT ;  /* 0x0000003f3200728c */ /* 0x000fe2000bf05270 */
[----:B------:R-:W-:Y:S01]  /*24220*/  R2UR UR6, R27 ;  /* 0x000000001b0672ca */ /* 0x000fe200000e0000 */
[----:B0-----:R-:W-:Y:S01]  /*24230*/  IMAD.MOV.U32 R2, RZ, RZ, R34 ;  /* 0x000000ffff027224 */ /* 0x001fe200078e0022 */
[----:B------:R-:W-:Y:S01]  /*24240*/  R2UR UR7, R19 ;  /* 0x00000000130772ca */ /* 0x000fe200000e0000 */
[----:B------:R-:W-:Y:S01]  /*24250*/  ULDC.64 UR8, c[0x0][0x3d8] ;  /* 0x0000f60000087ab9 */ /* 0x000fe20000000a00 */
[----:B------:R-:W0:Y:S01]  /*24260*/  S2R R20, SR_TID.X ;  /* 0x0000000000147919 */ /* 0x000e220000002100 */
[----:B------:R-:W-:Y:S02]  /*24270*/  PLOP3.LUT P0, PT, PT, PT, UP0, 0x80, 0x0 ;  /* 0x000000000000781c */ /* 0x000fe40003f0f008 */
[C---:B------:R-:W-:Y:S02]  /*24280*/  LOP3.LUT P2, RZ, R16.reuse, 0x80000, RZ, 0xc0, !PT ;  /* 0x0008000010ff7812 */ /* 0x040fe4000784c0ff */
[C---:B------:R-:W-:Y:S01]  /*24290*/  LOP3.LUT P3, RZ, R16.reuse, 0x40000, RZ, 0xc0, !PT ;  /* 0x0004000010ff7812 */ /* 0x040fe2000786c0ff */
[----:B------:R-:W-:Y:S01]  /*242a0*/  @UP0 ULDC UR4, c[0x0][0x44c] ;  /* 0x0001130000040ab9 */ /* 0x000fe20000000800 */
[----:B------:R-:W-:-:S02]  /*242b0*/  LOP3.LUT P4, RZ, R16, 0x20000, RZ, 0xc0, !PT ;  /* 0x0002000010ff7812 */ /* 0x000fc4000788c0ff */
[----:B------:R-:W-:Y:S01]  /*242c0*/  UIMAD UR6, UR6, UR8, URZ ;  /* 0x00000008060672a4 */ /* 0x000fe2000f8e023f */
[----:B------:R-:W-:-:S03]  /*242d0*/  LOP3.LUT P5, RZ, R16, 0x10000, RZ, 0xc0, !PT ;  /* 0x0001000010ff7812 */ /* 0x000fc600078ac0ff */
[----:B------:R-:W-:Y:S01]  /*242e0*/  UIMAD UR6, UR7, UR9, UR6 ;  /* 0x00000009070672a4 */ /* 0x000fe2000f8e0206 */
[----:B------:R-:W-:Y:S01]  /*242f0*/  @P0 IMAD.HI.U32 R0, R34, UR4, RZ ;  /* 0x0000000422000c27 */ /* 0x000fe2000f8e00ff */
[----:B------:R-:W-:Y:S01]  /*24300*/  PLOP3.LUT P0, PT, PT, PT, UP0, 0x80, 0x0 ;  /* 0x000000000000781c */ /* 0x000fe20003f0f008 */
[----:B------:R-:W-:Y:S01]  /*24310*/  @UP0 ULDC UR4, c[0x0][0x450] ;  /* 0x0001140000040ab9 */ /* 0x000fe20000000800 */
[----:B------:R-:W-:-:S11]  /*24320*/  ULDC UR7, c[0x0][0x448] ;  /* 0x0001120000077ab9 */ /* 0x000fd60000000800 */
[----:B------:R-:W-:Y:S02]  /*24330*/  @P0 SHF.R.U32.HI R2, RZ, UR4, R0 ;  /* 0x00000004ff020c19 */ /* 0x000fe40008011600 */
[----:B------:R-:W-:Y:S02]  /*24340*/  R2UR UR4, R19 ;  /* 0x00000000130472ca */ /* 0x000fe400000e0000 */
[--C-:B------:R-:W-:Y:S01]  /*24350*/  SHF.R.S32.HI R0, RZ, 0x1f, R2.reuse ;  /* 0x0000001fff007819 */ /* 0x100fe20000011402 */
[----:B------:R-:W-:Y:S02]  /*24360*/  IMAD.MOV R5, RZ, RZ, -R2 ;  /* 0x000000ffff057224 */ /* 0x000fe400078e0a02 */
[----:B0-----:R-:W-:Y:S02]  /*24370*/  IMAD.SHL.U32 R20, R20, 0x8, RZ ;  /* 0x0000000814147824 */ /* 0x001fe400078e00ff */
[----:B------:R-:W-:-:S03]  /*24380*/  IMAD R5, R5, UR7, R34 ;  /* 0x0000000705057c24 */ /* 0x000fc6000f8e0222 */
[----:B------:R-:W-:-:S03]  /*24390*/  LOP3.LUT R20, R20, 0x38, RZ, 0xc0, !PT ;  /* 0x0000003814147812 */ /* 0x000fc600078ec0ff */
[----:B------:R-:W-:-:S03]  /*243a0*/  UIMAD.WIDE.U32 UR4, UR4, UR8, URZ ;  /* 0x00000008040472a5 */ /* 0x000fc6000f8e003f */
[----:B------:R-:W-:Y:S01]  /*243b0*/  ULDC.64 UR8, c[0x0][0x3e0] ;  /* 0x0000f80000087ab9 */ /* 0x000fe20000000a00 */
[----:B------:R-:W-:Y:S02]  /*243c0*/  UIADD3 UR5, UR5, UR6, URZ ;  /* 0x0000000605057290 */ /* 0x000fe4000fffe03f */
[----:B------:R-:W-:Y:S02]  /*243d0*/  UIMAD UR6, UR51, UR8, URZ ;  /* 0x00000008330672a4 */ /* 0x000fe4000f8e023f */
[----:B------:R-:W-:Y:S02]  /*243e0*/  UIMAD.WIDE.U32 UR4, UR38, UR8, UR4 ;  /* 0x00000008260472a5 */ /* 0x000fe4000f8e0004 */
[----:B------:R-:W-:-:S03]  /*243f0*/  UIMAD UR6, UR38, UR9, UR6 ;  /* 0x00000009260672a4 */ /* 0x000fc6000f8e0206 */
[----:B------:R-:W-:Y:S01]  /*24400*/  ULDC.64 UR8, c[0x0][0x3d0] ;  /* 0x0000f40000087ab9 */ /* 0x000fe20000000a00 */
[----:B------:R-:W-:Y:S01]  /*24410*/  UIADD3 UR5, UR5, UR6, URZ ;  /* 0x0000000605057290 */ /* 0x000fe2000fffe03f */
[----:B------:R-:W-:Y:S01]  /*24420*/  IMAD R3, R0, UR8, RZ ;  /* 0x0000000800037c24 */ /* 0x000fe2000f8e02ff */
[----:B------:R-:W-:Y:S01]  /*24430*/  SHF.R.S32.HI R0, RZ, 0x1f, R5 ;  /* 0x0000001fff007819 */ /* 0x000fe20000011405 */
[----:B------:R-:W-:Y:S02]  /*24440*/  IMAD.U32 R9, RZ, RZ, UR8 ;  /* 0x00000008ff097e24 */ /* 0x000fe4000f8e00ff */
        /* <DEDUP_REMOVED lines=16> */
[----:B------:R-:W2:Y:S04]  /*24550*/  SHFL.IDX PT, R2, R4, RZ, 0x181f ;  /* 0x00181fff04027589 */ /* 0x000ea800000e0000 */
[----:B------:R-:W-:Y:S06]  /*24560*/  SHFL.IDX PT, R5, R4, 0x1, 0x181f ;  /* 0x00381f0004057f89 */ /* 0x000fec00000e0000 */
[----:B0-----:R-:W-:-:S05]  /*24570*/  @!P6 LEA R14, P0, R20, R14, 0x1 ;  /* 0x0000000e140ee211 */ /* 0x001fca00078008ff */
[----:B--2---:R-:W-:Y:S02]  /*24580*/  @!P6 IMAD.X R3, RZ, RZ, R2, P0 ;  /* 0x000000ffff03e224 */ /* 0x004fe400000e0602 */
        /* <DEDUP_REMOVED lines=11> */
[----:B--2---:R-:W-:Y:S02]  /*24640*/  @!P1 IMAD.MOV.U32 R2, RZ, RZ, R14 ;  /* 0x000000ffff029224 */ /* 0x004fe400078e000e */
[----:B------:R-:W-:Y:S01]  /*24650*/  @!P1 IMAD.MOV.U32 R3, RZ, RZ, R5 ;  /* 0x000000ffff039224 */ /* 0x000fe200078e0005 */
[----:B------:R-:W0:Y:S04]  /*24660*/  SHFL.IDX PT, R14, R0, 0x2, 0x181f ;  /* 0x00581f00000e7f89 */ /* 0x000e2800000e0000 */
[----:B------:R-:W-:Y:S04]  /*24670*/  @!P1 LDGSTS.E.BYPASS.LTC128B.128 [R22+0x22c00], desc[UR36][R2.64], !P2 ;  /* 0x22c0000002169fae */ /* 0x000fe8000d101d64 */
[----:B------:R-:W-:Y:S04]  /*24680*/  @!P1 LDGSTS.E.BYPASS.LTC128B.128 [R22+0x26c00], desc[UR36][R2.64+0x80], !P3 ;  /* 0x26c0008002169fae */ /* 0x000fe8000d901d64 */
[----:B------:R-:W-:Y:S04]  /*24690*/  @!P1 LDGSTS.E.BYPASS.LTC128B.128 [R22+0x2ac00], desc[UR36][R2.64+0x100], !P4 ;  /* 0x2ac0010002169fae */ /* 0x000fe8000e101d64 */
[----:B------:R2:W-:Y:S01]  /*246a0*/  @!P1 LDGSTS.E.BYPASS.LTC128B.128 [R22+0x2ec00], desc[UR36][R2.64+0x180], !P5 ;  /* 0x2ec0018002169fae */ /* 0x0005e2000e901d64 */
[----:B------:R-:W-:-:S03]  /*246b0*/  LOP3.LUT P1, RZ, R16, 0x40, RZ, 0xc0, !PT ;  /* 0x0000004010ff7812 */ /* 0x000fc6000782c0ff */
[----:B------:R-:W3:Y:S01]  /*246c0*/  SHFL.IDX PT, R5, R4, 0x2, 0x181f ;  /* 0x00581f0004057f89 */ /* 0x000ee200000e0000 */
[----:B------:R-:W-:Y:S02]  /*246d0*/  P2R R6, PR, RZ, 0x2 ;  /* 0x00000002ff067803 */ /* 0x000fe40000000000 */
[----:B------:R-:W-:-:S04]  /*246e0*/  LOP3.LUT P1, RZ, R16, 0x100, RZ, 0xc0, !PT ;  /* 0x0000010010ff7812 */ /* 0x000fc8000782c0ff */
[----:B------:R-:W-:Y:S02]  /*246f0*/  P2R R8, PR, RZ, 0x2 ;  /* 0x00000002ff087803 */ /* 0x000fe40000000000 */
[----:B------:R-:W-:-:S13]  /*24700*/  LOP3.LUT P1, RZ, R16, 0x400, RZ, 0xc0, !PT ;  /* 0x0000040010ff7812 */ /* 0x000fda000782c0ff */
[----:B0-----:R-:W-:-:S05]  /*24710*/  @!P1 LEA R14, P0, R20, R14, 0x1 ;  /* 0x0000000e140e9211 */ /* 0x001fca00078008ff */
[----:B---3--:R-:W-:Y:S02]  /*24720*/  @!P1 IMAD.X R5, RZ, RZ, R5, P0 ;  /* 0x000000ffff059224 */ /* 0x008fe400000e0605 */
[----:B--2---:R-:W-:Y:S02]  /*24730*/  @!P1 IMAD.MOV.U32 R2, RZ, RZ, R14 ;  /* 0x000000ffff029224 */ /* 0x004fe400078e000e */
[----:B------:R-:W0:Y:S01]  /*24740*/  SHFL.IDX PT, R14, R0, 0x3, 0x181f ;  /* 0x00781f00000e7f89 */ /* 0x000e2200000e0000 */
[----:B------:R-:W-:-:S03]  /*24750*/  @!P1 IMAD.MOV.U32 R3, RZ, RZ, R5 ;  /* 0x000000ffff039224 */ /* 0x000fc600078e0005 */
[----:B------:R-:W2:Y:S04]  /*24760*/  SHFL.IDX PT, R5, R4, 0x3, 0x181f ;  /* 0x00781f0004057f89 */ /* 0x000ea800000e0000 */
[----:B------:R-:W-:Y:S04]  /*24770*/  @!P1 LDGSTS.E.BYPASS.LTC128B.128 [R22+0x23400], desc[UR36][R2.64], !P2 ;  /* 0x2340000002169fae */ /* 0x000fe8000d101d64 */
[----:B------:R-:W-:Y:S04]  /*24780*/  @!P1 LDGSTS.E.BYPASS.LTC128B.128 [R22+0x27400], desc[UR36][R2.64+0x80], !P3 ;  /* 0x2740008002169fae */ /* 0x000fe8000d901d64 */
[----:B------:R-:W-:Y:S04]  /*24790*/  @!P1 LDGSTS.E.BYPASS.LTC128B.128 [R22+0x2b400], desc[UR36][R2.64+0x100], !P4 ;  /* 0x2b40010002169fae */ /* 0x000fe8000e101d64 */
[----:B------:R3:W-:Y:S01]  /*247a0*/  @!P1 LDGSTS.E.BYPASS.LTC128B.128 [R22+0x2f400], desc[UR36][R2.64+0x180], !P5 ;  /* 0x2f40018002169fae */ /* 0x0007e2000e901d64 */
[----:B------:R-:W-:-:S02]  /*247b0*/  ISETP.NE.AND P1, PT, R8, RZ, PT ;  /* 0x000000ff0800720c */ /* 0x000fc40003f25270 */
[----:B0-----:R-:W-:-:S05]  /*247c0*/  @!P6 LEA R14, P0, R20, R14, 0x1 ;  /* 0x0000000e140ee211 */ /* 0x001fca00078008ff */
[----:B--2---:R-:W-:Y:S02]  /*247d0*/  @!P6 IMAD.X R5, RZ, RZ, R5, P0 ;  /* 0x000000ffff05e224 */ /* 0x004fe400000e0605 */
[----:B---3--:R-:W-:Y:S02]  /*247e0*/  @!P6 IMAD.MOV.U32 R2, RZ, RZ, R14 ;  /* 0x000000ffff02e224 */ /* 0x008fe400078e000e */
        /* <DEDUP_REMOVED lines=29> */
[----:B0-----:R-:W-:-:S05]  /*249c0*/  @!P1 LEA R14, P0, R20, R14, 0x1 ;  /* 0x0000000e140e9211 */ /* 0x001fca00078008ff */
[----:B--2---:R-:W-:Y:S02]  /*249d0*/  @!P1 IMAD.X R5, RZ, RZ, R5, P0 ;  /* 0x000000ffff059224 */ /* 0x004fe400000e0605 */
[----:B---3--:R-:W-:Y:S02]  /*249e0*/  @!P1 IMAD.MOV.U32 R2, RZ, RZ, R14 ;  /* 0x000000ffff029224 */ /* 0x008fe400078e000e */
[----:B------:R-:W-:Y:S01]  /*249f0*/  @!P1 IMAD.MOV.U32 R3, RZ, RZ, R5 ;  /* 0x000000ffff039224 */ /* 0x000fe200078e0005 */
[----:B------:R0:W2:Y:S04]  /*24a00*/  SHFL.IDX PT, R14, R0, 0x7, 0x181f ;  /* 0x00f81f00000e7f89 */ /* 0x0000a800000e0000 */
[----:B------:R0:W-:Y:S04]  /*24a10*/  @!P1 LDGSTS.E.BYPASS.LTC128B.128 [R22+0x25400], desc[UR36][R2.64], !P2 ;  /* 0x2540000002169fae */ /* 0x0001e8000d101d64 */
[----:B------:R0:W-:Y:S04]  /*24a20*/  @!P1 LDGSTS.E.BYPASS.LTC128B.128 [R22+0x29400], desc[UR36][R2.64+0x80], !P3 ;  /* 0x2940008002169fae */ /* 0x0001e8000d901d64 */
[----:B------:R0:W-:Y:S04]  /*24a30*/  @!P1 LDGSTS.E.BYPASS.LTC128B.128 [R22+0x2d400], desc[UR36][R2.64+0x100], !P4 ;  /* 0x2d40010002169fae */ /* 0x0001e8000e101d64 */
[----:B------:R0:W-:Y:S04]  /*24a40*/  @!P1 LDGSTS.E.BYPASS.LTC128B.128 [R22+0x31400], desc[UR36][R2.64+0x180], !P5 ;  /* 0x3140018002169fae */ /* 0x0001e8000e901d64 */
[----:B------:R0:W3:Y:S02]  /*24a50*/  SHFL.IDX PT, R5, R4, 0x7, 0x181f ;  /* 0x00f81f0004057f89 */ /* 0x0000e400000e0000 */
.L_x_2404:
[----:B------:R-:W-:-:S13]  /*24a60*/  LOP3.LUT P1, RZ, R16, 0x4000, RZ, 0xc0, !PT ;  /* 0x0000400010ff7812 */ /* 0x000fda000782c0ff */
[----:B0-2---:R-:W-:-:S05]  /*24a70*/  @!P1 LEA R2, P0, R20, R14, 0x1 ;  /* 0x0000000e14029211 */ /* 0x005fca00078008ff */
[----:B---3--:R-:W-:Y:S01]  /*24a80*/  @!P1 IMAD.X R3, RZ, RZ, R5, P0 ;  /* 0x000000ffff039224 */ /* 0x008fe200000e0605 */
[----:B------:R-:W-:-:S04]  /*24a90*/  PLOP3.LUT P0, PT, PT, PT, PT, 0x80, 0x0 ;  /* 0x000000000000781c */ /* 0x000fc80003f0f070 */
        /* <DEDUP_REMOVED lines=8> */
.L_x_2309:
        /* <DEDUP_REMOVED lines=18> */
.L_x_2405:
[----:B------:R-:W-:Y:S05]  /*24c40*/  BSYNC B0 ;  /* 0x0000000000007941 */ /* 0x000fea0003800000 */
.L_x_2310:
[----:B------:R-:W-:-:S13]  /*24c50*/  LOP3.LUT P0, RZ, R16, 0x2000, RZ, 0xc0, !PT ;  /* 0x0000200010ff7812 */ /* 0x000fda000780c0ff */
[----:B------:R-:W-:Y:S05]  /*24c60*/  @!P0 BRA `(.L_x_2312) ;  /* 0x0000000000048947 */ /* 0x000fea0003800000 */
[----:B------:R-:W-:Y:S01]  /*24c70*/  BPT.TRAP 0x1 ;  /* 0x000000040000795c */ /* 0x000fe20000300000 */
.L_x_2312:
[----:B------:R-:W-:Y:S01]  /*24c80*/  SHF.L.U32 R3, R26, 0x1f, RZ ;  /* 0x0000001f1a037819 */ /* 0x000fe200000006ff */
[----:B------:R-:W-:Y:S03]  /*24c90*/  BSSY B0, `(.L_x_2313) ;  /* 0x0000003000007945 */ /* 0x000fe60003800000 */
[----:B------:R-:W2:Y:S02]  /*24ca0*/  SYNCS.PHASECHK.TRANS64.TRYWAIT P0, [R24+URZ+0x32460], R3 ;  /* 0x03246003180075a7 */ /* 0x000ea4000800017f */
[----:B--2---:R-:W-:Y:S05]  /*24cb0*/  @!P0 BRA `(.L_x_2314) ;  /* 0x0000003c002c8947 */ /* 0x004fea0003800000 */
.L_x_2406:
[----:B------:R-:W-:Y:S05]  /*24cc0*/  BSYNC B0 ;  /* 0x0000000000007941 */ /* 0x000fea0003800000 */
.L_x_2313:
[----:B------:R-:W3:Y:S01]  /*24cd0*/  LDL.LU R4, [R1+0x440] ;  /* 0x0004400001047983 */ /* 0x000ee20000300800 */
[----:B------:R-:W-:Y:S01]  /*24ce0*/  ULDC.64 UR4, c[0x0][0x328] ;  /* 0x0000ca0000047ab9 */ /* 0x000fe20000000a00 */
[----:B------:R-:W-:Y:S01]  /*24cf0*/  LOP3.LUT P4, RZ, R36, 0x8, RZ, 0xc0, !PT ;  /* 0x0000000824ff7812 */ /* 0x000fe2000788c0ff */
[----:B0-----:R-:W-:Y:S02]  /*24d00*/  IMAD R0, R37, UR4, RZ ;  /* 0x0000000425007c24 */ /* 0x001fe4000f8e02ff */
[----:B--2---:R-:W-:-:S04]  /*24d10*/  IMAD.WIDE.U32 R2, R33, UR4, RZ ;  /* 0x0000000421027c25 */ /* 0x004fc8000f8e00ff */
[----:B------:R-:W-:Y:S01]  /*24d20*/  IMAD R5, R33, UR5, R0 ;  /* 0x0000000521057c24 */ /* 0x000fe2000f8e0200 */
[----:B------:R-:W-:-:S03]  /*24d30*/  ULDC.64 UR4, c[0x0][0x338] ;  /* 0x0000ce0000047ab9 */ /* 0x000fc60000000a00 */
[----:B------:R-:W-:Y:S02]  /*24d40*/  IMAD.IADD R3, R3, 0x1, R5 ;  /* 0x0000000103037824 */ /* 0x000fe400078e0205 */
[----:B------:R-:W-:-:S04]  /*24d50*/  IMAD.WIDE.U32 R2, R25, UR4, R2 ;  /* 0x0000000419027c25 */ /* 0x000fc8000f8e0002 */
[----:B---3--:R-:W-:Y:S02]  /*24d60*/  IMAD R0, R4, UR4, RZ ;  /* 0x0000000404007c24 */ /* 0x008fe4000f8e02ff */
[----:B------:R-:W-:Y:S02]  /*24d70*/  IMAD R4, R18, 0x6000, R29 ;  /* 0x0000600012047824 */ /* 0x000fe400078e021d */
[----:B------:R-:W-:Y:S01]  /*24d80*/  IMAD R5, R25, UR5, R0 ;  /* 0x0000000519057c24 */ /* 0x000fe2000f8e0200 */
[----:B------:R-:W-:Y:S02]  /*24d90*/  ULDC.64 UR4, c[0x0][0x330] ;  /* 0x0000cc0000047ab9 */ /* 0x000fe40000000a00 */
[----:B------:R-:W-:Y:S02]  /*24da0*/  IMAD R0, R27, UR4, RZ ;  /* 0x000000041b007c24 */ /* 0x000fe4000f8e02ff */
[----:B------:R-:W-:Y:S02]  /*24db0*/  IMAD.IADD R3, R3, 0x1, R5 ;  /* 0x0000000103037824 */ /* 0x000fe400078e0205 */
[----:B------:R-:W-:-:S02]  /*24dc0*/  IMAD R5, R19, UR5, R0 ;  /* 0x0000000513057c24 */ /* 0x000fc4000f8e0200 */
        /* <DEDUP_REMOVED lines=29> */
[----:B------:R0:W-:Y:S04]  /*24fa0*/  LDGSTS.E.BYPASS.LTC128B.128 [R4+0x9400], desc[UR36][R2.64+0x180], !P3 ;  /* 0x0940018002047fae */ /* 0x0001e8000d901d64 */
[----:B0-----:R-:W0:Y:S01]  /*24fb0*/  SHFL.IDX PT, R3, R6, 0x1, 0x181f ;  /* 0x00381f0006037f89 */ /* 0x001e2200000e0000 */
        /* <DEDUP_REMOVED lines=10> */
[----:B------:R0:W-:Y:S01]  /*25060*/  LDGSTS.E.BYPASS.LTC128B.128 [R4+0x9c00], desc[UR36][R2.64+0x180], !P3 ;  /* 0x09c0018002047fae */ /* 0x0001e2000d901d64 */
[----:B--2---:R-:W-:-:S03]  /*25070*/  IADD3 R8, P3, R14, R0, RZ ;  /* 0x000000000e087210 */ /* 0x004fc60007f7e0ff */
        /* <DEDUP_REMOVED lines=36> */
.L_x_2420:
        /* <DEDUP_REMOVED lines=15> */
.L_x_2316:
        /* <DEDUP_REMOVED lines=10> */
.L_x_2317:
[----:B------:R-:W-:Y:S01]  /*25450*/  UIADD3 UR4, UR44, -0x2, URZ ;  /* 0xfffffffe2c047890 */ /* 0x000fe2000fffe03f */
[----:B------:R2:W-:Y:S03]  /*25460*/  SYNCS.ARRIVE.TRANS64.A1T0 RZ, [R24+URZ+0x32450], RZ ;  /* 0x032450ff18ff79a7 */ /* 0x0005e6000810003f */
[----:B------:R-:W-:-:S06]  /*25470*/  UISETP.GE.AND UP0, UPT, UR4, UR45, UPT ;  /* 0x0000002d0400728c */ /* 0x000fcc000bf06270 */
[----:B------:R-:W-:-:S13]  /*25480*/  PLOP3.LUT P0, PT, PT, PT, UP0, 0x40, 0x0 ;  /* 0x000000000000781c */ /* 0x000fda0003f0e808 */
[----:B--2---:R-:W-:Y:S05]  /*25490*/  @P0 BRA `(.L_x_2318) ;  /* 0x0000000c00640947 */ /* 0x004fea0003800000 */
[----:B------:R-:W-:Y:S01]  /*254a0*/  BSSY B0, `(.L_x_2318) ;  /* 0x00000d8000007945 */ /* 0x000fe20003800000 */
[----:B------:R-:W-:-:S07]  /*254b0*/  IMAD.U32 R20, RZ, RZ, UR4 ;  /* 0x00000004ff147e24 */ /* 0x000fce000f8e00ff */
.L_x_2331:
[----:B0-----:R-:W0:Y:S01]  /*254c0*/  S2R R2, SR_TID.X ;  /* 0x0000000000027919 */ /* 0x001e220000002100 */
[----:B--2---:R-:W2:Y:S01]  /*254d0*/  LDC R3, c[0x0][0x430] ;  /* 0x00010c00ff037b82 */ /* 0x004ea20000000800 */
[----:B------:R-:W-:Y:S01]  /*254e0*/  IMAD R8, R20, 0x60, R31 ;  /* 0x0000006014087824 */ /* 0x000fe200078e021f */
[----:B------:R-:W-:Y:S01]  /*254f0*/  LOP3.LUT P1, RZ, R16, 0x2000, RZ, 0xc0, !PT ;  /* 0x0000200010ff7812 */ /* 0x000fe2000782c0ff */
        /* <DEDUP_REMOVED lines=18> */
[----:B------:R-:W-:Y:S01]  /*25620*/  @!P2 IMAD.IADD R3, R5, 0x1, R3 ;  /* 0x000000010503a824 */ /* 0x000fe200078e0203 */
[----:B------:R-:W-:Y:S05]  /*25630*/  YIELD ;  /* 0x0000000000007946 */ /* 0x000fea0003800000 */
[C---:B0-----:R-:W-:Y:S01]  /*25640*/  @!P2 LEA R6, P0, R2.reuse, R6, 0x2 ;  /* 0x000000060206a211 */ /* 0x041fe200078010ff */
[----:B------:R-:W-:Y:S01]  /*25650*/  IMAD.MOV.U32 R4, RZ, RZ, RZ ;  /* 0x000000ffff047224 */ /* 0x000fe200078e00ff */
[----:B------:R-:W-:Y:S02]  /*25660*/  ULDC UR4, c[0x0][0x430] ;  /* 0x00010c0000047ab9 */ /* 0x000fe40000000800 */
[----:B------:R-:W-:Y:S01]  /*25670*/  @!P2 LEA.HI.X R7, R2, R7, R3, 0x2, P0 ;  /* 0x000000070207a211 */ /* 0x000fe200000f1403 */
[----:B------:R-:W-:Y:S01]  /*25680*/  IMAD.MOV R5, RZ, RZ, -R9 ;  /* 0x000000ffff057224 */ /* 0x000fe200078e0a09 */
[----:B------:R-:W-:Y:S01]  /*25690*/  ISETP.NE.AND P0, PT, R18, 0x2, PT ;  /* 0x000000021200780c */ /* 0x000fe20003f05270 */
[----:B------:R-:W-:-:S02]  /*256a0*/  IMAD.MOV.U32 R2, RZ, RZ, R20 ;  /* 0x000000ffff027224 */ /* 0x000fc400078e0014 */
[----:B------:R-:W-:Y:S01]  /*256b0*/  IMAD R5, R5, UR4, R8 ;  /* 0x0000000405057c24 */ /* 0x000fe2000f8e0208 */
[----:B------:R-:W-:Y:S01]  /*256c0*/  SEL R3, RZ, 0x1, P0 ;  /* 0x00000001ff037807 */ /* 0x000fe20000000000 */
[----:B------:R0:W5:Y:S01]  /*256d0*/  @!P2 LDG.E R4, desc[UR36][R6.64] ;  /* 0x000000240604a981 */ /* 0x000162000c1e1900 */
[----:B------:R-:W-:Y:S01]  /*256e0*/  SEL R18, R18, RZ, P0 ;  /* 0x000000ff12127207 */ /* 0x000fe20000000000 */
[----:B------:R-:W-:Y:S01]  /*256f0*/  VIADD R20, R20, 0xffffffff ;  /* 0xffffffff14147836 */ /* 0x000fe20000000000 */
[----:B------:R-:W-:Y:S02]  /*25700*/  LOP3.LUT R26, R26, R3, RZ, 0x3c, !PT ;  /* 0x000000031a1a7212 */ /* 0x000fe400078e3cff */
[----:B------:R-:W-:Y:S01]  /*25710*/  ISETP.GT.AND P2, PT, R2, UR45, PT ;  /* 0x0000002d02007c0c */ /* 0x000fe2000bf44270 */
[----:B-1----:R-:W-:-:S12]  /*25720*/  @!P1 BRA `(.L_x_2319) ;  /* 0x0000000000049947 */ /* 0x002fd80003800000 */
[----:B------:R-:W-:Y:S01]  /*25730*/  BPT.TRAP 0x1 ;  /* 0x000000040000795c */ /* 0x000fe20000300000 */
.L_x_2319:
[----:B------:R-:W-:Y:S01]  /*25740*/  IMAD R10, R18, 0x8, R17 ;  /* 0x00000008120a7824 */ /* 0x000fe200078e0211 */
[----:B------:R-:W-:Y:S01]  /*25750*/  SHF.L.U32 R25, R26, 0x1f, RZ ;  /* 0x0000001f1a197819 */ /* 0x000fe200000006ff */
[----:B------:R-:W-:Y:S01]  /*25760*/  BSSY B1, `(.L_x_2320) ;  /* 0x0000004000017945 */ /* 0x000fe20003800000 */
[----:B------:R-:W-:Y:S02]  /*25770*/  SHF.R.S32.HI R23, RZ, 0x1f, R5 ;  /* 0x0000001fff177819 */ /* 0x000fe40000011405 */
[----:B------:R-:W2:Y:S02]  /*25780*/  SYNCS.PHASECHK.TRANS64.TRYWAIT P0, [R10+URZ+0x32440], R25 ;  /* 0x032440190a0075a7 */ /* 0x000ea4000800017f */
[----:B--2---:R-:W-:Y:S05]  /*25790*/  @!P0 BRA `(.L_x_2321) ;  /* 0x0000003800cc8947 */ /* 0x004fea0003800000 */
.L_x_2421:
[----:B------:R-:W-:Y:S05]  /*257a0*/  BSYNC B1 ;  /* 0x0000000000017941 */ /* 0x000fea0003800000 */
.L_x_2320:
[----:B------:R-:W-:Y:S01]  /*257b0*/  ULDC.64 UR4, c[0x0][0x300] ;  /* 0x0000c00000047ab9 */ /* 0x000fe20000000a00 */
[----:B-1---5:R-:W-:Y:S01]  /*257c0*/  SHF.R.S32.HI R24, RZ, 0x1f, R4 ;  /* 0x0000001fff187819 */ /* 0x022fe20000011404 */
[----:B------:R-:W-:Y:S01]  /*257d0*/  IMAD R2, R23, UR4, RZ ;  /* 0x0000000417027c24 */ /* 0x000fe2000f8e02ff */
[----:B------:R-:W-:Y:S01]  /*257e0*/  LOP3.LUT P1, RZ, R16, 0x1, RZ, 0xc0, !PT ;  /* 0x0000000110ff7812 */ /* 0x000fe2000782c0ff */
[----:B------:R-:W-:Y:S02]  /*257f0*/  IMAD R8, R18, 0x1800, R29 ;  /* 0x0000180012087824 */ /* 0x000fe400078e021d */
[C---:B0-----:R-:W-:Y:S02]  /*25800*/  IMAD R7, R5.reuse, UR5, R2 ;  /* 0x0000000505077c24 */ /* 0x041fe4000f8e0202 */
        /* <DEDUP_REMOVED lines=20> */
[----:B------:R-:W3:Y:S04]  /*25950*/  SHFL.IDX PT, R6, R9, 0x1, 0x181f ;  /* 0x00381f0009067f89 */ /* 0x000ee800000e0000 */
[----:B------:R-:W4:Y:S01]  /*25960*/  SHFL.IDX PT, R7, R21, 0x1, 0x181f ;  /* 0x00381f0015077f89 */ /* 0x000f2200000e0000 */
[----:B0-----:R-:W-:-:S03]  /*25970*/  IADD3 R2, P0, R14, R0, RZ ;  /* 0x000000000e027210 */ /* 0x001fc60007f1e0ff */
[----:B------:R-:W0:Y:S02]  /*25980*/  SHFL.IDX PT, R14, R9, 0x2, 0x181f ;  /* 0x00581f00090e7f89 */ /* 0x000e2400000e0000 */
[----:B-1----:R-:W-:Y:S01]  /*25990*/  IMAD.X R3, RZ, RZ, R3, P0 ;  /* 0x000000ffff037224 */ /* 0x002fe200000e0603 */
[----:B---3--:R-:W-:-:S04]  /*259a0*/  IADD3 R6, P0, R6, R0, RZ ;  /* 0x0000000006067210 */ /* 0x008fc80007f1e0ff */
[----:B------:R1:W-:Y:S01]  /*259b0*/  LDGSTS.E.BYPASS.LTC128B.128 [R8+0x1c400], desc[UR36][R2.64], !P1 ;  /* 0x1c40000002087fae */ /* 0x0003e2000c901d64 */
[----:B----4-:R-:W-:-:S05]  /*259c0*/  IMAD.X R7, RZ, RZ, R7, P0 ;  /* 0x000000ffff077224 */ /* 0x010fca00000e0607 */
[----:B------:R3:W-:Y:S04]  /*259d0*/  LDGSTS.E.BYPASS.LTC128B.128 [R8+0x1cc00], desc[UR36][R6.64], !P1 ;  /* 0x1cc0000006087fae */ /* 0x0007e8000c901d64 */
[----:B-1----:R-:W1:Y:S01]  /*259e0*/  SHFL.IDX PT, R3, R21, 0x2, 0x181f ;  /* 0x00581f0015037f89 */ /* 0x002e6200000e0000 */
[----:B0-----:R-:W-:-:S03]  /*259f0*/  IADD3 R2, P0, R14, R0, RZ ;  /* 0x000000000e027210 */ /* 0x001fc60007f1e0ff */
[----:B------:R-:W0:Y:S04]  /*25a00*/  SHFL.IDX PT, R14, R9, 0x3, 0x181f ;  /* 0x00781f00090e7f89 */ /* 0x000e2800000e0000 */
[----:B---3--:R-:W3:Y:S01]  /*25a10*/  SHFL.IDX PT, R7, R21, 0x3, 0x181f ;  /* 0x00781f0015077f89 */ /* 0x008ee200000e0000 */
[----:B-1----:R-:W-:-:S05]  /*25a20*/  IMAD.X R3, RZ, RZ, R3, P0 ;  /* 0x000000ffff037224 */ /* 0x002fca00000e0603 */
[----:B------:R1:W-:Y:S01]  /*25a30*/  LDGSTS.E.BYPASS.LTC128B.128 [R8+0x1d400], desc[UR36][R2.64], !P1 ;  /* 0x1d40000002087fae */ /* 0x0003e2000c901d64 */
[----:B0-----:R-:W-:-:S03]  /*25a40*/  IADD3 R6, P0, R14, R0, RZ ;  /* 0x000000000e067210 */ /* 0x001fc60007f1e0ff */
[----:B------:R-:W0:Y:S02]  /*25a50*/  SHFL.IDX PT, R14, R9, 0x4, 0x181f ;  /* 0x00981f00090e7f89 */ /* 0x000e2400000e0000 */
[----:B---3--:R-:W-:-:S05]  /*25a60*/  IMAD.X R7, RZ, RZ, R7, P0 ;  /* 0x000000ffff077224 */ /* 0x008fca00000e0607 */
[----:B------:R3:W-:Y:S04]  /*25a70*/  LDGSTS.E.BYPASS.LTC128B.128 [R8+0x1dc00], desc[UR36][R6.64], !P1 ;  /* 0x1dc0000006087fae */ /* 0x0007e8000c901d64 */
[----:B-1----:R-:W1:Y:S04]  /*25a80*/  SHFL.IDX PT, R3, R21, 0x4, 0x181f ;  /* 0x00981f0015037f89 */ /* 0x002e6800000e0000 */
[----:B------:R-:W4:Y:S01]  /*25a90*/  SHFL.IDX PT, R21, R21, 0x5, 0x181f ;  /* 0x00b81f0015157f89 */ /* 0x000f2200000e0000 */
[----:B0-----:R-:W-:-:S03]  /*25aa0*/  IADD3 R2, P0, R14, R0, RZ ;  /* 0x000000000e027210 */ /* 0x001fc60007f1e0ff */
[----:B------:R3:W0:Y:S02]  /*25ab0*/  SHFL.IDX PT, R14, R9, 0x5, 0x181f ;  /* 0x00b81f00090e7f89 */ /* 0x00062400000e0000 */
[----:B-1----:R-:W-:-:S05]  /*25ac0*/  IMAD.X R3, RZ, RZ, R3, P0 ;  /* 0x000000ffff037224 */ /* 0x002fca00000e0603 */
[----:B----4-:R3:W-:Y:S03]  /*25ad0*/  LDGSTS.E.BYPASS.LTC128B.128 [R8+0x1e400], desc[UR36][R2.64], !P1 ;  /* 0x1e40000002087fae */ /* 0x0107e6000c901d64 */
.L_x_2435:
[----:B0--3--:R-:W-:-:S05]  /*25ae0*/  IADD3 R2, P0, R14, R0, RZ ;  /* 0x000000000e027210 */ /* 0x009fca0007f1e0ff */
[----:B------:R-:W-:Y:S01]  /*25af0*/  IMAD.X R3, RZ, RZ, R21, P0 ;  /* 0x000000ffff037224 */ /* 0x000fe200000e0615 */
[----:B------:R-:W-:-:S04]  /*25b00*/  PLOP3.LUT P0, PT, PT, PT, PT, 0x80, 0x0 ;  /* 0x000000000000781c */ /* 0x000fc80003f0f070 */
[----:B------:R-:W-:Y:S01]  /*25b10*/  @!PT LDS RZ, [RZ] ;  /* 0x00000000fffff984 */ /* 0x000fe20000000800 */
[----:B------:R-:W-:Y:S01]  /*25b20*/  @!PT LDS RZ, [RZ] ;  /* 0x00000000fffff984 */ /* 0x000fe20000000800 */
[----:B------:R-:W-:Y:S01]  /*25b30*/  @!PT LDS RZ, [RZ] ;  /* 0x00000000fffff984 */ /* 0x000fe20000000800 */
[----:B------:R0:W-:Y:S01]  /*25b40*/  LDGSTS.E.BYPASS.LTC128B.128 [R8+0x1ec00], desc[UR36][R2.64], !P1 ;  /* 0x1ec0000002087fae */ /* 0x0001e2000c901d64 */
[----:B------:R-:W-:-:S08]  /*25b50*/  NOP ;  /* 0x0000000000007918 */ /* 0x000fd00000000000 */
.L_x_2323:
        /* <DEDUP_REMOVED lines=10> */
.L_x_2324:
[----:B------:R1:W-:Y:S01]  /*25c00*/  SYNCS.ARRIVE.TRANS64.A1T0 RZ, [R10+URZ+0x32430], RZ ;  /* 0x032430ff0aff79a7 */ /* 0x0003e2000810003f */
[----:B------:R-:W-:Y:S05]  /*25c10*/  @!P3 BRA `(.L_x_2325) ;  /* 0x000000000004b947 */ /* 0x000fea0003800000 */
[----:B------:R-:W-:Y:S01]  /*25c20*/  BPT.TRAP 0x1 ;  /* 0x000000040000795c */ /* 0x000fe20000300000 */
.L_x_2325:
[----:B------:R-:W3:Y:S01]  /*25c30*/  SYNCS.PHASECHK.TRANS64.TRYWAIT P0, [R10+URZ+0x32460], R25 ;  /* 0x032460190a0075a7 */ /* 0x000ee2000800017f */
[----:B------:R-:W-:Y:S04]  /*25c40*/  BSSY B1, `(.L_x_2326) ;  /* 0x0000002000017945 */ /* 0x000fe80003800000 */
[----:B---3--:R-:W-:Y:S05]  /*25c50*/  @!P0 BRA `(.L_x_2327) ;  /* 0x0000003c00408947 */ /* 0x008fea0003800000 */
.L_x_2436:
[----:B------:R-:W-:Y:S05]  /*25c60*/  BSYNC B1 ;  /* 0x0000000000017941 */ /* 0x000fea0003800000 */
.L_x_2326:
[----:B------:R-:W-:Y:S01]  /*25c70*/  ULDC.64 UR4, c[0x0][0x328] ;  /* 0x0000ca0000047ab9 */ /* 0x000fe20000000a00 */
[C---:B------:R-:W-:Y:S01]  /*25c80*/  LOP3.LUT P5, RZ, R16.reuse, 0x20, RZ, 0xc0, !PT ;  /* 0x0000002010ff7812 */ /* 0x040fe200078ac0ff */
[----:B0-----:R-:W-:Y:S01]  /*25c90*/  IMAD R2, R23, UR4, RZ ;  /* 0x0000000417027c24 */ /* 0x001fe2000f8e02ff */
        /* <DEDUP_REMOVED lines=24> */
[----:B------:R-:W4:Y:S04]  /*25e20*/  SHFL.IDX PT, R3, R24, RZ, 0x181f ;  /* 0x00181fff18037589 */ /* 0x000f2800000e0000 */
[----:B------:R-:W-:Y:S04]  /*25e30*/  SHFL.IDX PT, R4, R24, 0x1, 0x181f ;  /* 0x00381f0018047f89 */ /* 0x000fe800000e0000 */
[----:B------:R-:W-:Y:S04]  /*25e40*/  SHFL.IDX PT, R5, R24, 0x3, 0x181f ;  /* 0x00781f0018057f89 */ /* 0x000fe800000e0000 */
[----:B--23--:R-:W-:Y:S01]  /*25e50*/  SHFL.IDX PT, R25, R24, 0x4, 0x181f ;  /* 0x00981f0018197f89 */ /* 0x00cfe200000e0000 */
[----:B0-----:R-:W-:-:S03]  /*25e60*/  IADD3 R2, P0, R14, R0, RZ ;  /* 0x000000000e027210 */ /* 0x001fc60007f1e0ff */
        /* <DEDUP_REMOVED lines=36> */
.L_x_2450:
        /* <DEDUP_REMOVED lines=11> */
.L_x_2329:
        /* <DEDUP_REMOVED lines=10> */
.L_x_2330:
[----:B------:R2:W-:Y:S01]  /*26200*/  SYNCS.ARRIVE.TRANS64.A1T0 RZ, [R10+URZ+0x32450], RZ ;  /* 0x032450ff0aff79a7 */ /* 0x0005e2000810003f */
[----:B------:R-:W-:Y:S05]  /*26210*/  @P2 BRA `(.L_x_2331) ;  /* 0xfffffff000a82947 */ /* 0x000fea000383ffff */
[----:B------:R-:W-:Y:S05]  /*26220*/  BSYNC B0 ;  /* 0x0000000000007941 */ /* 0x000fea0003800000 */
.L_x_2318:
[----:B------:R-:W3:Y:S01]  /*26230*/  S2R R0, SR_TID.X ;  /* 0x0000000000007919 */ /* 0x000ee20000002100 */
[----:B------:R-:W-:Y:S01]  /*26240*/  VIADD R18, R18, 0x1 ;  /* 0x0000000112127836 */ /* 0x000fe20000000000 */
[----:B------:R-:W-:Y:S04]  /*26250*/  BSSY B0, `(.L_x_2332) ;  /* 0x0000013000007945 */ /* 0x000fe80003800000 */
[----:B------:R-:W-:-:S04]  /*26260*/  ISETP.NE.AND P0, PT, R18, 0x2, PT ;  /* 0x000000021200780c */ /* 0x000fc80003f05270 */
[----:B------:R-:W-:Y:S02]  /*26270*/  SEL R18, R18, RZ, P0 ;  /* 0x000000ff12127207 */ /* 0x000fe40000000000 */
[----:B------:R-:W-:Y:S02]  /*26280*/  SEL R5, RZ, 0x1, P0 ;  /* 0x00000001ff057807 */ /* 0x000fe40000000000 */
[----:B---3--:R-:W-:-:S04]  /*26290*/  LOP3.LUT R0, R0, 0x7f, RZ, 0xc0, !PT ;  /* 0x0000007f00007812 */ /* 0x008fc800078ec0ff */
[----:B------:R-:W-:-:S13]  /*262a0*/  ISETP.NE.AND P0, PT, R0, RZ, PT ;  /* 0x000000ff0000720c */ /* 0x000fda0003f05270 */
[----:B------:R-:W-:Y:S05]  /*262b0*/  @P0 BRA `(.L_x_2333) ;  /* 0x0000000000300947 */ /* 0x000fea0003800000 */
[----:B------:R-:W3:Y:S01]  /*262c0*/  S2R R9, SR_LANEID ;  /* 0x0000000000097919 */ /* 0x000ee20000000000 */
[----:B------:R-:W-:Y:S01]  /*262d0*/  VOTEU.ANY UR4, UPT, PT ;  /* 0x0000000000047886 */ /* 0x000fe200038e0100 */
[----:B0-----:R-:W0:Y:S01]  /*262e0*/  LDC.64 R2, c[0x0][0xd80] ;  /* 0x00036000ff027b82 */ /* 0x001e220000000a00 */
[----:B------:R-:W3:Y:S08]  /*262f0*/  FLO.U32 R0, UR4 ;  /* 0x0000000400007d00 */ /* 0x000ef000080e0000 */
[----:B------:R-:W0:Y:S01]  /*26300*/  POPC R7, UR4 ;  /* 0x0000000400077d09 */ /* 0x000e220008000000 */
[----:B---3--:R-:W-:-:S13]  /*26310*/  ISETP.EQ.U32.AND P1, PT, R0, R9, PT ;  /* 0x000000090000720c */ /* 0x008fda0003f22070 */
[----:B0-----:R-:W3:Y:S01]  /*26320*/  @P1 ATOMG.E.ADD.STRONG.GPU PT, R3, desc[UR36][R2.64], R7 ;  /* 0x00000007020319a8 */ /* 0x001ee200081ee1e4 */
[----:B------:R-:W0:Y:S02]  /*26330*/  S2R R4, SR_LTMASK ;  /* 0x0000000000047919 */ /* 0x000e240000003900 */
[----:B0-----:R-:W-:-:S04]  /*26340*/  LOP3.LUT R4, R4, UR4, RZ, 0xc0, !PT ;  /* 0x0000000404047c12 */ /* 0x001fc8000f8ec0ff */
[----:B------:R-:W0:Y:S01]  /*26350*/  POPC R9, R4 ;  /* 0x0000000400097309 */ /* 0x000e220000000000 */
[----:B---3--:R-:W0:Y:S02]  /*26360*/  SHFL.IDX PT, R0, R3, R0, 0x1f ;  /* 0x00001f0003007589 */ /* 0x008e2400000e0000 */
[----:B0-----:R-:W-:-:S07]  /*26370*/  IADD3 R32, R0, UR49, R9 ;  /* 0x0000003100207c10 */ /* 0x001fce000fffe009 */
.L_x_2333:
[----:B------:R-:W-:Y:S05]  /*26380*/  BSYNC B0 ;  /* 0x0000000000007941 */ /* 0x000fea0003800000 */
.L_x_2332:
[----:B------:R-:W-:-:S07]  /*26390*/  LOP3.LUT R26, R26, R5, RZ, 0x3c, !PT ;  /* 0x000000051a1a7212 */ /* 0x000fce00078e3cff */
.L_x_2289:
[----:B------:R-:W-:Y:S05]  /*263a0*/  BSYNC B7 ;  /* 0x0000000000077941 */ /* 0x000fea0003800000 */
.L_x_2287:
        /* <DEDUP_REMOVED lines=8> */
[----:B------:R3:W4:Y:S01]  /*26430*/  LDS R32, [R17+0x324d0] ;  /* 0x0324d00011207984 */ /* 0x0007220000000800 */
[----:B------:R-:W-:Y:S06]  /*26440*/  BAR.ARV 0x4, 0x180 ;  /* 0x0106000000007b1d */ /* 0x000fec0000002000 */
[----:B------:R-:W-:Y:S05]  /*26450*/  BRA `(.L_x_2335) ;  /* 0x00000000002c7947 */ /* 0x000fea0003800000 */
.L_x_2334:
[----:B------:R-:W-:-:S03]  /*26460*/  UMOV UR4, 0xffffffff ;  /* 0xffffffff00047882 */ /* 0x000fc60000000000 */
[----:B------:R-:W-:Y:S05]  /*26470*/  BRA.DIV UR4, `(.L_x_2336) ;  /* 0x0000003e04147947 */ /* 0x000fea000b800000 */
[----:B------:R3:W4:Y:S02]  /*26480*/  SHFL.IDX PT, R14, R32, RZ, 0x1f ;  /* 0x00001fff200e7589 */ /* 0x00072400000e0000 */
.L_x_2453:
[----:B0-----:R-:W0:Y:S01]  /*26490*/  @!P0 S2R R3, SR_CgaCtaId ;  /* 0x0000000000038919 */ /* 0x001e220000008800 */
[----:B------:R-:W-:Y:S05]  /*264a0*/  WARPSYNC.ALL ;  /* 0x0000000000007948 */ /* 0x000fea0003800000 */
[----:B------:R-:W-:Y:S01]  /*264b0*/  BAR.SYNC.DEFER_BLOCKING 0x4, 0x180 ;  /* 0x0106000000007b1d */ /* 0x000fe20000010000 */
[----:B------:R-:W-:-:S04]  /*264c0*/  @!P0 MOV R0, 0x400 ;  /* 0x0000040000008802 */ /* 0x000fc80000000f00 */
[----:B0-----:R-:W-:-:S05]  /*264d0*/  @!P0 LEA R17, R3, R0, 0x18 ;  /* 0x0000000003118211 */ /* 0x001fca00078ec0ff */
[----:B------:R3:W-:Y:S02]  /*264e0*/  @!P0 STS [R17+0x324d0], R32 ;  /* 0x0324d02011008388 */ /* 0x0007e40000000800 */
[----:B---34-:R-:W-:Y:S01]  /*264f0*/  IMAD.MOV.U32 R32, RZ, RZ, R14 ;  /* 0x000000ffff207224 */ /* 0x018fe200078e000e */
[----:B------:R-:W-:Y:S06]  /*26500*/  BAR.ARV 0x5, 0x180 ;  /* 0x0146000000007b1d */ /* 0x000fec0000002000 */
.L_x_2335:
[----:B------:R-:W-:Y:S02]  /*26510*/  ULDC UR4, c[0x0][0xd38] ;  /* 0x00034e0000047ab9 */ /* 0x000fe40000000800 */
[----:B----4-:R-:W-:-:S13]  /*26520*/  ISETP.GE.AND P0, PT, R32, UR4, PT ;  /* 0x0000000420007c0c */ /* 0x010fda000bf06270 */
[----:B------:R-:W-:Y:S05]  /*26530*/  @!P0 BRA `(.L_x_2337) ;  /* 0xffffffb800648947 */ /* 0x000fea000383ffff */
.L_x_2278:
[----:B------:R-:W4:Y:S01]  /*26540*/  LDL.LU R0, [R1+0x444] ;  /* 0x0004440001007983 */ /* 0x000f220000300800 */
[----:B------:R-:W-:Y:S01]  /*26550*/  BSSY B0, `(.L_x_2338) ;  /* 0x000000b000007945 */ /* 0x000fe20003800000 */
[----:B------:R-:W1:Y:S01]  /*26560*/  S2R R5, SR_CgaCtaId ;  /* 0x0000000000057919 */ /* 0x000e620000008800 */
[----:B----4-:R-:W-:-:S05]  /*26570*/  VIADD R0, R0, 0x1 ;  /* 0x0000000100007836 */ /* 0x010fca0000000000 */
[----:B0-----:R-:W-:-:S04]  /*26580*/  LEA.HI R2, R0, R0, RZ, 0x1 ;  /* 0x0000000000027211 */ /* 0x001fc800078f08ff */
[----:B------:R-:W-:Y:S02]  /*26590*/  LOP3.LUT R3, R2, 0xfffffffe, RZ, 0xc0, !PT ;  /* 0xfffffffe02037812 */ /* 0x000fe400078ec0ff */
[----:B------:R-:W-:-:S03]  /*265a0*/  MOV R2, 0x400 ;  /* 0x0000040000027802 */ /* 0x000fc60000000f00 */
[----:B------:R-:W-:Y:S01]  /*265b0*/  IMAD.IADD R0, R0, 0x1, -R3 ;  /* 0x0000000100007824 */ /* 0x000fe200078e0a03 */
[----:B-1----:R-:W-:-:S04]  /*265c0*/  LEA R7, R5, R2, 0x18 ;  /* 0x0000000205077211 */ /* 0x002fc800078ec0ff */
[----:B------:R-:W-:-:S04]  /*265d0*/  SHF.L.U32 R0, R0, 0x1f, RZ ;  /* 0x0000001f00007819 */ /* 0x000fc800000006ff */
[----:B------:R-:W0:Y:S02]  /*265e0*/  SYNCS.PHASECHK.TRANS64.TRYWAIT P0, [R7+URZ+0x32420], R0 ;  /* 0x03242000070075a7 */ /* 0x000e24000800017f */
[----:B0-----:R-:W-:Y:S05]  /*265f0*/  @!P0 BRA `(.L_x_2339) ;  /* 0x0000003800dc8947 */ /* 0x001fea0003800000 */
.L_x_2454:
[----:B------:R-:W-:Y:S05]  /*26600*/  BSYNC B0 ;  /* 0x0000000000007941 */ /* 0x000fea0003800000 */
.L_x_2338:
[----:B------:R-:W-:-:S03]  /*26610*/  UMOV UR4, 0xffffffff ;  /* 0xffffffff00047882 */ /* 0x000fc60000000000 */
[----:B------:R-:W-:Y:S05]  /*26620*/  BRA.DIV UR4, `(.L_x_2340) ;  /* 0x0000003a04e47947 */ /* 0x000fea000b800000 */
[----:B0-----:R-:W0:Y:S02]  /*26630*/  S2R R0, SR_TID.X ;  /* 0x0000000000007919 */ /* 0x001e240000002100 */
[----:B0-----:R-:W-:-:S04]  /*26640*/  SHF.R.U32.HI R0, RZ, 0x5, R0 ;  /* 0x00000005ff007819 */ /* 0x001fc80000011600 */
[----:B------:R-:W-:-:S05]  /*26650*/  LOP3.LUT R0, R0, 0x3, RZ, 0xc0, !PT ;  /* 0x0000000300007812 */ /* 0x000fca00078ec0ff */
[----:B------:R0:W1:Y:S02]  /*26660*/  SHFL.IDX PT, R14, R0, RZ, 0x1f ;  /* 0x00001fff000e7589 */ /* 0x00006400000e0000 */
.L_x_2457:
[----:B-1----:R-:W-:Y:S01]  /*26670*/  ISETP.NE.AND P0, PT, R14, RZ, PT ;  /* 0x000000ff0e00720c */ /* 0x002fe20003f05270 */
[----:B------:R-:W-:-:S12]  /*26680*/  BSSY B0, `(.L_x_2341) ;  /* 0x0000026000007945 */ /* 0x000fd80003800000 */
[----:B------:R-:W-:Y:S05]  /*26690*/  @P0 BRA `(.L_x_2342) ;  /* 0x0000000000900947 */ /* 0x000fea0003800000 */
[----:B------:R-:W-:-:S03]  /*266a0*/  UMOV UR4, 0xffffffff ;  /* 0xffffffff00047882 */ /* 0x000fc60000000000 */
[----:B------:R-:W-:Y:S05]  /*266b0*/  BRA.DIV UR4, `(.L_x_2343) ;  /* 0x0000003a04f47947 */ /* 0x000fea000b800000 */
[----:B------:R-:W-:-:S13]  /*266c0*/  ELECT P6, URZ, PT ;  /* 0x00000000003f782f */ /* 0x000fda00038c0000 */
.L_x_2460:
        /* <DEDUP_REMOVED lines=8> */
.L_x_2344:
[----:B------:R-:W-:Y:S01]  /*26750*/  IMAD R5, R18, 0x8, R7 ;  /* 0x0000000812057824 */ /* 0x000fe200078e0207 */
[----:B------:R-:W-:Y:S01]  /*26760*/  SHF.L.U32 R0, R26, 0x1f, RZ ;  /* 0x0000001f1a007819 */ /* 0x000fe200000006ff */
[----:B------:R-:W-:-:S03]  /*26770*/  VIADD R18, R18, 0x1 ;  /* 0x0000000112127836 */ /* 0x000fc60000000000 */
[----:B------:R-:W0:Y:S02]  /*26780*/  SYNCS.PHASECHK.TRANS64.TRYWAIT P1, [R5+URZ+0x32440], R0 ;  /* 0x03244000050075a7 */ /* 0x000e24000802017f */
[----:B------:R-:W-:-:S04]  /*26790*/  ISETP.NE.AND P2, PT, R18, 0x2, PT ;  /* 0x000000021200780c */ /* 0x000fc80003f45270 */
[----:B------:R-:W-:Y:S01]  /*267a0*/  SEL R3, RZ, 0x1, P2 ;  /* 0x00000001ff037807 */ /* 0x000fe20001000000 */
[----:B0-----:R-:W-:Y:S08]  /*267b0*/  @!P1 BRA `(.L_x_2345) ;  /* 0x0000003800d49947 */ /* 0x001ff00003800000 */
.L_x_2461:
[----:B------:R-:W-:Y:S02]  /*267c0*/  SEL R18, R18, RZ, P2 ;  /* 0x000000ff12127207 */ /* 0x000fe40001000000 */
[----:B------:R-:W-:Y:S01]  /*267d0*/  LOP3.LUT R2, R26, R3, RZ, 0x3c, !PT ;  /* 0x000000031a027212 */ /* 0x000fe200078e3cff */
[----:B------:R-:W-:Y:S06]  /*267e0*/  @!P0 BRA `(.L_x_2346) ;  /* 0x0000000000048947 */ /* 0x000fec0003800000 */
[----:B------:R-:W-:Y:S01]  /*267f0*/  BPT.TRAP 0x1 ;  /* 0x000000040000795c */ /* 0x000fe20000300000 */
.L_x_2346:
[----:B------:R-:W-:Y:S01]  /*26800*/  IMAD R3, R18, 0x8, R7 ;  /* 0x0000000812037824 */ /* 0x000fe200078e0207 */
[----:B------:R-:W-:-:S04]  /*26810*/  SHF.L.U32 R2, R2, 0x1f, RZ ;  /* 0x0000001f02027819 */ /* 0x000fc800000006ff */
[----:B------:R-:W1:Y:S02]  /*26820*/  SYNCS.PHASECHK.TRANS64.TRYWAIT P1, [R3+URZ+0x32440], R2 ;  /* 0x03244002030075a7 */ /* 0x000e64000802017f */
[----:B-1----:R-:W-:Y:S05]  /*26830*/  @!P1 BRA `(.L_x_2347) ;  /* 0x0000003800c89947 */ /* 0x002fea0003800000 */
.L_x_2462:
[----:B------:R-:W-:Y:S05]  /*26840*/  @!P0 BRA `(.L_x_2348) ;  /* 0x0000000000048947 */ /* 0x000fea0003800000 */
[----:B------:R-:W-:Y:S01]  /*26850*/  BPT.TRAP 0x1 ;  /* 0x000000040000795c */ /* 0x000fe20000300000 */
.L_x_2348:
[----:B------:R-:W4:Y:S02]  /*26860*/  SYNCS.PHASECHK.TRANS64.TRYWAIT P1, [R5+URZ+0x32460], R0 ;  /* 0x03246000050075a7 */ /* 0x000f24000802017f */
[----:B----4-:R-:W-:Y:S05]  /*26870*/  @!P1 BRA `(.L_x_2349) ;  /* 0x0000003800cc9947 */ /* 0x010fea0003800000 */
.L_x_2463:
[----:B------:R-:W-:Y:S05]  /*26880*/  @!P0 BRA `(.L_x_2350) ;  /* 0x0000000000048947 */ /* 0x000fea0003800000 */
[----:B------:R-:W-:Y:S01]  /*26890*/  BPT.TRAP 0x1 ;  /* 0x000000040000795c */ /* 0x000fe20000300000 */
.L_x_2350:
[----:B------:R0:W0:Y:S02]  /*268a0*/  SYNCS.PHASECHK.TRANS64.TRYWAIT P0, [R3+URZ+0x32460], R2 ;  /* 0x03246002030075a7 */ /* 0x000024000800017f */
[----:B0-----:R-:W-:Y:S05]  /*268b0*/  @!P0 NANOSLEEP.SYNCS 0x989680 ;  /* 0x009896800000895d */ /* 0x001fea0003900000 */
[----:B------:R-:W0:Y:S02]  /*268c0*/  @!P0 SYNCS.PHASECHK.TRANS64 P0, [R3+URZ+0x32460], R2 ;  /* 0x03246002030085a7 */ /* 0x000e24000800007f */
[----:B0-----:R-:W-:Y:S05]  /*268d0*/  @!P0 BRA `(.L_x_2350) ;  /* 0xfffffffc00f08947 */ /* 0x001fea000383ffff */
.L_x_2342:
[----:B------:R-:W-:Y:S05]  /*268e0*/  BSYNC B0 ;  /* 0x0000000000007941 */ /* 0x000fea0003800000 */
.L_x_2341:
[----:B------:R-:W-:Y:S05]  /*268f0*/  EXIT ;  /* 0x000000000000794d */ /* 0x000fea0003800000 */
.L_x_2159:
[----:B0-----:R-:W-:-:S04]  /*26900*/  IMAD.U32 R9, RZ, RZ, UR42 ;  /* 0x0000002aff097e24 */ /* 0x001fc8000f8e00ff */
[----:B------:R0:W1:Y:S03]  /*26910*/  SYNCS.PHASECHK.TRANS64.TRYWAIT P0, [R9+URZ+0x32400], R8 ;  /* 0x03240008090075a7 */ /* 0x000066000800017f */
[----:B-1----:R-:W-:Y:S05]  /*26920*/  @!P0 NANOSLEEP.SYNCS 0x989680 ;  /* 0x009896800000895d */ /* 0x002fea0003900000 */
[----:B------:R-:W1:Y:S02]  /*26930*/  @!P0 SYNCS.PHASECHK.TRANS64 P0, [R9+URZ+0x32400], R8 ;  /* 0x03240008090085a7 */ /* 0x000e64000800007f */
[----:B-1----:R-:W-:Y:S05]  /*26940*/  @!P0 BRA `(.L_x_2159) ;  /* 0xfffffffc00ec8947 */ /* 0x002fea000383ffff */
[----:B------:R-:W-:Y:S05]  /*26950*/  BRA `(.L_x_2351) ;  /* 0xfffffdbc00a47947 */ /* 0x000fea000383ffff */
.L_x_2166:
[----:B-1----:R1:W2:Y:S02]  /*26960*/  SYNCS.PHASECHK.TRANS64.TRYWAIT P0, [R24+URZ], R25 ;  /* 0x00000019180075a7 */ /* 0x0022a4000800017f */
[----:B--2---:R-:W-:Y:S05]  /*26970*/  @!P0 NANOSLEEP.SYNCS 0x989680 ;  /* 0x009896800000895d */ /* 0x004fea0003900000 */
[----:B------:R-:W2:Y:S02]  /*26980*/  @!P0 SYNCS.PHASECHK.TRANS64 P0, [R24+URZ], R25 ;  /* 0x00000019180085a7 */ /* 0x000ea4000800007f */
[----:B--2---:R-:W-:Y:S05]  /*26990*/  @!P0 BRA `(.L_x_2166) ;  /* 0xfffffffc00f08947 */ /* 0x004fea000383ffff */
[----:B------:R-:W-:Y:S05]  /*269a0*/  BRA `(.L_x_2165) ;  /* 0xfffffdc000cc7947 */ /* 0x000fea000383ffff */
.L_x_2168:
[----:B0-----:R-:W-:-:S04]  /*269b0*/  IMAD.U32 R9, RZ, RZ, UR42 ;  /* 0x0000002aff097e24 */ /* 0x001fc8000f8e00ff */
[----:B------:R0:W1:Y:S03]  /*269c0*/  SYNCS.PHASECHK.TRANS64.TRYWAIT P0, [R9+URZ+0x32410], R8 ;  /* 0x03241008090075a7 */ /* 0x000066000800017f */
[----:B-1----:R-:W-:Y:S05]  /*269d0*/  @!P0 NANOSLEEP.SYNCS 0x989680 ;  /* 0x009896800000895d */ /* 0x002fea0003900000 */
[----:B------:R-:W1:Y:S02]  /*269e0*/  @!P0 SYNCS.PHASECHK.TRANS64 P0, [R9+URZ+0x32410], R8 ;  /* 0x03241008090085a7 */ /* 0x000e64000800007f */
[----:B-1----:R-:W-:Y:S05]  /*269f0*/  @!P0 BRA `(.L_x_2168) ;  /* 0xfffffffc00ec8947 */ /* 0x002fea000383ffff */
[----:B------:R-:W-:Y:S05]  /*26a00*/  BRA `(.L_x_2352) ;  /* 0xfffffdc400a07947 */ /* 0x000fea000383ffff */
.L_x_2175:
[----:B-1----:R1:W2:Y:S02]  /*26a10*/  SYNCS.PHASECHK.TRANS64.TRYWAIT P0, [R8+URZ], R9 ;  /* 0x00000009080075a7 */ /* 0x0022a4000800017f */
[----:B--2---:R-:W-:Y:S05]  /*26a20*/  @!P0 NANOSLEEP.SYNCS 0x989680 ;  /* 0x009896800000895d */ /* 0x004fea0003900000 */
[----:B------:R-:W2:Y:S02]  /*26a30*/  @!P0 SYNCS.PHASECHK.TRANS64 P0, [R8+URZ], R9 ;  /* 0x00000009080085a7 */ /* 0x000ea4000800007f */
[----:B--2---:R-:W-:Y:S05]  /*26a40*/  @!P0 BRA `(.L_x_2175) ;  /* 0xfffffffc00f08947 */ /* 0x004fea000383ffff */
[----:B------:R-:W-:Y:S05]  /*26a50*/  BRA `(.L_x_2174) ;  /* 0xfffffdc400e47947 */ /* 0x000fea000383ffff */
.L_x_2213:
[----:B0-----:R0:W2:Y:S02]  /*26a60*/  SYNCS.PHASECHK.TRANS64.TRYWAIT P0, [R6+URZ], R7 ;  /* 0x00000007060075a7 */ /* 0x0010a4000800017f */
[----:B--2---:R-:W-:Y:S05]  /*26a70*/  @!P0 NANOSLEEP.SYNCS 0x989680 ;  /* 0x009896800000895d */ /* 0x004fea0003900000 */
[----:B------:R-:W2:Y:S02]  /*26a80*/  @!P0 SYNCS.PHASECHK.TRANS64 P0, [R6+URZ], R7 ;  /* 0x00000007060085a7 */ /* 0x000ea4000800007f */
[----:B--2---:R-:W-:Y:S05]  /*26a90*/  @!P0 BRA `(.L_x_2213) ;  /* 0xfffffffc00f08947 */ /* 0x004fea000383ffff */
[----:B------:R-:W-:Y:S05]  /*26aa0*/  BRA `(.L_x_2212) ;  /* 0xfffffe2c00e87947 */ /* 0x000fea000383ffff */
.L_x_2220:
[----:B0-----:R0:W1:Y:S02]  /*26ab0*/  SYNCS.PHASECHK.TRANS64.TRYWAIT P0, [R20+URZ], R21 ;  /* 0x00000015140075a7 */ /* 0x001064000800017f */
[----:B-1----:R-:W-:Y:S05]  /*26ac0*/  @!P0 NANOSLEEP.SYNCS 0x989680 ;  /* 0x009896800000895d */ /* 0x002fea0003900000 */
[----:B------:R-:W1:Y:S02]  /*26ad0*/  @!P0 SYNCS.PHASECHK.TRANS64 P0, [R20+URZ], R21 ;  /* 0x00000015140085a7 */ /* 0x000e64000800007f */
[----:B-1----:R-:W-:Y:S05]  /*26ae0*/  @!P0 BRA `(.L_x_2220) ;  /* 0xfffffffc00f08947 */ /* 0x002fea000383ffff */
[----:B------:R-:W-:Y:S05]  /*26af0*/  BRA `(.L_x_2219) ;  /* 0xfffffe34000c7947 */ /* 0x000fea000383ffff */
.L_x_2233:
[----:B--2---:R2:W3:Y:S02]  /*26b00*/  SYNCS.PHASECHK.TRANS64.TRYWAIT P0, [R6+URZ], R7 ;  /* 0x00000007060075a7 */ /* 0x0044e4000800017f */
[----:B---3--:R-:W-:Y:S05]  /*26b10*/  @!P0 NANOSLEEP.SYNCS 0x989680 ;  /* 0x009896800000895d */ /* 0x008fea0003900000 */
[----:B------:R-:W3:Y:S02]  /*26b20*/  @!P0 SYNCS.PHASECHK.TRANS64 P0, [R6+URZ], R7 ;  /* 0x00000007060085a7 */ /* 0x000ee4000800007f */
[----:B---3--:R-:W-:Y:S05]  /*26b30*/  @!P0 BRA `(.L_x_2233) ;  /* 0xfffffffc00f08947 */ /* 0x008fea000383ffff */
[----:B------:R-:W-:Y:S05]  /*26b40*/  BRA `(.L_x_2232) ;  /* 0xfffffec400d87947 */ /* 0x000fea000383ffff */
.L_x_2240:
[----:B0-----:R0:W1:Y:S02]  /*26b50*/  SYNCS.PHASECHK.TRANS64.TRYWAIT P0, [R14+URZ], R15 ;  /* 0x0000000f0e0075a7 */ /* 0x001064000800017f */
[----:B-1----:R-:W-:Y:S05]  /*26b60*/  @!P0 NANOSLEEP.SYNCS 0x989680 ;  /* 0x009896800000895d */ /* 0x002fea0003900000 */
[----:B------:R-:W1:Y:S02]  /*26b70*/  @!P0 SYNCS.PHASECHK.TRANS64 P0, [R14+URZ], R15 ;  /* 0x0000000f0e0085a7 */ /* 0x000e64000800007f */
[----:B-1----:R-:W-:Y:S05]  /*26b80*/  @!P0 BRA `(.L_x_2240) ;  /* 0xfffffffc00f08947 */ /* 0x002fea000383ffff */
[----:B------:R-:W-:Y:S05]  /*26b90*/  BRA `(.L_x_2239) ;  /* 0xfffffec800fc7947 */ /* 0x000fea000383ffff */
.L_x_2295:
        /* <DEDUP_REMOVED lines=10> */
.L_x_2353:
[----:B------:R-:W-:Y:S05]  /*26c40*/  BRA `(.L_x_2354) ;  /* 0xffffffc0000c7947 */ /* 0x000fea000383ffff */
.L_x_2298:
[----:B0-----:R0:W1:Y:S02]  /*26c50*/  SYNCS.PHASECHK.TRANS64.TRYWAIT P0, [R24+URZ+0x32440], R3 ;  /* 0x03244003180075a7 */ /* 0x001064000800017f */
[----:B-1----:R-:W-:Y:S05]  /*26c60*/  @!P0 NANOSLEEP.SYNCS 0x989680 ;  /* 0x009896800000895d */ /* 0x002fea0003900000 */
[----:B------:R-:W1:Y:S02]  /*26c70*/  @!P0 SYNCS.PHASECHK.TRANS64 P0, [R24+URZ+0x32440], R3 ;  /* 0x03244003180085a7 */ /* 0x000e64000800007f */
[----:B-1----:R-:W-:Y:S05]  /*26c80*/  @!P0 BRA `(.L_x_2298) ;  /* 0xfffffffc00f08947 */ /* 0x002fea000383ffff */
[----:B------:R-:W-:Y:S05]  /*26c90*/  BRA `(.L_x_2355) ;  /* 0xffffffc000b47947 */ /* 0x000fea000383ffff */
.L_x_2299:
        /* <DEDUP_REMOVED lines=8> */
.L_x_2357:
[----:B------:R-:W-:Y:S05]  /*26d20*/  BSYNC B0 ;  /* 0x0000000000007941 */ /* 0x000fea0003800000 */
.L_x_2356:
        /* <DEDUP_REMOVED lines=9> */
.L_x_2358:
        /* <DEDUP_REMOVED lines=8> */
.L_x_2359:
        /* <DEDUP_REMOVED lines=11> */
.L_x_2360:
[----:B------:R-:W-:Y:S02]  /*26ef0*/  IMAD.MOV.U32 R13, RZ, RZ, R5 ;  /* 0x000000ffff0d7224 */ /* 0x000fe400078e0005 */
[----:B------:R-:W-:Y:S01]  /*26f00*/  IMAD.MOV.U32 R12, RZ, RZ, 0x2 ;  /* 0x00000002ff0c7424 */ /* 0x000fe200078e00ff */
[----:B------:R-:W-:-:S13]  /*26f10*/  @P0 LEA R2, P1, R8, R14, 0x1 ;  /* 0x0000000e08020211 */ /* 0x000fda00078208ff */
[----:B------:R-:W-:Y:S05]  /*26f20*/  WARPSYNC.COLLECTIVE R15, `(.L_x_2361) ;  /* 0x000000000f087348 */ /* 0x000fea0003c00000 */
[----:B------:R0:W1:Y:S02]  /*26f30*/  SHFL.IDX P6, R14, R13, R12, R11 ;  /* 0x0000000c0d0e7389 */ /* 0x00006400000c000b */
[----:B01----:R-:W-:Y:S01]  /*26f40*/  ENDCOLLECTIVE ;  /* 0x000000000000791b */ /* 0x003fe20003800000 */
.L_x_2361:
        /* <DEDUP_REMOVED lines=12> */
.L_x_2362:
[----:B------:R-:W-:Y:S02]  /*27010*/  IMAD.MOV.U32 R13, RZ, RZ, R5 ;  /* 0x000000ffff0d7224 */ /* 0x000fe400078e0005 */
[----:B------:R-:W-:Y:S01]  /*27020*/  IMAD.MOV.U32 R12, RZ, RZ, 0x3 ;  /* 0x00000003ff0c7424 */ /* 0x000fe200078e00ff */
[----:B------:R-:W-:-:S13]  /*27030*/  @P0 LEA R2, P1, R8, R14, 0x1 ;  /* 0x0000000e08020211 */ /* 0x000fda00078208ff */
[----:B------:R-:W-:Y:S05]  /*27040*/  WARPSYNC.COLLECTIVE R15, `(.L_x_2363) ;  /* 0x000000000f087348 */ /* 0x000fea0003c00000 */
[----:B------:R0:W1:Y:S02]  /*27050*/  SHFL.IDX P6, R14, R13, R12, R11 ;  /* 0x0000000c0d0e7389 */ /* 0x00006400000c000b */
[----:B01----:R-:W-:Y:S01]  /*27060*/  ENDCOLLECTIVE ;  /* 0x000000000000791b */ /* 0x003fe20003800000 */
.L_x_2363:
        /* <DEDUP_REMOVED lines=12> */
.L_x_2364:
[----:B------:R-:W-:Y:S02]  /*27130*/  IMAD.MOV.U32 R13, RZ, RZ, R5 ;  /* 0x000000ffff0d7224 */ /* 0x000fe400078e0005 */
[----:B------:R-:W-:Y:S01]  /*27140*/  IMAD.MOV.U32 R12, RZ, RZ, 0x4 ;  /* 0x00000004ff0c7424 */ /* 0x000fe200078e00ff */
[----:B------:R-:W-:-:S13]  /*27150*/  @P0 LEA R2, P1, R8, R14, 0x1 ;  /* 0x0000000e08020211 */ /* 0x000fda00078208ff */
[----:B------:R-:W-:Y:S05]  /*27160*/  WARPSYNC.COLLECTIVE R15, `(.L_x_2365) ;  /* 0x000000000f087348 */ /* 0x000fea0003c00000 */
[----:B------:R0:W1:Y:S02]  /*27170*/  SHFL.IDX P6, R14, R13, R12, R11 ;  /* 0x0000000c0d0e7389 */ /* 0x00006400000c000b */
[----:B01----:R-:W-:Y:S01]  /*27180*/  ENDCOLLECTIVE ;  /* 0x000000000000791b */ /* 0x003fe20003800000 */
.L_x_2365:
        /* <DEDUP_REMOVED lines=12> */
.L_x_2366:
[----:B------:R-:W-:Y:S02]  /*27250*/  IMAD.MOV.U32 R13, RZ, RZ, R5 ;  /* 0x000000ffff0d7224 */ /* 0x000fe400078e0005 */
[----:B------:R-:W-:Y:S01]  /*27260*/  IMAD.MOV.U32 R12, RZ, RZ, 0x5 ;  /* 0x00000005ff0c7424 */ /* 0x000fe200078e00ff */
[----:B------:R-:W-:-:S13]  /*27270*/  @P0 LEA R2, P1, R8, R14, 0x1 ;  /* 0x0000000e08020211 */ /* 0x000fda00078208ff */
[----:B------:R-:W-:Y:S05]  /*27280*/  WARPSYNC.COLLECTIVE R15, `(.L_x_2367) ;  /* 0x000000000f087348 */ /* 0x000fea0003c00000 */
[----:B------:R0:W1:Y:S02]  /*27290*/  SHFL.IDX P6, R14, R13, R12, R11 ;  /* 0x0000000c0d0e7389 */ /* 0x00006400000c000b */
[----:B01----:R-:W-:Y:S01]  /*272a0*/  ENDCOLLECTIVE ;  /* 0x000000000000791b */ /* 0x003fe20003800000 */
.L_x_2367:
        /* <DEDUP_REMOVED lines=10> */
.L_x_2368:
[----:B------:R-:W-:Y:S05]  /*27350*/  BRA `(.L_x_2369) ;  /* 0xffffffc0001c7947 */ /* 0x000fea000383ffff */
.L_x_2304:
[----:B------:R-:W-:Y:S01]  /*27360*/  IMAD.MOV.U32 R13, RZ, RZ, R5 ;  /* 0x000000ffff0d7224 */ /* 0x000fe200078e0005 */
[----:B------:R-:W0:Y:S01]  /*27370*/  S2R R20, SR_TID.X ;  /* 0x0000000000147919 */ /* 0x000e220000002100 */
[----:B------:R-:W-:Y:S01]  /*27380*/  IMAD.MOV.U32 R12, RZ, RZ, RZ ;  /* 0x000000ffff0c7224 */ /* 0x000fe200078e00ff */
[----:B------:R-:W-:Y:S01]  /*27390*/  LOP3.LUT R16, R16, 0xffffefff, RZ, 0xc0, !PT ;  /* 0xffffefff10107812 */ /* 0x000fe200078ec0ff */
[----:B------:R-:W-:Y:S02]  /*273a0*/  IMAD.MOV.U32 R11, RZ, RZ, 0x181f ;  /* 0x0000181fff0b7424 */ /* 0x000fe400078e00ff */
[----:B------:R-:W-:Y:S02]  /*273b0*/  IMAD.MOV.U32 R15, RZ, RZ, -0x1 ;  /* 0xffffffffff0f7424 */ /* 0x000fe400078e00ff */
[----:B------:R-:W-:-:S07]  /*273c0*/  VIADD R4, R35, UR43 ;  /* 0x0000002b23047c36 */ /* 0x000fce0008000000 */
[----:B01----:R-:W-:Y:S05]  /*273d0*/  WARPSYNC.COLLECTIVE R15, `(.L_x_2370) ;  /* 0x000000000f087348 */ /* 0x003fea0003c00000 */
[----:B------:R2:W3:Y:S02]  /*273e0*/  SHFL.IDX P6, R14, R13, R12, R11 ;  /* 0x0000000c0d0e7389 */ /* 0x0004e400000c000b */
[----:B0123--:R-:W-:Y:S01]  /*273f0*/  ENDCOLLECTIVE ;  /* 0x000000000000791b */ /* 0x00ffe20003800000 */
.L_x_2370:
[C---:B------:R-:W-:Y:S01]  /*27400*/  VIADD R6, R4.reuse, 0x10 ;  /* 0x0000001004067836 */ /* 0x040fe20000000000 */
[----:B------:R-:W-:Y:S01]  /*27410*/  ISETP.GE.AND P1, PT, R4, UR41, PT ;  /* 0x0000002904007c0c */ /* 0x000fe2000bf26270 */
[----:B------:R-:W-:-:S12]  /*27420*/  IMAD.MOV.U32 R13, RZ, RZ, R0 ;  /* 0x000000ffff0d7224 */ /* 0x000fd800078e0000 */
[----:B------:R-:W-:-:S04]  /*27430*/  @P1 LOP3.LUT R16, R16, 0x1000, RZ, 0xfc, !PT ;  /* 0x0000100010101812 */ /* 0x000fc800078efcff */
[----:B------:R-:W-:Y:S01]  /*27440*/  LOP3.LUT R16, R16, 0xfffff7ff, RZ, 0xc0, !PT ;  /* 0xfffff7ff10107812 */ /* 0x000fe200078ec0ff */
[----:B------:R-:W-:Y:S02]  /*27450*/  IMAD.SHL.U32 R8, R20, 0x8, RZ ;  /* 0x0000000814087824 */ /* 0x000fe400078e00ff */
[----:B------:R-:W-:-:S07]  /*27460*/  IMAD.MOV.U32 R3, RZ, RZ, R14 ;  /* 0x000000ffff037224 */ /* 0x000fce00078e000e */
[----:B------:R-:W-:Y:S05]  /*27470*/  WARPSYNC.COLLECTIVE R15, `(.L_x_2371) ;  /* 0x000000000f087348 */ /* 0x000fea0003c00000 */
[----:B------:R0:W1:Y:S02]  /*27480*/  SHFL.IDX P6, R14, R13, R12, R11 ;  /* 0x0000000c0d0e7389 */ /* 0x00006400000c000b */
[----:B01----:R-:W-:Y:S01]  /*27490*/  ENDCOLLECTIVE ;  /* 0x000000000000791b */ /* 0x003fe20003800000 */
.L_x_2371:
        /* <DEDUP_REMOVED lines=9> */
.L_x_2372:
        /* <DEDUP_REMOVED lines=13> */
.L_x_2373:
[----:B------:R-:W-:Y:S02]  /*27600*/  IMAD.MOV.U32 R13, RZ, RZ, R5 ;  /* 0x000000ffff0d7224 */ /* 0x000fe400078e0005 */
[----:B------:R-:W-:Y:S01]  /*27610*/  IMAD.MOV.U32 R12, RZ, RZ, 0x2 ;  /* 0x00000002ff0c7424 */ /* 0x000fe200078e00ff */
[----:B------:R-:W-:-:S05]  /*27620*/  @!P1 LEA R10, P0, R8, R14, 0x1 ;  /* 0x0000000e080a9211 */ /* 0x000fca00078008ff */
[----:B------:R-:W-:Y:S02]  /*27630*/  @!P1 IMAD.X R11, RZ, RZ, R2, P0 ;  /* 0x000000ffff0b9224 */ /* 0x000fe400000e0602 */
[----:B------:R-:W-:Y:S02]  /*27640*/  @!P1 IMAD.MOV.U32 R2, RZ, RZ, R10 ;  /* 0x000000ffff029224 */ /* 0x000fe400078e000a */
[----:B------:R-:W-:Y:S02]  /*27650*/  @!P1 IMAD.MOV.U32 R3, RZ, RZ, R11 ;  /* 0x000000ffff039224 */ /* 0x000fe400078e000b */
[----:B------:R-:W-:Y:S02]  /*27660*/  IMAD.MOV.U32 R11, RZ, RZ, 0x181f ;  /* 0x0000181fff0b7424 */ /* 0x000fe400078e00ff */
[----:B------:R-:W-:Y:S01]  /*27670*/  IMAD.SHL.U32 R10, R20, 0x8, RZ ;  /* 0x00000008140a7824 */ /* 0x000fe200078e00ff */
        /* <DEDUP_REMOVED lines=9> */
.L_x_2374:
[----:B------:R-:W-:Y:S02]  /*27710*/  LOP3.LUT R10, R10, 0x38, RZ, 0xc0, !PT ;  /* 0x000000380a0a7812 */ /* 0x000fe400078ec0ff */
[----:B------:R-:W-:Y:S01]  /*27720*/  @P1 LOP3.LUT R16, R16, 0x400, RZ, 0xfc, !PT ;  /* 0x0000040010101812 */ /* 0x000fe200078efcff */
[----:B------:R-:W-:-:S03]  /*27730*/  IMAD.MOV.U32 R13, RZ, RZ, R0 ;  /* 0x000000ffff0d7224 */ /* 0x000fc600078e0000 */
[----:B------:R-:W-:Y:S01]  /*27740*/  LOP3.LUT R16, R16, 0xfffffdff, RZ, 0xc0, !PT ;  /* 0xfffffdff10107812 */ /* 0x000fe200078ec0ff */
[----:B------:R-:W-:-:S07]  /*27750*/  IMAD.MOV.U32 R8, RZ, RZ, R14 ;  /* 0x000000ffff087224 */ /* 0x000fce00078e000e */
[----:B------:R-:W-:Y:S05]  /*27760*/  WARPSYNC.COLLECTIVE R15, `(.L_x_2375) ;  /* 0x000000000f087348 */ /* 0x000fea0003c00000 */
[----:B------:R0:W1:Y:S02]  /*27770*/  SHFL.IDX P6, R14, R13, R12, R11 ;  /* 0x0000000c0d0e7389 */ /* 0x00006400000c000b */
[----:B01----:R-:W-:Y:S01]  /*27780*/  ENDCOLLECTIVE ;  /* 0x000000000000791b */ /* 0x003fe20003800000 */
.L_x_2375:
[----:B------:R-:W-:Y:S02]  /*27790*/  IMAD.MOV.U32 R13, RZ, RZ, R5 ;  /* 0x000000ffff0d7224 */ /* 0x000fe400078e0005 */
[----:B------:R-:W-:Y:S02]  /*277a0*/  IMAD.MOV.U32 R12, RZ, RZ, 0x3 ;  /* 0x00000003ff0c7424 */ /* 0x000fe400078e00ff */
[----:B------:R-:W-:-:S07]  /*277b0*/  IMAD.MOV.U32 R9, RZ, RZ, R14 ;  /* 0x000000ffff097224 */ /* 0x000fce00078e000e */
[----:B------:R-:W-:Y:S05]  /*277c0*/  WARPSYNC.COLLECTIVE R15, `(.L_x_2376) ;  /* 0x000000000f087348 */ /* 0x000fea0003c00000 */
[----:B------:R0:W1:Y:S02]  /*277d0*/  SHFL.IDX P6, R14, R13, R12, R11 ;  /* 0x0000000c0d0e7389 */ /* 0x00006400000c000b */
[----:B01----:R-:W-:Y:S01]  /*277e0*/  ENDCOLLECTIVE ;  /* 0x000000000000791b */ /* 0x003fe20003800000 */
.L_x_2376:
        /* <DEDUP_REMOVED lines=8> */
[----:B------:R0:W-:Y:S01]  /*27870*/  @!P1 LDGSTS.E.BYPASS.LTC128B.128 [R22+0x19400], desc[UR36][R2.64], !P5 ;  /* 0x1940000002169fae */ /* 0x0001e2000e901d64 */
[----:B------:R-:W-:Y:S01]  /*27880*/  ISETP.GE.AND P1, PT, R6, UR41, PT ;  /* 0x0000002906007c0c */ /* 0x000fe2000bf26270 */
[----:B------:R-:W-:-:S12]  /*27890*/  IMAD.MOV.U32 R6, RZ, RZ, R14 ;  /* 0x000000ffff067224 */ /* 0x000fd800078e000e */
[----:B0-----:R-:W-:Y:S05]  /*278a0*/  WARPSYNC.COLLECTIVE R15, `(.L_x_2377) ;  /* 0x000000000f087348 */ /* 0x001fea0003c00000 */
[----:B------:R1:W2:Y:S02]  /*278b0*/  SHFL.IDX P6, R14, R13, R12, R11 ;  /* 0x0000000c0d0e7389 */ /* 0x0002a400000c000b */
[----:B012---:R-:W-:Y:S01]  /*278c0*/  ENDCOLLECTIVE ;  /* 0x000000000000791b */ /* 0x007fe20003800000 */
.L_x_2377:
        /* <DEDUP_REMOVED lines=8> */
.L_x_2378:
        /* <DEDUP_REMOVED lines=16> */
.L_x_2379:
[----:B------:R-:W-:-:S04]  /*27a50*/  @P1 LOP3.LUT R16, R16, 0x100, RZ, 0xfc, !PT ;  /* 0x0000010010101812 */ /* 0x000fc800078efcff */
[----:B------:R-:W-:Y:S01]  /*27a60*/  LOP3.LUT R16, R16, 0xffffff7f, RZ, 0xc0, !PT ;  /* 0xffffff7f10107812 */ /* 0x000fe200078ec0ff */
[----:B------:R-:W-:Y:S01]  /*27a70*/  IMAD.MOV.U32 R12, RZ, RZ, 0x5 ;  /* 0x00000005ff0c7424 */ /* 0x000fe200078e00ff */
        /* <DEDUP_REMOVED lines=13> */
.L_x_2380:
[----:B------:R-:W-:Y:S01]  /*27b50*/  @P1 LOP3.LUT R16, R16, 0x80, RZ, 0xfc, !PT ;  /* 0x0000008010101812 */ /* 0x000fe200078efcff */
[----:B------:R-:W-:-:S03]  /*27b60*/  IMAD.MOV.U32 R13, RZ, RZ, R0 ;  /* 0x000000ffff0d7224 */ /* 0x000fc600078e0000 */
[----:B------:R-:W-:Y:S01]  /*27b70*/  LOP3.LUT R16, R16, 0xffffffbf, RZ, 0xc0, !PT ;  /* 0xffffffbf10107812 */ /* 0x000fe200078ec0ff */
[----:B------:R-:W-:-:S07]  /*27b80*/  IMAD.MOV.U32 R2, RZ, RZ, R14 ;  /* 0x000000ffff027224 */ /* 0x000fce00078e000e */
[----:B------:R-:W-:Y:S05]  /*27b90*/  WARPSYNC.COLLECTIVE R15, `(.L_x_2381) ;  /* 0x000000000f087348 */ /* 0x000fea0003c00000 */
[----:B------:R0:W1:Y:S02]  /*27ba0*/  SHFL.IDX P6, R14, R13, R12, R11 ;  /* 0x0000000c0d0e7389 */ /* 0x00006400000c000b */
[----:B01----:R-:W-:Y:S01]  /*27bb0*/  ENDCOLLECTIVE ;  /* 0x000000000000791b */ /* 0x003fe20003800000 */
.L_x_2381:
[----:B------:R-:W-:Y:S02]  /*27bc0*/  IMAD.MOV.U32 R13, RZ, RZ, R5 ;  /* 0x000000ffff0d7224 */ /* 0x000fe400078e0005 */
[----:B------:R-:W-:Y:S02]  /*27bd0*/  IMAD.MOV.U32 R12, RZ, RZ, 0x6 ;  /* 0x00000006ff0c7424 */ /* 0x000fe400078e00ff */
[----:B------:R-:W-:-:S07]  /*27be0*/  IMAD.MOV.U32 R21, RZ, RZ, R14 ;  /* 0x000000ffff157224 */ /* 0x000fce00078e000e */
[----:B------:R-:W-:Y:S05]  /*27bf0*/  WARPSYNC.COLLECTIVE R15, `(.L_x_2382) ;  /* 0x000000000f087348 */ /* 0x000fea0003c00000 */
[----:B------:R0:W1:Y:S02]  /*27c00*/  SHFL.IDX P6, R14, R13, R12, R11 ;  /* 0x0000000c0d0e7389 */ /* 0x00006400000c000b */
[----:B01----:R-:W-:Y:S01]  /*27c10*/  ENDCOLLECTIVE ;  /* 0x000000000000791b */ /* 0x003fe20003800000 */
.L_x_2382:
        /* <DEDUP_REMOVED lines=13> */
.L_x_2383:
[----:B------:R-:W-:-:S05]  /*27cf0*/  VIADD R3, R4, 0x60 ;  /* 0x0000006004037836 */ /* 0x000fca0000000000 */
        /* <DEDUP_REMOVED lines=17> */
.L_x_2384:
[----:B------:R-:W-:Y:S02]  /*27e10*/  IMAD.MOV.U32 R13, RZ, RZ, R0 ;  /* 0x000000ffff0d7224 */ /* 0x000fe400078e0000 */
[----:B------:R-:W-:-:S07]  /*27e20*/  IMAD.MOV.U32 R5, RZ, RZ, R14 ;  /* 0x000000ffff057224 */ /* 0x000fce00078e000e */
[----:B------:R-:W-:Y:S05]  /*27e30*/  WARPSYNC.COLLECTIVE R15, `(.L_x_2385) ;  /* 0x000000000f087348 */ /* 0x000fea0003c00000 */
[----:B------:R0:W1:Y:S02]  /*27e40*/  SHFL.IDX P6, R14, R13, R12, R11 ;  /* 0x0000000c0d0e7389 */ /* 0x00006400000c000b */
[----:B01----:R-:W-:Y:S01]  /*27e50*/  ENDCOLLECTIVE ;  /* 0x000000000000791b */ /* 0x003fe20003800000 */
.L_x_2385:
[----:B------:R-:W-:Y:S05]  /*27e60*/  BRA `(.L_x_2386) ;  /* 0xffffffc000387947 */ /* 0x000fea000383ffff */
.L_x_2308:
        /* <DEDUP_REMOVED lines=8> */
.L_x_2388:
[----:B------:R-:W-:Y:S05]  /*27ef0*/  BSYNC B0 ;  /* 0x0000000000007941 */ /* 0x000fea0003800000 */
.L_x_2387:
        /* <DEDUP_REMOVED lines=9> */
.L_x_2389:
        /* <DEDUP_REMOVED lines=8> */
.L_x_2390:
        /* <DEDUP_REMOVED lines=13> */
.L_x_2391:
        /* <DEDUP_REMOVED lines=17> */
.L_x_2392:
[----:B------:R-:W-:Y:S02]  /*281f0*/  IMAD.MOV.U32 R13, RZ, RZ, R0 ;  /* 0x000000ffff0d7224 */ /* 0x000fe400078e0000 */
[----:B------:R-:W-:-:S07]  /*28200*/  IMAD.MOV.U32 R5, RZ, RZ, R14 ;  /* 0x000000ffff057224 */ /* 0x000fce00078e000e */
[----:B------:R-:W-:Y:S05]  /*28210*/  WARPSYNC.COLLECTIVE R15, `(.L_x_2393) ;  /* 0x000000000f087348 */ /* 0x000fea0003c00000 */
[----:B------:R0:W1:Y:S02]  /*28220*/  SHFL.IDX P6, R14, R13, R12, R11 ;  /* 0x0000000c0d0e7389 */ /* 0x00006400000c000b */
[----:B01----:R-:W-:Y:S01]  /*28230*/  ENDCOLLECTIVE ;  /* 0x000000000000791b */ /* 0x003fe20003800000 */
.L_x_2393:
[----:B------:R-:W-:Y:S02]  /*28240*/  IMAD.MOV.U32 R13, RZ, RZ, R4 ;  /* 0x000000ffff0d7224 */ /* 0x000fe400078e0004 */
[----:B------:R-:W-:Y:S01]  /*28250*/  IMAD.MOV.U32 R12, RZ, RZ, 0x3 ;  /* 0x00000003ff0c7424 */ /* 0x000fe200078e00ff */
[----:B------:R-:W-:-:S05]  /*28260*/  @!P1 LEA R14, P0, R20, R14, 0x1 ;  /* 0x0000000e140e9211 */ /* 0x000fca00078008ff */
[----:B------:R-:W-:-:S08]  /*28270*/  @!P1 IMAD.MOV.U32 R2, RZ, RZ, R14 ;  /* 0x000000ffff029224 */ /* 0x000fd000078e000e */
[----:B------:R-:W-:Y:S05]  /*28280*/  WARPSYNC.COLLECTIVE R15, `(.L_x_2394) ;  /* 0x000000000f087348 */ /* 0x000fea0003c00000 */
[----:B------:R0:W1:Y:S02]  /*28290*/  SHFL.IDX P6, R14, R13, R12, R11 ;  /* 0x0000000c0d0e7389 */ /* 0x00006400000c000b */
[----:B01----:R-:W-:Y:S01]  /*282a0*/  ENDCOLLECTIVE ;  /* 0x000000000000791b */ /* 0x003fe20003800000 */
.L_x_2394:
        /* <DEDUP_REMOVED lines=15> */
.L_x_2395:
        /* <DEDUP_REMOVED lines=17> */
.L_x_2396:
[----:B------:R-:W-:Y:S02]  /*284b0*/  IMAD.MOV.U32 R13, RZ, RZ, R0 ;  /* 0x000000ffff0d7224 */ /* 0x000fe400078e0000 */
[----:B------:R-:W-:-:S07]  /*284c0*/  IMAD.MOV.U32 R5, RZ, RZ, R14 ;  /* 0x000000ffff057224 */ /* 0x000fce00078e000e */
[----:B------:R-:W-:Y:S05]  /*284d0*/  WARPSYNC.COLLECTIVE R15, `(.L_x_2397) ;  /* 0x000000000f087348 */ /* 0x000fea0003c00000 */
[----:B------:R0:W1:Y:S02]  /*284e0*/  SHFL.IDX P6, R14, R13, R12, R11 ;  /* 0x0000000c0d0e7389 */ /* 0x00006400000c000b */
[----:B01----:R-:W-:Y:S01]  /*284f0*/  ENDCOLLECTIVE ;  /* 0x000000000000791b */ /* 0x003fe20003800000 */
.L_x_2397:
[----:B------:R-:W-:Y:S02]  /*28500*/  IMAD.MOV.U32 R13, RZ, RZ, R4 ;  /* 0x000000ffff0d7224 */ /* 0x000fe400078e0004 */
[----:B------:R-:W-:Y:S01]  /*28510*/  IMAD.MOV.U32 R12, RZ, RZ, 0x5 ;  /* 0x00000005ff0c7424 */ /* 0x000fe200078e00ff */
[----:B------:R-:W-:-:S05]  /*28520*/  @!P1 LEA R14, P0, R20, R14, 0x1 ;  /* 0x0000000e140e9211 */ /* 0x000fca00078008ff */
[----:B------:R-:W-:-:S08]  /*28530*/  @!P1 IMAD.MOV.U32 R2, RZ, RZ, R14 ;  /* 0x000000ffff029224 */ /* 0x000fd000078e000e */
[----:B------:R-:W-:Y:S05]  /*28540*/  WARPSYNC.COLLECTIVE R15, `(.L_x_2398) ;  /* 0x000000000f087348 */ /* 0x000fea0003c00000 */
[----:B------:R0:W1:Y:S02]  /*28550*/  SHFL.IDX P6, R14, R13, R12, R11 ;  /* 0x0000000c0d0e7389 */ /* 0x00006400000c000b */
[----:B01----:R-:W-:Y:S01]  /*28560*/  ENDCOLLECTIVE ;  /* 0x000000000000791b */ /* 0x003fe20003800000 */
.L_x_2398:
        /* <DEDUP_REMOVED lines=15> */
.L_x_2399:
        /* <DEDUP_REMOVED lines=17> */
.L_x_2400:
[----:B------:R-:W-:Y:S02]  /*28770*/  IMAD.MOV.U32 R13, RZ, RZ, R0 ;  /* 0x000000ffff0d7224 */ /* 0x000fe400078e0000 */
[----:B------:R-:W-:-:S07]  /*28780*/  IMAD.MOV.U32 R5, RZ, RZ, R14 ;  /* 0x000000ffff057224 */ /* 0x000fce00078e000e */
[----:B------:R-:W-:Y:S05]  /*28790*/  WARPSYNC.COLLECTIVE R15, `(.L_x_2401) ;  /* 0x000000000f087348 */ /* 0x000fea0003c00000 */
[----:B------:R0:W1:Y:S02]  /*287a0*/  SHFL.IDX P6, R14, R13, R12, R11 ;  /* 0x0000000c0d0e7389 */ /* 0x00006400000c000b */
[----:B01----:R-:W-:Y:S01]  /*287b0*/  ENDCOLLECTIVE ;  /* 0x000000000000791b */ /* 0x003fe20003800000 */
.L_x_2401:
[----:B------:R-:W-:Y:S02]  /*287c0*/  IMAD.MOV.U32 R13, RZ, RZ, R4 ;  /* 0x000000ffff0d7224 */ /* 0x000fe400078e0004 */
[----:B------:R-:W-:Y:S01]  /*287d0*/  IMAD.MOV.U32 R12, RZ, RZ, 0x7 ;  /* 0x00000007ff0c7424 */ /* 0x000fe200078e00ff */
[----:B------:R-:W-:-:S05]  /*287e0*/  @!P1 LEA R14, P0, R20, R14, 0x1 ;  /* 0x0000000e140e9211 */ /* 0x000fca00078008ff */
[----:B------:R-:W-:-:S08]  /*287f0*/  @!P1 IMAD.MOV.U32 R2, RZ, RZ, R14 ;  /* 0x000000ffff029224 */ /* 0x000fd000078e000e */
[----:B------:R-:W-:Y:S05]  /*28800*/  WARPSYNC.COLLECTIVE R15, `(.L_x_2402) ;  /* 0x000000000f087348 */ /* 0x000fea0003c00000 */
[----:B------:R0:W1:Y:S02]  /*28810*/  SHFL.IDX P6, R14, R13, R12, R11 ;  /* 0x0000000c0d0e7389 */ /* 0x00006400000c000b */
[----:B01----:R-:W-:Y:S01]  /*28820*/  ENDCOLLECTIVE ;  /* 0x000000000000791b */ /* 0x003fe20003800000 */
.L_x_2402:
        /* <DEDUP_REMOVED lines=10> */
[----:B------:R-:W-:-:S07]  /*288d0*/  IMAD.MOV.U32 R5, RZ, RZ, R14 ;  /* 0x000000ffff057224 */ /* 0x000fce00078e000e */
[----:B0-----:R-:W-:Y:S05]  /*288e0*/  WARPSYNC.COLLECTIVE R15, `(.L_x_2403) ;  /* 0x000000000f087348 */ /* 0x001fea0003c00000 */
[----:B------:R1:W2:Y:S02]  /*288f0*/  SHFL.IDX P6, R14, R13, R12, R11 ;  /* 0x0000000c0d0e7389 */ /* 0x0002a400000c000b */
[----:B012---:R-:W-:Y:S01]  /*28900*/  ENDCOLLECTIVE ;  /* 0x000000000000791b */ /* 0x007fe20003800000 */
.L_x_2403:
[----:B------:R-:W-:Y:S05]  /*28910*/  BRA `(.L_x_2404) ;  /* 0xffffffc000507947 */ /* 0x000fea000383ffff */
.L_x_2311:
[----:B0-----:R0:W2:Y:S02]  /*28920*/  SYNCS.PHASECHK.TRANS64.TRYWAIT P0, [R17+URZ+0x32420], R0 ;  /* 0x03242000110075a7 */ /* 0x0010a4000800017f */
[----:B--2---:R-:W-:Y:S05]  /*28930*/  @!P0 NANOSLEEP.SYNCS 0x989680 ;  /* 0x009896800000895d */ /* 0x004fea0003900000 */
[----:B------:R-:W2:Y:S02]  /*28940*/  @!P0 SYNCS.PHASECHK.TRANS64 P0, [R17+URZ+0x32420], R0 ;  /* 0x03242000110085a7 */ /* 0x000ea4000800007f */
[----:B--2---:R-:W-:Y:S05]  /*28950*/  @!P0 BRA `(.L_x_2311) ;  /* 0xfffffffc00f08947 */ /* 0x004fea000383ffff */
[----:B------:R-:W-:Y:S05]  /*28960*/  BRA `(.L_x_2405) ;  /* 0xffffffc000b47947 */ /* 0x000fea000383ffff */
.L_x_2314:
[----:B--2---:R2:W3:Y:S02]  /*28970*/  SYNCS.PHASECHK.TRANS64.TRYWAIT P0, [R24+URZ+0x32460], R3 ;  /* 0x03246003180075a7 */ /* 0x0044e4000800017f */
[----:B---3--:R-:W-:Y:S05]  /*28980*/  @!P0 NANOSLEEP.SYNCS 0x989680 ;  /* 0x009896800000895d */ /* 0x008fea0003900000 */
[----:B------:R-:W3:Y:S02]  /*28990*/  @!P0 SYNCS.PHASECHK.TRANS64 P0, [R24+URZ+0x32460], R3 ;  /* 0x03246003180085a7 */ /* 0x000ee4000800007f */
[----:B---3--:R-:W-:Y:S05]  /*289a0*/  @!P0 BRA `(.L_x_2314) ;  /* 0xfffffffc00f08947 */ /* 0x008fea000383ffff */
[----:B------:R-:W-:Y:S05]  /*289b0*/  BRA `(.L_x_2406) ;  /* 0xffffffc000c07947 */ /* 0x000fea000383ffff */
.L_x_2315:
        /* <DEDUP_REMOVED lines=8> */
.L_x_2408:
[----:B------:R-:W-:Y:S05]  /*28a40*/  BSYNC B0 ;  /* 0x0000000000007941 */ /* 0x000fea0003800000 */
.L_x_2407:
        /* <DEDUP_REMOVED lines=12> */
.L_x_2409:
        /* <DEDUP_REMOVED lines=9> */
.L_x_2410:
        /* <DEDUP_REMOVED lines=19> */
.L_x_2411:
[----:B------:R-:W-:Y:S02]  /*28cd0*/  IMAD.MOV.U32 R13, RZ, RZ, R6 ;  /* 0x000000ffff0d7224 */ /* 0x000fe400078e0006 */
[----:B------:R-:W-:Y:S01]  /*28ce0*/  IMAD.MOV.U32 R12, RZ, RZ, 0x2 ;  /* 0x00000002ff0c7424 */ /* 0x000fe200078e00ff */
[----:B------:R-:W-:-:S13]  /*28cf0*/  IADD3 R2, P3, R14, R0, RZ ;  /* 0x000000000e027210 */ /* 0x000fda0007f7e0ff */
[----:B------:R-:W-:Y:S05]  /*28d00*/  WARPSYNC.COLLECTIVE R15, `(.L_x_2412) ;  /* 0x000000000f087348 */ /* 0x000fea0003c00000 */
[----:B------:R0:W1:Y:S02]  /*28d10*/  SHFL.IDX P6, R14, R13, R12, R11 ;  /* 0x0000000c0d0e7389 */ /* 0x00006400000c000b */
[----:B01----:R-:W-:Y:S01]  /*28d20*/  ENDCOLLECTIVE ;  /* 0x000000000000791b */ /* 0x003fe20003800000 */
.L_x_2412:
        /* <DEDUP_REMOVED lines=17> */
.L_x_2413:
[----:B------:R-:W-:Y:S02]  /*28e40*/  IMAD.MOV.U32 R13, RZ, RZ, R6 ;  /* 0x000000ffff0d7224 */ /* 0x000fe400078e0006 */
[----:B------:R-:W-:Y:S01]  /*28e50*/  IMAD.MOV.U32 R12, RZ, RZ, 0x3 ;  /* 0x00000003ff0c7424 */ /* 0x000fe200078e00ff */
[----:B------:R-:W-:-:S13]  /*28e60*/  IADD3 R2, P3, R14, R0, RZ ;  /* 0x000000000e027210 */ /* 0x000fda0007f7e0ff */
[----:B------:R-:W-:Y:S05]  /*28e70*/  WARPSYNC.COLLECTIVE R15, `(.L_x_2414) ;  /* 0x000000000f087348 */ /* 0x000fea0003c00000 */
[----:B------:R0:W1:Y:S02]  /*28e80*/  SHFL.IDX P6, R14, R13, R12, R11 ;  /* 0x0000000c0d0e7389 */ /* 0x00006400000c000b */
[----:B01----:R-:W-:Y:S01]  /*28e90*/  ENDCOLLECTIVE ;  /* 0x000000000000791b */ /* 0x003fe20003800000 */
.L_x_2414:
        /* <DEDUP_REMOVED lines=17> */
.L_x_2415:
[----:B------:R-:W-:Y:S02]  /*28fb0*/  IMAD.MOV.U32 R13, RZ, RZ, R6 ;  /* 0x000000ffff0d7224 */ /* 0x000fe400078e0006 */
[----:B------:R-:W-:Y:S01]  /*28fc0*/  IMAD.MOV.U32 R12, RZ, RZ, 0x4 ;  /* 0x00000004ff0c7424 */ /* 0x000fe200078e00ff */
[----:B------:R-:W-:-:S13]  /*28fd0*/  IADD3 R2, P3, R14, R0, RZ ;  /* 0x000000000e027210 */ /* 0x000fda0007f7e0ff */
[----:B------:R-:W-:Y:S05]  /*28fe0*/  WARPSYNC.COLLECTIVE R15, `(.L_x_2416) ;  /* 0x000000000f087348 */ /* 0x000fea0003c00000 */
[----:B------:R0:W1:Y:S02]  /*28ff0*/  SHFL.IDX P6, R14, R13, R12, R11 ;  /* 0x0000000c0d0e7389 */ /* 0x00006400000c000b */
[----:B01----:R-:W-:Y:S01]  /*29000*/  ENDCOLLECTIVE ;  /* 0x000000000000791b */ /* 0x003fe20003800000 */
.L_x_2416:
        /* <DEDUP_REMOVED lines=17> */
.L_x_2417:
[----:B------:R-:W-:Y:S02]  /*29120*/  IMAD.MOV.U32 R13, RZ, RZ, R6 ;  /* 0x000000ffff0d7224 */ /* 0x000fe400078e0006 */
[----:B------:R-:W-:Y:S01]  /*29130*/  IMAD.MOV.U32 R12, RZ, RZ, 0x5 ;  /* 0x00000005ff0c7424 */ /* 0x000fe200078e00ff */
[----:B------:R-:W-:-:S13]  /*29140*/  IADD3 R2, P3, R14, R0, RZ ;  /* 0x000000000e027210 */ /* 0x000fda0007f7e0ff */
[----:B------:R-:W-:Y:S05]  /*29150*/  WARPSYNC.COLLECTIVE R15, `(.L_x_2418) ;  /* 0x000000000f087348 */ /* 0x000fea0003c00000 */
[----:B------:R0:W1:Y:S02]  /*29160*/  SHFL.IDX P6, R14, R13, R12, R11 ;  /* 0x0000000c0d0e7389 */ /* 0x00006400000c000b */
[----:B01----:R-:W-:Y:S01]  /*29170*/  ENDCOLLECTIVE ;  /* 0x000000000000791b */ /* 0x003fe20003800000 */
.L_x_2418:
        /* <DEDUP_REMOVED lines=12> */
.L_x_2419:
        /* <DEDUP_REMOVED lines=9> */
.L_x_2321:
[----:B--2---:R2:W3:Y:S02]  /*292d0*/  SYNCS.PHASECHK.TRANS64.TRYWAIT P0, [R10+URZ+0x32440], R25 ;  /* 0x032440190a0075a7 */ /* 0x0044e4000800017f */
[----:B---3--:R-:W-:Y:S05]  /*292e0*/  @!P0 NANOSLEEP.SYNCS 0x989680 ;  /* 0x009896800000895d */ /* 0x008fea0003900000 */
[----:B------:R-:W3:Y:S02]  /*292f0*/  @!P0 SYNCS.PHASECHK.TRANS64 P0, [R10+URZ+0x32440], R25 ;  /* 0x032440190a0085a7 */ /* 0x000ee4000800007f */
[----:B---3--:R-:W-:Y:S05]  /*29300*/  @!P0 BRA `(.L_x_2321) ;  /* 0xfffffffc00f08947 */ /* 0x008fea000383ffff */
[----:B------:R-:W-:Y:S05]  /*29310*/  BRA `(.L_x_2421) ;  /* 0xffffffc400207947 */ /* 0x000fea000383ffff */
.L_x_2322:
[----:B------:R-:W-:Y:S01]  /*29320*/  BSSY B1, `(.L_x_2422) ;  /* 0x0000008000017945 */ /* 0x000fe20003800000 */
[----:B------:R-:W-:Y:S02]  /*29330*/  IMAD.MOV.U32 R13, RZ, RZ, R21 ;  /* 0x000000ffff0d7224 */ /* 0x000fe400078e0015 */
[----:B------:R-:W-:Y:S02]  /*29340*/  IMAD.MOV.U32 R12, RZ, RZ, RZ ;  /* 0x000000ffff0c7224 */ /* 0x000fe400078e00ff */
[----:B------:R-:W-:Y:S02]  /*29350*/  IMAD.MOV.U32 R11, RZ, RZ, 0x181f ;  /* 0x0000181fff0b7424 */ /* 0x000fe400078e00ff */
[----:B------:R-:W-:-:S07]  /*29360*/  IMAD.MOV.U32 R15, RZ, RZ, -0x1 ;  /* 0xffffffffff0f7424 */ /* 0x000fce00078e00ff */
[----:B--2---:R-:W-:Y:S05]  /*29370*/  WARPSYNC.COLLECTIVE R15, `(.L_x_2423) ;  /* 0x000000000f087348 */ /* 0x004fea0003c00000 */
[----:B------:R0:W1:Y:S02]  /*29380*/  SHFL.IDX P6, R14, R13, R12, R11 ;  /* 0x0000000c0d0e7389 */ /* 0x00006400000c000b */
[----:B012---:R-:W-:Y:S01]  /*29390*/  ENDCOLLECTIVE ;  /* 0x000000000000791b */ /* 0x007fe20003800000 */
.L_x_2423:
[----:B------:R-:W-:Y:S05]  /*293a0*/  BSYNC B1 ;  /* 0x0000000000017941 */ /* 0x000fea0003800000 */
.L_x_2422:
        /* <DEDUP_REMOVED lines=9> */
.L_x_2424:
[----:B------:R-:W-:Y:S02]  /*29440*/  IMAD.MOV.U32 R13, RZ, RZ, R21 ;  /* 0x000000ffff0d7224 */ /* 0x000fe400078e0015 */
[----:B------:R-:W-:Y:S01]  /*29450*/  IMAD.MOV.U32 R12, RZ, RZ, 0x1 ;  /* 0x00000001ff0c7424 */ /* 0x000fe200078e00ff */
[----:B------:R-:W-:-:S13]  /*29460*/  IADD3 R2, P0, R14, R0, RZ ;  /* 0x000000000e027210 */ /* 0x000fda0007f1e0ff */
[----:B------:R-:W-:Y:S05]  /*29470*/  WARPSYNC.COLLECTIVE R15, `(.L_x_2425) ;  /* 0x000000000f087348 */ /* 0x000fea0003c00000 */
[----:B------:R0:W1:Y:S02]  /*29480*/  SHFL.IDX P6, R14, R13, R12, R11 ;  /* 0x0000000c0d0e7389 */ /* 0x00006400000c000b */
[----:B01----:R-:W-:Y:S01]  /*29490*/  ENDCOLLECTIVE ;  /* 0x000000000000791b */ /* 0x003fe20003800000 */
.L_x_2425:
        /* <DEDUP_REMOVED lines=10> */
.L_x_2426:
[----:B------:R-:W-:Y:S02]  /*29540*/  IMAD.MOV.U32 R13, RZ, RZ, R21 ;  /* 0x000000ffff0d7224 */ /* 0x000fe400078e0015 */
[----:B------:R-:W-:Y:S02]  /*29550*/  IMAD.MOV.U32 R12, RZ, RZ, 0x2 ;  /* 0x00000002ff0c7424 */ /* 0x000fe400078e00ff */
[----:B------:R-:W-:-:S07]  /*29560*/  IMAD.MOV.U32 R6, RZ, RZ, R14 ;  /* 0x000000ffff067224 */ /* 0x000fce00078e000e */
[----:B------:R-:W-:Y:S05]  /*29570*/  WARPSYNC.COLLECTIVE R15, `(.L_x_2427) ;  /* 0x000000000f087348 */ /* 0x000fea0003c00000 */
[----:B------:R0:W1:Y:S02]  /*29580*/  SHFL.IDX P6, R14, R13, R12, R11 ;  /* 0x0000000c0d0e7389 */ /* 0x00006400000c000b */
[----:B01----:R-:W-:Y:S01]  /*29590*/  ENDCOLLECTIVE ;  /* 0x000000000000791b */ /* 0x003fe20003800000 */
.L_x_2427:
        /* <DEDUP_REMOVED lines=11> */
.L_x_2428:
[----:B------:R-:W-:Y:S02]  /*29650*/  IMAD.MOV.U32 R13, RZ, RZ, R21 ;  /* 0x000000ffff0d7224 */ /* 0x000fe400078e0015 */
[----:B------:R-:W-:Y:S01]  /*29660*/  IMAD.MOV.U32 R12, RZ, RZ, 0x3 ;  /* 0x00000003ff0c7424 */ /* 0x000fe200078e00ff */
[----:B------:R-:W-:-:S13]  /*29670*/  IADD3 R2, P0, R14, R0, RZ ;  /* 0x000000000e027210 */ /* 0x000fda0007f1e0ff */
[----:B------:R-:W-:Y:S05]  /*29680*/  WARPSYNC.COLLECTIVE R15, `(.L_x_2429) ;  /* 0x000000000f087348 */ /* 0x000fea0003c00000 */
[----:B------:R0:W1:Y:S02]  /*29690*/  SHFL.IDX P6, R14, R13, R12, R11 ;  /* 0x0000000c0d0e7389 */ /* 0x00006400000c000b */
[----:B01----:R-:W-:Y:S01]  /*296a0*/  ENDCOLLECTIVE ;  /* 0x000000000000791b */ /* 0x003fe20003800000 */
.L_x_2429:
        /* <DEDUP_REMOVED lines=10> */
.L_x_2430:
[----:B------:R-:W-:Y:S02]  /*29750*/  IMAD.MOV.U32 R13, RZ, RZ, R21 ;  /* 0x000000ffff0d7224 */ /* 0x000fe400078e0015 */
[----:B------:R-:W-:Y:S01]  /*29760*/  IMAD.MOV.U32 R12, RZ, RZ, 0x4 ;  /* 0x00000004ff0c7424 */ /* 0x000fe200078e00ff */
[----:B------:R-:W-:-:S13]  /*29770*/  IADD3 R2, P0, R14, R0, RZ ;  /* 0x000000000e027210 */ /* 0x000fda0007f1e0ff */
[----:B------:R-:W-:Y:S05]  /*29780*/  WARPSYNC.COLLECTIVE R15, `(.L_x_2431) ;  /* 0x000000000f087348 */ /* 0x000fea0003c00000 */
[----:B------:R0:W1:Y:S02]  /*29790*/  SHFL.IDX P6, R14, R13, R12, R11 ;  /* 0x0000000c0d0e7389 */ /* 0x00006400000c000b */
[----:B01----:R-:W-:Y:S01]  /*297a0*/  ENDCOLLECTIVE ;  /* 0x000000000000791b */ /* 0x003fe20003800000 */
.L_x_2431:
        /* <DEDUP_REMOVED lines=10> */
.L_x_2432:
[----:B------:R-:W-:Y:S02]  /*29850*/  IMAD.MOV.U32 R13, RZ, RZ, R21 ;  /* 0x000000ffff0d7224 */ /* 0x000fe400078e0015 */
[----:B------:R-:W-:Y:S01]  /*29860*/  IMAD.MOV.U32 R12, RZ, RZ, 0x5 ;  /* 0x00000005ff0c7424 */ /* 0x000fe200078e00ff */
[----:B------:R-:W-:-:S13]  /*29870*/  IADD3 R2, P0, R14, R0, RZ ;  /* 0x000000000e027210 */ /* 0x000fda0007f1e0ff */
[----:B------:R-:W-:Y:S05]  /*29880*/  WARPSYNC.COLLECTIVE R15, `(.L_x_2433) ;  /* 0x000000000f087348 */ /* 0x000fea0003c00000 */
[----:B------:R0:W1:Y:S02]  /*29890*/  SHFL.IDX P6, R14, R13, R12, R11 ;  /* 0x0000000c0d0e7389 */ /* 0x00006400000c000b */
[----:B01----:R-:W-:Y:S01]  /*298a0*/  ENDCOLLECTIVE ;  /* 0x000000000000791b */ /* 0x003fe20003800000 */
.L_x_2433:
        /* <DEDUP_REMOVED lines=10> */
.L_x_2434:
[----:B------:R-:W-:Y:S05]  /*29950*/  BRA `(.L_x_2435) ;  /* 0xffffffc000607947 */ /* 0x000fea000383ffff */
.L_x_2327:
[----:B---3--:R3:W4:Y:S02]  /*29960*/  SYNCS.PHASECHK.TRANS64.TRYWAIT P0, [R10+URZ+0x32460], R25 ;  /* 0x032460190a0075a7 */ /* 0x008724000800017f */
[----:B----4-:R-:W-:Y:S05]  /*29970*/  @!P0 NANOSLEEP.SYNCS 0x989680 ;  /* 0x009896800000895d */ /* 0x010fea0003900000 */
[----:B------:R-:W4:Y:S02]  /*29980*/  @!P0 SYNCS.PHASECHK.TRANS64 P0, [R10+URZ+0x32460], R25 ;  /* 0x032460190a0085a7 */ /* 0x000f24000800007f */
[----:B----4-:R-:W-:Y:S05]  /*29990*/  @!P0 BRA `(.L_x_2327) ;  /* 0xfffffffc00f08947 */ /* 0x010fea000383ffff */
[----:B------:R-:W-:Y:S05]  /*299a0*/  BRA `(.L_x_2436) ;  /* 0xffffffc000ac7947 */ /* 0x000fea000383ffff */
.L_x_2328:
[----:B------:R-:W-:Y:S01]  /*299b0*/  BSSY B1, `(.L_x_2437) ;  /* 0x0000008000017945 */ /* 0x000fe20003800000 */
[----:B------:R-:W-:Y:S02]  /*299c0*/  IMAD.MOV.U32 R13, RZ, RZ, R24 ;  /* 0x000000ffff0d7224 */ /* 0x000fe400078e0018 */
[----:B------:R-:W-:Y:S02]  /*299d0*/  IMAD.MOV.U32 R12, RZ, RZ, RZ ;  /* 0x000000ffff0c7224 */ /* 0x000fe400078e00ff */
[----:B------:R-:W-:Y:S02]  /*299e0*/  IMAD.MOV.U32 R11, RZ, RZ, 0x181f ;  /* 0x0000181fff0b7424 */ /* 0x000fe400078e00ff */
[----:B------:R-:W-:-:S07]  /*299f0*/  IMAD.MOV.U32 R15, RZ, RZ, -0x1 ;  /* 0xffffffffff0f7424 */ /* 0x000fce00078e00ff */
[----:B-123--:R-:W-:Y:S05]  /*29a00*/  WARPSYNC.COLLECTIVE R15, `(.L_x_2438) ;  /* 0x000000000f087348 */ /* 0x00efea0003c00000 */
[----:B------:R0:W4:Y:S02]  /*29a10*/  SHFL.IDX P6, R14, R13, R12, R11 ;  /* 0x0000000c0d0e7389 */ /* 0x00012400000c000b */
[----:B01234-:R-:W-:Y:S01]  /*29a20*/  ENDCOLLECTIVE ;  /* 0x000000000000791b */ /* 0x01ffe20003800000 */
.L_x_2438:
[----:B------:R-:W-:Y:S05]  /*29a30*/  BSYNC B1 ;  /* 0x0000000000017941 */ /* 0x000fea0003800000 */
.L_x_2437:
        /* <DEDUP_REMOVED lines=9> */
.L_x_2439:
[----:B------:R-:W-:Y:S02]  /*29ad0*/  IMAD.MOV.U32 R13, RZ, RZ, R24 ;  /* 0x000000ffff0d7224 */ /* 0x000fe400078e0018 */
[----:B------:R-:W-:Y:S01]  /*29ae0*/  IMAD.MOV.U32 R12, RZ, RZ, 0x1 ;  /* 0x00000001ff0c7424 */ /* 0x000fe200078e00ff */
[----:B------:R-:W-:-:S13]  /*29af0*/  IADD3 R2, P0, R14, R0, RZ ;  /* 0x000000000e027210 */ /* 0x000fda0007f1e0ff */
[----:B------:R-:W-:Y:S05]  /*29b00*/  WARPSYNC.COLLECTIVE R15, `(.L_x_2440) ;  /* 0x000000000f087348 */ /* 0x000fea0003c00000 */
[----:B------:R0:W1:Y:S02]  /*29b10*/  SHFL.IDX P6, R14, R13, R12, R11 ;  /* 0x0000000c0d0e7389 */ /* 0x00006400000c000b */
[----:B01----:R-:W-:Y:S01]  /*29b20*/  ENDCOLLECTIVE ;  /* 0x000000000000791b */ /* 0x003fe20003800000 */
.L_x_2440:
        /* <DEDUP_REMOVED lines=13> */
.L_x_2441:
[----:B------:R-:W-:Y:S02]  /*29c00*/  IMAD.MOV.U32 R13, RZ, RZ, R24 ;  /* 0x000000ffff0d7224 */ /* 0x000fe400078e0018 */
[----:B------:R-:W-:Y:S01]  /*29c10*/  IMAD.MOV.U32 R12, RZ, RZ, 0x2 ;  /* 0x00000002ff0c7424 */ /* 0x000fe200078e00ff */
[----:B------:R-:W-:-:S13]  /*29c20*/  IADD3 R2, P0, R14, R0, RZ ;  /* 0x000000000e027210 */ /* 0x000fda0007f1e0ff */
[----:B------:R-:W-:Y:S05]  /*29c30*/  WARPSYNC.COLLECTIVE R15, `(.L_x_2442) ;  /* 0x000000000f087348 */ /* 0x000fea0003c00000 */
[----:B------:R0:W1:Y:S02]  /*29c40*/  SHFL.IDX P6, R14, R13, R12, R11 ;  /* 0x0000000c0d0e7389 */ /* 0x00006400000c000b */
[----:B01----:R-:W-:Y:S01]  /*29c50*/  ENDCOLLECTIVE ;  /* 0x000000000000791b */ /* 0x003fe20003800000 */
.L_x_2442:
        /* <DEDUP_REMOVED lines=13> */
.L_x_2443:
[----:B------:R-:W-:Y:S02]  /*29d30*/  IMAD.MOV.U32 R13, RZ, RZ, R24 ;  /* 0x000000ffff0d7224 */ /* 0x000fe400078e0018 */
[----:B------:R-:W-:Y:S01]  /*29d40*/  IMAD.MOV.U32 R12, RZ, RZ, 0x3 ;  /* 0x00000003ff0c7424 */ /* 0x000fe200078e00ff */
[----:B------:R-:W-:-:S13]  /*29d50*/  IADD3 R2, P0, R14, R0, RZ ;  /* 0x000000000e027210 */ /* 0x000fda0007f1e0ff */
[----:B------:R-:W-:Y:S05]  /*29d60*/  WARPSYNC.COLLECTIVE R15, `(.L_x_2444) ;  /* 0x000000000f087348 */ /* 0x000fea0003c00000 */
[----:B------:R0:W1:Y:S02]  /*29d70*/  SHFL.IDX P6, R14, R13, R12, R11 ;  /* 0x0000000c0d0e7389 */ /* 0x00006400000c000b */
[----:B01----:R-:W-:Y:S01]  /*29d80*/  ENDCOLLECTIVE ;  /* 0x000000000000791b */ /* 0x003fe20003800000 */
.L_x_2444:
        /* <DEDUP_REMOVED lines=13> */
.L_x_2445:
[----:B------:R-:W-:Y:S02]  /*29e60*/  IMAD.MOV.U32 R13, RZ, RZ, R24 ;  /* 0x000000ffff0d7224 */ /* 0x000fe400078e0018 */
[----:B------:R-:W-:Y:S01]  /*29e70*/  IMAD.MOV.U32 R12, RZ, RZ, 0x4 ;  /* 0x00000004ff0c7424 */ /* 0x000fe200078e00ff */
[----:B------:R-:W-:-:S13]  /*29e80*/  IADD3 R2, P0, R14, R0, RZ ;  /* 0x000000000e027210 */ /* 0x000fda0007f1e0ff */
[----:B------:R-:W-:Y:S05]  /*29e90*/  WARPSYNC.COLLECTIVE R15, `(.L_x_2446) ;  /* 0x000000000f087348 */ /* 0x000fea0003c00000 */
[----:B------:R0:W1:Y:S02]  /*29ea0*/  SHFL.IDX P6, R14, R13, R12, R11 ;  /* 0x0000000c0d0e7389 */ /* 0x00006400000c000b */
[----:B01----:R-:W-:Y:S01]  /*29eb0*/  ENDCOLLECTIVE ;  /* 0x000000000000791b */ /* 0x003fe20003800000 */
.L_x_2446:
        /* <DEDUP_REMOVED lines=13> */
.L_x_2447:
[----:B------:R-:W-:Y:S02]  /*29f90*/  IMAD.MOV.U32 R13, RZ, RZ, R24 ;  /* 0x000000ffff0d7224 */ /* 0x000fe400078e0018 */
[----:B------:R-:W-:Y:S01]  /*29fa0*/  IMAD.MOV.U32 R12, RZ, RZ, 0x5 ;  /* 0x00000005ff0c7424 */ /* 0x000fe200078e00ff */
[----:B------:R-:W-:-:S13]  /*29fb0*/  IADD3 R2, P0, R14, R0, RZ ;  /* 0x000000000e027210 */ /* 0x000fda0007f1e0ff */
[----:B------:R-:W-:Y:S05]  /*29fc0*/  WARPSYNC.COLLECTIVE R15, `(.L_x_2448) ;  /* 0x000000000f087348 */ /* 0x000fea0003c00000 */
[----:B------:R0:W1:Y:S02]  /*29fd0*/  SHFL.IDX P6, R14, R13, R12, R11 ;  /* 0x0000000c0d0e7389 */ /* 0x00006400000c000b */
[----:B01----:R-:W-:Y:S01]  /*29fe0*/  ENDCOLLECTIVE ;  /* 0x000000000000791b */ /* 0x003fe20003800000 */
.L_x_2448:
        /* <DEDUP_REMOVED lines=13> */
.L_x_2449:
[----:B------:R-:W-:Y:S05]  /*2a0c0*/  BRA `(.L_x_2450) ;  /* 0xffffffbc00f87947 */ /* 0x000fea000383ffff */
.L_x_2336:
[----:B------:R-:W-:Y:S01]  /*2a0d0*/  BSSY B0, `(.L_x_2451) ;  /* 0x0000008000007945 */ /* 0x000fe20003800000 */
[----:B------:R-:W-:Y:S02]  /*2a0e0*/  IMAD.MOV.U32 R13, RZ, RZ, R32 ;  /* 0x000000ffff0d7224 */ /* 0x000fe400078e0020 */
[----:B------:R-:W-:Y:S02]  /*2a0f0*/  IMAD.MOV.U32 R12, RZ, RZ, RZ ;  /* 0x000000ffff0c7224 */ /* 0x000fe400078e00ff */
[----:B------:R-:W-:Y:S02]  /*2a100*/  IMAD.MOV.U32 R11, RZ, RZ, 0x1f ;  /* 0x0000001fff0b7424 */ /* 0x000fe400078e00ff */
[----:B------:R-:W-:-:S07]  /*2a110*/  IMAD.MOV.U32 R15, RZ, RZ, -0x1 ;  /* 0xffffffffff0f7424 */ /* 0x000fce00078e00ff */
[----:B012--5:R-:W-:Y:S05]  /*2a120*/  WARPSYNC.COLLECTIVE R15, `(.L_x_2452) ;  /* 0x000000000f087348 */ /* 0x027fea0003c00000 */
[----:B------:R3:W4:Y:S02]  /*2a130*/  SHFL.IDX P6, R14, R13, R12, R11 ;  /* 0x0000000c0d0e7389 */ /* 0x00072400000c000b */
[----:B012345:R-:W-:Y:S01]  /*2a140*/  ENDCOLLECTIVE ;  /* 0x000000000000791b */ /* 0x03ffe20003800000 */
.L_x_2452:
[----:B------:R-:W-:Y:S05]  /*2a150*/  BSYNC B0 ;  /* 0x0000000000007941 */ /* 0x000fea0003800000 */
.L_x_2451:
[----:B------:R-:W-:Y:S05]  /*2a160*/  BRA `(.L_x_2453) ;  /* 0xffffffc000c87947 */ /* 0x000fea000383ffff */
.L_x_2339:
[----:B0-----:R0:W1:Y:S02]  /*2a170*/  SYNCS.PHASECHK.TRANS64.TRYWAIT P0, [R7+URZ+0x32420], R0 ;  /* 0x03242000070075a7 */ /* 0x001064000800017f */
[----:B-1----:R-:W-:Y:S05]  /*2a180*/  @!P0 NANOSLEEP.SYNCS 0x989680 ;  /* 0x009896800000895d */ /* 0x002fea0003900000 */
[----:B------:R-:W1:Y:S02]  /*2a190*/  @!P0 SYNCS.PHASECHK.TRANS64 P0, [R7+URZ+0x32420], R0 ;  /* 0x03242000070085a7 */ /* 0x000e64000800007f */
[----:B-1----:R-:W-:Y:S05]  /*2a1a0*/  @!P0 BRA `(.L_x_2339) ;  /* 0xfffffffc00f08947 */ /* 0x002fea000383ffff */
[----:B------:R-:W-:Y:S05]  /*2a1b0*/  BRA `(.L_x_2454) ;  /* 0xffffffc400107947 */ /* 0x000fea000383ffff */
.L_x_2340:
        /* <DEDUP_REMOVED lines=8> */
[----:B0-23-5:R-:W-:Y:S05]  /*2a240*/  WARPSYNC.COLLECTIVE R15, `(.L_x_2456) ;  /* 0x000000000f087348 */ /* 0x02dfea0003c00000 */
[----:B------:R1:W4:Y:S02]  /*2a250*/  SHFL.IDX P6, R14, R13, R12, R11 ;  /* 0x0000000c0d0e7389 */ /* 0x00032400000c000b */
[----:B012345:R-:W-:Y:S01]  /*2a260*/  ENDCOLLECTIVE ;  /* 0x000000000000791b */ /* 0x03ffe20003800000 */
.L_x_2456:
[----:B------:R-:W-:Y:S05]  /*2a270*/  BSYNC B0 ;  /* 0x0000000000007941 */ /* 0x000fea0003800000 */
.L_x_2455:
[----:B------:R-:W-:Y:S05]  /*2a280*/  BRA `(.L_x_2457) ;  /* 0xffffffc000f87947 */ /* 0x000fea000383ffff */
.L_x_2343:
[----:B------:R-:W-:Y:S01]  /*2a290*/  BSSY B1, `(.L_x_2458) ;  /* 0x0000006000017945 */ /* 0x000fe20003800000 */
[----:B------:R-:W-:-:S07]  /*2a2a0*/  IMAD.MOV.U32 R15, RZ, RZ, -0x1 ;  /* 0xffffffffff0f7424 */ /* 0x000fce00078e00ff */
[----:B0-23-5:R-:W-:Y:S05]  /*2a2b0*/  WARPSYNC.COLLECTIVE R15, `(.L_x_2459) ;  /* 0x000000000f0c7348 */ /* 0x02dfea0003c00000 */
[----:B------:R-:W-:Y:S02]  /*2a2c0*/  ELECT P6, UR62, PT ;  /* 0x00000000003e782f */ /* 0x000fe400038c0000 */
[----:B------:R-:W-:Y:S01]  /*2a2d0*/  MOV R14, UR62 ;  /* 0x0000003e000e7c02 */ /* 0x000fe20008000f00 */
[----:B0-23-5:R-:W-:Y:S10]  /*2a2e0*/  ENDCOLLECTIVE ;  /* 0x000000000000791b */ /* 0x02dff40003800000 */
.L_x_2459:
[----:B------:R-:W-:Y:S05]  /*2a2f0*/  BSYNC B1 ;  /* 0x0000000000017941 */ /* 0x000fea0003800000 */
.L_x_2458:
[----:B------:R-:W-:Y:S05]  /*2a300*/  BRA `(.L_x_2460) ;  /* 0xffffffc000f07947 */ /* 0x000fea000383ffff */
.L_x_2345:
[----:B0-----:R0:W1:Y:S02]  /*2a310*/  SYNCS.PHASECHK.TRANS64.TRYWAIT P1, [R5+URZ+0x32440], R0 ;  /* 0x03244000050075a7 */ /* 0x001064000802017f */
[----:B-1----:R-:W-:Y:S05]  /*2a320*/  @!P1 NANOSLEEP.SYNCS 0x989680 ;  /* 0x009896800000995d */ /* 0x002fea0003900000 */
[----:B------:R-:W1:Y:S02]  /*2a330*/  @!P1 SYNCS.PHASECHK.TRANS64 P1, [R5+URZ+0x32440], R0 ;  /* 0x03244000050095a7 */ /* 0x000e64000802007f */
[----:B-1----:R-:W-:Y:S05]  /*2a340*/  @!P1 BRA `(.L_x_2345) ;  /* 0xfffffffc00f09947 */ /* 0x002fea000383ffff */
[----:B------:R-:W-:Y:S05]  /*2a350*/  BRA `(.L_x_2461) ;  /* 0xffffffc400187947 */ /* 0x000fea000383ffff */
.L_x_2347:
[----:B-1----:R1:W4:Y:S02]  /*2a360*/  SYNCS.PHASECHK.TRANS64.TRYWAIT P1, [R3+URZ+0x32440], R2 ;  /* 0x03244002030075a7 */ /* 0x002324000802017f */
[----:B----4-:R-:W-:Y:S05]  /*2a370*/  @!P1 NANOSLEEP.SYNCS 0x989680 ;  /* 0x009896800000995d */ /* 0x010fea0003900000 */
[----:B------:R-:W4:Y:S02]  /*2a380*/  @!P1 SYNCS.PHASECHK.TRANS64 P1, [R3+URZ+0x32440], R2 ;  /* 0x03244002030095a7 */ /* 0x000f24000802007f */
[----:B----4-:R-:W-:Y:S05]  /*2a390*/  @!P1 BRA `(.L_x_2347) ;  /* 0xfffffffc00f09947 */ /* 0x010fea000383ffff */
[----:B------:R-:W-:Y:S05]  /*2a3a0*/  BRA `(.L_x_2462) ;  /* 0xffffffc400247947 */ /* 0x000fea000383ffff */
.L_x_2349:
[----:B----4-:R4:W0:Y:S02]  /*2a3b0*/  SYNCS.PHASECHK.TRANS64.TRYWAIT P1, [R5+URZ+0x32460], R0 ;  /* 0x03246000050075a7 */ /* 0x010824000802017f */
[----:B0-----:R-:W-:Y:S05]  /*2a3c0*/  @!P1 NANOSLEEP.SYNCS 0x989680 ;  /* 0x009896800000995d */ /* 0x001fea0003900000 */
[----:B------:R-:W0:Y:S02]  /*2a3d0*/  @!P1 SYNCS.PHASECHK.TRANS64 P1, [R5+URZ+0x32460], R0 ;  /* 0x03246000050095a7 */ /* 0x000e24000802007f */
[----:B0-----:R-:W-:Y:S05]  /*2a3e0*/  @!P1 BRA `(.L_x_2349) ;  /* 0xfffffffc00f09947 */ /* 0x001fea000383ffff */
[----:B------:R-:W-:Y:S05]  /*2a3f0*/  BRA `(.L_x_2463) ;  /* 0xffffffc400207947 */ /* 0x000fea000383ffff */
        .type           $_ZN7cutlass13device_kernelIN5flash11enable_sm90INS1_16FlashAttnFwdSm90INS1_25CollectiveMainloopFwdSm90ILi2EN4cute5tupleIJNS5_1CILi1EEES8_S8_EEENS6_IJNS7_ILi128EEENS7_ILi96EEENS7_ILi64EEEEEELi256ENS_10bfloat16_tEfNS_4arch4Sm90ELb0ELb1ELb0ELb0ELb1ELb0ELb1ELb1ELb0ELb1ELb0ELb0EEENS1_21CollectiveEpilogueFwdINS6_IJSA_NS7_ILi256EEESB_EEES9_SE_SG_Li256ELb0ELb1ELb0ELb0EEENS1_30DynamicPersistentTileSchedulerILi256ELi128ELb0ELb1ELb1EEEEEEEEEvNT_6ParamsE$_ZZN5flash25CollectiveMainloopFwdSm90ILi2EN4cute5tupleIJNS1_1CILi1EEES4_S4_EEENS2_IJNS3_ILi128EEENS3_ILi96EEENS3_ILi64EEEEEELi256EN7cutlass10bfloat16_tEfNSA_4arch4Sm90ELb0ELb1ELb0ELb0ELb1ELb0ELb1ELb1ELb0ELb1ELb0ELb0EE3mmaINS_16FlashAttnFwdSm90ISE_NS_21CollectiveEpilogueFwdINS2_IJS6_NS3_ILi256EEES7_EEES5_SB_SD_Li256ELb0ELb1ELb0ELb0EEENS_30DynamicPersistentTileSchedulerILi256ELi128ELb0ELb1ELb1EEEE13SharedStorageENS1_6TensorINS1_11ArrayEngineIfLm128EEENS1_6LayoutINS2_IJNS2_IJNS3_ILi2EEEST_NS3_ILi32EEEEEES4_S4_EEENS2_IJNS2_IJS4_ST_NS3_ILi4EEEEEENS3_ILi0EEESZ_EEEEEEENS_7SoftmaxILi2ELi0EEEEEbRKNSE_6ParamsENSA_13PipelineAsyncILi2EEES19_RNSA_13PipelineStateILj2EEERT0_RT1_iRiRKNS_16SeqlenInfoQKNewKILb0ELb0EEENS2_IJiiiiEEERT_ENKUliT_T0_T1_E_clIZSF_ISO_S12_S14_EbS17_S19_S19_S1C_S1E_S1G_iS1H_S1L_S1M_S1O_EUlRS1P_iE1_NS3_ILb0EEENS3_ILb1EEEEEDaiS1P_S1Q_S1R_,@function
        .size           $_ZN7cutlass13device_kernelIN5flash11enable_sm90INS1_16FlashAttnFwdSm90INS1_25CollectiveMainloopFwdSm90ILi2EN4cute5tupleIJNS5_1CILi1EEES8_S8_EEENS6_IJNS7_ILi128EEENS7_ILi96EEENS7_ILi64EEEEEELi256ENS_10bfloat16_tEfNS_4arch4Sm90ELb0ELb1ELb0ELb0ELb1ELb0ELb1ELb1ELb0ELb1ELb0ELb0EEENS1_21CollectiveEpilogueFwdINS6_IJSA_NS7_ILi256EEESB_EEES9_SE_SG_Li256ELb0ELb1ELb0ELb0EEENS1_30DynamicPersistentTileSchedulerILi256ELi128ELb0ELb1ELb1EEEEEEEEEvNT_6ParamsE$_ZZN5flash25CollectiveMainloopFwdSm90ILi2EN4cute5tupleIJNS1_1CILi1EEES4_S4_EEENS2_IJNS3_ILi128EEENS3_ILi96EEENS3_ILi64EEEEEELi256EN7cutlass10bfloat16_tEfNSA_4arch4Sm90ELb0ELb1ELb0ELb0ELb1ELb0ELb1ELb1ELb0ELb1ELb0ELb0EE3mmaINS_16FlashAttnFwdSm90ISE_NS_21CollectiveEpilogueFwdINS2_IJS6_NS3_ILi256EEES7_EEES5_SB_SD_Li256ELb0ELb1ELb0ELb0EEENS_30DynamicPersistentTileSchedulerILi256ELi128ELb0ELb1ELb1EEEE13SharedStorageENS1_6TensorINS1_11ArrayEngineIfLm128EEENS1_6LayoutINS2_IJNS2_IJNS3_ILi2EEEST_NS3_ILi32EEEEEES4_S4_EEENS2_IJNS2_IJS4_ST_NS3_ILi4EEEEEENS3_ILi0EEESZ_EEEEEEENS_7SoftmaxILi2ELi0EEEEEbRKNSE_6ParamsENSA_13PipelineAsyncILi2EEES19_RNSA_13PipelineStateILj2EEERT0_RT1_iRiRKNS_16SeqlenInfoQKNewKILb0ELb0EEENS2_IJiiiiEEERT_ENKUliT_T0_T1_E_clIZSF_ISO_S12_S14_EbS17_S19_S19_S1C_S1E_S1G_iS1H_S1L_S1M_S1O_EUlRS1P_iE1_NS3_ILb0EEENS3_ILb1EEEEEDaiS1P_S1Q_S1R_,(.L_x_6455 - $_ZN7cutlass13device_kernelIN5flash11enable_sm90INS1_16FlashAttnFwdSm90INS1_25CollectiveMainloopFwdSm90ILi2EN4cute5tupleIJNS5_1CILi1EEES8_S8_EEENS6_IJNS7_ILi128EEENS7_ILi96EEENS7_ILi64EEEEEELi256ENS_10bfloat16_tEfNS_4arch4Sm90ELb0ELb1ELb0ELb0ELb1ELb0ELb1ELb1ELb0ELb1ELb0ELb0EEENS1_21CollectiveEpilogueFwdINS6_IJSA_NS7_ILi256EEESB_EEES9_SE_SG_Li256ELb0ELb1ELb0ELb0EEENS1_30DynamicPersistentTileSchedulerILi256ELi128ELb0ELb1ELb1EEEEEEEEEvNT_6ParamsE$_ZZN5flash25CollectiveMainloopFwdSm90ILi2EN4cute5tupleIJNS1_1CILi1EEES4_S4_EEENS2_IJNS3_ILi128EEENS3_ILi96EEENS3_ILi64EEEEEELi256EN7cutlass10bfloat16_tEfNSA_4arch4Sm90ELb0ELb1ELb0ELb0ELb1ELb0ELb1ELb1ELb0ELb1ELb0ELb0EE3mmaINS_16FlashAttnFwdSm90ISE_NS_21CollectiveEpilogueFwdINS2_IJS6_NS3_ILi256EEES7_EEES5_SB_SD_Li256ELb0ELb1ELb0ELb0EEENS_30DynamicPersistentTileSchedulerILi256ELi128ELb0ELb1ELb1EEEE13SharedStorageENS1_6TensorINS1_11ArrayEngineIfLm128EEENS1_6LayoutINS2_IJNS2_IJNS3_ILi2EEEST_NS3_ILi32EEEEEES4_S4_EEENS2_IJNS2_IJS4_ST_NS3_ILi4EEEEEENS3_ILi0EEESZ_EEEEEEENS_7SoftmaxILi2ELi0EEEEEbRKNSE_6ParamsENSA_13PipelineAsyncILi2EEES19_RNSA_13PipelineStateILj2EEERT0_RT1_iRiRKNS_16SeqlenInfoQKNewKILb0ELb0EEENS2_IJiiiiEEERT_ENKUliT_T0_T1_E_clIZSF_ISO_S12_S14_EbS17_S19_S19_S1C_S1E_S1G_iS1H_S1L_S1M_S1O_EUlRS1P_iE1_NS3_ILb0EEENS3_ILb1EEEEEDaiS1P_S1Q_S1R_)
$_ZN7cutlass13device_kernelIN5flash11enable_sm90INS1_16FlashAttnFwdSm90INS1_25CollectiveMainloopFwdSm90ILi2EN4cute5tupleIJNS5_1CILi1EEES8_S8_EEENS6_IJNS7_ILi128EEENS7_ILi96EEENS7_ILi64EEEEEELi256ENS_10bfloat16_tEfNS_4arch4Sm90ELb0ELb1ELb0ELb0ELb1ELb0ELb1ELb1ELb0ELb1ELb0ELb0EEENS1_21CollectiveEpilogueFwdINS6_IJSA_NS7_ILi256EEESB_EEES9_SE_SG_Li256ELb0ELb1ELb0ELb0EEENS1_30DynamicPersistentTileSchedulerILi256ELi128ELb0ELb1ELb1EEEEEEEEEvNT_6ParamsE$_ZZN5flash25CollectiveMainloopFwdSm90ILi2EN4cute5tupleIJNS1_1CILi1EEES4_S4_EEENS2_IJNS3_ILi128EEENS3_ILi96EEENS3_ILi64EEEEEELi256EN7cutlass10bfloat16_tEfNSA_4arch4Sm90ELb0ELb1ELb0ELb0ELb1ELb0ELb1ELb1ELb0ELb1ELb0ELb0EE3mmaINS_16FlashAttnFwdSm90ISE_NS_21CollectiveEpilogueFwdINS2_IJS6_NS3_ILi256EEES7_EEES5_SB_SD_Li256ELb0ELb1ELb0ELb0EEENS_30DynamicPersistentTileSchedulerILi256ELi128ELb0ELb1ELb1EEEE13SharedStorageENS1_6TensorINS1_11ArrayEngineIfLm128EEENS1_6LayoutINS2_IJNS2_IJNS3_ILi2EEEST_NS3_ILi32EEEEEES4_S4_EEENS2_IJNS2_IJS4_ST_NS3_ILi4EEEEEENS3_ILi0EEESZ_EEEEEEENS_7SoftmaxILi2ELi0EEEEEbRKNSE_6ParamsENSA_13PipelineAsyncILi2EEES19_RNSA_13PipelineStateILj2EEERT0_RT1_iRiRKNS_16SeqlenInfoQKNewKILb0ELb0EEENS2_IJiiiiEEERT_ENKUliT_T0_T1_E_clIZSF_ISO_S12_S14_EbS17_S19_S19_S1C_S1E_S1G_iS1H_S1L_S1M_S1O_EUlRS1P_iE1_NS3_ILb0EEENS3_ILb1EEEEEDaiS1P_S1Q_S1R_:
[----:B------:R-:W-:Y:S05]  /*2a400*/  YIELD ;  /* 0x0000000000007946 */ /* 0x000fea0003800000 */
[----:B------:R-:W-:Y:S02]  /*2a410*/  ULDC UR4, c[0x0][0x20] ;  /* 0x0000080000047ab9 */ /* 0x000fe40000000800 */
[----:B------:R-:W-:-:S05]  /*2a420*/  VIADD R0, R0, -UR4 ;  /* 0x8000000400007c36 */ /* 0x000fca0008000000 */
[----:B------:R-:W2:Y:S01]  /*2a430*/  LDL.64 R2, [R0] ;  /* 0x0000000000027983 */ /* 0x000ea20000100a00 */
[----:B------:R-:W0:Y:S02]  /*2a440*/  LDC.64 R4, c[0x0][0x208] ;  /* 0x00008200ff047b82 */ /* 0x000e240000000a00 */
[----:B0-----:R-:W-:Y:S02]  /*2a450*/  R2UR UR4, R4 ;  /* 0x00000000040472ca */ /* 0x001fe400000e0000 */
[----:B------:R-:W-:-:S13]  /*2a460*/  R2UR UR5, R5 ;  /* 0x00000000050572ca */ /* 0x000fda00000e0000 */
[----:B--2---:R-:W2:Y:S01]  /*2a470*/  LD.E R6, desc[UR4][R2.64] ;  /* 0x0000000402067980 */ /* 0x004ea2000c101900 */
[----:B------:R-:W-:Y:S02]  /*2a480*/  R2UR UR4, R4 ;  /* 0x00000000040472ca */ /* 0x000fe400000e0000 */
[----:B------:R-:W-:Y:S01]  /*2a490*/  R2UR UR5, R5 ;  /* 0x00000000050572ca */ /* 0x000fe200000e0000 */
[----:B--2---:R-:W-:-:S12]  /*2a4a0*/  VIADD R13, R6, 0x1 ;  /* 0x00000001060d7836 */ /* 0x004fd80000000000 */
[----:B------:R-:W2:Y:S01]  /*2a4b0*/  LD.E R6, desc[UR4][R2.64+0x8] ;  /* 0x0000080402067980 */ /* 0x000ea2000c101900 */
[----:B------:R-:W-:-:S13]  /*2a4c0*/  ISETP.NE.AND P0, PT, R13, 0x2, PT ;  /* 0x000000020d00780c */ /* 0x000fda0003f05270 */
[----:B------:R-:W-:Y:S02]  /*2a4d0*/  @!P0 R2UR UR6, R4 ;  /* 0x00000000040682ca */ /* 0x000fe400000e0000 */
[----:B------:R-:W-:-:S13]  /*2a4e0*/  @!P0 R2UR UR7, R5 ;  /* 0x00000000050782ca */ /* 0x000fda00000e0000 */
[----:B------:R-:W3:Y:S01]  /*2a4f0*/  @!P0 LD.E R7, desc[UR6][R2.64+0x4] ;  /* 0x0000040602078980 */ /* 0x000ee2000c101900 */
[C---:B------:R-:W-:Y:S02]  /*2a500*/  R2UR UR4, R4.reuse ;  /* 0x00000000040472ca */ /* 0x040fe400000e0000 */
[C---:B------:R-:W-:Y:S02]  /*2a510*/  R2UR UR5, R5.reuse ;  /* 0x00000000050572ca */ /* 0x040fe400000e0000 */
[C---:B------:R-:W-:Y:S02]  /*2a520*/  R2UR UR6, R4.reuse ;  /* 0x00000000040672ca */ /* 0x040fe400000e0000 */
[C---:B------:R-:W-:Y:S02]  /*2a530*/  R2UR UR7, R5.reuse ;  /* 0x00000000050772ca */ /* 0x040fe400000e0000 */
[----:B------:R-:W-:Y:S02]  /*2a540*/  @!P0 R2UR UR8, R4 ;  /* 0x00000000040882ca */ /* 0x000fe400000e0000 */
[----:B------:R-:W-:-:S02]  /*2a550*/  @!P0 R2UR UR9, R5 ;  /* 0x00000000050982ca */ /* 0x000fc400000e0000 */
[----:B------:R-:W-:Y:S02]  /*2a560*/  @!P0 R2UR UR10, R4 ;  /* 0x00000000040a82ca */ /* 0x000fe400000e0000 */
[----:B------:R-:W-:Y:S01]  /*2a570*/  @!P0 R2UR UR11, R5 ;  /* 0x00000000050b82ca */ /* 0x000fe200000e0000 */
[----:B------:R-:W-:Y:S08]  /*2a580*/  ST.E desc[UR4][R2.64], R13 ;  /* 0x0000000d02007985 */ /* 0x000ff0000c101904 */
[----:B------:R-:W-:Y:S01]  /*2a590*/  @!P0 ST.E desc[UR8][R2.64], RZ ;  /* 0x000000ff02008985 */ /* 0x000fe2000c101908 */
[----:B--2---:R-:W-:-:S05]  /*2a5a0*/  VIADD R15, R6, 0x1 ;  /* 0x00000001060f7836 */ /* 0x004fca0000000000 */
[----:B------:R-:W-:Y:S01]  /*2a5b0*/  ST.E desc[UR6][R2.64+0x8], R15 ;  /* 0x0000080f02007985 */ /* 0x000fe2000c101906 */
[----:B---3--:R-:W-:-:S05]  /*2a5c0*/  @!P0 LOP3.LUT R19, R7, 0x1, RZ, 0x3c, !PT ;  /* 0x0000000107138812 */ /* 0x008fca00078e3cff */
[----:B------:R0:W-:Y:S04]  /*2a5d0*/  @!P0 ST.E desc[UR10][R2.64+0x4], R19 ;  /* 0x0000041302008985 */ /* 0x0001e8000c10190a */
[----:B------:R-:W2:Y:S01]  /*2a5e0*/  LDL.64 R8, [R0+0x18] ;  /* 0x0000180000087983 */ /* 0x000ea20000100a00 */
[----:B------:R-:W-:Y:S02]  /*2a5f0*/  R2UR UR4, R4 ;  /* 0x00000000040472ca */ /* 0x000fe400000e0000 */
[----:B------:R-:W-:Y:S01]  /*2a600*/  R2UR UR5, R5 ;  /* 0x00000000050572ca */ /* 0x000fe200000e0000 */
[----:B------:R-:W3:-:S12]  /*2a610*/  LDL.64 R6, [R0] ;  /* 0x0000000000067983 */ /* 0x000ed80000100a00 */
[----:B--2---:R-:W2:Y:S01]  /*2a620*/  LD.E R14, desc[UR4][R8.64] ;  /* 0x00000004080e7980 */ /* 0x004ea2000c101900 */
[C---:B------:R-:W-:Y:S02]  /*2a630*/  R2UR UR4, R4.reuse ;  /* 0x00000000040472ca */ /* 0x040fe400000e0000 */
[C---:B------:R-:W-:Y:S02]  /*2a640*/  R2UR UR5, R5.reuse ;  /* 0x00000000050572ca */ /* 0x040fe400000e0000 */
[----:B------:R-:W-:Y:S02]  /*2a650*/  R2UR UR6, R4 ;  /* 0x00000000040672ca */ /* 0x000fe400000e0000 */
[----:B------:R-:W-:Y:S01]  /*2a660*/  R2UR UR7, R5 ;  /* 0x00000000050772ca */ /* 0x000fe200000e0000 */
[----:B------:R-:W-:Y:S01]  /*2a670*/  BSSY B2, `(.L_x_2464) ;  /* 0x0000008000027945 */ /* 0x000fe20003800000 */
[----:B0-----:R-:W-:-:S07]  /*2a680*/  IMAD.MOV.U32 R19, RZ, RZ, R161 ;  /* 0x000000ffff137224 */ /* 0x001fce00078e00a1 */
[----:B---3--:R0:W5:Y:S04]  /*2a690*/  LD.E R10, desc[UR4][R6.64] ;  /* 0x00000004060a7980 */ /* 0x008168000c101900 */
[----:B------:R0:W5:Y:S01]  /*2a6a0*/  LD.E R12, desc[UR6][R6.64+0x4] ;  /* 0x00000406060c7980 */ /* 0x000162000c101900 */
[----:B--2---:R-:W-:-:S04]  /*2a6b0*/  LOP3.LUT R14, R14, 0x1, RZ, 0xfc, !PT ;  /* 0x000000010e0e7812 */ /* 0x004fc800078efcff */
[----:B------:R-:W-:-:S13]  /*2a6c0*/  ISETP.NE.AND P0, PT, R14, 0x3, PT ;  /* 0x000000030e00780c */ /* 0x000fda0003f05270 */
[----:B0-----:R-:W-:Y:S05]  /*2a6d0*/  @!P0 BRA `(.L_x_2465) ;  /* 0x0000000000048947 */ /* 0x001fea0003800000 */
[----:B------:R-:W-:Y:S01]  /*2a6e0*/  BPT.TRAP 0x1 ;  /* 0x000000040000795c */ /* 0x000fe20000300000 */
.L_x_2465:
[----:B------:R-:W-:Y:S05]  /*2a6f0*/  BSYNC B2 ;  /* 0x0000000000027941 */ /* 0x000fea0003800000 */
.L_x_2464:
[----:B------:R-:W-:Y:S02]  /*2a700*/  R2UR UR4, R4 ;  /* 0x00000000040472ca */ /* 0x000fe400000e0000 */
[----:B------:R-:W-:-:S13]  /*2a710*/  R2UR UR5, R5 ;  /* 0x00000000050572ca */ /* 0x000fda00000e0000 */
[----:B------:R-:W2:Y:S01]  /*2a720*/  LD.E.64 R2, desc[UR4][R8.64+0x18] ;  /* 0x0000180408027980 */ /* 0x000ea2000c101b00 */
[----:B-----5:R-:W-:Y:S02]  /*2a730*/  SHF.L.U32 R13, R12, 0x1f, RZ ;  /* 0x0000001f0c0d7819 */ /* 0x020fe400000006ff */
[----:B--2---:R-:W-:-:S05]  /*2a740*/  MOV R3, R2 ;  /* 0x0000000200037202 */ /* 0x004fca0000000f00 */
[----:B------:R-:W-:-:S04]  /*2a750*/  IMAD R10, R10, 0x8, R3 ;  /* 0x000000080a0a7824 */ /* 0x000fc800078e0203 */
[----:B------:R0:W1:Y:S01]  /*2a760*/  SYNCS.PHASECHK.TRANS64.TRYWAIT P0, [R10+URZ], R13 ;  /* 0x0000000d0a0075a7 */ /* 0x000062000800017f */
[----:B------:R-:W2:Y:S01]  /*2a770*/  LD.E R12, desc[UR4][R8.64] ;  /* 0x00000004080c7980 */ /* 0x000ea2000c101900 */
[----:B------:R-:W-:Y:S02]  /*2a780*/  R2UR UR6, R4 ;  /* 0x00000000040672ca */ /* 0x000fe400000e0000 */
[----:B------:R-:W-:Y:S01]  /*2a790*/  R2UR UR7, R5 ;  /* 0x00000000050772ca */ /* 0x000fe200000e0000 */
[----:B------:R0:W5:Y:S01]  /*2a7a0*/  LD.E R2, desc[UR4][R6.64] ;  /* 0x0000000406027980 */ /* 0x000162000c101900 */
[----:B------:R-:W-:Y:S11]  /*2a7b0*/  BSSY B2, `(.L_x_2466) ;  /* 0x0000006000027945 */ /* 0x000ff60003800000 */
[----:B------:R0:W5:Y:S01]  /*2a7c0*/  LD.E R3, desc[UR6][R6.64+0x4] ;  /* 0x0000040606037980 */ /* 0x000162000c101900 */
[----:B--2---:R-:W-:-:S04]  /*2a7d0*/  LOP3.LUT R12, R12, 0x1, RZ, 0xfc, !PT ;  /* 0x000000010c0c7812 */ /* 0x004fc800078efcff */
[----:B------:R-:W-:-:S13]  /*2a7e0*/  ISETP.NE.AND P1, PT, R12, 0x3, PT ;  /* 0x000000030c00780c */ /* 0x000fda0003f25270 */
[----:B01----:R-:W-:Y:S05]  /*2a7f0*/  @!P1 BRA `(.L_x_2467) ;  /* 0x0000000000049947 */ /* 0x003fea0003800000 */
[----:B------:R-:W-:Y:S01]  /*2a800*/  BPT.TRAP 0x1 ;  /* 0x000000040000795c */ /* 0x000fe20000300000 */
.L_x_2467:
[----:B------:R-:W-:Y:S05]  /*2a810*/  BSYNC B2 ;  /* 0x0000000000027941 */ /* 0x000fea0003800000 */
.L_x_2466:
[----:B------:R-:W-:Y:S04]  /*2a820*/  BSSY B2, `(.L_x_2468) ;  /* 0x000000a000027945 */ /* 0x000fe80003800000 */
[----:B------:R-:W-:Y:S05]  /*2a830*/  @P0 BRA `(.L_x_2469) ;  /* 0x0000000000200947 */ /* 0x000fea0003800000 */
[----:B------:R-:W-:Y:S02]  /*2a840*/  R2UR UR4, R4 ;  /* 0x00000000040472ca */ /* 0x000fe400000e0000 */
[----:B------:R-:W-:-:S13]  /*2a850*/  R2UR UR5, R5 ;  /* 0x00000000050572ca */ /* 0x000fda00000e0000 */
[----:B------:R-:W2:Y:S01]  /*2a860*/  LD.E.64 R8, desc[UR4][R8.64+0x18] ;  /* 0x0000180408087980 */ /* 0x000ea2000c101b00 */
[----:B-----5:R-:W-:Y:S02]  /*2a870*/  SHF.L.U32 R3, R3, 0x1f, RZ ;  /* 0x0000001f03037819 */ /* 0x020fe400000006ff */
[----:B--2---:R-:W-:-:S05]  /*2a880*/  MOV R7, R8 ;  /* 0x0000000800077202 */ /* 0x004fca0000000f00 */
[----:B------:R-:W-:-:S04]  /*2a890*/  IMAD R2, R2, 0x8, R7 ;  /* 0x0000000802027824 */ /* 0x000fc800078e0207 */
[----:B------:R-:W0:Y:S02]  /*2a8a0*/  SYNCS.PHASECHK.TRANS64.TRYWAIT P0, [R2+URZ], R3 ;  /* 0x00000003020075a7 */ /* 0x000e24000800017f */
[----:B0-----:R-:W-:Y:S05]  /*2a8b0*/  @!P0 BRA `(.L_x_2470) ;  /* 0x000001b000788947 */ /* 0x001fea0003800000 */
.L_x_2469:
[----:B------:R-:W-:Y:S05]  /*2a8c0*/  BSYNC B2 ;  /* 0x0000000000027941 */ /* 0x000fea0003800000 */
.L_x_2468:
[----:B------:R-:W2:Y:S04]  /*2a8d0*/  LDL.64 R8, [R0] ;  /* 0x0000000000087983 */ /* 0x000ea80000100a00 */
[----:B------:R-:W3:Y:S01]  /*2a8e0*/  LDL.64 R6, [R0+0x28] ;  /* 0x0000280000067983 */ /* 0x000ee20000100a00 */
[C---:B------:R-:W-:Y:S02]  /*2a8f0*/  R2UR UR6, R4.reuse ;  /* 0x00000000040672ca */ /* 0x040fe400000e0000 */
[C---:B------:R-:W-:Y:S01]  /*2a900*/  R2UR UR7, R5.reuse ;  /* 0x00000000050772ca */ /* 0x040fe200000e0000 */
[----:B0----5:R-:W4:Y:S01]  /*2a910*/  LDL.64 R2, [R0+0x20] ;  /* 0x0000200000027983 */ /* 0x021f220000100a00 */
[C---:B------:R-:W-:Y:S02]  /*2a920*/  R2UR UR4, R4.reuse ;  /* 0x00000000040472ca */ /* 0x040fe400000e0000 */
[----:B------:R-:W-:Y:S01]  /*2a930*/  R2UR UR5, R5 ;  /* 0x00000000050572ca */ /* 0x000fe200000e0000 */
[----:B------:R-:W4:Y:S08]  /*2a940*/  LDL.64 R12, [R0+0x8] ;  /* 0x00000800000c7983 */ /* 0x000f300000100a00 */
[----:B--2---:R-:W2:Y:S04]  /*2a950*/  LD.E R9, desc[UR6][R8.64] ;  /* 0x0000000608097980 */ /* 0x004ea8000c101900 */
[----:B---3--:R-:W2:Y:S01]  /*2a960*/  LD.E.64 R14, desc[UR4][R6.64] ;  /* 0x00000004060e7980 */ /* 0x008ea2000c101b00 */
[----:B------:R-:W-:Y:S05]  /*2a970*/  WARPSYNC.ALL ;  /* 0x0000000000007948 */ /* 0x000fea0003800000 */
[----:B------:R-:W-:-:S02]  /*2a980*/  R2UR UR4, R4 ;  /* 0x00000000040472ca */ /* 0x000fc400000e0000 */
[C---:B------:R-:W-:Y:S02]  /*2a990*/  R2UR UR5, R5.reuse ;  /* 0x00000000050572ca */ /* 0x040fe400000e0000 */
[----:B------:R-:W-:Y:S02]  /*2a9a0*/  R2UR UR6, R4 ;  /* 0x00000000040672ca */ /* 0x000fe400000e0000 */
[----:B------:R-:W-:-:S09]  /*2a9b0*/  R2UR UR7, R5 ;  /* 0x00000000050772ca */ /* 0x000fd200000e0000 */
[----:B----4-:R0:W-:Y:S04]  /*2a9c0*/  ST.E desc[UR4][R12.64], RZ ;  /* 0x000000ff0c007985 */ /* 0x0101e8000c101904 */
[----:B------:R-:W3:Y:S01]  /*2a9d0*/  LD.E.64 R6, desc[UR6][R2.64] ;  /* 0x0000000602067980 */ /* 0x000ee2000c101b00 */
[----:B--2---:R-:W-:Y:S01]  /*2a9e0*/  IMAD R8, R9, 0x300, R14 ;  /* 0x0000030009087824 */ /* 0x004fe200078e020e */
[----:B------:R-:W-:Y:S01]  /*2a9f0*/  WARPGROUP.ARRIVE ;  /* 0x00000000000079c5 */ /* 0x000fe20000000000 */
[----:B------:R-:W-:Y:S01]  /*2aa00*/  IMAD.MOV.U32 R9, RZ, RZ, R15 ;  /* 0x000000ffff097224 */ /* 0x000fe200078e000f */
[----:B------:R-:W-:Y:S01]  /*2aa10*/  R2UR UR8, R4 ;  /* 0x00000000040872ca */ /* 0x000fe200000e0000 */
[----:B------:R-:W-:Y:S01]  /*2aa20*/  IMAD.MOV.U32 R197, RZ, RZ, 0x1 ;  /* 0x00000001ffc57424 */ /* 0x000fe200078e00ff */
[----:B------:R-:W-:-:S02]  /*2aa30*/  R2UR UR6, R8 ;  /* 0x00000000080672ca */ /* 0x000fc400000e0000 */
[----:B------:R-:W-:Y:S02]  /*2aa40*/  R2UR UR7, R9 ;  /* 0x00000000090772ca */ /* 0x000fe400000e0000 */
[C---:B------:R-:W-:Y:S02]  /*2aa50*/  R2UR UR9, R5.reuse ;  /* 0x00000000050972ca */ /* 0x040fe400000e0000 */
[----:B------:R-:W-:Y:S02]  /*2aa60*/  R2UR UR10, R4 ;  /* 0x00000000040a72ca */ /* 0x000fe400000e0000 */
[----:B------:R-:W-:Y:S02]  /*2aa70*/  R2UR UR11, R5 ;  /* 0x00000000050b72ca */ /* 0x000fe400000e0000 */
[----:B---3--:R-:W-:Y:S02]  /*2aa80*/  R2UR UR4, R6 ;  /* 0x00000000060472ca */ /* 0x008fe400000e0000 */
[----:B------:R-:W-:-:S13]  /*2aa90*/  R2UR UR5, R7 ;  /* 0x00000000070572ca */ /* 0x000fda00000e0000 */
[----:B------:R-:W-:Y:S03]  /*2aaa0*/  HGMMA.64x96x16.F32.BF16 R24, gdesc[UR4], RZ, !UPT, gsb0 ;  /* 0x01600000041879f0 */ /* 0x000fe6000c0018ff */
[----:B------:R-:W-:Y:S02]  /*2aab0*/  WARPGROUP.DEPBAR.LE gsb0, 0x0 ;  /* 0x00008000000079c5 */ /* 0x000fe40000010000 */
[----:B------:R0:W-:Y:S04]  /*2aac0*/  ST.E desc[UR8][R12.64], R197 ;  /* 0x000000c50c007985 */ /* 0x0001e8000c101908 */
[----:B------:R-:W2:Y:S01]  /*2aad0*/  LD.E.64 R6, desc[UR10][R2.64] ;  /* 0x0000000a02067980 */ /* 0x000ea2000c101b00 */
[----:B------:R-:W-:Y:S01]  /*2aae0*/  VIADD R14, R8, 0x2 ;  /* 0x00000002080e7836 */ /* 0x000fe20000000000 */
[----:B------:R-:W-:Y:S01]  /*2aaf0*/  R2UR UR7, R15 ;  /* 0x000000000f0772ca */ /* 0x000fe200000e0000 */
[----:B------:R-:W-:Y:S01]  /*2ab00*/  WARPGROUP.ARRIVE ;  /* 0x00000000000079c5 */ /* 0x000fe20000000000 */
[----:B------:R-:W-:-:S02]  /*2ab10*/  R2UR UR8, R4 ;  /* 0x00000000040872ca */ /* 0x000fc400000e0000 */
[----:B------:R-:W-:Y:S02]  /*2ab20*/  R2UR UR6, R14 ;  /* 0x000000000e0672ca */ /* 0x000fe400000e0000 */
[C---:B------:R-:W-:Y:S02]  /*2ab30*/  R2UR UR9, R5.reuse ;  /* 0x00000000050972ca */ /* 0x040fe400000e0000 */
[----:B------:R-:W-:Y:S02]  /*2ab40*/  R2UR UR10, R4 ;  /* 0x00000000040a72ca */ /* 0x000fe400000e0000 */
[----:B------:R-:W-:Y:S01]  /*2ab50*/  R2UR UR11, R5 ;  /* 0x00000000050b72ca */ /* 0x000fe200000e0000 */
[----:B--2---:R-:W-:Y:S01]  /*2ab60*/  VIADD R6, R6, 0x2 ;  /* 0x0000000206067836 */ /* 0x004fe20000000000 */
[----:B------:R-:W-:-:S04]  /*2ab70*/  R2UR UR5, R7 ;  /* 0x00000000070572ca */ /* 0x000fc800000e0000 */
[----:B------:R-:W-:-:S13]  /*2ab80*/  R2UR UR4, R6 ;  /* 0x00000000060472ca */ /* 0x000fda00000e0000 */
[----:B------:R-:W-:Y:S03]  /*2ab90*/  HGMMA.64x96x16.F32.BF16 R24, gdesc[UR4], R24, gsb0 ;  /* 0x01600000041879f0 */ /* 0x000fe60008001818 */
        /* <DEDUP_REMOVED lines=19> */
[----:B------:R-:W-:Y:S01]  /*2acd0*/  WARPGROUP.ARRIVE ;  /* 0x00000000000079c5 */ /* 0x000fe20000000000 */
[----:B------:R-:W-:Y:S01]  /*2ace0*/  IMAD.MOV.U32 R9, RZ, RZ, R15 ;  /* 0x000000ffff097224 */ /* 0x000fe200078e000f */
[----:B------:R-:W-:-:S02]  /*2acf0*/  R2UR UR8, R4 ;  /* 0x00000000040872ca */ /* 0x000fc400000e0000 */
[----:B------:R-:W-:Y:S02]  /*2ad00*/  R2UR UR6, R8 ;  /* 0x00000000080672ca */ /* 0x000fe400000e0000 */
        /* <DEDUP_REMOVED lines=8> */
[----:B------:R-:W2:Y:S01]  /*2ad90*/  LDL.64 R6, [R0+0x40] ;  /* 0x0000400000067983 */ /* 0x000ea20000100a00 */
[----:B------:R-:W-:-:S02]  /*2ada0*/  R2UR UR4, R4 ;  /* 0x00000000040472ca */ /* 0x000fc400000e0000 */
[----:B------:R-:W-:Y:S01]  /*2adb0*/  R2UR UR5, R5 ;  /* 0x00000000050572ca */ /* 0x000fe200000e0000 */
[----:B------:R-:W3:-:S12]  /*2adc0*/  LDL.64 R2, [R0] ;  /* 0x0000000000027983 */ /* 0x000ed80000100a00 */
[----:B--2---:R-:W2:Y:S01]  /*2add0*/  LD.E R8, desc[UR4][R6.64] ;  /* 0x0000000406087980 */ /* 0x004ea2000c101900 */
[C---:B------:R-:W-:Y:S02]  /*2ade0*/  R2UR UR4, R4.reuse ;  /* 0x00000000040472ca */ /* 0x040fe400000e0000 */
[C---:B------:R-:W-:Y:S02]  /*2adf0*/  R2UR UR5, R5.reuse ;  /* 0x00000000050572ca */ /* 0x040fe400000e0000 */
[----:B------:R-:W-:Y:S02]  /*2ae00*/  R2UR UR6, R4 ;  /* 0x00000000040672ca */ /* 0x000fe400000e0000 */
[----:B------:R-:W-:Y:S01]  /*2ae10*/  R2UR UR7, R5 ;  /* 0x00000000050772ca */ /* 0x000fe200000e0000 */
[----:B------:R-:W-:Y:S08]  /*2ae20*/  BSSY B2, `(.L_x_2471) ;  /* 0x0000007000027945 */ /* 0x000ff00003800000 */
[----:B---3--:R0:W5:Y:S04]  /*2ae30*/  LD.E R10, desc[UR4][R2.64] ;  /* 0x00000004020a7980 */ /* 0x008168000c101900 */
[----:B------:R0:W5:Y:S01]  /*2ae40*/  LD.E R14, desc[UR6][R2.64+0x4] ;  /* 0x00000406020e7980 */ /* 0x000162000c101900 */
[----:B--2---:R-:W-:-:S04]  /*2ae50*/  LOP3.LUT R8, R8, 0x1, RZ, 0xfc, !PT ;  /* 0x0000000108087812 */ /* 0x004fc800078efcff */
[----:B------:R-:W-:-:S13]  /*2ae60*/  ISETP.NE.AND P0, PT, R8, 0x3, PT ;  /* 0x000000030800780c */ /* 0x000fda0003f05270 */
[----:B0-----:R-:W-:Y:S05]  /*2ae70*/  @!P0 BRA `(.L_x_2472) ;  /* 0x0000000000048947 */ /* 0x001fea0003800000 */
[----:B------:R-:W-:Y:S01]  /*2ae80*/  BPT.TRAP 0x1 ;  /* 0x000000040000795c */ /* 0x000fe20000300000 */
.L_x_2472:
[----:B------:R-:W-:Y:S05]  /*2ae90*/  BSYNC B2 ;  /* 0x0000000000027941 */ /* 0x000fea0003800000 */
.L_x_2471:
        /* <DEDUP_REMOVED lines=17> */
.L_x_2474:
[----:B------:R-:W-:Y:S05]  /*2afb0*/  BSYNC B2 ;  /* 0x0000000000027941 */ /* 0x000fea0003800000 */
.L_x_2473:
        /* <DEDUP_REMOVED lines=10> */
.L_x_2476:
[----:B------:R-:W-:Y:S05]  /*2b060*/  BSYNC B2 ;  /* 0x0000000000027941 */ /* 0x000fea0003800000 */
.L_x_2475:
[----:B------:R-:W2:Y:S04]  /*2b070*/  LDL.64 R14, [R0] ;  /* 0x00000000000e7983 */ /* 0x000ea80000100a00 */
[----:B------:R-:W3:Y:S04]  /*2b080*/  LDL.64 R12, [R0+0x58] ;  /* 0x00005800000c7983 */ /* 0x000ee80000100a00 */
[----:B------:R-:W4:Y:S04]  /*2b090*/  LDL.64 R2, [R0+0x48] ;  /* 0x0000480000027983 */ /* 0x000f280000100a00 */
[----:B0----5:R-:W4:Y:S01]  /*2b0a0*/  LDL.64 R8, [R0+0x50] ;  /* 0x0000500000087983 */ /* 0x021f220000100a00 */
[----:B------:R-:W-:-:S02]  /*2b0b0*/  R2UR UR6, R4 ;  /* 0x00000000040672ca */ /* 0x000fc400000e0000 */
[C---:B------:R-:W-:Y:S02]  /*2b0c0*/  R2UR UR7, R5.reuse ;  /* 0x00000000050772ca */ /* 0x040fe400000e0000 */
[----:B------:R-:W-:Y:S02]  /*2b0d0*/  R2UR UR4, R4 ;  /* 0x00000000040472ca */ /* 0x000fe400000e0000 */
[----:B------:R-:W-:-:S09]  /*2b0e0*/  R2UR UR5, R5 ;  /* 0x00000000050572ca */ /* 0x000fd200000e0000 */
[----:B--2---:R-:W2:Y:S04]  /*2b0f0*/  LD.E R15, desc[UR6][R14.64] ;  /* 0x000000060e0f7980 */ /* 0x004ea8000c101900 */
[----:B---3--:R-:W2:Y:S01]  /*2b100*/  LD.E.64 R6, desc[UR4][R12.64] ;  /* 0x000000040c067980 */ /* 0x008ea2000c101b00 */
[----:B------:R-:W-:Y:S05]  /*2b110*/  WARPSYNC.ALL ;  /* 0x0000000000007948 */ /* 0x000fea0003800000 */
[----:B------:R-:W-:-:S02]  /*2b120*/  R2UR UR6, R4 ;  /* 0x00000000040672ca */ /* 0x000fc400000e0000 */
[C---:B------:R-:W-:Y:S02]  /*2b130*/  R2UR UR7, R5.reuse ;  /* 0x00000000050772ca */ /* 0x040fe400000e0000 */
[----:B------:R-:W-:Y:S02]  /*2b140*/  R2UR UR4, R4 ;  /* 0x00000000040472ca */ /* 0x000fe400000e0000 */
[----:B------:R-:W-:-:S09]  /*2b150*/  R2UR UR5, R5 ;  /* 0x00000000050572ca */ /* 0x000fd200000e0000 */
[----:B----4-:R-:W3:Y:S04]  /*2b160*/  LD.E R10, desc[UR6][R2.64] ;  /* 0x00000006020a7980 */ /* 0x010ee8000c101900 */
[----:B------:R-:W4:Y:S01]  /*2b170*/  LD.E.64 R20, desc[UR4][R8.64] ;  /* 0x0000000408147980 */ /* 0x000f22000c101b00 */
[----:B------:R-:W-:Y:S01]  /*2b180*/  WARPGROUP.ARRIVE ;  /* 0x00000000000079c5 */ /* 0x000fe20000000000 */
[C---:B------:R-:W-:Y:S02]  /*2b190*/  R2UR UR8, R4.reuse ;  /* 0x00000000040872ca */ /* 0x040fe400000e0000 */
[----:B------:R-:W-:Y:S02]  /*2b1a0*/  R2UR UR9, R5 ;  /* 0x00000000050972ca */ /* 0x000fe400000e0000 */
[----:B------:R-:W-:-:S02]  /*2b1b0*/  R2UR UR10, R4 ;  /* 0x00000000040a72ca */ /* 0x000fc400000e0000 */
[----:B------:R-:W-:Y:S01]  /*2b1c0*/  R2UR UR11, R5 ;  /* 0x00000000050b72ca */ /* 0x000fe200000e0000 */
[----:B--2---:R-:W-:Y:S01]  /*2b1d0*/  IMAD R6, R15, 0xc00, R6 ;  /* 0x00000c000f067824 */ /* 0x004fe200078e0206 */
[----:B------:R-:W-:-:S04]  /*2b1e0*/  R2UR UR7, R7 ;  /* 0x00000000070772ca */ /* 0x000fc800000e0000 */
[----:B------:R-:W-:Y:S02]  /*2b1f0*/  R2UR UR6, R6 ;  /* 0x00000000060672ca */ /* 0x000fe400000e0000 */
[----:B---3--:R-:W-:Y:S02]  /*2b200*/  ISETP.NE.U32.AND P0, PT, R10, RZ, PT ;  /* 0x000000ff0a00720c */ /* 0x008fe40003f05070 */
[----:B----4-:R-:W-:Y:S02]  /*2b210*/  R2UR UR4, R20 ;  /* 0x00000000140472ca */ /* 0x010fe400000e0000 */
[----:B------:R-:W-:-:S09]  /*2b220*/  R2UR UR5, R21 ;  /* 0x00000000150572ca */ /* 0x000fd200000e0000 */
[----:B------:R-:W-:-:S05]  /*2b230*/  VOTEU.ANY UP0, P0 ;  /* 0x00000000003f7886 */ /* 0x000fca0000000100 */
[----:B------:R-:W-:Y:S03]  /*2b240*/  HGMMA.64x96x16.F32.BF16 R24, gdesc[UR4], R24, UP0, gsb0 ;  /* 0x01600000041879f0 */ /* 0x000fe6000b801818 */
        /* <DEDUP_REMOVED lines=234> */
[----:B--2---:R-:W-:Y:S02]  /*2c0f0*/  VIADD R6, R8, 0xc06 ;  /* 0x00000c0608067836 */ /* 0x004fe40000000000 */
[----:B------:R-:W-:-:S03]  /*2c100*/  IMAD.MOV.U32 R7, RZ, RZ, R9 ;  /* 0x000000ffff077224 */ /* 0x000fc600078e0009 */
[----:B------:R-:W-:Y:S02]  /*2c110*/  R2UR UR4, R6 ;  /* 0x00000000060472ca */ /* 0x000fe400000e0000 */
[----:B------:R-:W-:-:S13]  /*2c120*/  R2UR UR5, R7 ;  /* 0x00000000070572ca */ /* 0x000fda00000e0000 */
[----:B------:R-:W-:Y:S03]  /*2c130*/  HGMMA.64x96x16.F32.BF16 R24, gdesc[UR4], R24, gsb0 ;  /* 0x01600000041879f0 */ /* 0x000fe60008001818 */
[----:B------:R-:W-:Y:S02]  /*2c140*/  WARPGROUP.DEPBAR.LE gsb0, 0x0 ;  /* 0x00008000000079c5 */ /* 0x000fe40000010000 */
[----:B------:R0:W-:Y:S04]  /*2c150*/  ST.E desc[UR8][R2.64], R197 ;  /* 0x000000c502007985 */ /* 0x0001e8000c101908 */
[----:B------:R-:W2:Y:S01]  /*2c160*/  LDL.64 R12, [R0+0x18] ;  /* 0x00001800000c7983 */ /* 0x000ea20000100a00 */
[----:B------:R-:W1:Y:S01]  /*2c170*/  S2R R8, SR_TID.X ;  /* 0x0000000000087919 */ /* 0x000e620000002100 */
[----:B------:R-:W-:-:S02]  /*2c180*/  R2UR UR4, R4 ;  /* 0x00000000040472ca */ /* 0x000fc400000e0000 */
[----:B------:R-:W-:Y:S01]  /*2c190*/  R2UR UR5, R5 ;  /* 0x00000000050572ca */ /* 0x000fe200000e0000 */
[----:B------:R-:W3:Y:S01]  /*2c1a0*/  LDL.64 R6, [R0] ;  /* 0x0000000000067983 */ /* 0x000ee20000100a00 */
[----:B-1----:R-:W-:-:S04]  /*2c1b0*/  SHF.R.U32.HI R9, RZ, 0x7, R8 ;  /* 0x00000007ff097819 */ /* 0x002fc80000011608 */
[----:B------:R-:W-:-:S05]  /*2c1c0*/  IADD3 R9, -R9, 0xb, RZ ;  /* 0x0000000b09097810 */ /* 0x000fca0007ffe1ff */
[----:B------:R0:W-:Y:S06]  /*2c1d0*/  BAR.ARV R9, 0x100 ;  /* 0x000400090000751d */ /* 0x0001ec0000002000 */
[----:B--2---:R-:W2:Y:S01]  /*2c1e0*/  LD.E R10, desc[UR4][R12.64] ;  /* 0x000000040c0a7980 */ /* 0x004ea2000c101900 */
[----:B------:R-:W-:Y:S02]  /*2c1f0*/  R2UR UR4, R4 ;  /* 0x00000000040472ca */ /* 0x000fe400000e0000 */
[----:B------:R-:W-:Y:S01]  /*2c200*/  R2UR UR5, R5 ;  /* 0x00000000050572ca */ /* 0x000fe200000e0000 */
[----:B------:R-:W-:-:S12]  /*2c210*/  BSSY B2, `(.L_x_2478) ;  /* 0x0000006000027945 */ /* 0x000fd80003800000 */
[----:B---3--:R0:W5:Y:S01]  /*2c220*/  LD.E R6, desc[UR4][R6.64] ;  /* 0x0000000406067980 */ /* 0x008162000c101900 */
[----:B--2---:R-:W-:-:S04]  /*2c230*/  LOP3.LUT R10, R10, 0x1, RZ, 0xfc, !PT ;  /* 0x000000010a0a7812 */ /* 0x004fc800078efcff */
[----:B------:R-:W-:-:S13]  /*2c240*/  ISETP.NE.AND P0, PT, R10, 0x3, PT ;  /* 0x000000030a00780c */ /* 0x000fda0003f05270 */
[----:B0-----:R-:W-:Y:S05]  /*2c250*/  @!P0 BRA `(.L_x_2479) ;  /* 0x0000000000048947 */ /* 0x001fea0003800000 */
[----:B------:R-:W-:Y:S01]  /*2c260*/  BPT.TRAP 0x1 ;  /* 0x000000040000795c */ /* 0x000fe20000300000 */
.L_x_2479:
[----:B------:R-:W-:Y:S05]  /*2c270*/  BSYNC B2 ;  /* 0x0000000000027941 */ /* 0x000fea0003800000 */
.L_x_2478:
[C---:B------:R-:W-:Y:S02]  /*2c280*/  R2UR UR6, R4.reuse ;  /* 0x00000000040672ca */ /* 0x040fe400000e0000 */
[C---:B------:R-:W-:Y:S02]  /*2c290*/  R2UR UR7, R5.reuse ;  /* 0x00000000050772ca */ /* 0x040fe400000e0000 */
[----:B------:R-:W-:Y:S02]  /*2c2a0*/  R2UR UR4, R4 ;  /* 0x00000000040472ca */ /* 0x000fe400000e0000 */
[----:B------:R-:W-:-:S09]  /*2c2b0*/  R2UR UR5, R5 ;  /* 0x00000000050572ca */ /* 0x000fd200000e0000 */
[----:B------:R-:W2:Y:S04]  /*2c2c0*/  LD.E.64 R2, desc[UR6][R12.64+0x20] ;  /* 0x000020060c027980 */ /* 0x000ea8000c101b00 */
[----:B------:R-:W3:Y:S01]  /*2c2d0*/  LD.E R7, desc[UR4][R12.64+0xc] ;  /* 0x00000c040c077980 */ /* 0x000ee2000c101900 */
[----:B--2---:R-:W-:-:S05]  /*2c2e0*/  MOV R3, R2 ;  /* 0x0000000200037202 */ /* 0x004fca0000000f00 */
[----:B-----5:R-:W-:-:S05]  /*2c2f0*/  IMAD R6, R6, 0x8, R3 ;  /* 0x0000000806067824 */ /* 0x020fca00078e0203 */
[----:B---3--:R-:W-:-:S04]  /*2c300*/  PRMT R6, R7, 0x654, R6 ;  /* 0x0000065407067816 */ /* 0x008fc80000000006 */
[----:B------:R0:W-:Y:S01]  /*2c310*/  SYNCS.ARRIVE.TRANS64.RED.A1T0 RZ, [R6+URZ], RZ ;  /* 0x000000ff06ff79a7 */ /* 0x0001e2000810043f */
[----:B------:R-:W2:Y:S04]  /*2c320*/  LD.E R2, desc[UR4][R18.64+0x24] ;  /* 0x0000240412027980 */ /* 0x000ea8000c101900 */
[----:B0-----:R-:W3:Y:S01]  /*2c330*/  LD.E R6, desc[UR4][R18.64] ;  /* 0x0000000412067980 */ /* 0x001ee2000c101900 */
[----:B------:R-:W-:Y:S01]  /*2c340*/  IMAD.MOV.U32 R3, RZ, RZ, R199 ;  /* 0x000000ffff037224 */ /* 0x000fe200078e00c7 */
[C---:B------:R-:W-:Y:S02]  /*2c350*/  R2UR UR14, R4.reuse ;  /* 0x00000000040e72ca */ /* 0x040fe400000e0000 */
[----:B------:R-:W-:Y:S02]  /*2c360*/  R2UR UR15, R5 ;  /* 0x00000000050f72ca */ /* 0x000fe400000e0000 */
[----:B------:R-:W-:-:S02]  /*2c370*/  R2UR UR10, R4 ;  /* 0x00000000040a72ca */ /* 0x000fc400000e0000 */
[C---:B------:R-:W-:Y:S02]  /*2c380*/  R2UR UR11, R5.reuse ;  /* 0x00000000050b72ca */ /* 0x040fe400000e0000 */
[C---:B------:R-:W-:Y:S02]  /*2c390*/  R2UR UR8, R4.reuse ;  /* 0x00000000040872ca */ /* 0x040fe400000e0000 */
[----:B------:R-:W-:Y:S02]  /*2c3a0*/  R2UR UR9, R5 ;  /* 0x00000000050972ca */ /* 0x000fe400000e0000 */
[----:B------:R-:W-:-:S03]  /*2c3b0*/  R2UR UR12, R4 ;  /* 0x00000000040c72ca */ /* 0x000fc600000e0000 */
[----:B------:R-:W4:Y:S01]  /*2c3c0*/  LD.E R77, desc[UR14][R18.64+0x18] ;  /* 0x0000180e124d7980 */ /* 0x000f22000c101900 */
[----:B------:R-:W-:-:S03]  /*2c3d0*/  R2UR UR13, R5 ;  /* 0x00000000050d72ca */ /* 0x000fc600000e0000 */
[----:B------:R-:W4:Y:S04]  /*2c3e0*/  LD.E R76, desc[UR10][R18.64+0xc] ;  /* 0x00000c0a124c7980 */ /* 0x000f28000c101900 */
[----:B------:R-:W4:Y:S06]  /*2c3f0*/  LD.E R74, desc[UR8][R18.64+0x10] ;  /* 0x00001008124a7980 */ /* 0x000f2c000c101900 */
[----:B------:R-:W4:Y:S01]  /*2c400*/  LD.E R78, desc[UR12][R18.64+0x14] ;  /* 0x0000140c124e7980 */ /* 0x000f22000c101900 */
[----:B--2---:R-:W-:Y:S01]  /*2c410*/  ISETP.NE.AND P0, PT, R2, 0x1, PT ;  /* 0x000000010200780c */ /* 0x004fe20003f05270 */
[----:B------:R-:W-:-:S05]  /*2c420*/  IMAD.MOV.U32 R2, RZ, RZ, R185 ;  /* 0x000000ffff027224 */ /* 0x000fca00078e00b9 */
[----:B------:R3:W2:Y:S07]  /*2c430*/  LD.E R15, desc[UR4][R2.64] ;  /* 0x00000004020f7980 */ /* 0x0006ae000c101900 */
[C---:B------:R-:W-:Y:S02]  /*2c440*/  @P0 R2UR UR4, R4.reuse ;  /* 0x00000000040402ca */ /* 0x040fe400000e0000 */
[----:B------:R-:W-:Y:S02]  /*2c450*/  @P0 R2UR UR5, R5 ;  /* 0x00000000050502ca */ /* 0x000fe400000e0000 */
[----:B------:R-:W-:-:S02]  /*2c460*/  @P0 R2UR UR6, R4 ;  /* 0x00000000040602ca */ /* 0x000fc400000e0000 */
[----:B------:R-:W-:-:S09]  /*2c470*/  @P0 R2UR UR7, R5 ;  /* 0x00000000050702ca */ /* 0x000fd200000e0000 */
[----:B------:R-:W2:Y:S04]  /*2c480*/  @P0 LD.E R73, desc[UR4][R18.64+0x28] ;  /* 0x0000280412490980 */ /* 0x000ea8000c101900 */
[----:B------:R-:W2:Y:S01]  /*2c490*/  @P0 LD.E R20, desc[UR6][R18.64+0x2c] ;  /* 0x00002c0612140980 */ /* 0x000ea2000c101900 */
[C---:B------:R-:W-:Y:S02]  /*2c4a0*/  R2UR UR4, R4.reuse ;  /* 0x00000000040472ca */ /* 0x040fe400000e0000 */
[C---:B------:R-:W-:Y:S02]  /*2c4b0*/  R2UR UR5, R5.reuse ;  /* 0x00000000050572ca */ /* 0x040fe400000e0000 */
[----:B------:R-:W-:Y:S02]  /*2c4c0*/  R2UR UR6, R4 ;  /* 0x00000000040672ca */ /* 0x000fe400000e0000 */
[----:B------:R-:W-:-:S09]  /*2c4d0*/  R2UR UR7, R5 ;  /* 0x00000000050772ca */ /* 0x000fd200000e0000 */
[----:B------:R-:W2:Y:S04]  /*2c4e0*/  LD.E R75, desc[UR4][R18.64+0x8] ;  /* 0x00000804124b7980 */ /* 0x000ea8000c101900 */
[----:B------:R-:W2:Y:S01]  /*2c4f0*/  LD.E R72, desc[UR6][R18.64+0x4] ;  /* 0x0000040612487980 */ /* 0x000ea2000c101900 */
[----:B---3--:R-:W-:-:S04]  /*2c500*/  SHF.R.S32.HI R3, RZ, 0x1f, R6 ;  /* 0x0000001fff037819 */ /* 0x008fc80000011406 */
[----:B------:R-:W-:-:S04]  /*2c510*/  LEA.HI R2, R3, R6, RZ, 0x7 ;  /* 0x0000000603027211 */ /* 0x000fc800078f38ff */
        /* <DEDUP_REMOVED lines=17> */
[----:B------:R-:W-:-:S03]  /*2c630*/  LEA.HI R6, R21, R21, RZ, 0x1 ;  /* 0x0000001515067211 */ /* 0x000fc600078f08ff */
[----:B------:R-:W-:Y:S01]  /*2c640*/  IMAD.IADD R2, R3, 0x1, -R2 ;  /* 0x0000000103027824 */ /* 0x000fe200078e0a02 */
[----:B------:R-:W-:-:S05]  /*2c650*/  LOP3.LUT R6, R6, 0x1ffffffe, RZ, 0xc0, !PT ;  /* 0x1ffffffe06067812 */ /* 0x000fca00078ec0ff */
[----:B------:R-:W-:Y:S01]  /*2c660*/  IMAD.IADD R6, R21, 0x1, -R6 ;  /* 0x0000000115067824 */ /* 0x000fe200078e0a06 */
[----:B----4-:R-:W-:Y:S02]  /*2c670*/  ISETP.GE.AND P1, PT, R77, 0x1, PT ;  /* 0x000000014d00780c */ /* 0x010fe40003f26270 */
[----:B------:R-:W-:Y:S01]  /*2c680*/  LOP3.LUT R76, RZ, R76, RZ, 0x33, !PT ;  /* 0x0000004cff4c7212 */ /* 0x000fe200078e33ff */
[----:B------:R-:W-:Y:S01]  /*2c690*/  BSSY B2, `(.L_x_2480) ;  /* 0x0000036000027945 */ /* 0x000fe20003800000 */
[----:B------:R-:W-:Y:S02]  /*2c6a0*/  IMAD R78, R11, -0x60, R78 ;  /* 0xffffffa00b4e7824 */ /* 0x000fe400078e024e */
[----:B--2---:R-:W-:-:S04]  /*2c6b0*/  IMAD R10, R15, 0x8, R10 ;  /* 0x000000080f0a7824 */ /* 0x004fc800078e020a */
[----:B------:R-:W-:-:S04]  /*2c6c0*/  IMAD.U32 R13, R10, 0x10, R13 ;  /* 0x000000100a0d7824 */ /* 0x000fc800078e000d */
[----:B------:R-:W-:-:S04]  /*2c6d0*/  IMAD R13, R2, 0x40, R13 ;  /* 0x00000040020d7824 */ /* 0x000fc800078e020d */
[----:B------:R-:W-:-:S04]  /*2c6e0*/  IMAD R6, R6, 0x8, R13 ;  /* 0x0000000806067824 */ /* 0x000fc800078e020d */
[----:B------:R-:W-:-:S05]  /*2c6f0*/  @P0 IMAD.HI.U32 R73, R6, R73, RZ ;  /* 0x0000004906490227 */ /* 0x000fca00078e00ff */
[----:B------:R-:W-:Y:S01]  /*2c700*/  @P0 SHF.R.U32.HI R6, RZ, R20, R73 ;  /* 0x00000014ff060219 */ /* 0x000fe20000011649 */
[----:B------:R-:W-:Y:S01]  /*2c710*/  IMAD.MOV.U32 R10, RZ, RZ, -0x60 ;  /* 0xffffffa0ff0a7424 */ /* 0x000fe200078e00ff */
[----:B------:R-:W-:-:S03]  /*2c720*/  LOP3.LUT R2, R9, 0x7ffffffc, RZ, 0xc0, !PT ;  /* 0x7ffffffc09027812 */ /* 0x000fc600078ec0ff */
[----:B------:R-:W0:Y:S01]  /*2c730*/  SHFL.IDX PT, R15, R6, RZ, 0x1c1f ;  /* 0x001c1fff060f7589 */ /* 0x000e2200000e0000 */
[----:B------:R-:W-:Y:S02]  /*2c740*/  IMAD R3, R11, R10, 0x1 ;  /* 0x000000010b037424 */ /* 0x000fe400078e020a */
[----:B------:R-:W-:-:S04]  /*2c750*/  IMAD.IADD R2, R7, 0x1, -R2 ;  /* 0x0000000107027824 */ /* 0x000fc800078e0a02 */
[----:B------:R-:W-:-:S05]  /*2c760*/  IMAD R2, R2, -0x2, R3 ;  /* 0xfffffffe02027824 */ /* 0x000fca00078e0203 */
[----:B------:R-:W-:Y:S01]  /*2c770*/  IADD3 R3, -R72, R2, R75 ;  /* 0x0000000248037210 */ /* 0x000fe20007ffe14b */
[----:B------:R-:W-:-:S04]  /*2c780*/  VIADD R13, R2, 0xffffffff ;  /* 0xffffffff020d7836 */ /* 0x000fc80000000000 */
[C---:B------:R-:W-:Y:S02]  /*2c790*/  IMAD.IADD R74, R3.reuse, 0x1, R74 ;  /* 0x00000001034a7824 */ /* 0x040fe400078e024a */
[----:B------:R-:W-:Y:S02]  /*2c7a0*/  IMAD.IADD R76, R3, 0x1, R76 ;  /* 0x00000001034c7824 */ /* 0x000fe400078e024c */
        /* <DEDUP_REMOVED lines=11> */
[C---:B------:R-:W-:Y:S02]  /*2c860*/  R2UR UR4, R4.reuse ;  /* 0x00000000040472ca */ /* 0x040fe400000e0000 */
[C---:B------:R-:W-:Y:S02]  /*2c870*/  R2UR UR5, R5.reuse ;  /* 0x00000000050572ca */ /* 0x040fe400000e0000 */
[----:B------:R-:W-:Y:S02]  /*2c880*/  R2UR UR6, R4 ;  /* 0x00000000040672ca */ /* 0x000fe400000e0000 */
[----:B------:R-:W-:-:S09]  /*2c890*/  R2UR UR7, R5 ;  /* 0x00000000050772ca */ /* 0x000fd200000e0000 */
[----:B------:R-:W2:Y:S04]  /*2c8a0*/  LD.E R7, desc[UR4][R18.64+0x1c] ;  /* 0x00001c0412077980 */ /* 0x000ea8000c101900 */
[----:B------:R-:W3:Y:S01]  /*2c8b0*/  LD.E R12, desc[UR6][R18.64+0x20] ;  /* 0x00002006120c7980 */ /* 0x000ee2000c101900 */
[----:B--2---:R-:W-:-:S05]  /*2c8c0*/  IMAD.HI.U32 R7, R10, R7, RZ ;  /* 0x000000070a077227 */ /* 0x004fca00078e00ff */
[----:B---3--:R-:W-:-:S07]  /*2c8d0*/  SHF.R.U32.HI R10, RZ, R12, R7 ;  /* 0x0000000cff0a7219 */ /* 0x008fce0000011607 */
.L_x_2485:
[----:B------:R-:W-:Y:S05]  /*2c8e0*/  BSYNC B4 ;  /* 0x0000000000047941 */ /* 0x000fea0003800000 */
.L_x_2484:
[----:B------:R-:W-:Y:S01]  /*2c8f0*/  LOP3.LUT R10, RZ, R10, RZ, 0x33, !PT ;  /* 0x0000000aff0a7212 */ /* 0x000fe200078e33ff */
[----:B------:R-:W-:Y:S06]  /*2c900*/  BRA `(.L_x_2486) ;  /* 0x0000000000287947 */ /* 0x000fec0003800000 */
.L_x_2483:
[----:B------:R-:W-:-:S13]  /*2c910*/  ISETP.NE.AND P0, PT, R77, 0x1, PT ;  /* 0x000000014d00780c */ /* 0x000fda0003f05270 */
        /* <DEDUP_REMOVED lines=9> */
.L_x_2486:
[----:B------:R-:W-:Y:S05]  /*2c9b0*/  BSYNC B3 ;  /* 0x0000000000037941 */ /* 0x000fea0003800000 */
.L_x_2482:
[----:B------:R-:W-:-:S05]  /*2c9c0*/  IMAD R10, R77, R10, R13 ;  /* 0x0000000a4d0a7224 */ /* 0x000fca00078e020d */
[----:B------:R-:W-:Y:S02]  /*2c9d0*/  VIMNMX R3, R3, R10, !PT ;  /* 0x0000000a03037248 */ /* 0x000fe40007fe0100 */
[----:B------:R-:W-:-:S07]  /*2c9e0*/  VIADDMNMX R2, R10, R77, R2, PT ;  /* 0x0000004d0a027246 */ /* 0x000fce0003800102 */
.L_x_2481:
[----:B------:R-:W-:Y:S05]  /*2c9f0*/  BSYNC B2 ;  /* 0x0000000000027941 */ /* 0x000fea0003800000 */
.L_x_2480:
[C---:B------:R-:W-:Y:S01]  /*2ca00*/  ISETP.GE.AND P1, PT, R78.reuse, 0x9, PT ;  /* 0x000000094e00780c */ /* 0x040fe20003f26270 */
[----:B------:R-:W-:Y:S01]  /*2ca10*/  BSSY B2, `(.L_x_2487) ;  /* 0x0000098000027945 */ /* 0x000fe20003800000 */
[----:B------:R-:W-:Y:S02]  /*2ca20*/  ISETP.GE.AND P0, PT, R78, 0x2, PT ;  /* 0x000000024e00780c */ /* 0x000fe40003f06270 */
        /* <DEDUP_REMOVED lines=11> */
[C---:B------:R-:W-:Y:S02]  /*2cae0*/  ISETP.GT.AND P3, PT, R3.reuse, 0x9, !P5 ;  /* 0x000000090300780c */ /* 0x040fe40006f64270 */
        /* <DEDUP_REMOVED lines=28> */
[C---:B------:R-:W-:Y:S02]  /*2ccb0*/  ISETP.GT.AND P2, PT, R3.reuse, 0x28, !P3 ;  /* 0x000000280300780c */ /* 0x040fe40005f44270 */
        /* <DEDUP_REMOVED lines=68> */
[----:B------:R-:W-:Y:S02]  /*2d100*/  ISETP.GT.AND P6, PT, R3, 0x59, !P6 ;  /* 0x000000590300780c */ /* 0x000fe400077c4270 */
[----:B------:R-:W0:Y:S02]  /*2d110*/  SHFL.IDX PT, R3, R6, 0x1, 0x1c1f ;  /* 0x003c1f0006037f89 */ /* 0x000e2400000e0000 */
[----:B------:R-:W-:-:S04]  /*2d120*/  ISETP.LT.OR P6, PT, R2, 0x5a, P6 ;  /* 0x0000005a0200780c */ /* 0x000fc800037c1670 */
[----:B------:R-:W-:Y:S02]  /*2d130*/  FSEL R69, R69, -INF , !P6 ;  /* 0xff80000045457808 */ /* 0x000fe40007000000 */
[----:B------:R-:W-:Y:S01]  /*2d140*/  ISETP.GE.AND P6, PT, R77, 0x1, PT ;  /* 0x000000014d00780c */ /* 0x000fe20003fc6270 */
[--C-:B0-----:R-:W-:Y:S02]  /*2d150*/  IMAD.IADD R14, R74, 0x1, R3.reuse ;  /* 0x000000014a0e7824 */ /* 0x101fe400078e0203 */
[----:B------:R-:W-:-:S10]  /*2d160*/  IMAD.IADD R9, R76, 0x1, R3 ;  /* 0x000000014c097824 */ /* 0x000fd400078e0203 */
        /* <DEDUP_REMOVED lines=17> */
.L_x_2492:
[----:B------:R-:W-:Y:S05]  /*2d280*/  BSYNC B4 ;  /* 0x0000000000047941 */ /* 0x000fea0003800000 */
.L_x_2491:
[----:B------:R-:W-:Y:S01]  /*2d290*/  LOP3.LUT R72, RZ, R72, RZ, 0x33, !PT ;  /* 0x00000048ff487212 */ /* 0x000fe200078e33ff */
[----:B------:R-:W-:Y:S06]  /*2d2a0*/  BRA `(.L_x_2493) ;  /* 0x0000000000287947 */ /* 0x000fec0003800000 */
.L_x_2490:
        /* <DEDUP_REMOVED lines=10> */
.L_x_2493:
[----:B------:R-:W-:Y:S05]  /*2d350*/  BSYNC B3 ;  /* 0x0000000000037941 */ /* 0x000fea0003800000 */
.L_x_2489:
[----:B------:R-:W-:-:S05]  /*2d360*/  IMAD R72, R77, R72, R13 ;  /* 0x000000484d487224 */ /* 0x000fca00078e020d */
[----:B------:R-:W-:Y:S02]  /*2d370*/  VIADDMNMX R14, R72, R77, R14, PT ;  /* 0x0000004d480e7246 */ /* 0x000fe4000380010e */
[----:B------:R-:W-:-:S07]  /*2d380*/  VIMNMX R9, R9, R72, !PT ;  /* 0x0000004809097248 */ /* 0x000fce0007fe0100 */
.L_x_2488:
[----:B------:R-:W-:Y:S05]  /*2d390*/  BSYNC B2 ;  /* 0x0000000000027941 */ /* 0x000fea0003800000 */
.L_x_2487:
[----:B------:R-:W2:Y:S01]  /*2d3a0*/  LDL.64 R6, [R0+0x70] ;  /* 0x0000700000067983 */ /* 0x000ea20000100a00 */
[----:B------:R-:W-:Y:S02]  /*2d3b0*/  R2UR UR4, R4 ;  /* 0x00000000040472ca */ /* 0x000fe400000e0000 */
[----:B------:R-:W-:Y:S02]  /*2d3c0*/  R2UR UR5, R5 ;  /* 0x00000000050572ca */ /* 0x000fe400000e0000 */
[C---:B------:R-:W-:Y:S02]  /*2d3d0*/  ISETP.GT.AND P0, PT, R9.reuse, 0x1, !P0 ;  /* 0x000000010900780c */ /* 0x040fe40004704270 */
[----:B------:R-:W-:Y:S02]  /*2d3e0*/  ISETP.NE.AND P6, PT, R10, RZ, PT ;  /* 0x000000ff0a00720c */ /* 0x000fe40003fc5270 */
[----:B------:R-:W-:Y:S02]  /*2d3f0*/  ISETP.LT.OR P0, PT, R14, 0x2, P0 ;  /* 0x000000020e00780c */ /* 0x000fe40000701670 */
[----:B------:R-:W-:-:S02]  /*2d400*/  ISETP.GT.AND P1, PT, R9, 0x8, !P1 ;  /* 0x000000080900780c */ /* 0x000fc40004f24270 */
[----:B------:R-:W-:Y:S02]  /*2d410*/  FSEL R10, R27, -INF , !P0 ;  /* 0xff8000001b0a7808 */ /* 0x000fe40004000000 */
[----:B------:R-:W-:Y:S02]  /*2d420*/  ISETP.NE.AND P0, PT, R20, RZ, PT ;  /* 0x000000ff1400720c */ /* 0x000fe40003f05270 */
[----:B------:R-:W-:Y:S02]  /*2d430*/  ISETP.LT.OR P1, PT, R14, 0x9, P1 ;  /* 0x000000090e00780c */ /* 0x000fe40000f21670 */
[----:B------:R-:W-:Y:S02]  /*2d440*/  ISETP.GT.AND P0, PT, R9, 0x9, !P0 ;  /* 0x000000090900780c */ /* 0x000fe40004704270 */
[----:B------:R-:W-:Y:S02]  /*2d450*/  FSEL R30, R30, -INF , !P1 ;  /* 0xff8000001e1e7808 */ /* 0x000fe40004800000 */
[----:B------:R-:W-:-:S02]  /*2d460*/  ISETP.LT.OR P0, PT, R14, 0xa, P0 ;  /* 0x0000000a0e00780c */ /* 0x000fc40000701670 */
[----:B------:R-:W-:Y:S02]  /*2d470*/  ISETP.NE.AND P1, PT, R73, RZ, PT ;  /* 0x000000ff4900720c */ /* 0x000fe40003f25270 */
        /* <DEDUP_REMOVED lines=55> */
[----:B------:R-:W-:-:S04]  /*2d7f0*/  ISETP.LT.OR P0, PT, R14, 0x1, P0 ;  /* 0x000000010e00780c */ /* 0x000fc80000701670 */
[----:B------:R-:W-:Y:S02]  /*2d800*/  FSEL R26, R26, -INF , !P0 ;  /* 0xff8000001a1a7808 */ /* 0x000fe40004000000 */
[----:B------:R-:W-:Y:S01]  /*2d810*/  ISETP.NE.AND P0, PT, R89, RZ, PT ;  /* 0x000000ff5900720c */ /* 0x000fe20003f05270 */
[----:B--2---:R-:W2:Y:S03]  /*2d820*/  LD.E.64 R2, desc[UR4][R6.64] ;  /* 0x0000000406027980 */ /* 0x004ea6000c101b00 */
[C---:B------:R-:W-:Y:S02]  /*2d830*/  ISETP.GT.AND P0, PT, R9.reuse, 0x41, !P0 ;  /* 0x000000410900780c */ /* 0x040fe40004704270 */
[C---:B------:R-:W-:Y:S01]  /*2d840*/  ISETP.GT.AND P1, PT, R9.reuse, 0x48, !P1 ;  /* 0x000000480900780c */ /* 0x040fe20004f24270 */
[----:B------:R-:W3:Y:S01]  /*2d850*/  LD.E R72, desc[UR4][R6.64+0x20] ;  /* 0x0000200406487980 */ /* 0x000ee2000c101900 */
[----:B------:R-:W-:-:S02]  /*2d860*/  ISETP.GT.AND P2, PT, R9, 0x49, !P2 ;  /* 0x000000490900780c */ /* 0x000fc40005744270 */
[C---:B------:R-:W-:Y:S01]  /*2d870*/  ISETP.GT.AND P3, PT, R9.reuse, 0x50, !P3 ;  /* 0x000000500900780c */ /* 0x040fe20005f64270 */
[----:B------:R-:W4:Y:S01]  /*2d880*/  LD.E R19, desc[UR4][R6.64+0x10] ;  /* 0x0000100406137980 */ /* 0x000f22000c101900 */
[C---:B------:R-:W-:Y:S02]  /*2d890*/  ISETP.GT.AND P4, PT, R9.reuse, 0x51, !P4 ;  /* 0x000000510900780c */ /* 0x040fe40006784270 */
[C---:B------:R-:W-:Y:S02]  /*2d8a0*/  ISETP.GT.AND P5, PT, R9.reuse, 0x58, !P5 ;  /* 0x000000580900780c */ /* 0x040fe40006fa4270 */
[----:B------:R-:W-:Y:S02]  /*2d8b0*/  ISETP.GT.AND P6, PT, R9, 0x59, !P6 ;  /* 0x000000590900780c */ /* 0x000fe400077c4270 */
[C---:B------:R-:W-:Y:S02]  /*2d8c0*/  ISETP.LT.OR P0, PT, R14.reuse, 0x42, P0 ;  /* 0x000000420e00780c */ /* 0x040fe40000701670 */
[----:B------:R-:W-:-:S02]  /*2d8d0*/  ISETP.LT.OR P1, PT, R14, 0x49, P1 ;  /* 0x000000490e00780c */ /* 0x000fc40000f21670 */
[----:B------:R-:W-:Y:S02]  /*2d8e0*/  FSEL R59, R59, -INF , !P0 ;  /* 0xff8000003b3b7808 */ /* 0x000fe40004000000 */
[----:B------:R-:W-:Y:S02]  /*2d8f0*/  ISETP.LT.OR P2, PT, R14, 0x4a, P2 ;  /* 0x0000004a0e00780c */ /* 0x000fe40001741670 */
[----:B------:R-:W-:Y:S02]  /*2d900*/  FSEL R62, R62, -INF , !P1 ;  /* 0xff8000003e3e7808 */ /* 0x000fe40004800000 */
[C---:B------:R-:W-:Y:S02]  /*2d910*/  ISETP.LT.OR P3, PT, R14.reuse, 0x51, P3 ;  /* 0x000000510e00780c */ /* 0x040fe40001f61670 */
[----:B------:R-:W-:Y:S02]  /*2d920*/  FSEL R63, R63, -INF , !P2 ;  /* 0xff8000003f3f7808 */ /* 0x000fe40005000000 */
[----:B------:R-:W-:-:S02]  /*2d930*/  ISETP.LT.OR P4, PT, R14, 0x52, P4 ;  /* 0x000000520e00780c */ /* 0x000fc40002781670 */
[----:B------:R-:W-:Y:S02]  /*2d940*/  FSEL R66, R66, -INF , !P3 ;  /* 0xff80000042427808 */ /* 0x000fe40005800000 */
[C---:B------:R-:W-:Y:S02]  /*2d950*/  ISETP.LT.OR P5, PT, R14.reuse, 0x59, P5 ;  /* 0x000000590e00780c */ /* 0x040fe40002fa1670 */
[----:B------:R-:W-:Y:S02]  /*2d960*/  ISETP.LT.OR P6, PT, R14, 0x5a, P6 ;  /* 0x0000005a0e00780c */ /* 0x000fe400037c1670 */
[----:B------:R-:W-:Y:S02]  /*2d970*/  FSEL R67, R67, -INF , !P4 ;  /* 0xff80000043437808 */ /* 0x000fe40006000000 */
[----:B------:R-:W-:Y:S02]  /*2d980*/  FSEL R70, R70, -INF , !P5 ;  /* 0xff80000046467808 */ /* 0x000fe40006800000 */
[----:B------:R-:W-:-:S02]  /*2d990*/  R2UR UR6, R4 ;  /* 0x00000000040672ca */ /* 0x000fc400000e0000 */
[----:B------:R-:W-:Y:S02]  /*2d9a0*/  R2UR UR7, R5 ;  /* 0x00000000050772ca */ /* 0x000fe400000e0000 */
[----:B------:R-:W-:Y:S02]  /*2d9b0*/  FSEL R71, R71, -INF , !P6 ;  /* 0xff80000047477808 */ /* 0x000fe40007000000 */
[----:B--2---:R-:W-:-:S04]  /*2d9c0*/  FMNMX.FTZ R20, R12, R2, !PT ;  /* 0x000000020c147209 */ /* 0x004fc80007810000 */
        /* <DEDUP_REMOVED lines=47> */
[----:B------:R-:W-:-:S05]  /*2dcc0*/  FMNMX.FTZ R21, R71, R14, !PT ;  /* 0x0000000e47157209 */ /* 0x000fca0007810000 */
[----:B------:R1:W-:Y:S04]  /*2dcd0*/  ST.E.64 desc[UR4][R6.64], R20 ;  /* 0x0000001406007985 */ /* 0x0003e8000c101b04 */
[----:B------:R-:W2:Y:S01]  /*2dce0*/  LD.E R24, desc[UR6][R6.64+0x4] ;  /* 0x0000040606187980 */ /* 0x000ea2000c101900 */
[----:B0-----:R-:W-:-:S03]  /*2dcf0*/  FMNMX.FTZ R9, R20, R9, !PT ;  /* 0x0000000914097209 */ /* 0x001fc60007810000 */
[----:B-1----:R-:W4:Y:S04]  /*2dd00*/  LD.E R20, desc[UR6][R6.64+0x14] ;  /* 0x0000140606147980 */ /* 0x002f28000c101900 */
[----:B------:R-:W0:Y:S02]  /*2dd10*/  SHFL.BFLY PT, R14, R9, 0x1, 0x1f ;  /* 0x0c201f00090e7f89 */ /* 0x000e2400000e0000 */
[----:B0-----:R-:W-:-:S05]  /*2dd20*/  FMNMX.FTZ R13, R9, R14, !PT ;  /* 0x0000000e090d7209 */ /* 0x001fca0007810000 */
[----:B------:R-:W-:Y:S04]  /*2dd30*/  ST.E desc[UR4][R6.64], R13 ;  /* 0x0000000d06007985 */ /* 0x000fe8000c101904 */
[----:B------:R-:W3:Y:S01]  /*2dd40*/  LD.E R15, desc[UR6][R6.64] ;  /* 0x00000006060f7980 */ /* 0x000ee2000c101900 */
[----:B------:R-:W-:Y:S02]  /*2dd50*/  R2UR UR8, R4 ;  /* 0x00000000040872ca */ /* 0x000fe400000e0000 */
[----:B------:R-:W-:Y:S01]  /*2dd60*/  R2UR UR9, R5 ;  /* 0x00000000050972ca */ /* 0x000fe200000e0000 */
[----:B--2---:R-:W0:Y:S02]  /*2dd70*/  SHFL.BFLY PT, R9, R24, 0x2, 0x1f ;  /* 0x0c401f0018097f89 */ /* 0x004e2400000e0000 */
[----:B0-----:R-:W-:-:S05]  /*2dd80*/  FMNMX.FTZ R9, R9, R24, !PT ;  /* 0x0000001809097209 */ /* 0x001fca0007810000 */
[----:B------:R-:W0:Y:S01]  /*2dd90*/  SHFL.BFLY PT, R14, R9, 0x1, 0x1f ;  /* 0x0c201f00090e7f89 */ /* 0x000e2200000e0000 */
[----:B---3--:R-:W-:Y:S02]  /*2dda0*/  FSETP.NEU.FTZ.AND P0, PT, R15, -INF , PT ;  /* 0xff8000000f00780b */ /* 0x008fe40003f1d000 */
[----:B0-----:R-:W-:Y:S02]  /*2ddb0*/  FMNMX.FTZ R13, R9, R14, !PT ;  /* 0x0000000e090d7209 */ /* 0x001fe40007810000 */
[----:B------:R-:W-:Y:S02]  /*2ddc0*/  FSEL R15, R15, RZ, P0 ;  /* 0x000000ff0f0f7208 */ /* 0x000fe40000000000 */
[----:B------:R-:W-:-:S03]  /*2ddd0*/  FSETP.NEU.FTZ.AND P0, PT, R13, -INF , PT ;  /* 0xff8000000d00780b */ /* 0x000fc60003f1d000 */
[----:B------:R-:W-:Y:S01]  /*2dde0*/  FADD.FTZ R15, R2, -R15 ;  /* 0x8000000f020f7221 */ /* 0x000fe20000010000 */
[----:B------:R-:W-:-:S05]  /*2ddf0*/  FSEL R2, R13, RZ, P0 ;  /* 0x000000ff0d027208 */ /* 0x000fca0000000000 */
[----:B------:R-:W-:Y:S01]  /*2de00*/  FADD.FTZ R3, R3, -R2 ;  /* 0x8000000203037221 */ /* 0x000fe20000010000 */
[----:B------:R-:W-:-:S03]  /*2de10*/  FMUL.FTZ R15, R15, R72 ;  /* 0x000000480f0f7220 */ /* 0x000fc60000410000 */
[----:B------:R-:W-:Y:S01]  /*2de20*/  FMUL.FTZ R72, R72, R3 ;  /* 0x0000000348487220 */ /* 0x000fe20000410000 */
[----:B------:R-:W4:Y:S08]  /*2de30*/  MUFU.EX2 R24, R15 ;  /* 0x0000000f00187308 */ /* 0x000f300000000800 */
[----:B------:R-:W0:Y:S01]  /*2de40*/  MUFU.EX2 R9, R72 ;  /* 0x0000004800097308 */ /* 0x000e220000000800 */
[----:B------:R-:W-:Y:S01]  /*2de50*/  ST.E desc[UR4][R6.64+0x4], R13 ;  /* 0x0000040d06007985 */ /* 0x000fe2000c101904 */
[----:B----4-:R-:W-:Y:S01]  /*2de60*/  FMUL.FTZ R19, R24, R19 ;  /* 0x0000001318137220 */ /* 0x010fe20000410000 */
[----:B0-----:R-:W-:-:S04]  /*2de70*/  FMUL.FTZ R21, R9, R20 ;  /* 0x0000001409157220 */ /* 0x001fc80000410000 */
[----:B------:R-:W-:Y:S04]  /*2de80*/  ST.E desc[UR6][R6.64+0x10], R19 ;  /* 0x0000101306007985 */ /* 0x000fe8000c101906 */
[----:B------:R0:W-:Y:S04]  /*2de90*/  ST.E desc[UR8][R6.64+0x14], R21 ;  /* 0x0000141506007985 */ /* 0x0001e8000c101908 */
[----:B------:R-:W2:Y:S04]  /*2dea0*/  LDL.64 R2, [R0+0x70] ;  /* 0x0000700000027983 */ /* 0x000ea80000100a00 */
[----:B--2---:R-:W0:Y:S04]  /*2deb0*/  LD.E R73, desc[UR6][R2.64+0x20] ;  /* 0x0000200602497980 */ /* 0x004e28000c101900 */
[----:B------:R-:W0:Y:S04]  /*2dec0*/  LD.E R14, desc[UR4][R2.64] ;  /* 0x00000004020e7980 */ /* 0x000e28000c101900 */
[----:B------:R-:W2:Y:S04]  /*2ded0*/  LD.E R72, desc[UR4][R2.64+0x4] ;  /* 0x0000040402487980 */ /* 0x000ea8000c101900 */
[----:B------:R-:W3:Y:S04]  /*2dee0*/  LD.E R15, desc[UR4][R2.64+0x10] ;  /* 0x00001004020f7980 */ /* 0x000ee8000c101900 */
[----:B------:R-:W4:Y:S01]  /*2def0*/  LD.E R74, desc[UR6][R2.64+0x14] ;  /* 0x00001406024a7980 */ /* 0x000f22000c101900 */
[C---:B0-----:R-:W-:Y:S01]  /*2df00*/  FMUL.FTZ R6, R14.reuse, R73 ;  /* 0x000000490e067220 */ /* 0x041fe20000410000 */
[----:B------:R-:W-:-:S04]  /*2df10*/  FSETP.NEU.FTZ.AND P0, PT, R14, -INF , PT ;  /* 0xff8000000e00780b */ /* 0x000fc80003f1d000 */
[----:B------:R-:W-:Y:S01]  /*2df20*/  FSEL R6, R6, RZ, P0 ;  /* 0x000000ff06067208 */ /* 0x000fe20000000000 */
[----:B--2---:R-:W-:Y:S01]  /*2df30*/  FMUL.FTZ R7, R73, R72 ;  /* 0x0000004849077220 */ /* 0x004fe20000410000 */
[----:B------:R-:W-:-:S03]  /*2df40*/  FSETP.NEU.FTZ.AND P0, PT, R72, -INF , PT ;  /* 0xff8000004800780b */ /* 0x000fc60003f1d000 */
        /* <DEDUP_REMOVED lines=24> */
[----:B------:R-:W-:-:S05]  /*2e0d0*/  FSEL R6, R7, RZ, P0 ;  /* 0x000000ff07067208 */ /* 0x000fca0000000000 */
[-CC-:B------:R-:W-:Y:S01]  /*2e0e0*/  FFMA.FTZ R153, R26, R73.reuse, -R6.reuse ;  /* 0x000000491a997223 */ /* 0x180fe20000010806 */
[-CC-:B------:R-:W-:Y:S01]  /*2e0f0*/  FFMA.FTZ R26, R10, R73.reuse, -R6.reuse ;  /* 0x000000490a1a7223 */ /* 0x180fe20000010806 */
[----:B------:R-:W3:Y:S01]  /*2e100*/  MUFU.EX2 R152, R152 ;  /* 0x0000009800987308 */ /* 0x000ee20000000800 */
[-CC-:B------:R-:W-:Y:S01]  /*2e110*/  FFMA.FTZ R155, R30, R73.reuse, -R6.reuse ;  /* 0x000000491e9b7223 */ /* 0x180fe20000010806 */
[----:B------:R-:W-:-:S06]  /*2e120*/  FFMA.FTZ R28, R31, R73, -R6 ;  /* 0x000000491f1c7223 */ /* 0x000fcc0000010806 */
[----:B------:R-:W4:Y:S01]  /*2e130*/  MUFU.EX2 R153, R153 ;  /* 0x0000009900997308 */ /* 0x000f220000000800 */
[----:B------:R-:W-:-:S07]  /*2e140*/  FFMA.FTZ R157, R34, R73, -R6 ;  /* 0x00000049229d7223 */ /* 0x000fce0000010806 */
[----:B------:R-:W0:Y:S08]  /*2e150*/  MUFU.EX2 R25, R25 ;  /* 0x0000001900197308 */ /* 0x000e300000000800 */
[----:B------:R-:W1:Y:S01]  /*2e160*/  MUFU.EX2 R26, R26 ;  /* 0x0000001a001a7308 */ /* 0x000e620000000800 */
[----:B------:R-:W-:-:S07]  /*2e170*/  FFMA.FTZ R156, R35, R73, -R6 ;  /* 0x00000049239c7223 */ /* 0x000fce0000010806 */
[----:B------:R-:W2:Y:S08]  /*2e180*/  MUFU.EX2 R154, R154 ;  /* 0x0000009a009a7308 */ /* 0x000eb00000000800 */
[----:B------:R-:W2:Y:S01]  /*2e190*/  MUFU.EX2 R155, R155 ;  /* 0x0000009b009b7308 */ /* 0x000ea20000000800 */
[----:B---3--:R-:W-:Y:S01]  /*2e1a0*/  FADD.FTZ R14, R152, R15 ;  /* 0x0000000f980e7221 */ /* 0x008fe20000010000 */
[----:B----4-:R-:W-:-:S06]  /*2e1b0*/  FADD.FTZ R7, R153, R74 ;  /* 0x0000004a99077221 */ /* 0x010fcc0000010000 */
[----:B------:R-:W3:Y:S01]  /*2e1c0*/  MUFU.EX2 R27, R27 ;  /* 0x0000001b001b7308 */ /* 0x000ee20000000800 */
[----:B------:R-:W-:-:S07]  /*2e1d0*/  FFMA.FTZ R10, R38, R73, -R6 ;  /* 0x00000049260a7223 */ /* 0x000fce0000010806 */
[----:B------:R-:W4:Y:S01]  /*2e1e0*/  MUFU.EX2 R28, R28 ;  /* 0x0000001c001c7308 */ /* 0x000f220000000800 */
[----:B0-----:R-:W-:Y:S01]  /*2e1f0*/  FADD.FTZ R15, R25, R14 ;  /* 0x0000000e190f7221 */ /* 0x001fe20000010000 */
[----:B-1----:R-:W-:-:S06]  /*2e200*/  FADD.FTZ R14, R26, R7 ;  /* 0x000000071a0e7221 */ /* 0x002fcc0000010000 */
[----:B------:R-:W0:Y:S01]  /*2e210*/  MUFU.EX2 R21, R21 ;  /* 0x0000001500157308 */ /* 0x000e220000000800 */
[----:B------:R-:W-:-:S07]  /*2e220*/  FFMA.FTZ R158, R39, R73, -R6 ;  /* 0x00000049279e7223 */ /* 0x000fce0000010806 */
[----:B------:R-:W1:Y:S01]  /*2e230*/  MUFU.EX2 R157, R157 ;  /* 0x0000009d009d7308 */ /* 0x000e620000000800 */
[----:B--2---:R-:W-:Y:S01]  /*2e240*/  FADD.FTZ R30, R154, R15 ;  /* 0x0000000f9a1e7221 */ /* 0x004fe20000010000 */
[----:B------:R-:W-:-:S06]  /*2e250*/  FADD.FTZ R7, R155, R14 ;  /* 0x0000000e9b077221 */ /* 0x000fcc0000010000 */
[----:B------:R-:W2:Y:S01]  /*2e260*/  MUFU.EX2 R20, R20 ;  /* 0x0000001400147308 */ /* 0x000ea20000000800 */
[----:B------:R-:W-:-:S07]  /*2e270*/  FFMA.FTZ R169, R42, R73, -R6 ;  /* 0x000000492aa97223 */ /* 0x000fce0000010806 */
        /* <DEDUP_REMOVED lines=78> */
[----:B------:R-:W3:Y:S08]  /*2e760*/  MUFU.EX2 R188, R188 ;  /* 0x000000bc00bc7308 */ /* 0x000ef00000000800 */
[----:B------:R-:W4:Y:S01]  /*2e770*/  MUFU.EX2 R162, R162 ;  /* 0x000000a200a27308 */ /* 0x000f220000000800 */
[----:B0-----:R-:W-:Y:S01]  /*2e780*/  FADD.FTZ R6, R182, R7 ;  /* 0x00000007b6067221 */ /* 0x001fe20000010000 */
[----:B-1----:R-:W-:-:S06]  /*2e790*/  FADD.FTZ R30, R14, R29 ;  /* 0x0000001d0e1e7221 */ /* 0x002fcc0000010000 */
[----:B------:R-:W0:Y:S08]  /*2e7a0*/  MUFU.EX2 R187, R187 ;  /* 0x000000bb00bb7308 */ /* 0x000e300000000800 */
[----:B------:R-:W1:Y:S01]  /*2e7b0*/  MUFU.EX2 R160, R160 ;  /* 0x000000a000a07308 */ /* 0x000e620000000800 */
[----:B--2---:R-:W-:Y:S01]  /*2e7c0*/  FADD.FTZ R7, R189, R6 ;  /* 0x00000006bd077221 */ /* 0x004fe20000010000 */
[----:B------:R-:W-:-:S06]  /*2e7d0*/  FADD.FTZ R29, R163, R30 ;  /* 0x0000001ea31d7221 */ /* 0x000fcc0000010000 */
[----:B------:R-:W2:Y:S08]  /*2e7e0*/  MUFU.EX2 R186, R186 ;  /* 0x000000ba00ba7308 */ /* 0x000eb00000000800 */
[----:B------:R-:W2:Y:S01]  /*2e7f0*/  MUFU.EX2 R159, R159 ;  /* 0x0000009f009f7308 */ /* 0x000ea20000000800 */
[----:B---3--:R-:W-:Y:S01]  /*2e800*/  FADD.FTZ R6, R188, R7 ;  /* 0x00000007bc067221 */ /* 0x008fe20000010000 */
[----:B----4-:R-:W-:-:S03]  /*2e810*/  FADD.FTZ R29, R162, R29 ;  /* 0x0000001da21d7221 */ /* 0x010fc60000010000 */
[----:B0-----:R-:W-:Y:S01]  /*2e820*/  FADD.FTZ R7, R187, R6 ;  /* 0x00000006bb077221 */ /* 0x001fe20000010000 */
[----:B-1----:R-:W-:-:S03]  /*2e830*/  FADD.FTZ R6, R160, R29 ;  /* 0x0000001da0067221 */ /* 0x002fc60000010000 */
[----:B--2---:R-:W-:Y:S01]  /*2e840*/  FADD.FTZ R29, R186, R7 ;  /* 0x00000007ba1d7221 */ /* 0x004fe20000010000 */
[----:B------:R-:W-:-:S04]  /*2e850*/  FADD.FTZ R31, R159, R6 ;  /* 0x000000069f1f7221 */ /* 0x000fc80000010000 */
[----:B------:R-:W-:Y:S04]  /*2e860*/  ST.E desc[UR4][R2.64+0x10], R29 ;  /* 0x0000101d02007985 */ /* 0x000fe8000c101904 */
[----:B------:R0:W-:Y:S04]  /*2e870*/  ST.E desc[UR6][R2.64+0x14], R31 ;  /* 0x0000141f02007985 */ /* 0x0001e8000c101906 */
[----:B------:R-:W2:Y:S01]  /*2e880*/  LDL.64 R6, [R0+0x80] ;  /* 0x0000800000067983 */ /* 0x000ea20000100a00 */
[----:B------:R-:W-:Y:S02]  /*2e890*/  R2UR UR10, R4 ;  /* 0x00000000040a72ca */ /* 0x000fe400000e0000 */
[----:B------:R-:W-:-:S02]  /*2e8a0*/  R2UR UR11, R5 ;  /* 0x00000000050b72ca */ /* 0x000fc400000e0000 */
[C---:B------:R-:W-:Y:S02]  /*2e8b0*/  R2UR UR12, R4.reuse ;  /* 0x00000000040c72ca */ /* 0x040fe400000e0000 */
[C---:B------:R-:W-:Y:S02]  /*2e8c0*/  R2UR UR13, R5.reuse ;  /* 0x00000000050d72ca */ /* 0x040fe400000e0000 */
[C---:B------:R-:W-:Y:S02]  /*2e8d0*/  R2UR UR14, R4.reuse ;  /* 0x00000000040e72ca */ /* 0x040fe400000e0000 */
[C---:B------:R-:W-:Y:S02]  /*2e8e0*/  R2UR UR15, R5.reuse ;  /* 0x00000000050f72ca */ /* 0x040fe400000e0000 */
[C---:B------:R-:W-:Y:S02]  /*2e8f0*/  R2UR UR16, R4.reuse ;  /* 0x00000000041072ca */ /* 0x040fe400000e0000 */
[----:B------:R-:W-:Y:S01]  /*2e900*/  R2UR UR17, R5 ;  /* 0x00000000051172ca */ /* 0x000fe200000e0000 */
[----:B--2---:R-:W2:Y:S04]  /*2e910*/  LD.E R85, desc[UR4][R6.64] ;  /* 0x0000000406557980 */ /* 0x004ea8000c101900 */
[----:B------:R-:W3:Y:S04]  /*2e920*/  LD.E R87, desc[UR6][R6.64+0x4] ;  /* 0x0000040606577980 */ /* 0x000ee8000c101900 */
        /* <DEDUP_REMOVED lines=35> */
[----:B------:R-:W-:-:S03]  /*2eb60*/  R2UR UR18, R4 ;  /* 0x00000000041272ca */ /* 0x000fc600000e0000 */
[----:B------:R-:W4:Y:S01]  /*2eb70*/  LD.E R49, desc[UR4][R6.64+0x124] ;  /* 0x0001240406317980 */ /* 0x000f22000c101900 */
[----:B------:R-:W-:-:S03]  /*2eb80*/  R2UR UR19, R5 ;  /* 0x00000000051372ca */ /* 0x000fc600000e0000 */
[----:B------:R-:W4:Y:S01]  /*2eb90*/  LD.E R51, desc[UR14][R6.64+0x130] ;  /* 0x0001300e06337980 */ /* 0x000f22000c101900 */
[----:B------:R-:W-:-:S03]  /*2eba0*/  R2UR UR20, R4 ;  /* 0x00000000041472ca */ /* 0x000fc600000e0000 */
[----:B------:R-:W4:Y:S01]  /*2ebb0*/  LD.E R53, desc[UR16][R6.64+0x134] ;  /* 0x0001341006357980 */ /* 0x000f22000c101900 */
[----:B------:R-:W-:-:S03]  /*2ebc0*/  R2UR UR21, R5 ;  /* 0x00000000051572ca */ /* 0x000fc600000e0000 */
[----:B------:R-:W4:Y:S01]  /*2ebd0*/  LD.E R55, desc[UR6][R6.64+0x140] ;  /* 0x0001400606377980 */ /* 0x000f22000c101900 */
[C---:B------:R-:W-:Y:S02]  /*2ebe0*/  R2UR UR22, R4.reuse ;  /* 0x00000000041672ca */ /* 0x040fe400000e0000 */
[C---:B------:R-:W-:Y:S01]  /*2ebf0*/  R2UR UR23, R5.reuse ;  /* 0x00000000051772ca */ /* 0x040fe200000e0000 */
[----:B------:R-:W4:Y:S01]  /*2ec00*/  LD.E R57, desc[UR8][R6.64+0x144] ;  /* 0x0001440806397980 */ /* 0x000f22000c101900 */
[C---:B------:R-:W-:Y:S02]  /*2ec10*/  R2UR UR24, R4.reuse ;  /* 0x00000000041872ca */ /* 0x040fe400000e0000 */
[----:B------:R-:W-:Y:S01]  /*2ec20*/  R2UR UR25, R5 ;  /* 0x00000000051972ca */ /* 0x000fe200000e0000 */
        /* <DEDUP_REMOVED lines=35> */
[----:B--2---:R-:W-:-:S03]  /*2ee60*/  FMUL.FTZ R95, R24, R85 ;  /* 0x00000055185f7220 */ /* 0x004fc60000410000 */
[----:B------:R-:W2:Y:S01]  /*2ee70*/  LD.E R64, desc[UR20][R6.64+0x98] ;  /* 0x0000981406407980 */ /* 0x000ea2000c101900 */
[----:B---3--:R-:W-:-:S03]  /*2ee80*/  FMUL.FTZ R97, R24, R87 ;  /* 0x0000005718617220 */ /* 0x008fc60000410000 */
[----:B------:R-:W3:Y:S01]  /*2ee90*/  LD.E R85, desc[UR20][R6.64+0x1b0] ;  /* 0x0001b01406557980 */ /* 0x000ee2000c101900 */
[----:B----4-:R-:W-:-:S03]  /*2eea0*/  FMUL.FTZ R99, R24, R89 ;  /* 0x0000005918637220 */ /* 0x010fc60000410000 */
[----:B------:R-:W4:Y:S04]  /*2eeb0*/  LD.E R87, desc[UR22][R6.64+0x1b4] ;  /* 0x0001b41606577980 */ /* 0x000f28000c101900 */
[----:B------:R-:W2:Y:S04]  /*2eec0*/  LD.E R89, desc[UR24][R6.64+0x1c0] ;  /* 0x0001c01806597980 */ /* 0x000ea8000c101900 */
[----:B------:R0:W-:Y:S01]  /*2eed0*/  ST.E desc[UR4][R6.64], R95 ;  /* 0x0000005f06007985 */ /* 0x0001e2000c101904 */
[----:B------:R-:W-:-:S03]  /*2eee0*/  FMUL.FTZ R119, R24, R101 ;  /* 0x0000006518777220 */ /* 0x000fc60000410000 */
[----:B------:R1:W-:Y:S04]  /*2eef0*/  ST.E desc[UR6][R6.64+0x4], R97 ;  /* 0x0000046106007985 */ /* 0x0003e8000c101906 */
[----:B------:R1:W-:Y:S04]  /*2ef00*/  ST.E desc[UR8][R6.64+0x10], R99 ;  /* 0x0000106306007985 */ /* 0x0003e8000c101908 */
[----:B0-----:R-:W2:Y:S04]  /*2ef10*/  LD.E R95, desc[UR14][R6.64+0x1d4] ;  /* 0x0001d40e065f7980 */ /* 0x001ea8000c101900 */
[----:B-1----:R-:W2:Y:S04]  /*2ef20*/  LD.E R97, desc[UR16][R6.64+0x1e0] ;  /* 0x0001e01006617980 */ /* 0x002ea8000c101900 */
        /* <DEDUP_REMOVED lines=77> */
[----:B------:R-:W-:Y:S01]  /*2f400*/  ST.E desc[UR4][R6.64+0x14], R119 ;  /* 0x0000147706007985 */ /* 0x000fe2000c101904 */
[C---:B------:R-:W-:Y:S01]  /*2f410*/  FMUL.FTZ R43, R24.reuse, R43 ;  /* 0x0000002b182b7220 */ /* 0x040fe20000410000 */
[----:B------:R-:W-:-:S02]  /*2f420*/  FMUL.FTZ R45, R24, R45 ;  /* 0x0000002d182d7220 */ /* 0x000fc40000410000 */
[----:B------:R-:W-:Y:S01]  /*2f430*/  ST.E desc[UR6][R6.64+0x20], R121 ;  /* 0x0000207906007985 */ /* 0x000fe2000c101906 */
[----:B------:R-:W-:-:S03]  /*2f440*/  FMUL.FTZ R47, R24, R47 ;  /* 0x0000002f182f7220 */ /* 0x000fc60000410000 */
[----:B------:R-:W-:Y:S01]  /*2f450*/  ST.E desc[UR8][R6.64+0x24], R123 ;  /* 0x0000247b06007985 */ /* 0x000fe2000c101908 */
[----:B------:R-:W-:-:S03]  /*2f460*/  FMUL.FTZ R49, R24, R49 ;  /* 0x0000003118317220 */ /* 0x000fc60000410000 */
        /* <DEDUP_REMOVED lines=23> */
[----:B------:R1:W-:Y:S01]  /*2f5e0*/  ST.E desc[UR12][R6.64+0xe4], R33 ;  /* 0x0000e42106007985 */ /* 0x0003e2000c10190c */
[----:B------:R-:W-:-:S03]  /*2f5f0*/  FMUL.FTZ R51, R24, R51 ;  /* 0x0000003318337220 */ /* 0x000fc60000410000 */
[----:B------:R1:W-:Y:S01]  /*2f600*/  ST.E desc[UR14][R6.64+0xf0], R35 ;  /* 0x0000f02306007985 */ /* 0x0003e2000c10190e */
[----:B------:R-:W-:-:S03]  /*2f610*/  FMUL.FTZ R53, R24, R53 ;  /* 0x0000003518357220 */ /* 0x000fc60000410000 */
[----:B------:R1:W-:Y:S01]  /*2f620*/  ST.E desc[UR4][R6.64+0xf4], R37 ;  /* 0x0000f42506007985 */ /* 0x0003e2000c101904 */
[----:B------:R-:W-:-:S03]  /*2f630*/  FMUL.FTZ R55, R24, R55 ;  /* 0x0000003718377220 */ /* 0x000fc60000410000 */
[----:B------:R-:W-:Y:S01]  /*2f640*/  ST.E desc[UR16][R6.64+0x100], R39 ;  /* 0x0001002706007985 */ /* 0x000fe2000c101910 */
        /* <DEDUP_REMOVED lines=26> */
[----:B---3--:R-:W-:-:S03]  /*2f7f0*/  FMUL.FTZ R85, R24, R85 ;  /* 0x0000005518557220 */ /* 0x008fc60000410000 */
[----:B------:R-:W-:Y:S01]  /*2f800*/  ST.E desc[UR16][R6.64+0x170], R67 ;  /* 0x0001704306007985 */ /* 0x000fe2000c101910 */
[----:B----4-:R-:W-:-:S03]  /*2f810*/  FMUL.FTZ R87, R24, R87 ;  /* 0x0000005718577220 */ /* 0x010fc60000410000 */
[----:B------:R-:W-:Y:S01]  /*2f820*/  ST.E desc[UR6][R6.64+0x174], R69 ;  /* 0x0001744506007985 */ /* 0x000fe2000c101906 */
[----:B--2---:R-:W-:-:S03]  /*2f830*/  FMUL.FTZ R89, R24, R89 ;  /* 0x0000005918597220 */ /* 0x004fc60000410000 */
        /* <DEDUP_REMOVED lines=15> */
[----:B0-----:R-:W-:-:S03]  /*2f930*/  FMUL.FTZ R3, R9, R2 ;  /* 0x0000000209037220 */ /* 0x001fc60000410000 */
[----:B------:R-:W-:Y:S01]  /*2f940*/  ST.E desc[UR8][R6.64+0x1c0], R89 ;  /* 0x0001c05906007985 */ /* 0x000fe2000c101908 */
[----:B-1----:R-:W-:-:S03]  /*2f950*/  FMUL.FTZ R29, R9, R30 ;  /* 0x0000001e091d7220 */ /* 0x002fc60000410000 */
[----:B------:R-:W-:Y:S04]  /*2f960*/  ST.E desc[UR10][R6.64+0x1c4], R91 ;  /* 0x0001c45b06007985 */ /* 0x000fe8000c10190a */
[----:B------:R-:W-:Y:S01]  /*2f970*/  ST.E desc[UR12][R6.64+0x1d0], R93 ;  /* 0x0001d05d06007985 */ /* 0x000fe2000c10190c */
[----:B------:R-:W-:-:S03]  /*2f980*/  FMUL.FTZ R31, R9, R36 ;  /* 0x00000024091f7220 */ /* 0x000fc60000410000 */
[----:B------:R-:W-:Y:S01]  /*2f990*/  ST.E desc[UR14][R6.64+0x1d4], R95 ;  /* 0x0001d45f06007985 */ /* 0x000fe2000c10190e */
[----:B------:R-:W-:-:S03]  /*2f9a0*/  FMUL.FTZ R33, R9, R32 ;  /* 0x0000002009217220 */ /* 0x000fc60000410000 */
[----:B------:R-:W-:Y:S01]  /*2f9b0*/  ST.E desc[UR6][R6.64+0x1e0], R97 ;  /* 0x0001e06106007985 */ /* 0x000fe2000c101906 */
[----:B------:R-:W-:-:S03]  /*2f9c0*/  FMUL.FTZ R35, R9, R34 ;  /* 0x0000002209237220 */ /* 0x000fc60000410000 */
[----:B------:R-:W-:Y:S04]  /*2f9d0*/  ST.E desc[UR16][R6.64+0x1e4], R99 ;  /* 0x0001e46306007985 */ /* 0x000fe8000c101910 */
[----:B------:R-:W-:Y:S04]  /*2f9e0*/  ST.E desc[UR4][R6.64+0x1f0], R103 ;  /* 0x0001f06706007985 */ /* 0x000fe8000c101904 */
[----:B------:R-:W-:Y:S01]  /*2f9f0*/  ST.E desc[UR8][R6.64+0x1f4], R101 ;  /* 0x0001f46506007985 */ /* 0x000fe2000c101908 */
[----:B------:R-:W-:-:S03]  /*2fa00*/  FMUL.FTZ R37, R9, R42 ;  /* 0x0000002a09257220 */ /* 0x000fc60000410000 */
        /* <DEDUP_REMOVED lines=9> */
[C---:B------:R-:W-:Y:S01]  /*2faa0*/  FMUL.FTZ R39, R9.reuse, R50 ;  /* 0x0000003209277220 */ /* 0x040fe20000410000 */
[C---:B0-----:R-:W-:Y:S02]  /*2fab0*/  FMUL.FTZ R33, R9.reuse, R46 ;  /* 0x0000002e09217220 */ /* 0x041fe40000410000 */
[----:B------:R0:W-:Y:S01]  /*2fac0*/  ST.E desc[UR8][R6.64+0x38], R29 ;  /* 0x0000381d06007985 */ /* 0x0001e2000c101908 */
[----:B-1----:R-:W-:-:S03]  /*2fad0*/  FMUL.FTZ R35, R9, R48 ;  /* 0x0000003009237220 */ /* 0x002fc60000410000 */
[----:B------:R-:W-:Y:S01]  /*2fae0*/  ST.E desc[UR10][R6.64+0x3c], R37 ;  /* 0x00003c2506007985 */ /* 0x000fe2000c10190a */
[----:B--2---:R-:W-:-:S03]  /*2faf0*/  FMUL.FTZ R3, R9, R52 ;  /* 0x0000003409037220 */ /* 0x004fc60000410000 */
[----:B------:R1:W-:Y:S01]  /*2fb00*/  ST.E desc[UR6][R6.64+0x48], R31 ;  /* 0x0000481f06007985 */ /* 0x0003e2000c101906 */
[----:B0-----:R-:W-:-:S03]  /*2fb10*/  FMUL.FTZ R29, R9, R54 ;  /* 0x00000036091d7220 */ /* 0x001fc60000410000 */
[----:B------:R0:W-:Y:S04]  /*2fb20*/  ST.E desc[UR12][R6.64+0x4c], R33 ;  /* 0x00004c2106007985 */ /* 0x0001e8000c10190c */
[----:B------:R2:W-:Y:S01]  /*2fb30*/  ST.E desc[UR14][R6.64+0x58], R35 ;  /* 0x0000582306007985 */ /* 0x0005e2000c10190e */
[----:B-1----:R-:W-:-:S03]  /*2fb40*/  FMUL.FTZ R31, R9, R56 ;  /* 0x00000038091f7220 */ /* 0x002fc60000410000 */
[----:B------:R1:W-:Y:S01]  /*2fb50*/  ST.E desc[UR16][R6.64+0x5c], R39 ;  /* 0x00005c2706007985 */ /* 0x0003e2000c101910 */
[C---:B------:R-:W-:Y:S01]  /*2fb60*/  FMUL.FTZ R37, R9.reuse, R62 ;  /* 0x0000003e09257220 */ /* 0x040fe20000410000 */
[C---:B0-----:R-:W-:Y:S02]  /*2fb70*/  FMUL.FTZ R33, R9.reuse, R58 ;  /* 0x0000003a09217220 */ /* 0x041fe40000410000 */
[----:B------:R0:W-:Y:S01]  /*2fb80*/  ST.E desc[UR4][R6.64+0x68], R3 ;  /* 0x0000680306007985 */ /* 0x0001e2000c101904 */
[----:B--2---:R-:W-:-:S03]  /*2fb90*/  FMUL.FTZ R35, R9, R60 ;  /* 0x0000003c09237220 */ /* 0x004fc60000410000 */
[----:B------:R2:W-:Y:S01]  /*2fba0*/  ST.E desc[UR8][R6.64+0x6c], R29 ;  /* 0x00006c1d06007985 */ /* 0x0005e2000c101908 */
[----:B-1----:R-:W-:-:S03]  /*2fbb0*/  FMUL.FTZ R39, R9, R64 ;  /* 0x0000004009277220 */ /* 0x002fc60000410000 */
[----:B------:R1:W-:Y:S01]  /*2fbc0*/  ST.E desc[UR6][R6.64+0x78], R31 ;  /* 0x0000781f06007985 */ /* 0x0003e2000c101906 */
[----:B0-----:R-:W-:-:S03]  /*2fbd0*/  FMUL.FTZ R3, R9, R66 ;  /* 0x0000004209037220 */ /* 0x001fc60000410000 */
        /* <DEDUP_REMOVED lines=10> */
[----:B------:R1:W-:Y:S04]  /*2fc80*/  ST.E desc[UR6][R6.64+0xa8], R29 ;  /* 0x0000a81d06007985 */ /* 0x0003e8000c101906 */
[----:B------:R3:W-:Y:S01]  /*2fc90*/  ST.E desc[UR8][R6.64+0xac], R31 ;  /* 0x0000ac1f06007985 */ /* 0x0007e2000c101908 */
[C---:B0-----:R-:W-:Y:S01]  /*2fca0*/  FMUL.FTZ R39, R9.reuse, R78 ;  /* 0x0000004e09277220 */ /* 0x041fe20000410000 */
[C---:B--2---:R-:W-:Y:S02]  /*2fcb0*/  FMUL.FTZ R3, R9.reuse, R80 ;  /* 0x0000005009037220 */ /* 0x044fe40000410000 */
[----:B------:R0:W-:Y:S01]  /*2fcc0*/  ST.E desc[UR10][R6.64+0xb8], R33 ;  /* 0x0000b82106007985 */ /* 0x0001e2000c10190a */
[----:B-1----:R-:W-:-:S03]  /*2fcd0*/  FMUL.FTZ R29, R9, R88 ;  /* 0x00000058091d7220 */ /* 0x002fc60000410000 */
[----:B------:R1:W-:Y:S01]  /*2fce0*/  ST.E desc[UR12][R6.64+0xbc], R35 ;  /* 0x0000bc2306007985 */ /* 0x0003e2000c10190c */
[----:B---3--:R-:W-:-:S03]  /*2fcf0*/  FMUL.FTZ R31, R9, R82 ;  /* 0x00000052091f7220 */ /* 0x008fc60000410000 */
[----:B------:R2:W-:Y:S01]  /*2fd00*/  ST.E desc[UR14][R6.64+0xc8], R37 ;  /* 0x0000c82506007985 */ /* 0x0005e2000c10190e */
[----:B0-----:R-:W-:-:S03]  /*2fd10*/  FMUL.FTZ R33, R9, R86 ;  /* 0x0000005609217220 */ /* 0x001fc60000410000 */
[----:B------:R0:W-:Y:S01]  /*2fd20*/  ST.E desc[UR4][R6.64+0xcc], R3 ;  /* 0x0000cc0306007985 */ /* 0x0001e2000c101904 */
[----:B-1----:R-:W-:-:S03]  /*2fd30*/  FMUL.FTZ R35, R9, R84 ;  /* 0x0000005409237220 */ /* 0x002fc60000410000 */
[----:B------:R1:W-:Y:S01]  /*2fd40*/  ST.E desc[UR16][R6.64+0xd8], R39 ;  /* 0x0000d82706007985 */ /* 0x0003e2000c101910 */
[----:B--2---:R-:W-:-:S03]  /*2fd50*/  FMUL.FTZ R37, R9, R90 ;  /* 0x0000005a09257220 */ /* 0x004fc60000410000 */
        /* <DEDUP_REMOVED lines=59> */
[C---:B-1----:R-:W-:Y:S02]  /*30110*/  FMUL.FTZ R29, R9.reuse, R222 ;  /* 0x000000de091d7220 */ /* 0x042fe40000410000 */
[----:B------:R-:W-:Y:S01]  /*30120*/  ST.E desc[UR8][R6.64+0x1cc], R31 ;  /* 0x0001cc1f06007985 */ /* 0x000fe2000c101908 */
[----:B--2---:R-:W-:-:S03]  /*30130*/  FMUL.FTZ R39, R9, R148 ;  /* 0x0000009409277220 */ /* 0x004fc60000410000 */
[----:B------:R0:W-:Y:S01]  /*30140*/  ST.E desc[UR10][R6.64+0x1d8], R33 ;  /* 0x0001d82106007985 */ /* 0x0001e2000c10190a */
[----:B------:R-:W-:-:S03]  /*30150*/  FMUL.FTZ R9, R9, R224 ;  /* 0x000000e009097220 */ /* 0x000fc60000410000 */
[----:B------:R-:W-:Y:S04]  /*30160*/  ST.E desc[UR6][R6.64+0x1dc], R29 ;  /* 0x0001dc1d06007985 */ /* 0x000fe8000c101906 */
[----:B------:R-:W-:Y:S04]  /*30170*/  ST.E desc[UR12][R6.64+0x1e8], R35 ;  /* 0x0001e82306007985 */ /* 0x000fe8000c10190c */
[----:B------:R-:W-:Y:S04]  /*30180*/  ST.E desc[UR14][R6.64+0x1ec], R37 ;  /* 0x0001ec2506007985 */ /* 0x000fe8000c10190e */
[----:B------:R-:W-:Y:S04]  /*30190*/  ST.E desc[UR16][R6.64+0x1f8], R39 ;  /* 0x0001f82706007985 */ /* 0x000fe8000c101910 */
[----:B------:R1:W-:Y:S04]  /*301a0*/  ST.E desc[UR18][R6.64+0x1fc], R9 ;  /* 0x0001fc0906007985 */ /* 0x0003e8000c101912 */
[----:B---3--:R-:W2:Y:S01]  /*301b0*/  LDL.64 R2, [R0+0x80] ;  /* 0x0000800000027983 */ /* 0x008ea20000100a00 */
[----:B------:R-:W-:-:S02]  /*301c0*/  LEA.HI R8, R8, 0x8, RZ, 0x19 ;  /* 0x0000000808087811 */ /* 0x000fc400078fc8ff */
[----:B------:R-:W-:Y:S01]  /*301d0*/  R2UR UR28, R4 ;  /* 0x00000000041c72ca */ /* 0x000fe200000e0000 */
[----:B0-----:R-:W3:Y:S02]  /*301e0*/  LDL.64 R32, [R0] ;  /* 0x0000000000207983 */ /* 0x001ee40000100a00 */
[----:B------:R1:W-:Y:S01]  /*301f0*/  BAR.SYNC.DEFER_BLOCKING R8, 0x100 ;  /* 0x000400080000751d */ /* 0x0003e20000010000 */
[----:B------:R-:W-:-:S05]  /*30200*/  R2UR UR29, R5 ;  /* 0x00000000051d72ca */ /* 0x000fca00000e0000 */
[----:B------:R-:W4:Y:S04]  /*30210*/  LDL.64 R30, [R0+0x98] ;  /* 0x00009800001e7983 */ /* 0x000f280000100a00 */
[----:B-1----:R-:W4:Y:S04]  /*30220*/  LDL.64 R8, [R0+0x88] ;  /* 0x0000880000087983 */ /* 0x002f280000100a00 */
[----:B--2---:R-:W2:Y:S04]  /*30230*/  LD.E R29, desc[UR4][R2.64] ;  /* 0x00000004021d7980 */ /* 0x004ea8000c101900 */
        /* <DEDUP_REMOVED lines=64> */
[----:B---3--:R-:W3:Y:S04]  /*30640*/  LD.E R33, desc[UR6][R32.64] ;  /* 0x0000000620217980 */ /* 0x008ee8000c101900 */
[----:B----4-:R-:W3:Y:S04]  /*30650*/  LD.E.64 R6, desc[UR4][R30.64] ;  /* 0x000000041e067980 */ /* 0x010ee8000c101b00 */
[----:B--2---:R0:W-:Y:S04]  /*30660*/  ST.E desc[UR8][R2.64], R29 ;  /* 0x0000001d02007985 */ /* 0x0041e8000c101908 */
        /* <DEDUP_REMOVED lines=64> */
[----:B0-----:R-:W4:Y:S04]  /*30a70*/  LD.E R29, desc[UR28][R2.64+0x104] ;  /* 0x0001041c021d7980 */ /* 0x001f28000c101900 */
[----:B----4-:R0:W-:Y:S04]  /*30a80*/  ST.E desc[UR4][R2.64+0x104], R29 ;  /* 0x0001041d02007985 */ /* 0x0101e8000c101904 */
[----:B------:R-:W4:Y:S04]  /*30a90*/  LD.E R31, desc[UR6][R2.64+0x108] ;  /* 0x00010806021f7980 */ /* 0x000f28000c101900 */
[----:B-1----:R-:W3:Y:S04]  /*30aa0*/  LD.E R35, desc[UR8][R2.64+0x10c] ;  /* 0x00010c0802237980 */ /* 0x002ee8000c101900 */
        /* <DEDUP_REMOVED lines=8> */
[----:B0-----:R-:W2:Y:S04]  /*30b30*/  LD.E R29, desc[UR26][R2.64+0x130] ;  /* 0x0001301a021d7980 */ /* 0x001ea8000c101900 */
        /* <DEDUP_REMOVED lines=51> */
[----:B----4-:R-:W-:Y:S04]  /*30e70*/  ST.E desc[UR4][R2.64+0x108], R31 ;  /* 0x0001081f02007985 */ /* 0x010fe8000c101904 */
[----:B---3--:R-:W-:Y:S04]  /*30e80*/  ST.E desc[UR6][R2.64+0x10c], R35 ;  /* 0x00010c2302007985 */ /* 0x008fe8000c101906 */
[----:B--2---:R-:W-:Y:S04]  /*30e90*/  ST.E desc[UR8][R2.64+0x110], R37 ;  /* 0x0001102502007985 */ /* 0x004fe8000c101908 */
        /* <DEDUP_REMOVED lines=59> */
[----:B------:R-:W4:Y:S01]  /*31250*/  LD.E R24, desc[UR28][R8.64] ;  /* 0x0000001c08187980 */ /* 0x000f22000c101900 */
[----:B------:R-:W-:-:S02]  /*31260*/  R2UR UR32, R4 ;  /* 0x00000000042072ca */ /* 0x000fc400000e0000 */
[C---:B------:R-:W-:Y:S02]  /*31270*/  R2UR UR33, R5.reuse ;  /* 0x00000000052172ca */ /* 0x040fe400000e0000 */
[C---:B------:R-:W-:Y:S02]  /*31280*/  R2UR UR30, R4.reuse ;  /* 0x00000000041e72ca */ /* 0x040fe400000e0000 */
[C---:B------:R-:W-:Y:S02]  /*31290*/  R2UR UR31, R5.reuse ;  /* 0x00000000051f72ca */ /* 0x040fe400000e0000 */
[C---:B------:R-:W-:Y:S02]  /*312a0*/  R2UR UR56, R4.reuse ;  /* 0x00000000043872ca */ /* 0x040fe400000e0000 */
[----:B------:R-:W-:Y:S02]  /*312b0*/  R2UR UR57, R5 ;  /* 0x00000000053972ca */ /* 0x000fe400000e0000 */
        /* <DEDUP_REMOVED lines=14> */
[----:B------:R-:W-:Y:S02]  /*313a0*/  R2UR UR34, R4 ;  /* 0x00000000042272ca */ /* 0x000fe400000e0000 */
[----:B------:R-:W-:Y:S01]  /*313b0*/  R2UR UR35, R5 ;  /* 0x00000000052372ca */ /* 0x000fe200000e0000 */
[----:B------:R-:W-:Y:S01]  /*313c0*/  IMAD R6, R33, 0xc00, R6 ;  /* 0x00000c0021067824 */ /* 0x000fe200078e0206 */
[----:B------:R-:W-:Y:S01]  /*313d0*/  F2FP.BF16.F32.PACK_AB R152, R25, R152 ;  /* 0x000000981998723e */ /* 0x000fe200000010ff */
[----:B0-----:R-:W4:Y:S01]  /*313e0*/  LD.E R29, desc[UR22][R2.64+0x14] ;  /* 0x00001416021d7980 */ /* 0x001f22000c101900 */
[----:B------:R-:W-:Y:S02]  /*313f0*/  F2FP.BF16.F32.PACK_AB R154, R27, R154 ;  /* 0x0000009a1b9a723e */ /* 0x000fe400000010ff */
[----:B------:R-:W-:Y:S01]  /*31400*/  F2FP.BF16.F32.PACK_AB R153, R26, R153 ;  /* 0x000000991a99723e */ /* 0x000fe200000010ff */
[----:B------:R-:W4:Y:S01]  /*31410*/  LD.E R25, desc[UR30][R2.64+0x4] ;  /* 0x0000041e02197980 */ /* 0x000f22000c101900 */
[----:B------:R-:W-:-:S03]  /*31420*/  F2FP.BF16.F32.PACK_AB R155, R28, R155 ;  /* 0x0000009b1c9b723e */ /* 0x000fc600000010ff */
        /* <DEDUP_REMOVED lines=128> */
[----:B------:R-:W-:Y:S01]  /*31c30*/  R2UR UR7, R7 ;  /* 0x00000000070772ca */ /* 0x000fe200000e0000 */
[----:B------:R-:W-:Y:S01]  /*31c40*/  VOTEU.ANY UP0, P0 ;  /* 0x00000000003f7886 */ /* 0x000fe20000000100 */
        /* <DEDUP_REMOVED lines=23> */
[----:B------:R-:W-:Y:S01]  /*31dc0*/  R2UR UR29, R5 ;  /* 0x00000000051d72ca */ /* 0x000fe200000e0000 */
[----:B--2---:R-:W-:-:S06]  /*31dd0*/  WARPGROUP.ARRIVE ;  /* 0x00000000000079c5 */ /* 0x004fcc0000000000 */
[----:B------:R-:W-:Y:S01]  /*31de0*/  HGMMA.64x256x16.F32.BF16 R24, R152, gdesc[UR4].tnspB, R24, UP0, gsb0 ;  /* 0x43e0000498187df0 */ /* 0x000fe2000b801818 */
        /* <DEDUP_REMOVED lines=23> */
[----:B------:R-:W-:Y:S01]  /*31f60*/  R2UR UR31, R5 ;  /* 0x00000000051f72ca */ /* 0x000fe200000e0000 */
[----:B------:R-:W-:-:S02]  /*31f70*/  WARPGROUP.DEPBAR.LE gsb0, 0x0 ;  /* 0x00008000000079c5 */ /* 0x000fc40000010000 */
[----:B------:R0:W-:Y:S01]  /*31f80*/  ST.E desc[UR4][R2.64], R24 ;  /* 0x0000001802007985 */ /* 0x0001e2000c101904 */
[C---:B------:R-:W-:Y:S02]  /*31f90*/  R2UR UR4, R4.reuse ;  /* 0x00000000040472ca */ /* 0x040fe400000e0000 */
[C---:B------:R-:W-:Y:S01]  /*31fa0*/  R2UR UR5, R5.reuse ;  /* 0x00000000050572ca */ /* 0x040fe200000e0000 */
[----:B------:R1:W-:Y:S01]  /*31fb0*/  ST.E desc[UR6][R2.64+0x4], R25 ;  /* 0x0000041902007985 */ /* 0x0003e2000c101906 */
[----:B------:R-:W-:Y:S02]  /*31fc0*/  R2UR UR6, R4 ;  /* 0x00000000040672ca */ /* 0x000fe400000e0000 */
[----:B------:R-:W-:-:S09]  /*31fd0*/  R2UR UR7, R5 ;  /* 0x00000000050772ca */ /* 0x000fd200000e0000 */
[----:B------:R2:W-:Y:S01]  /*31fe0*/  ST.E desc[UR4][R2.64+0x8], R26 ;  /* 0x0000081a02007985 */ /* 0x0005e2000c101904 */
[C---:B------:R-:W-:Y:S02]  /*31ff0*/  R2UR UR4, R4.reuse ;  /* 0x00000000040472ca */ /* 0x040fe400000e0000 */
[C---:B------:R-:W-:Y:S01]  /*32000*/  R2UR UR5, R5.reuse ;  /* 0x00000000050572ca */ /* 0x040fe200000e0000 */
[----:B------:R3:W-:Y:S01]  /*32010*/  ST.E desc[UR6][R2.64+0xc], R27 ;  /* 0x00000c1b02007985 */ /* 0x0007e2000c101906 */
[C---:B------:R-:W-:Y:S02]  /*32020*/  R2UR UR6, R4.reuse ;  /* 0x00000000040672ca */ /* 0x040fe400000e0000 */
[C---:B------:R-:W-:Y:S01]  /*32030*/  R2UR UR7, R5.reuse ;  /* 0x00000000050772ca */ /* 0x040fe200000e0000 */
[----:B------:R4:W-:Y:S01]  /*32040*/  ST.E desc[UR8][R2.64+0x10], R28 ;  /* 0x0000101c02007985 */ /* 0x0009e2000c101908 */
[C---:B------:R-:W-:Y:S02]  /*32050*/  R2UR UR8, R4.reuse ;  /* 0x00000000040872ca */ /* 0x040fe400000e0000 */
[----:B------:R-:W-:Y:S01]  /*32060*/  R2UR UR9, R5 ;  /* 0x00000000050972ca */ /* 0x000fe200000e0000 */
[----:B------:R4:W-:Y:S01]  /*32070*/  ST.E desc[UR10][R2.64+0x14], R29 ;  /* 0x0000141d02007985 */ /* 0x0009e2000c10190a */
[----:B------:R-:W-:-:S02]  /*32080*/  R2UR UR10, R4 ;  /* 0x00000000040a72ca */ /* 0x000fc400000e0000 */
        /* <DEDUP_REMOVED lines=318> */
[----:B------:R-:W-:Y:S01]  /*33470*/  R2UR UR23, R5 ;  /* 0x00000000051772ca */ /* 0x000fe200000e0000 */
[----:B------:R4:W-:Y:S04]  /*33480*/  ST.E desc[UR24][R2.64+0x1c0], R136 ;  /* 0x0001c08802007985 */ /* 0x0009e8000c101918 */
[----:B------:R4:W-:Y:S04]  /*33490*/  ST.E desc[UR26][R2.64+0x1c4], R137 ;  /* 0x0001c48902007985 */ /* 0x0009e8000c10191a */
[----:B------:R4:W-:Y:S04]  /*334a0*/  ST.E desc[UR28][R2.64+0x1c8], R138 ;  /* 0x0001c88a02007985 */ /* 0x0009e8000c10191c */
[----:B------:R4:W-:Y:S04]  /*334b0*/  ST.E desc[UR4][R2.64+0x1cc], R139 ;  /* 0x0001cc8b02007985 */ /* 0x0009e8000c101904 */
[----:B------:R4:W-:Y:S04]  /*334c0*/  ST.E desc[UR6][R2.64+0x1d0], R140 ;  /* 0x0001d08c02007985 */ /* 0x0009e8000c101906 */
[----:B------:R4:W-:Y:S04]  /*334d0*/  ST.E desc[UR8][R2.64+0x1d4], R141 ;  /* 0x0001d48d02007985 */ /* 0x0009e8000c101908 */
[----:B------:R4:W-:Y:S01]  /*334e0*/  ST.E desc[UR10][R2.64+0x1d8], R142 ;  /* 0x0001d88e02007985 */ /* 0x0009e2000c10190a */
[----:B------:R-:W-:-:S03]  /*334f0*/  R2UR UR24, R4 ;  /* 0x00000000041872ca */ /* 0x000fc600000e0000 */
[----:B------:R4:W-:Y:S01]  /*33500*/  ST.E desc[UR12][R2.64+0x1dc], R143 ;  /* 0x0001dc8f02007985 */ /* 0x0009e2000c10190c */
[----:B------:R-:W-:-:S03]  /*33510*/  R2UR UR25, R5 ;  /* 0x00000000051972ca */ /* 0x000fc600000e0000 */
[----:B------:R4:W-:Y:S01]  /*33520*/  ST.E desc[UR14][R2.64+0x1e0], R144 ;  /* 0x0001e09002007985 */ /* 0x0009e2000c10190e */
[----:B------:R-:W-:-:S03]  /*33530*/  R2UR UR26, R4 ;  /* 0x00000000041a72ca */ /* 0x000fc600000e0000 */
[----:B------:R4:W-:Y:S01]  /*33540*/  ST.E desc[UR16][R2.64+0x1e4], R145 ;  /* 0x0001e49102007985 */ /* 0x0009e2000c101910 */
[----:B------:R-:W-:-:S03]  /*33550*/  R2UR UR27, R5 ;  /* 0x00000000051b72ca */ /* 0x000fc600000e0000 */
[----:B------:R4:W-:Y:S01]  /*33560*/  ST.E desc[UR18][R2.64+0x1e8], R146 ;  /* 0x0001e89202007985 */ /* 0x0009e2000c101912 */
[C---:B------:R-:W-:Y:S02]  /*33570*/  R2UR UR28, R4.reuse ;  /* 0x00000000041c72ca */ /* 0x040fe400000e0000 */
[----:B------:R-:W-:Y:S01]  /*33580*/  R2UR UR29, R5 ;  /* 0x00000000051d72ca */ /* 0x000fe200000e0000 */
[----:B------:R4:W-:Y:S01]  /*33590*/  ST.E desc[UR20][R2.64+0x1ec], R147 ;  /* 0x0001ec9302007985 */ /* 0x0009e2000c101914 */
[----:B------:R-:W-:-:S03]  /*335a0*/  R2UR UR20, R4 ;  /* 0x00000000041472ca */ /* 0x000fc600000e0000 */
[----:B------:R4:W-:Y:S01]  /*335b0*/  ST.E desc[UR22][R2.64+0x1f0], R148 ;  /* 0x0001f09402007985 */ /* 0x0009e2000c101916 */
        /* <DEDUP_REMOVED lines=13> */
[----:B------:R4:W-:Y:S04]  /*33690*/  ST.E desc[UR24][R2.64+0x1f4], R149 ;  /* 0x0001f49502007985 */ /* 0x0009e8000c101918 */
[----:B------:R4:W-:Y:S01]  /*336a0*/  ST.E desc[UR26][R2.64+0x1f8], R150 ;  /* 0x0001f89602007985 */ /* 0x0009e2000c10191a */
[----:B------:R-:W-:-:S03]  /*336b0*/  R2UR UR8, R4 ;  /* 0x00000000040872ca */ /* 0x000fc600000e0000 */
[----:B------:R4:W-:Y:S01]  /*336c0*/  ST.E desc[UR28][R2.64+0x1fc], R151 ;  /* 0x0001fc9702007985 */ /* 0x0009e2000c10191c */
[----:B------:R-:W-:-:S03]  /*336d0*/  R2UR UR9, R5 ;  /* 0x00000000050972ca */ /* 0x000fc600000e0000 */
[----:B------:R-:W-:Y:S01]  /*336e0*/  ST.E desc[UR22][R8.64], R197 ;  /* 0x000000c508007985 */ /* 0x000fe2000c101916 */
[C---:B------:R-:W-:Y:S02]  /*336f0*/  R2UR UR6, R4.reuse ;  /* 0x00000000040672ca */ /* 0x040fe400000e0000 */
[C---:B------:R-:W-:Y:S01]  /*33700*/  R2UR UR7, R5.reuse ;  /* 0x00000000050772ca */ /* 0x040fe200000e0000 */
[----:B0-----:R-:W4:Y:S01]  /*33710*/  LD.E R24, desc[UR20][R2.64] ;  /* 0x0000001402187980 */ /* 0x001f22000c101900 */
[C---:B------:R-:W-:Y:S02]  /*33720*/  R2UR UR4, R4.reuse ;  /* 0x00000000040472ca */ /* 0x040fe400000e0000 */
[C---:B------:R-:W-:Y:S01]  /*33730*/  R2UR UR5, R5.reuse ;  /* 0x00000000050572ca */ /* 0x040fe200000e0000 */
[----:B-1----:R-:W4:Y:S01]  /*33740*/  LD.E R25, desc[UR18][R2.64+0x4] ;  /* 0x0000041202197980 */ /* 0x002f22000c101900 */
[C---:B------:R-:W-:Y:S02]  /*33750*/  R2UR UR28, R4.reuse ;  /* 0x00000000041c72ca */ /* 0x040fe400000e0000 */
[----:B------:R-:W-:Y:S01]  /*33760*/  R2UR UR29, R5 ;  /* 0x00000000051d72ca */ /* 0x000fe200000e0000 */
[----:B--2---:R-:W2:Y:S01]  /*33770*/  LD.E R26, desc[UR16][R2.64+0x8] ;  /* 0x00000810021a7980 */ /* 0x004ea2000c101900 */
[----:B------:R-:W-:-:S02]  /*33780*/  R2UR UR26, R4 ;  /* 0x00000000041a72ca */ /* 0x000fc400000e0000 */
[C---:B------:R-:W-:Y:S01]  /*33790*/  R2UR UR27, R5.reuse ;  /* 0x00000000051b72ca */ /* 0x040fe200000e0000 */
[----:B---3--:R-:W2:Y:S01]  /*337a0*/  LD.E R27, desc[UR56][R2.64+0xc] ;  /* 0x00000c38021b7980 */ /* 0x008ea2000c101900 */
[C---:B------:R-:W-:Y:S02]  /*337b0*/  R2UR UR24, R4.reuse ;  /* 0x00000000041872ca */ /* 0x040fe400000e0000 */
[C---:B------:R-:W-:Y:S01]  /*337c0*/  R2UR UR25, R5.reuse ;  /* 0x00000000051972ca */ /* 0x040fe200000e0000 */
[----:B----4-:R-:W2:Y:S01]  /*337d0*/  LD.E R28, desc[UR54][R2.64+0x10] ;  /* 0x00001036021c7980 */ /* 0x010ea2000c101900 */
[C---:B------:R-:W-:Y:S02]  /*337e0*/  R2UR UR22, R4.reuse ;  /* 0x00000000041672ca */ /* 0x040fe400000e0000 */
[----:B------:R-:W-:Y:S01]  /*337f0*/  R2UR UR23, R5 ;  /* 0x00000000051772ca */ /* 0x000fe200000e0000 */
[----:B------:R-:W2:Y:S01]  /*33800*/  LD.E R29, desc[UR14][R2.64+0x14] ;  /* 0x0000140e021d7980 */ /* 0x000ea2000c101900 */
[----:B------:R-:W-:-:S02]  /*33810*/  R2UR UR20, R4 ;  /* 0x00000000041472ca */ /* 0x000fc400000e0000 */
[C---:B------:R-:W-:Y:S01]  /*33820*/  R2UR UR21, R5.reuse ;  /* 0x00000000051572ca */ /* 0x040fe200000e0000 */
[----:B------:R-:W2:Y:S01]  /*33830*/  LD.E R30, desc[UR12][R2.64+0x18] ;  /* 0x0000180c021e7980 */ /* 0x000ea2000c101900 */
[C---:B------:R-:W-:Y:S02]  /*33840*/  R2UR UR18, R4.reuse ;  /* 0x00000000041272ca */ /* 0x040fe400000e0000 */
[C---:B------:R-:W-:Y:S01]  /*33850*/  R2UR UR19, R5.reuse ;  /* 0x00000000051372ca */ /* 0x040fe200000e0000 */
[----:B------:R-:W2:Y:S01]  /*33860*/  LD.E R31, desc[UR10][R2.64+0x1c] ;  /* 0x00001c0a021f7980 */ /* 0x000ea2000c101900 */
        /* <DEDUP_REMOVED lines=303> */
[----:B------:R-:W-:Y:S02]  /*34b60*/  R2UR UR10, R4 ;  /* 0x00000000040a72ca */ /* 0x000fe400000e0000 */
[----:B------:R-:W-:Y:S01]  /*34b70*/  R2UR UR11, R5 ;  /* 0x00000000050b72ca */ /* 0x000fe200000e0000 */
        /* <DEDUP_REMOVED lines=19> */
[----:B------:R-:W-:-:S02]  /*34cb0*/  VIADD R152, R6, 0x80 ;  /* 0x0000008006987836 */ /* 0x000fc40000000000 */
[----:B------:R-:W-:-:S03]  /*34cc0*/  IMAD.MOV.U32 R153, RZ, RZ, R7 ;  /* 0x000000ffff997224 */ /* 0x000fc600078e0007 */
[----:B------:R-:W-:Y:S02]  /*34cd0*/  R2UR UR6, R152 ;  /* 0x00000000980672ca */ /* 0x000fe400000e0000 */
[----:B------:R-:W-:Y:S02]  /*34ce0*/  R2UR UR7, R153 ;  /* 0x00000000990772ca */ /* 0x000fe400000e0000 */
[----:B------:R-:W-:Y:S02]  /*34cf0*/  F2FP.BF16.F32.PACK_AB R152, R20, R21 ;  /* 0x000000151498723e */ /* 0x000fe400000010ff */
[----:B------:R-:W-:Y:S02]  /*34d00*/  F2FP.BF16.F32.PACK_AB R154, R12, R13 ;  /* 0x0000000d0c9a723e */ /* 0x000fe400000010ff */
[----:B------:R-:W-:Y:S02]  /*34d10*/  F2FP.BF16.F32.PACK_AB R153, R156, R157 ;  /* 0x0000009d9c99723e */ /* 0x000fe400000010ff */
[----:B------:R-:W-:-:S02]  /*34d20*/  F2FP.BF16.F32.PACK_AB R155, R158, R10 ;  /* 0x0000000a9e9b723e */ /* 0x000fc400000010ff */
        /* <DEDUP_REMOVED lines=24> */
[----:B--2---:R-:W-:-:S06]  /*34eb0*/  WARPGROUP.ARRIVE ;  /* 0x00000000000079c5 */ /* 0x004fcc0000000000 */
[----:B------:R-:W-:Y:S01]  /*34ec0*/  HGMMA.64x256x16.F32.BF16 R24, R152, gdesc[UR4].tnspB, R24, gsb0 ;  /* 0x43e0000498187df0 */ /* 0x000fe20008001818 */
        /* <DEDUP_REMOVED lines=2698> */
[----:B------:R4:W-:Y:S04]  /*3f770*/  ST.E desc[UR18][R2.64+0x1b4], R133 ;  /* 0x0001b48502007985 */ /* 0x0009e8000c101912 */
        /* <DEDUP_REMOVED lines=24> */
[----:B------:R-:W-:Y:S04]  /*3f900*/  ST.E desc[UR20][R2.64+0x1ec], R147 ;  /* 0x0001ec9302007985 */ /* 0x000fe8000c101914 */
[----:B------:R-:W-:Y:S01]  /*3f910*/  ST.E desc[UR22][R2.64+0x1f0], R148 ;  /* 0x0001f09402007985 */ /* 0x000fe2000c101916 */
[----:B------:R-:W-:-:S03]  /*3f920*/  R2UR UR22, R4 ;  /* 0x00000000041672ca */ /* 0x000fc600000e0000 */
[----:B------:R-:W-:Y:S01]  /*3f930*/  ST.E desc[UR24][R2.64+0x1f4], R149 ;  /* 0x0001f49502007985 */ /* 0x000fe2000c101918 */
[----:B------:R-:W-:-:S03]  /*3f940*/  R2UR UR23, R5 ;  /* 0x00000000051772ca */ /* 0x000fc600000e0000 */
[----:B------:R-:W-:Y:S01]  /*3f950*/  ST.E desc[UR26][R2.64+0x1f8], R150 ;  /* 0x0001f89602007985 */ /* 0x000fe2000c10191a */
[----:B------:R-:W-:-:S03]  /*3f960*/  R2UR UR20, R4 ;  /* 0x00000000041472ca */ /* 0x000fc600000e0000 */
[----:B------:R-:W-:Y:S01]  /*3f970*/  ST.E desc[UR28][R2.64+0x1fc], R151 ;  /* 0x0001fc9702007985 */ /* 0x000fe2000c10191c */
[C---:B------:R-:W-:Y:S02]  /*3f980*/  R2UR UR21, R5.reuse ;  /* 0x00000000051572ca */ /* 0x040fe400000e0000 */
[C---:B------:R-:W-:Y:S01]  /*3f990*/  R2UR UR16, R4.reuse ;  /* 0x00000000041072ca */ /* 0x040fe200000e0000 */
[----:B------:R4:W-:Y:S01]  /*3f9a0*/  ST.E desc[UR18][R2.64+0x1e8], R146 ;  /* 0x0001e89202007985 */ /* 0x0009e2000c101912 */
        /* <DEDUP_REMOVED lines=8> */
[----:B------:R-:W-:Y:S01]  /*3fa30*/  R2UR UR11, R5 ;  /* 0x00000000050b72ca */ /* 0x000fe200000e0000 */
[----:B------:R-:W-:Y:S01]  /*3fa40*/  ST.E desc[UR22][R8.64], R197 ;  /* 0x000000c508007985 */ /* 0x000fe2000c101916 */
[----:B------:R-:W-:-:S02]  /*3fa50*/  R2UR UR8, R4 ;  /* 0x00000000040872ca */ /* 0x000fc400000e0000 */
        /* <DEDUP_REMOVED lines=349> */
[----:B------:R-:W-:Y:S01]  /*41030*/  VIADD R6, R6, 0x280 ;  /* 0x0000028006067836 */ /* 0x000fe20000000000 */
[----:B------:R-:W-:-:S04]  /*41040*/  R2UR UR7, R7 ;  /* 0x00000000070772ca */ /* 0x000fc800000e0000 */
[----:B------:R-:W-:Y:S02]  /*41050*/  R2UR UR6, R6 ;  /* 0x00000000060672ca */ /* 0x000fe400000e0000 */
[----:B------:R-:W-:Y:S02]  /*41060*/  F2FP.BF16.F32.PACK_AB R156, R188, R189 ;  /* 0x000000bdbc9c723e */ /* 0x000fe400000010ff */
[----:B------:R-:W-:Y:S02]  /*41070*/  F2FP.BF16.F32.PACK_AB R158, R186, R187 ;  /* 0x000000bbba9e723e */ /* 0x000fe400000010ff */
[----:B------:R-:W-:Y:S02]  /*41080*/  F2FP.BF16.F32.PACK_AB R157, R162, R163 ;  /* 0x000000a3a29d723e */ /* 0x000fe400000010ff */
[----:B------:R-:W-:Y:S02]  /*41090*/  F2FP.BF16.F32.PACK_AB R159, R159, R160 ;  /* 0x000000a09f9f723e */ /* 0x000fe400000010ff */
        /* <DEDUP_REMOVED lines=27> */
[C---:B------:R-:W-:Y:S01]  /*41250*/  R2UR UR7, R5.reuse ;  /* 0x00000000050772ca */ /* 0x040fe200000e0000 */
[----:B------:R-:W-:Y:S02]  /*41260*/  WARPGROUP.DEPBAR.LE gsb0, 0x0 ;  /* 0x00008000000079c5 */ /* 0x000fe40000010000 */
[----:B------:R-:W-:Y:S01]  /*41270*/  ST.E desc[UR4][R2.64], R24 ;  /* 0x0000001802007985 */ /* 0x000fe2000c101904 */
[----:B------:R-:W-:Y:S02]  /*41280*/  R2UR UR4, R4 ;  /* 0x00000000040472ca */ /* 0x000fe400000e0000 */
[----:B------:R-:W-:-:S07]  /*41290*/  R2UR UR5, R5 ;  /* 0x00000000050572ca */ /* 0x000fce00000e0000 */
[----:B------:R0:W-:Y:S01]  /*412a0*/  ST.E desc[UR6][R2.64+0x4], R25 ;  /* 0x0000041902007985 */ /* 0x0001e2000c101906 */
[C---:B------:R-:W-:Y:S02]  /*412b0*/  R2UR UR6, R4.reuse ;  /* 0x00000000040672ca */ /* 0x040fe400000e0000 */
[C---:B------:R-:W-:Y:S01]  /*412c0*/  R2UR UR7, R5.reuse ;  /* 0x00000000050772ca */ /* 0x040fe200000e0000 */
[----:B------:R-:W-:Y:S01]  /*412d0*/  ST.E desc[UR8][R2.64+0x8], R26 ;  /* 0x0000081a02007985 */ /* 0x000fe2000c101908 */
[C---:B------:R-:W-:Y:S02]  /*412e0*/  R2UR UR8, R4.reuse ;  /* 0x00000000040872ca */ /* 0x040fe400000e0000 */
[C---:B------:R-:W-:Y:S01]  /*412f0*/  R2UR UR9, R5.reuse ;  /* 0x00000000050972ca */ /* 0x040fe200000e0000 */
[----:B------:R1:W-:Y:S01]  /*41300*/  ST.E desc[UR10][R2.64+0xc], R27 ;  /* 0x00000c1b02007985 */ /* 0x0003e2000c10190a */
[C---:B------:R-:W-:Y:S02]  /*41310*/  R2UR UR10, R4.reuse ;  /* 0x00000000040a72ca */ /* 0x040fe400000e0000 */
[----:B------:R-:W-:Y:S01]  /*41320*/  R2UR UR11, R5 ;  /* 0x00000000050b72ca */ /* 0x000fe200000e0000 */
[----:B------:R-:W-:Y:S01]  /*41330*/  ST.E desc[UR12][R2.64+0x10], R28 ;  /* 0x0000101c02007985 */ /* 0x000fe2000c10190c */
[----:B------:R-:W-:-:S02]  /*41340*/  R2UR UR12, R4 ;  /* 0x00000000040c72ca */ /* 0x000fc400000e0000 */
[C---:B------:R-:W-:Y:S01]  /*41350*/  R2UR UR13, R5.reuse ;  /* 0x00000000050d72ca */ /* 0x040fe200000e0000 */
[----:B------:R2:W-:Y:S01]  /*41360*/  ST.E desc[UR14][R2.64+0x14], R29 ;  /* 0x0000141d02007985 */ /* 0x0005e2000c10190e */
[C---:B------:R-:W-:Y:S02]  /*41370*/  R2UR UR14, R4.reuse ;  /* 0x00000000040e72ca */ /* 0x040fe400000e0000 */
[C---:B------:R-:W-:Y:S01]  /*41380*/  R2UR UR15, R5.reuse ;  /* 0x00000000050f72ca */ /* 0x040fe200000e0000 */
[----:B------:R-:W-:Y:S01]  /*41390*/  ST.E desc[UR16][R2.64+0x18], R30 ;  /* 0x0000181e02007985 */ /* 0x000fe2000c101910 */
[C---:B------:R-:W-:Y:S02]  /*413a0*/  R2UR UR16, R4.reuse ;  /* 0x00000000041072ca */ /* 0x040fe400000e0000 */
[----:B------:R-:W-:Y:S01]  /*413b0*/  R2UR UR17, R5 ;  /* 0x00000000051172ca */ /* 0x000fe200000e0000 */
[----:B------:R3:W-:Y:S01]  /*413c0*/  ST.E desc[UR18][R2.64+0x1c], R31 ;  /* 0x00001c1f02007985 */ /* 0x0007e2000c101912 */
[----:B------:R-:W-:-:S02]  /*413d0*/  R2UR UR18, R4 ;  /* 0x00000000041272ca */ /* 0x000fc400000e0000 */
        /* <DEDUP_REMOVED lines=10> */
[----:B------:R-:W-:Y:S01]  /*41480*/  ST.E desc[UR6][R2.64+0x2c], R35 ;  /* 0x00002c2302007985 */ /* 0x000fe2000c101906 */
[C---:B------:R-:W-:Y:S02]  /*41490*/  R2UR UR6, R4.reuse ;  /* 0x00000000040672ca */ /* 0x040fe400000e0000 */
[C---:B------:R-:W-:Y:S01]  /*414a0*/  R2UR UR7, R5.reuse ;  /* 0x00000000050772ca */ /* 0x040fe200000e0000 */
[----:B------:R-:W-:Y:S01]  /*414b0*/  ST.E desc[UR8][R2.64+0x30], R36 ;  /* 0x0000302402007985 */ /* 0x000fe2000c101908 */
        /* <DEDUP_REMOVED lines=345> */
[----:B------:R-:W-:-:S03]  /*42a50*/  R2UR UR4, R4 ;  /* 0x00000000040472ca */ /* 0x000fc600000e0000 */
[----:B------:R4:W-:Y:S01]  /*42a60*/  ST.E desc[UR6][R8.64], R197 ;  /* 0x000000c508007985 */ /* 0x0009e2000c101906 */
[----:B------:R-:W-:-:S03]  /*42a70*/  R2UR UR5, R5 ;  /* 0x00000000050572ca */ /* 0x000fc600000e0000 */
[----:B------:R-:W4:Y:S01]  /*42a80*/  LD.E R7, desc[UR8][R2.64] ;  /* 0x0000000802077980 */ /* 0x000f22000c101900 */
[C---:B------:R-:W-:Y:S02]  /*42a90*/  R2UR UR6, R4.reuse ;  /* 0x00000000040672ca */ /* 0x040fe400000e0000 */
[C---:B------:R-:W-:Y:S01]  /*42aa0*/  R2UR UR7, R5.reuse ;  /* 0x00000000050772ca */ /* 0x040fe200000e0000 */
[----:B------:R-:W4:Y:S01]  /*42ab0*/  LD.E R13, desc[UR10][R2.64+0x4] ;  /* 0x0000040a020d7980 */ /* 0x000f22000c101900 */
[C---:B------:R-:W-:Y:S02]  /*42ac0*/  R2UR UR8, R4.reuse ;  /* 0x00000000040872ca */ /* 0x040fe400000e0000 */
[C---:B------:R-:W-:Y:S01]  /*42ad0*/  R2UR UR9, R5.reuse ;  /* 0x00000000050972ca */ /* 0x040fe200000e0000 */
[----:B------:R-:W4:Y:S01]  /*42ae0*/  LD.E R15, desc[UR12][R2.64+0x8] ;  /* 0x0000080c020f7980 */ /* 0x000f22000c101900 */
[C---:B------:R-:W-:Y:S02]  /*42af0*/  R2UR UR10, R4.reuse ;  /* 0x00000000040a72ca */ /* 0x040fe400000e0000 */
[----:B------:R-:W-:Y:S01]  /*42b00*/  R2UR UR11, R5 ;  /* 0x00000000050b72ca */ /* 0x000fe200000e0000 */
[----:B------:R-:W4:Y:S01]  /*42b10*/  LD.E R19, desc[UR14][R2.64+0xc] ;  /* 0x00000c0e02137980 */ /* 0x000f22000c101900 */
[----:B------:R-:W-:-:S02]  /*42b20*/  R2UR UR12, R4 ;  /* 0x00000000040c72ca */ /* 0x000fc400000e0000 */
[C---:B------:R-:W-:Y:S01]  /*42b30*/  R2UR UR13, R5.reuse ;  /* 0x00000000050d72ca */ /* 0x040fe200000e0000 */
[----:B------:R-:W4:Y:S01]  /*42b40*/  LD.E R21, desc[UR16][R2.64+0x10] ;  /* 0x0000101002157980 */ /* 0x000f22000c101900 */
[C---:B------:R-:W-:Y:S02]  /*42b50*/  R2UR UR14, R4.reuse ;  /* 0x00000000040e72ca */ /* 0x040fe400000e0000 */
[C---:B------:R-:W-:Y:S01]  /*42b60*/  R2UR UR15, R5.reuse ;  /* 0x00000000050f72ca */ /* 0x040fe200000e0000 */
[----:B0-----:R-:W4:Y:S01]  /*42b70*/  LD.E R25, desc[UR18][R2.64+0x14] ;  /* 0x0000141202197980 */ /* 0x001f22000c101900 */
[C---:B------:R-:W-:Y:S02]  /*42b80*/  R2UR UR16, R4.reuse ;  /* 0x00000000041072ca */ /* 0x040fe400000e0000 */
[----:B------:R-:W-:Y:S01]  /*42b90*/  R2UR UR17, R5 ;  /* 0x00000000051172ca */ /* 0x000fe200000e0000 */
[----:B-1----:R-:W4:Y:S01]  /*42ba0*/  LD.E R27, desc[UR20][R2.64+0x18] ;  /* 0x00001814021b7980 */ /* 0x002f22000c101900 */
[----:B------:R-:W-:-:S02]  /*42bb0*/  R2UR UR18, R4 ;  /* 0x00000000041272ca */ /* 0x000fc400000e0000 */
[C---:B------:R-:W-:Y:S01]  /*42bc0*/  R2UR UR19, R5.reuse ;  /* 0x00000000051372ca */ /* 0x040fe200000e0000 */
[----:B--2---:R-:W2:Y:S01]  /*42bd0*/  LD.E R29, desc[UR22][R2.64+0x1c] ;  /* 0x00001c16021d7980 */ /* 0x004ea2000c101900 */
[C---:B------:R-:W-:Y:S02]  /*42be0*/  R2UR UR20, R4.reuse ;  /* 0x00000000041472ca */ /* 0x040fe400000e0000 */
[C---:B------:R-:W-:Y:S01]  /*42bf0*/  R2UR UR21, R5.reuse ;  /* 0x00000000051572ca */ /* 0x040fe200000e0000 */
[----:B---3--:R-:W3:Y:S01]  /*42c00*/  LD.E R31, desc[UR24][R2.64+0x20] ;  /* 0x00002018021f7980 */ /* 0x008ee2000c101900 */
[C---:B------:R-:W-:Y:S02]  /*42c10*/  R2UR UR22, R4.reuse ;  /* 0x00000000041672ca */ /* 0x040fe400000e0000 */
[----:B------:R-:W-:Y:S01]  /*42c20*/  R2UR UR23, R5 ;  /* 0x00000000051772ca */ /* 0x000fe200000e0000 */
[----:B----4-:R-:W4:Y:S01]  /*42c30*/  LD.E R33, desc[UR26][R2.64+0x24] ;  /* 0x0000241a02217980 */ /* 0x010f22000c101900 */
[----:B------:R-:W-:-:S02]  /*42c40*/  R2UR UR24, R4 ;  /* 0x00000000041872ca */ /* 0x000fc400000e0000 */
        /* <DEDUP_REMOVED lines=374> */
[----:B--2---:R-:W-:Y:S01]  /*443b0*/  ST.E desc[UR18][R2.64+0x1c], R29 ;  /* 0x00001c1d02007985 */ /* 0x004fe2000c101912 */
[----:B------:R-:W-:-:S02]  /*443c0*/  R2UR UR18, R4 ;  /* 0x00000000041272ca */ /* 0x000fc400000e0000 */
[C---:B------:R-:W-:Y:S01]  /*443d0*/  R2UR UR19, R5.reuse ;  /* 0x00000000051372ca */ /* 0x040fe200000e0000 */
[----:B---3--:R-:W-:Y:S01]  /*443e0*/  ST.E desc[UR20][R2.64+0x20], R31 ;  /* 0x0000201f02007985 */ /* 0x008fe2000c101914 */
[C---:B------:R-:W-:Y:S02]  /*443f0*/  R2UR UR20, R4.reuse ;  /* 0x00000000041472ca */ /* 0x040fe400000e0000 */
[C---:B------:R-:W-:Y:S01]  /*44400*/  R2UR UR21, R5.reuse ;  /* 0x00000000051572ca */ /* 0x040fe200000e0000 */
[----:B----4-:R-:W-:Y:S01]  /*44410*/  ST.E desc[UR22][R2.64+0x24], R33 ;  /* 0x0000242102007985 */ /* 0x010fe2000c101916 */
[C---:B------:R-:W-:Y:S02]  /*44420*/  R2UR UR22, R4.reuse ;  /* 0x00000000041672ca */ /* 0x040fe400000e0000 */
[----:B------:R-:W-:Y:S01]  /*44430*/  R2UR UR23, R5 ;  /* 0x00000000051772ca */ /* 0x000fe200000e0000 */
[----:B------:R-:W-:Y:S01]  /*44440*/  ST.E desc[UR24][R2.64+0x28], R9 ;  /* 0x0000280902007985 */ /* 0x000fe2000c101918 */
        /* <DEDUP_REMOVED lines=331> */
[----:B0-----:R-:W1:Y:S01]  /*45900*/  LDL.64 R8, [R0+0x40] ;  /* 0x0000400000087983 */ /* 0x001e620000100a00 */
[----:B------:R-:W-:-:S02]  /*45910*/  R2UR UR4, R4 ;  /* 0x00000000040472ca */ /* 0x000fc400000e0000 */
[----:B------:R-:W-:Y:S01]  /*45920*/  R2UR UR5, R5 ;  /* 0x00000000050572ca */ /* 0x000fe200000e0000 */
[----:B------:R-:W3:-:S12]  /*45930*/  LDL.64 R6, [R0] ;  /* 0x0000000000067983 */ /* 0x000ed80000100a00 */
[----:B-1----:R-:W4:Y:S01]  /*45940*/  LD.E R10, desc[UR4][R8.64] ;  /* 0x00000004080a7980 */ /* 0x002f22000c101900 */
[----:B------:R-:W-:Y:S02]  /*45950*/  R2UR UR4, R4 ;  /* 0x00000000040472ca */ /* 0x000fe400000e0000 */
[----:B------:R-:W-:Y:S01]  /*45960*/  R2UR UR5, R5 ;  /* 0x00000000050572ca */ /* 0x000fe200000e0000 */
[----:B------:R-:W-:-:S12]  /*45970*/  BSSY B2, `(.L_x_2494) ;  /* 0x0000006000027945 */ /* 0x000fd80003800000 */
[----:B---3--:R2:W5:Y:S01]  /*45980*/  LD.E R6, desc[UR4][R6.64] ;  /* 0x0000000406067980 */ /* 0x008562000c101900 */
[----:B----4-:R-:W-:-:S04]  /*45990*/  LOP3.LUT R10, R10, 0x1, RZ, 0xfc, !PT ;  /* 0x000000010a0a7812 */ /* 0x010fc800078efcff */
[----:B------:R-:W-:-:S13]  /*459a0*/  ISETP.NE.AND P0, PT, R10, 0x3, PT ;  /* 0x000000030a00780c */ /* 0x000fda0003f05270 */
[----:B--2---:R-:W-:Y:S05]  /*459b0*/  @!P0 BRA `(.L_x_2495) ;  /* 0x0000000000048947 */ /* 0x004fea0003800000 */
[----:B------:R-:W-:Y:S01]  /*459c0*/  BPT.TRAP 0x1 ;  /* 0x000000040000795c */ /* 0x000fe20000300000 */
.L_x_2495:
[----:B------:R-:W-:Y:S05]  /*459d0*/  BSYNC B2 ;  /* 0x0000000000027941 */ /* 0x000fea0003800000 */
.L_x_2494:
[C---:B------:R-:W-:Y:S02]  /*459e0*/  R2UR UR6, R4.reuse ;  /* 0x00000000040672ca */ /* 0x040fe400000e0000 */
[C---:B------:R-:W-:Y:S02]  /*459f0*/  R2UR UR7, R5.reuse ;  /* 0x00000000050772ca */ /* 0x040fe400000e0000 */
[----:B------:R-:W-:Y:S02]  /*45a00*/  R2UR UR4, R4 ;  /* 0x00000000040472ca */ /* 0x000fe400000e0000 */
[----:B------:R-:W-:-:S09]  /*45a10*/  R2UR UR5, R5 ;  /* 0x00000000050572ca */ /* 0x000fd200000e0000 */
[----:B------:R-:W2:Y:S04]  /*45a20*/  LD.E.64 R2, desc[UR6][R8.64+0x20] ;  /* 0x0000200608027980 */ /* 0x000ea8000c101b00 */
[----:B------:R-:W3:Y:S01]  /*45a30*/  LD.E R0, desc[UR4][R8.64+0xc] ;  /* 0x00000c0408007980 */ /* 0x000ee2000c101900 */
[----:B------:R-:W-:Y:S01]  /*45a40*/  IMAD.MOV.U32 R221, RZ, RZ, 0x0 ;  /* 0x00000000ffdd7424 */ /* 0x000fe200078e00ff */
[----:B--2---:R-:W-:-:S05]  /*45a50*/  MOV R3, R2 ;  /* 0x0000000200037202 */ /* 0x004fca0000000f00 */
[----:B-----5:R-:W-:-:S05]  /*45a60*/  IMAD R3, R6, 0x8, R3 ;  /* 0x0000000806037824 */ /* 0x020fca00078e0203 */
[----:B---3--:R-:W-:-:S04]  /*45a70*/  PRMT R0, R0, 0x654, R3 ;  /* 0x0000065400007816 */ /* 0x008fc80000000003 */
[----:B------:R0:W-:Y:S02]  /*45a80*/  SYNCS.ARRIVE.TRANS64.RED.A1T0 RZ, [R0+URZ], RZ ;  /* 0x000000ff00ff79a7 */ /* 0x0001e4000810043f */
[----:B0-----:R-:W-:Y:S05]  /*45a90*/  RET.REL.NODEC R220 `(_ZN7cutlass13device_kernelIN5flash11enable_sm90INS1_16FlashAttnFwdSm90INS1_25CollectiveMainloopFwdSm90ILi2EN4cute5tupleIJNS5_1CILi1EEES8_S8_EEENS6_IJNS7_ILi128EEENS7_ILi96EEENS7_ILi64EEEEEELi256ENS_10bfloat16_tEfNS_4arch4Sm90ELb0ELb1ELb0ELb0ELb1ELb0ELb1ELb1ELb0ELb1ELb0ELb0EEENS1_21CollectiveEpilogueFwdINS6_IJSA_NS7_ILi256EEESB_EEES9_SE_SG_Li256ELb0ELb1ELb0ELb0EEENS1_30DynamicPersistentTileSchedulerILi256ELi128ELb0ELb1ELb1EEEEEEEEEvNT_6ParamsE) ;  /* 0xfffffba4dc587950 */ /* 0x001fea0003c3ffff */
.L_x_2470:
[----:B0-----:R0:W1:Y:S02]  /*45aa0*/  SYNCS.PHASECHK.TRANS64.TRYWAIT P0, [R2+URZ], R3 ;  /* 0x00000003020075a7 */ /* 0x001064000800017f */
[----:B-1----:R-:W-:Y:S05]  /*45ab0*/  @!P0 NANOSLEEP.SYNCS 0x989680 ;  /* 0x009896800000895d */ /* 0x002fea0003900000 */
[----:B------:R-:W1:Y:S02]  /*45ac0*/  @!P0 SYNCS.PHASECHK.TRANS64 P0, [R2+URZ], R3 ;  /* 0x00000003020085a7 */ /* 0x000e64000800007f */
[----:B-1----:R-:W-:Y:S05]  /*45ad0*/  @!P0 BRA `(.L_x_2470) ;  /* 0xfffffffc00f08947 */ /* 0x002fea000383ffff */
[----:B------:R-:W-:Y:S05]  /*45ae0*/  BRA `(.L_x_2469) ;  /* 0xfffffe4c00747947 */ /* 0x000fea000383ffff */
.L_x_2477:
[----:B0-----:R0:W1:Y:S02]  /*45af0*/  SYNCS.PHASECHK.TRANS64.TRYWAIT P0, [R8+URZ], R9 ;  /* 0x00000009080075a7 */ /* 0x001064000800017f */
[----:B-1----:R-:W-:Y:S05]  /*45b00*/  @!P0 NANOSLEEP.SYNCS 0x989680 ;  /* 0x009896800000895d */ /* 0x002fea0003900000 */
[----:B------:R-:W1:Y:S02]  /*45b10*/  @!P0 SYNCS.PHASECHK.TRANS64 P0, [R8+URZ], R9 ;  /* 0x00000009080085a7 */ /* 0x000e64000800007f */
[----:B-1----:R-:W-:Y:S05]  /*45b20*/  @!P0 BRA `(.L_x_2477) ;  /* 0xfffffffc00f08947 */ /* 0x002fea000383ffff */
[----:B------:R-:W-:Y:S05]  /*45b30*/  BRA `(.L_x_2476) ;  /* 0xfffffe5400487947 */ /* 0x000fea000383ffff */
.L_x_2496:
        /* <DEDUP_REMOVED lines=12> */
.L_x_6455:


//--------------------- .text._ZN7cutlass13device_kernelIN5flash11enable_sm90INS1_16FlashAttnFwdSm90INS1_25CollectiveMainloopFwdSm90ILi2EN4cute5tupleIJNS5_1CILi1EEES8_S8_EEENS6_IJNS7_ILi128EEENS7_ILi96EEENS7_ILi64EEEEEELi256ENS_10bfloat16_tEfNS_4arch4Sm90ELb0ELb1ELb0ELb1ELb1ELb0ELb0ELb1ELb0ELb1ELb0ELb0EEENS1_21CollectiveEpilogueFwdINS6_IJSA_NS7_ILi256EEESB_EEES9_SE_SG_Li256ELb1ELb1ELb0ELb0EEENS1_36VarlenDynamicPersistentTileSchedulerILi128ELi96ELi256ELi128ELb0ELb1ELb1ELb1ELb0ELb1EEEEEEEEEvNT_6ParamsE --------------------------
	.section	.text._ZN7cutlass13device_kernelIN5flash11enable_sm90INS1_16FlashAttnFwdSm90INS1_25CollectiveMainloopFwdSm90ILi2EN4cute5tupleIJNS5_1CILi1EEES8_S8_EEENS6_IJNS7_ILi128EEENS7_ILi96EEENS7_ILi64EEEEEELi256ENS_10bfloat16_tEfNS_4arch4Sm90ELb0ELb1ELb0ELb1ELb1ELb0ELb0ELb1ELb0ELb1ELb0ELb0EEENS1_21CollectiveEpilogueFwdINS6_IJSA_NS7_ILi256EEESB_EEES9_SE_SG_Li256ELb1ELb1ELb0ELb0EEENS1_36VarlenDynamicPersistentTileSchedulerILi128ELi96ELi256ELi128ELb0ELb1ELb1ELb1ELb0ELb1EEEEEEEEEvNT_6ParamsE,"ax",@progbits
	.align	128
.text._ZN7cutlass13device_kernelIN5flash11enable_sm90INS1_16FlashAttnFwdSm90INS1_25CollectiveMainloopFwdSm90ILi2EN4cute5tupleIJNS5_1CILi1EEES8_S8_EEENS6_IJNS7_ILi128EEENS7_ILi96EEENS7_ILi64EEEEEELi256ENS_10bfloat16_tEfNS_4arch4Sm90ELb0ELb1ELb0ELb1ELb1ELb0ELb0ELb1ELb0ELb1ELb0ELb0EEENS1_21CollectiveEpilogueFwdINS6_IJSA_NS7_ILi256EEESB_EEES9_SE_SG_Li256ELb1ELb1ELb0ELb0EEENS1_36VarlenDynamicPersistentTileSchedulerILi128ELi96ELi256ELi128ELb0ELb1ELb1ELb1ELb0ELb1EEEEEEEEEvNT_6ParamsE:
        .type           _ZN7cutlass13device_kernelIN5flash11enable_sm90INS1_16FlashAttnFwdSm90INS1_25CollectiveMainloopFwdSm90ILi2EN4cute5tupleIJNS5_1CILi1EEES8_S8_EEENS6_IJNS7_ILi128EEENS7_ILi96EEENS7_ILi64EEEEEELi256ENS_10bfloat16_tEfNS_4arch4Sm90ELb0ELb1ELb0ELb1ELb1ELb0ELb0ELb1ELb0ELb1ELb0ELb0EEENS1_21CollectiveEpilogueFwdINS6_IJSA_NS7_ILi256EEESB_EEES9_SE_SG_Li256ELb1ELb1ELb0ELb0EEENS1_36VarlenDynamicPersistentTileSchedulerILi128ELi96ELi256ELi128ELb0ELb1ELb1ELb1ELb0ELb1EEEEEEEEEvNT_6ParamsE,@function
        .size           _ZN7cutlass13device_kernelIN5flash11enable_sm90INS1_16FlashAttnFwdSm90INS1_25CollectiveMainloopFwdSm90ILi2EN4cute5tupleIJNS5_1CILi1EEES8_S8_EEENS6_IJNS7_ILi128EEENS7_ILi96EEENS7_ILi64EEEEEELi256ENS_10bfloat16_tEfNS_4arch4Sm90ELb0ELb1ELb0ELb1ELb1ELb0ELb0ELb1ELb0ELb1ELb0ELb0EEENS1_21CollectiveEpilogueFwdINS6_IJSA_NS7_ILi256EEESB_EEES9_SE_SG_Li256ELb1ELb1ELb0ELb0EEENS1_36VarlenDynamicPersistentTileSchedulerILi128ELi96ELi256ELi128ELb0ELb1ELb1ELb1ELb0ELb1EEEEEEEEEvNT_6ParamsE,(.L_x_6457 - _ZN7cutlass13device_kernelIN5flash11enable_sm90INS1_16FlashAttnFwdSm90INS1_25CollectiveMainloopFwdSm90ILi2EN4cute5tupleIJNS5_1CILi1EEES8_S8_EEENS6_IJNS7_ILi128EEENS7_ILi96EEENS7_ILi64EEEEEELi256ENS_10bfloat16_tEfNS_4arch4Sm90ELb0ELb1ELb0ELb1ELb1ELb0ELb0ELb1ELb0ELb1ELb0ELb0EEENS1_21CollectiveEpilogueFwdINS6_IJSA_NS7_ILi256EEESB_EEES9_SE_SG_Li256ELb1ELb1ELb0ELb0EEENS1_36VarlenDynamicPersistentTileSchedulerILi128ELi96ELi256ELi128ELb0ELb1ELb1ELb1ELb0ELb1EEEEEEEEEvNT_6ParamsE)
        .other          _ZN7cutlass13device_kernelIN5flash11enable_sm90INS1_16FlashAttnFwdSm90INS1_25CollectiveMainloopFwdSm90ILi2EN4cute5tupleIJNS5_1CILi1EEES8_S8_EEENS6_IJNS7_ILi128EEENS7_ILi96EEENS7_ILi64EEEEEELi256ENS_10bfloat16_tEfNS_4arch4Sm90ELb0ELb1ELb0ELb1ELb1ELb0ELb0ELb1ELb0ELb1ELb0ELb0EEENS1_21CollectiveEpilogueFwdINS6_IJSA_NS7_ILi256EEESB_EEES9_SE_SG_Li256ELb1ELb1ELb0ELb0EEENS1_36VarlenDynamicPersistentTileSchedulerILi128ELi96ELi256ELi128ELb0ELb1ELb1ELb1ELb0ELb1EEEEEEEEEvNT_6ParamsE,@"STO_CUDA_ENTRY STV_DEFAULT"
_ZN7cutlass13device_kernelIN5flash11enable_sm90INS1_16FlashAttnFwdSm90INS1_25CollectiveMainloopFwdSm90ILi2EN4cute5tupleIJNS5_1CILi1EEES8_S8_EEENS6_IJNS7_ILi128EEENS7_ILi96EEENS7_ILi64EEEEEELi256ENS_10bfloat16_tEfNS_4arch4Sm90ELb0ELb1ELb0ELb1ELb1ELb0ELb0ELb1ELb0ELb1ELb0ELb0EEENS1_21CollectiveEpilogueFwdINS6_IJSA_NS7_ILi256EEESB_EEES9_SE_SG_Li256ELb1ELb1ELb0ELb0EEENS1_36VarlenDynamicPersistentTileSchedulerILi128ELi96ELi256ELi128ELb0ELb1ELb1ELb1ELb0ELb1EEEEEEEEEvNT_6ParamsE:
        /* <DEDUP_REMOVED lines=45> */
.L_x_2497:
        /* <DEDUP_REMOVED lines=22> */
.L_x_2498:
        /* <DEDUP_REMOVED lines=18> */
.L_x_2499:
        /* <DEDUP_REMOVED lines=22> */
.L_x_2500:
        /* <DEDUP_REMOVED lines=23> */
.L_x_2501:
        /* <DEDUP_REMOVED lines=8> */
.L_x_2503:
[----:B------:R-:W-:-:S08]  /*08a0*/  NOP ;  /* 0x0000000000007918 */ /* 0x000fd00000000000 */
[----:B------:R-:W0:Y:S02]  /*08b0*/  USETMAXREG.TRY_ALLOC.CTAPOOL UP0, 0xe8 ;  /* 0x000000e8000079c8 */ /* 0x000e240008000600 */
[----:B0-----:R-:W-:-:S13]  /*08c0*/  PLOP3.LUT P0, PT, PT, PT, UP0, 0x80, 0x0 ;  /* 0x000000000000781c */ /* 0x001fda0003f0f008 */
[----:B------:R-:W-:Y:S05]  /*08d0*/  @!P0 BRA `(.L_x_2503) ;  /* 0xfffffffc00f08947 */ /* 0x000fea000383ffff */
[----:B------:R-:W-:Y:S01]  /*08e0*/  SHF.R.U32.HI R2, RZ, 0x7, R0 ;  /* 0x00000007ff027819 */ /* 0x000fe20000011600 */
[----:B------:R-:W0:Y:S08]  /*08f0*/  S2UR UR5, SR_CgaCtaId ;  /* 0x00000000000579c3 */ /* 0x000e300000008800 */
[----:B------:R-:W-:Y:S06]  /*0900*/  BAR.ARV 0x8, 0x180 ;  /* 0x0206000000007b1d */ /* 0x000fec0000002000 */
[----:B------:R-:W-:Y:S01]  /*0910*/  ISETP.NE.AND P0, PT, R2, 0x1, PT ;  /* 0x000000010200780c */ /* 0x000fe20003f05270 */
[----:B------:R-:W-:-:S12]  /*0920*/  UMOV UR4, 0x400 ;  /* 0x0000040000047882 */ /* 0x000fd80000000000 */
[----:B------:R-:W-:Y:S06]  /*0930*/  @!P0 BAR.ARV 0x9, 0x100 ;  /* 0x0244000000008b1d */ /* 0x000fec0000002000 */
[----:B0-----:R-:W-:Y:S02]  /*0940*/  ULEA UR4, UR5, UR4, 0x18 ;  /* 0x0000000405047291 */ /* 0x001fe4000f8ec03f */
[----:B------:R-:W-:Y:S07]  /*0950*/  BAR.SYNC.DEFER_BLOCKING 0x5, 0x180 ;  /* 0x0146000000007b1d */ /* 0x000fee0000010000 */
[----:B------:R-:W0:Y:S01]  /*0960*/  LDS.128 R4, [UR4+0x228d0] ;  /* 0x0228d004ff047984 */ /* 0x000e220008000c00 */
[----:B------:R-:W-:Y:S01]  /*0970*/  ULDC UR4, c[0x0][0xc3c] ;  /* 0x00030f0000047ab9 */ /* 0x000fe20000000800 */
[----:B------:R-:W-:Y:S06]  /*0980*/  BAR.ARV 0x4, 0x180 ;  /* 0x0106000000007b1d */ /* 0x000fec0000002000 */
[----:B0-----:R-:W-:-:S13]  /*0990*/  ISETP.GE.AND P0, PT, R7, UR4, PT ;  /* 0x0000000407007c0c */ /* 0x001fda000bf06270 */
[----:B------:R-:W-:Y:S05]  /*09a0*/  @P0 EXIT ;  /* 0x000000000000094d */ /* 0x000fea0003800000 */
[----:B------:R-:W-:Y:S01]  /*09b0*/  VIADD R214, R0, 0xffffff80 ;  /* 0xffffff8000d67836 */ /* 0x000fe20000000000 */
[----:B------:R-:W-:Y:S01]  /*09c0*/  R2UR UR7, R6 ;  /* 0x00000000060772ca */ /* 0x000fe200000e0000 */
[----:B------:R-:W-:Y:S01]  /*09d0*/  ULOP3.LUT UR40, UR39, 0x1, URZ, 0xfc, !UPT ;  /* 0x0000000127287892 */ /* 0x000fe2000f8efc3f */
[----:B------:R-:W-:Y:S01]  /*09e0*/  R2UR UR5, R5 ;  /* 0x00000000050572ca */ /* 0x000fe200000e0000 */
[----:B------:R-:W-:Y:S01]  /*09f0*/  UMOV UR36, URZ ;  /* 0x0000003f00247c82 */ /* 0x000fe20008000000 */
[----:B------:R-:W-:Y:S01]  /*0a00*/  SHF.R.S32.HI R3, RZ, 0x1f, R214 ;  /* 0x0000001fff037819 */ /* 0x000fe200000114d6 */
[----:B------:R-:W-:Y:S01]  /*0a10*/  UMOV UR37, URZ ;  /* 0x0000003f00257c82 */ /* 0x000fe20008000000 */
[----:B------:R-:W-:Y:S01]  /*0a20*/  R2UR UR6, R7 ;  /* 0x00000000070672ca */ /* 0x000fe200000e0000 */
[----:B------:R-:W-:Y:S01]  /*0a30*/  UMOV UR38, URZ ;  /* 0x0000003f00267c82 */ /* 0x000fe20008000000 */
[CC--:B------:R-:W-:Y:S02]  /*0a40*/  LEA.HI R0, R3.reuse, R214.reuse, RZ, 0x7 ;  /* 0x000000d603007211 */ /* 0x0c0fe400078f38ff */
[----:B------:R-:W-:-:S02]  /*0a50*/  LEA.HI R4, R3, R214, RZ, 0x5 ;  /* 0x000000d603047211 */ /* 0x000fc400078f28ff */
[----:B------:R-:W-:Y:S02]  /*0a60*/  LOP3.LUT R205, R0, 0xffffff80, RZ, 0xc0, !PT ;  /* 0xffffff8000cd7812 */ /* 0x000fe400078ec0ff */
[CC--:B------:R-:W-:Y:S01]  /*0a70*/  LEA.HI R2, R3.reuse, R214.reuse, RZ, 0x4 ;  /* 0x000000d603027211 */ /* 0x0c0fe200078f20ff */
[----:B------:R-:W-:Y:S01]  /*0a80*/  IMAD.SHL.U32 R4, R4, 0x20, RZ ;  /* 0x0000002004047824 */ /* 0x000fe200078e00ff */
[-C--:B------:R-:W-:Y:S01]  /*0a90*/  LEA.HI R11, R3, R214.reuse, RZ, 0x2 ;  /* 0x000000d6030b7211 */ /* 0x080fe200078f10ff */
[----:B------:R-:W-:Y:S01]  /*0aa0*/  IMAD.IADD R205, R214, 0x1, -R205 ;  /* 0x00000001d6cd7824 */ /* 0x000fe200078e0acd */
[----:B------:R-:W-:Y:S02]  /*0ab0*/  LOP3.LUT R5, R2, 0x3fffff0, RZ, 0xc0, !PT ;  /* 0x03fffff002057812 */ /* 0x000fe400078ec0ff */
[----:B------:R-:W-:Y:S02]  /*0ac0*/  LOP3.LUT R11, R11, 0xfffffffc, RZ, 0xc0, !PT ;  /* 0xfffffffc0b0b7812 */ /* 0x000fe400078ec0ff */
[----:B------:R-:W-:Y:S01]  /*0ad0*/  SHF.R.S32.HI R6, RZ, 0x1f, R205 ;  /* 0x0000001fff067819 */ /* 0x000fe200000114cd */
[C---:B------:R-:W-:Y:S01]  /*0ae0*/  IMAD.IADD R5, R214.reuse, 0x1, -R5 ;  /* 0x00000001d6057824 */ /* 0x040fe200078e0a05 */
[----:B------:R-:W-:Y:S01]  /*0af0*/  LEA.HI R3, R3, R214, RZ, 0x3 ;  /* 0x000000d603037211 */ /* 0x000fe200078f18ff */
[----:B------:R-:W-:Y:S01]  /*0b00*/  IMAD.IADD R11, R214, 0x1, -R11 ;  /* 0x00000001d60b7824 */ /* 0x000fe200078e0a0b */
[----:B------:R-:W-:-:S02]  /*0b10*/  LEA.HI R8, R6, R205, RZ, 0x2 ;  /* 0x000000cd06087211 */ /* 0x000fc400078f10ff */
[----:B------:R-:W-:Y:S02]  /*0b20*/  SHF.R.S32.HI R207, RZ, 0x7, R0 ;  /* 0x00000007ffcf7819 */ /* 0x000fe40000011400 */
[--C-:B------:R-:W-:Y:S02]  /*0b30*/  SHF.R.S32.HI R9, RZ, 0x2, R8.reuse ;  /* 0x00000002ff097819 */ /* 0x100fe40000011408 */
[----:B------:R-:W-:Y:S02]  /*0b40*/  SHF.R.S32.HI R10, RZ, 0x1f, R8 ;  /* 0x0000001fff0a7819 */ /* 0x000fe40000011408 */
[----:B------:R-:W-:Y:S02]  /*0b50*/  LOP3.LUT R4, R4, 0xfffffc00, RZ, 0xc0, !PT ;  /* 0xfffffc0004047812 */ /* 0x000fe400078ec0ff */
[----:B------:R-:W-:Y:S02]  /*0b60*/  LEA.HI R10, R10, R9, RZ, 0x3 ;  /* 0x000000090a0a7211 */ /* 0x000fe400078f18ff */
[----:B------:R-:W-:Y:S01]  /*0b70*/  LOP3.LUT R203, R3, 0xfffffff8, RZ, 0xc0, !PT ;  /* 0xfffffff803cb7812 */ /* 0x000fe200078ec0ff */
[----:B------:R-:W-:Y:S01]  /*0b80*/  IMAD R5, R5, 0x40, R4 ;  /* 0x0000004005057824 */ /* 0x000fe200078e0204 */
[----:B------:R-:W-:-:S02]  /*0b90*/  SHF.R.S32.HI R7, RZ, 0x4, R2 ;  /* 0x00000004ff077819 */ /* 0x000fc40000011402 */
[----:B------:R-:W-:Y:S01]  /*0ba0*/  LOP3.LUT R10, R10, 0xfffffff8, RZ, 0xc0, !PT ;  /* 0xfffffff80a0a7812 */ /* 0x000fe200078ec0ff */
[----:B------:R-:W-:Y:S01]  /*0bb0*/  IMAD.IADD R203, R214, 0x1, -R203 ;  /* 0x00000001d6cb7824 */ /* 0x000fe200078e0acb */
[----:B------:R-:W-:Y:S02]  /*0bc0*/  LEA.HI R6, R6, R205, RZ, 0x5 ;  /* 0x000000cd06067211 */ /* 0x000fe400078f28ff */
[----:B------:R-:W-:Y:S01]  /*0bd0*/  LEA.HI R0, R0, R207, RZ, 0x1 ;  /* 0x000000cf00007211 */ /* 0x000fe200078f08ff */
[----:B------:R-:W-:Y:S01]  /*0be0*/  IMAD.IADD R9, R9, 0x1, -R10 ;  /* 0x0000000109097824 */ /* 0x000fe200078e0a0a */
[----:B------:R-:W-:Y:S01]  /*0bf0*/  LEA.HI R2, R2, R7, RZ, 0x1 ;  /* 0x0000000702027211 */ /* 0x000fe200078f08ff */
[----:B------:R-:W-:Y:S01]  /*0c00*/  IMAD.SHL.U32 R22, R203, 0x8, RZ ;  /* 0x00000008cb167824 */ /* 0x000fe200078e00ff */
[----:B------:R-:W-:Y:S02]  /*0c10*/  SHF.R.S32.HI R6, RZ, 0x5, R6 ;  /* 0x00000005ff067819 */ /* 0x000fe40000011406 */
[----:B------:R-:W-:Y:S01]  /*0c20*/  LEA.HI R4, R11, R11, RZ, 0x1 ;  /* 0x0000000b0b047211 */ /* 0x000fe200078f08ff */
[----:B------:R-:W-:Y:S01]  /*0c30*/  VIADD R201, R22, 0x40 ;  /* 0x0000004016c97836 */ /* 0x000fe20000000000 */
[----:B------:R-:W-:Y:S01]  /*0c40*/  LOP3.LUT R0, R0, 0x3fffffe, RZ, 0xc0, !PT ;  /* 0x03fffffe00007812 */ /* 0x000fe200078ec0ff */
[----:B------:R-:W-:Y:S01]  /*0c50*/  IMAD R9, R6, 0x10, R9 ;  /* 0x0000001006097824 */ /* 0x000fe200078e0209 */
[----:B------:R-:W-:Y:S01]  /*0c60*/  LOP3.LUT R2, R2, 0x1ffffffe, RZ, 0xc0, !PT ;  /* 0x1ffffffe02027812 */ /* 0x000fe200078ec0ff */
[----:B------:R-:W-:Y:S01]  /*0c70*/  VIADD R200, R22, 0x80 ;  /* 0x0000008016c87836 */ /* 0x000fe20000000000 */
[----:B------:R-:W-:Y:S01]  /*0c80*/  LOP3.LUT R4, R4, 0x1ffffffe, RZ, 0xc0, !PT ;  /* 0x1ffffffe04047812 */ /* 0x000fe200078ec0ff */
[----:B------:R-:W-:Y:S01]  /*0c90*/  IMAD.IADD R0, R207, 0x1, -R0 ;  /* 0x00000001cf007824 */ /* 0x000fe200078e0a00 */
[----:B------:R-:W-:Y:S01]  /*0ca0*/  LOP3.LUT R8, R8, 0x7ffffffc, RZ, 0xc0, !PT ;  /* 0x7ffffffc08087812 */ /* 0x000fe200078ec0ff */
[----:B------:R-:W-:Y:S01]  /*0cb0*/  VIADD R202, R22, 0xc0 ;  /* 0x000000c016ca7836 */ /* 0x000fe20000000000 */
[----:B------:R-:W-:Y:S01]  /*0cc0*/  SHF.R.S32.HI R204, RZ, 0x3, R3 ;  /* 0x00000003ffcc7819 */ /* 0x000fe20000011403 */
[----:B------:R-:W-:Y:S01]  /*0cd0*/  IMAD.IADD R2, R7, 0x1, -R2 ;  /* 0x0000000107027824 */ /* 0x000fe200078e0a02 */
[----:B------:R-:W-:Y:S01]  /*0ce0*/  SHF.R.S32.HI R213, RZ, 0x1f, R22 ;  /* 0x0000001fffd57819 */ /* 0x000fe20000011416 */
[----:B------:R-:W-:Y:S01]  /*0cf0*/  IMAD.IADD R23, R11, 0x1, -R4 ;  /* 0x000000010b177824 */ /* 0x000fe200078e0a04 */
[----:B------:R-:W-:Y:S01]  /*0d00*/  SHF.R.S32.HI R212, RZ, 0x1f, R201 ;  /* 0x0000001fffd47819 */ /* 0x000fe200000114c9 */
[----:B------:R-:W-:Y:S01]  /*0d10*/  IMAD R208, R0, 0x40, R9 ;  /* 0x0000004000d07824 */ /* 0x000fe200078e0209 */
[----:B------:R-:W-:Y:S01]  /*0d20*/  SHF.R.S32.HI R211, RZ, 0x1f, R200 ;  /* 0x0000001fffd37819 */ /* 0x000fe200000114c8 */
[----:B------:R-:W-:Y:S01]  /*0d30*/  IMAD R209, R2, 0x8, R5 ;  /* 0x0000000802d17824 */ /* 0x000fe200078e0205 */
[----:B------:R-:W-:Y:S01]  /*0d40*/  SHF.R.S32.HI R210, RZ, 0x1f, R202 ;  /* 0x0000001fffd27819 */ /* 0x000fe200000114ca */
[----:B------:R-:W-:-:S02]  /*0d50*/  IMAD.IADD R19, R205, 0x1, -R8 ;  /* 0x00000001cd137824 */ /* 0x000fc400078e0a08 */
[----:B------:R-:W-:-:S07]  /*0d60*/  IMAD R23, R23, 0x8, R208 ;  /* 0x0000000817177824 */ /* 0x000fce00078e02d0 */
.L_x_2611:
[----:B------:R-:W-:Y:S01]  /*0d70*/  ULDC.64 UR8, c[0x0][0xa28] ;  /* 0x00028a0000087ab9 */ /* 0x000fe20000000a00 */
[----:B01----:R-:W-:Y:S01]  /*0d80*/  IMAD.MOV.U32 R7, RZ, RZ, RZ ;  /* 0x000000ffff077224 */ /* 0x003fe200078e00ff */
[----:B------:R-:W-:Y:S01]  /*0d90*/  UISETP.NE.U32.AND UP0, UPT, UR8, URZ, UPT ;  /* 0x0000003f0800728c */ /* 0x000fe2000bf05070 */
[----:B------:R-:W-:-:S03]  /*0da0*/  ULDC UR4, c[0x0][0x424] ;  /* 0x0001090000047ab9 */ /* 0x000fc60000000800 */
[----:B------:R-:W-:-:S03]  /*0db0*/  UISETP.NE.AND.EX UP0, UPT, UR9, URZ, UPT, UP0 ;  /* 0x0000003f0900728c */ /* 0x000fc6000bf05300 */
[----:B------:R-:W-:Y:S02]  /*0dc0*/  ULDC.64 UR8, c[0x0][0xa18] ;  /* 0x0002860000087ab9 */ /* 0x000fe40000000a00 */
[----:B------:R-:W-:Y:S01]  /*0dd0*/  UISETP.NE.U32.AND UP1, UPT, UR8, URZ, UPT ;  /* 0x0000003f0800728c */ /* 0x000fe2000bf25070 */
[----:B------:R-:W-:-:S03]  /*0de0*/  PLOP3.LUT P0, PT, PT, PT, UP0, 0x80, 0x0 ;  /* 0x000000000000781c */ /* 0x000fc60003f0f008 */
[----:B------:R-:W-:-:S03]  /*0df0*/  UISETP.NE.AND.EX UP1, UPT, UR9, URZ, UPT, UP1 ;  /* 0x0000003f0900728c */ /* 0x000fc6000bf25310 */
[----:B------:R-:W-:Y:S02]  /*0e00*/  @UP0 ULDC.64 UR8, c[0x0][0xa28] ;  /* 0x00028a0000080ab9 */ /* 0x000fe40000000a00 */
[----:B------:R-:W-:Y:S01]  /*0e10*/  @UP0 UIMAD.WIDE UR8, UR6, 0x4, UR8 ;  /* 0x00000004060808a5 */ /* 0x000fe2000f8e0208 */
[----:B------:R-:W-:-:S05]  /*0e20*/  PLOP3.LUT P2, PT, PT, PT, UP1, 0x80, 0x0 ;  /* 0x000000000000781c */ /* 0x000fca0003f4f018 */
[----:B------:R-:W-:Y:S01]  /*0e30*/  @UP1 ULDC.64 UR10, c[0x0][0xa18] ;  /* 0x00028600000a1ab9 */ /* 0x000fe20000000a00 */
[----:B------:R-:W-:Y:S02]  /*0e40*/  IMAD.U32 R2, RZ, RZ, UR8 ;  /* 0x00000008ff027e24 */ /* 0x000fe4000f8e00ff */
[----:B--2---:R-:W-:Y:S01]  /*0e50*/  IMAD.U32 R3, RZ, RZ, UR9 ;  /* 0x00000009ff037e24 */ /* 0x004fe2000f8e00ff */
[----:B------:R-:W-:-:S04]  /*0e60*/  @UP1 UIMAD.WIDE UR8, UR6, 0x4, UR10 ;  /* 0x00000004060818a5 */ /* 0x000fc8000f8e020a */
[----:B------:R0:W5:Y:S02]  /*0e70*/  @P0 LDG.E R7, desc[UR46][R2.64] ;  /* 0x0000002e02070981 */ /* 0x000164000c1e1900 */
[----:B------:R-:W-:Y:S02]  /*0e80*/  IMAD.U32 R4, RZ, RZ, UR8 ;  /* 0x00000008ff047e24 */ /* 0x000fe4000f8e00ff */
[----:B------:R-:W-:Y:S01]  /*0e90*/  IMAD.U32 R5, RZ, RZ, UR9 ;  /* 0x00000009ff057e24 */ /* 0x000fe2000f8e00ff */
[----:B------:R-:W-:-:S04]  /*0ea0*/  ULDC.64 UR8, c[0x0][0x418] ;  /* 0x0001060000087ab9 */ /* 0x000fc80000000a00 */
[----:B----4-:R0:W5:Y:S01]  /*0eb0*/  @P2 LDG.E R17, desc[UR46][R4.64] ;  /* 0x0000002e04112981 */ /* 0x010162000c1e1900 */
[----:B------:R-:W-:Y:S01]  /*0ec0*/  UISETP.NE.U32.AND UP0, UPT, UR8, URZ, UPT ;  /* 0x0000003f0800728c */ /* 0x000fe2000bf05070 */
[----:B------:R-:W-:-:S03]  /*0ed0*/  UMOV UR41, UR7 ;  /* 0x0000000700297c82 */ /* 0x000fc60008000000 */
[----:B------:R-:W-:-:S03]  /*0ee0*/  UISETP.NE.AND.EX UP0, UPT, UR9, URZ, UPT, UP0 ;  /* 0x0000003f0900728c */ /* 0x000fc6000bf05300 */
[----:B------:R-:W-:Y:S01]  /*0ef0*/  ULDC.64 UR8, c[0x0][0xa20] ;  /* 0x0002880000087ab9 */ /* 0x000fe20000000a00 */
[----:B------:R-:W-:Y:S01]  /*0f00*/  USEL UR4, UR4, 0x1, UP0 ;  /* 0x0000000104047887 */ /* 0x000fe20008000000 */
[----:B------:R-:W-:Y:S01]  /*0f10*/  ISETP.NE.U32.AND P1, PT, RZ, UR8, PT ;  /* 0x00000008ff007c0c */ /* 0x000fe2000bf25070 */
[----:B------:R-:W-:Y:S02]  /*0f20*/  ULDC UR8, c[0x0][0x2f0] ;  /* 0x0000bc0000087ab9 */ /* 0x000fe40000000800 */
[----:B------:R-:W-:Y:S01]  /*0f30*/  UIMAD UR4, UR4, UR8, URZ ;  /* 0x00000008040472a4 */ /* 0x000fe2000f8e023f */
[----:B------:R-:W-:Y:S01]  /*0f40*/  ISETP.NE.AND.EX P1, PT, RZ, UR9, PT, P1 ;  /* 0x00000009ff007c0c */ /* 0x000fe2000bf25310 */
[----:B0--3--:R-:W-:-:S12]  /*0f50*/  @P2 BRA `(.L_x_2504) ;  /* 0x0000000000302947 */ /* 0x009fd80003800000 */
[----:B------:R-:W-:Y:S01]  /*0f60*/  ULDC.64 UR8, c[0x0][0xa00] ;  /* 0x0002800000087ab9 */ /* 0x000fe20000000a00 */
[----:B-----5:R-:W0:Y:S01]  /*0f70*/  LDC R17, c[0x0][0x288] ;  /* 0x0000a200ff117b82 */ /* 0x020e220000000800 */
[----:B------:R-:W-:-:S04]  /*0f80*/  ISETP.NE.U32.AND P0, PT, RZ, UR8, PT ;  /* 0x00000008ff007c0c */ /* 0x000fc8000bf05070 */
[----:B------:R-:W-:-:S13]  /*0f90*/  ISETP.NE.AND.EX P0, PT, RZ, UR9, PT, P0 ;  /* 0x00000009ff007c0c */ /* 0x000fda000bf05300 */
[----:B------:R-:W-:Y:S05]  /*0fa0*/  @!P0 BRA `(.L_x_2504) ;  /* 0x00000000001c8947 */ /* 0x000fea0003800000 */
[----:B------:R-:W-:Y:S02]  /*0fb0*/  ULDC.64 UR8, c[0x0][0xa00] ;  /* 0x0002800000087ab9 */ /* 0x000fe40000000a00 */
[----:B------:R-:W-:-:S06]  /*0fc0*/  UIMAD.WIDE UR8, UR6, 0x4, UR8 ;  /* 0x00000004060878a5 */ /* 0x000fcc000f8e0208 */
[----:B------:R-:W-:Y:S02]  /*0fd0*/  IMAD.U32 R2, RZ, RZ, UR8 ;  /* 0x00000008ff027e24 */ /* 0x000fe4000f8e00ff */
[----:B------:R-:W-:-:S05]  /*0fe0*/  IMAD.U32 R3, RZ, RZ, UR9 ;  /* 0x00000009ff037e24 */ /* 0x000fca000f8e00ff */
[----:B0-----:R-:W2:Y:S04]  /*0ff0*/  LDG.E R17, desc[UR46][R2.64] ;  /* 0x0000002e02117981 */ /* 0x001ea8000c1e1900 */
[----:B------:R-:W2:Y:S02]  /*1000*/  LDG.E R0, desc[UR46][R2.64+0x4] ;  /* 0x0000042e02007981 */ /* 0x000ea4000c1e1900 */
[----:B--2---:R-:W-:-:S07]  /*1010*/  IMAD.IADD R17, R0, 0x1, -R17 ;  /* 0x0000000100117824 */ /* 0x004fce00078e0a11 */
.L_x_2504:
[----:B------:R-:W-:Y:S01]  /*1020*/  IMAD.U32 R18, RZ, RZ, UR4 ;  /* 0x00000004ff127e24 */ /* 0x000fe2000f8e00ff */
[----:B------:R-:W-:Y:S01]  /*1030*/  UMOV UR42, UR6 ;  /* 0x00000006002a7c82 */ /* 0x000fe20008000000 */
[----:B------:R-:W-:Y:S05]  /*1040*/  @!P1 BRA `(.L_x_2505) ;  /* 0x0000000000189947 */ /* 0x000fea0003800000 */
[----:B------:R-:W-:Y:S02]  /*1050*/  ULDC.64 UR8, c[0x0][0xa20] ;  /* 0x0002880000087ab9 */ /* 0x000fe40000000a00 */
[----:B------:R-:W-:-:S06]  /*1060*/  UIMAD.WIDE UR6, UR6, 0x4, UR8 ;  /* 0x00000004060678a5 */ /* 0x000fcc000f8e0208 */
[----:B------:R-:W-:Y:S02]  /*1070*/  IMAD.U32 R2, RZ, RZ, UR6 ;  /* 0x00000006ff027e24 */ /* 0x000fe4000f8e00ff */
[----:B------:R-:W-:-:S05]  /*1080*/  IMAD.U32 R3, RZ, RZ, UR7 ;  /* 0x00000007ff037e24 */ /* 0x000fca000f8e00ff */
[----:B------:R1:W5:Y:S01]  /*1090*/  LDG.E R18, desc[UR46][R2.64] ;  /* 0x0000002e02127981 */ /* 0x000362000c1e1900 */
[----:B------:R-:W-:Y:S05]  /*10a0*/  BRA `(.L_x_2506) ;  /* 0x00000000002c7947 */ /* 0x000fea0003800000 */
.L_x_2505:
        /* <DEDUP_REMOVED lines=9> */
[----:B------:R-:W2:Y:S02]  /*1140*/  LDG.E R5, desc[UR46][R2.64+0x4] ;  /* 0x0000042e02057981 */ /* 0x000ea4000c1e1900 */
[----:B--2---:R-:W-:-:S07]  /*1150*/  IMAD.IADD R18, R5, 0x1, -R18 ;  /* 0x0000000105127824 */ /* 0x004fce00078e0a12 */
.L_x_2506:
[----:B------:R-:W2:Y:S01]  /*1160*/  LDC R206, c[0x0][0x448] ;  /* 0x00011200ffce7b82 */ /* 0x000ea20000000800 */
[----:B------:R-:W-:Y:S01]  /*1170*/  USHF.L.U32 UR43, UR5, 0x7, URZ ;  /* 0x00000007052b7899 */ /* 0x000fe2000800063f */
[----:B-----5:R-:W-:Y:S01]  /*1180*/  IMAD.IADD R18, R18, 0x1, -R7 ;  /* 0x0000000112127824 */ /* 0x020fe200078e0a07 */
[----:B------:R-:W-:Y:S02]  /*1190*/  LOP3.LUT R16, R16, 0xffefffff, RZ, 0xc0, !PT ;  /* 0xffefffff10107812 */ /* 0x000fe400078ec0ff */
[----:B------:R-:W-:Y:S02]  /*11a0*/  UIADD3 UR4, UR43, 0x7f, URZ ;  /* 0x0000007f2b047890 */ /* 0x000fe4000fffe03f */
[----:B01----:R-:W-:Y:S01]  /*11b0*/  IADD3 R3, R18, 0x1, -R17 ;  /* 0x0000000112037810 */ /* 0x003fe20007ffe811 */
[----:B------:R-:W0:Y:S03]  /*11c0*/  LDC.64 R8, c[0x0][0x9e0] ;  /* 0x00027800ff087b82 */ /* 0x000e260000000a00 */
[----:B------:R-:W-:Y:S01]  /*11d0*/  IMAD.U32 R0, RZ, RZ, UR4 ;  /* 0x00000004ff007e24 */ /* 0x000fe2000f8e00ff */
[----:B--2---:R-:W-:-:S02]  /*11e0*/  ISETP.NE.AND P2, PT, R206, 0x1, PT ;  /* 0x00000001ce00780c */ /* 0x004fc40003f45270 */
[----:B0-----:R-:W-:-:S11]  /*11f0*/  ISETP.GE.AND P1, PT, R9, 0x1, PT ;  /* 0x000000010900780c */ /* 0x001fd60003f26270 */
[----:B------:R-:W0:Y:S01]  /*1200*/  @P2 LDC R2, c[0x0][0x44c] ;  /* 0x00011300ff022b82 */ /* 0x000e220000000800 */
[----:B------:R-:W-:-:S04]  /*1210*/  @P2 LOP3.LUT R16, R16, 0x100000, RZ, 0xfc, !PT ;  /* 0x0010000010102812 */ /* 0x000fc800078efcff */
[----:B------:R-:W-:-:S03]  /*1220*/  LOP3.LUT R16, R16, 0xfff7ffff, RZ, 0xc0, !PT ;  /* 0xfff7ffff10107812 */ /* 0x000fc600078ec0ff */
[----:B------:R-:W1:Y:S01]  /*1230*/  @P2 LDC R5, c[0x0][0x450] ;  /* 0x00011400ff052b82 */ /* 0x000e620000000800 */
[----:B------:R-:W-:Y:S01]  /*1240*/  @P1 LOP3.LUT R16, R16, 0x80000, RZ, 0xfc, !PT ;  /* 0x0008000010101812 */ /* 0x000fe200078efcff */
[----:B0-----:R-:W-:-:S05]  /*1250*/  @P2 IMAD.HI.U32 R2, R2, UR4, RZ ;  /* 0x0000000402022c27 */ /* 0x001fca000f8e00ff */
[----:B-1----:R-:W-:-:S05]  /*1260*/  @P2 SHF.R.U32.HI R0, RZ, R5, R2 ;  /* 0x00000005ff002219 */ /* 0x002fca0000011602 */
        /* <DEDUP_REMOVED lines=13> */
.L_x_2508:
[----:B------:R-:W-:-:S13]  /*1340*/  ISETP.NE.AND P0, PT, R9, 0x1, PT ;  /* 0x000000010900780c */ /* 0x000fda0003f05270 */
[----:B------:R-:W0:Y:S02]  /*1350*/  @P0 LDC.64 R4, c[0x0][0x9e8] ;  /* 0x00027a00ff040b82 */ /* 0x000e240000000a00 */
[----:B0-----:R-:W-:-:S05]  /*1360*/  @P0 IMAD.HI.U32 R4, R2, R4, RZ ;  /* 0x0000000402040227 */ /* 0x001fca00078e00ff */
[----:B------:R-:W-:-:S07]  /*1370*/  @P0 SHF.R.U32.HI R2, RZ, R5, R4 ;  /* 0x00000005ff020219 */ /* 0x000fce0000011604 */
.L_x_2509:
[----:B------:R-:W-:-:S05]  /*1380*/  IMAD R3, R2, R9, R9 ;  /* 0x0000000902037224 */ /* 0x000fca00078e0209 */
[----:B------:R-:W-:-:S07]  /*1390*/  VIMNMX R0, R0, R3, PT ;  /* 0x0000000300007248 */ /* 0x000fce0003fe0100 */
.L_x_2507:
[----:B------:R-:W0:Y:S01]  /*13a0*/  @P2 LDC R4, c[0x0][0x44c] ;  /* 0x00011300ff042b82 */ /* 0x000e220000000800 */
[----:B------:R-:W-:Y:S01]  /*13b0*/  IMAD.U32 R3, RZ, RZ, UR43 ;  /* 0x0000002bff037e24 */ /* 0x000fe2000f8e00ff */
[----:B------:R-:W-:Y:S01]  /*13c0*/  ULDC UR4, c[0x0][0x9dc] ;  /* 0x0002770000047ab9 */ /* 0x000fe20000000800 */
[----:B------:R-:W-:Y:S02]  /*13d0*/  VIADD R2, R0, 0x5f ;  /* 0x0000005f00027836 */ /* 0x000fe40000000000 */
[----:B------:R-:W-:Y:S02]  /*13e0*/  VIADD R0, R18, 0x5f ;  /* 0x0000005f12007836 */ /* 0x000fe40000000000 */
[----:B------:R-:W-:Y:S01]  /*13f0*/  IMAD.HI R2, R2, 0x2aaaaaab, RZ ;  /* 0x2aaaaaab02027827 */ /* 0x000fe200078e02ff */
[----:B------:R-:W1:Y:S03]  /*1400*/  @P2 LDC R5, c[0x0][0x450] ;  /* 0x00011400ff052b82 */ /* 0x000e660000000800 */
[----:B------:R-:W-:-:S04]  /*1410*/  IMAD.HI R0, R0, 0x2aaaaaab, RZ ;  /* 0x2aaaaaab00007827 */ /* 0x000fc800078e02ff */
[----:B0-----:R-:W-:-:S05]  /*1420*/  @P2 IMAD.HI.U32 R4, R4, UR43, RZ ;  /* 0x0000002b04042c27 */ /* 0x001fca000f8e00ff */
[----:B-1----:R-:W-:Y:S02]  /*1430*/  @P2 SHF.R.U32.HI R3, RZ, R5, R4 ;  /* 0x00000005ff032219 */ /* 0x002fe40000011604 */
[----:B------:R-:W-:Y:S02]  /*1440*/  SHF.R.U32.HI R5, RZ, 0x1f, R2 ;  /* 0x0000001fff057819 */ /* 0x000fe40000011602 */
[----:B------:R-:W-:Y:S02]  /*1450*/  IADD3 R4, R3, R18, -R17 ;  /* 0x0000001203047210 */ /* 0x000fe40007ffe811 */
        /* <DEDUP_REMOVED lines=16> */
.L_x_2511:
[----:B------:R-:W-:-:S13]  /*1560*/  ISETP.NE.AND P0, PT, R9, 0x1, PT ;  /* 0x000000010900780c */ /* 0x000fda0003f05270 */
[----:B------:R-:W0:Y:S02]  /*1570*/  @P0 LDC.64 R2, c[0x0][0x9e8] ;  /* 0x00027a00ff020b82 */ /* 0x000e240000000a00 */
[----:B0-----:R-:W-:-:S05]  /*1580*/  @P0 IMAD.HI.U32 R0, R4, R2, RZ ;  /* 0x0000000204000227 */ /* 0x001fca00078e00ff */
[----:B------:R-:W-:-:S07]  /*1590*/  @P0 SHF.R.U32.HI R4, RZ, R3, R0 ;  /* 0x00000003ff040219 */ /* 0x000fce0000011600 */
.L_x_2512:
[----:B------:R-:W-:-:S05]  /*15a0*/  IMAD R4, R4, R9, RZ ;  /* 0x0000000904047224 */ /* 0x000fca00078e02ff */
[----:B------:R-:W-:-:S13]  /*15b0*/  R2UR UR5, R4 ;  /* 0x00000000040572ca */ /* 0x000fda00000e0000 */
[----:B------:R-:W-:-:S04]  /*15c0*/  UISETP.LT.AND UP0, UPT, UR4, UR5, UPT ;  /* 0x000000050400728c */ /* 0x000fc8000bf01270 */
[----:B------:R-:W-:-:S12]  /*15d0*/  USEL UR4, UR4, UR5, !UP0 ;  /* 0x0000000504047287 */ /* 0x000fd8000c000000 */
.L_x_2510:
[----:B------:R-:W-:Y:S01]  /*15e0*/  UIMAD.WIDE UR4, UR4, 0x2aaaaaab, URZ ;  /* 0x2aaaaaab040478a5 */ /* 0x000fe2000f8e023f */
[----:B------:R-:W-:Y:S02]  /*15f0*/  PLOP3.LUT P0, PT, PT, PT, PT, 0x80, 0x0 ;  /* 0x000000000000781c */ /* 0x000fe40003f0f070 */
[----:B------:R-:W-:Y:S01]  /*1600*/  CS2R R2, SRZ ;  /* 0x0000000000027805 */ /* 0x000fe2000001ff00 */
[----:B------:R-:W-:Y:S01]  /*1610*/  IMAD.MOV.U32 R0, RZ, RZ, RZ ;  /* 0x000000ffff007224 */ /* 0x000fe200078e00ff */
[----:B------:R-:W-:Y:S01]  /*1620*/  USHF.R.U32.HI UR4, URZ, 0x1f, UR5 ;  /* 0x0000001f3f047899 */ /* 0x000fe20008011605 */
[----:B------:R-:W-:Y:S01]  /*1630*/  IMAD.MOV.U32 R150, RZ, RZ, RZ ;  /* 0x000000ffff967224 */ /* 0x000fe200078e00ff */
        /* <DEDUP_REMOVED lines=99> */
.L_x_2514:
        /* <DEDUP_REMOVED lines=13> */
.L_x_2704:
[----:B------:R-:W-:Y:S01]  /*1d40*/  IMAD.U32 R0, RZ, RZ, UR40 ;  /* 0x00000028ff007e24 */ /* 0x000fe2000f8e00ff */
[----:B------:R-:W-:Y:S05]  /*1d50*/  WARPSYNC.ALL ;  /* 0x0000000000007948 */ /* 0x000fea0003800000 */
[----:B------:R1:W-:Y:S01]  /*1d60*/  BAR.SYNC.DEFER_BLOCKING R7, 0x100 ;  /* 0x000400070000751d */ /* 0x0003e20000010000 */
[----:B------:R-:W-:-:S13]  /*1d70*/  ISETP.NE.AND P0, PT, R0, 0x3, PT ;  /* 0x000000030000780c */ /* 0x000fda0003f05270 */
[----:B-1----:R-:W-:Y:S05]  /*1d80*/  @!P0 BRA `(.L_x_2516) ;  /* 0x0000000000048947 */ /* 0x002fea0003800000 */
[----:B------:R-:W-:Y:S01]  /*1d90*/  BPT.TRAP 0x1 ;  /* 0x000000040000795c */ /* 0x000fe20000300000 */
.L_x_2516:
[----:B------:R-:W-:Y:S01]  /*1da0*/  R2UR UR24, R6 ;  /* 0x00000000061872ca */ /* 0x000fe200000e0000 */
[----:B------:R-:W-:-:S05]  /*1db0*/  IMAD.U32 R8, RZ, RZ, UR37 ;  /* 0x00000025ff087e24 */ /* 0x000fca000f8e00ff */
[----:B------:R-:W-:-:S07]  /*1dc0*/  SHF.L.U32 R8, R8, 0x1f, RZ ;  /* 0x0000001f08087819 */ /* 0x000fce00000006ff */
[----:B------:R-:W-:-:S09]  /*1dd0*/  ULEA UR24, UR38, UR24, 0x3 ;  /* 0x0000001826187291 */ /* 0x000fd2000f8e183f */
[----:B------:R1:W2:Y:S01]  /*1de0*/  SYNCS.PHASECHK.TRANS64.TRYWAIT P1, [UR24+0x22830], R8 ;  /* 0x02283008ff0075a7 */ /* 0x0002a20008020158 */
[----:B------:R-:W-:Y:S05]  /*1df0*/  @!P0 BRA `(.L_x_2517) ;  /* 0x0000000000048947 */ /* 0x000fea0003800000 */
[----:B------:R-:W-:Y:S01]  /*1e00*/  BPT.TRAP 0x1 ;  /* 0x000000040000795c */ /* 0x000fe20000300000 */
.L_x_2517:
[----:B--2---:R-:W-:Y:S05]  /*1e10*/  @P1 BRA `(.L_x_2518) ;  /* 0x0000000000081947 */ /* 0x004fea0003800000 */
[----:B------:R-:W2:Y:S02]  /*1e20*/  SYNCS.PHASECHK.TRANS64.TRYWAIT P1, [UR24+0x22830], R8 ;  /* 0x02283008ff0075a7 */ /* 0x000ea40008020158 */
[----:B--2---:R-:W-:Y:S05]  /*1e30*/  @!P1 BRA `(.L_x_2519) ;  /* 0x0000013800b09947 */ /* 0x004fea0003800000 */
.L_x_2518:
[----:B------:R-:W-:Y:S01]  /*1e40*/  R2UR UR4, R6 ;  /* 0x00000000060472ca */ /* 0x000fe200000e0000 */
[----:B------:R-:W-:Y:S01]  /*1e50*/  ULOP3.LUT UR20, UR45, 0x10000, URZ, 0xfc, !UPT ;  /* 0x000100002d147892 */ /* 0x000fe2000f8efc3f */
[----:B------:R-:W-:Y:S01]  /*1e60*/  WARPGROUP.ARRIVE ;  /* 0x00000000000079c5 */ /* 0x000fe20000000000 */
[----:B------:R-:W-:Y:S01]  /*1e70*/  UMOV UR21, 0x40000040 ;  /* 0x4000004000157882 */ /* 0x000fe20000000000 */
[----:B------:R-:W-:Y:S01]  /*1e80*/  UMOV UR23, 0x40000040 ;  /* 0x4000004000177882 */ /* 0x000fe20000000000 */
[----:B------:R-:W-:-:S03]  /*1e90*/  UIADD3 UR8, UR20, 0x2, URZ ;  /* 0x0000000214087890 */ /* 0x000fc6000fffe03f */
[----:B------:R-:W2:Y:S01]  /*1ea0*/  S2R R0, SR_TID.X ;  /* 0x0000000000007919 */ /* 0x000ea20000002100 */
        /* <DEDUP_REMOVED lines=17> */
[----:B--2---:R-:W-:-:S04]  /*1fc0*/  SHF.R.U32.HI R0, RZ, 0x7, R0 ;  /* 0x00000007ff007819 */ /* 0x004fc80000011600 */
[----:B0-----:R-:W-:Y:S01]  /*1fd0*/  IADD3 R3, -R0, 0xb, RZ ;  /* 0x0000000b00037810 */ /* 0x001fe20007ffe1ff */
        /* <DEDUP_REMOVED lines=13> */
.L_x_2520:
[----:B------:R-:W-:Y:S01]  /*20b0*/  ISETP.NE.AND P2, PT, R206, 0x1, PT ;  /* 0x00000001ce00780c */ /* 0x000fe20003f45270 */
[----:B------:R-:W2:Y:S01]  /*20c0*/  S2UR UR6, SR_CgaCtaId ;  /* 0x00000000000679c3 */ /* 0x000ea20000008800 */
[----:B------:R-:W-:Y:S01]  /*20d0*/  VIADD R0, R23, UR43 ;  /* 0x0000002b17007c36 */ /* 0x000fe20008000000 */
[----:B------:R-:W-:Y:S01]  /*20e0*/  UIADD3 UR5, UR24, 0x22840, URZ ;  /* 0x0002284018057890 */ /* 0x000fe2000fffe03f */
[----:B------:R-:W-:Y:S01]  /*20f0*/  LOP3.LUT P1, RZ, R16, 0x80000, RZ, 0xc0, !PT ;  /* 0x0008000010ff7812 */ /* 0x000fe2000782c0ff */
[----:B------:R-:W-:Y:S01]  /*2100*/  ULDC UR7, c[0x0][0x9dc] ;  /* 0x0002770000077ab9 */ /* 0x000fe20000000800 */
[----:B------:R-:W-:Y:S01]  /*2110*/  IMAD.MOV.U32 R2, RZ, RZ, R0 ;  /* 0x000000ffff027224 */ /* 0x000fe200078e0000 */
[----:B------:R-:W-:-:S06]  /*2120*/  ULDC UR15, c[0x0][0x9e0] ;  /* 0x00027800000f7ab9 */ /* 0x000fcc0000000800 */
[----:B------:R-:W3:Y:S08]  /*2130*/  @P2 LDC R5, c[0x0][0x44c] ;  /* 0x00011300ff052b82 */ /* 0x000ef00000000800 */
[----:B------:R-:W4:Y:S01]  /*2140*/  @P2 LDC R9, c[0x0][0x450] ;  /* 0x00011400ff092b82 */ /* 0x000f220000000800 */
[----:B--2---:R-:W-:-:S09]  /*2150*/  UPRMT UR5, UR6, 0x654, UR5 ;  /* 0x0000065406057896 */ /* 0x004fd20008000005 */
[----:B------:R-:W-:Y:S01]  /*2160*/  SYNCS.ARRIVE.TRANS64.RED.A1T0 RZ, [UR5], RZ ;  /* 0x000000ffffff79a7 */ /* 0x000fe20008100405 */
[----:B------:R-:W-:Y:S01]  /*2170*/  ULOP3.LUT UR5, URZ, UR7, URZ, 0x33, !UPT ;  /* 0x000000073f057292 */ /* 0x000fe2000f8e333f */
[----:B---3--:R-:W-:-:S04]  /*2180*/  @P2 IMAD.HI.U32 R4, R0, R5, RZ ;  /* 0x0000000500042227 */ /* 0x008fc800078e00ff */
[----:B------:R-:W-:Y:S02]  /*2190*/  IMAD R0, R176, -0x60, R18 ;  /* 0xffffffa0b0007824 */ /* 0x000fe400078e0212 */
[----:B------:R-:W-:Y:S01]  /*21a0*/  IMAD.MOV.U32 R5, RZ, RZ, -0x60 ;  /* 0xffffffa0ff057424 */ /* 0x000fe200078e00ff */
[----:B----4-:R-:W-:Y:S01]  /*21b0*/  @P2 SHF.R.U32.HI R2, RZ, R9, R4 ;  /* 0x00000009ff022219 */ /* 0x010fe20000011604 */
[C---:B------:R-:W-:Y:S02]  /*21c0*/  VIADD R4, R0.reuse, 0x61 ;  /* 0x0000006100047836 */ /* 0x040fe40000000000 */
[----:B------:R-:W-:Y:S02]  /*21d0*/  VIADD R0, R0, 0x60 ;  /* 0x0000006000007836 */ /* 0x000fe40000000000 */
[----:B------:R-:W2:Y:S01]  /*21e0*/  SHFL.IDX PT, R10, R2, RZ, 0x1c1f ;  /* 0x001c1fff020a7589 */ /* 0x000ea200000e0000 */
[C---:B------:R-:W-:Y:S02]  /*21f0*/  IMAD R4, R19.reuse, -0x2, R4 ;  /* 0xfffffffe13047824 */ /* 0x040fe400078e0204 */
[----:B------:R-:W-:-:S02]  /*2200*/  IMAD R9, R19, -0x2, R0 ;  /* 0xfffffffe13097824 */ /* 0x000fc400078e0200 */
[----:B------:R-:W-:Y:S02]  /*2210*/  IMAD.IADD R4, R4, 0x1, -R17 ;  /* 0x0000000104047824 */ /* 0x000fe400078e0a11 */
[----:B------:R-:W-:Y:S02]  /*2220*/  IMAD R14, R176, R5, 0x60 ;  /* 0x00000060b00e7424 */ /* 0x000fe400078e0205 */
[C---:B------:R-:W-:Y:S02]  /*2230*/  VIADD R12, R4.reuse, UR15 ;  /* 0x0000000f040c7c36 */ /* 0x040fe40008000000 */
[----:B------:R-:W-:Y:S02]  /*2240*/  VIADD R11, R4, UR5 ;  /* 0x00000005040b7c36 */ /* 0x000fe40008000000 */
[----:B------:R-:W-:Y:S01]  /*2250*/  IMAD R20, R19, -0x2, R14 ;  /* 0xfffffffe13147824 */ /* 0x000fe200078e020e */
[----:B--2---:R-:W-:Y:S01]  /*2260*/  VIADDMNMX R0, R10, R12, R9, PT ;  /* 0x0000000c0a007246 */ /* 0x004fe20003800109 */
[----:B------:R-:W-:Y:S01]  /*2270*/  IMAD.IADD R4, R11, 0x1, R10 ;  /* 0x000000010b047824 */ /* 0x000fe200078e020a */
[----:B------:R-:W-:Y:S06]  /*2280*/  @!P1 BRA `(.L_x_2521) ;  /* 0x00000000005c9947 */ /* 0x000fec0003800000 */
[----:B------:R-:W-:Y:S01]  /*2290*/  IADD3 R5, -R17, R18, R10 ;  /* 0x0000001211057210 */ /* 0x000fe20007ffe10a */
        /* <DEDUP_REMOVED lines=12> */
.L_x_2523:
[----:B------:R-:W-:Y:S02]  /*2360*/  ULDC UR5, c[0x0][0x9e4] ;  /* 0x0002790000057ab9 */ /* 0x000fe40000000800 */
[----:B------:R-:W-:-:S05]  /*2370*/  IMAD.U32 R13, RZ, RZ, UR5 ;  /* 0x00000005ff0d7e24 */ /* 0x000fca000f8e00ff */
[----:B------:R-:W-:-:S13]  /*2380*/  ISETP.NE.AND P1, PT, R13, 0x1, PT ;  /* 0x000000010d00780c */ /* 0x000fda0003f25270 */
[----:B------:R-:W2:Y:S02]  /*2390*/  @P1 LDC.64 R72, c[0x0][0x9e8] ;  /* 0x00027a00ff481b82 */ /* 0x000ea40000000a00 */
[----:B--2---:R-:W-:-:S05]  /*23a0*/  @P1 IMAD.HI.U32 R10, R5, R72, RZ ;  /* 0x00000048050a1227 */ /* 0x004fca00078e00ff */
[----:B------:R-:W-:-:S07]  /*23b0*/  @P1 SHF.R.U32.HI R5, RZ, R73, R10 ;  /* 0x00000049ff051219 */ /* 0x000fce000001160a */
.L_x_2524:
[----:B------:R-:W-:Y:S05]  /*23c0*/  BSYNC B0 ;  /* 0x0000000000007941 */ /* 0x000fea0003800000 */
.L_x_2522:
[----:B------:R-:W-:-:S05]  /*23d0*/  IMAD R5, R5, R13, R20 ;  /* 0x0000000d05057224 */ /* 0x000fca00078e0214 */
[----:B------:R-:W-:Y:S02]  /*23e0*/  VIADDMNMX R0, R5, R13, R0, PT ;  /* 0x0000000d05007246 */ /* 0x000fe40003800100 */
[----:B------:R-:W-:-:S07]  /*23f0*/  VIMNMX R4, R4, R5, !PT ;  /* 0x0000000504047248 */ /* 0x000fce0007fe0100 */
.L_x_2521:
[C---:B------:R-:W-:Y:S01]  /*2400*/  ISETP.GE.AND P6, PT, R14.reuse, 0x9, PT ;  /* 0x000000090e00780c */ /* 0x040fe20003fc6270 */
[----:B------:R-:W2:Y:S01]  /*2410*/  SHFL.IDX PT, R2, R2, 0x1, 0x1c1f ;  /* 0x003c1f0002027f89 */ /* 0x000ea200000e0000 */
        /* <DEDUP_REMOVED lines=131> */
.L_x_2527:
[----:B------:R-:W-:Y:S02]  /*2c50*/  ULDC UR5, c[0x0][0x9e4] ;  /* 0x0002790000057ab9 */ /* 0x000fe40000000800 */
[----:B------:R-:W-:-:S05]  /*2c60*/  IMAD.U32 R4, RZ, RZ, UR5 ;  /* 0x00000005ff047e24 */ /* 0x000fca000f8e00ff */
[----:B------:R-:W-:-:S13]  /*2c70*/  ISETP.NE.AND P5, PT, R4, 0x1, PT ;  /* 0x000000010400780c */ /* 0x000fda0003fa5270 */
[----:B------:R-:W2:Y:S02]  /*2c80*/  @P5 LDC.64 R10, c[0x0][0x9e8] ;  /* 0x00027a00ff0a5b82 */ /* 0x000ea40000000a00 */
[----:B--2---:R-:W-:-:S05]  /*2c90*/  @P5 IMAD.HI.U32 R2, R9, R10, RZ ;  /* 0x0000000a09025227 */ /* 0x004fca00078e00ff */
[----:B------:R-:W-:-:S07]  /*2ca0*/  @P5 SHF.R.U32.HI R9, RZ, R11, R2 ;  /* 0x0000000bff095219 */ /* 0x000fce0000011602 */
.L_x_2528:
[----:B------:R-:W-:Y:S05]  /*2cb0*/  BSYNC B0 ;  /* 0x0000000000007941 */ /* 0x000fea0003800000 */
.L_x_2526:
[----:B------:R-:W-:-:S05]  /*2cc0*/  IMAD R9, R9, R4, R20 ;  /* 0x0000000409097224 */ /* 0x000fca00078e0214 */
[----:B------:R-:W-:Y:S02]  /*2cd0*/  VIADDMNMX R0, R9, R4, R0, PT ;  /* 0x0000000409007246 */ /* 0x000fe40003800100 */
[----:B------:R-:W-:-:S07]  /*2ce0*/  VIMNMX R5, R5, R9, !PT ;  /* 0x0000000905057248 */ /* 0x000fce0007fe0100 */
.L_x_2525:
        /* <DEDUP_REMOVED lines=128> */
[----:B------:R2:W3:Y:S01]  /*34f0*/  MUFU.EX2 R13, R10 ;  /* 0x0000000a000d7308 */ /* 0x0004e20000000800 */
        /* <DEDUP_REMOVED lines=9> */
[--C-:B--2---:R-:W-:Y:S01]  /*3590*/  FFMA.FTZ R10, R76, UR6, -R11.reuse ;  /* 0x000000064c0a7c23 */ /* 0x104fe2000801080b */
[----:B------:R-:W-:Y:S01]  /*35a0*/  FMNMX.FTZ R2, R42, R9, !PT ;  /* 0x000000092a027209 */ /* 0x000fe20007810000 */
[--C-:B------:R-:W-:Y:S01]  /*35b0*/  FFMA.FTZ R33, R84, UR6, -R11.reuse ;  /* 0x0000000654217c23 */ /* 0x100fe2000801080b */
[----:B------:R-:W-:Y:S01]  /*35c0*/  FSEL R66, R66, -INF , !P1 ;  /* 0xff80000042427808 */ /* 0x000fe20004800000 */
[----:B------:R-:W-:Y:S01]  /*35d0*/  FFMA.FTZ R52, R52, UR6, -R11 ;  /* 0x0000000634347c23 */ /* 0x000fe2000801080b */
[----:B------:R-:W-:Y:S01]  /*35e0*/  FMNMX.FTZ R9, R43, R2, !PT ;  /* 0x000000022b097209 */ /* 0x000fe20007810000 */
[----:B------:R-:W2:Y:S01]  /*35f0*/  MUFU.EX2 R15, R15 ;  /* 0x0000000f000f7308 */ /* 0x000ea20000000800 */
[----:B------:R-:W-:Y:S01]  /*3600*/  ISETP.LT.OR P4, PT, R0, 0x5a, P4 ;  /* 0x0000005a0000780c */ /* 0x000fe20002781670 */
[----:B---3--:R-:W-:Y:S01]  /*3610*/  FADD.FTZ R37, R12, R13 ;  /* 0x0000000d0c257221 */ /* 0x008fe20000010000 */
        /* <DEDUP_REMOVED lines=13> */
[----:B------:R3:W4:Y:S01]  /*36f0*/  MUFU.EX2 R21, R10 ;  /* 0x0000000a00157308 */ /* 0x0007220000000800 */
[----:B------:R-:W-:Y:S01]  /*3700*/  F2FP.BF16.F32.PACK_AB R152, R13, R12 ;  /* 0x0000000c0d98723e */ /* 0x000fe200000010ff */
[----:B------:R-:W-:Y:S01]  /*3710*/  FFMA.FTZ R68, R68, UR6, -R11 ;  /* 0x0000000644447c23 */ /* 0x000fe2000801080b */
[----:B------:R-:W-:-:S02]  /*3720*/  FMNMX.FTZ R2, R54, R9, !PT ;  /* 0x0000000936027209 */ /* 0x000fc40007810000 */
[----:B--2---:R-:W-:Y:S02]  /*3730*/  F2FP.BF16.F32.PACK_AB R154, R15, R14 ;  /* 0x0000000e0f9a723e */ /* 0x004fe400000010ff */
[----:B------:R-:W-:Y:S01]  /*3740*/  FMNMX.FTZ R9, R55, R2, !PT ;  /* 0x0000000237097209 */ /* 0x000fe20007810000 */
[----:B------:R-:W-:Y:S01]  /*3750*/  MUFU.EX2 R24, R24 ;  /* 0x0000001800187308 */ /* 0x000fe20000000800 */
[----:B---3--:R-:W-:Y:S02]  /*3760*/  FFMA.FTZ R10, R40, UR6, -R11 ;  /* 0x00000006280a7c23 */ /* 0x008fe4000801080b */
[----:B------:R-:W-:-:S04]  /*3770*/  FMNMX.FTZ R2, R58, R9, !PT ;  /* 0x000000093a027209 */ /* 0x000fc80007810000 */
[----:B------:R-:W-:Y:S01]  /*3780*/  FMNMX.FTZ R9, R59, R2, !PT ;  /* 0x000000023b097209 */ /* 0x000fe20007810000 */
[----:B------:R-:W2:Y:S01]  /*3790*/  MUFU.EX2 R25, R25 ;  /* 0x0000001900197308 */ /* 0x000ea20000000800 */
[----:B----4-:R-:W-:Y:S02]  /*37a0*/  F2FP.BF16.F32.PACK_AB R156, R21, R20 ;  /* 0x00000014159c723e */ /* 0x010fe400000010ff */
[----:B------:R-:W-:Y:S01]  /*37b0*/  FMNMX.FTZ R2, R62, R9, !PT ;  /* 0x000000093e027209 */ /* 0x000fe20007810000 */
[----:B------:R-:W-:-:S03]  /*37c0*/  FFMA.FTZ R9, R80, UR6, -R11 ;  /* 0x0000000650097c23 */ /* 0x000fc6000801080b */
        /* <DEDUP_REMOVED lines=15> */
[----:B------:R-:W3:Y:S01]  /*38c0*/  MUFU.EX2 R33, R33 ;  /* 0x0000002100217308 */ /* 0x000ee20000000800 */
[----:B--2---:R-:W-:-:S05]  /*38d0*/  FMNMX.FTZ R2, R0, R5, !PT ;  /* 0x0000000500027209 */ /* 0x004fca0007810000 */
[----:B------:R-:W2:Y:S02]  /*38e0*/  SHFL.BFLY PT, R5, R2, 0x1, 0x1f ;  /* 0x0c201f0002057f89 */ /* 0x000ea400000e0000 */
[----:B------:R-:W-:Y:S08]  /*38f0*/  MUFU.EX2 R52, R52 ;  /* 0x0000003400347308 */ /* 0x000ff00000000800 */
[----:B------:R-:W4:Y:S01]  /*3900*/  MUFU.EX2 R53, R53 ;  /* 0x0000003500357308 */ /* 0x000f220000000800 */
[----:B---3--:R-:W-:-:S07]  /*3910*/  F2FP.BF16.F32.PACK_AB R164, R33, R32 ;  /* 0x0000002021a4723e */ /* 0x008fce00000010ff */
[----:B------:R-:W-:Y:S01]  /*3920*/  MUFU.EX2 R56, R56 ;  /* 0x0000003800387308 */ /* 0x000fe20000000800 */
[----:B--2---:R-:W-:Y:S01]  /*3930*/  FMNMX.FTZ R5, R2, R5, !PT ;  /* 0x0000000502057209 */ /* 0x004fe20007810000 */
[----:B------:R-:W-:-:S06]  /*3940*/  FADD.FTZ R2, R14, R37 ;  /* 0x000000250e027221 */ /* 0x000fcc0000010000 */
[----:B------:R-:W-:Y:S01]  /*3950*/  MUFU.EX2 R57, R57 ;  /* 0x0000003900397308 */ /* 0x000fe20000000800 */
[----:B----4-:R-:W-:Y:S01]  /*3960*/  F2FP.BF16.F32.PACK_AB R166, R53, R52 ;  /* 0x0000003435a6723e */ /* 0x010fe200000010ff */
[C---:B------:R-:W-:Y:S01]  /*3970*/  FMUL.FTZ R0, R5.reuse, UR6 ;  /* 0x0000000605007c20 */ /* 0x040fe20008410000 */
[----:B------:R-:W-:Y:S01]  /*3980*/  FSETP.NEU.FTZ.AND P1, PT, R5, -INF , PT ;  /* 0xff8000000500780b */ /* 0x000fe20003f3d000 */
[----:B------:R-:W-:-:S03]  /*3990*/  FADD.FTZ R37, R15, R2 ;  /* 0x000000020f257221 */ /* 0x000fc60000010000 */
[----:B------:R-:W-:Y:S01]  /*39a0*/  FSEL R0, R0, RZ, P1 ;  /* 0x000000ff00007208 */ /* 0x000fe20000800000 */
[----:B------:R-:W-:Y:S01]  /*39b0*/  FADD.FTZ R2, R20, R37 ;  /* 0x0000002514027221 */ /* 0x000fe20000010000 */
[----:B------:R-:W-:Y:S03]  /*39c0*/  MUFU.EX2 R60, R60 ;  /* 0x0000003c003c7308 */ /* 0x000fe60000000800 */
        /* <DEDUP_REMOVED lines=51> */
[----:B------:R-:W-:-:S04]  /*3d00*/  FADD.FTZ R15, R57, R12 ;  /* 0x0000000c390f7221 */ /* 0x000fc80000010000 */
[----:B------:R-:W-:Y:S01]  /*3d10*/  FADD.FTZ R12, R60, R15 ;  /* 0x0000000f3c0c7221 */ /* 0x000fe20000010000 */
        /* <DEDUP_REMOVED lines=61> */
.L_x_2529:
[----:B------:R2:W3:Y:S01]  /*40f0*/  SYNCS.PHASECHK.TRANS64.TRYWAIT P1, [UR24+0x22850], R8 ;  /* 0x02285008ff0075a7 */ /* 0x0004e20008020158 */
[----:B------:R-:W-:Y:S05]  /*4100*/  @!P0 BRA `(.L_x_2530) ;  /* 0x0000000000048947 */ /* 0x000fea0003800000 */
[----:B------:R-:W-:Y:S01]  /*4110*/  BPT.TRAP 0x1 ;  /* 0x000000040000795c */ /* 0x000fe20000300000 */
.L_x_2530:
[----:B---3--:R-:W-:Y:S05]  /*4120*/  @P1 BRA `(.L_x_2531) ;  /* 0x0000000000081947 */ /* 0x008fea0003800000 */
[----:B------:R-:W3:Y:S02]  /*4130*/  SYNCS.PHASECHK.TRANS64.TRYWAIT P1, [UR24+0x22850], R8 ;  /* 0x02285008ff0075a7 */ /* 0x000ee40008020158 */
[----:B---3--:R-:W-:Y:S05]  /*4140*/  @!P1 BRA `(.L_x_2532) ;  /* 0x0000011800049947 */ /* 0x008fea0003800000 */
.L_x_2531:
        /* <DEDUP_REMOVED lines=44> */
.L_x_2533:
[----:B------:R-:W-:Y:S01]  /*4410*/  ISETP.NE.AND P2, PT, R206, 0x1, PT ;  /* 0x00000001ce00780c */ /* 0x000fe20003f45270 */
[----:B------:R-:W4:Y:S01]  /*4420*/  S2UR UR10, SR_CgaCtaId ;  /* 0x00000000000a79c3 */ /* 0x000f220000008800 */
[----:B------:R-:W-:Y:S01]  /*4430*/  UIADD3 UR24, UR24, 0x22860, URZ ;  /* 0x0002286018187890 */ /* 0x000fe2000fffe03f */
[----:B------:R-:W-:-:S10]  /*4440*/  LOP3.LUT P1, RZ, R16, 0x80000, RZ, 0xc0, !PT ;  /* 0x0008000010ff7812 */ /* 0x000fd4000782c0ff */
[----:B------:R-:W5:Y:S08]  /*4450*/  @P2 LDC R6, c[0x0][0x44c] ;  /* 0x00011300ff062b82 */ /* 0x000f700000000800 */
[----:B-123--:R-:W1:Y:S01]  /*4460*/  @P2 LDC R8, c[0x0][0x450] ;  /* 0x00011400ff082b82 */ /* 0x00ee620000000800 */
[----:B----4-:R-:W-:-:S09]  /*4470*/  UPRMT UR24, UR10, 0x654, UR24 ;  /* 0x000006540a187896 */ /* 0x010fd20008000018 */
[----:B------:R-:W-:Y:S01]  /*4480*/  SYNCS.ARRIVE.TRANS64.RED.A1T0 RZ, [UR24], RZ ;  /* 0x000000ffffff79a7 */ /* 0x000fe20008100418 */
[----:B-----5:R-:W-:-:S04]  /*4490*/  @P2 IMAD.HI.U32 R7, R6, UR43, RZ ;  /* 0x0000002b06072c27 */ /* 0x020fc8000f8e00ff */
[----:B------:R-:W-:Y:S01]  /*44a0*/  IMAD.U32 R6, RZ, RZ, UR43 ;  /* 0x0000002bff067e24 */ /* 0x000fe2000f8e00ff */
[----:B-1----:R-:W-:-:S04]  /*44b0*/  @P2 SHF.R.U32.HI R6, RZ, R8, R7 ;  /* 0x00000008ff062219 */ /* 0x002fc80000011607 */
[----:B------:R-:W-:-:S05]  /*44c0*/  IADD3 R7, R6, R18, -R17 ;  /* 0x0000001206077210 */ /* 0x000fca0007ffe811 */
        /* <DEDUP_REMOVED lines=17> */
.L_x_2535:
[----:B------:R-:W-:Y:S02]  /*45e0*/  ULDC UR18, c[0x0][0x9e4] ;  /* 0x0002790000127ab9 */ /* 0x000fe40000000800 */
[----:B------:R-:W-:-:S11]  /*45f0*/  UISETP.NE.AND UP0, UPT, UR18, 0x1, UPT ;  /* 0x000000011200788c */ /* 0x000fd6000bf05270 */
[----:B------:R-:W-:Y:S02]  /*4600*/  @UP0 ULDC.64 UR22, c[0x0][0x9e8] ;  /* 0x00027a0000160ab9 */ /* 0x000fe40000000a00 */
[----:B------:R-:W-:-:S04]  /*4610*/  UIMAD.WIDE.U32 UR10, UR15, UR22, URZ ;  /* 0x000000160f0a72a5 */ /* 0x000fc8000f8e003f */
[----:B------:R-:W-:-:S12]  /*4620*/  @UP0 USHF.R.U32.HI UR15, URZ, UR23, UR11 ;  /* 0x000000173f0f0299 */ /* 0x000fd8000801160b */
.L_x_2536:
[----:B------:R-:W-:-:S04]  /*4630*/  UIMAD UR15, UR15, UR18, UR18 ;  /* 0x000000120f0f72a4 */ /* 0x000fc8000f8e0212 */
[----:B------:R-:W-:-:S04]  /*4640*/  UISETP.LT.AND UP0, UPT, UR14, UR15, UPT ;  /* 0x0000000f0e00728c */ /* 0x000fc8000bf01270 */
[----:B------:R-:W-:-:S12]  /*4650*/  USEL UR14, UR14, UR15, UP0 ;  /* 0x0000000f0e0e7287 */ /* 0x000fd80008000000 */
.L_x_2534:
        /* <DEDUP_REMOVED lines=13> */
.L_x_2556:
[----:B------:R-:W-:-:S04]  /*4730*/  UIADD3 UR38, UR38, 0x1, URZ ;  /* 0x0000000126267890 */ /* 0x000fc8000fffe03f */
[----:B------:R-:W-:-:S04]  /*4740*/  UISETP.NE.AND UP0, UPT, UR38, 0x2, UPT ;  /* 0x000000022600788c */ /* 0x000fc8000bf05270 */
[----:B------:R-:W-:Y:S02]  /*4750*/  USEL UR10, URZ, 0x1, UP0 ;  /* 0x000000013f0a7887 */ /* 0x000fe40008000000 */
[----:B------:R-:W-:Y:S02]  /*4760*/  USEL UR38, UR38, URZ, UP0 ;  /* 0x0000003f26267287 */ /* 0x000fe40008000000 */
[----:B------:R-:W-:Y:S01]  /*4770*/  ULOP3.LUT UR37, UR37, UR10, URZ, 0x3c, !UPT ;  /* 0x0000000a25257292 */ /* 0x000fe2000f8e3c3f */
[----:B012---:R-:W-:Y:S11]  /*4780*/  @!P0 BRA `(.L_x_2538) ;  /* 0x0000000000048947 */ /* 0x007ff60003800000 */
[----:B------:R-:W-:Y:S01]  /*4790*/  BPT.TRAP 0x1 ;  /* 0x000000040000795c */ /* 0x000fe20000300000 */
.L_x_2538:
[----:B------:R-:W1:Y:S01]  /*47a0*/  S2UR UR26, SR_CgaCtaId ;  /* 0x00000000001a79c3 */ /* 0x000e620000008800 */
[----:B------:R-:W-:Y:S01]  /*47b0*/  UMOV UR10, 0x400 ;  /* 0x00000400000a7882 */ /* 0x000fe20000000000 */
[----:B------:R-:W-:-:S05]  /*47c0*/  IMAD.U32 R7, RZ, RZ, UR37 ;  /* 0x00000025ff077e24 */ /* 0x000fca000f8e00ff */
[----:B------:R-:W-:Y:S01]  /*47d0*/  SHF.L.U32 R7, R7, 0x1f, RZ ;  /* 0x0000001f07077819 */ /* 0x000fe200000006ff */
[----:B-1----:R-:W-:-:S04]  /*47e0*/  ULEA UR10, UR26, UR10, 0x18 ;  /* 0x0000000a1a0a7291 */ /* 0x002fc8000f8ec03f */
[----:B------:R-:W-:-:S09]  /*47f0*/  ULEA UR25, UR38, UR10, 0x3 ;  /* 0x0000000a26197291 */ /* 0x000fd2000f8e183f */
[----:B------:R1:W2:Y:S01]  /*4800*/  SYNCS.PHASECHK.TRANS64.TRYWAIT P1, [UR25+0x22830], R7 ;  /* 0x02283007ff0075a7 */ /* 0x0002a20008020159 */
[----:B------:R-:W-:Y:S05]  /*4810*/  @!P0 BRA `(.L_x_2539) ;  /* 0x0000000000048947 */ /* 0x000fea0003800000 */
[----:B------:R-:W-:Y:S01]  /*4820*/  BPT.TRAP 0x1 ;  /* 0x000000040000795c */ /* 0x000fe20000300000 */
.L_x_2539:
[----:B--2---:R-:W-:Y:S05]  /*4830*/  @P1 BRA `(.L_x_2540) ;  /* 0x0000000000081947 */ /* 0x004fea0003800000 */
[----:B------:R-:W2:Y:S02]  /*4840*/  SYNCS.PHASECHK.TRANS64.TRYWAIT P1, [UR25+0x22830], R7 ;  /* 0x02283007ff0075a7 */ /* 0x000ea40008020159 */
[----:B--2---:R-:W-:Y:S05]  /*4850*/  @!P1 BRA `(.L_x_2541) ;  /* 0x0000011000589947 */ /* 0x004fea0003800000 */
.L_x_2540:
[----:B------:R-:W-:Y:S01]  /*4860*/  UIMAD UR22, UR38, 0x300, UR4 ;  /* 0x00000300261678a4 */ /* 0x000fe2000f8e0204 */
[----:B------:R-:W-:Y:S01]  /*4870*/  WARPGROUP.ARRIVE ;  /* 0x00000000000079c5 */ /* 0x000fe20000000000 */
[----:B------:R-:W-:Y:S01]  /*4880*/  UMOV UR23, 0x40000040 ;  /* 0x4000004000177882 */ /* 0x000fe20000000000 */
[----:B------:R-:W-:Y:S01]  /*4890*/  UMOV UR11, 0x40000040 ;  /* 0x40000040000b7882 */ /* 0x000fe20000000000 */
[----:B------:R-:W-:-:S03]  /*48a0*/  UIADD3 UR10, UR22, 0x2, URZ ;  /* 0x00000002160a7890 */ /* 0x000fc6000fffe03f */
[----:B------:R-:W3:Y:S01]  /*48b0*/  S2R R215, SR_TID.X ;  /* 0x0000000000d77919 */ /* 0x000ee20000002100 */
[----:B------:R-:W-:Y:S01]  /*48c0*/  UIADD3 UR14, UR22, 0x4, URZ ;  /* 0x00000004160e7890 */ /* 0x000fe2000fffe03f */
[----:B------:R-:W-:Y:S01]  /*48d0*/  UMOV UR15, 0x40000040 ;  /* 0x40000040000f7882 */ /* 0x000fe20000000000 */
[----:B------:R-:W-:Y:S01]  /*48e0*/  HGMMA.64x96x16.F32.BF16 R152, gdesc[UR20], RZ, !UPT, gsb0 ;  /* 0x01600000149879f0 */ /* 0x000fe2000c0018ff */
[----:B------:R-:W-:Y:S01]  /*48f0*/  UIADD3 UR18, UR22, 0x6, URZ ;  /* 0x0000000616127890 */ /* 0x000fe2000fffe03f */
[----:B------:R-:W-:Y:S01]  /*4900*/  UMOV UR19, 0x40000040 ;  /* 0x4000004000137882 */ /* 0x000fe20000000000 */
[----:B---3--:R-:W-:-:S04]  /*4910*/  SHF.R.U32.HI R215, RZ, 0x7, R215 ;  /* 0x00000007ffd77819 */ /* 0x008fc800000116d7 */
        /* <DEDUP_REMOVED lines=14> */
.L_x_2542:
[----:B------:R-:W-:Y:S01]  /*4a00*/  ISETP.NE.AND P2, PT, R206, 0x1, PT ;  /* 0x00000001ce00780c */ /* 0x000fe20003f45270 */
[----:B------:R-:W-:Y:S01]  /*4a10*/  VIADD R20, R23, UR43 ;  /* 0x0000002b17147c36 */ /* 0x000fe20008000000 */
[----:B------:R-:W-:Y:S01]  /*4a20*/  UIADD3 UR10, UR25, 0x22840, URZ ;  /* 0x00022840190a7890 */ /* 0x000fe2000fffe03f */
[----:B------:R-:W-:Y:S01]  /*4a30*/  IMAD R10, R6, -0x60, RZ ;  /* 0xffffffa0060a7824 */ /* 0x000fe200078e02ff */
[----:B------:R-:W-:Y:S02]  /*4a40*/  LOP3.LUT P1, RZ, R16, 0x80000, RZ, 0xc0, !PT ;  /* 0x0008000010ff7812 */ /* 0x000fe4000782c0ff */
[----:B------:R-:W-:-:S07]  /*4a50*/  UPRMT UR10, UR26, 0x654, UR10 ;  /* 0x000006541a0a7896 */ /* 0x000fce000800000a */
[----:B------:R-:W3:Y:S08]  /*4a60*/  @P2 LDC R5, c[0x0][0x44c] ;  /* 0x00011300ff052b82 */ /* 0x000ef00000000800 */
[----:B--2---:R-:W2:Y:S01]  /*4a70*/  @P2 LDC R4, c[0x0][0x450] ;  /* 0x00011400ff042b82 */ /* 0x004ea20000000800 */
[----:B------:R-:W-:Y:S01]  /*4a80*/  SYNCS.ARRIVE.TRANS64.RED.A1T0 RZ, [UR10], RZ ;  /* 0x000000ffffff79a7 */ /* 0x000fe2000810040a */
[----:B------:R-:W-:Y:S01]  /*4a90*/  ULOP3.LUT UR10, URZ, UR7, URZ, 0x33, !UPT ;  /* 0x000000073f0a7292 */ /* 0x000fe2000f8e333f */
[----:B---3--:R-:W-:-:S05]  /*4aa0*/  @P2 IMAD.HI.U32 R5, R20, R5, RZ ;  /* 0x0000000514052227 */ /* 0x008fca00078e00ff */
[----:B--2---:R-:W-:Y:S01]  /*4ab0*/  @P2 SHF.R.U32.HI R20, RZ, R4, R5 ;  /* 0x00000004ff142219 */ /* 0x004fe20000011605 */
[----:B------:R-:W-:-:S04]  /*4ac0*/  VIADD R4, R10, 0x1 ;  /* 0x000000010a047836 */ /* 0x000fc80000000000 */
[----:B------:R-:W2:Y:S01]  /*4ad0*/  SHFL.IDX PT, R11, R20, RZ, 0x1c1f ;  /* 0x001c1fff140b7589 */ /* 0x000ea200000e0000 */
[----:B------:R-:W-:-:S05]  /*4ae0*/  IMAD R4, R19, -0x2, R4 ;  /* 0xfffffffe13047824 */ /* 0x000fca00078e0204 */
[----:B------:R-:W-:-:S05]  /*4af0*/  IADD3 R4, -R17, R4, R18 ;  /* 0x0000000411047210 */ /* 0x000fca0007ffe112 */
[C---:B------:R-:W-:Y:S02]  /*4b00*/  VIADD R15, R4.reuse, UR27 ;  /* 0x0000001b040f7c36 */ /* 0x040fe40008000000 */
[----:B------:R-:W-:Y:S02]  /*4b10*/  VIADD R14, R4, UR10 ;  /* 0x0000000a040e7c36 */ /* 0x000fe40008000000 */
[----:B--2---:R-:W-:Y:S02]  /*4b20*/  IMAD.IADD R13, R15, 0x1, R11 ;  /* 0x000000010f0d7824 */ /* 0x004fe400078e020b */
[----:B------:R-:W-:Y:S01]  /*4b30*/  IMAD.IADD R12, R11, 0x1, R14 ;  /* 0x000000010b0c7824 */ /* 0x000fe200078e020e */
[----:B------:R-:W-:Y:S06]  /*4b40*/  @!P1 BRA `(.L_x_2543) ;  /* 0x0000000000589947 */ /* 0x000fec0003800000 */
[----:B------:R-:W-:Y:S01]  /*4b50*/  IADD3 R11, -R17, R18, R11 ;  /* 0x00000012110b7210 */ /* 0x000fe20007ffe10b */
        /* <DEDUP_REMOVED lines=11> */
.L_x_2545:
[----:B------:R-:W-:-:S05]  /*4c10*/  IMAD.U32 R21, RZ, RZ, UR28 ;  /* 0x0000001cff157e24 */ /* 0x000fca000f8e00ff */
[----:B------:R-:W-:-:S13]  /*4c20*/  ISETP.NE.AND P1, PT, R21, 0x1, PT ;  /* 0x000000011500780c */ /* 0x000fda0003f25270 */
[----:B------:R-:W2:Y:S02]  /*4c30*/  @P1 LDC.64 R4, c[0x0][0x9e8] ;  /* 0x00027a00ff041b82 */ /* 0x000ea40000000a00 */
[----:B--2---:R-:W-:-:S05]  /*4c40*/  @P1 IMAD.HI.U32 R4, R11, R4, RZ ;  /* 0x000000040b041227 */ /* 0x004fca00078e00ff */
[----:B------:R-:W-:-:S07]  /*4c50*/  @P1 SHF.R.U32.HI R11, RZ, R5, R4 ;  /* 0x00000005ff0b1219 */ /* 0x000fce0000011604 */
.L_x_2546:
[----:B------:R-:W-:Y:S05]  /*4c60*/  BSYNC B0 ;  /* 0x0000000000007941 */ /* 0x000fea0003800000 */
.L_x_2544:
[----:B------:R-:W-:-:S04]  /*4c70*/  IMAD R4, R19, -0x2, R10 ;  /* 0xfffffffe13047824 */ /* 0x000fc800078e020a */
[----:B------:R-:W-:-:S05]  /*4c80*/  IMAD R4, R11, R21, R4 ;  /* 0x000000150b047224 */ /* 0x000fca00078e0204 */
[----:B------:R-:W-:Y:S02]  /*4c90*/  VIADDMNMX R13, R4, R21, R13, PT ;  /* 0x00000015040d7246 */ /* 0x000fe4000380010d */
[----:B------:R-:W-:-:S07]  /*4ca0*/  VIMNMX R12, R12, R4, !PT ;  /* 0x000000040c0c7248 */ /* 0x000fce0007fe0100 */
.L_x_2543:
[----:B------:R-:W-:Y:S02]  /*4cb0*/  ISETP.GE.AND P2, PT, R10, 0x1, PT ;  /* 0x000000010a00780c */ /* 0x000fe40003f46270 */
[----:B------:R-:W-:Y:S02]  /*4cc0*/  LOP3.LUT R16, R16, 0xfffbffff, RZ, 0xc0, !PT ;  /* 0xfffbffff10107812 */ /* 0x000fe400078ec0ff */
[----:B------:R-:W-:Y:S02]  /*4cd0*/  ISETP.GE.AND P1, PT, R10, 0x2, PT ;  /* 0x000000020a00780c */ /* 0x000fe40003f26270 */
        /* <DEDUP_REMOVED lines=148> */
.L_x_2549:
[----:B------:R-:W-:-:S05]  /*5620*/  IMAD.U32 R12, RZ, RZ, UR28 ;  /* 0x0000001cff0c7e24 */ /* 0x000fca000f8e00ff */
[----:B------:R-:W-:-:S13]  /*5630*/  ISETP.NE.AND P6, PT, R12, 0x1, PT ;  /* 0x000000010c00780c */ /* 0x000fda0003fc5270 */
[----:B------:R-:W2:Y:S02]  /*5640*/  @P6 LDC.64 R4, c[0x0][0x9e8] ;  /* 0x00027a00ff046b82 */ /* 0x000ea40000000a00 */
[----:B--2---:R-:W-:-:S05]  /*5650*/  @P6 IMAD.HI.U32 R4, R13, R4, RZ ;  /* 0x000000040d046227 */ /* 0x004fca00078e00ff */
[----:B------:R-:W-:-:S07]  /*5660*/  @P6 SHF.R.U32.HI R13, RZ, R5, R4 ;  /* 0x00000005ff0d6219 */ /* 0x000fce0000011604 */
.L_x_2550:
[----:B------:R-:W-:Y:S05]  /*5670*/  BSYNC B0 ;  /* 0x0000000000007941 */ /* 0x000fea0003800000 */
.L_x_2548:
[----:B------:R-:W-:-:S04]  /*5680*/  IMAD R10, R19, -0x2, R10 ;  /* 0xfffffffe130a7824 */ /* 0x000fc800078e020a */
[----:B------:R-:W-:-:S05]  /*5690*/  IMAD R13, R13, R12, R10 ;  /* 0x0000000c0d0d7224 */ /* 0x000fca00078e020a */
[----:B------:R-:W-:Y:S02]  /*56a0*/  VIADDMNMX R15, R13, R12, R15, PT ;  /* 0x0000000c0d0f7246 */ /* 0x000fe4000380010f */
[----:B------:R-:W-:-:S07]  /*56b0*/  VIMNMX R14, R14, R13, !PT ;  /* 0x0000000d0e0e7248 */ /* 0x000fce0007fe0100 */
.L_x_2547:
        /* <DEDUP_REMOVED lines=434> */
[----:B------:R-:W2:Y:S01]  /*71e0*/  MUFU.EX2 R169, R186 ;  /* 0x000000ba00a97308 */ /* 0x000ea20000000800 */
[----:B---3--:R-:W-:-:S07]  /*71f0*/  FADD.FTZ R178, R182, R13 ;  /* 0x0000000db6b27221 */ /* 0x008fce0000010000 */
[----:B------:R-:W3:Y:S01]  /*7200*/  MUFU.EX2 R0, R187 ;  /* 0x000000bb00007308 */ /* 0x000ee20000000800 */
[----:B0-----:R-:W-:-:S07]  /*7210*/  FADD.FTZ R178, R183, R178 ;  /* 0x000000b2b7b27221 */ /* 0x001fce0000010000 */
[----:B------:R0:W4:Y:S01]  /*7220*/  MUFU.EX2 R171, R167 ;  /* 0x000000a700ab7308 */ /* 0x0001220000000800 */
[----:B--2---:R-:W-:-:S07]  /*7230*/  FADD.FTZ R13, R169, R178 ;  /* 0x000000b2a90d7221 */ /* 0x004fce0000010000 */
[----:B------:R-:W2:Y:S01]  /*7240*/  MUFU.EX2 R20, R191 ;  /* 0x000000bf00147308 */ /* 0x000ea20000000800 */
[C---:B---3--:R-:W-:Y:S01]  /*7250*/  FADD.FTZ R178, R0.reuse, R13 ;  /* 0x0000000d00b27221 */ /* 0x048fe20000010000 */
[----:B------:R-:W-:Y:S02]  /*7260*/  F2FP.BF16.F32.PACK_AB R169, R0, R169 ;  /* 0x000000a900a9723e */ /* 0x000fe400000010ff */
[----:B0-----:R-:W-:-:S04]  /*7270*/  F2FP.BF16.F32.PACK_AB R167, R183, R182 ;  /* 0x000000b6b7a7723e */ /* 0x001fc800000010ff */
[----:B------:R-:W0:Y:S01]  /*7280*/  MUFU.EX2 R173, R194 ;  /* 0x000000c200ad7308 */ /* 0x000e220000000800 */
[----:B----4-:R-:W-:-:S07]  /*7290*/  FADD.FTZ R13, R171, R178 ;  /* 0x000000b2ab0d7221 */ /* 0x010fce0000010000 */
[----:B------:R-:W3:Y:S01]  /*72a0*/  MUFU.EX2 R176, R195 ;  /* 0x000000c300b07308 */ /* 0x000ee20000000800 */
[C---:B--2---:R-:W-:Y:S01]  /*72b0*/  FADD.FTZ R180, R20.reuse, R13 ;  /* 0x0000000d14b47221 */ /* 0x044fe20000010000 */
[----:B------:R-:W-:-:S06]  /*72c0*/  F2FP.BF16.F32.PACK_AB R171, R20, R171 ;  /* 0x000000ab14ab723e */ /* 0x000fcc00000010ff */
[----:B------:R-:W2:Y:S01]  /*72d0*/  MUFU.EX2 R175, R198 ;  /* 0x000000c600af7308 */ /* 0x000ea20000000800 */
[----:B0-----:R-:W-:-:S07]  /*72e0*/  FADD.FTZ R13, R173, R180 ;  /* 0x000000b4ad0d7221 */ /* 0x001fce0000010000 */
[----:B------:R-:W0:Y:S01]  /*72f0*/  MUFU.EX2 R178, R189 ;  /* 0x000000bd00b27308 */ /* 0x000e220000000800 */
[C---:B---3--:R-:W-:Y:S01]  /*7300*/  FADD.FTZ R8, R176.reuse, R13 ;  /* 0x0000000db0087221 */ /* 0x048fe20000010000 */
[----:B------:R-:W-:-:S03]  /*7310*/  F2FP.BF16.F32.PACK_AB R173, R176, R173 ;  /* 0x000000adb0ad723e */ /* 0x000fc600000010ff */
[----:B--2---:R-:W-:-:S04]  /*7320*/  FADD.FTZ R9, R175, R8 ;  /* 0x00000008af097221 */ /* 0x004fc80000010000 */
[C---:B0-----:R-:W-:Y:S01]  /*7330*/  FADD.FTZ R0, R178.reuse, R9 ;  /* 0x00000009b2007221 */ /* 0x041fe20000010000 */
[----:B------:R-:W-:Y:S01]  /*7340*/  F2FP.BF16.F32.PACK_AB R175, R178, R175 ;  /* 0x000000afb2af723e */ /* 0x000fe200000010ff */
[----:B------:R-:W-:Y:S06]  /*7350*/  @!P0 BRA `(.L_x_2551) ;  /* 0x0000000000048947 */ /* 0x000fec0003800000 */
[----:B------:R-:W-:Y:S01]  /*7360*/  BPT.TRAP 0x1 ;  /* 0x000000040000795c */ /* 0x000fe20000300000 */
.L_x_2551:
[----:B------:R0:W2:Y:S01]  /*7370*/  SYNCS.PHASECHK.TRANS64.TRYWAIT P1, [UR25+0x22850], R7 ;  /* 0x02285007ff0075a7 */ /* 0x0000a20008020159 */
[----:B------:R-:W-:Y:S05]  /*7380*/  @!P0 BRA `(.L_x_2552) ;  /* 0x0000000000048947 */ /* 0x000fea0003800000 */
[----:B------:R-:W-:Y:S01]  /*7390*/  BPT.TRAP 0x1 ;  /* 0x000000040000795c */ /* 0x000fe20000300000 */
.L_x_2552:
[----:B------:R-:W-:Y:S01]  /*73a0*/  VIADD R8, R215, 0x8 ;  /* 0x00000008d7087836 */ /* 0x000fe20000000000 */
[----:B--2---:R-:W-:Y:S06]  /*73b0*/  @P1 BRA `(.L_x_2553) ;  /* 0x0000000000081947 */ /* 0x004fec0003800000 */
[----:B------:R-:W2:Y:S02]  /*73c0*/  SYNCS.PHASECHK.TRANS64.TRYWAIT P1, [UR25+0x22850], R7 ;  /* 0x02285007ff0075a7 */ /* 0x000ea40008020159 */
[----:B--2---:R-:W-:Y:S05]  /*73d0*/  @!P1 BRA `(.L_x_2554) ;  /* 0x000000e400909947 */ /* 0x004fea0003800000 */
.L_x_2553:
        /* <DEDUP_REMOVED lines=39> */
.L_x_2555:
        /* <DEDUP_REMOVED lines=8> */
.L_x_2537:
[----:B------:R-:W-:Y:S01]  /*76d0*/  ISETP.NE.AND P2, PT, R206, 0x1, PT ;  /* 0x00000001ce00780c */ /* 0x000fe20003f45270 */
[----:B------:R-:W-:Y:S01]  /*76e0*/  UIADD3 UR10, UR43, 0x7f, URZ ;  /* 0x0000007f2b0a7890 */ /* 0x000fe2000fffe03f */
[----:B--2---:R-:W-:Y:S02]  /*76f0*/  IADD3 R10, R18, 0x1, -R17 ;  /* 0x00000001120a7810 */ /* 0x004fe40007ffe811 */
[----:B------:R-:W-:-:S09]  /*7700*/  LOP3.LUT P1, RZ, R16, 0x80000, RZ, 0xc0, !PT ;  /* 0x0008000010ff7812 */ /* 0x000fd2000782c0ff */
[----:B01----:R-:W0:Y:S08]  /*7710*/  @P2 LDC R7, c[0x0][0x44c] ;  /* 0x00011300ff072b82 */ /* 0x003e300000000800 */
[----:B------:R-:W1:Y:S01]  /*7720*/  @P2 LDC R9, c[0x0][0x450] ;  /* 0x00011400ff092b82 */ /* 0x000e620000000800 */
[----:B0-----:R-:W-:-:S04]  /*7730*/  @P2 IMAD.HI.U32 R8, R7, UR10, RZ ;  /* 0x0000000a07082c27 */ /* 0x001fc8000f8e00ff */
[----:B------:R-:W-:Y:S01]  /*7740*/  IMAD.U32 R7, RZ, RZ, UR10 ;  /* 0x0000000aff077e24 */ /* 0x000fe2000f8e00ff */
[----:B-1----:R-:W-:-:S05]  /*7750*/  @P2 SHF.R.U32.HI R7, RZ, R9, R8 ;  /* 0x00000009ff072219 */ /* 0x002fca0000011608 */
        /* <DEDUP_REMOVED lines=16> */
.L_x_2558:
[----:B------:R-:W-:Y:S02]  /*7860*/  ULDC UR15, c[0x0][0x9e4] ;  /* 0x00027900000f7ab9 */ /* 0x000fe40000000800 */
[----:B------:R-:W-:-:S11]  /*7870*/  UISETP.NE.AND UP0, UPT, UR15, 0x1, UPT ;  /* 0x000000010f00788c */ /* 0x000fd6000bf05270 */
[----:B------:R-:W-:Y:S02]  /*7880*/  @UP0 ULDC.64 UR18, c[0x0][0x9e8] ;  /* 0x00027a0000120ab9 */ /* 0x000fe40000000a00 */
[----:B------:R-:W-:-:S04]  /*7890*/  UIMAD.WIDE.U32 UR10, UR7, UR18, URZ ;  /* 0x00000012070a72a5 */ /* 0x000fc8000f8e003f */
[----:B------:R-:W-:-:S12]  /*78a0*/  @UP0 USHF.R.U32.HI UR7, URZ, UR19, UR11 ;  /* 0x000000133f070299 */ /* 0x000fd8000801160b */
.L_x_2559:
[----:B------:R-:W-:-:S04]  /*78b0*/  UIMAD UR7, UR7, UR15, URZ ;  /* 0x0000000f070772a4 */ /* 0x000fc8000f8e023f */
[----:B------:R-:W-:-:S04]  /*78c0*/  UISETP.LT.AND UP0, UPT, UR14, UR7, UPT ;  /* 0x000000070e00728c */ /* 0x000fc8000bf01270 */
[----:B------:R-:W-:-:S12]  /*78d0*/  USEL UR14, UR14, UR7, !UP0 ;  /* 0x000000070e0e7287 */ /* 0x000fd8000c000000 */
.L_x_2557:
        /* <DEDUP_REMOVED lines=12> */
.L_x_2571:
[----:B------:R-:W-:Y:S01]  /*79a0*/  UIADD3 UR38, UR38, 0x1, URZ ;  /* 0x0000000126267890 */ /* 0x000fe2000fffe03f */
[C---:B------:R-:W-:Y:S01]  /*79b0*/  ISETP.GT.AND P1, PT, R8.reuse, UR7, PT ;  /* 0x0000000708007c0c */ /* 0x040fe2000bf24270 */
[----:B------:R-:W-:Y:S02]  /*79c0*/  VIADD R8, R8, 0xffffffff ;  /* 0xffffffff08087836 */ /* 0x000fe40000000000 */
[----:B------:R-:W-:-:S04]  /*79d0*/  UISETP.NE.AND UP0, UPT, UR38, 0x2, UPT ;  /* 0x000000022600788c */ /* 0x000fc8000bf05270 */
[----:B------:R-:W-:Y:S02]  /*79e0*/  USEL UR10, URZ, 0x1, UP0 ;  /* 0x000000013f0a7887 */ /* 0x000fe40008000000 */
[----:B------:R-:W-:Y:S02]  /*79f0*/  USEL UR38, UR38, URZ, UP0 ;  /* 0x0000003f26267287 */ /* 0x000fe40008000000 */
[----:B------:R-:W-:Y:S01]  /*7a00*/  ULOP3.LUT UR37, UR37, UR10, URZ, 0x3c, !UPT ;  /* 0x0000000a25257292 */ /* 0x000fe2000f8e3c3f */
[----:B0-----:R-:W-:Y:S11]  /*7a10*/  @!P0 BRA `(.L_x_2561) ;  /* 0x0000000000048947 */ /* 0x001ff60003800000 */
[----:B------:R-:W-:Y:S01]  /*7a20*/  BPT.TRAP 0x1 ;  /* 0x000000040000795c */ /* 0x000fe20000300000 */
.L_x_2561:
        /* <DEDUP_REMOVED lines=9> */
.L_x_2562:
[----:B-1----:R-:W-:Y:S05]  /*7ac0*/  @P2 BRA `(.L_x_2563) ;  /* 0x0000000000082947 */ /* 0x002fea0003800000 */
[----:B------:R-:W1:Y:S02]  /*7ad0*/  SYNCS.PHASECHK.TRANS64.TRYWAIT P2, [UR25+0x22830], R6 ;  /* 0x02283006ff0075a7 */ /* 0x000e640008040159 */
[----:B-1----:R-:W-:Y:S05]  /*7ae0*/  @!P2 BRA `(.L_x_2564) ;  /* 0x000000dc00e4a947 */ /* 0x002fea0003800000 */
.L_x_2563:
        /* <DEDUP_REMOVED lines=26> */
.L_x_2565:
        /* <DEDUP_REMOVED lines=40> */
[C---:B------:R-:W-:Y:S01]  /*7f10*/  FMUL.FTZ R10, R4.reuse, UR6 ;  /* 0x00000006040a7c20 */ /* 0x040fe20008410000 */
[----:B------:R-:W-:Y:S01]  /*7f20*/  FMNMX.FTZ R5, R171, R12, !PT ;  /* 0x0000000cab057209 */ /* 0x000fe20007810000 */
[----:B------:R-:W-:Y:S02]  /*7f30*/  FADD.FTZ R7, -R4, R7 ;  /* 0x0000000704077221 */ /* 0x000fe40000010100 */
        /* <DEDUP_REMOVED lines=11> */
[----:B------:R-:W-:Y:S01]  /*7ff0*/  FMUL.FTZ R7, R7, UR6 ;  /* 0x0000000607077c20 */ /* 0x000fe20008410000 */
        /* <DEDUP_REMOVED lines=8> */
[----:B------:R-:W2:Y:S01]  /*8080*/  MUFU.EX2 R7, R7 ;  /* 0x0000000700077308 */ /* 0x000ea20000000800 */
[----:B------:R-:W-:Y:S01]  /*8090*/  FMNMX.FTZ R5, R183, R12, !PT ;  /* 0x0000000cb7057209 */ /* 0x000fe20007810000 */
[--C-:B------:R-:W-:Y:S01]  /*80a0*/  FFMA.FTZ R169, R173, UR6, -R10.reuse ;  /* 0x00000006ada97c23 */ /* 0x100fe2000801080a */
[--C-:B------:R-:W-:Y:S01]  /*80b0*/  FFMA.FTZ R173, R177, UR6, -R10.reuse ;  /* 0x00000006b1ad7c23 */ /* 0x100fe2000801080a */
[--C-:B------:R-:W-:Y:S01]  /*80c0*/  FFMA.FTZ R177, R185, UR6, -R10.reuse ;  /* 0x00000006b9b17c23 */ /* 0x100fe2000801080a */
[----:B------:R-:W-:Y:S01]  /*80d0*/  FMNMX.FTZ R12, R186, R5, !PT ;  /* 0x00000005ba0c7209 */ /* 0x000fe20007810000 */
[--C-:B------:R-:W-:Y:S01]  /*80e0*/  FFMA.FTZ R14, R172, UR6, -R10.reuse ;  /* 0x00000006ac0e7c23 */ /* 0x100fe2000801080a */
[--C-:B------:R-:W-:Y:S01]  /*80f0*/  FFMA.FTZ R172, R192, UR6, -R10.reuse ;  /* 0x00000006c0ac7c23 */ /* 0x100fe2000801080a */
[----:B------:R-:W3:Y:S01]  /*8100*/  MUFU.EX2 R152, R152 ;  /* 0x0000009800987308 */ /* 0x000ee20000000800 */
[----:B------:R-:W-:Y:S01]  /*8110*/  FMNMX.FTZ R5, R187, R12, !PT ;  /* 0x0000000cbb057209 */ /* 0x000fe20007810000 */
[--C-:B------:R-:W-:Y:S01]  /*8120*/  FFMA.FTZ R13, R180, UR6, -R10.reuse ;  /* 0x00000006b40d7c23 */ /* 0x100fe2000801080a */
[--C-:B------:R-:W-:Y:S01]  /*8130*/  FFMA.FTZ R180, R189, UR6, -R10.reuse ;  /* 0x00000006bdb47c23 */ /* 0x100fe2000801080a */
[----:B------:R-:W-:Y:S01]  /*8140*/  FFMA.FTZ R196, R196, UR6, -R10 ;  /* 0x00000006c4c47c23 */ /* 0x000fe2000801080a */
[----:B------:R-:W-:-:S03]  /*8150*/  FMNMX.FTZ R12, R190, R5, !PT ;  /* 0x00000005be0c7209 */ /* 0x000fc60007810000 */
[----:B------:R-:W4:Y:S01]  /*8160*/  MUFU.EX2 R20, R20 ;  /* 0x0000001400147308 */ /* 0x000f220000000800 */
[----:B------:R-:W-:Y:S01]  /*8170*/  FMNMX.FTZ R5, R191, R12, !PT ;  /* 0x0000000cbf057209 */ /* 0x000fe20007810000 */
[-C--:B--2---:R-:W-:Y:S01]  /*8180*/  FMUL.FTZ R24, R24, R7.reuse ;  /* 0x0000000718187220 */ /* 0x084fe20000410000 */
[-C--:B------:R-:W-:Y:S01]  /*8190*/  FMUL.FTZ R25, R25, R7.reuse ;  /* 0x0000000719197220 */ /* 0x080fe20000410000 */
[----:B------:R-:W-:Y:S01]  /*81a0*/  FMUL.FTZ R28, R28, R7 ;  /* 0x000000071c1c7220 */ /* 0x000fe20000410000 */
[----:B------:R-:W-:Y:S01]  /*81b0*/  FMNMX.FTZ R12, R194, R5, !PT ;  /* 0x00000005c20c7209 */ /* 0x000fe20007810000 */
[-C--:B------:R-:W-:Y:S01]  /*81c0*/  FMUL.FTZ R29, R29, R7.reuse ;  /* 0x000000071d1d7220 */ /* 0x080fe20000410000 */
[-C--:B------:R-:W-:Y:S01]  /*81d0*/  FMUL.FTZ R32, R32, R7.reuse ;  /* 0x0000000720207220 */ /* 0x080fe20000410000 */
[----:B------:R-:W2:Y:S01]  /*81e0*/  MUFU.EX2 R21, R21 ;  /* 0x0000001500157308 */ /* 0x000ea20000000800 */
[----:B------:R-:W-:Y:S01]  /*81f0*/  FMNMX.FTZ R5, R195, R12, !PT ;  /* 0x0000000cc3057209 */ /* 0x000fe20007810000 */
[-C--:B------:R-:W-:Y:S01]  /*8200*/  FMUL.FTZ R33, R33, R7.reuse ;  /* 0x0000000721217220 */ /* 0x080fe20000410000 */
[-C--:B------:R-:W-:Y:S01]  /*8210*/  FMUL.FTZ R36, R36, R7.reuse ;  /* 0x0000000724247220 */ /* 0x080fe20000410000 */
[----:B------:R-:W-:Y:S01]  /*8220*/  FMUL.FTZ R37, R37, R7 ;  /* 0x0000000725257220 */ /* 0x000fe20000410000 */
[----:B------:R-:W-:Y:S01]  /*8230*/  FMNMX.FTZ R12, R198, R5, !PT ;  /* 0x00000005c60c7209 */ /* 0x000fe20007810000 */
[-C--:B------:R-:W-:Y:S01]  /*8240*/  FMUL.FTZ R40, R40, R7.reuse ;  /* 0x0000000728287220 */ /* 0x080fe20000410000 */
[-C--:B------:R-:W-:Y:S01]  /*8250*/  FMUL.FTZ R41, R41, R7.reuse ;  /* 0x0000000729297220 */ /* 0x080fe20000410000 */
[----:B------:R-:W5:Y:S01]  /*8260*/  MUFU.EX2 R153, R153 ;  /* 0x0000009900997308 */ /* 0x000f620000000800 */
[----:B------:R-:W-:Y:S01]  /*8270*/  FMNMX.FTZ R12, R199, R12, !PT ;  /* 0x0000000cc70c7209 */ /* 0x000fe20007810000 */
[-C--:B------:R-:W-:Y:S01]  /*8280*/  FMUL.FTZ R44, R44, R7.reuse ;  /* 0x000000072c2c7220 */ /* 0x080fe20000410000 */
[-C--:B------:R-:W-:Y:S01]  /*8290*/  FMUL.FTZ R45, R45, R7.reuse ;  /* 0x000000072d2d7220 */ /* 0x080fe20000410000 */
[-C--:B------:R-:W-:Y:S01]  /*82a0*/  FMUL.FTZ R48, R48, R7.reuse ;  /* 0x0000000730307220 */ /* 0x080fe20000410000 */
[-C--:B------:R-:W-:Y:S01]  /*82b0*/  FMUL.FTZ R49, R49, R7.reuse ;  /* 0x0000000731317220 */ /* 0x080fe20000410000 */
[----:B------:R-:W0:Y:S01]  /*82c0*/  SHFL.BFLY PT, R5, R12, 0x2, 0x1f ;  /* 0x0c401f000c057f89 */ /* 0x000e2200000e0000 */
        /* <DEDUP_REMOVED lines=22> */
[----:B------:R-:W-:Y:S01]  /*8430*/  FMUL.FTZ R89, R89, R7 ;  /* 0x0000000759597220 */ /* 0x000fe20000410000 */
[----:B0-----:R-:W-:Y:S01]  /*8440*/  FMNMX.FTZ R11, R12, R5, !PT ;  /* 0x000000050c0b7209 */ /* 0x001fe20007810000 */
[--C-:B------:R-:W-:Y:S01]  /*8450*/  FFMA.FTZ R12, R188, UR6, -R10.reuse ;  /* 0x00000006bc0c7c23 */ /* 0x100fe2000801080a */
[----:B------:R-:W-:Y:S01]  /*8460*/  MUFU.EX2 R161, R161 ;  /* 0x000000a100a17308 */ /* 0x000fe20000000800 */
[----:B------:R-:W-:Y:S01]  /*8470*/  FFMA.FTZ R10, R197, UR6, -R10 ;  /* 0x00000006c50a7c23 */ /* 0x000fe2000801080a */
[-C--:B------:R-:W-:Y:S01]  /*8480*/  FMUL.FTZ R92, R92, R7.reuse ;  /* 0x000000075c5c7220 */ /* 0x080fe20000410000 */
[----:B------:R-:W0:Y:S01]  /*8490*/  SHFL.BFLY PT, R184, R11, 0x1, 0x1f ;  /* 0x0c201f000bb87f89 */ /* 0x000e2200000e0000 */
        /* <DEDUP_REMOVED lines=23> */
[----:B0-----:R-:W-:Y:S01]  /*8610*/  FMNMX.FTZ R5, R11, R184, !PT ;  /* 0x000000b80b057209 */ /* 0x001fe20007810000 */
        /* <DEDUP_REMOVED lines=18> */
[----:B---3--:R-:W-:Y:S01]  /*8740*/  FFMA.FTZ R175, R7, R2, R152 ;  /* 0x0000000207af7223 */ /* 0x008fe20000010098 */
[--C-:B------:R-:W-:Y:S01]  /*8750*/  FFMA.FTZ R159, R166, UR6, -R193.reuse ;  /* 0x00000006a69f7c23 */ /* 0x100fe200080108c1 */
[--C-:B------:R-:W-:Y:S01]  /*8760*/  FFMA.FTZ R188, R167, UR6, -R193.reuse ;  /* 0x00000006a7bc7c23 */ /* 0x100fe200080108c1 */
[----:B------:R-:W-:Y:S01]  /*8770*/  FFMA.FTZ R167, R179, UR6, -R193 ;  /* 0x00000006b3a77c23 */ /* 0x000fe200080108c1 */
[----:B------:R-:W0:Y:S01]  /*8780*/  MUFU.EX2 R184, R184 ;  /* 0x000000b800b87308 */ /* 0x000e220000000800 */
[----:B----4-:R-:W-:Y:S01]  /*8790*/  FADD.FTZ R154, R20, R175 ;  /* 0x000000af149a7221 */ /* 0x010fe20000010000 */
[--C-:B------:R-:W-:Y:S01]  /*87a0*/  FFMA.FTZ R175, R183, UR6, -R193.reuse ;  /* 0x00000006b7af7c23 */ /* 0x100fe200080108c1 */
[--C-:B------:R-:W-:Y:S01]  /*87b0*/  FFMA.FTZ R171, R171, UR6, -R193.reuse ;  /* 0x00000006abab7c23 */ /* 0x100fe200080108c1 */
[--C-:B------:R-:W-:Y:S01]  /*87c0*/  FFMA.FTZ R163, R174, UR6, -R193.reuse ;  /* 0x00000006aea37c23 */ /* 0x100fe200080108c1 */
[----:B--2---:R-:W-:Y:S01]  /*87d0*/  FADD.FTZ R154, R21, R154 ;  /* 0x0000009a159a7221 */ /* 0x004fe20000010000 */
[--C-:B------:R-:W-:Y:S01]  /*87e0*/  FFMA.FTZ R166, R178, UR6, -R193.reuse ;  /* 0x00000006b2a67c23 */ /* 0x100fe200080108c1 */
[--C-:B------:R-:W-:Y:S01]  /*87f0*/  FFMA.FTZ R182, R182, UR6, -R193.reuse ;  /* 0x00000006b6b67c23 */ /* 0x100fe200080108c1 */
[----:B------:R-:W2:Y:S01]  /*8800*/  MUFU.EX2 R155, R155 ;  /* 0x0000009b009b7308 */ /* 0x000ea20000000800 */
[----:B-----5:R-:W-:Y:S01]  /*8810*/  FADD.FTZ R183, R153, R154 ;  /* 0x0000009a99b77221 */ /* 0x020fe20000010000 */
[--C-:B------:R-:W-:Y:S01]  /*8820*/  FFMA.FTZ R190, R190, UR6, -R193.reuse ;  /* 0x00000006bebe7c23 */ /* 0x100fe200080108c1 */
[----:B------:R-:W-:Y:S01]  /*8830*/  FFMA.FTZ R191, R191, UR6, -R193 ;  /* 0x00000006bfbf7c23 */ /* 0x000fe200080108c1 */
[----:B------:R-:W-:Y:S01]  /*8840*/  F2FP.BF16.F32.PACK_AB R152, R20, R152 ;  /* 0x000000981498723e */ /* 0x000fe200000010ff */
[----:B-1----:R-:W-:Y:S01]  /*8850*/  FADD.FTZ R154, R156, R183 ;  /* 0x000000b79c9a7221 */ /* 0x002fe20000010000 */
[----:B------:R-:W-:Y:S01]  /*8860*/  F2FP.BF16.F32.PACK_AB R156, R157, R156 ;  /* 0x0000009c9d9c723e */ /* 0x000fe200000010ff */
[--C-:B------:R-:W-:Y:S01]  /*8870*/  FFMA.FTZ R194, R194, UR6, -R193.reuse ;  /* 0x00000006c2c27c23 */ /* 0x100fe200080108c1 */
[----:B------:R-:W1:Y:S01]  /*8880*/  MUFU.EX2 R185, R185 ;  /* 0x000000b900b97308 */ /* 0x000e620000000800 */
[----:B0-----:R-:W-:Y:S01]  /*8890*/  FFMA.FTZ R2, R9, R0, R184 ;  /* 0x0000000009027223 */ /* 0x001fe200000100b8 */
[----:B------:R-:W-:Y:S01]  /*88a0*/  FADD.FTZ R154, R157, R154 ;  /* 0x0000009a9d9a7221 */ /* 0x000fe20000010000 */
[--C-:B------:R-:W-:Y:S01]  /*88b0*/  FFMA.FTZ R195, R195, UR6, -R193.reuse ;  /* 0x00000006c3c37c23 */ /* 0x100fe200080108c1 */
[--C-:B------:R-:W-:Y:S01]  /*88c0*/  FFMA.FTZ R198, R198, UR6, -R193.reuse ;  /* 0x00000006c6c67c23 */ /* 0x100fe200080108c1 */
[-C--:B------:R-:W-:Y:S01]  /*88d0*/  FMUL.FTZ R144, R144, R7.reuse ;  /* 0x0000000790907220 */ /* 0x080fe20000410000 */
[----:B------:R-:W-:Y:S01]  /*88e0*/  FADD.FTZ R154, R15, R154 ;  /* 0x0000009a0f9a7221 */ /* 0x000fe20000010000 */
[-C--:B------:R-:W-:Y:S01]  /*88f0*/  FMUL.FTZ R145, R145, R7.reuse ;  /* 0x0000000791917220 */ /* 0x080fe20000410000 */
[----:B------:R-:W0:Y:S01]  /*8900*/  MUFU.EX2 R192, R192 ;  /* 0x000000c000c07308 */ /* 0x000e220000000800 */
[----:B--2---:R-:W-:Y:S01]  /*8910*/  FADD.FTZ R2, R155, R2 ;  /* 0x000000029b027221 */ /* 0x004fe20000010000 */
[-C--:B------:R-:W-:Y:S01]  /*8920*/  FMUL.FTZ R148, R148, R7.reuse ;  /* 0x0000000794947220 */ /* 0x080fe20000410000 */
[----:B------:R-:W-:Y:S01]  /*8930*/  FMUL.FTZ R149, R149, R7 ;  /* 0x0000000795957220 */ /* 0x000fe20000410000 */
[-C--:B------:R-:W-:Y:S01]  /*8940*/  FMUL.FTZ R26, R26, R9.reuse ;  /* 0x000000091a1a7220 */ /* 0x080fe20000410000 */
[-C--:B------:R-:W-:Y:S01]  /*8950*/  FMUL.FTZ R27, R27, R9.reuse ;  /* 0x000000091b1b7220 */ /* 0x080fe20000410000 */
[-C--:B------:R-:W-:Y:S01]  /*8960*/  FMUL.FTZ R30, R30, R9.reuse ;  /* 0x000000091e1e7220 */ /* 0x080fe20000410000 */
[-C--:B------:R-:W-:Y:S01]  /*8970*/  FMUL.FTZ R31, R31, R9.reuse ;  /* 0x000000091f1f7220 */ /* 0x080fe20000410000 */
[----:B------:R-:W2:Y:S01]  /*8980*/  MUFU.EX2 R158, R158 ;  /* 0x0000009e009e7308 */ /* 0x000ea20000000800 */
[----:B-1----:R-:W-:Y:S01]  /*8990*/  FADD.FTZ R179, R185, R2 ;  /* 0x00000002b9b37221 */ /* 0x002fe20000010000 */
[----:B------:R-:W-:Y:S01]  /*89a0*/  FFMA.FTZ R2, R186, UR6, -R193 ;  /* 0x00000006ba027c23 */ /* 0x000fe200080108c1 */
[-C--:B------:R-:W-:Y:S01]  /*89b0*/  FMUL.FTZ R34, R34, R9.reuse ;  /* 0x0000000922227220 */ /* 0x080fe20000410000 */
[-C--:B------:R-:W-:Y:S01]  /*89c0*/  FMUL.FTZ R35, R35, R9.reuse ;  /* 0x0000000923237220 */ /* 0x080fe20000410000 */
[-C--:B------:R-:W-:Y:S01]  /*89d0*/  FMUL.FTZ R38, R38, R9.reuse ;  /* 0x0000000926267220 */ /* 0x080fe20000410000 */
[-C--:B------:R-:W-:Y:S01]  /*89e0*/  FMUL.FTZ R39, R39, R9.reuse ;  /* 0x0000000927277220 */ /* 0x080fe20000410000 */
[-C--:B------:R-:W-:Y:S01]  /*89f0*/  FMUL.FTZ R42, R42, R9.reuse ;  /* 0x000000092a2a7220 */ /* 0x080fe20000410000 */
[----:B------:R-:W1:Y:S01]  /*8a00*/  MUFU.EX2 R189, R189 ;  /* 0x000000bd00bd7308 */ /* 0x000e620000000800 */
[----:B0-----:R-:W-:Y:S01]  /*8a10*/  FADD.FTZ R197, R192, R179 ;  /* 0x000000b3c0c57221 */ /* 0x001fe20000010000 */
[--C-:B------:R-:W-:Y:S01]  /*8a20*/  FFMA.FTZ R179, R187, UR6, -R193.reuse ;  /* 0x00000006bbb37c23 */ /* 0x100fe200080108c1 */
[----:B------:R-:W-:Y:S01]  /*8a30*/  FADD.FTZ R187, R161, R154 ;  /* 0x0000009aa1bb7221 */ /* 0x000fe20000010000 */
[----:B------:R-:W-:Y:S01]  /*8a40*/  FFMA.FTZ R193, R199, UR6, -R193 ;  /* 0x00000006c7c17c23 */ /* 0x000fe200080108c1 */
[-C--:B------:R-:W-:Y:S01]  /*8a50*/  FMUL.FTZ R43, R43, R9.reuse ;  /* 0x000000092b2b7220 */ /* 0x080fe20000410000 */
[-C--:B------:R-:W-:Y:S01]  /*8a60*/  FMUL.FTZ R46, R46, R9.reuse ;  /* 0x000000092e2e7220 */ /* 0x080fe20000410000 */
[----:B------:R-:W-:Y:S01]  /*8a70*/  FADD.FTZ R154, R160, R187 ;  /* 0x000000bba09a7221 */ /* 0x000fe20000010000 */
[----:B------:R-:W0:Y:S01]  /*8a80*/  MUFU.EX2 R159, R159 ;  /* 0x0000009f009f7308 */ /* 0x000e220000000800 */
[----:B--2---:R-:W-:Y:S01]  /*8a90*/  FADD.FTZ R174, R158, R197 ;  /* 0x000000c59eae7221 */ /* 0x004fe20000010000 */
[----:B------:R-:W-:Y:S01]  /*8aa0*/  F2FP.BF16.F32.PACK_AB R160, R165, R160 ;  /* 0x000000a0a5a0723e */ /* 0x000fe200000010ff */
[-C--:B------:R-:W-:Y:S01]  /*8ab0*/  FMUL.FTZ R47, R47, R9.reuse ;  /* 0x000000092f2f7220 */ /* 0x080fe20000410000 */
[-C--:B------:R-:W-:Y:S01]  /*8ac0*/  FMUL.FTZ R50, R50, R9.reuse ;  /* 0x0000000932327220 */ /* 0x080fe20000410000 */
[-C--:B------:R-:W-:Y:S01]  /*8ad0*/  FMUL.FTZ R51, R51, R9.reuse ;  /* 0x0000000933337220 */ /* 0x080fe20000410000 */
[-C--:B------:R-:W-:Y:S01]  /*8ae0*/  FMUL.FTZ R54, R54, R9.reuse ;  /* 0x0000000936367220 */ /* 0x080fe20000410000 */
[-C--:B------:R-:W-:Y:S01]  /*8af0*/  FMUL.FTZ R55, R55, R9.reuse ;  /* 0x0000000937377220 */ /* 0x080fe20000410000 */
[----:B------:R-:W2:Y:S01]  /*8b00*/  MUFU.EX2 R188, R188 ;  /* 0x000000bc00bc7308 */ /* 0x000ea20000000800 */
[C---:B-1----:R-:W-:Y:S01]  /*8b10*/  FADD.FTZ R174, R189.reuse, R174 ;  /* 0x000000aebdae7221 */ /* 0x042fe20000010000 */
[----:B------:R-:W-:Y:S01]  /*8b20*/  F2FP.BF16.F32.PACK_AB R157, R189, R158 ;  /* 0x0000009ebd9d723e */ /* 0x000fe200000010ff */
[----:B------:R-:W-:Y:S01]  /*8b30*/  FMUL.FTZ R58, R58, R9 ;  /* 0x000000093a3a7220 */ /* 0x000fe20000410000 */
[----:B------:R-:W-:Y:S01]  /*8b40*/  F2FP.BF16.F32.PACK_AB R158, R161, R15 ;  /* 0x0000000fa19e723e */ /* 0x000fe200000010ff */
        /* <DEDUP_REMOVED lines=20> */
[----:B-1----:R-:W-:Y:S01]  /*8c90*/  FADD.FTZ R174, R162, R183 ;  /* 0x000000b7a2ae7221 */ /* 0x002fe20000010000 */
[----:B------:R-:W-:Y:S01]  /*8ca0*/  FADD.FTZ R183, R165, R154 ;  /* 0x0000009aa5b77221 */ /* 0x000fe20000010000 */
[----:B------:R-:W-:Y:S01]  /*8cb0*/  F2FP.BF16.F32.PACK_AB R154, R153, R21 ;  /* 0x00000015999a723e */ /* 0x000fe200000010ff */
[----:B------:R-:W-:Y:S01]  /*8cc0*/  FMUL.FTZ R87, R87, R9 ;  /* 0x0000000957577220 */ /* 0x000fe20000410000 */
[----:B------:R-:W-:Y:S01]  /*8cd0*/  F2FP.BF16.F32.PACK_AB R153, R155, R184 ;  /* 0x000000b89b99723e */ /* 0x000fe200000010ff */
[----:B------:R-:W-:Y:S01]  /*8ce0*/  FADD.FTZ R178, R14, R183 ;  /* 0x000000b70eb27221 */ /* 0x000fe20000010000 */
[----:B------:R-:W-:Y:S01]  /*8cf0*/  F2FP.BF16.F32.PACK_AB R155, R192, R185 ;  /* 0x000000b9c09b723e */ /* 0x000fe200000010ff */
[----:B------:R-:W1:Y:S01]  /*8d00*/  MUFU.EX2 R170, R170 ;  /* 0x000000aa00aa7308 */ /* 0x000e620000000800 */
[----:B0-----:R-:W-:Y:S01]  /*8d10*/  FADD.FTZ R174, R171, R174 ;  /* 0x000000aeabae7221 */ /* 0x001fe20000010000 */
[----:B------:R-:W-:Y:S01]  /*8d20*/  FADD.FTZ R183, R169, R178 ;  /* 0x000000b2a9b77221 */ /* 0x000fe20000010000 */
[----:B------:R-:W-:Y:S01]  /*8d30*/  F2FP.BF16.F32.PACK_AB R161, R171, R162 ;  /* 0x000000a2aba1723e */ /* 0x000fe200000010ff */
[-C--:B------:R-:W-:Y:S01]  /*8d40*/  FMUL.FTZ R90, R90, R9.reuse ;  /* 0x000000095a5a7220 */ /* 0x080fe20000410000 */
[----:B------:R-:W-:Y:S01]  /*8d50*/  F2FP.BF16.F32.PACK_AB R162, R169, R14 ;  /* 0x0000000ea9a2723e */ /* 0x000fe200000010ff */
        /* <DEDUP_REMOVED lines=9> */
[----:B------:R-:W-:Y:S01]  /*8df0*/  FMUL.FTZ R106, R106, R9 ;  /* 0x000000096a6a7220 */ /* 0x000fe20000410000 */
[----:B------:R-:W2:Y:S01]  /*8e00*/  MUFU.EX2 R166, R166 ;  /* 0x000000a600a67308 */ /* 0x000ea20000000800 */
        /* <DEDUP_REMOVED lines=32> */
[C---:B0-----:R-:W-:Y:S01]  /*9010*/  FADD.FTZ R15, R167.reuse, R178 ;  /* 0x000000b2a70f7221 */ /* 0x041fe20000010000 */
[----:B------:R-:W-:Y:S01]  /*9020*/  F2FP.BF16.F32.PACK_AB R165, R167, R166 ;  /* 0x000000a6a7a5723e */ /* 0x000fe200000010ff */
[----:B------:R-:W-:-:S05]  /*9030*/  FMUL.FTZ R151, R151, R9 ;  /* 0x0000000997977220 */ /* 0x000fca0000410000 */
[----:B------:R-:W0:Y:S01]  /*9040*/  MUFU.EX2 R176, R176 ;  /* 0x000000b000b07308 */ /* 0x000e220000000800 */
[----:B--2---:R-:W-:-:S07]  /*9050*/  FADD.FTZ R21, R13, R174 ;  /* 0x000000ae0d157221 */ /* 0x004fce0000010000 */
[----:B------:R-:W2:Y:S01]  /*9060*/  MUFU.EX2 R175, R175 ;  /* 0x000000af00af7308 */ /* 0x000ea20000000800 */
[----:B-1----:R-:W-:-:S07]  /*9070*/  FADD.FTZ R174, R0, R15 ;  /* 0x0000000f00ae7221 */ /* 0x002fce0000010000 */
[----:B------:R-:W1:Y:S01]  /*9080*/  MUFU.EX2 R168, R168 ;  /* 0x000000a800a87308 */ /* 0x000e620000000800 */
[C---:B0-----:R-:W-:Y:S01]  /*9090*/  FADD.FTZ R21, R176.reuse, R21 ;  /* 0x00000015b0157221 */ /* 0x041fe20000010000 */
[----:B------:R-:W-:-:S06]  /*90a0*/  F2FP.BF16.F32.PACK_AB R166, R176, R13 ;  /* 0x0000000db0a6723e */ /* 0x000fcc00000010ff */
[----:B------:R-:W0:Y:S01]  /*90b0*/  MUFU.EX2 R2, R2 ;  /* 0x0000000200027308 */ /* 0x000e220000000800 */
[C---:B--2---:R-:W-:Y:S01]  /*90c0*/  FADD.FTZ R15, R175.reuse, R174 ;  /* 0x000000aeaf0f7221 */ /* 0x044fe20000010000 */
[----:B------:R-:W-:-:S06]  /*90d0*/  F2FP.BF16.F32.PACK_AB R167, R175, R0 ;  /* 0x00000000afa7723e */ /* 0x000fcc00000010ff */
[----:B------:R-:W2:Y:S01]  /*90e0*/  MUFU.EX2 R177, R177 ;  /* 0x000000b100b17308 */ /* 0x000ea20000000800 */
[----:B-1----:R-:W-:-:S07]  /*90f0*/  FADD.FTZ R14, R168, R21 ;  /* 0x00000015a80e7221 */ /* 0x002fce0000010000 */
[----:B------:R-:W1:Y:S01]  /*9100*/  MUFU.EX2 R179, R179 ;  /* 0x000000b300b37308 */ /* 0x000e620000000800 */
[----:B0-----:R-:W-:-:S07]  /*9110*/  FADD.FTZ R170, R2, R15 ;  /* 0x0000000f02aa7221 */ /* 0x001fce0000010000 */
[----:B------:R-:W0:Y:S01]  /*9120*/  MUFU.EX2 R12, R12 ;  /* 0x0000000c000c7308 */ /* 0x000e220000000800 */
[C---:B--2---:R-:W-:Y:S01]  /*9130*/  FADD.FTZ R15, R177.reuse, R14 ;  /* 0x0000000eb10f7221 */ /* 0x044fe20000010000 */
[----:B------:R-:W-:-:S06]  /*9140*/  F2FP.BF16.F32.PACK_AB R168, R177, R168 ;  /* 0x000000a8b1a8723e */ /* 0x000fcc00000010ff */
[----:B------:R-:W2:Y:S01]  /*9150*/  MUFU.EX2 R20, R190 ;  /* 0x000000be00147308 */ /* 0x000ea20000000800 */
[C---:B-1----:R-:W-:Y:S01]  /*9160*/  FADD.FTZ R21, R179.reuse, R170 ;  /* 0x000000aab3157221 */ /* 0x042fe20000010000 */
[----:B------:R-:W-:-:S06]  /*9170*/  F2FP.BF16.F32.PACK_AB R169, R179, R2 ;  /* 0x00000002b3a9723e */ /* 0x000fcc00000010ff */
[----:B------:R-:W1:Y:S01]  /*9180*/  MUFU.EX2 R180, R180 ;  /* 0x000000b400b47308 */ /* 0x000e620000000800 */
[----:B0-----:R-:W-:-:S07]  /*9190*/  FADD.FTZ R15, R12, R15 ;  /* 0x0000000f0c0f7221 */ /* 0x001fce0000010000 */
[----:B------:R-:W0:Y:S01]  /*91a0*/  MUFU.EX2 R191, R191 ;  /* 0x000000bf00bf7308 */ /* 0x000e220000000800 */
[----:B--2---:R-:W-:-:S07]  /*91b0*/  FADD.FTZ R14, R20, R21 ;  /* 0x00000015140e7221 */ /* 0x004fce0000010000 */
[----:B------:R-:W2:Y:S01]  /*91c0*/  MUFU.EX2 R172, R172 ;  /* 0x000000ac00ac7308 */ /* 0x000ea20000000800 */
[C---:B-1----:R-:W-:Y:S01]  /*91d0*/  FADD.FTZ R15, R180.reuse, R15 ;  /* 0x0000000fb40f7221 */ /* 0x042fe20000010000 */
[----:B------:R-:W-:-:S06]  /*91e0*/  F2FP.BF16.F32.PACK_AB R170, R180, R12 ;  /* 0x0000000cb4aa723e */ /* 0x000fcc00000010ff */
[----:B------:R-:W1:Y:S01]  /*91f0*/  MUFU.EX2 R194, R194 ;  /* 0x000000c200c27308 */ /* 0x000e620000000800 */
[C---:B0-----:R-:W-:Y:S01]  /*9200*/  FADD.FTZ R13, R191.reuse, R14 ;  /* 0x0000000ebf0d7221 */ /* 0x041fe20000010000 */
[----:B------:R-:W-:-:S06]  /*9210*/  F2FP.BF16.F32.PACK_AB R171, R191, R20 ;  /* 0x00000014bfab723e */ /* 0x000fcc00000010ff */
        /* <DEDUP_REMOVED lines=13> */
[----:B0-----:R-:W-:-:S04]  /*92f0*/  FADD.FTZ R0, R198, R13 ;  /* 0x0000000dc6007221 */ /* 0x001fc80000010000 */
[C---:B--2---:R-:W-:Y:S01]  /*9300*/  FADD.FTZ R0, R175.reuse, R0 ;  /* 0x00000000af007221 */ /* 0x044fe20000010000 */
[----:B------:R-:W-:Y:S01]  /*9310*/  F2FP.BF16.F32.PACK_AB R175, R175, R198 ;  /* 0x000000c6afaf723e */ /* 0x000fe200000010ff */
[C---:B-1----:R-:W-:Y:S01]  /*9320*/  FADD.FTZ R2, R10.reuse, R15 ;  /* 0x0000000f0a027221 */ /* 0x042fe20000010000 */
[----:B------:R-:W-:Y:S01]  /*9330*/  F2FP.BF16.F32.PACK_AB R174, R10, R11 ;  /* 0x0000000b0aae723e */ /* 0x000fe200000010ff */
[----:B------:R-:W-:Y:S06]  /*9340*/  @!P0 BRA `(.L_x_2566) ;  /* 0x0000000000048947 */ /* 0x000fec0003800000 */
[----:B------:R-:W-:Y:S01]  /*9350*/  BPT.TRAP 0x1 ;  /* 0x000000040000795c */ /* 0x000fe20000300000 */
.L_x_2566:
[----:B------:R0:W1:Y:S01]  /*9360*/  SYNCS.PHASECHK.TRANS64.TRYWAIT P2, [UR25+0x22850], R6 ;  /* 0x02285006ff0075a7 */ /* 0x0000620008040159 */
[----:B------:R-:W-:Y:S05]  /*9370*/  @!P0 BRA `(.L_x_2567) ;  /* 0x0000000000048947 */ /* 0x000fea0003800000 */
[----:B------:R-:W-:Y:S01]  /*9380*/  BPT.TRAP 0x1 ;  /* 0x000000040000795c */ /* 0x000fe20000300000 */
.L_x_2567:
[----:B------:R-:W-:Y:S01]  /*9390*/  VIADD R7, R215, 0x8 ;  /* 0x00000008d7077836 */ /* 0x000fe20000000000 */
[----:B-1----:R-:W-:Y:S06]  /*93a0*/  @P2 BRA `(.L_x_2568) ;  /* 0x0000000000082947 */ /* 0x002fec0003800000 */
[----:B------:R-:W1:Y:S02]  /*93b0*/  SYNCS.PHASECHK.TRANS64.TRYWAIT P2, [UR25+0x22850], R6 ;  /* 0x02285006ff0075a7 */ /* 0x000e640008040159 */
[----:B-1----:R-:W-:Y:S05]  /*93c0*/  @!P2 BRA `(.L_x_2569) ;  /* 0x000000c400c4a947 */ /* 0x002fea0003800000 */
.L_x_2568:
        /* <DEDUP_REMOVED lines=39> */
.L_x_2570:
[----:B------:R-:W-:Y:S01]  /*9640*/  UIADD3 UR25, UR25, 0x22860, URZ ;  /* 0x0002286019197890 */ /* 0x000fe2000fffe03f */
[----:B-1----:R-:W-:Y:S02]  /*9650*/  IMAD.MOV.U32 R9, RZ, RZ, R5 ;  /* 0x000000ffff097224 */ /* 0x002fe400078e0005 */
[----:B------:R-:W-:Y:S01]  /*9660*/  IMAD.MOV.U32 R7, RZ, RZ, R4 ;  /* 0x000000ffff077224 */ /* 0x000fe200078e0004 */
[----:B------:R-:W-:-:S09]  /*9670*/  UPRMT UR25, UR24, 0x654, UR25 ;  /* 0x0000065418197896 */ /* 0x000fd20008000019 */
[----:B------:R-:W-:Y:S01]  /*9680*/  SYNCS.ARRIVE.TRANS64.RED.A1T0 RZ, [UR25], RZ ;  /* 0x000000ffffff79a7 */ /* 0x000fe20008100419 */
[----:B------:R-:W-:Y:S05]  /*9690*/  @P1 BRA `(.L_x_2571) ;  /* 0xffffffe000c01947 */ /* 0x000fea000383ffff */
[----:B0-----:R-:W-:-:S07]  /*96a0*/  IMAD.MOV.U32 R6, RZ, RZ, R8 ;  /* 0x000000ffff067224 */ /* 0x001fce00078e0008 */
.L_x_2560:
        /* <DEDUP_REMOVED lines=8> */
.L_x_2591:
[----:B------:R-:W-:-:S04]  /*9730*/  UIADD3 UR38, UR38, 0x1, URZ ;  /* 0x0000000126267890 */ /* 0x000fc8000fffe03f */
[----:B------:R-:W-:-:S04]  /*9740*/  UISETP.NE.AND UP0, UPT, UR38, 0x2, UPT ;  /* 0x000000022600788c */ /* 0x000fc8000bf05270 */
[----:B------:R-:W-:Y:S02]  /*9750*/  USEL UR7, URZ, 0x1, UP0 ;  /* 0x000000013f077887 */ /* 0x000fe40008000000 */
[----:B------:R-:W-:Y:S02]  /*9760*/  USEL UR38, UR38, URZ, UP0 ;  /* 0x0000003f26267287 */ /* 0x000fe40008000000 */
[----:B------:R-:W-:Y:S01]  /*9770*/  ULOP3.LUT UR37, UR37, UR7, URZ, 0x3c, !UPT ;  /* 0x0000000725257292 */ /* 0x000fe2000f8e3c3f */
[----:B012---:R-:W-:Y:S11]  /*9780*/  @!P0 BRA `(.L_x_2573) ;  /* 0x0000000000048947 */ /* 0x007ff60003800000 */
[----:B------:R-:W-:Y:S01]  /*9790*/  BPT.TRAP 0x1 ;  /* 0x000000040000795c */ /* 0x000fe20000300000 */
.L_x_2573:
        /* <DEDUP_REMOVED lines=9> */
.L_x_2574:
[----:B-1----:R-:W-:Y:S05]  /*9830*/  @P1 BRA `(.L_x_2575) ;  /* 0x0000000000081947 */ /* 0x002fea0003800000 */
[----:B------:R-:W1:Y:S02]  /*9840*/  SYNCS.PHASECHK.TRANS64.TRYWAIT P1, [UR24+0x22830], R7 ;  /* 0x02283007ff0075a7 */ /* 0x000e640008020158 */
[----:B-1----:R-:W-:Y:S05]  /*9850*/  @!P1 BRA `(.L_x_2576) ;  /* 0x000000c000b89947 */ /* 0x002fea0003800000 */
.L_x_2575:
        /* <DEDUP_REMOVED lines=26> */
.L_x_2577:
[----:B------:R-:W-:Y:S01]  /*9a00*/  ISETP.NE.AND P2, PT, R206, 0x1, PT ;  /* 0x00000001ce00780c */ /* 0x000fe20003f45270 */
[----:B------:R-:W-:Y:S01]  /*9a10*/  VIADD R20, R23, UR43 ;  /* 0x0000002b17147c36 */ /* 0x000fe20008000000 */
[----:B------:R-:W-:Y:S01]  /*9a20*/  UIADD3 UR10, UR24, 0x22840, URZ ;  /* 0x00022840180a7890 */ /* 0x000fe2000fffe03f */
[----:B------:R-:W-:Y:S01]  /*9a30*/  IMAD R10, R6, -0x60, RZ ;  /* 0xffffffa0060a7824 */ /* 0x000fe200078e02ff */
[----:B------:R-:W-:Y:S02]  /*9a40*/  LOP3.LUT P1, RZ, R16, 0x80000, RZ, 0xc0, !PT ;  /* 0x0008000010ff7812 */ /* 0x000fe4000782c0ff */
[----:B------:R-:W-:-:S07]  /*9a50*/  UPRMT UR10, UR7, 0x654, UR10 ;  /* 0x00000654070a7896 */ /* 0x000fce000800000a */
[----:B------:R-:W3:Y:S08]  /*9a60*/  @P2 LDC R5, c[0x0][0x44c] ;  /* 0x00011300ff052b82 */ /* 0x000ef00000000800 */
[----:B-1----:R-:W1:Y:S01]  /*9a70*/  @P2 LDC R4, c[0x0][0x450] ;  /* 0x00011400ff042b82 */ /* 0x002e620000000800 */
[----:B------:R-:W-:Y:S01]  /*9a80*/  SYNCS.ARRIVE.TRANS64.RED.A1T0 RZ, [UR10], RZ ;  /* 0x000000ffffff79a7 */ /* 0x000fe2000810040a */
[----:B------:R-:W-:Y:S01]  /*9a90*/  ULOP3.LUT UR10, URZ, UR26, URZ, 0x33, !UPT ;  /* 0x0000001a3f0a7292 */ /* 0x000fe2000f8e333f */
[----:B---3--:R-:W-:-:S05]  /*9aa0*/  @P2 IMAD.HI.U32 R5, R20, R5, RZ ;  /* 0x0000000514052227 */ /* 0x008fca00078e00ff */
[----:B-1----:R-:W-:Y:S01]  /*9ab0*/  @P2 SHF.R.U32.HI R20, RZ, R4, R5 ;  /* 0x00000004ff142219 */ /* 0x002fe20000011605 */
[----:B------:R-:W-:-:S04]  /*9ac0*/  VIADD R4, R10, 0x1 ;  /* 0x000000010a047836 */ /* 0x000fc80000000000 */
[----:B------:R-:W1:Y:S01]  /*9ad0*/  SHFL.IDX PT, R11, R20, RZ, 0x1c1f ;  /* 0x001c1fff140b7589 */ /* 0x000e6200000e0000 */
[----:B------:R-:W-:-:S05]  /*9ae0*/  IMAD R4, R19, -0x2, R4 ;  /* 0xfffffffe13047824 */ /* 0x000fca00078e0204 */
[----:B------:R-:W-:-:S05]  /*9af0*/  IADD3 R4, -R17, R4, R18 ;  /* 0x0000000411047210 */ /* 0x000fca0007ffe112 */
[C---:B------:R-:W-:Y:S02]  /*9b00*/  VIADD R15, R4.reuse, UR27 ;  /* 0x0000001b040f7c36 */ /* 0x040fe40008000000 */
[----:B------:R-:W-:Y:S02]  /*9b10*/  VIADD R14, R4, UR10 ;  /* 0x0000000a040e7c36 */ /* 0x000fe40008000000 */
[----:B-1----:R-:W-:Y:S02]  /*9b20*/  IMAD.IADD R13, R15, 0x1, R11 ;  /* 0x000000010f0d7824 */ /* 0x002fe400078e020b */
        /* <DEDUP_REMOVED lines=9> */
[----:B------:R-:W1:Y:S02]  /*9bc0*/  @P1 LDC.64 R4, c[0x0][0x9e8] ;  /* 0x00027a00ff041b82 */ /* 0x000e640000000a00 */
[----:B-1----:R-:W-:-:S05]  /*9bd0*/  @P1 IMAD.HI.U32 R4, R11, R4, RZ ;  /* 0x000000040b041227 */ /* 0x002fca00078e00ff */
[----:B------:R-:W-:-:S04]  /*9be0*/  @P1 SHF.R.U32.HI R11, RZ, R5, R4 ;  /* 0x00000005ff0b1219 */ /* 0x000fc80000011604 */
[----:B------:R-:W-:Y:S01]  /*9bf0*/  LOP3.LUT R11, RZ, R11, RZ, 0x33, !PT ;  /* 0x0000000bff0b7212 */ /* 0x000fe200078e33ff */
[----:B------:R-:W-:Y:S06]  /*9c00*/  BRA `(.L_x_2581) ;  /* 0x0000000000147947 */ /* 0x000fec0003800000 */
.L_x_2580:
[----:B------:R-:W-:-:S05]  /*9c10*/  IMAD.U32 R21, RZ, RZ, UR25 ;  /* 0x00000019ff157e24 */ /* 0x000fca000f8e00ff */
[----:B------:R-:W-:-:S13]  /*9c20*/  ISETP.NE.AND P1, PT, R21, 0x1, PT ;  /* 0x000000011500780c */ /* 0x000fda0003f25270 */
[----:B------:R-:W1:Y:S02]  /*9c30*/  @P1 LDC.64 R4, c[0x0][0x9e8] ;  /* 0x00027a00ff041b82 */ /* 0x000e640000000a00 */
[----:B-1----:R-:W-:-:S05]  /*9c40*/  @P1 IMAD.HI.U32 R4, R11, R4, RZ ;  /* 0x000000040b041227 */ /* 0x002fca00078e00ff */
[----:B------:R-:W-:-:S07]  /*9c50*/  @P1 SHF.R.U32.HI R11, RZ, R5, R4 ;  /* 0x00000005ff0b1219 */ /* 0x000fce0000011604 */
.L_x_2581:
[----:B------:R-:W-:Y:S05]  /*9c60*/  BSYNC B0 ;  /* 0x0000000000007941 */ /* 0x000fea0003800000 */
.L_x_2579:
[----:B------:R-:W-:-:S04]  /*9c70*/  IMAD R4, R19, -0x2, R10 ;  /* 0xfffffffe13047824 */ /* 0x000fc800078e020a */
[----:B------:R-:W-:-:S05]  /*9c80*/  IMAD R4, R11, R21, R4 ;  /* 0x000000150b047224 */ /* 0x000fca00078e0204 */
[----:B------:R-:W-:Y:S02]  /*9c90*/  VIADDMNMX R13, R4, R21, R13, PT ;  /* 0x00000015040d7246 */ /* 0x000fe4000380010d */
[----:B------:R-:W-:-:S07]  /*9ca0*/  VIMNMX R12, R12, R4, !PT ;  /* 0x000000040c0c7248 */ /* 0x000fce0007fe0100 */
.L_x_2578:
        /* <DEDUP_REMOVED lines=133> */
[----:B------:R-:W1:Y:S02]  /*a500*/  SHFL.IDX PT, R13, R20, 0x1, 0x1c1f ;  /* 0x003c1f00140d7f89 */ /* 0x000e6400000e0000 */
[----:B------:R-:W-:Y:S02]  /*a510*/  FSEL R197, R197, -INF , !P6 ;  /* 0xff800000c5c57808 */ /* 0x000fe40007000000 */
[----:B------:R-:W-:Y:S01]  /*a520*/  LOP3.LUT P6, RZ, R16, 0x80000, RZ, 0xc0, !PT ;  /* 0x0008000010ff7812 */ /* 0x000fe200078cc0ff */
[--C-:B-1----:R-:W-:Y:S02]  /*a530*/  IMAD.IADD R15, R15, 0x1, R13.reuse ;  /* 0x000000010f0f7824 */ /* 0x102fe400078e020d */
        /* <DEDUP_REMOVED lines=14> */
.L_x_2584:
[----:B------:R-:W-:-:S05]  /*a620*/  IMAD.U32 R12, RZ, RZ, UR25 ;  /* 0x00000019ff0c7e24 */ /* 0x000fca000f8e00ff */
[----:B------:R-:W-:-:S13]  /*a630*/  ISETP.NE.AND P6, PT, R12, 0x1, PT ;  /* 0x000000010c00780c */ /* 0x000fda0003fc5270 */
[----:B------:R-:W1:Y:S02]  /*a640*/  @P6 LDC.64 R4, c[0x0][0x9e8] ;  /* 0x00027a00ff046b82 */ /* 0x000e640000000a00 */
[----:B-1----:R-:W-:-:S05]  /*a650*/  @P6 IMAD.HI.U32 R4, R13, R4, RZ ;  /* 0x000000040d046227 */ /* 0x002fca00078e00ff */
[----:B------:R-:W-:-:S07]  /*a660*/  @P6 SHF.R.U32.HI R13, RZ, R5, R4 ;  /* 0x00000005ff0d6219 */ /* 0x000fce0000011604 */
.L_x_2585:
[----:B------:R-:W-:Y:S05]  /*a670*/  BSYNC B0 ;  /* 0x0000000000007941 */ /* 0x000fea0003800000 */
.L_x_2583:
[----:B------:R-:W-:-:S04]  /*a680*/  IMAD R10, R19, -0x2, R10 ;  /* 0xfffffffe130a7824 */ /* 0x000fc800078e020a */
[----:B------:R-:W-:-:S05]  /*a690*/  IMAD R13, R13, R12, R10 ;  /* 0x0000000c0d0d7224 */ /* 0x000fca00078e020a */
[----:B------:R-:W-:Y:S02]  /*a6a0*/  VIADDMNMX R15, R13, R12, R15, PT ;  /* 0x0000000c0d0f7246 */ /* 0x000fe4000380010f */
[----:B------:R-:W-:-:S07]  /*a6b0*/  VIMNMX R14, R14, R13, !PT ;  /* 0x0000000d0e0e7248 */ /* 0x000fce0007fe0100 */
.L_x_2582:
        /* <DEDUP_REMOVED lines=60> */
[----:B------:R-:W1:Y:S01]  /*aa80*/  SHFL.BFLY PT, R4, R5, 0x2, 0x1f ;  /* 0x0c401f0005047f89 */ /* 0x000e6200000e0000 */
        /* <DEDUP_REMOVED lines=14> */
[----:B-1----:R-:W-:Y:S02]  /*ab70*/  FMNMX.FTZ R12, R5, R4, !PT ;  /* 0x00000004050c7209 */ /* 0x002fe40007810000 */
[C---:B------:R-:W-:Y:S02]  /*ab80*/  ISETP.GT.AND P1, PT, R14.reuse, 0x30, !P1 ;  /* 0x000000300e00780c */ /* 0x040fe40004f24270 */
[----:B------:R-:W-:Y:S01]  /*ab90*/  ISETP.GT.AND P4, PT, R14, 0x51, !P4 ;  /* 0x000000510e00780c */ /* 0x000fe20006784270 */
[----:B------:R-:W1:Y:S01]  /*aba0*/  SHFL.BFLY PT, R13, R12, 0x1, 0x1f ;  /* 0x0c201f000c0d7f89 */ /* 0x000e6200000e0000 */
        /* <DEDUP_REMOVED lines=13> */
[----:B-1----:R-:W-:-:S02]  /*ac80*/  FMNMX.FTZ R4, R12, R13, !PT ;  /* 0x0000000d0c047209 */ /* 0x002fc40007810000 */
        /* <DEDUP_REMOVED lines=69> */
[----:B-1----:R-:W-:Y:S01]  /*b0e0*/  FFMA.FTZ R169, R184, UR6, -R10 ;  /* 0x00000006b8a97c23 */ /* 0x002fe2000801080a */
        /* <DEDUP_REMOVED lines=16> */
[--C-:B-1----:R-:W-:Y:S01]  /*b1f0*/  FFMA.FTZ R161, R177, UR6, -R10.reuse ;  /* 0x00000006b1a17c23 */ /* 0x102fe2000801080a */
[--C-:B------:R-:W-:Y:S01]  /*b200*/  FFMA.FTZ R177, R192, UR6, -R10.reuse ;  /* 0x00000006c0b17c23 */ /* 0x100fe2000801080a */
[----:B------:R-:W1:Y:S05]  /*b210*/  SHFL.BFLY PT, R176, R5, 0x2, 0x1f ;  /* 0x0c401f0005b07f89 */ /* 0x000e6a00000e0000 */
        /* <DEDUP_REMOVED lines=12> */
[----:B-1----:R-:W-:Y:S01]  /*b2e0*/  FMNMX.FTZ R184, R5, R176, !PT ;  /* 0x000000b005b87209 */ /* 0x002fe20007810000 */
[--C-:B------:R-:W-:Y:S01]  /*b2f0*/  FFMA.FTZ R176, R189, UR6, -R10.reuse ;  /* 0x00000006bdb07c23 */ /* 0x100fe2000801080a */
[----:B------:R-:W-:Y:S01]  /*b300*/  FFMA.FTZ R10, R197, UR6, -R10 ;  /* 0x00000006c50a7c23 */ /* 0x000fe2000801080a */
[-C--:B------:R-:W-:Y:S01]  /*b310*/  FMUL.FTZ R41, R41, R8.reuse ;  /* 0x0000000829297220 */ /* 0x080fe20000410000 */
[-C--:B------:R-:W-:Y:S01]  /*b320*/  FMUL.FTZ R44, R44, R8.reuse ;  /* 0x000000082c2c7220 */ /* 0x080fe20000410000 */
[----:B------:R-:W1:Y:S01]  /*b330*/  SHFL.BFLY PT, R5, R184, 0x1, 0x1f ;  /* 0x0c201f00b8057f89 */ /* 0x000e6200000e0000 */
        /* <DEDUP_REMOVED lines=23> */
[----:B-1----:R-:W-:Y:S01]  /*b4b0*/  FMNMX.FTZ R5, R184, R5, !PT ;  /* 0x00000005b8057209 */ /* 0x002fe20007810000 */
        /* <DEDUP_REMOVED lines=8> */
[----:B------:R-:W1:Y:S01]  /*b540*/  MUFU.EX2 R168, R168 ;  /* 0x000000a800a87308 */ /* 0x000e620000000800 */
        /* <DEDUP_REMOVED lines=29> */
[----:B-1----:R-:W-:Y:S01]  /*b720*/  F2FP.BF16.F32.PACK_AB R166, R168, R165 ;  /* 0x000000a5a8a6723e */ /* 0x002fe200000010ff */
[----:B------:R-:W-:Y:S01]  /*b730*/  FADD.FTZ R2, R20, R193 ;  /* 0x000000c114027221 */ /* 0x000fe20000010000 */
[--C-:B------:R-:W-:Y:S01]  /*b740*/  FFMA.FTZ R179, R179, UR6, -R189.reuse ;  /* 0x00000006b3b37c23 */ /* 0x100fe200080108bd */
[----:B------:R-:W1:Y:S01]  /*b750*/  MUFU.EX2 R176, R176 ;  /* 0x000000b000b07308 */ /* 0x000e620000000800 */
        /* <DEDUP_REMOVED lines=20> */
[----:B-1----:R-:W-:Y:S01]  /*b8a0*/  F2FP.BF16.F32.PACK_AB R170, R176, R173 ;  /* 0x000000adb0aa723e */ /* 0x002fe200000010ff */
[----:B------:R-:W-:Y:S01]  /*b8b0*/  FADD.FTZ R154, R164, R193 ;  /* 0x000000c1a49a7221 */ /* 0x000fe20000010000 */
[-C--:B------:R-:W-:Y:S01]  /*b8c0*/  FMUL.FTZ R105, R105, R8.reuse ;  /* 0x0000000869697220 */ /* 0x080fe20000410000 */
[-C--:B------:R-:W-:Y:S01]  /*b8d0*/  FMUL.FTZ R108, R108, R8.reuse ;  /* 0x000000086c6c7220 */ /* 0x080fe20000410000 */
[----:B------:R-:W1:Y:S01]  /*b8e0*/  MUFU.EX2 R10, R10 ;  /* 0x0000000a000a7308 */ /* 0x000e620000000800 */
        /* <DEDUP_REMOVED lines=40> */
[----:B-1----:R-:W-:Y:S01]  /*bb70*/  FADD.FTZ R2, R10, R13 ;  /* 0x0000000d0a027221 */ /* 0x002fe20000010000 */
[----:B----4-:R-:W-:Y:S01]  /*bb80*/  FFMA.FTZ R13, R14, R0, R185 ;  /* 0x000000000e0d7223 */ /* 0x010fe200000100b9 */
[----:B------:R-:W-:Y:S01]  /*bb90*/  FMUL.FTZ R149, R149, R8 ;  /* 0x0000000895957220 */ /* 0x000fe20000410000 */
[----:B------:R-:W-:Y:S01]  /*bba0*/  F2FP.BF16.F32.PACK_AB R164, R161, R164 ;  /* 0x000000a4a1a4723e */ /* 0x000fe200000010ff */
[----:B------:R-:W-:Y:S01]  /*bbb0*/  FMUL.FTZ R26, R26, R14 ;  /* 0x0000000e1a1a7220 */ /* 0x000fe20000410000 */
[C---:B---3--:R-:W-:Y:S01]  /*bbc0*/  FADD.FTZ R0, R184.reuse, R13 ;  /* 0x0000000db8007221 */ /* 0x048fe20000010000 */
[----:B------:R-:W-:Y:S01]  /*bbd0*/  F2FP.BF16.F32.PACK_AB R160, R157, R160 ;  /* 0x000000a09da0723e */ /* 0x000fe200000010ff */
[----:B------:R-:W1:Y:S01]  /*bbe0*/  MUFU.EX2 R159, R159 ;  /* 0x0000009f009f7308 */ /* 0x000e620000000800 */
        /* <DEDUP_REMOVED lines=56> */
[----:B-1----:R-:W-:Y:S01]  /*bf70*/  F2FP.BF16.F32.PACK_AB R174, R10, R181 ;  /* 0x000000b50aae723e */ /* 0x002fe200000010ff */
        /* <DEDUP_REMOVED lines=37> */
[----:B------:R-:W-:Y:S01]  /*c1d0*/  FMUL.FTZ R151, R151, R14 ;  /* 0x0000000e97977220 */ /* 0x000fe20000410000 */
[----:B------:R-:W1:Y:S01]  /*c1e0*/  MUFU.EX2 R169, R186 ;  /* 0x000000ba00a97308 */ /* 0x000e620000000800 */
[----:B---3--:R-:W-:-:S07]  /*c1f0*/  FADD.FTZ R178, R182, R13 ;  /* 0x0000000db6b27221 */ /* 0x008fce0000010000 */
[----:B------:R-:W3:Y:S01]  /*c200*/  MUFU.EX2 R0, R187 ;  /* 0x000000bb00007308 */ /* 0x000ee20000000800 */
[----:B0-----:R-:W-:-:S07]  /*c210*/  FADD.FTZ R178, R183, R178 ;  /* 0x000000b2b7b27221 */ /* 0x001fce0000010000 */
[----:B------:R0:W4:Y:S01]  /*c220*/  MUFU.EX2 R171, R167 ;  /* 0x000000a700ab7308 */ /* 0x0001220000000800 */
[----:B-1----:R-:W-:-:S07]  /*c230*/  FADD.FTZ R13, R169, R178 ;  /* 0x000000b2a90d7221 */ /* 0x002fce0000010000 */
[----:B------:R-:W1:Y:S01]  /*c240*/  MUFU.EX2 R20, R191 ;  /* 0x000000bf00147308 */ /* 0x000e620000000800 */
[C---:B---3--:R-:W-:Y:S01]  /*c250*/  FADD.FTZ R178, R0.reuse, R13 ;  /* 0x0000000d00b27221 */ /* 0x048fe20000010000 */
[----:B------:R-:W-:Y:S02]  /*c260*/  F2FP.BF16.F32.PACK_AB R169, R0, R169 ;  /* 0x000000a900a9723e */ /* 0x000fe400000010ff */
[----:B0-----:R-:W-:-:S04]  /*c270*/  F2FP.BF16.F32.PACK_AB R167, R183, R182 ;  /* 0x000000b6b7a7723e */ /* 0x001fc800000010ff */
[----:B------:R-:W0:Y:S01]  /*c280*/  MUFU.EX2 R173, R194 ;  /* 0x000000c200ad7308 */ /* 0x000e220000000800 */
[----:B----4-:R-:W-:-:S07]  /*c290*/  FADD.FTZ R13, R171, R178 ;  /* 0x000000b2ab0d7221 */ /* 0x010fce0000010000 */
[----:B------:R-:W3:Y:S01]  /*c2a0*/  MUFU.EX2 R176, R195 ;  /* 0x000000c300b07308 */ /* 0x000ee20000000800 */
[C---:B-1----:R-:W-:Y:S01]  /*c2b0*/  FADD.FTZ R180, R20.reuse, R13 ;  /* 0x0000000d14b47221 */ /* 0x042fe20000010000 */
[----:B------:R-:W-:-:S06]  /*c2c0*/  F2FP.BF16.F32.PACK_AB R171, R20, R171 ;  /* 0x000000ab14ab723e */ /* 0x000fcc00000010ff */
[----:B------:R-:W1:Y:S01]  /*c2d0*/  MUFU.EX2 R175, R198 ;  /* 0x000000c600af7308 */ /* 0x000e620000000800 */
[----:B0-----:R-:W-:-:S07]  /*c2e0*/  FADD.FTZ R13, R173, R180 ;  /* 0x000000b4ad0d7221 */ /* 0x001fce0000010000 */
[----:B------:R-:W0:Y:S01]  /*c2f0*/  MUFU.EX2 R178, R189 ;  /* 0x000000bd00b27308 */ /* 0x000e220000000800 */
[C---:B---3--:R-:W-:Y:S01]  /*c300*/  FADD.FTZ R8, R176.reuse, R13 ;  /* 0x0000000db0087221 */ /* 0x048fe20000010000 */
[----:B------:R-:W-:-:S03]  /*c310*/  F2FP.BF16.F32.PACK_AB R173, R176, R173 ;  /* 0x000000adb0ad723e */ /* 0x000fc600000010ff */
[----:B-1----:R-:W-:-:S04]  /*c320*/  FADD.FTZ R9, R175, R8 ;  /* 0x00000008af097221 */ /* 0x002fc80000010000 */
[C---:B0-----:R-:W-:Y:S01]  /*c330*/  FADD.FTZ R0, R178.reuse, R9 ;  /* 0x00000009b2007221 */ /* 0x041fe20000010000 */
[----:B------:R-:W-:Y:S01]  /*c340*/  F2FP.BF16.F32.PACK_AB R175, R178, R175 ;  /* 0x000000afb2af723e */ /* 0x000fe200000010ff */
[----:B------:R-:W-:Y:S06]  /*c350*/  @!P0 BRA `(.L_x_2586) ;  /* 0x0000000000048947 */ /* 0x000fec0003800000 */
[----:B------:R-:W-:Y:S01]  /*c360*/  BPT.TRAP 0x1 ;  /* 0x000000040000795c */ /* 0x000fe20000300000 */
.L_x_2586:
[----:B------:R0:W1:Y:S01]  /*c370*/  SYNCS.PHASECHK.TRANS64.TRYWAIT P1, [UR24+0x22850], R7 ;  /* 0x02285007ff0075a7 */ /* 0x0000620008020158 */
[----:B------:R-:W-:Y:S05]  /*c380*/  @!P0 BRA `(.L_x_2587) ;  /* 0x0000000000048947 */ /* 0x000fea0003800000 */
[----:B------:R-:W-:Y:S01]  /*c390*/  BPT.TRAP 0x1 ;  /* 0x000000040000795c */ /* 0x000fe20000300000 */
.L_x_2587:
[----:B------:R-:W-:Y:S01]  /*c3a0*/  VIADD R8, R215, 0x8 ;  /* 0x00000008d7087836 */ /* 0x000fe20000000000 */
[----:B-1----:R-:W-:Y:S06]  /*c3b0*/  @P1 BRA `(.L_x_2588) ;  /* 0x0000000000081947 */ /* 0x002fec0003800000 */
[----:B------:R-:W1:Y:S02]  /*c3c0*/  SYNCS.PHASECHK.TRANS64.TRYWAIT P1, [UR24+0x22850], R7 ;  /* 0x02285007ff0075a7 */ /* 0x000e640008020158 */
[----:B-1----:R-:W-:Y:S05]  /*c3d0*/  @!P1 BRA `(.L_x_2589) ;  /* 0x0000009400f09947 */ /* 0x002fea0003800000 */
.L_x_2588:
        /* <DEDUP_REMOVED lines=39> */
.L_x_2590:
        /* <DEDUP_REMOVED lines=8> */
.L_x_2572:
[----:B01----:R-:W0:Y:S01]  /*c6d0*/  SHFL.BFLY PT, R7, R2, 0x2, 0x1f ;  /* 0x0c401f0002077f89 */ /* 0x003e2200000e0000 */
[----:B------:R-:W-:Y:S01]  /*c6e0*/  IMAD.MOV.U32 R8, RZ, RZ, RZ ;  /* 0x000000ffff087224 */ /* 0x000fe200078e00ff */
[----:B------:R-:W-:Y:S01]  /*c6f0*/  UIADD3 UR38, UR38, 0x1, URZ ;  /* 0x0000000126267890 */ /* 0x000fe2000fffe03f */
[----:B------:R-:W-:Y:S01]  /*c700*/  IMAD.U32 R13, RZ, RZ, UR6 ;  /* 0x00000006ff0d7e24 */ /* 0x000fe2000f8e00ff */
[----:B------:R-:W1:Y:S01]  /*c710*/  SHFL.BFLY PT, R9, R0, 0x2, 0x1f ;  /* 0x0c401f0000097f89 */ /* 0x000e6200000e0000 */
[----:B------:R2:W-:Y:S06]  /*c720*/  BAR.ARV R3, 0x100 ;  /* 0x000400030000751d */ /* 0x0005ec0000002000 */
[----:B------:R-:W-:-:S02]  /*c730*/  UISETP.NE.AND UP0, UPT, UR38, 0x2, UPT ;  /* 0x000000022600788c */ /* 0x000fc4000bf05270 */
[----:B------:R-:W-:Y:S06]  /*c740*/  BAR.ARV 0x8, 0x180 ;  /* 0x0206000000007b1d */ /* 0x000fec0000002000 */
[----:B--2---:R-:W-:Y:S01]  /*c750*/  IMAD.MOV.U32 R3, RZ, RZ, -0x800000 ;  /* 0xff800000ff037424 */ /* 0x004fe200078e00ff */
[----:B------:R-:W-:Y:S01]  /*c760*/  USEL UR4, URZ, 0x1, UP0 ;  /* 0x000000013f047887 */ /* 0x000fe20008000000 */
[----:B0-----:R-:W-:Y:S01]  /*c770*/  FADD.FTZ R7, R7, R2 ;  /* 0x0000000207077221 */ /* 0x001fe20000010000 */
[----:B------:R-:W-:Y:S01]  /*c780*/  IMAD.MOV.U32 R2, RZ, RZ, -0x800000 ;  /* 0xff800000ff027424 */ /* 0x000fe200078e00ff */
[----:B------:R-:W-:Y:S01]  /*c790*/  PLOP3.LUT P0, PT, PT, PT, PT, 0x8, 0x0 ;  /* 0x000000000000781c */ /* 0x000fe20003f0e170 */
[----:B------:R-:W-:Y:S01]  /*c7a0*/  UIADD3 UR36, UR36, 0x1, URZ ;  /* 0x0000000124247890 */ /* 0x000fe2000fffe03f */
[----:B-1----:R-:W-:Y:S01]  /*c7b0*/  FADD.FTZ R9, R9, R0 ;  /* 0x0000000009097221 */ /* 0x002fe20000010000 */
[----:B------:R-:W0:Y:S01]  /*c7c0*/  SHFL.BFLY PT, R6, R7, 0x1, 0x1f ;  /* 0x0c201f0007067f89 */ /* 0x000e2200000e0000 */
[----:B------:R-:W-:Y:S01]  /*c7d0*/  IMAD.MOV.U32 R0, RZ, RZ, RZ ;  /* 0x000000ffff007224 */ /* 0x000fe200078e00ff */
[----:B------:R-:W-:-:S02]  /*c7e0*/  USEL UR38, UR38, URZ, UP0 ;  /* 0x0000003f26267287 */ /* 0x000fc40008000000 */
[----:B------:R-:W-:Y:S01]  /*c7f0*/  ULOP3.LUT UR37, UR37, UR4, URZ, 0x3c, !UPT ;  /* 0x0000000425257292 */ /* 0x000fe2000f8e3c3f */
[----:B0-----:R-:W-:Y:S01]  /*c800*/  FADD.FTZ R10, R7, R6 ;  /* 0x00000006070a7221 */ /* 0x001fe20000010000 */
[----:B------:R-:W-:Y:S01]  /*c810*/  IMAD.U32 R7, RZ, RZ, UR6 ;  /* 0x00000006ff077e24 */ /* 0x000fe2000f8e00ff */
[----:B------:R-:W0:Y:S03]  /*c820*/  SHFL.BFLY PT, R6, R9, 0x1, 0x1f ;  /* 0x0c201f0009067f89 */ /* 0x000e2600000e0000 */
[----:B------:R-:W-:-:S13]  /*c830*/  FSETP.NE.FTZ.AND P1, PT, R10, RZ, PT ;  /* 0x000000ff0a00720b */ /* 0x000fda0003f35000 */
[----:B------:R-:W1:Y:S01]  /*c840*/  @P1 MUFU.RCP R8, R10 ;  /* 0x0000000a00081308 */ /* 0x000e620000001000 */
[----:B------:R-:W-:Y:S01]  /*c850*/  @P1 FMUL.FTZ R7, R7, 0.69314718246459960938 ;  /* 0x3f31721807071820 */ /* 0x000fe20000410000 */
[----:B0-----:R-:W-:-:S06]  /*c860*/  FADD.FTZ R12, R9, R6 ;  /* 0x00000006090c7221 */ /* 0x001fcc0000010000 */
        /* <DEDUP_REMOVED lines=10> */
[----:B------:R-:W-:-:S04]  /*c910*/  FMUL.FTZ R40, R40, R8 ;  /* 0x0000000828287220 */ /* 0x000fc80000410000 */
[----:B------:R-:W-:Y:S01]  /*c920*/  @P2 MUFU.RCP R0, R12 ;  /* 0x0000000c00002308 */ /* 0x000fe20000001000 */
[-C--:B------:R-:W-:Y:S01]  /*c930*/  FMUL.FTZ R41, R41, R8.reuse ;  /* 0x0000000829297220 */ /* 0x080fe20000410000 */
[-C--:B------:R-:W-:Y:S01]  /*c940*/  FMUL.FTZ R44, R44, R8.reuse ;  /* 0x000000082c2c7220 */ /* 0x080fe20000410000 */
[-C--:B------:R-:W-:Y:S01]  /*c950*/  FMUL.FTZ R45, R45, R8.reuse ;  /* 0x000000082d2d7220 */ /* 0x080fe20000410000 */
        /* <DEDUP_REMOVED lines=53> */
[----:B------:R-:W-:Y:S01]  /*ccb0*/  @P2 FMUL.FTZ R13, R13, 0.69314718246459960938 ;  /* 0x3f3172180d0d2820 */ /* 0x000fe20000410000 */
[----:B0-----:R-:W-:Y:S01]  /*ccc0*/  @P1 FMUL.FTZ R6, R6, 0.69314718246459960938 ;  /* 0x3f31721806061820 */ /* 0x001fe20000410000 */
        /* <DEDUP_REMOVED lines=66> */
[----:B------:R-:W-:-:S07]  /*d0f0*/  @P2 FFMA.FTZ R3, R13, R5, R12 ;  /* 0x000000050d032223 */ /* 0x000fce000001000c */
.L_x_2513:
[----:B------:R-:W0:Y:S01]  /*d100*/  S2R R4, SR_CgaCtaId ;  /* 0x0000000000047919 */ /* 0x000e220000008800 */
[----:B------:R-:W-:Y:S01]  /*d110*/  MOV R17, 0x400 ;  /* 0x0000040000117802 */ /* 0x000fe20000000f00 */
[----:B------:R-:W-:Y:S01]  /*d120*/  BSSY B0, `(.L_x_2592) ;  /* 0x00002d5000007945 */ /* 0x000fe20003800000 */
[----:B------:R-:W-:Y:S02]  /*d130*/  BAR.SYNC.DEFER_BLOCKING 0x5, 0x180 ;  /* 0x0146000000007b1d */ /* 0x000fe40000010000 */
[----:B0-----:R-:W-:-:S05]  /*d140*/  LEA R17, R4, R17, 0x18 ;  /* 0x0000001104117211 */ /* 0x001fca00078ec0ff */
[----:B------:R-:W0:Y:S02]  /*d150*/  LDS.128 R4, [R17+0x228d0] ;  /* 0x0228d00011047984 */ /* 0x000e240000000c00 */
[----:B0-----:R-:W-:Y:S02]  /*d160*/  R2UR UR5, R5 ;  /* 0x00000000050572ca */ /* 0x001fe400000e0000 */
[----:B------:R-:W-:Y:S02]  /*d170*/  R2UR UR7, R6 ;  /* 0x00000000060772ca */ /* 0x000fe400000e0000 */
        /* <DEDUP_REMOVED lines=8> */
[----:B------:R-:W-:Y:S02]  /*d200*/  F2FP.BF16.F32.PACK_AB R26, R29, R28 ;  /* 0x0000001c1d1a723e */ /* 0x000fe400000010ff */
[----:B------:R-:W-:Y:S01]  /*d210*/  F2FP.BF16.F32.PACK_AB R32, R33, R32 ;  /* 0x000000202120723e */ /* 0x000fe200000010ff */
[----:B------:R-:W-:Y:S01]  /*d220*/  UISETP.NE.AND.EX UP0, UPT, UR9, URZ, UPT, UP0 ;  /* 0x0000003f0900728c */ /* 0x000fe2000bf05300 */
[----:B------:R-:W-:Y:S02]  /*d230*/  F2FP.BF16.F32.PACK_AB R27, R157, R27 ;  /* 0x0000001b9d1b723e */ /* 0x000fe400000010ff */
[----:B------:R-:W-:Y:S01]  /*d240*/  F2FP.BF16.F32.PACK_AB R33, R156, R34 ;  /* 0x000000229c21723e */ /* 0x000fe200000010ff */
[----:B------:R-:W-:Y:S01]  /*d250*/  ULDC.64 UR8, c[0x0][0xc00] ;  /* 0x0003000000087ab9 */ /* 0x000fe20000000a00 */
[----:B------:R-:W-:Y:S01]  /*d260*/  F2FP.BF16.F32.PACK_AB R40, R41, R40 ;  /* 0x000000282928723e */ /* 0x000fe200000010ff */
[----:B------:R-:W-:Y:S01]  /*d270*/  UIMAD.WIDE UR8, UR42, 0x4, UR8 ;  /* 0x000000042a0878a5 */ /* 0x000fe2000f8e0208 */
        /* <DEDUP_REMOVED lines=9> */
[----:B------:R-:W-:Y:S02]  /*d310*/  MOV R170, R17 ;  /* 0x0000001100aa7202 */ /* 0x000fe40000000f00 */
[----:B0-----:R-:W-:Y:S02]  /*d320*/  MOV R171, R4 ;  /* 0x0000000400ab7202 */ /* 0x001fe40000000f00 */
[----:B------:R-:W-:Y:S02]  /*d330*/  F2FP.BF16.F32.PACK_AB R51, R11, R51 ;  /* 0x000000330b33723e */ /* 0x000fe400000010ff */
[----:B------:R-:W-:Y:S01]  /*d340*/  F2FP.BF16.F32.PACK_AB R57, R10, R58 ;  /* 0x0000003a0a39723e */ /* 0x000fe200000010ff */
[----:B------:R-:W-:Y:S01]  /*d350*/  IMAD.WIDE R110, R209, 0x2, R170 ;  /* 0x00000002d16e7825 */ /* 0x000fe200078e02aa */
[----:B------:R-:W-:-:S02]  /*d360*/  F2FP.BF16.F32.PACK_AB R64, R65, R64 ;  /* 0x000000404140723e */ /* 0x000fc400000010ff */
[----:B------:R-:W-:Y:S02]  /*d370*/  F2FP.BF16.F32.PACK_AB R58, R61, R60 ;  /* 0x0000003c3d3a723e */ /* 0x000fe400000010ff */
[C---:B------:R-:W-:Y:S02]  /*d380*/  IADD3 R151, P1, R110.reuse, 0x20, RZ ;  /* 0x000000206e977810 */ /* 0x040fe40007f3e0ff */
[C---:B------:R-:W-:Y:S02]  /*d390*/  LOP3.LUT R5, R110.reuse, 0x380, RZ, 0xc0, !PT ;  /* 0x000003806e057812 */ /* 0x040fe400078ec0ff */
[C---:B------:R-:W-:Y:S01]  /*d3a0*/  IADD3 R173, P0, R110.reuse, 0x40, RZ ;  /* 0x000000406ead7810 */ /* 0x040fe20007f1e0ff */
[--C-:B------:R-:W-:Y:S01]  /*d3b0*/  IMAD.X R13, RZ, RZ, R111.reuse, P1 ;  /* 0x000000ffff0d7224 */ /* 0x100fe200008e066f */
        /* <DEDUP_REMOVED lines=26> */
[----:B------:R-:W-:Y:S01]  /*d560*/  LOP3.LUT R110, R5, R110, RZ, 0x3c, !PT ;  /* 0x0000006e056e7212 */ /* 0x000fe200078e3cff */
[--C-:B------:R-:W-:Y:S01]  /*d570*/  IMAD.X R5, RZ, RZ, R111.reuse, P2 ;  /* 0x000000ffff057224 */ /* 0x100fe200010e066f */
[----:B------:R-:W-:Y:S01]  /*d580*/  LOP3.LUT R12, R151, 0x380, RZ, 0xc0, !PT ;  /* 0x00000380970c7812 */ /* 0x000fe200078ec0ff */
[----:B------:R-:W-:Y:S01]  /*d590*/  IMAD.X R7, RZ, RZ, R111, P1 ;  /* 0x000000ffff077224 */ /* 0x000fe200008e066f */
[----:B------:R-:W-:-:S02]  /*d5a0*/  LOP3.LUT R14, R173, 0x380, RZ, 0xc0, !PT ;  /* 0x00000380ad0e7812 */ /* 0x000fc400078ec0ff */
[----:B------:R-:W-:Y:S02]  /*d5b0*/  LOP3.LUT R20, R175, 0x380, RZ, 0xc0, !PT ;  /* 0x00000380af147812 */ /* 0x000fe400078ec0ff */
[----:B------:R-:W-:Y:S02]  /*d5c0*/  LOP3.LUT R30, R177, 0x380, RZ, 0xc0, !PT ;  /* 0x00000380b11e7812 */ /* 0x000fe400078ec0ff */
[----:B------:R-:W-:Y:S01]  /*d5d0*/  MOV R110, R110 ;  /* 0x0000006e006e7202 */ /* 0x000fe20000000f00 */
[----:B------:R-:W-:Y:S01]  /*d5e0*/  BAR.SYNC.DEFER_BLOCKING 0x1, 0x100 ;  /* 0x0044000000007b1d */ /* 0x000fe20000010000 */
[----:B------:R-:W-:Y:S02]  /*d5f0*/  LOP3.LUT R106, R4, 0x380, RZ, 0xc0, !PT ;  /* 0x00000380046a7812 */ /* 0x000fe400078ec0ff */
[----:B------:R-:W-:Y:S02]  /*d600*/  SHF.R.U64 R12, R12, 0x3, RZ ;  /* 0x000000030c0c7819 */ /* 0x000fe400000012ff */
[----:B------:R-:W-:-:S02]  /*d610*/  LOP3.LUT R38, R179, 0x380, RZ, 0xc0, !PT ;  /* 0x00000380b3267812 */ /* 0x000fc400078ec0ff */
[----:B------:R-:W-:Y:S02]  /*d620*/  LOP3.LUT R111, R18, 0x380, RZ, 0xc0, !PT ;  /* 0x00000380126f7812 */ /* 0x000fe400078ec0ff */
[----:B------:R-:W-:Y:S02]  /*d630*/  SHF.R.U64 R14, R14, 0x3, RZ ;  /* 0x000000030e0e7819 */ /* 0x000fe400000012ff */
[----:B------:R-:W-:Y:S02]  /*d640*/  LOP3.LUT R46, R181, 0x380, RZ, 0xc0, !PT ;  /* 0x00000380b52e7812 */ /* 0x000fe400078ec0ff */
[----:B------:R-:W-:Y:S02]  /*d650*/  SHF.R.U64 R20, R20, 0x3, RZ ;  /* 0x0000000314147819 */ /* 0x000fe400000012ff */
[----:B------:R-:W-:Y:S02]  /*d660*/  LOP3.LUT R54, R183, 0x380, RZ, 0xc0, !PT ;  /* 0x00000380b7367812 */ /* 0x000fe400078ec0ff */
[----:B------:R-:W-:-:S02]  /*d670*/  LOP3.LUT R90, R187, 0x380, RZ, 0xc0, !PT ;  /* 0x00000380bb5a7812 */ /* 0x000fc400078ec0ff */
[----:B------:R-:W-:Y:S02]  /*d680*/  SHF.R.U64 R30, R30, 0x3, RZ ;  /* 0x000000031e1e7819 */ /* 0x000fe400000012ff */
[----:B------:R-:W-:Y:S02]  /*d690*/  LOP3.LUT R86, R185, 0x380, RZ, 0xc0, !PT ;  /* 0x00000380b9567812 */ /* 0x000fe400078ec0ff */
[----:B------:R-:W-:Y:S01]  /*d6a0*/  LOP3.LUT R98, R191, 0x380, RZ, 0xc0, !PT ;  /* 0x00000380bf627812 */ /* 0x000fe200078ec0ff */
[----:B------:R0:W-:Y:S01]  /*d6b0*/  STSM.16.M88.4 [R110], R24 ;  /* 0x000000186e007844 */ /* 0x0001e20000000200 */
[----:B------:R-:W-:Y:S02]  /*d6c0*/  SHF.R.U64 R29, R106, 0x3, RZ ;  /* 0x000000036a1d7819 */ /* 0x000fe400000012ff */
[----:B------:R-:W-:Y:S02]  /*d6d0*/  LOP3.LUT R12, R12, R151, RZ, 0x3c, !PT ;  /* 0x000000970c0c7212 */ /* 0x000fe400078e3cff */
[----:B------:R-:W-:-:S02]  /*d6e0*/  SHF.R.U64 R38, R38, 0x3, RZ ;  /* 0x0000000326267819 */ /* 0x000fc400000012ff */
[----:B------:R-:W-:Y:S02]  /*d6f0*/  SHF.R.U64 R111, R111, 0x3, RZ ;  /* 0x000000036f6f7819 */ /* 0x000fe400000012ff */
[----:B------:R-:W-:Y:S02]  /*d700*/  LOP3.LUT R14, R14, R173, RZ, 0x3c, !PT ;  /* 0x000000ad0e0e7212 */ /* 0x000fe400078e3cff */
[----:B------:R-:W-:Y:S02]  /*d710*/  SHF.R.U64 R46, R46, 0x3, RZ ;  /* 0x000000032e2e7819 */ /* 0x000fe400000012ff */
[----:B------:R-:W-:Y:S02]  /*d720*/  LOP3.LUT R94, R189, 0x380, RZ, 0xc0, !PT ;  /* 0x00000380bd5e7812 */ /* 0x000fe400078ec0ff */
[----:B------:R-:W-:Y:S02]  /*d730*/  LOP3.LUT R20, R20, R175, RZ, 0x3c, !PT ;  /* 0x000000af14147212 */ /* 0x000fe400078e3cff */
[----:B------:R-:W-:-:S02]  /*d740*/  SHF.R.U64 R54, R54, 0x3, RZ ;  /* 0x0000000336367819 */ /* 0x000fc400000012ff */
[----:B------:R-:W-:Y:S02]  /*d750*/  SHF.R.U64 R90, R90, 0x3, RZ ;  /* 0x000000035a5a7819 */ /* 0x000fe400000012ff */
[----:B------:R-:W-:Y:S02]  /*d760*/  LOP3.LUT R30, R30, R177, RZ, 0x3c, !PT ;  /* 0x000000b11e1e7212 */ /* 0x000fe400078e3cff */
[----:B------:R-:W-:Y:S02]  /*d770*/  SHF.R.U64 R86, R86, 0x3, RZ ;  /* 0x0000000356567819 */ /* 0x000fe400000012ff */
[----:B------:R-:W-:Y:S02]  /*d780*/  LOP3.LUT R102, R193, 0x380, RZ, 0xc0, !PT ;  /* 0x00000380c1667812 */ /* 0x000fe400078ec0ff */
[----:B------:R-:W-:Y:S02]  /*d790*/  SHF.R.U64 R98, R98, 0x3, RZ ;  /* 0x0000000362627819 */ /* 0x000fe400000012ff */
[----:B------:R-:W-:-:S02]  /*d7a0*/  LOP3.LUT R106, R29, R4, RZ, 0x3c, !PT ;  /* 0x000000041d6a7212 */ /* 0x000fc400078e3cff */
[----:B------:R-:W-:Y:S02]  /*d7b0*/  LOP3.LUT R38, R38, R179, RZ, 0x3c, !PT ;  /* 0x000000b326267212 */ /* 0x000fe400078e3cff */
[----:B------:R-:W-:Y:S02]  /*d7c0*/  LOP3.LUT R4, R111, R18, RZ, 0x3c, !PT ;  /* 0x000000126f047212 */ /* 0x000fe400078e3cff */
[----:B------:R-:W-:Y:S02]  /*d7d0*/  MOV R28, R12 ;  /* 0x0000000c001c7202 */ /* 0x000fe40000000f00 */
[----:B------:R-:W-:Y:S02]  /*d7e0*/  LOP3.LUT R46, R46, R181, RZ, 0x3c, !PT ;  /* 0x000000b52e2e7212 */ /* 0x000fe400078e3cff */
[----:B------:R-:W-:Y:S01]  /*d7f0*/  SHF.R.U64 R94, R94, 0x3, RZ ;  /* 0x000000035e5e7819 */ /* 0x000fe200000012ff */
[----:B------:R0:W-:Y:S01]  /*d800*/  STSM.16.M88.4 [R28], R32 ;  /* 0x000000201c007844 */ /* 0x0001e20000000200 */
[----:B------:R-:W-:-:S02]  /*d810*/  MOV R18, R14 ;  /* 0x0000000e00127202 */ /* 0x000fc40000000f00 */
[----:B------:R-:W-:Y:S02]  /*d820*/  LOP3.LUT R54, R54, R183, RZ, 0x3c, !PT ;  /* 0x000000b736367212 */ /* 0x000fe400078e3cff */
[----:B------:R-:W-:Y:S01]  /*d830*/  LOP3.LUT R90, R90, R187, RZ, 0x3c, !PT ;  /* 0x000000bb5a5a7212 */ /* 0x000fe200078e3cff */
[----:B------:R0:W-:Y:S01]  /*d840*/  STSM.16.M88.4 [R18], R40 ;  /* 0x0000002812007844 */ /* 0x0001e20000000200 */
[----:B------:R-:W-:Y:S02]  /*d850*/  LOP3.LUT R151, R6, 0x380, RZ, 0xc0, !PT ;  /* 0x0000038006977812 */ /* 0x000fe400078ec0ff */
[----:B------:R-:W-:Y:S02]  /*d860*/  MOV R20, R20 ;  /* 0x0000001400147202 */ /* 0x000fe40000000f00 */
[----:B------:R-:W-:Y:S02]  /*d870*/  LOP3.LUT R86, R86, R185, RZ, 0x3c, !PT ;  /* 0x000000b956567212 */ /* 0x000fe400078e3cff */
[----:B------:R-:W-:Y:S01]  /*d880*/  SHF.R.U64 R102, R102, 0x3, RZ ;  /* 0x0000000366667819 */ /* 0x000fe200000012ff */
[----:B------:R0:W-:Y:S01]  /*d890*/  STSM.16.M88.4 [R20], R48 ;  /* 0x0000003014007844 */ /* 0x0001e20000000200 */
[----:B------:R-:W-:-:S02]  /*d8a0*/  LOP3.LUT R98, R98, R191, RZ, 0x3c, !PT ;  /* 0x000000bf62627212 */ /* 0x000fc400078e3cff */
[----:B------:R-:W-:Y:S02]  /*d8b0*/  MOV R30, R30 ;  /* 0x0000001e001e7202 */ /* 0x000fe40000000f00 */
        /* <DEDUP_REMOVED lines=10> */
[----:B------:R-:W-:Y:S02]  /*d960*/  LOP3.LUT R94, R94, R189, RZ, 0x3c, !PT ;  /* 0x000000bd5e5e7212 */ /* 0x000fe400078e3cff */
[----:B------:R-:W-:Y:S02]  /*d970*/  MOV R46, R46 ;  /* 0x0000002e002e7202 */ /* 0x000fe40000000f00 */
[----:B------:R-:W-:-:S02]  /*d980*/  F2FP.BF16.F32.PACK_AB R74, R77, R76 ;  /* 0x0000004c4d4a723e */ /* 0x000fc400000010ff */
[----:B------:R-:W-:Y:S02]  /*d990*/  F2FP.BF16.F32.PACK_AB R75, R75, R78 ;  /* 0x0000004e4b4b723e */ /* 0x000fe400000010ff */
[----:B------:R-:W-:Y:S02]  /*d9a0*/  F2FP.BF16.F32.PACK_AB R88, R89, R88 ;  /* 0x000000585958723e */ /* 0x000fe400000010ff */
[----:B------:R-:W-:Y:S01]  /*d9b0*/  F2FP.BF16.F32.PACK_AB R96, R97, R96 ;  /* 0x000000606160723e */ /* 0x000fe200000010ff */
[----:B------:R0:W-:Y:S01]  /*d9c0*/  STSM.16.M88.4 [R46], R72 ;  /* 0x000000482e007844 */ /* 0x0001e20000000200 */
[----:B------:R-:W-:Y:S02]  /*d9d0*/  F2FP.BF16.F32.PACK_AB R81, R83, R82 ;  /* 0x000000525351723e */ /* 0x000fe400000010ff */
[----:B------:R-:W-:Y:S02]  /*d9e0*/  F2FP.BF16.F32.PACK_AB R104, R105, R104 ;  /* 0x000000686968723e */ /* 0x000fe400000010ff */
[----:B------:R-:W-:-:S02]  /*d9f0*/  F2FP.BF16.F32.PACK_AB R112, R113, R112 ;  /* 0x000000707170723e */ /* 0x000fc400000010ff */
[----:B------:R-:W-:Y:S02]  /*da00*/  F2FP.BF16.F32.PACK_AB R120, R121, R120 ;  /* 0x000000787978723e */ /* 0x000fe400000010ff */
[----:B------:R-:W-:Y:S02]  /*da10*/  F2FP.BF16.F32.PACK_AB R128, R129, R128 ;  /* 0x000000808180723e */ /* 0x000fe400000010ff */
[----:B------:R-:W-:Y:S02]  /*da20*/  F2FP.BF16.F32.PACK_AB R136, R137, R136 ;  /* 0x000000888988723e */ /* 0x000fe400000010ff */
[----:B------:R-:W-:Y:S01]  /*da30*/  F2FP.BF16.F32.PACK_AB R144, R145, R144 ;  /* 0x000000909190723e */ /* 0x000fe200000010ff */
[----:B------:R-:W-:Y:S01]  /*da40*/  ULDC UR10, c[0x0][0xa88] ;  /* 0x0002a200000a7ab9 */ /* 0x000fe20000000800 */
[----:B------:R-:W-:Y:S01]  /*da50*/  SHF.R.U64 R151, R151, 0x3, RZ ;  /* 0x0000000397977819 */ /* 0x000fe200000012ff */
[----:B------:R-:W-:Y:S01]  /*da60*/  UMOV UR4, URZ ;  /* 0x0000003f00047c82 */ /* 0x000fe20008000000 */
[----:B------:R-:W-:Y:S01]  /*da70*/  MOV R54, R54 ;  /* 0x0000003600367202 */ /* 0x000fe20000000f00 */
[----:B------:R-:W1:Y:S01]  /*da80*/  LDC R77, c[0x0][0xbe8] ;  /* 0x0002fa00ff4d7b82 */ /* 0x000e620000000800 */
[----:B------:R-:W-:-:S02]  /*da90*/  MOV R15, R90 ;  /* 0x0000005a000f7202 */ /* 0x000fc40000000f00 */
[----:B------:R-:W-:Y:S02]  /*daa0*/  F2FP.BF16.F32.PACK_AB R82, R85, R84 ;  /* 0x000000545552723e */ /* 0x000fe400000010ff */
[----:B------:R-:W-:Y:S02]  /*dab0*/  F2FP.BF16.F32.PACK_AB R83, R70, R62 ;  /* 0x0000003e4653723e */ /* 0x000fe400000010ff */
[----:B------:R-:W-:Y:S02]  /*dac0*/  LOP3.LUT R102, R102, R193, RZ, 0x3c, !PT ;  /* 0x000000c166667212 */ /* 0x000fe400078e3cff */
[----:B------:R-:W-:Y:S01]  /*dad0*/  MOV R86, R86 ;  /* 0x0000005600567202 */ /* 0x000fe20000000f00 */
[----:B------:R0:W-:Y:S01]  /*dae0*/  STSM.16.M88.4 [R54], R80 ;  /* 0x0000005036007844 */ /* 0x0001e20000000200 */
[----:B------:R-:W-:Y:S02]  /*daf0*/  MOV R14, R98 ;  /* 0x00000062000e7202 */ /* 0x000fe40000000f00 */
[----:B------:R-:W-:-:S02]  /*db00*/  F2FP.BF16.F32.PACK_AB R89, R159, R79 ;  /* 0x0000004f9f59723e */ /* 0x000fc400000010ff */
[----:B------:R-:W-:Y:S02]  /*db10*/  F2FP.BF16.F32.PACK_AB R90, R93, R92 ;  /* 0x0000005c5d5a723e */ /* 0x000fe400000010ff */
[----:B------:R-:W-:Y:S02]  /*db20*/  F2FP.BF16.F32.PACK_AB R91, R161, R160 ;  /* 0x000000a0a15b723e */ /* 0x000fe400000010ff */
[----:B------:R-:W-:Y:S02]  /*db30*/  MOV R13, R106 ;  /* 0x0000006a000d7202 */ /* 0x000fe40000000f00 */
[----:B------:R-:W-:Y:S01]  /*db40*/  F2FP.BF16.F32.PACK_AB R97, R163, R162 ;  /* 0x000000a2a361723e */ /* 0x000fe200000010ff */
[----:B------:R0:W-:Y:S01]  /*db50*/  STSM.16.M88.4 [R86], R88 ;  /* 0x0000005856007844 */ /* 0x0001e20000000200 */
[----:B------:R-:W-:Y:S02]  /*db60*/  F2FP.BF16.F32.PACK_AB R98, R101, R100 ;  /* 0x000000646562723e */ /* 0x000fe400000010ff */
[----:B------:R-:W-:-:S02]  /*db70*/  F2FP.BF16.F32.PACK_AB R99, R165, R164 ;  /* 0x000000a4a563723e */ /* 0x000fc400000010ff */
[----:B------:R-:W-:Y:S02]  /*db80*/  MOV R94, R94 ;  /* 0x0000005e005e7202 */ /* 0x000fe40000000f00 */
[----:B------:R-:W-:Y:S01]  /*db90*/  F2FP.BF16.F32.PACK_AB R105, R167, R166 ;  /* 0x000000a6a769723e */ /* 0x000fe200000010ff */
[----:B------:R0:W-:Y:S01]  /*dba0*/  STSM.16.M88.4 [R15], R96 ;  /* 0x000000600f007844 */ /* 0x0001e20000000200 */
[----:B------:R-:W-:Y:S02]  /*dbb0*/  F2FP.BF16.F32.PACK_AB R106, R109, R108 ;  /* 0x0000006c6d6a723e */ /* 0x000fe400000010ff */
[----:B------:R-:W-:Y:S02]  /*dbc0*/  F2FP.BF16.F32.PACK_AB R107, R169, R168 ;  /* 0x000000a8a96b723e */ /* 0x000fe400000010ff */
[----:B------:R-:W-:Y:S02]  /*dbd0*/  F2FP.BF16.F32.PACK_AB R113, R115, R114 ;  /* 0x000000727371723e */ /* 0x000fe400000010ff */
[----:B------:R-:W-:Y:S01]  /*dbe0*/  LOP3.LUT R6, R151, R6, RZ, 0x3c, !PT ;  /* 0x0000000697067212 */ /* 0x000fe200078e3cff */
[----:B------:R0:W-:Y:S01]  /*dbf0*/  STSM.16.M88.4 [R94], R104 ;  /* 0x000000685e007844 */ /* 0x0001e20000000200 */
[----:B------:R-:W-:-:S02]  /*dc00*/  F2FP.BF16.F32.PACK_AB R114, R117, R116 ;  /* 0x000000747572723e */ /* 0x000fc400000010ff */
[----:B------:R-:W-:Y:S02]  /*dc10*/  F2FP.BF16.F32.PACK_AB R115, R119, R118 ;  /* 0x000000767773723e */ /* 0x000fe400000010ff */
[----:B------:R-:W-:Y:S02]  /*dc20*/  F2FP.BF16.F32.PACK_AB R121, R123, R122 ;  /* 0x0000007a7b79723e */ /* 0x000fe400000010ff */
[----:B------:R-:W-:Y:S01]  /*dc30*/  MOV R102, R102 ;  /* 0x0000006600667202 */ /* 0x000fe20000000f00 */
[----:B------:R0:W-:Y:S01]  /*dc40*/  STSM.16.M88.4 [R14], R112 ;  /* 0x000000700e007844 */ /* 0x0001e20000000200 */
[----:B------:R-:W-:Y:S02]  /*dc50*/  F2FP.BF16.F32.PACK_AB R122, R125, R124 ;  /* 0x0000007c7d7a723e */ /* 0x000fe400000010ff */
[----:B------:R-:W-:Y:S02]  /*dc60*/  F2FP.BF16.F32.PACK_AB R123, R127, R126 ;  /* 0x0000007e7f7b723e */ /* 0x000fe400000010ff */
[----:B------:R-:W-:-:S02]  /*dc70*/  F2FP.BF16.F32.PACK_AB R129, R131, R130 ;  /* 0x000000828381723e */ /* 0x000fc400000010ff */
[----:B------:R-:W-:Y:S01]  /*dc80*/  F2FP.BF16.F32.PACK_AB R130, R133, R132 ;  /* 0x000000848582723e */ /* 0x000fe200000010ff */
[----:B------:R0:W-:Y:S01]  /*dc90*/  STSM.16.M88.4 [R102], R120 ;  /* 0x0000007866007844 */ /* 0x0001e20000000200 */
[----:B------:R-:W-:Y:S02]  /*dca0*/  F2FP.BF16.F32.PACK_AB R131, R135, R134 ;  /* 0x000000868783723e */ /* 0x000fe400000010ff */
[----:B------:R-:W-:Y:S02]  /*dcb0*/  F2FP.BF16.F32.PACK_AB R137, R139, R138 ;  /* 0x0000008a8b89723e */ /* 0x000fe400000010ff */
[----:B------:R-:W-:Y:S01]  /*dcc0*/  MOV R12, R4 ;  /* 0x00000004000c7202 */ /* 0x000fe20000000f00 */
[----:B------:R0:W-:Y:S01]  /*dcd0*/  STSM.16.M88.4 [R13], R128 ;  /* 0x000000800d007844 */ /* 0x0001e20000000200 */
[----:B------:R-:W-:Y:S01]  /*dce0*/  F2FP.BF16.F32.PACK_AB R138, R141, R140 ;  /* 0x0000008c8d8a723e */ /* 0x000fe200000010ff */
[----:B------:R-:W-:Y:S01]  /*dcf0*/  IMAD.U32 R4, RZ, RZ, UR8 ;  /* 0x00000008ff047e24 */ /* 0x000fe2000f8e00ff */
[----:B------:R-:W-:Y:S01]  /*dd00*/  F2FP.BF16.F32.PACK_AB R139, R143, R142 ;  /* 0x0000008e8f8b723e */ /* 0x000fe200000010ff */
[----:B------:R-:W-:Y:S01]  /*dd10*/  IMAD.U32 R5, RZ, RZ, UR9 ;  /* 0x00000009ff057e24 */ /* 0x000fe2000f8e00ff */
[----:B------:R-:W-:Y:S01]  /*dd20*/  F2FP.BF16.F32.PACK_AB R145, R147, R146 ;  /* 0x000000929391723e */ /* 0x000fe200000010ff */
[----:B------:R-:W-:Y:S01]  /*dd30*/  ULDC.64 UR8, c[0x0][0xc08] ;  /* 0x0003020000087ab9 */ /* 0x000fe20000000a00 */
[----:B------:R-:W-:Y:S01]  /*dd40*/  MOV R6, R6 ;  /* 0x0000000600067202 */ /* 0x000fe20000000f00 */
[----:B------:R0:W-:Y:S01]  /*dd50*/  STSM.16.M88.4 [R12], R136 ;  /* 0x000000880c007844 */ /* 0x0001e20000000200 */
[----:B------:R-:W-:-:S02]  /*dd60*/  F2FP.BF16.F32.PACK_AB R146, R149, R148 ;  /* 0x000000949592723e */ /* 0x000fc400000010ff */
[----:B------:R-:W-:Y:S02]  /*dd70*/  F2FP.BF16.F32.PACK_AB R147, R0, R150 ;  /* 0x000000960093723e */ /* 0x000fe400000010ff */
[----:B------:R-:W-:-:S03]  /*dd80*/  PLOP3.LUT P0, PT, PT, PT, UP0, 0x80, 0x0 ;  /* 0x000000000000781c */ /* 0x000fc60003f0f008 */
[----:B------:R0:W-:Y:S01]  /*dd90*/  STSM.16.M88.4 [R6], R144 ;  /* 0x0000009006007844 */ /* 0x0001e20000000200 */
[----:B------:R-:W-:Y:S09]  /*dda0*/  BAR.SYNC.DEFER_BLOCKING 0x1, 0x100 ;  /* 0x0044000000007b1d */ /* 0x000ff20000010000 */
[----:B------:R-:W2:Y:S01]  /*ddb0*/  @P0 LDG.E R0, desc[UR46][R4.64] ;  /* 0x0000002e04000981 */ /* 0x000ea2000c1e1900 */
[----:B------:R-:W-:Y:S01]  /*ddc0*/  UISETP.NE.U32.AND UP1, UPT, UR8, URZ, UPT ;  /* 0x0000003f0800728c */ /* 0x000fe2000bf25070 */
[----:B-1----:R-:W-:-:S03]  /*ddd0*/  ISETP.NE.AND P1, PT, R77, 0x1, PT ;  /* 0x000000014d00780c */ /* 0x002fc60003f25270 */
[----:B------:R-:W-:-:S06]  /*dde0*/  UISETP.NE.AND.EX UP1, UPT, UR9, URZ, UPT, UP1 ;  /* 0x0000003f0900728c */ /* 0x000fcc000bf25310 */
[----:B------:R-:W-:-:S04]  /*ddf0*/  PLOP3.LUT P2, PT, PT, PT, UP1, 0x80, 0x0 ;  /* 0x000000000000781c */ /* 0x000fc80003f4f018 */
[----:B------:R-:W1:Y:S01]  /*de00*/  @P1 LDC R7, c[0x0][0xbec] ;  /* 0x0002fb00ff071b82 */ /* 0x000e620000000800 */
[----:B------:R-:W-:Y:S02]  /*de10*/  @UP1 ULDC.64 UR8, c[0x0][0xc08] ;  /* 0x0003020000081ab9 */ /* 0x000fe40000000a00 */
[----:B------:R-:W-:-:S05]  /*de20*/  @UP1 UIMAD.WIDE UR8, UR42, 0x4, UR8 ;  /* 0x000000042a0818a5 */ /* 0x000fca000f8e0208 */
[----:B------:R-:W3:Y:S01]  /*de30*/  @P1 LDC R8, c[0x0][0xbf0] ;  /* 0x0002fc00ff081b82 */ /* 0x000ee20000000800 */
[----:B------:R-:W-:Y:S02]  /*de40*/  IMAD.U32 R10, RZ, RZ, UR8 ;  /* 0x00000008ff0a7e24 */ /* 0x000fe4000f8e00ff */
[----:B------:R-:W-:Y:S01]  /*de50*/  IMAD.U32 R11, RZ, RZ, UR9 ;  /* 0x00000009ff0b7e24 */ /* 0x000fe2000f8e00ff */
[----:B--2---:R-:W-:Y:S01]  /*de60*/  @P0 R2UR UR4, R0 ;  /* 0x00000000000402ca */ /* 0x004fe200000e0000 */
[----:B------:R-:W-:-:S06]  /*de70*/  IMAD.U32 R0, RZ, RZ, UR10 ;  /* 0x0000000aff007e24 */ /* 0x000fcc000f8e00ff */
[----:B------:R0:W5:Y:S01]  /*de80*/  @P2 LDG.E R0, desc[UR46][R10.64] ;  /* 0x0000002e0a002981 */ /* 0x000162000c1e1900 */
[----:B-1-3--:R-:W-:Y:S07]  /*de90*/  @P2 BRA `(.L_x_2594) ;  /* 0x0000000000102947 */ /* 0x00afee0003800000 */
[----:B------:R-:W-:Y:S05]  /*dea0*/  @!P0 BRA `(.L_x_2594) ;  /* 0x00000000000c8947 */ /* 0x000fea0003800000 */
[----:B------:R-:W2:Y:S04]  /*deb0*/  LDG.E R9, desc[UR46][R4.64] ;  /* 0x0000002e04097981 */ /* 0x000ea8000c1e1900 */
[----:B-----5:R-:W2:Y:S02]  /*dec0*/  LDG.E R0, desc[UR46][R4.64+0x4] ;  /* 0x0000042e04007981 */ /* 0x020ea4000c1e1900 */
[----:B--2---:R-:W-:-:S07]  /*ded0*/  IMAD.IADD R0, R0, 0x1, -R9 ;  /* 0x0000000100007824 */ /* 0x004fce00078e0a09 */
.L_x_2594:
[----:B------:R-:W-:Y:S01]  /*dee0*/  USHF.R.S32.HI UR9, URZ, 0x1f, UR4 ;  /* 0x0000001f3f097899 */ /* 0x000fe20008011404 */
[----:B0-----:R-:W-:Y:S01]  /*def0*/  VIADD R10, R23, UR43 ;  /* 0x0000002b170a7c36 */ /* 0x001fe20008000000 */
[----:B------:R-:W-:Y:S01]  /*df00*/  USHF.R.S32.HI UR16, URZ, 0x1f, UR41 ;  /* 0x0000001f3f107899 */ /* 0x000fe20008011429 */
[----:B------:R-:W-:Y:S01]  /*df10*/  VIADD R14, R208, UR43 ;  /* 0x0000002bd00e7c36 */ /* 0x000fe20008000000 */
[----:B------:R-:W-:Y:S01]  /*df20*/  ULDC.64 UR14, c[0x0][0xb90] ;  /* 0x0002e400000e7ab9 */ /* 0x000fe20000000a00 */
[----:B------:R-:W-:Y:S01]  /*df30*/  UMOV UR8, UR4 ;  /* 0x0000000400087c82 */ /* 0x000fe20008000000 */
[----:B------:R-:W-:Y:S01]  /*df40*/  UIMAD UR12, UR16, UR14, URZ ;  /* 0x0000000e100c72a4 */ /* 0x000fe2000f8e023f */
[----:B------:R-:W-:Y:S01]  /*df50*/  @P1 IMAD.HI.U32 R5, R10, R7, RZ ;  /* 0x000000070a051227 */ /* 0x000fe200078e00ff */
[----:B------:R-:W-:Y:S01]  /*df60*/  UIMAD.WIDE.U32 UR10, UR41, UR14, UR8 ;  /* 0x0000000e290a72a5 */ /* 0x000fe2000f8e0008 */
[----:B------:R-:W0:Y:S01]  /*df70*/  @P1 LDC R79, c[0x0][0xbf0] ;  /* 0x0002fc00ff4f1b82 */ /* 0x000e220000000800 */
[----:B------:R-:W-:Y:S01]  /*df80*/  USHF.R.S32.HI UR8, URZ, 0x1f, UR42 ;  /* 0x0000001f3f087899 */ /* 0x000fe2000801142a */
[----:B------:R-:W-:Y:S01]  /*df90*/  IMAD.MOV.U32 R4, RZ, RZ, R10 ;  /* 0x000000ffff047224 */ /* 0x000fe200078e000a */
[----:B------:R-:W-:Y:S01]  /*dfa0*/  UIMAD UR12, UR41, UR15, UR12 ;  /* 0x0000000f290c72a4 */ /* 0x000fe2000f8e020c */
[----:B------:R-:W-:Y:S01]  /*dfb0*/  @P1 SHF.R.U32.HI R4, RZ, R8, R5 ;  /* 0x00000008ff041219 */ /* 0x000fe20000011605 */
[----:B------:R-:W-:Y:S01]  /*dfc0*/  USEL UR18, UR8, URZ, !UP0 ;  /* 0x0000003f08127287 */ /* 0x000fe2000c000000 */
[----:B------:R-:W-:Y:S01]  /*dfd0*/  IMAD R5, R204, 0x40, R22 ;  /* 0x00000040cc057824 */ /* 0x000fe200078e0216 */
[----:B------:R-:W-:Y:S01]  /*dfe0*/  ULDC.64 UR14, c[0x0][0xb98] ;  /* 0x0002e600000e7ab9 */ /* 0x000fe20000000a00 */
[----:B------:R-:W-:Y:S01]  /*dff0*/  USEL UR17, UR42, URZ, !UP0 ;  /* 0x0000003f2a117287 */ /* 0x000fe2000c000000 */
[----:B------:R-:W-:Y:S01]  /*e000*/  IMAD.MOV R6, RZ, RZ, -R4 ;  /* 0x000000ffff067224 */ /* 0x000fe200078e0a04 */
[----:B------:R-:W-:Y:S01]  /*e010*/  UIMAD UR8, UR18, UR14, URZ ;  /* 0x0000000e120872a4 */ /* 0x000fe2000f8e023f */
[----:B------:R-:W-:Y:S01]  /*e020*/  IMAD.WIDE R170, R5, 0x2, R170 ;  /* 0x0000000205aa7825 */ /* 0x000fe200078e02aa */
[----:B------:R-:W-:Y:S01]  /*e030*/  UIADD3 UR11, UR11, UR12, URZ ;  /* 0x0000000c0b0b7290 */ /* 0x000fe2000fffe03f */
[----:B------:R-:W-:Y:S01]  /*e040*/  SHF.R.S32.HI R5, RZ, 0x1f, R4 ;  /* 0x0000001fff057819 */ /* 0x000fe20000011404 */
[----:B------:R-:W-:Y:S01]  /*e050*/  UIMAD UR8, UR17, UR15, UR8 ;  /* 0x0000000f110872a4 */ /* 0x000fe2000f8e0208 */
[----:B------:R-:W-:Y:S01]  /*e060*/  IMAD R7, R77, R6, R10 ;  /* 0x000000064d077224 */ /* 0x000fe200078e020a */
[----:B------:R-:W-:Y:S01]  /*e070*/  UIMAD.WIDE.U32 UR10, UR17, UR14, UR10 ;  /* 0x0000000e110a72a5 */ /* 0x000fe2000f8e000a */
[----:B------:R-:W-:Y:S01]  /*e080*/  IADD3 R29, P2, R170, 0x5000, RZ ;  /* 0x00005000aa1d7810 */ /* 0x000fe20007f5e0ff */
[----:B-----5:R-:W-:Y:S01]  /*e090*/  IMAD R81, R0, R77, RZ ;  /* 0x0000004d00517224 */ /* 0x020fe200078e02ff */
[----:B------:R-:W-:Y:S01]  /*e0a0*/  IADD3 R53, P3, R170, 0x4000, RZ ;  /* 0x00004000aa357810 */ /* 0x000fe20007f7e0ff */
[----:B------:R-:W-:Y:S01]  /*e0b0*/  IMAD.U32 R8, RZ, RZ, UR8 ;  /* 0x00000008ff087e24 */ /* 0x000fe2000f8e00ff */
[----:B------:R-:W-:Y:S01]  /*e0c0*/  SHF.R.S32.HI R6, RZ, 0x1f, R7 ;  /* 0x0000001fff067819 */ /* 0x000fe20000011407 */
[----:B------:R-:W-:Y:S01]  /*e0d0*/  ULDC.64 UR12, c[0x0][0xaa0] ;  /* 0x0002a800000c7ab9 */ /* 0x000fe20000000a00 */
[----:B------:R-:W-:-:S02]  /*e0e0*/  IADD3 R4, P0, R4, UR10, RZ ;  /* 0x0000000a04047c10 */ /* 0x000fc4000ff1e0ff */
[----:B------:R-:W-:Y:S02]  /*e0f0*/  LOP3.LUT R28, R29, 0x380, RZ, 0xc0, !PT ;  /* 0x000003801d1c7812 */ /* 0x000fe400078ec0ff */
[----:B------:R-:W-:Y:S01]  /*e100*/  IADD3.X R5, R5, UR11, R8, P0, !PT ;  /* 0x0000000b05057c10 */ /* 0x000fe200087fe408 */
[----:B------:R-:W-:Y:S01]  /*e110*/  ULDC.64 UR10, c[0x0][0xb88] ;  /* 0x0002e200000a7ab9 */ /* 0x000fe20000000a00 */
[----:B------:R-:W-:Y:S01]  /*e120*/  SHF.R.U64 R28, R28, 0x3, RZ ;  /* 0x000000031c1c7819 */ /* 0x000fe200000012ff */
[----:B------:R-:W-:Y:S01]  /*e130*/  IMAD R6, R6, UR10, RZ ;  /* 0x0000000a06067c24 */ /* 0x000fe2000f8e02ff */
[----:B------:R-:W-:Y:S01]  /*e140*/  LOP3.LUT R52, R53, 0x380, RZ, 0xc0, !PT ;  /* 0x0000038035347812 */ /* 0x000fe200078ec0ff */
[C---:B------:R-:W-:Y:S01]  /*e150*/  IMAD.WIDE.U32 R4, R7.reuse, UR10, R4 ;  /* 0x0000000a07047c25 */ /* 0x040fe2000f8e0004 */
[----:B------:R-:W-:Y:S02]  /*e160*/  LOP3.LUT R28, R28, R29, RZ, 0x3c, !PT ;  /* 0x0000001d1c1c7212 */ /* 0x000fe400078e3cff */
[----:B------:R-:W-:Y:S01]  /*e170*/  SHF.R.U64 R52, R52, 0x3, RZ ;  /* 0x0000000334347819 */ /* 0x000fe200000012ff */
[----:B------:R-:W-:Y:S01]  /*e180*/  IMAD R11, R7, UR11, R6 ;  /* 0x0000000b070b7c24 */ /* 0x000fe2000f8e0206 */
[----:B------:R-:W-:Y:S01]  /*e190*/  ULDC.64 UR10, c[0x0][0xb50] ;  /* 0x0002d400000a7ab9 */ /* 0x000fe20000000a00 */
[----:B------:R-:W-:Y:S01]  /*e1a0*/  IMAD.X R29, RZ, RZ, R171, P2 ;  /* 0x000000ffff1d7224 */ /* 0x000fe200010e06ab */
[----:B------:R-:W-:Y:S01]  /*e1b0*/  LEA R6, P0, R4, UR10, 0x2 ;  /* 0x0000000a04067c11 */ /* 0x000fe2000f8010ff */
[----:B------:R-:W-:Y:S01]  /*e1c0*/  IMAD.IADD R5, R5, 0x1, R11 ;  /* 0x0000000105057824 */ /* 0x000fe200078e020b */
[----:B------:R-:W-:-:S02]  /*e1d0*/  IADD3 R45, P2, R170, 0xb000, RZ ;  /* 0x0000b000aa2d7810 */ /* 0x000fc40007f5e0ff */
[----:B------:R-:W-:Y:S01]  /*e1e0*/  LOP3.LUT R52, R52, R53, RZ, 0x3c, !PT ;  /* 0x0000003534347212 */ /* 0x000fe200078e3cff */
[----:B------:R-:W-:Y:S01]  /*e1f0*/  SHFL.IDX PT, R20, R6, RZ, 0x1c1f ;  /* 0x001c1fff06147589 */ /* 0x000fe200000e0000 */
[----:B------:R-:W-:Y:S01]  /*e200*/  LEA.HI.X R10, R4, UR11, R5, 0x2, P0 ;  /* 0x0000000b040a7c11 */ /* 0x000fe200080f1405 */
[----:B------:R-:W-:Y:S01]  /*e210*/  VIADD R4, R14, 0x8 ;  /* 0x000000080e047836 */ /* 0x000fe20000000000 */
[----:B------:R-:W-:Y:S01]  /*e220*/  IADD3 R25, P0, R170, 0x3000, RZ ;  /* 0x00003000aa197810 */ /* 0x000fe20007f1e0ff */
[----:B------:R-:W-:Y:S01]  /*e230*/  SHFL.IDX PT, R42, R6, 0x1, 0x1c1f ;  /* 0x003c1f00062a7f89 */ /* 0x000fe200000e0000 */
[----:B------:R-:W-:Y:S01]  /*e240*/  LOP3.LUT R44, R45, 0x380, RZ, 0xc0, !PT ;  /* 0x000003802d2c7812 */ /* 0x000fe200078ec0ff */
[----:B------:R-:W-:Y:S01]  /*e250*/  IMAD.X R53, RZ, RZ, R171, P3 ;  /* 0x000000ffff357224 */ /* 0x000fe200018e06ab */
[----:B------:R-:W-:Y:S01]  /*e260*/  LOP3.LUT R24, R25, 0x380, RZ, 0xc0, !PT ;  /* 0x0000038019187812 */ /* 0x000fe200078ec0ff */
[----:B------:R-:W1:Y:S01]  /*e270*/  SHFL.IDX PT, R21, R10, RZ, 0x1c1f ;  /* 0x001c1fff0a157589 */ /* 0x000e6200000e0000 */
[----:B------:R-:W-:-:S02]  /*e280*/  SHF.R.U64 R44, R44, 0x3, RZ ;  /* 0x000000032c2c7819 */ /* 0x000fc400000012ff */
[----:B------:R-:W-:Y:S01]  /*e290*/  SHF.R.U64 R24, R24, 0x3, RZ ;  /* 0x0000000318187819 */ /* 0x000fe200000012ff */
[----:B------:R-:W2:Y:S01]  /*e2a0*/  SHFL.IDX PT, R43, R10, 0x1, 0x1c1f ;  /* 0x003c1f000a2b7f89 */ /* 0x000ea200000e0000 */
[----:B------:R-:W-:Y:S01]  /*e2b0*/  LOP3.LUT R44, R44, R45, RZ, 0x3c, !PT ;  /* 0x0000002d2c2c7212 */ /* 0x000fe200078e3cff */
[--C-:B------:R-:W-:Y:S01]  /*e2c0*/  IMAD.X R45, RZ, RZ, R171.reuse, P2 ;  /* 0x000000ffff2d7224 */ /* 0x100fe200010e06ab */
[----:B------:R-:W-:Y:S01]  /*e2d0*/  LOP3.LUT R24, R24, R25, RZ, 0x3c, !PT ;  /* 0x0000001918187212 */ /* 0x000fe200078e3cff */
[----:B------:R-:W-:Y:S01]  /*e2e0*/  IMAD.X R25, RZ, RZ, R171, P0 ;  /* 0x000000ffff197224 */ /* 0x000fe200000e06ab */
[C---:B------:R-:W-:Y:S02]  /*e2f0*/  IADD3 R57, P0, R170.reuse, 0x9000, RZ ;  /* 0x00009000aa397810 */ /* 0x040fe40007f1e0ff */
[----:B------:R-:W-:Y:S02]  /*e300*/  IADD3 R41, P3, R170, 0xa000, RZ ;  /* 0x0000a000aa297810 */ /* 0x000fe40007f7e0ff */
[----:B------:R-:W-:-:S02]  /*e310*/  LOP3.LUT R56, R57, 0x380, RZ, 0xc0, !PT ;  /* 0x0000038039387812 */ /* 0x000fc400078ec0ff */
[----:B------:R-:W-:Y:S02]  /*e320*/  IADD3 R9, P5, R170, 0x1000, RZ ;  /* 0x00001000aa097810 */ /* 0x000fe40007fbe0ff */
[----:B------:R-:W-:Y:S02]  /*e330*/  SHF.R.U64 R56, R56, 0x3, RZ ;  /* 0x0000000338387819 */ /* 0x000fe400000012ff */
[----:B------:R-:W-:Y:S02]  /*e340*/  IADD3 R13, P4, R170, 0x2000, RZ ;  /* 0x00002000aa0d7810 */ /* 0x000fe40007f9e0ff */
[----:B------:R-:W-:Y:S01]  /*e350*/  LOP3.LUT R56, R56, R57, RZ, 0x3c, !PT ;  /* 0x0000003938387212 */ /* 0x000fe200078e3cff */
[----:B------:R-:W-:Y:S01]  /*e360*/  IMAD.X R57, RZ, RZ, R171, P0 ;  /* 0x000000ffff397224 */ /* 0x000fe200000e06ab */
[----:B------:R-:W-:Y:S02]  /*e370*/  LOP3.LUT P0, RZ, R205, 0x3, RZ, 0xc0, !PT ;  /* 0x00000003cdff7812 */ /* 0x000fe4000780c0ff */
[----:B------:R-:W-:-:S02]  /*e380*/  LOP3.LUT R40, R41, 0x380, RZ, 0xc0, !PT ;  /* 0x0000038029287812 */ /* 0x000fc400078ec0ff */
[-C--:B------:R-:W-:Y:S02]  /*e390*/  ISETP.GE.OR P2, PT, R14, R81.reuse, P0 ;  /* 0x000000510e00720c */ /* 0x080fe40000746670 */
[----:B------:R-:W-:Y:S02]  /*e3a0*/  ISETP.GE.OR P0, PT, R4, R81, P0 ;  /* 0x000000510400720c */ /* 0x000fe40000706670 */
[----:B------:R-:W-:Y:S02]  /*e3b0*/  LOP3.LUT R8, R9, 0x380, RZ, 0xc0, !PT ;  /* 0x0000038009087812 */ /* 0x000fe400078ec0ff */
[----:B------:R-:W-:Y:S02]  /*e3c0*/  LOP3.LUT R12, R13, 0x380, RZ, 0xc0, !PT ;  /* 0x000003800d0c7812 */ /* 0x000fe400078ec0ff */
[----:B------:R-:W-:Y:S02]  /*e3d0*/  SHF.R.U64 R40, R40, 0x3, RZ ;  /* 0x0000000328287819 */ /* 0x000fe400000012ff */
[----:B------:R-:W-:-:S02]  /*e3e0*/  SHF.R.U64 R8, R8, 0x3, RZ ;  /* 0x0000000308087819 */ /* 0x000fc400000012ff */
[----:B------:R-:W-:Y:S01]  /*e3f0*/  SHF.R.U64 R12, R12, 0x3, RZ ;  /* 0x000000030c0c7819 */ /* 0x000fe200000012ff */
[----:B-1----:R-:W-:Y:S01]  /*e400*/  @!P2 ST.E desc[UR46][R20.64], R2 ;  /* 0x000000021400a985 */ /* 0x002fe2000c10192e */
[----:B------:R-:W-:Y:S01]  /*e410*/  LOP3.LUT R40, R40, R41, RZ, 0x3c, !PT ;  /* 0x0000002928287212 */ /* 0x000fe200078e3cff */
[--C-:B------:R-:W-:Y:S01]  /*e420*/  IMAD.X R41, RZ, RZ, R171.reuse, P3 ;  /* 0x000000ffff297224 */ /* 0x100fe200018e06ab */
[----:B------:R-:W-:Y:S01]  /*e430*/  IADD3 R5, P3, R170, 0xf000, RZ ;  /* 0x0000f000aa057810 */ /* 0x000fe20007f7e0ff */
[----:B--2---:R1:W-:Y:S01]  /*e440*/  @!P0 ST.E desc[UR46][R42.64], R3 ;  /* 0x000000032a008985 */ /* 0x0043e2000c10192e */
[----:B------:R-:W-:Y:S01]  /*e450*/  LOP3.LUT R8, R8, R9, RZ, 0x3c, !PT ;  /* 0x0000000908087212 */ /* 0x000fe200078e3cff */
[--C-:B------:R-:W-:Y:S01]  /*e460*/  IMAD.X R9, RZ, RZ, R171.reuse, P5 ;  /* 0x000000ffff097224 */ /* 0x100fe200028e06ab */
[----:B------:R-:W-:Y:S01]  /*e470*/  LOP3.LUT R12, R12, R13, RZ, 0x3c, !PT ;  /* 0x0000000d0c0c7212 */ /* 0x000fe200078e3cff */
[--C-:B------:R-:W-:Y:S01]  /*e480*/  IMAD.X R13, RZ, RZ, R171.reuse, P4 ;  /* 0x000000ffff0d7224 */ /* 0x100fe200020e06ab */
[C---:B------:R-:W-:Y:S01]  /*e490*/  IADD3 R33, P6, R170.reuse, 0x6000, RZ ;  /* 0x00006000aa217810 */ /* 0x040fe20007fde0ff */
[----:B------:R-:W-:Y:S01]  /*e4a0*/  UIMAD UR10, UR9, UR12, URZ ;  /* 0x0000000c090a72a4 */ /* 0x000fe2000f8e023f */
[C---:B------:R-:W-:Y:S01]  /*e4b0*/  IADD3 R37, P5, R170.reuse, 0x7000, RZ ;  /* 0x00007000aa257810 */ /* 0x040fe20007fbe0ff */
[----:B------:R-:W-:Y:S01]  /*e4c0*/  IMAD.X R49, RZ, RZ, R171, P3 ;  /* 0x000000ffff317224 */ /* 0x000fe200018e06ab */
[----:B------:R-:W-:Y:S01]  /*e4d0*/  IADD3 R65, P4, R170, 0x8000, RZ ;  /* 0x00008000aa417810 */ /* 0x000fe20007f9e0ff */
[----:B------:R-:W5:Y:S01]  /*e4e0*/  LD.E.128 R8, desc[UR46][R8.64] ;  /* 0x0000002e08087980 */ /* 0x000f62000c101d00 */
[----:B------:R-:W-:Y:S01]  /*e4f0*/  LOP3.LUT R0, R5, 0x380, RZ, 0xc0, !PT ;  /* 0x0000038005007812 */ /* 0x000fe200078ec0ff */
[----:B-1----:R-:W1:Y:S01]  /*e500*/  @P1 LDC R3, c[0x0][0xbec] ;  /* 0x0002fb00ff031b82 */ /* 0x002e620000000800 */
[----:B------:R-:W-:Y:S01]  /*e510*/  LOP3.LUT R32, R33, 0x380, RZ, 0xc0, !PT ;  /* 0x0000038021207812 */ /* 0x000fe200078ec0ff */
[----:B------:R-:W5:Y:S01]  /*e520*/  LD.E.128 R12, desc[UR46][R12.64] ;  /* 0x0000002e0c0c7980 */ /* 0x000f62000c101d00 */
[----:B------:R-:W-:-:S02]  /*e530*/  LOP3.LUT R36, R37, 0x380, RZ, 0xc0, !PT ;  /* 0x0000038025247812 */ /* 0x000fc400078ec0ff */
[----:B------:R-:W-:Y:S01]  /*e540*/  LOP3.LUT R64, R65, 0x380, RZ, 0xc0, !PT ;  /* 0x0000038041407812 */ /* 0x000fe200078ec0ff */
[----:B------:R-:W5:Y:S01]  /*e550*/  LD.E.128 R24, desc[UR46][R24.64] ;  /* 0x0000002e18187980 */ /* 0x000f62000c101d00 */
[----:B------:R-:W-:Y:S01]  /*e560*/  SHF.R.U64 R0, R0, 0x3, RZ ;  /* 0x0000000300007819 */ /* 0x000fe200000012ff */
[----:B------:R-:W-:Y:S01]  /*e570*/  UIMAD.WIDE.U32 UR8, UR4, UR12, URZ ;  /* 0x0000000c040872a5 */ /* 0x000fe2000f8e003f */
[----:B------:R-:W-:Y:S01]  /*e580*/  SHF.R.U64 R32, R32, 0x3, RZ ;  /* 0x0000000320207819 */ /* 0x000fe200000012ff */
[----:B------:R-:W-:Y:S01]  /*e590*/  UIMAD UR10, UR4, UR13, UR10 ;  /* 0x0000000d040a72a4 */ /* 0x000fe2000f8e020a */
[----:B------:R-:W-:Y:S01]  /*e5a0*/  SHF.R.U64 R36, R36, 0x3, RZ ;  /* 0x0000000324247819 */ /* 0x000fe200000012ff */
[----:B------:R-:W5:Y:S01]  /*e5b0*/  LD.E.128 R52, desc[UR46][R52.64] ;  /* 0x0000002e34347980 */ /* 0x000f62000c101d00 */
[----:B------:R-:W-:Y:S01]  /*e5c0*/  SHF.R.U64 R64, R64, 0x3, RZ ;  /* 0x0000000340407819 */ /* 0x000fe200000012ff */
[----:B------:R-:W-:Y:S01]  /*e5d0*/  ULDC.64 UR12, c[0x0][0xae8] ;  /* 0x0002ba00000c7ab9 */ /* 0x000fe20000000a00 */
[----:B------:R-:W-:Y:S01]  /*e5e0*/  LOP3.LUT R48, R0, R5, RZ, 0x3c, !PT ;  /* 0x0000000500307212 */ /* 0x000fe200078e3cff */
[----:B------:R-:W-:Y:S01]  /*e5f0*/  IMAD R0, R203, 0x20, R204 ;  /* 0x00000020cb007824 */ /* 0x000fe200078e02cc */
[----:B------:R-:W-:Y:S01]  /*e600*/  UIADD3 UR9, UR9, UR10, URZ ;  /* 0x0000000a09097290 */ /* 0x000fe2000fffe03f */
[----:B------:R-:W-:Y:S01]  /*e610*/  LOP3.LUT R32, R32, R33, RZ, 0x3c, !PT ;  /* 0x0000002120207212 */ /* 0x000fe200078e3cff */
[----:B------:R-:W-:Y:S01]  /*e620*/  UIMAD UR4, UR16, UR12, URZ ;  /* 0x0000000c100472a4 */ /* 0x000fe2000f8e023f */
[----:B------:R-:W-:Y:S01]  /*e630*/  LOP3.LUT R36, R36, R37, RZ, 0x3c, !PT ;  /* 0x0000002524247212 */ /* 0x000fe200078e3cff */
[--C-:B------:R-:W-:Y:S01]  /*e640*/  IMAD.X R33, RZ, RZ, R171.reuse, P6 ;  /* 0x000000ffff217224 */ /* 0x100fe200030e06ab */
[----:B------:R-:W-:Y:S01]  /*e650*/  LOP3.LUT R64, R64, R65, RZ, 0x3c, !PT ;  /* 0x0000004140407212 */ /* 0x000fe200078e3cff */
[--C-:B------:R-:W-:Y:S01]  /*e660*/  IMAD.X R37, RZ, RZ, R171.reuse, P5 ;  /* 0x000000ffff257224 */ /* 0x100fe200028e06ab */
[C---:B------:R-:W-:Y:S01]  /*e670*/  IADD3 R73, P6, R170.reuse, 0xc000, RZ ;  /* 0x0000c000aa497810 */ /* 0x040fe20007fde0ff */
[----:B------:R-:W-:Y:S01]  /*e680*/  IMAD.X R65, RZ, RZ, R171, P4 ;  /* 0x000000ffff417224 */ /* 0x000fe200020e06ab */
[----:B------:R-:W-:Y:S01]  /*e690*/  IADD3 R69, P5, R170, 0xd000, RZ ;  /* 0x0000d000aa457810 */ /* 0x000fe20007fbe0ff */
[----:B------:R-:W-:Y:S01]  /*e6a0*/  VIADD R20, R0, UR43 ;  /* 0x0000002b00147c36 */ /* 0x000fe20008000000 */
[----:B------:R-:W-:Y:S01]  /*e6b0*/  IADD3 R61, P4, R170, 0xe000, RZ ;  /* 0x0000e000aa3d7810 */ /* 0x000fe20007f9e0ff */
[----:B------:R-:W-:Y:S01]  /*e6c0*/  UIMAD UR4, UR41, UR13, UR4 ;  /* 0x0000000d290472a4 */ /* 0x000fe2000f8e0204 */
[----:B------:R-:W-:Y:S01]  /*e6d0*/  LOP3.LUT R72, R73, 0x380, RZ, 0xc0, !PT ;  /* 0x0000038049487812 */ /* 0x000fe200078ec0ff */
[----:B------:R-:W-:Y:S01]  /*e6e0*/  UIMAD.WIDE.U32 UR8, UR41, UR12, UR8 ;  /* 0x0000000c290872a5 */ /* 0x000fe2000f8e0008 */
[----:B-1----:R-:W-:Y:S01]  /*e6f0*/  @P1 IMAD.HI.U32 R0, R20, R3, RZ ;  /* 0x0000000314001227 */ /* 0x002fe200078e00ff */
[----:B------:R-:W-:Y:S01]  /*e700*/  ULDC.64 UR10, c[0x0][0xaf0] ;  /* 0x0002bc00000a7ab9 */ /* 0x000fe20000000a00 */
[----:B------:R-:W-:Y:S01]  /*e710*/  LOP3.LUT R68, R69, 0x380, RZ, 0xc0, !PT ;  /* 0x0000038045447812 */ /* 0x000fe200078ec0ff */
[----:B------:R-:W-:Y:S01]  /*e720*/  UIADD3 UR9, UR9, UR4, URZ ;  /* 0x0000000409097290 */ /* 0x000fe2000fffe03f */
[----:B------:R-:W-:Y:S01]  /*e730*/  LOP3.LUT R60, R61, 0x380, RZ, 0xc0, !PT ;  /* 0x000003803d3c7812 */ /* 0x000fe200078ec0ff */
[----:B------:R-:W-:Y:S01]  /*e740*/  UIMAD UR4, UR18, UR10, URZ ;  /* 0x0000000a120472a4 */ /* 0x000fe2000f8e023f */
[----:B------:R-:W-:Y:S01]  /*e750*/  LOP3.LUT R7, R170, 0x380, RZ, 0xc0, !PT ;  /* 0x00000380aa077812 */ /* 0x000fe200078ec0ff */
[----:B------:R-:W-:Y:S01]  /*e760*/  IMAD.MOV.U32 R21, RZ, RZ, R20 ;  /* 0x000000ffff157224 */ /* 0x000fe200078e0014 */
[----:B------:R-:W-:Y:S01]  /*e770*/  SHF.R.U64 R72, R72, 0x3, RZ ;  /* 0x0000000348487819 */ /* 0x000fe200000012ff */
[----:B------:R-:W-:Y:S01]  /*e780*/  UIMAD UR4, UR17, UR11, UR4 ;  /* 0x0000000b110472a4 */ /* 0x000fe2000f8e0204 */
[----:B------:R-:W-:Y:S01]  /*e790*/  SHF.R.U64 R68, R68, 0x3, RZ ;  /* 0x0000000344447819 */ /* 0x000fe200000012ff */
[----:B------:R-:W-:Y:S01]  /*e7a0*/  UIMAD.WIDE.U32 UR8, UR17, UR10, UR8 ;  /* 0x0000000a110872a5 */ /* 0x000fe2000f8e0008 */
[----:B------:R-:W-:Y:S01]  /*e7b0*/  SHF.R.U64 R60, R60, 0x3, RZ ;  /* 0x000000033c3c7819 */ /* 0x000fe200000012ff */
[----:B------:R-:W5:Y:S01]  /*e7c0*/  LD.E.128 R28, desc[UR46][R28.64] ;  /* 0x0000002e1c1c7980 */ /* 0x000f62000c101d00 */
[----:B0-----:R-:W-:-:S02]  /*e7d0*/  @P1 SHF.R.U32.HI R21, RZ, R79, R0 ;  /* 0x0000004fff151219 */ /* 0x001fc40000011600 */
[----:B------:R-:W-:Y:S01]  /*e7e0*/  SHF.R.U64 R7, R7, 0x3, RZ ;  /* 0x0000000307077819 */ /* 0x000fe200000012ff */
[----:B------:R-:W-:Y:S01]  /*e7f0*/  UIADD3 UR4, UR9, UR4, URZ ;  /* 0x0000000409047290 */ /* 0x000fe2000fffe03f */
[----:B------:R-:W-:Y:S01]  /*e800*/  LOP3.LUT R72, R72, R73, RZ, 0x3c, !PT ;  /* 0x0000004948487212 */ /* 0x000fe200078e3cff */
[--C-:B------:R-:W-:Y:S01]  /*e810*/  IMAD.X R73, RZ, RZ, R171.reuse, P6 ;  /* 0x000000ffff497224 */ /* 0x100fe200030e06ab */
[----:B------:R-:W-:Y:S01]  /*e820*/  LOP3.LUT R68, R68, R69, RZ, 0x3c, !PT ;  /* 0x0000004544447212 */ /* 0x000fe200078e3cff */
[--C-:B------:R-:W-:Y:S01]  /*e830*/  IMAD.X R69, RZ, RZ, R171.reuse, P5 ;  /* 0x000000ffff457224 */ /* 0x100fe200028e06ab */
[----:B------:R-:W-:Y:S01]  /*e840*/  LOP3.LUT R60, R60, R61, RZ, 0x3c, !PT ;  /* 0x0000003d3c3c7212 */ /* 0x000fe200078e3cff */
[----:B------:R-:W-:Y:S01]  /*e850*/  IMAD.X R61, RZ, RZ, R171, P4 ;  /* 0x000000ffff3d7224 */ /* 0x000fe200020e06ab */
[--C-:B------:R-:W-:Y:S01]  /*e860*/  SHF.R.S32.HI R0, RZ, 0x1f, R21.reuse ;  /* 0x0000001fff007819 */ /* 0x100fe20000011415 */
[----:B------:R-:W-:Y:S01]  /*e870*/  IMAD.MOV R18, RZ, RZ, -R21 ;  /* 0x000000ffff127224 */ /* 0x000fe200078e0a15 */
[----:B------:R-:W-:Y:S01]  /*e880*/  LOP3.LUT R170, R7, R170, RZ, 0x3c, !PT ;  /* 0x000000aa07aa7212 */ /* 0x000fe200078e3cff */
[----:B------:R-:W-:Y:S01]  /*e890*/  ULDC.64 UR10, c[0x0][0xae0] ;  /* 0x0002b800000a7ab9 */ /* 0x000fe20000000a00 */
[----:B------:R-:W-:Y:S01]  /*e8a0*/  IMAD.U32 R3, RZ, RZ, UR9 ;  /* 0x00000009ff037e24 */ /* 0x000fe2000f8e00ff */
[----:B------:R-:W5:Y:S01]  /*e8b0*/  LD.E.128 R32, desc[UR46][R32.64] ;  /* 0x0000002e20207980 */ /* 0x000f62000c101d00 */
[----:B------:R-:W-:-:S02]  /*e8c0*/  IMAD R0, R0, UR10, RZ ;  /* 0x0000000a00007c24 */ /* 0x000fc4000f8e02ff */
[----:B------:R-:W-:Y:S01]  /*e8d0*/  IMAD R77, R77, R18, R20 ;  /* 0x000000124d4d7224 */ /* 0x000fe200078e0214 */
[----:B------:R0:W5:Y:S01]  /*e8e0*/  LD.E.128 R4, desc[UR46][R170.64] ;  /* 0x0000002eaa047980 */ /* 0x000162000c101d00 */
[----:B------:R-:W-:Y:S01]  /*e8f0*/  IMAD.U32 R2, RZ, RZ, UR8 ;  /* 0x00000008ff027e24 */ /* 0x000fe2000f8e00ff */
[----:B------:R-:W-:Y:S01]  /*e900*/  ULDC.64 UR8, c[0x0][0xad8] ;  /* 0x0002b60000087ab9 */ /* 0x000fe20000000a00 */
[----:B------:R-:W-:Y:S01]  /*e910*/  IMAD.U32 R3, RZ, RZ, UR4 ;  /* 0x00000004ff037e24 */ /* 0x000fe2000f8e00ff */
[----:B------:R-:W5:Y:S01]  /*e920*/  LD.E.128 R36, desc[UR46][R36.64] ;  /* 0x0000002e24247980 */ /* 0x000f62000c101d00 */
[----:B------:R-:W-:-:S03]  /*e930*/  IMAD R79, R21, UR11, R0 ;  /* 0x0000000b154f7c24 */ /* 0x000fc6000f8e0200 */
[----:B------:R-:W5:Y:S01]  /*e940*/  LD.E.128 R64, desc[UR46][R64.64] ;  /* 0x0000002e40407980 */ /* 0x000f62000c101d00 */
[----:B------:R-:W-:-:S03]  /*e950*/  SHF.R.S32.HI R0, RZ, 0x1f, R77 ;  /* 0x0000001fff007819 */ /* 0x000fc6000001144d */
[----:B------:R-:W5:Y:S04]  /*e960*/  LD.E.128 R56, desc[UR46][R56.64] ;  /* 0x0000002e38387980 */ /* 0x000f68000c101d00 */
[----:B------:R-:W5:Y:S04]  /*e970*/  LD.E.128 R40, desc[UR46][R40.64] ;  /* 0x0000002e28287980 */ /* 0x000f68000c101d00 */
[----:B------:R-:W5:Y:S04]  /*e980*/  LD.E.128 R44, desc[UR46][R44.64] ;  /* 0x0000002e2c2c7980 */ /* 0x000f68000c101d00 */
[----:B------:R-:W5:Y:S04]  /*e990*/  LD.E.128 R72, desc[UR46][R72.64] ;  /* 0x0000002e48487980 */ /* 0x000f68000c101d00 */
[----:B------:R-:W5:Y:S04]  /*e9a0*/  LD.E.128 R68, desc[UR46][R68.64] ;  /* 0x0000002e44447980 */ /* 0x000f68000c101d00 */
[----:B------:R-:W5:Y:S04]  /*e9b0*/  LD.E.128 R60, desc[UR46][R60.64] ;  /* 0x0000002e3c3c7980 */ /* 0x000f68000c101d00 */
[----:B------:R-:W5:Y:S01]  /*e9c0*/  LD.E.128 R48, desc[UR46][R48.64] ;  /* 0x0000002e30307980 */ /* 0x000f62000c101d00 */
[----:B------:R-:W-:Y:S01]  /*e9d0*/  IMAD.WIDE.U32 R2, R21, UR10, R2 ;  /* 0x0000000a15027c25 */ /* 0x000fe2000f8e0002 */
        /* <DEDUP_REMOVED lines=8> */
[----:B------:R-:W-:Y:S02]  /*ea60*/  VIADD R82, R204, UR43 ;  /* 0x0000002bcc527c36 */ /* 0x000fe40008000000 */
[C---:B------:R-:W-:Y:S02]  /*ea70*/  IMAD R21, R77.reuse, UR9, R18 ;  /* 0x000000094d157c24 */ /* 0x040fe4000f8e0212 */
[----:B------:R-:W-:Y:S01]  /*ea80*/  IMAD.WIDE.U32 R2, R77, UR8, R2 ;  /* 0x000000084d027c25 */ /* 0x000fe2000f8e0002 */
[----:B------:R-:W-:Y:S01]  /*ea90*/  ISETP.GE.AND P2, PT, R82, R81, PT ;  /* 0x000000515200720c */ /* 0x000fe20003f46270 */
[----:B------:R-:W-:Y:S02]  /*eaa0*/  ULDC.64 UR8, c[0x0][0xa80] ;  /* 0x0002a00000087ab9 */ /* 0x000fe40000000a00 */
[----:B------:R-:W-:Y:S01]  /*eab0*/  VIADD R17, R17, 0x22820 ;  /* 0x0002282011117836 */ /* 0x000fe20000000000 */
[----:B------:R-:W-:Y:S01]  /*eac0*/  LEA R18, P3, R2, UR8, 0x1 ;  /* 0x0000000802127c11 */ /* 0x000fe2000f8608ff */
[----:B------:R-:W-:-:S02]  /*ead0*/  IMAD.IADD R3, R3, 0x1, R21 ;  /* 0x0000000103037824 */ /* 0x000fc400078e0215 */
[----:B------:R-:W-:Y:S01]  /*eae0*/  VIADD R0, R82, 0x20 ;  /* 0x0000002052007836 */ /* 0x000fe20000000000 */
[----:B------:R-:W-:Y:S02]  /*eaf0*/  PRMT R17, RZ, 0x654, R17 ;  /* 0x00000654ff117816 */ /* 0x000fe40000000011 */
[----:B------:R-:W-:Y:S02]  /*eb00*/  LEA.HI.X R80, R2, UR9, R3, 0x1, P3 ;  /* 0x0000000902507c11 */ /* 0x000fe400098f0c03 */
[-C--:B------:R-:W-:Y:S01]  /*eb10*/  ISETP.GE.AND P1, PT, R0, R81.reuse, PT ;  /* 0x000000510000720c */ /* 0x080fe20003f26270 */
[----:B------:R-:W-:Y:S01]  /*eb20*/  VIADD R0, R82, 0x40 ;  /* 0x0000004052007836 */ /* 0x000fe20000000000 */
[----:B-1----:R1:W-:Y:S01]  /*eb30*/  SYNCS.ARRIVE.TRANS64.RED.A1T0 RZ, [R17+URZ], RZ ;  /* 0x000000ff11ff79a7 */ /* 0x0023e2000810043f */
[----:B------:R0:W2:Y:S01]  /*eb40*/  SHFL.IDX PT, R79, R18, RZ, 0x181f ;  /* 0x00181fff124f7589 */ /* 0x0000a200000e0000 */
[----:B------:R-:W-:Y:S02]  /*eb50*/  BSSY B1, `(.L_x_2595) ;  /* 0x0000015000017945 */ /* 0x000fe40003800000 */
[----:B------:R-:W-:Y:S01]  /*eb60*/  ISETP.GE.AND P0, PT, R0, R81, PT ;  /* 0x000000510000720c */ /* 0x000fe20003f06270 */
[----:B-1----:R0:W1:Y:S01]  /*eb70*/  SHFL.IDX PT, R17, R80, RZ, 0x181f ;  /* 0x00181fff50117589 */ /* 0x00206200000e0000 */
[----:B------:R-:W-:Y:S11]  /*eb80*/  @P2 BRA `(.L_x_2596) ;  /* 0x0000000000442947 */ /* 0x000ff60003800000 */
[----:B------:R-:W-:Y:S02]  /*eb90*/  ULDC UR4, c[0x0][0xac8] ;  /* 0x0002b20000047ab9 */ /* 0x000fe40000000800 */
[----:B------:R-:W-:Y:S02]  /*eba0*/  ISETP.GE.AND P5, PT, R22, UR4, PT ;  /* 0x0000000416007c0c */ /* 0x000fe4000bfa6270 */
[----:B------:R-:W-:Y:S02]  /*ebb0*/  ISETP.GE.AND P4, PT, R201, UR4, PT ;  /* 0x00000004c9007c0c */ /* 0x000fe4000bf86270 */
[----:B------:R-:W-:Y:S02]  /*ebc0*/  ISETP.GE.AND P3, PT, R200, UR4, PT ;  /* 0x00000004c8007c0c */ /* 0x000fe4000bf66270 */
[----:B------:R-:W-:-:S07]  /*ebd0*/  ISETP.GE.AND P2, PT, R202, UR4, PT ;  /* 0x00000004ca007c0c */ /* 0x000fce000bf46270 */
[----:B--2---:R-:W-:-:S04]  /*ebe0*/  @!P5 LEA R2, P6, R22, R79, 0x1 ;  /* 0x0000004f1602d211 */ /* 0x004fc800078c08ff */
        /* <DEDUP_REMOVED lines=11> */
.L_x_2596:
[----:B------:R-:W-:Y:S05]  /*eca0*/  BSYNC B1 ;  /* 0x0000000000017941 */ /* 0x000fea0003800000 */
.L_x_2595:
[----:B-1----:R1:W4:Y:S01]  /*ecb0*/  SHFL.IDX PT, R17, R80, 0x1, 0x181f ;  /* 0x00381f0050117f89 */ /* 0x00232200000e0000 */
        /* <DEDUP_REMOVED lines=20> */
.L_x_2598:
[----:B------:R-:W-:Y:S05]  /*ee00*/  BSYNC B1 ;  /* 0x0000000000017941 */ /* 0x000fea0003800000 */
.L_x_2597:
[----:B---3-5:R3:W0:Y:S01]  /*ee10*/  SHFL.IDX PT, R9, R80, 0x2, 0x181f ;  /* 0x00581f0050097f89 */ /* 0x02862200000e0000 */
        /* <DEDUP_REMOVED lines=20> */
.L_x_2600:
[----:B------:R-:W-:Y:S05]  /*ef60*/  BSYNC B1 ;  /* 0x0000000000017941 */ /* 0x000fea0003800000 */
.L_x_2599:
[----:B------:R-:W-:Y:S01]  /*ef70*/  VIADD R0, R82, 0x60 ;  /* 0x0000006052007836 */ /* 0x000fe20000000000 */
[----:B0-----:R0:W0:Y:S04]  /*ef80*/  SHFL.IDX PT, R9, R80, 0x3, 0x181f ;  /* 0x00781f0050097f89 */ /* 0x00102800000e0000 */
[----:B------:R-:W-:Y:S01]  /*ef90*/  ISETP.GE.AND P0, PT, R0, R81, PT ;  /* 0x000000510000720c */ /* 0x000fe20003f06270 */
[----:B------:R0:W0:-:S12]  /*efa0*/  SHFL.IDX PT, R11, R18, 0x3, 0x181f ;  /* 0x00781f00120b7f89 */ /* 0x00001800000e0000 */
        /* <DEDUP_REMOVED lines=20> */
.L_x_2593:
        /* <DEDUP_REMOVED lines=11> */
[----:B------:R-:W-:Y:S01]  /*f1a0*/  UISETP.NE.U32.AND UP1, UPT, UR8, URZ, UPT ;  /* 0x0000003f0800728c */ /* 0x000fe2000bf25070 */
[----:B------:R-:W-:Y:S02]  /*f1b0*/  IMAD.U32 R0, RZ, RZ, UR4 ;  /* 0x00000004ff007e24 */ /* 0x000fe4000f8e00ff */
[----:B------:R-:W2:Y:S01]  /*f1c0*/  @P2 LDG.E R6, desc[UR46][R2.64] ;  /* 0x0000002e02062981 */ /* 0x000ea2000c1e1900 */
[----:B------:R-:W-:-:S06]  /*f1d0*/  UISETP.NE.AND.EX UP1, UPT, UR9, URZ, UPT, UP1 ;  /* 0x0000003f0900728c */ /* 0x000fcc000bf25310 */
        /* <DEDUP_REMOVED lines=11> */
[----:B--2---:R-:W-:Y:S01]  /*f290*/  @P2 R2UR UR4, R6 ;  /* 0x00000000060422ca */ /* 0x004fe200000e0000 */
[----:B01----:R-:W-:-:S14]  /*f2a0*/  @P3 BRA `(.L_x_2602) ;  /* 0x0000000000103947 */ /* 0x003fdc0003800000 */
[----:B------:R-:W-:Y:S05]  /*f2b0*/  @!P2 BRA `(.L_x_2602) ;  /* 0x00000000000ca947 */ /* 0x000fea0003800000 */
[----:B------:R-:W2:Y:S04]  /*f2c0*/  LDG.E R5, desc[UR46][R2.64] ;  /* 0x0000002e02057981 */ /* 0x000ea8000c1e1900 */
[----:B-----5:R-:W2:Y:S02]  /*f2d0*/  LDG.E R0, desc[UR46][R2.64+0x4] ;  /* 0x0000042e02007981 */ /* 0x020ea4000c1e1900 */
[----:B--2---:R-:W-:-:S07]  /*f2e0*/  IMAD.IADD R0, R0, 0x1, -R5 ;  /* 0x0000000100007824 */ /* 0x004fce00078e0a05 */
.L_x_2602:
[----:B------:R-:W-:Y:S01]  /*f2f0*/  USHF.R.S32.HI UR8, URZ, 0x1f, UR42 ;  /* 0x0000001f3f087899 */ /* 0x000fe2000801142a */
[----:B------:R-:W-:Y:S01]  /*f300*/  BSSY B1, `(.L_x_2603) ;  /* 0x000002e000017945 */ /* 0x000fe20003800000 */
[----:B------:R-:W-:Y:S02]  /*f310*/  USHF.R.S32.HI UR11, URZ, 0x1f, UR4 ;  /* 0x0000001f3f0b7899 */ /* 0x000fe40008011404 */
[----:B------:R-:W-:Y:S02]  /*f320*/  USEL UR13, UR42, URZ, !UP0 ;  /* 0x0000003f2a0d7287 */ /* 0x000fe4000c000000 */
[----:B------:R-:W-:Y:S01]  /*f330*/  USEL UR14, UR8, URZ, !UP0 ;  /* 0x0000003f080e7287 */ /* 0x000fe2000c000000 */
[----:B------:R-:W-:Y:S11]  /*f340*/  @P1 BRA `(.L_x_2604) ;  /* 0x0000000000a41947 */ /* 0x000ff60003800000 */
[----:B------:R-:W0:Y:S01]  /*f350*/  S2R R4, SR_TID.X ;  /* 0x0000000000047919 */ /* 0x000e220000002100 */
[----:B------:R-:W1:Y:S01]  /*f360*/  LDC R7, c[0x0][0xbe8] ;  /* 0x0002fa00ff077b82 */ /* 0x000e620000000800 */
[----:B------:R-:W-:Y:S02]  /*f370*/  IMAD.U32 R3, RZ, RZ, UR43 ;  /* 0x0000002bff037e24 */ /* 0x000fe4000f8e00ff */
[----:B-1---5:R-:W-:-:S03]  /*f380*/  IMAD R2, R0, R7, RZ ;  /* 0x0000000700027224 */ /* 0x022fc600078e02ff */
[----:B0-----:R-:W-:-:S04]  /*f390*/  IADD3 R4, R3, -0x80, R4 ;  /* 0xffffff8003047810 */ /* 0x001fc80007ffe004 */
[----:B------:R-:W-:-:S13]  /*f3a0*/  ISETP.GE.AND P1, PT, R4, R2, PT ;  /* 0x000000020400720c */ /* 0x000fda0003f26270 */
[----:B------:R-:W-:Y:S05]  /*f3b0*/  @P1 BRA `(.L_x_2604) ;  /* 0x0000000000881947 */ /* 0x000fea0003800000 */
[----:B------:R-:W-:Y:S01]  /*f3c0*/  ISETP.NE.AND P1, PT, R7, 0x1, PT ;  /* 0x000000010700780c */ /* 0x000fe20003f25270 */
[----:B------:R-:W-:Y:S01]  /*f3d0*/  ULDC.64 UR16, c[0x0][0xb90] ;  /* 0x0002e40000107ab9 */ /* 0x000fe20000000a00 */
[----:B------:R-:W-:Y:S01]  /*f3e0*/  UMOV UR8, UR4 ;  /* 0x0000000400087c82 */ /* 0x000fe20008000000 */
[----:B------:R-:W-:Y:S01]  /*f3f0*/  UIMAD UR10, UR12, UR16, URZ ;  /* 0x000000100c0a72a4 */ /* 0x000fe2000f8e023f */
[----:B------:R-:W-:Y:S01]  /*f400*/  IMAD.MOV.U32 R2, RZ, RZ, R4 ;  /* 0x000000ffff027224 */ /* 0x000fe200078e0004 */
[----:B------:R-:W-:Y:S02]  /*f410*/  UMOV UR9, UR11 ;  /* 0x0000000b00097c82 */ /* 0x000fe40008000000 */
[----:B------:R-:W-:Y:S02]  /*f420*/  UIMAD.WIDE.U32 UR8, UR41, UR16, UR8 ;  /* 0x00000010290872a5 */ /* 0x000fe4000f8e0008 */
[----:B------:R-:W-:-:S03]  /*f430*/  UIMAD UR10, UR41, UR17, UR10 ;  /* 0x00000011290a72a4 */ /* 0x000fc6000f8e020a */
[----:B------:R-:W-:Y:S01]  /*f440*/  ULDC.64 UR16, c[0x0][0xb98] ;  /* 0x0002e60000107ab9 */ /* 0x000fe20000000a00 */
[----:B------:R-:W0:Y:S01]  /*f450*/  @P1 LDC R3, c[0x0][0xbec] ;  /* 0x0002fb00ff031b82 */ /* 0x000e220000000800 */
[----:B------:R-:W-:Y:S02]  /*f460*/  UIADD3 UR9, UR9, UR10, URZ ;  /* 0x0000000a09097290 */ /* 0x000fe4000fffe03f */
[----:B------:R-:W-:Y:S02]  /*f470*/  UIMAD UR10, UR14, UR16, URZ ;  /* 0x000000100e0a72a4 */ /* 0x000fe4000f8e023f */
[----:B------:R-:W-:Y:S02]  /*f480*/  UIMAD.WIDE.U32 UR8, UR13, UR16, UR8 ;  /* 0x000000100d0872a5 */ /* 0x000fe4000f8e0008 */
[----:B------:R-:W-:Y:S01]  /*f490*/  UIMAD UR10, UR13, UR17, UR10 ;  /* 0x000000110d0a72a4 */ /* 0x000fe2000f8e020a */
[----:B------:R-:W1:Y:S02]  /*f4a0*/  @P1 LDC R6, c[0x0][0xbf0] ;  /* 0x0002fc00ff061b82 */ /* 0x000e640000000800 */
[----:B------:R-:W-:Y:S01]  /*f4b0*/  ULDC.64 UR16, c[0x0][0xb88] ;  /* 0x0002e20000107ab9 */ /* 0x000fe20000000a00 */
[----:B0-----:R-:W-:-:S05]  /*f4c0*/  @P1 IMAD.HI.U32 R3, R4, R3, RZ ;  /* 0x0000000304031227 */ /* 0x001fca00078e00ff */
[----:B-1----:R-:W-:Y:S01]  /*f4d0*/  @P1 SHF.R.U32.HI R2, RZ, R6, R3 ;  /* 0x00000006ff021219 */ /* 0x002fe20000011603 */
[----:B------:R-:W-:-:S03]  /*f4e0*/  IMAD.U32 R6, RZ, RZ, UR10 ;  /* 0x0000000aff067e24 */ /* 0x000fc6000f8e00ff */
[--C-:B------:R-:W-:Y:S01]  /*f4f0*/  SHF.R.S32.HI R3, RZ, 0x1f, R2.reuse ;  /* 0x0000001fff037819 */ /* 0x100fe20000011402 */
[----:B------:R-:W-:Y:S01]  /*f500*/  IMAD.MOV R5, RZ, RZ, -R2 ;  /* 0x000000ffff057224 */ /* 0x000fe200078e0a02 */
[----:B------:R-:W-:-:S03]  /*f510*/  IADD3 R2, P1, R2, UR8, RZ ;  /* 0x0000000802027c10 */ /* 0x000fc6000ff3e0ff */
[----:B------:R-:W-:Y:S01]  /*f520*/  IMAD R5, R7, R5, R4 ;  /* 0x0000000507057224 */ /* 0x000fe200078e0204 */
[----:B------:R-:W-:Y:S01]  /*f530*/  IADD3.X R3, R3, UR9, R6, P1, !PT ;  /* 0x0000000903037c10 */ /* 0x000fe20008ffe406 */
[----:B------:R-:W-:-:S03]  /*f540*/  ULDC.64 UR8, c[0x0][0xb50] ;  /* 0x0002d40000087ab9 */ /* 0x000fc60000000a00 */
[----:B------:R-:W-:Y:S01]  /*f550*/  SHF.R.S32.HI R4, RZ, 0x1f, R5 ;  /* 0x0000001fff047819 */ /* 0x000fe20000011405 */
[----:B------:R-:W-:-:S04]  /*f560*/  IMAD.WIDE.U32 R2, R5, UR16, R2 ;  /* 0x0000001005027c25 */ /* 0x000fc8000f8e0002 */
[----:B------:R-:W-:-:S04]  /*f570*/  IMAD R4, R4, UR16, RZ ;  /* 0x0000001004047c24 */ /* 0x000fc8000f8e02ff */
[----:B------:R-:W-:Y:S01]  /*f580*/  IMAD R7, R5, UR17, R4 ;  /* 0x0000001105077c24 */ /* 0x000fe2000f8e0204 */
[----:B------:R-:W-:-:S03]  /*f590*/  LEA R4, P1, R2, UR8, 0x2 ;  /* 0x0000000802047c11 */ /* 0x000fc6000f8210ff */
[----:B------:R-:W-:-:S05]  /*f5a0*/  IMAD.IADD R3, R3, 0x1, R7 ;  /* 0x0000000103037824 */ /* 0x000fca00078e0207 */
[----:B------:R-:W-:Y:S01]  /*f5b0*/  LEA.HI.X R5, R2, UR9, R3, 0x2, P1 ;  /* 0x0000000902057c11 */ /* 0x000fe200088f1403 */
[----:B------:R-:W-:-:S05]  /*f5c0*/  IMAD.MOV.U32 R3, RZ, RZ, -0x800000 ;  /* 0xff800000ff037424 */ /* 0x000fca00078e00ff */
[----:B------:R0:W-:Y:S02]  /*f5d0*/  STG.E desc[UR46][R4.64], R3 ;  /* 0x0000000304007986 */ /* 0x0001e4000c10192e */
.L_x_2604:
[----:B------:R-:W-:Y:S05]  /*f5e0*/  BSYNC B1 ;  /* 0x0000000000017941 */ /* 0x000fea0003800000 */
.L_x_2603:
[----:B0-----:R-:W0:Y:S01]  /*f5f0*/  @P0 LDC R3, c[0x0][0xbf0] ;  /* 0x0002fc00ff030b82 */ /* 0x001e220000000800 */
[----:B------:R-:W-:Y:S01]  /*f600*/  ULDC.64 UR16, c[0x0][0xaa0] ;  /* 0x0002a80000107ab9 */ /* 0x000fe20000000a00 */
[----:B------:R-:W-:Y:S01]  /*f610*/  IMAD R2, R203, 0x20, R204 ;  /* 0x00000020cb027824 */ /* 0x000fe200078e02cc */
[----:B------:R-:W-:Y:S01]  /*f620*/  UIMAD UR10, UR11, UR16, URZ ;  /* 0x000000100b0a72a4 */ /* 0x000fe2000f8e023f */
[----:B------:R-:W-:Y:S01]  /*f630*/  BSSY B1, `(.L_x_2605) ;  /* 0x0000041000017945 */ /* 0x000fe20003800000 */
[----:B------:R-:W-:Y:S01]  /*f640*/  UIMAD.WIDE.U32 UR8, UR4, UR16, URZ ;  /* 0x00000010040872a5 */ /* 0x000fe2000f8e003f */
[----:B------:R-:W-:Y:S01]  /*f650*/  VIADD R6, R2, UR43 ;  /* 0x0000002b02067c36 */ /* 0x000fe20008000000 */
[----:B------:R-:W-:-:S03]  /*f660*/  UIMAD UR10, UR4, UR17, UR10 ;  /* 0x00000011040a72a4 */ /* 0x000fc6000f8e020a */
[----:B------:R-:W-:Y:S01]  /*f670*/  ULDC.64 UR16, c[0x0][0xae8] ;  /* 0x0002ba0000107ab9 */ /* 0x000fe20000000a00 */
[----:B------:R-:W-:Y:S01]  /*f680*/  UIADD3 UR9, UR9, UR10, URZ ;  /* 0x0000000a09097290 */ /* 0x000fe2000fffe03f */
[----:B------:R-:W-:Y:S01]  /*f690*/  @P0 IMAD.HI.U32 R2, R6, R9, RZ ;  /* 0x0000000906020227 */ /* 0x000fe200078e00ff */
[----:B------:R-:W-:Y:S02]  /*f6a0*/  UIMAD UR4, UR12, UR16, URZ ;  /* 0x000000100c0472a4 */ /* 0x000fe4000f8e023f */
[----:B------:R-:W-:Y:S01]  /*f6b0*/  UIMAD.WIDE.U32 UR8, UR41, UR16, UR8 ;  /* 0x00000010290872a5 */ /* 0x000fe2000f8e0008 */
[----:B------:R-:W-:Y:S01]  /*f6c0*/  IMAD.MOV.U32 R5, RZ, RZ, R6 ;  /* 0x000000ffff057224 */ /* 0x000fe200078e0006 */
[----:B------:R-:W-:Y:S01]  /*f6d0*/  UIMAD UR4, UR41, UR17, UR4 ;  /* 0x00000011290472a4 */ /* 0x000fe2000f8e0204 */
[----:B------:R-:W-:-:S03]  /*f6e0*/  ULDC.64 UR10, c[0x0][0xaf0] ;  /* 0x0002bc00000a7ab9 */ /* 0x000fc60000000a00 */
[----:B------:R-:W-:Y:S02]  /*f6f0*/  UIADD3 UR9, UR9, UR4, URZ ;  /* 0x0000000409097290 */ /* 0x000fe4000fffe03f */
[----:B------:R-:W-:Y:S01]  /*f700*/  UIMAD UR4, UR14, UR10, URZ ;  /* 0x0000000a0e0472a4 */ /* 0x000fe2000f8e023f */
[----:B0-----:R-:W-:Y:S01]  /*f710*/  @P0 SHF.R.U32.HI R5, RZ, R3, R2 ;  /* 0x00000003ff050219 */ /* 0x001fe20000011602 */
[----:B------:R-:W-:Y:S02]  /*f720*/  UIMAD.WIDE.U32 UR8, UR13, UR10, UR8 ;  /* 0x0000000a0d0872a5 */ /* 0x000fe4000f8e0008 */
[----:B------:R-:W-:Y:S01]  /*f730*/  UIMAD UR4, UR13, UR11, UR4 ;  /* 0x0000000b0d0472a4 */ /* 0x000fe2000f8e0204 */
[--C-:B------:R-:W-:Y:S01]  /*f740*/  SHF.R.S32.HI R2, RZ, 0x1f, R5.reuse ;  /* 0x0000001fff027819 */ /* 0x100fe20000011405 */
[----:B------:R-:W-:Y:S01]  /*f750*/  IMAD.MOV R7, RZ, RZ, -R5 ;  /* 0x000000ffff077224 */ /* 0x000fe200078e0a05 */
[----:B------:R-:W-:Y:S01]  /*f760*/  ULDC.64 UR10, c[0x0][0xae0] ;  /* 0x0002b800000a7ab9 */ /* 0x000fe20000000a00 */
[----:B------:R-:W-:-:S02]  /*f770*/  UIADD3 UR4, UR9, UR4, URZ ;  /* 0x0000000409047290 */ /* 0x000fc4000fffe03f */
[----:B------:R-:W-:Y:S02]  /*f780*/  IMAD.U32 R3, RZ, RZ, UR9 ;  /* 0x00000009ff037e24 */ /* 0x000fe4000f8e00ff */
[----:B------:R-:W-:Y:S02]  /*f790*/  IMAD R4, R2, UR10, RZ ;  /* 0x0000000a02047c24 */ /* 0x000fe4000f8e02ff */
[----:B------:R-:W-:Y:S02]  /*f7a0*/  IMAD R7, R11, R7, R6 ;  /* 0x000000070b077224 */ /* 0x000fe400078e0206 */
[----:B------:R-:W-:Y:S01]  /*f7b0*/  IMAD.U32 R2, RZ, RZ, UR8 ;  /* 0x00000008ff027e24 */ /* 0x000fe2000f8e00ff */
[----:B------:R-:W-:Y:S01]  /*f7c0*/  ULDC.64 UR8, c[0x0][0xad8] ;  /* 0x0002b60000087ab9 */ /* 0x000fe20000000a00 */
[----:B------:R-:W-:Y:S02]  /*f7d0*/  IMAD.U32 R3, RZ, RZ, UR4 ;  /* 0x00000004ff037e24 */ /* 0x000fe4000f8e00ff */
[C---:B------:R-:W-:Y:S01]  /*f7e0*/  IMAD R9, R5.reuse, UR11, R4 ;  /* 0x0000000b05097c24 */ /* 0x040fe2000f8e0204 */
[----:B------:R-:W-:Y:S01]  /*f7f0*/  SHF.R.S32.HI R4, RZ, 0x1f, R7 ;  /* 0x0000001fff047819 */ /* 0x000fe20000011407 */
[----:B------:R-:W-:-:S04]  /*f800*/  IMAD.WIDE.U32 R2, R5, UR10, R2 ;  /* 0x0000000a05027c25 */ /* 0x000fc8000f8e0002 */
[----:B------:R-:W-:Y:S02]  /*f810*/  IMAD.IADD R3, R3, 0x1, R9 ;  /* 0x0000000103037824 */ /* 0x000fe400078e0209 */
[----:B------:R-:W-:Y:S02]  /*f820*/  IMAD R4, R4, UR8, RZ ;  /* 0x0000000804047c24 */ /* 0x000fe4000f8e02ff */
[----:B------:R-:W-:Y:S02]  /*f830*/  VIADD R6, R204, UR43 ;  /* 0x0000002bcc067c36 */ /* 0x000fe40008000000 */
        /* <DEDUP_REMOVED lines=32> */
.L_x_2606:
[----:B------:R-:W-:Y:S05]  /*fa40*/  BSYNC B1 ;  /* 0x0000000000017941 */ /* 0x000fea0003800000 */
.L_x_2605:
        /* <DEDUP_REMOVED lines=21> */
.L_x_2608:
[----:B------:R-:W-:Y:S05]  /*fba0*/  BSYNC B1 ;  /* 0x0000000000017941 */ /* 0x000fea0003800000 */
.L_x_2607:
        /* <DEDUP_REMOVED lines=21> */
.L_x_2610:
[----:B------:R-:W-:Y:S05]  /*fd00*/  BSYNC B1 ;  /* 0x0000000000017941 */ /* 0x000fea0003800000 */
.L_x_2609:
        /* <DEDUP_REMOVED lines=22> */
.L_x_2601:
[----:B------:R-:W-:Y:S05]  /*fe70*/  BSYNC B0 ;  /* 0x0000000000007941 */ /* 0x000fea0003800000 */
.L_x_2592:
[----:B------:R-:W-:Y:S02]  /*fe80*/  ULDC UR4, c[0x0][0xc3c] ;  /* 0x00030f0000047ab9 */ /* 0x000fe40000000800 */
[----:B------:R-:W-:-:S06]  /*fe90*/  UISETP.GE.AND UP0, UPT, UR6, UR4, UPT ;  /* 0x000000040600728c */ /* 0x000fcc000bf06270 */
[----:B------:R-:W-:-:S13]  /*fea0*/  PLOP3.LUT P0, PT, PT, PT, UP0, 0x80, 0x0 ;  /* 0x000000000000781c */ /* 0x000fda0003f0f008 */
[----:B------:R-:W-:Y:S05]  /*feb0*/  @!P0 BRA `(.L_x_2611) ;  /* 0xffffff0c00ac8947 */ /* 0x000fea000383ffff */
[----:B------:R-:W-:Y:S05]  /*fec0*/  EXIT ;  /* 0x000000000000794d */ /* 0x000fea0003800000 */
.L_x_2502:
[----:B------:R-:W-:-:S08]  /*fed0*/  NOP ;  /* 0x0000000000007918 */ /* 0x000fd00000000000 */
[----:B------:R-:W0:-:S00]  /*fee0*/  USETMAXREG.DEALLOC.CTAPOOL 0x28 ;  /* 0x00000028000079c8 */ /* 0x000e0000080e0500 */
        /* <DEDUP_REMOVED lines=14> */
.L_x_2612:
        /* <DEDUP_REMOVED lines=36> */
[----:B------:R-:W-:Y:S01]  /*10210*/  IMAD.MOV.U32 R6, RZ, RZ, R3 ;  /* 0x000000ffff067224 */ /* 0x000fe200078e0003 */
[----:B------:R-:W-:Y:S01]  /*10220*/  UMOV UR4, URZ ;  /* 0x0000003f00047c82 */ /* 0x000fe20008000000 */
[----:B------:R-:W-:-:S05]  /*10230*/  ULDC UR5, c[0x0][0xc38] ;  /* 0x00030e0000057ab9 */ /* 0x000fca0000000800 */
.L_x_2618:
        /* <DEDUP_REMOVED lines=12> */
.L_x_2617:
[----:B------:R-:W-:Y:S05]  /*10300*/  BSYNC B0 ;  /* 0x0000000000007941 */ /* 0x000fea0003800000 */
.L_x_2616:
        /* <DEDUP_REMOVED lines=20> */
.L_x_2614:
[----:B------:R-:W-:-:S04]  /*10450*/  IMAD.IADD R13, R6, 0x1, -R3 ;  /* 0x00000001060d7824 */ /* 0x000fc800078e0a03 */
[----:B------:R-:W-:-:S05]  /*10460*/  IMAD R2, R8, UR5, R13 ;  /* 0x0000000508027c24 */ /* 0x000fca000f8e020d */
[----:B------:R-:W-:Y:S02]  /*10470*/  ISETP.GT.AND P0, PT, R2, UR6, PT ;  /* 0x0000000602007c0c */ /* 0x000fe4000bf04270 */
[----:B------:R-:W0:Y:S11]  /*10480*/  LDC.64 R2, c[0x0][0xc90] ;  /* 0x00032400ff027b82 */ /* 0x000e360000000a00 */
[----:B------:R-:W-:-:S04]  /*10490*/  VOTE.ANY R9, PT, !P0 ;  /* 0x0000000000097806 */ /* 0x000fc800040e0100 */
[----:B------:R-:W1:Y:S02]  /*104a0*/  POPC R15, R9 ;  /* 0x00000009000f7309 */ /* 0x000e640000000000 */
[----:B-1----:R-:W-:-:S04]  /*104b0*/  VIADD R27, R15, UR4 ;  /* 0x000000040f1b7c36 */ /* 0x002fc80008000000 */
[----:B0-----:R-:W-:-:S05]  /*104c0*/  IMAD.WIDE R2, R27, 0x4, R2 ;  /* 0x000000041b027825 */ /* 0x001fca00078e0202 */
[----:B------:R-:W2:Y:S01]  /*104d0*/  LDG.E R7, desc[UR46][R2.64] ;  /* 0x0000002e02077981 */ /* 0x000ea2000c1e1900 */
[----:B------:R-:W-:-:S03]  /*104e0*/  ISETP.NE.AND P0, PT, R9, RZ, PT ;  /* 0x000000ff0900720c */ /* 0x000fc60003f05270 */
[----:B------:R-:W2:Y:S02]  /*104f0*/  SHFL.IDX PT, R4, R4, R15, 0x1f ;  /* 0x00001f0f04047589 */ /* 0x000ea400000e0000 */
[----:B--2---:R-:W-:-:S05]  /*10500*/  IMAD R6, R4, R7, RZ ;  /* 0x0000000704067224 */ /* 0x004fca00078e02ff */
[----:B------:R-:W-:-:S04]  /*10510*/  IABS R12, R6 ;  /* 0x00000006000c7213 */ /* 0x000fc80000000000 */
[----:B------:R-:W0:Y:S08]  /*10520*/  I2F.RP R10, R12 ;  /* 0x0000000c000a7306 */ /* 0x000e300000209400 */
[----:B0-----:R-:W0:Y:S02]  /*10530*/  MUFU.RCP R10, R10 ;  /* 0x0000000a000a7308 */ /* 0x001e240000001000 */
[----:B0-----:R-:W-:-:S06]  /*10540*/  VIADD R11, R10, 0xffffffe ;  /* 0x0ffffffe0a0b7836 */ /* 0x001fcc0000000000 */
[----:B------:R0:W1:Y:S01]  /*10550*/  F2I.FTZ.U32.TRUNC.NTZ R3, R11 ;  /* 0x0000000b00037305 */ /* 0x000062000021f000 */
[----:B------:R-:W-:Y:S05]  /*10560*/  @!P0 BRA `(.L_x_2619) ;  /* 0x0000000000088947 */ /* 0x000fea0003800000 */
[----:B------:R-:W-:-:S05]  /*10570*/  VIADD R9, R15, 0xffffffff ;  /* 0xffffffff0f097836 */ /* 0x000fca0000000000 */
[----:B------:R2:W3:Y:S02]  /*10580*/  SHFL.IDX PT, R24, R8, R9, 0x1f ;  /* 0x00001f0908187589 */ /* 0x0004e400000e0000 */
.L_x_2619:
[----:B---3--:R-:W-:Y:S01]  /*10590*/  IMAD R24, R24, UR5, R13 ;  /* 0x0000000518187c24 */ /* 0x008fe2000f8e020d */
[----:B------:R-:W-:Y:S01]  /*105a0*/  IABS R2, R6 ;  /* 0x0000000600027213 */ /* 0x000fe20000000000 */
[----:B-12---:R-:W-:-:S03]  /*105b0*/  IMAD.MOV R9, RZ, RZ, -R3 ;  /* 0x000000ffff097224 */ /* 0x006fc600078e0a03 */
[----:B0-----:R-:W-:Y:S01]  /*105c0*/  IADD3 R11, -R24, UR6, RZ ;  /* 0x00000006180b7c10 */ /* 0x001fe2000fffe1ff */
        /* <DEDUP_REMOVED lines=19> */
[----:B------:R-:W-:Y:S02]  /*10700*/  IMAD R13, R7, R2, RZ ;  /* 0x00000002070d7224 */ /* 0x000fe400078e02ff */
[----:B------:R-:W-:Y:S02]  /*10710*/  IMAD.MOV R9, RZ, RZ, -R2 ;  /* 0x000000ffff097224 */ /* 0x000fe400078e0a02 */
[----:B------:R-:W-:Y:S02]  /*10720*/  IMAD.MOV R8, RZ, RZ, -R13 ;  /* 0x000000ffff087224 */ /* 0x000fe400078e0a0d */
[----:B------:R-:W-:-:S03]  /*10730*/  IMAD R6, R6, R9, R11 ;  /* 0x0000000906067224 */ /* 0x000fc600078e020b */
[----:B------:R-:W-:Y:S02]  /*10740*/  VIADDMNMX R15, R8, UR5, R7, PT ;  /* 0x00000005080f7c46 */ /* 0x000fe4000b800107 */
[----:B------:R-:W-:Y:S02]  /*10750*/  IABS R11, R6 ;  /* 0x00000006000b7213 */ /* 0x000fe40000000000 */
[-C--:B------:R-:W-:Y:S01]  /*10760*/  IABS R8, R15.reuse ;  /* 0x0000000f00087213 */ /* 0x080fe20000000000 */
[----:B------:R-:W-:Y:S01]  /*10770*/  IMAD.MOV R26, RZ, RZ, -R15 ;  /* 0x000000ffff1a7224 */ /* 0x000fe200078e0a0f */
[----:B------:R-:W-:Y:S02]  /*10780*/  IABS R10, R15 ;  /* 0x0000000f000a7213 */ /* 0x000fe40000000000 */
[----:B------:R-:W0:Y:S08]  /*10790*/  I2F.RP R7, R8 ;  /* 0x0000000800077306 */ /* 0x000e300000209400 */
[----:B0-----:R-:W0:Y:S02]  /*107a0*/  MUFU.RCP R7, R7 ;  /* 0x0000000700077308 */ /* 0x001e240000001000 */
[----:B0-----:R-:W-:-:S06]  /*107b0*/  VIADD R3, R7, 0xffffffe ;  /* 0x0ffffffe07037836 */ /* 0x001fcc0000000000 */
[----:B------:R-:W0:Y:S02]  /*107c0*/  F2I.FTZ.U32.TRUNC.NTZ R3, R3 ;  /* 0x0000000300037305 */ /* 0x000e24000021f000 */
[----:B0-----:R-:W-:-:S04]  /*107d0*/  IMAD.MOV R2, RZ, RZ, -R3 ;  /* 0x000000ffff027224 */ /* 0x001fc800078e0a03 */
[----:B------:R-:W-:Y:S02]  /*107e0*/  IMAD.MOV.U32 R9, RZ, RZ, R2 ;  /* 0x000000ffff097224 */ /* 0x000fe400078e0002 */
[----:B------:R-:W-:Y:S02]  /*107f0*/  IMAD.MOV.U32 R2, RZ, RZ, RZ ;  /* 0x000000ffff027224 */ /* 0x000fe400078e00ff */
[----:B------:R-:W-:-:S04]  /*10800*/  IMAD R9, R9, R8, RZ ;  /* 0x0000000809097224 */ /* 0x000fc800078e02ff */
[----:B------:R-:W-:-:S04]  /*10810*/  IMAD.HI.U32 R2, R3, R9, R2 ;  /* 0x0000000903027227 */ /* 0x000fc800078e0002 */
[----:B------:R-:W-:Y:S02]  /*10820*/  IMAD.MOV R3, RZ, RZ, -R10 ;  /* 0x000000ffff037224 */ /* 0x000fe400078e0a0a */
        /* <DEDUP_REMOVED lines=8> */
[----:B------:R-:W-:Y:S01]  /*108b0*/  ISETP.GE.AND P2, PT, R3, RZ, PT ;  /* 0x000000ff0300720c */ /* 0x000fe20003f46270 */
[----:B------:R-:W-:-:S06]  /*108c0*/  IMAD.IADD R3, R6, 0x1, R13 ;  /* 0x0000000106037824 */ /* 0x000fcc00078e020d */
[----:B------:R-:W-:-:S06]  /*108d0*/  @P0 VIADD R2, R2, 0x1 ;  /* 0x0000000102020836 */ /* 0x000fcc0000000000 */
[----:B------:R-:W-:Y:S01]  /*108e0*/  @!P2 IMAD.MOV R2, RZ, RZ, -R2 ;  /* 0x000000ffff02a224 */ /* 0x000fe200078e0a02 */
[----:B------:R-:W-:-:S04]  /*108f0*/  @!P1 LOP3.LUT R2, RZ, R15, RZ, 0x33, !PT ;  /* 0x0000000fff029212 */ /* 0x000fc800078e33ff */
[----:B------:R-:W-:Y:S01]  /*10900*/  LOP3.LUT R25, RZ, R2, RZ, 0x33, !PT ;  /* 0x00000002ff197212 */ /* 0x000fe200078e33ff */
[----:B------:R-:W-:-:S04]  /*10910*/  IMAD R26, R2, R26, R3 ;  /* 0x0000001a021a7224 */ /* 0x000fc800078e0203 */
[----:B------:R-:W-:Y:S01]  /*10920*/  IMAD.IADD R25, R4, 0x1, R25 ;  /* 0x0000000104197824 */ /* 0x000fe200078e0219 */
[----:B------:R-:W-:Y:S06]  /*10930*/  BRA `(.L_x_2620) ;  /* 0x0000000000147947 */ /* 0x000fec0003800000 */
.L_x_2615:
[----:B------:R-:W-:Y:S01]  /*10940*/  ULDC UR4, c[0x0][0xc3c] ;  /* 0x00030f0000047ab9 */ /* 0x000fe20000000800 */
[----:B------:R-:W-:Y:S02]  /*10950*/  IMAD.MOV.U32 R25, RZ, RZ, RZ ;  /* 0x000000ffff197224 */ /* 0x000fe400078e00ff */
[----:B------:R-:W-:Y:S02]  /*10960*/  IMAD.U32 R24, RZ, RZ, UR6 ;  /* 0x00000006ff187e24 */ /* 0x000fe4000f8e00ff */
[----:B------:R-:W-:Y:S02]  /*10970*/  IMAD.MOV.U32 R26, RZ, RZ, RZ ;  /* 0x000000ffff1a7224 */ /* 0x000fe400078e00ff */
[----:B------:R-:W-:-:S07]  /*10980*/  IMAD.U32 R27, RZ, RZ, UR4 ;  /* 0x00000004ff1b7e24 */ /* 0x000fce000f8e00ff */
.L_x_2620:
[----:B------:R-:W-:-:S13]  /*10990*/  ISETP.NE.AND P0, PT, R5, RZ, PT ;  /* 0x000000ff0500720c */ /* 0x000fda0003f05270 */
[----:B------:R-:W0:Y:S01]  /*109a0*/  @!P0 S2R R3, SR_CgaCtaId ;  /* 0x0000000000038919 */ /* 0x000e220000008800 */
[----:B------:R-:W-:-:S04]  /*109b0*/  @!P0 MOV R2, 0x400 ;  /* 0x0000040000028802 */ /* 0x000fc80000000f00 */
[----:B0-----:R-:W-:-:S05]  /*109c0*/  @!P0 LEA R2, R3, R2, 0x18 ;  /* 0x0000000203028211 */ /* 0x001fca00078ec0ff */
[----:B------:R1:W-:Y:S01]  /*109d0*/  @!P0 STS.128 [R2+0x228d0], R24 ;  /* 0x0228d01802008388 */ /* 0x0003e20000000c00 */
[----:B------:R-:W-:Y:S06]  /*109e0*/  BAR.ARV 0x5, 0x180 ;  /* 0x0146000000007b1d */ /* 0x000fec0000002000 */
.L_x_2613:
[----:B------:R2:W-:Y:S01]  /*109f0*/  STL [R1+0x10], RZ ;  /* 0x000010ff01007387 */ /* 0x0005e20000100800 */
[----:B------:R-:W-:Y:S01]  /*10a00*/  ULDC UR4, c[0x0][0xc3c] ;  /* 0x00030f0000047ab9 */ /* 0x000fe20000000800 */
[----:B------:R-:W-:Y:S01]  /*10a10*/  IMAD.MOV.U32 R22, RZ, RZ, 0x1 ;  /* 0x00000001ff167424 */ /* 0x000fe200078e00ff */
[----:B0-----:R-:W-:Y:S01]  /*10a20*/  ISETP.GE.AND P0, PT, R27, UR4, PT ;  /* 0x000000041b007c0c */ /* 0x001fe2000bf06270 */
[----:B------:R-:W-:-:S12]  /*10a30*/  IMAD.MOV.U32 R18, RZ, RZ, RZ ;  /* 0x000000ffff127224 */ /* 0x000fd800078e00ff */
[----:B--2---:R-:W-:Y:S05]  /*10a40*/  @P0 BRA `(.L_x_2621) ;  /* 0x0000004800b00947 */ /* 0x004fea0003800000 */
[----:B------:R-:W0:Y:S01]  /*10a50*/  S2UR UR5, SR_CgaCtaId ;  /* 0x00000000000579c3 */ /* 0x000e220000008800 */
[----:B------:R2:W-:Y:S01]  /*10a60*/  STL [R1+0x10], RZ ;  /* 0x000010ff01007387 */ /* 0x0005e20000100800 */
[C---:B-1----:R-:W-:Y:S01]  /*10a70*/  IMAD.SHL.U32 R2, R0.reuse, 0x8, RZ ;  /* 0x0000000800027824 */ /* 0x042fe200078e00ff */
[----:B------:R-:W-:Y:S01]  /*10a80*/  UMOV UR4, 0x400 ;  /* 0x0000040000047882 */ /* 0x000fe20000000000 */
[----:B------:R-:W-:Y:S01]  /*10a90*/  LOP3.LUT R4, R0, 0x7f, RZ, 0xc0, !PT ;  /* 0x0000007f00047812 */ /* 0x000fe200078ec0ff */
[----:B------:R-:W-:Y:S01]  /*10aa0*/  BSSY B8, `(.L_x_2621) ;  /* 0x00004a6000087945 */ /* 0x000fe20003800000 */
[----:B------:R-:W-:Y:S01]  /*10ab0*/  IMAD.MOV.U32 R22, RZ, RZ, 0x1 ;  /* 0x00000001ff167424 */ /* 0x000fe200078e00ff */
[----:B------:R-:W-:Y:S01]  /*10ac0*/  LOP3.LUT R3, R2, 0x1f8, RZ, 0xc0, !PT ;  /* 0x000001f802037812 */ /* 0x000fe200078ec0ff */
[----:B------:R-:W-:Y:S01]  /*10ad0*/  IMAD.MOV.U32 R18, RZ, RZ, RZ ;  /* 0x000000ffff127224 */ /* 0x000fe200078e00ff */
[----:B------:R-:W-:Y:S01]  /*10ae0*/  SHF.R.U32.HI R5, RZ, 0x3, R4 ;  /* 0x00000003ff057819 */ /* 0x000fe20000011604 */
[----:B------:R-:W-:Y:S01]  /*10af0*/  ULOP3.LUT UR36, UR39, 0x2, URZ, 0xfc, !UPT ;  /* 0x0000000227247892 */ /* 0x000fe2000f8efc3f */
[----:B------:R-:W-:Y:S01]  /*10b00*/  LOP3.LUT R3, R3, 0x38, R0, 0x78, !PT ;  /* 0x0000003803037812 */ /* 0x000fe200078e7800 */
[----:B------:R-:W-:Y:S01]  /*10b10*/  IMAD.SHL.U32 R0, R0, 0x10, RZ ;  /* 0x0000001000007824 */ /* 0x000fe200078e00ff */
[----:B------:R-:W-:Y:S01]  /*10b20*/  LOP3.LUT R4, R2, 0x38, RZ, 0xc0, !PT ;  /* 0x0000003802047812 */ /* 0x000fe200078ec0ff */
[----:B------:R-:W-:Y:S01]  /*10b30*/  ULDC UR37, c[0x0][0xc] ;  /* 0x0000030000257ab9 */ /* 0x000fe20000000800 */
[----:B------:R-:W-:-:S02]  /*10b40*/  LOP3.LUT R28, R3, 0x200, R2, 0xf8, !PT ;  /* 0x00000200031c7812 */ /* 0x000fc400078ef802 */
[----:B------:R-:W-:Y:S02]  /*10b50*/  LOP3.LUT R0, R5, 0x70, R0, 0xf8, !PT ;  /* 0x0000007005007812 */ /* 0x000fe400078ef800 */
[C---:B------:R-:W-:Y:S02]  /*10b60*/  LOP3.LUT R3, R4.reuse, 0x40, RZ, 0xfc, !PT ;  /* 0x0000004004037812 */ /* 0x040fe400078efcff */
[C---:B------:R-:W-:Y:S02]  /*10b70*/  LOP3.LUT R2, R4.reuse, 0x80, RZ, 0xfc, !PT ;  /* 0x0000008004027812 */ /* 0x040fe400078efcff */
[----:B------:R-:W-:Y:S01]  /*10b80*/  LOP3.LUT R0, R4, 0xc0, RZ, 0xfc, !PT ;  /* 0x000000c004007812 */ /* 0x000fe200078efcff */
[----:B0-----:R-:W-:-:S06]  /*10b90*/  ULEA UR4, UR5, UR4, 0x18 ;  /* 0x0000000405047291 */ /* 0x001fcc000f8ec03f */
[----:B------:R-:W-:-:S04]  /*10ba0*/  IMAD.U32 R17, RZ, RZ, UR4 ;  /* 0x00000004ff117e24 */ /* 0x000fc8000f8e00ff */
[----:B--2---:R-:W-:-:S07]  /*10bb0*/  IMAD R37, R28, 0x2, R17 ;  /* 0x000000021c257824 */ /* 0x004fce00078e0211 */
.L_x_2690:
[----:B------:R-:W-:Y:S05]  /*10bc0*/  YIELD ;  /* 0x0000000000007946 */ /* 0x000fea0003800000 */
[----:B------:R-:W-:Y:S01]  /*10bd0*/  ULDC.64 UR4, c[0x0][0xa28] ;  /* 0x00028a0000047ab9 */ /* 0x000fe20000000a00 */
[----:B------:R-:W-:Y:S01]  /*10be0*/  IMAD.MOV.U32 R29, RZ, RZ, RZ ;  /* 0x000000ffff1d7224 */ /* 0x000fe200078e00ff */
[----:B------:R-:W-:-:S04]  /*10bf0*/  ISETP.NE.U32.AND P0, PT, RZ, UR4, PT ;  /* 0x00000004ff007c0c */ /* 0x000fc8000bf05070 */
[----:B------:R-:W-:Y:S01]  /*10c00*/  ISETP.NE.AND.EX P0, PT, RZ, UR5, PT, P0 ;  /* 0x00000005ff007c0c */ /* 0x000fe2000bf05300 */
[----:B------:R-:W-:-:S12]  /*10c10*/  ULDC.64 UR4, c[0x0][0xa18] ;  /* 0x0002860000047ab9 */ /* 0x000fd80000000a00 */
[----:B------:R-:W0:Y:S02]  /*10c20*/  @P0 LDC.64 R2, c[0x0][0xa28] ;  /* 0x00028a00ff020b82 */ /* 0x000e240000000a00 */
[----:B0-----:R-:W-:-:S05]  /*10c30*/  @P0 IMAD.WIDE R2, R27, 0x4, R2 ;  /* 0x000000041b020825 */ /* 0x001fca00078e0202 */
[----:B------:R0:W5:Y:S01]  /*10c40*/  @P0 LDG.E R29, desc[UR46][R2.64] ;  /* 0x0000002e021d0981 */ /* 0x000162000c1e1900 */
[----:B------:R-:W-:Y:S01]  /*10c50*/  ISETP.NE.U32.AND P0, PT, RZ, UR4, PT ;  /* 0x00000004ff007c0c */ /* 0x000fe2000bf05070 */
[----:B------:R-:W-:Y:S01]  /*10c60*/  IMAD.MOV.U32 R0, RZ, RZ, RZ ;  /* 0x000000ffff007224 */ /* 0x000fe200078e00ff */
[----:B------:R-:W-:Y:S02]  /*10c70*/  LOP3.LUT R16, R16, 0xfffffdff, RZ, 0xc0, !PT ;  /* 0xfffffdff10107812 */ /* 0x000fe400078ec0ff */
[----:B------:R-:W-:Y:S01]  /*10c80*/  ISETP.NE.AND.EX P1, PT, RZ, UR5, PT, P0 ;  /* 0x00000005ff007c0c */ /* 0x000fe2000bf25300 */
[----:B------:R-:W-:Y:S02]  /*10c90*/  ULDC.64 UR4, c[0x0][0xa00] ;  /* 0x0002800000047ab9 */ /* 0x000fe40000000a00 */
[----:B------:R-:W-:Y:S01]  /*10ca0*/  ISETP.NE.U32.AND P0, PT, RZ, UR4, PT ;  /* 0x00000004ff007c0c */ /* 0x000fe2000bf05070 */
[----:B0-----:R-:W0:Y:S03]  /*10cb0*/  LDC.64 R2, c[0x0][0xa00] ;  /* 0x00028000ff027b82 */ /* 0x001e260000000a00 */
[----:B------:R-:W-:Y:S01]  /*10cc0*/  ISETP.NE.AND.EX P2, PT, RZ, UR5, PT, P0 ;  /* 0x00000005ff007c0c */ /* 0x000fe2000bf45300 */
[----:B------:R-:W-:-:S05]  /*10cd0*/  ULDC.64 UR4, c[0x0][0x418] ;  /* 0x0001060000047ab9 */ /* 0x000fca0000000a00 */
[----:B-1----:R-:W1:Y:S07]  /*10ce0*/  @P1 LDC.64 R4, c[0x0][0xa18] ;  /* 0x00028600ff041b82 */ /* 0x002e6e0000000a00 */
[----:B------:R-:W-:Y:S01]  /*10cf0*/  @P2 LOP3.LUT R16, R16, 0x200, RZ, 0xfc, !PT ;  /* 0x0000020010102812 */ /* 0x000fe200078efcff */
[----:B0-----:R-:W-:-:S05]  /*10d00*/  IMAD.WIDE R2, R27, 0x4, R2 ;  /* 0x000000041b027825 */ /* 0x001fca00078e0202 */
[----:B--2---:R-:W2:Y:S01]  /*10d10*/  @P2 LDG.E R0, desc[UR46][R2.64] ;  /* 0x0000002e02002981 */ /* 0x004ea2000c1e1900 */
[----:B-1----:R-:W-:-:S05]  /*10d20*/  @P1 IMAD.WIDE R4, R27, 0x4, R4 ;  /* 0x000000041b041825 */ /* 0x002fca00078e0204 */
[----:B------:R0:W5:Y:S01]  /*10d30*/  @P1 LDG.E R36, desc[UR46][R4.64] ;  /* 0x0000002e04241981 */ /* 0x000162000c1e1900 */
[----:B------:R-:W-:-:S03]  /*10d40*/  UISETP.NE.U32.AND UP0, UPT, UR4, URZ, UPT ;  /* 0x0000003f0400728c */ /* 0x000fc6000bf05070 */
[----:B------:R-:W-:Y:S01]  /*10d50*/  ULDC UR4, c[0x0][0x424] ;  /* 0x0001090000047ab9 */ /* 0x000fe20000000800 */
[----:B------:R-:W-:-:S03]  /*10d60*/  UISETP.NE.AND.EX UP0, UPT, UR5, URZ, UPT, UP0 ;  /* 0x0000003f0500728c */ /* 0x000fc6000bf05300 */
[----:B------:R-:W-:Y:S01]  /*10d70*/  ULDC UR5, c[0x0][0x2f0] ;  /* 0x0000bc0000057ab9 */ /* 0x000fe20000000800 */
[----:B------:R-:W-:-:S04]  /*10d80*/  USEL UR4, UR4, 0x1, UP0 ;  /* 0x0000000104047887 */ /* 0x000fc80008000000 */
[----:B------:R-:W-:Y:S01]  /*10d90*/  UIMAD UR4, UR4, UR5, URZ ;  /* 0x00000005040472a4 */ /* 0x000fe2000f8e023f */
[----:B--2---:R1:W-:Y:S05]  /*10da0*/  STL [R1], R0 ;  /* 0x0000000001007387 */ /* 0x0043ea0000100800 */
[----:B-1----:R-:W-:Y:S01]  /*10db0*/  IMAD.U32 R0, RZ, RZ, UR4 ;  /* 0x00000004ff007e24 */ /* 0x002fe2000f8e00ff */
[----:B0--34-:R-:W-:Y:S06]  /*10dc0*/  @P1 BRA `(.L_x_2622) ;  /* 0x0000000000181947 */ /* 0x019fec0003800000 */
[----:B------:R-:W-:Y:S02]  /*10dd0*/  ULDC UR4, c[0x0][0x288] ;  /* 0x0000a20000047ab9 */ /* 0x000fe40000000800 */
[----:B-----5:R-:W-:Y:S01]  /*10de0*/  IMAD.U32 R36, RZ, RZ, UR4 ;  /* 0x00000004ff247e24 */ /* 0x020fe2000f8e00ff */
[----:B------:R-:W-:Y:S06]  /*10df0*/  @!P2 BRA `(.L_x_2622) ;  /* 0x00000000000ca947 */ /* 0x000fec0003800000 */
[----:B------:R-:W2:Y:S04]  /*10e00*/  LDG.E R5, desc[UR46][R2.64] ;  /* 0x0000002e02057981 */ /* 0x000ea8000c1e1900 */
[----:B------:R-:W2:Y:S02]  /*10e10*/  LDG.E R36, desc[UR46][R2.64+0x4] ;  /* 0x0000042e02247981 */ /* 0x000ea4000c1e1900 */
[----:B--2---:R-:W-:-:S07]  /*10e20*/  IMAD.IADD R36, R36, 0x1, -R5 ;  /* 0x0000000124247824 */ /* 0x004fce00078e0a05 */
.L_x_2622:
[----:B------:R-:W-:Y:S02]  /*10e30*/  ULDC.64 UR4, c[0x0][0xa20] ;  /* 0x0002880000047ab9 */ /* 0x000fe40000000a00 */
[----:B------:R-:W-:-:S04]  /*10e40*/  ISETP.NE.U32.AND P0, PT, RZ, UR4, PT ;  /* 0x00000004ff007c0c */ /* 0x000fc8000bf05070 */
[----:B------:R-:W-:-:S13]  /*10e50*/  ISETP.NE.AND.EX P0, PT, RZ, UR5, PT, P0 ;  /* 0x00000005ff007c0c */ /* 0x000fda000bf05300 */
[----:B------:R-:W-:Y:S05]  /*10e60*/  @!P0 BRA `(.L_x_2623) ;  /* 0x0000000000108947 */ /* 0x000fea0003800000 */
[----:B------:R-:W0:Y:S02]  /*10e70*/  LDC.64 R2, c[0x0][0xa20] ;  /* 0x00028800ff027b82 */ /* 0x000e240000000a00 */
[----:B0-----:R-:W-:-:S05]  /*10e80*/  IMAD.WIDE R2, R27, 0x4, R2 ;  /* 0x000000041b027825 */ /* 0x001fca00078e0202 */
[----:B------:R0:W5:Y:S01]  /*10e90*/  LDG.E R0, desc[UR46][R2.64] ;  /* 0x0000002e02007981 */ /* 0x000162000c1e1900 */
[----:B------:R-:W-:Y:S05]  /*10ea0*/  BRA `(.L_x_2624) ;  /* 0x0000000000247947 */ /* 0x000fea0003800000 */
.L_x_2623:
[----:B------:R-:W-:Y:S02]  /*10eb0*/  ULDC.64 UR4, c[0x0][0xa08] ;  /* 0x0002820000047ab9 */ /* 0x000fe40000000a00 */
[----:B------:R-:W-:-:S04]  /*10ec0*/  ISETP.NE.U32.AND P0, PT, RZ, UR4, PT ;  /* 0x00000004ff007c0c */ /* 0x000fc8000bf05070 */
[----:B------:R-:W-:-:S13]  /*10ed0*/  ISETP.NE.AND.EX P0, PT, RZ, UR5, PT, P0 ;  /* 0x00000005ff007c0c */ /* 0x000fda000bf05300 */
[----:B------:R-:W-:Y:S05]  /*10ee0*/  @!P0 BRA `(.L_x_2624) ;  /* 0x0000000000148947 */ /* 0x000fea0003800000 */
[----:B------:R-:W0:Y:S02]  /*10ef0*/  LDC.64 R2, c[0x0][0xa08] ;  /* 0x00028200ff027b82 */ /* 0x000e240000000a00 */
[----:B0-----:R-:W-:-:S05]  /*10f00*/  IMAD.WIDE R2, R27, 0x4, R2 ;  /* 0x000000041b027825 */ /* 0x001fca00078e0202 */
[----:B------:R-:W2:Y:S04]  /*10f10*/  LDG.E R0, desc[UR46][R2.64] ;  /* 0x0000002e02007981 */ /* 0x000ea8000c1e1900 */
[----:B------:R-:W2:Y:S02]  /*10f20*/  LDG.E R5, desc[UR46][R2.64+0x4] ;  /* 0x0000042e02057981 */ /* 0x000ea4000c1e1900 */
[----:B--2---:R-:W-:-:S07]  /*10f30*/  IMAD.IADD R0, R5, 0x1, -R0 ;  /* 0x0000000105007824 */ /* 0x004fce00078e0a00 */
.L_x_2624:
[----:B0-----:R-:W0:Y:S01]  /*10f40*/  LDC R2, c[0x0][0x448] ;  /* 0x00011200ff027b82 */ /* 0x001e220000000800 */
[----:B------:R-:W-:Y:S01]  /*10f50*/  IMAD.SHL.U32 R34, R25, 0x80, RZ ;  /* 0x0000008019227824 */ /* 0x000fe200078e00ff */
[----:B------:R-:W-:Y:S01]  /*10f60*/  LOP3.LUT R16, R16, 0xfffffeff, RZ, 0xc0, !PT ;  /* 0xfffffeff10107812 */ /* 0x000fe200078ec0ff */
[----:B-----5:R-:W-:Y:S02]  /*10f70*/  IMAD.IADD R19, R0, 0x1, -R29 ;  /* 0x0000000100137824 */ /* 0x020fe400078e0a1d */
[----:B------:R-:W-:Y:S01]  /*10f80*/  VIADD R4, R34, 0x7f ;  /* 0x0000007f22047836 */ /* 0x000fe20000000000 */
[----:B0-----:R-:W-:Y:S02]  /*10f90*/  ISETP.NE.AND P2, PT, R2, 0x1, PT ;  /* 0x000000010200780c */ /* 0x001fe40003f45270 */
[----:B------:R-:W0:Y:S11]  /*10fa0*/  LDC.64 R2, c[0x0][0x9e0] ;  /* 0x00027800ff027b82 */ /* 0x000e360000000a00 */
[----:B------:R-:W1:Y:S01]  /*10fb0*/  @P2 LDC R5, c[0x0][0x44c] ;  /* 0x00011300ff052b82 */ /* 0x000e620000000800 */
[----:B------:R-:W-:-:S07]  /*10fc0*/  @P2 LOP3.LUT R16, R16, 0x100, RZ, 0xfc, !PT ;  /* 0x0000010010102812 */ /* 0x000fce00078efcff */
[----:B------:R-:W2:Y:S01]  /*10fd0*/  @P2 LDC R6, c[0x0][0x450] ;  /* 0x00011400ff062b82 */ /* 0x000ea20000000800 */
[----:B0-----:R-:W-:Y:S01]  /*10fe0*/  ISETP.GE.AND P1, PT, R3, 0x1, PT ;  /* 0x000000010300780c */ /* 0x001fe20003f26270 */
[----:B-1----:R-:W-:-:S05]  /*10ff0*/  @P2 IMAD.HI.U32 R5, R4, R5, RZ ;  /* 0x0000000504052227 */ /* 0x002fca00078e00ff */
[----:B--2---:R-:W-:Y:S02]  /*11000*/  @P2 SHF.R.U32.HI R4, RZ, R6, R5 ;  /* 0x00000006ff042219 */ /* 0x004fe40000011605 */
[----:B------:R-:W-:-:S05]  /*11010*/  IADD3 R5, R19, 0x1, -R36 ;  /* 0x0000000113057810 */ /* 0x000fca0007ffe824 */
[----:B------:R-:W-:-:S04]  /*11020*/  IMAD.IADD R7, R5, 0x1, R4 ;  /* 0x0000000105077824 */ /* 0x000fc800078e0204 */
[----:B------:R-:W-:Y:S01]  /*11030*/  IMAD.IADD R2, R7, 0x1, R2 ;  /* 0x0000000107027824 */ /* 0x000fe200078e0202 */
[----:B------:R-:W-:Y:S06]  /*11040*/  @!P1 BRA `(.L_x_2625) ;  /* 0x0000000000489947 */ /* 0x000fec0003800000 */
[C---:B------:R-:W-:Y:S01]  /*11050*/  ISETP.GT.AND P0, PT, R7.reuse, RZ, PT ;  /* 0x000000ff0700720c */ /* 0x040fe20003f04270 */
[----:B------:R-:W-:Y:S01]  /*11060*/  BSSY B0, `(.L_x_2626) ;  /* 0x000000e000007945 */ /* 0x000fe20003800000 */
[----:B------:R-:W-:-:S11]  /*11070*/  VIADD R0, R7, 0xffffffff ;  /* 0xffffffff07007836 */ /* 0x000fd60000000000 */
        /* <DEDUP_REMOVED lines=8> */
.L_x_2627:
[----:B------:R-:W-:-:S13]  /*11100*/  ISETP.NE.AND P0, PT, R3, 0x1, PT ;  /* 0x000000010300780c */ /* 0x000fda0003f05270 */
[----:B------:R-:W0:Y:S02]  /*11110*/  @P0 LDC.64 R4, c[0x0][0x9e8] ;  /* 0x00027a00ff040b82 */ /* 0x000e240000000a00 */
[----:B0-----:R-:W-:-:S05]  /*11120*/  @P0 IMAD.HI.U32 R4, R0, R4, RZ ;  /* 0x0000000400040227 */ /* 0x001fca00078e00ff */
[----:B------:R-:W-:-:S07]  /*11130*/  @P0 SHF.R.U32.HI R0, RZ, R5, R4 ;  /* 0x00000005ff000219 */ /* 0x000fce0000011604 */
.L_x_2628:
[----:B------:R-:W-:Y:S05]  /*11140*/  BSYNC B0 ;  /* 0x0000000000007941 */ /* 0x000fea0003800000 */
.L_x_2626:
[----:B------:R-:W-:-:S05]  /*11150*/  IMAD R5, R0, R3, R3 ;  /* 0x0000000300057224 */ /* 0x000fca00078e0203 */
[----:B------:R-:W-:-:S07]  /*11160*/  VIMNMX R2, R2, R5, PT ;  /* 0x0000000502027248 */ /* 0x000fce0003fe0100 */
.L_x_2625:
[----:B------:R-:W0:Y:S01]  /*11170*/  @P2 LDC R5, c[0x0][0x44c] ;  /* 0x00011300ff052b82 */ /* 0x000e220000000800 */
[----:B------:R-:W-:Y:S01]  /*11180*/  VIADD R2, R2, 0x5f ;  /* 0x0000005f02027836 */ /* 0x000fe20000000000 */
[----:B------:R-:W-:Y:S01]  /*11190*/  ULDC UR4, c[0x0][0x9dc] ;  /* 0x0002770000047ab9 */ /* 0x000fe20000000800 */
[----:B------:R-:W-:-:S05]  /*111a0*/  IMAD.MOV.U32 R0, RZ, RZ, R34 ;  /* 0x000000ffff007224 */ /* 0x000fca00078e0022 */
[----:B------:R-:W1:Y:S01]  /*111b0*/  @P2 LDC R7, c[0x0][0x450] ;  /* 0x00011400ff072b82 */ /* 0x000e620000000800 */
[----:B0-----:R-:W-:-:S05]  /*111c0*/  @P2 IMAD.HI.U32 R4, R34, R5, RZ ;  /* 0x0000000522042227 */ /* 0x001fca00078e00ff */
[----:B-1----:R-:W-:Y:S01]  /*111d0*/  @P2 SHF.R.U32.HI R0, RZ, R7, R4 ;  /* 0x00000007ff002219 */ /* 0x002fe20000011604 */
[----:B------:R-:W-:-:S04]  /*111e0*/  IMAD.HI R4, R2, 0x2aaaaaab, RZ ;  /* 0x2aaaaaab02047827 */ /* 0x000fc800078e02ff */
[----:B------:R-:W-:Y:S01]  /*111f0*/  VIADD R2, R19, 0x5f ;  /* 0x0000005f13027836 */ /* 0x000fe20000000000 */
[----:B------:R-:W-:-:S03]  /*11200*/  SHF.R.U32.HI R5, RZ, 0x1f, R4 ;  /* 0x0000001fff057819 */ /* 0x000fc60000011604 */
[----:B------:R-:W-:Y:S01]  /*11210*/  IMAD.HI R2, R2, 0x2aaaaaab, RZ ;  /* 0x2aaaaaab02027827 */ /* 0x000fe200078e02ff */
[----:B------:R-:W-:-:S04]  /*11220*/  LEA.HI.SX32 R4, R4, R5, 0x1c ;  /* 0x0000000504047211 */ /* 0x000fc800078fe2ff */
[----:B------:R-:W-:-:S04]  /*11230*/  SHF.R.U32.HI R5, RZ, 0x1f, R2 ;  /* 0x0000001fff057819 */ /* 0x000fc80000011602 */
[----:B------:R-:W-:Y:S02]  /*11240*/  LEA.HI.SX32 R5, R2, R5, 0x1c ;  /* 0x0000000502057211 */ /* 0x000fe400078fe2ff */
[----:B------:R-:W-:Y:S02]  /*11250*/  IADD3 R2, R0, R19, -R36 ;  /* 0x0000001300027210 */ /* 0x000fe40007ffe824 */
[----:B------:R-:W-:-:S03]  /*11260*/  VIMNMX R30, R5, R4, PT ;  /* 0x00000004051e7248 */ /* 0x000fc60003fe0100 */
[----:B------:R-:W-:Y:S02]  /*11270*/  VIADD R0, R2, -UR4 ;  /* 0x8000000402007c36 */ /* 0x000fe40008000000 */
[----:B------:R0:W-:Y:S01]  /*11280*/  STL [R1+0x4], R30 ;  /* 0x0000041e01007387 */ /* 0x0001e20000100800 */
[----:B------:R-:W-:Y:S05]  /*11290*/  @!P1 BRA `(.L_x_2629) ;  /* 0x0000000000449947 */ /* 0x000fea0003800000 */
[----:B------:R-:W-:Y:S01]  /*112a0*/  ISETP.GT.AND P0, PT, R2, -0x1, PT ;  /* 0xffffffff0200780c */ /* 0x000fe20003f04270 */
[----:B------:R-:W-:-:S12]  /*112b0*/  BSSY B0, `(.L_x_2630) ;  /* 0x000000d000007945 */ /* 0x000fd80003800000 */
[----:B------:R-:W-:Y:S05]  /*112c0*/  @P0 BRA `(.L_x_2631) ;  /* 0x00000000001c0947 */ /* 0x000fea0003800000 */
[----:B------:R-:W-:Y:S02]  /*112d0*/  ISETP.NE.AND P0, PT, R3, 0x1, PT ;  /* 0x000000010300780c */ /* 0x000fe40003f05270 */
[----:B------:R-:W-:-:S11]  /*112e0*/  LOP3.LUT R7, RZ, R2, RZ, 0x33, !PT ;  /* 0x00000002ff077212 */ /* 0x000fd600078e33ff */
[----:B------:R-:W1:Y:S02]  /*112f0*/  @P0 LDC.64 R4, c[0x0][0x9e8] ;  /* 0x00027a00ff040b82 */ /* 0x000e640000000a00 */
[----:B-1----:R-:W-:-:S05]  /*11300*/  @P0 IMAD.HI.U32 R4, R7, R4, RZ ;  /* 0x0000000407040227 */ /* 0x002fca00078e00ff */
[----:B------:R-:W-:-:S04]  /*11310*/  @P0 SHF.R.U32.HI R7, RZ, R5, R4 ;  /* 0x00000005ff070219 */ /* 0x000fc80000011604 */
[----:B------:R-:W-:Y:S01]  /*11320*/  LOP3.LUT R2, RZ, R7, RZ, 0x33, !PT ;  /* 0x00000007ff027212 */ /* 0x000fe200078e33ff */
[----:B------:R-:W-:Y:S06]  /*11330*/  BRA `(.L_x_2632) ;  /* 0x0000000000107947 */ /* 0x000fec0003800000 */
.L_x_2631:
[----:B------:R-:W-:-:S13]  /*11340*/  ISETP.NE.AND P0, PT, R3, 0x1, PT ;  /* 0x000000010300780c */ /* 0x000fda0003f05270 */
[----:B------:R-:W1:Y:S02]  /*11350*/  @P0 LDC.64 R4, c[0x0][0x9e8] ;  /* 0x00027a00ff040b82 */ /* 0x000e640000000a00 */
[----:B-1----:R-:W-:-:S05]  /*11360*/  @P0 IMAD.HI.U32 R4, R2, R4, RZ ;  /* 0x0000000402040227 */ /* 0x002fca00078e00ff */
[----:B------:R-:W-:-:S07]  /*11370*/  @P0 SHF.R.U32.HI R2, RZ, R5, R4 ;  /* 0x00000005ff020219 */ /* 0x000fce0000011604 */
.L_x_2632:
[----:B------:R-:W-:Y:S05]  /*11380*/  BSYNC B0 ;  /* 0x0000000000007941 */ /* 0x000fea0003800000 */
.L_x_2630:
[----:B------:R-:W-:-:S05]  /*11390*/  IMAD R3, R2, R3, RZ ;  /* 0x0000000302037224 */ /* 0x000fca00078e02ff */
[----:B------:R-:W-:-:S07]  /*113a0*/  VIMNMX R0, R0, R3, !PT ;  /* 0x0000000300007248 */ /* 0x000fce0007fe0100 */
.L_x_2629:
[----:B------:R-:W-:Y:S01]  /*113b0*/  IMAD.HI R0, R0, 0x2aaaaaab, RZ ;  /* 0x2aaaaaab00007827 */ /* 0x000fe200078e02ff */
[----:B------:R-:W-:Y:S04]  /*113c0*/  BSSY B7, `(.L_x_2633) ;  /* 0x0000352000077945 */ /* 0x000fe80003800000 */
[----:B------:R-:W-:-:S04]  /*113d0*/  SHF.R.U32.HI R3, RZ, 0x1f, R0 ;  /* 0x0000001fff037819 */ /* 0x000fc80000011600 */
[----:B------:R-:W-:-:S04]  /*113e0*/  LEA.HI.SX32 R3, R0, R3, 0x1c ;  /* 0x0000000300037211 */ /* 0x000fc800078fe2ff */
[----:B------:R-:W-:-:S04]  /*113f0*/  VIMNMX R31, RZ, R3, !PT ;  /* 0x00000003ff1f7248 */ /* 0x000fc80007fe0100 */
[----:B------:R-:W-:-:S13]  /*11400*/  ISETP.GT.AND P0, PT, R30, R31, PT ;  /* 0x0000001f1e00720c */ /* 0x000fda0003f04270 */
        /* <DEDUP_REMOVED lines=18> */
.L_x_2634:
        /* <DEDUP_REMOVED lines=9> */
[----:B------:R-:W1:Y:S01]  /*115c0*/  LDC.64 R2, c[0x4][R2] ;  /* 0x0100000002027b82 */ /* 0x000e620000000a00 */
        /* <DEDUP_REMOVED lines=10> */
.L_x_2637:
[----:B------:R-:W-:Y:S05]  /*11670*/  BSYNC B6 ;  /* 0x0000000000067941 */ /* 0x000fea0003800000 */
.L_x_2636:
        /* <DEDUP_REMOVED lines=20> */
.L_x_2640:
        /* <DEDUP_REMOVED lines=15> */
.L_x_2639:
[----:B------:R-:W-:Y:S05]  /*118b0*/  BSYNC B6 ;  /* 0x0000000000067941 */ /* 0x000fea0003800000 */
.L_x_2638:
[----:B------:R-:W1:Y:S01]  /*118c0*/  S2R R32, SR_TID.X ;  /* 0x0000000000207919 */ /* 0x000e620000002100 */
[----:B------:R-:W-:Y:S01]  /*118d0*/  ULDC.64 UR4, c[0x0][0x9f8] ;  /* 0x00027e0000047ab9 */ /* 0x000fe20000000a00 */
[----:B------:R-:W-:Y:S01]  /*118e0*/  IMAD.MOV.U32 R25, RZ, RZ, R27 ;  /* 0x000000ffff197224 */ /* 0x000fe200078e001b */
[----:B------:R-:W-:Y:S01]  /*118f0*/  ISETP.NE.U32.AND P0, PT, RZ, UR4, PT ;  /* 0x00000004ff007c0c */ /* 0x000fe2000bf05070 */
[----:B------:R-:W-:Y:S01]  /*11900*/  ULDC UR4, c[0x0][0x320] ;  /* 0x0000c80000047ab9 */ /* 0x000fe20000000800 */
[----:B------:R-:W2:Y:S02]  /*11910*/  LDC R10, c[0x0][0x430] ;  /* 0x00010c00ff0a7b82 */ /* 0x000ea40000000800 */
[----:B------:R-:W-:-:S13]  /*11920*/  ISETP.NE.AND.EX P0, PT, RZ, UR5, PT, P0 ;  /* 0x00000005ff007c0c */ /* 0x000fda000bf05300 */
[----:B------:R-:W3:Y:S01]  /*11930*/  @P0 LDC.64 R2, c[0x0][0x9f8] ;  /* 0x00027e00ff020b82 */ /* 0x000ee20000000a00 */
[----:B-1----:R-:W-:-:S05]  /*11940*/  IMAD.SHL.U32 R32, R32, 0x8, RZ ;  /* 0x0000000820207824 */ /* 0x002fca00078e00ff */
[----:B------:R-:W-:-:S04]  /*11950*/  LOP3.LUT R32, R32, 0x38, RZ, 0xc0, !PT ;  /* 0x0000003820207812 */ /* 0x000fc800078ec0ff */
[----:B------:R-:W-:Y:S02]  /*11960*/  LOP3.LUT R23, R32, 0x40, RZ, 0xfc, !PT ;  /* 0x0000004020177812 */ /* 0x000fe400078efcff */
[----:B------:R-:W-:Y:S01]  /*11970*/  LOP3.LUT R16, R16, 0xffffffef, RZ, 0xc0, !PT ;  /* 0xffffffef10107812 */ /* 0x000fe200078ec0ff */
[----:B---3--:R-:W-:Y:S01]  /*11980*/  @P0 IMAD.WIDE R2, R27, 0x4, R2 ;  /* 0x000000041b020825 */ /* 0x008fe200078e0202 */
[----:B------:R-:W-:Y:S02]  /*11990*/  ISETP.GE.AND P3, PT, R23, UR4, PT ;  /* 0x0000000417007c0c */ /* 0x000fe4000bf66270 */
[C---:B------:R-:W-:Y:S02]  /*119a0*/  LOP3.LUT R21, R32.reuse, 0x80, RZ, 0xfc, !PT ;  /* 0x0000008020157812 */ /* 0x040fe400078efcff */
[C---:B------:R-:W-:Y:S01]  /*119b0*/  ISETP.GE.AND P2, PT, R32.reuse, UR4, PT ;  /* 0x0000000420007c0c */ /* 0x040fe2000bf46270 */
[----:B------:R1:W5:Y:S01]  /*119c0*/  @P0 LDG.E R25, desc[UR46][R2.64] ;  /* 0x0000002e02190981 */ /* 0x000362000c1e1900 */
[----:B------:R-:W-:Y:S01]  /*119d0*/  ISETP.GE.AND P1, PT, R21, UR4, PT ;  /* 0x0000000415007c0c */ /* 0x000fe2000bf26270 */
[----:B------:R-:W-:Y:S01]  /*119e0*/  UMOV UR5, 0xffffffff ;  /* 0xffffffff00057882 */ /* 0x000fe20000000000 */
[----:B------:R-:W-:Y:S01]  /*119f0*/  LOP3.LUT R20, R32, 0xc0, RZ, 0xfc, !PT ;  /* 0x000000c020147812 */ /* 0x000fe200078efcff */
[----:B------:R-:W-:-:S03]  /*11a00*/  VIADD R0, R30, 0xffffffff ;  /* 0xffffffff1e007836 */ /* 0x000fc60000000000 */
[----:B------:R-:W-:Y:S02]  /*11a10*/  ISETP.GE.AND P0, PT, R20, UR4, PT ;  /* 0x0000000414007c0c */ /* 0x000fe4000bf06270 */
[----:B------:R-:W-:-:S04]  /*11a20*/  @P3 LOP3.LUT R16, R16, 0x10, RZ, 0xfc, !PT ;  /* 0x0000001010103812 */ /* 0x000fc800078efcff */
[----:B------:R-:W-:-:S04]  /*11a30*/  LOP3.LUT R16, R16, 0xfffffffe, RZ, 0xc0, !PT ;  /* 0xfffffffe10107812 */ /* 0x000fc800078ec0ff */
[----:B------:R-:W-:-:S04]  /*11a40*/  LOP3.LUT R16, R16, 0xfffffff7, RZ, 0xc0, !PT ;  /* 0xfffffff710107812 */ /* 0x000fc800078ec0ff */
[----:B------:R-:W-:-:S04]  /*11a50*/  @P1 LOP3.LUT R16, R16, 0x8, RZ, 0xfc, !PT ;  /* 0x0000000810101812 */ /* 0x000fc800078efcff */
[----:B------:R-:W-:-:S04]  /*11a60*/  @P2 LOP3.LUT R16, R16, 0x1, RZ, 0xfc, !PT ;  /* 0x0000000110102812 */ /* 0x000fc800078efcff */
[----:B------:R-:W-:-:S04]  /*11a70*/  LOP3.LUT R16, R16, 0xfffffffb, RZ, 0xc0, !PT ;  /* 0xfffffffb10107812 */ /* 0x000fc800078ec0ff */
[----:B------:R-:W-:Y:S01]  /*11a80*/  @P0 LOP3.LUT R16, R16, 0x4, RZ, 0xfc, !PT ;  /* 0x0000000410100812 */ /* 0x000fe200078efcff */
[----:B-12---:R-:W-:Y:S06]  /*11a90*/  BRA.DIV UR5, `(.L_x_2641) ;  /* 0x0000004205587947 */ /* 0x006fec000b800000 */
.L_x_2707:
[----:B------:R-:W1:Y:S01]  /*11aa0*/  S2R R2, SR_TID.X ;  /* 0x0000000000027919 */ /* 0x000e620000002100 */
[----:B------:R-:W-:Y:S01]  /*11ab0*/  ISETP.NE.AND P1, PT, R10, 0x1, PT ;  /* 0x000000010a00780c */ /* 0x000fe20003f25270 */
[----:B------:R-:W-:Y:S01]  /*11ac0*/  IMAD.MOV.U32 R33, RZ, RZ, RZ ;  /* 0x000000ffff217224 */ /* 0x000fe200078e00ff */
[----:B0----5:R-:W-:Y:S01]  /*11ad0*/  SHF.R.S32.HI R30, RZ, 0x1f, R25 ;  /* 0x0000001fff1e7819 */ /* 0x021fe20000011419 */
[----:B------:R-:W0:Y:S01]  /*11ae0*/  S2R R9, SR_TID.X ;  /* 0x0000000000097919 */ /* 0x000e220000002100 */
[----:B------:R-:W-:-:S09]  /*11af0*/  LOP3.LUT R16, R16, 0xffffff7f, RZ, 0xc0, !PT ;  /* 0xffffff7f10107812 */ /* 0x000fd200078ec0ff */
[----:B------:R-:W2:Y:S01]  /*11b00*/  @P1 LDC R6, c[0x0][0x434] ;  /* 0x00010d00ff061b82 */ /* 0x000ea20000000800 */
[----:B------:R-:W-:-:S07]  /*11b10*/  @P1 LOP3.LUT R16, R16, 0x80, RZ, 0xfc, !PT ;  /* 0x0000008010101812 */ /* 0x000fce00078efcff */
[----:B------:R-:W3:Y:S01]  /*11b20*/  @P1 LDC R4, c[0x0][0x438] ;  /* 0x00010e00ff041b82 */ /* 0x000ee20000000800 */
[----:B-1----:R-:W-:Y:S01]  /*11b30*/  LOP3.LUT R2, R2, 0x7f, RZ, 0xc0, !PT ;  /* 0x0000007f02027812 */ /* 0x002fe200078ec0ff */
[----:B0-----:R-:W-:-:S03]  /*11b40*/  IMAD.SHL.U32 R9, R9, 0x10, RZ ;  /* 0x0000001009097824 */ /* 0x001fc600078e00ff */
[----:B------:R-:W-:-:S04]  /*11b50*/  SHF.R.U32.HI R2, RZ, 0x3, R2 ;  /* 0x00000003ff027819 */ /* 0x000fc80000011602 */
[----:B------:R-:W-:-:S05]  /*11b60*/  LOP3.LUT R9, R2, 0x70, R9, 0xf8, !PT ;  /* 0x0000007002097812 */ /* 0x000fca00078ef809 */
[----:B------:R-:W-:-:S04]  /*11b70*/  IMAD R2, R0, 0x60, R9 ;  /* 0x0000006000027824 */ /* 0x000fc800078e0209 */
[C---:B------:R-:W-:Y:S01]  /*11b80*/  IMAD.IADD R35, R2.reuse, 0x1, R29 ;  /* 0x0000000102237824 */ /* 0x040fe200078e021d */
[----:B------:R-:W-:-:S03]  /*11b90*/  ISETP.GE.AND P0, PT, R2, R19, PT ;  /* 0x000000130200720c */ /* 0x000fc60003f06270 */
[----:B--2---:R-:W-:Y:S01]  /*11ba0*/  @P1 IMAD.HI.U32 R5, R35, R6, RZ ;  /* 0x0000000623051227 */ /* 0x004fe200078e00ff */
[----:B------:R-:W-:-:S03]  /*11bb0*/  ISETP.GT.U32.OR P0, PT, R9, 0x5f, P0 ;  /* 0x0000005f0900780c */ /* 0x000fc60000704470 */
[----:B------:R-:W-:Y:S01]  /*11bc0*/  IMAD.MOV.U32 R6, RZ, RZ, R35 ;  /* 0x000000ffff067224 */ /* 0x000fe200078e0023 */
[----:B---3--:R-:W-:-:S09]  /*11bd0*/  @P1 SHF.R.U32.HI R6, RZ, R4, R5 ;  /* 0x00000004ff061219 */ /* 0x008fd20000011605 */
[----:B------:R-:W0:Y:S01]  /*11be0*/  @!P0 LDC.64 R2, c[0x0][0x428] ;  /* 0x00010a00ff028b82 */ /* 0x000e220000000a00 */
[----:B------:R-:W-:-:S07]  /*11bf0*/  @!P0 SHF.R.S32.HI R7, RZ, 0x1f, R6 ;  /* 0x0000001fff078819 */ /* 0x000fce0000011406 */
[----:B------:R-:W1:Y:S01]  /*11c00*/  @!P0 LDC.64 R4, c[0x0][0x418] ;  /* 0x00010600ff048b82 */ /* 0x000e620000000a00 */
[----:B0-----:R-:W-:-:S04]  /*11c10*/  @!P0 IMAD R8, R30, R2, RZ ;  /* 0x000000021e088224 */ /* 0x001fc800078e02ff */
[C---:B------:R-:W-:Y:S02]  /*11c20*/  @!P0 IMAD R8, R25.reuse, R3, R8 ;  /* 0x0000000319088224 */ /* 0x040fe400078e0208 */
[----:B------:R-:W-:-:S04]  /*11c30*/  @!P0 IMAD.WIDE.U32 R2, R25, R2, R6 ;  /* 0x0000000219028225 */ /* 0x000fc800078e0006 */
[----:B------:R-:W-:Y:S01]  /*11c40*/  @!P0 IMAD.IADD R8, R3, 0x1, R8 ;  /* 0x0000000103088824 */ /* 0x000fe200078e0208 */
[----:B-1----:R-:W-:-:S04]  /*11c50*/  @!P0 LEA R4, P1, R2, R4, 0x2 ;  /* 0x0000000402048211 */ /* 0x002fc800078210ff */
[----:B------:R-:W-:Y:S01]  /*11c60*/  @!P0 LEA.HI.X R5, R2, R5, R8, 0x2, P1 ;  /* 0x0000000502058211 */ /* 0x000fe200008f1408 */
[----:B------:R-:W-:Y:S02]  /*11c70*/  IMAD.MOV R2, RZ, RZ, -R6 ;  /* 0x000000ffff027224 */ /* 0x000fe400078e0a06 */
[----:B------:R-:W-:Y:S02]  /*11c80*/  IMAD.U32 R3, RZ, RZ, UR36 ;  /* 0x00000024ff037e24 */ /* 0x000fe4000f8e00ff */
[----:B------:R-:W-:Y:S01]  /*11c90*/  IMAD R35, R10, R2, R35 ;  /* 0x000000020a237224 */ /* 0x000fe200078e0223 */
[----:B------:R-:W-:Y:S01]  /*11ca0*/  SEL R2, RZ, 0x1, P2 ;  /* 0x00000001ff027807 */ /* 0x000fe20001000000 */
[----:B------:R0:W5:Y:S01]  /*11cb0*/  @!P0 LDG.E R33, desc[UR46][R4.64] ;  /* 0x0000002e04218981 */ /* 0x000162000c1e1900 */
[----:B------:R-:W-:Y:S02]  /*11cc0*/  ISETP.NE.AND P0, PT, R3, 0x3, PT ;  /* 0x000000030300780c */ /* 0x000fe40003f05270 */
[----:B------:R-:W-:Y:S01]  /*11cd0*/  ISETP.GT.U32.AND P1, PT, R9, 0x5f, PT ;  /* 0x0000005f0900780c */ /* 0x000fe20003f24070 */
[----:B------:R0:W-:Y:S01]  /*11ce0*/  STL [R1+0x14], R2 ;  /* 0x0000140201007387 */ /* 0x0001e20000100800 */
[----:B------:R-:W-:-:S02]  /*11cf0*/  LOP3.LUT R16, R16, 0xffffffbf, RZ, 0xc0, !PT ;  /* 0xffffffbf10107812 */ /* 0x000fc400078ec0ff */
[----:B------:R-:W-:-:S07]  /*11d00*/  SHF.R.S32.HI R23, RZ, 0x1f, R26 ;  /* 0x0000001fff177819 */ /* 0x000fce000001141a */
[----:B------:R-:W-:-:S04]  /*11d10*/  @P0 LOP3.LUT R16, R16, 0x40, RZ, 0xfc, !PT ;  /* 0x0000004010100812 */ /* 0x000fc800078efcff */
[----:B------:R-:W-:-:S04]  /*11d20*/  LOP3.LUT R16, R16, 0xffffffdf, RZ, 0xc0, !PT ;  /* 0xffffffdf10107812 */ /* 0x000fc800078ec0ff */
[----:B------:R-:W-:Y:S01]  /*11d30*/  @P1 LOP3.LUT R16, R16, 0x20, RZ, 0xfc, !PT ;  /* 0x0000002010101812 */ /* 0x000fe200078efcff */
[----:B0-----:R-:W-:Y:S06]  /*11d40*/  @!P0 BRA `(.L_x_2642) ;  /* 0x0000000000048947 */ /* 0x001fec0003800000 */
[----:B------:R-:W-:Y:S01]  /*11d50*/  BPT.TRAP 0x1 ;  /* 0x000000040000795c */ /* 0x000fe20000300000 */
.L_x_2642:
[----:B------:R-:W-:Y:S01]  /*11d60*/  IMAD R32, R0, -0x60, R19 ;  /* 0xffffffa000207824 */ /* 0x000fe200078e0213 */
[----:B------:R-:W-:Y:S01]  /*11d70*/  SHF.L.U32 R0, R22, 0x1f, RZ ;  /* 0x0000001f16007819 */ /* 0x000fe200000006ff */
[----:B------:R-:W-:Y:S01]  /*11d80*/  IMAD R19, R18, 0x8, R17 ;  /* 0x0000000812137824 */ /* 0x000fe200078e0211 */
[----:B------:R-:W-:Y:S03]  /*11d90*/  BSSY B0, `(.L_x_2643) ;  /* 0x0000003000007945 */ /* 0x000fe60003800000 */
[----:B------:R-:W0:Y:S02]  /*11da0*/  SYNCS.PHASECHK.TRANS64.TRYWAIT P0, [R19+URZ+0x22840], R0 ;  /* 0x02284000130075a7 */ /* 0x000e24000800017f */
[----:B0-----:R-:W-:Y:S05]  /*11db0*/  @!P0 BRA `(.L_x_2644) ;  /* 0x0000003c00c48947 */ /* 0x001fea0003800000 */
.L_x_2708:
[----:B------:R-:W-:Y:S05]  /*11dc0*/  BSYNC B0 ;  /* 0x0000000000007941 */ /* 0x000fea0003800000 */
.L_x_2643:
[----:B0-----:R-:W-:Y:S01]  /*11dd0*/  SHF.R.S32.HI R0, RZ, 0x1f, R35 ;  /* 0x0000001fff007819 */ /* 0x001fe20000011423 */
[----:B------:R-:W-:Y:S01]  /*11de0*/  ULDC.64 UR4, c[0x0][0x300] ;  /* 0x0000c00000047ab9 */ /* 0x000fe20000000a00 */
[----:B-----5:R-:W-:Y:S01]  /*11df0*/  SHF.R.S32.HI R4, RZ, 0x1f, R33 ;  /* 0x0000001fff047819 */ /* 0x020fe20000011421 */
[----:B------:R-:W-:Y:S01]  /*11e00*/  IMAD.WIDE.U32 R2, R35, UR4, RZ ;  /* 0x0000000423027c25 */ /* 0x000fe2000f8e00ff */
[----:B------:R-:W0:Y:S01]  /*11e10*/  S2R R7, SR_TID.X ;  /* 0x0000000000077919 */ /* 0x000e220000002100 */
[----:B------:R-:W-:Y:S01]  /*11e20*/  LOP3.LUT R16, R16, 0xfffffffd, RZ, 0xc0, !PT ;  /* 0xfffffffd10107812 */ /* 0x000fe200078ec0ff */
[----:B------:R1:W-:Y:S04]  /*11e30*/  STL [R1+0x8], R0 ;  /* 0x0000080001007387 */ /* 0x0003e80000100800 */
[----:B------:R2:W-:Y:S01]  /*11e40*/  STL [R1+0xc], R4 ;  /* 0x00000c0401007387 */ /* 0x0005e20000100800 */
[----:B-1----:R-:W-:-:S04]  /*11e50*/  IMAD R0, R0, UR4, RZ ;  /* 0x0000000400007c24 */ /* 0x002fc8000f8e02ff */
[----:B------:R-:W-:Y:S01]  /*11e60*/  IMAD R0, R35, UR5, R0 ;  /* 0x0000000523007c24 */ /* 0x000fe2000f8e0200 */
[----:B------:R-:W-:-:S03]  /*11e70*/  ULDC.64 UR4, c[0x0][0x310] ;  /* 0x0000c40000047ab9 */ /* 0x000fc60000000a00 */
[----:B------:R-:W-:Y:S02]  /*11e80*/  IMAD.IADD R3, R3, 0x1, R0 ;  /* 0x0000000103037824 */ /* 0x000fe400078e0200 */
[----:B------:R-:W-:Y:S02]  /*11e90*/  IMAD R0, R4, UR4, RZ ;  /* 0x0000000404007c24 */ /* 0x000fe4000f8e02ff */
[----:B--2---:R-:W1:Y:S01]  /*11ea0*/  S2R R4, SR_TID.X ;  /* 0x0000000000047919 */ /* 0x004e620000002100 */
[----:B------:R-:W-:-:S04]  /*11eb0*/  IMAD.WIDE.U32 R2, R33, UR4, R2 ;  /* 0x0000000421027c25 */ /* 0x000fc8000f8e0002 */
[----:B------:R-:W-:Y:S01]  /*11ec0*/  IMAD R0, R33, UR5, R0 ;  /* 0x0000000521007c24 */ /* 0x000fe2000f8e0200 */
[----:B------:R-:W-:Y:S01]  /*11ed0*/  ULDC.64 UR4, c[0x0][0x308] ;  /* 0x0000c20000047ab9 */ /* 0x000fe20000000a00 */
[----:B0-----:R-:W-:Y:S02]  /*11ee0*/  IMAD.SHL.U32 R7, R7, 0x8, RZ ;  /* 0x0000000807077824 */ /* 0x001fe400078e00ff */
[----:B------:R-:W-:Y:S02]  /*11ef0*/  IMAD.IADD R3, R3, 0x1, R0 ;  /* 0x0000000103037824 */ /* 0x000fe400078e0200 */
[----:B------:R-:W-:Y:S01]  /*11f00*/  IMAD R0, R23, UR4, RZ ;  /* 0x0000000417007c24 */ /* 0x000fe2000f8e02ff */
[----:B------:R-:W-:Y:S01]  /*11f10*/  LOP3.LUT R7, R7, 0x38, RZ, 0xc0, !PT ;  /* 0x0000003807077812 */ /* 0x000fe200078ec0ff */
[----:B------:R-:W-:-:S04]  /*11f20*/  IMAD.WIDE.U32 R2, R26, UR4, R2 ;  /* 0x000000041a027c25 */ /* 0x000fc8000f8e0002 */
[----:B------:R-:W-:Y:S01]  /*11f30*/  IMAD R0, R26, UR5, R0 ;  /* 0x000000051a007c24 */ /* 0x000fe2000f8e0200 */
[----:B------:R-:W-:Y:S01]  /*11f40*/  ULDC.64 UR4, c[0x0][0x2e8] ;  /* 0x0000ba0000047ab9 */ /* 0x000fe20000000a00 */
[----:B-1----:R-:W-:-:S04]  /*11f50*/  LOP3.LUT R4, R4, 0x7f, RZ, 0xc0, !PT ;  /* 0x0000007f04047812 */ /* 0x002fc800078ec0ff */
[----:B------:R-:W-:Y:S01]  /*11f60*/  SHF.R.U32.HI R5, RZ, 0x3, R4 ;  /* 0x00000003ff057819 */ /* 0x000fe20000011604 */
[----:B------:R-:W-:Y:S01]  /*11f70*/  IMAD.IADD R4, R3, 0x1, R0 ;  /* 0x0000000103047824 */ /* 0x000fe200078e0200 */
[----:B------:R-:W-:Y:S01]  /*11f80*/  LEA R0, P0, R2, UR4, 0x1 ;  /* 0x0000000402007c11 */ /* 0x000fe2000f8008ff */
[----:B------:R-:W-:Y:S02]  /*11f90*/  ULDC UR4, c[0x0][0x2f4] ;  /* 0x0000bd0000047ab9 */ /* 0x000fe40000000800 */
[----:B------:R-:W-:Y:S01]  /*11fa0*/  ISETP.GE.AND P2, PT, R7, UR4, PT ;  /* 0x0000000407007c0c */ /* 0x000fe2000bf46270 */
[----:B------:R-:W-:Y:S01]  /*11fb0*/  IMAD.IADD R32, R32, 0x1, -R5 ;  /* 0x0000000120207824 */ /* 0x000fe200078e0a05 */
[----:B------:R-:W-:Y:S01]  /*11fc0*/  LEA.HI.X R4, R2, UR5, R4, 0x1, P0 ;  /* 0x0000000502047c11 */ /* 0x000fe200080f0c04 */
[----:B------:R-:W-:Y:S01]  /*11fd0*/  UMOV UR5, 0xffffffff ;  /* 0xffffffff00057882 */ /* 0x000fe20000000000 */
[----:B------:R-:W-:Y:S02]  /*11fe0*/  IMAD R5, R18, 0x1800, R28 ;  /* 0x0000180012057824 */ /* 0x000fe400078e021c */
[----:B------:R-:W-:-:S07]  /*11ff0*/  ISETP.GE.AND P0, PT, R32, 0x1, PT ;  /* 0x000000012000780c */ /* 0x000fce0003f06270 */
        /* <DEDUP_REMOVED lines=54> */
.L_x_2722:
        /* <DEDUP_REMOVED lines=10> */
.L_x_2646:
        /* <DEDUP_REMOVED lines=11> */
.L_x_2647:
        /* <DEDUP_REMOVED lines=23> */
.L_x_2649:
[----:B------:R-:W-:Y:S05]  /*12620*/  BSYNC B6 ;  /* 0x0000000000067941 */ /* 0x000fea0003800000 */
.L_x_2648:
[----:B0-----:R-:W2:Y:S01]  /*12630*/  LDL.LU R2, [R1] ;  /* 0x0000000001027983 */ /* 0x001ea20000300800 */
[----:B------:R-:W0:Y:S01]  /*12640*/  LDC R21, c[0x0][0x448] ;  /* 0x00011200ff157b82 */ /* 0x000e220000000800 */
[----:B------:R-:W-:Y:S01]  /*12650*/  ULDC.64 UR4, c[0x0][0x298] ;  /* 0x0000a60000047ab9 */ /* 0x000fe20000000a00 */
[----:B------:R-:W-:Y:S01]  /*12660*/  LOP3.LUT P6, RZ, R16, 0x200, RZ, 0xc0, !PT ;  /* 0x0000020010ff7812 */ /* 0x000fe200078cc0ff */
[----:B------:R-:W3:Y:S01]  /*12670*/  S2R R20, SR_TID.X ;  /* 0x0000000000147919 */ /* 0x000ee20000002100 */
[----:B------:R-:W-:Y:S01]  /*12680*/  SHF.R.S32.HI R4, RZ, 0x1f, R27 ;  /* 0x0000001fff047819 */ /* 0x000fe2000001141b */
[----:B------:R-:W4:Y:S03]  /*12690*/  S2R R7, SR_TID.X ;  /* 0x0000000000077919 */ /* 0x000f260000002100 */
[----:B------:R-:W-:Y:S02]  /*126a0*/  SEL R4, R4, RZ, !P6 ;  /* 0x000000ff04047207 */ /* 0x000fe40007000000 */
[----:B---3--:R-:W-:Y:S01]  /*126b0*/  LOP3.LUT R20, R20, 0x7f, RZ, 0xc0, !PT ;  /* 0x0000007f14147812 */ /* 0x008fe200078ec0ff */
[----:B----4-:R-:W-:-:S05]  /*126c0*/  IMAD.SHL.U32 R7, R7, 0x8, RZ ;  /* 0x0000000807077824 */ /* 0x010fca00078e00ff */
[----:B------:R-:W-:Y:S02]  /*126d0*/  LOP3.LUT R7, R7, 0x38, RZ, 0xc0, !PT ;  /* 0x0000003807077812 */ /* 0x000fe400078ec0ff */
[----:B--2---:R-:W-:-:S05]  /*126e0*/  SHF.R.S32.HI R0, RZ, 0x1f, R2 ;  /* 0x0000001fff007819 */ /* 0x004fca0000011402 */
        /* <DEDUP_REMOVED lines=10> */
[----:B------:R-:W-:Y:S01]  /*12790*/  IMAD.IADD R3, R3, 0x1, R0 ;  /* 0x0000000103037824 */ /* 0x000fe200078e0200 */
[----:B------:R-:W-:Y:S02]  /*127a0*/  SEL R0, R27, RZ, !P6 ;  /* 0x000000ff1b007207 */ /* 0x000fe40007000000 */
[----:B0-----:R-:W-:Y:S02]  /*127b0*/  ISETP.NE.AND P6, PT, R21, 0x1, PT ;  /* 0x000000011500780c */ /* 0x001fe40003fc5270 */
[----:B------:R-:W-:Y:S01]  /*127c0*/  SHF.R.U32.HI R21, RZ, 0x3, R20 ;  /* 0x00000003ff157819 */ /* 0x000fe20000011614 */
[C---:B------:R-:W-:Y:S01]  /*127d0*/  IMAD.WIDE.U32 R2, R0.reuse, UR4, R2 ;  /* 0x0000000400027c25 */ /* 0x040fe2000f8e0002 */
[----:B------:R-:W0:Y:S03]  /*127e0*/  S2R R20, SR_TID.X ;  /* 0x0000000000147919 */ /* 0x000e260000002100 */
[----:B------:R-:W-:Y:S01]  /*127f0*/  IMAD R4, R0, UR5, R4 ;  /* 0x0000000500047c24 */ /* 0x000fe2000f8e0204 */
[----:B------:R-:W-:-:S03]  /*12800*/  ULDC.64 UR4, c[0x0][0x2d0] ;  /* 0x0000b40000047ab9 */ /* 0x000fc60000000a00 */
[----:B------:R-:W-:Y:S02]  /*12810*/  IMAD.IADD R3, R3, 0x1, R4 ;  /* 0x0000000103037824 */ /* 0x000fe400078e0204 */
[----:B------:R-:W2:Y:S08]  /*12820*/  @P6 LDC R6, c[0x0][0x44c] ;  /* 0x00011300ff066b82 */ /* 0x000eb00000000800 */
[----:B------:R-:W3:Y:S01]  /*12830*/  @P6 LDC R5, c[0x0][0x450] ;  /* 0x00011400ff056b82 */ /* 0x000ee20000000800 */
[----:B0-----:R-:W-:-:S05]  /*12840*/  IMAD.SHL.U32 R20, R20, 0x10, RZ ;  /* 0x0000001014147824 */ /* 0x001fca00078e00ff */
[----:B------:R-:W-:-:S05]  /*12850*/  LOP3.LUT R20, R21, 0x70, R20, 0xf8, !PT ;  /* 0x0000007015147812 */ /* 0x000fca00078ef814 */
[----:B------:R-:W-:Y:S02]  /*12860*/  IMAD.IADD R0, R20, 0x1, R34 ;  /* 0x0000000114007824 */ /* 0x000fe400078e0222 */
[----:B------:R-:W0:Y:S02]  /*12870*/  S2R R20, SR_TID.X ;  /* 0x0000000000147919 */ /* 0x000e240000002100 */
[----:B--2---:R-:W-:-:S04]  /*12880*/  @P6 IMAD.HI.U32 R6, R0, R6, RZ ;  /* 0x0000000600066227 */ /* 0x004fc800078e00ff */
[----:B------:R-:W-:Y:S01]  /*12890*/  IMAD.MOV.U32 R4, RZ, RZ, R0 ;  /* 0x000000ffff047224 */ /* 0x000fe200078e0000 */
[----:B---3--:R-:W-:Y:S02]  /*128a0*/  @P6 SHF.R.U32.HI R4, RZ, R5, R6 ;  /* 0x00000005ff046219 */ /* 0x008fe40000011606 */
[----:B------:R-:W2:Y:S03]  /*128b0*/  LDC R6, c[0x0][0x448] ;  /* 0x00011200ff067b82 */ /* 0x000ea60000000800 */
[----:B------:R-:W-:Y:S02]  /*128c0*/  IMAD.MOV R5, RZ, RZ, -R4 ;  /* 0x000000ffff057224 */ /* 0x000fe400078e0a04 */
[----:B------:R-:W-:Y:S01]  /*128d0*/  IMAD.WIDE.U32 R2, R4, UR4, R2 ;  /* 0x0000000404027c25 */ /* 0x000fe2000f8e0002 */
[----:B0-----:R-:W-:-:S03]  /*128e0*/  LOP3.LUT R20, R20, 0x7f, RZ, 0xc0, !PT ;  /* 0x0000007f14147812 */ /* 0x001fc600078ec0ff */
[----:B--2---:R-:W-:Y:S01]  /*128f0*/  IMAD R0, R6, R5, R0 ;  /* 0x0000000506007224 */ /* 0x004fe200078e0200 */
[----:B------:R-:W-:Y:S02]  /*12900*/  SHF.R.S32.HI R5, RZ, 0x1f, R4 ;  /* 0x0000001fff057819 */ /* 0x000fe40000011404 */
[----:B------:R-:W-:-:S03]  /*12910*/  SHF.R.U32.HI R8, RZ, 0x3, R20 ;  /* 0x00000003ff087819 */ /* 0x000fc60000011614 */
        /* <DEDUP_REMOVED lines=14> */
[----:B------:R-:W-:-:S03]  /*12a00*/  UMOV UR5, 0xffffffff ;  /* 0xffffffff00057882 */ /* 0x000fc60000000000 */
[----:B------:R-:W-:Y:S07]  /*12a10*/  BRA.DIV UR5, `(.L_x_2650) ;  /* 0x0000003a05c07947 */ /* 0x000fee000b800000 */
[----:B------:R-:W0:Y:S01]  /*12a20*/  SHFL.IDX PT, R3, R0, RZ, 0x181f ;  /* 0x00181fff00037589 */ /* 0x000e2200000e0000 */
[----:B------:R-:W-:Y:S02]  /*12a30*/  IMAD R36, R36, R6, RZ ;  /* 0x0000000624247224 */ /* 0x000fe400078e02ff */
        /* <DEDUP_REMOVED lines=72> */
.L_x_2739:
        /* <DEDUP_REMOVED lines=10> */
.L_x_2651:
        /* <DEDUP_REMOVED lines=18> */
.L_x_2740:
[----:B------:R-:W-:Y:S05]  /*13080*/  BSYNC B0 ;  /* 0x0000000000007941 */ /* 0x000fea0003800000 */
.L_x_2652:
[----:B------:R-:W-:-:S05]  /*13090*/  IMAD.U32 R2, RZ, RZ, UR36 ;  /* 0x00000024ff027e24 */ /* 0x000fca000f8e00ff */
[----:B------:R-:W-:-:S13]  /*130a0*/  ISETP.NE.AND P0, PT, R2, 0x3, PT ;  /* 0x000000030200780c */ /* 0x000fda0003f05270 */
[----:B------:R-:W-:Y:S05]  /*130b0*/  @!P0 BRA `(.L_x_2654) ;  /* 0x0000000000048947 */ /* 0x000fea0003800000 */
[----:B------:R-:W-:Y:S01]  /*130c0*/  BPT.TRAP 0x1 ;  /* 0x000000040000795c */ /* 0x000fe20000300000 */
.L_x_2654:
[----:B0-----:R-:W-:Y:S01]  /*130d0*/  SHF.L.U32 R0, R22, 0x1f, RZ ;  /* 0x0000001f16007819 */ /* 0x001fe200000006ff */
[----:B------:R-:W-:Y:S03]  /*130e0*/  BSSY B0, `(.L_x_2655) ;  /* 0x0000003000007945 */ /* 0x000fe60003800000 */
[----:B------:R-:W0:Y:S02]  /*130f0*/  SYNCS.PHASECHK.TRANS64.TRYWAIT P0, [R19+URZ+0x22860], R0 ;  /* 0x02286000130075a7 */ /* 0x000e24000800017f */
[----:B0-----:R-:W-:Y:S05]  /*13100*/  @!P0 BRA `(.L_x_2656) ;  /* 0x0000003c00bc8947 */ /* 0x001fea0003800000 */
.L_x_2741:
[----:B------:R-:W-:Y:S05]  /*13110*/  BSYNC B0 ;  /* 0x0000000000007941 */ /* 0x000fea0003800000 */
.L_x_2655:
[----:B------:R-:W0:Y:S01]  /*13120*/  LDL.LU R2, [R1+0x8] ;  /* 0x0000080001027983 */ /* 0x000e220000300800 */
[----:B------:R-:W-:-:S03]  /*13130*/  ULDC.64 UR4, c[0x0][0x328] ;  /* 0x0000ca0000047ab9 */ /* 0x000fc60000000a00 */
[----:B------:R-:W2:Y:S04]  /*13140*/  LDL.LU R6, [R1+0xc] ;  /* 0x00000c0001067983 */ /* 0x000ea80000300800 */
[----:B------:R-:W3:Y:S01]  /*13150*/  LDL.LU R4, [R1+0x14] ;  /* 0x0000140001047983 */ /* 0x000ee20000300800 */
[C---:B------:R-:W-:Y:S02]  /*13160*/  LOP3.LUT P3, RZ, R16.reuse, 0x10, RZ, 0xc0, !PT ;  /* 0x0000001010ff7812 */ /* 0x040fe4000786c0ff */
[C---:B------:R-:W-:Y:S02]  /*13170*/  LOP3.LUT P2, RZ, R16.reuse, 0x8, RZ, 0xc0, !PT ;  /* 0x0000000810ff7812 */ /* 0x040fe4000784c0ff */
[C---:B------:R-:W-:Y:S02]  /*13180*/  LOP3.LUT P1, RZ, R16.reuse, 0x4, RZ, 0xc0, !PT ;  /* 0x0000000410ff7812 */ /* 0x040fe4000782c0ff */
[----:B------:R-:W-:-:S02]  /*13190*/  LOP3.LUT P4, RZ, R16, 0x1, RZ, 0xc0, !PT ;  /* 0x0000000110ff7812 */ /* 0x000fc4000788c0ff */
[----:B------:R-:W-:Y:S01]  /*131a0*/  SEL R7, RZ, 0x8, P1 ;  /* 0x00000008ff077807 */ /* 0x000fe20000800000 */
[----:B0-----:R-:W-:Y:S02]  /*131b0*/  IMAD R0, R2, UR4, RZ ;  /* 0x0000000402007c24 */ /* 0x001fe4000f8e02ff */
[----:B------:R-:W-:-:S04]  /*131c0*/  IMAD.WIDE.U32 R2, R35, UR4, RZ ;  /* 0x0000000423027c25 */ /* 0x000fc8000f8e00ff */
[----:B------:R-:W-:Y:S01]  /*131d0*/  IMAD R5, R35, UR5, R0 ;  /* 0x0000000523057c24 */ /* 0x000fe2000f8e0200 */
[----:B------:R-:W-:Y:S02]  /*131e0*/  ULDC.64 UR4, c[0x0][0x338] ;  /* 0x0000ce0000047ab9 */ /* 0x000fe40000000a00 */
[----:B--2---:R-:W-:Y:S02]  /*131f0*/  IMAD R0, R6, UR4, RZ ;  /* 0x0000000406007c24 */ /* 0x004fe4000f8e02ff */
[----:B------:R-:W-:Y:S02]  /*13200*/  IMAD.IADD R3, R3, 0x1, R5 ;  /* 0x0000000103037824 */ /* 0x000fe400078e0205 */
[C---:B------:R-:W-:Y:S01]  /*13210*/  IMAD R5, R33.reuse, UR5, R0 ;  /* 0x0000000521057c24 */ /* 0x040fe2000f8e0200 */
[----:B------:R-:W-:Y:S01]  /*13220*/  SEL R0, RZ, 0x2, P3 ;  /* 0x00000002ff007807 */ /* 0x000fe20001800000 */
[----:B------:R-:W-:Y:S01]  /*13230*/  IMAD.WIDE.U32 R2, R33, UR4, R2 ;  /* 0x0000000421027c25 */ /* 0x000fe2000f8e0002 */
        /* <DEDUP_REMOVED lines=11> */
[----:B---3--:R-:W-:Y:S01]  /*132f0*/  IADD3 R0, R3, R0, R4 ;  /* 0x0000000003007210 */ /* 0x008fe20007ffe004 */
[----:B------:R-:W-:-:S04]  /*13300*/  IMAD R4, R18, 0x6000, R28 ;  /* 0x0000600012047824 */ /* 0x000fc800078e021c */
[----:B------:R-:W-:Y:S01]  /*13310*/  IMAD.IADD R7, R0, 0x1, R7 ;  /* 0x0000000100077824 */ /* 0x000fe200078e0207 */
[----:B------:R-:W-:Y:S06]  /*13320*/  BRA.DIV UR4, `(.L_x_2657) ;  /* 0x0000003e04487947 */ /* 0x000fec000b800000 */
[----:B------:R-:W0:Y:S01]  /*13330*/  S2R R2, SR_TID.X ;  /* 0x0000000000027919 */ /* 0x000e220000002100 */
[----:B------:R-:W-:Y:S01]  /*13340*/  IMAD R4, R4, 0x2, R17 ;  /* 0x0000000204047824 */ /* 0x000fe200078e0211 */
[C---:B------:R-:W-:Y:S01]  /*13350*/  LOP3.LUT P2, RZ, R7.reuse, 0x2, RZ, 0xc0, !PT ;  /* 0x0000000207ff7812 */ /* 0x040fe2000784c0ff */
[----:B------:R-:W2:Y:S01]  /*13360*/  SHFL.IDX PT, R14, R5, RZ, 0x181f ;  /* 0x00181fff050e7589 */ /* 0x000ea200000e0000 */
[----:B------:R-:W-:-:S03]  /*13370*/  LOP3.LUT P1, RZ, R7, 0x4, RZ, 0xc0, !PT ;  /* 0x0000000407ff7812 */ /* 0x000fc6000782c0ff */
        /* <DEDUP_REMOVED lines=18> */
[----:B--2---:R-:W0:Y:S02]  /*134a0*/  SHFL.IDX PT, R3, R6, 0x1, 0x181f ;  /* 0x00381f0006037f89 */ /* 0x004e2400000e0000 */
        /* <DEDUP_REMOVED lines=25> */
[C---:B------:R-:W-:Y:S01]  /*13640*/  ISETP.LT.OR P3, PT, R32.reuse, 0x31, P4 ;  /* 0x000000312000780c */ /* 0x040fe20002761670 */
[----:B------:R-:W0:Y:S04]  /*13650*/  SHFL.IDX PT, R3, R6, 0x4, 0x181f ;  /* 0x00981f0006037f89 */ /* 0x000e2800000e0000 */
[----:B------:R-:W2:Y:S08]  /*13660*/  SHFL.IDX PT, R6, R6, 0x5, 0x181f ;  /* 0x00b81f0006067f89 */ /* 0x000eb000000e0000 */
        /* <DEDUP_REMOVED lines=8> */
[----:B------:R3:W4:Y:S02]  /*136f0*/  SHFL.IDX PT, R14, R5, 0x5, 0x181f ;  /* 0x00b81f00050e7f89 */ /* 0x00072400000e0000 */
        /* <DEDUP_REMOVED lines=9> */
.L_x_2755:
[----:B0--3--:R-:W-:Y:S02]  /*13790*/  IADD3 R2, P3, R14, R0, RZ ;  /* 0x000000000e027210 */ /* 0x009fe40007f7e0ff */
        /* <DEDUP_REMOVED lines=14> */
.L_x_2658:
        /* <DEDUP_REMOVED lines=11> */
.L_x_2659:
[----:B------:R-:W2:Y:S01]  /*13930*/  LDL.LU R2, [R1+0x4] ;  /* 0x0000040001027983 */ /* 0x000ea20000300800 */
[----:B------:R0:W-:Y:S01]  /*13940*/  SYNCS.ARRIVE.TRANS64.A1T0 RZ, [R19+URZ+0x22850], RZ ;  /* 0x022850ff13ff79a7 */ /* 0x0001e2000810003f */
[----:B------:R-:W-:Y:S01]  /*13950*/  BSSY B0, `(.L_x_2660) ;  /* 0x00000e1000007945 */ /* 0x000fe20003800000 */
[----:B--2---:R-:W-:-:S05]  /*13960*/  VIADD R10, R2, 0xfffffffe ;  /* 0xfffffffe020a7836 */ /* 0x004fca0000000000 */
[----:B------:R-:W-:-:S13]  /*13970*/  ISETP.GE.AND P0, PT, R10, R31, PT ;  /* 0x0000001f0a00720c */ /* 0x000fda0003f06270 */
[----:B0-----:R-:W-:Y:S05]  /*13980*/  @!P0 BRA `(.L_x_2661) ;  /* 0x0000000c00748947 */ /* 0x001fea0003800000 */
.L_x_2674:
[----:B0-----:R-:W0:Y:S01]  /*13990*/  S2R R2, SR_TID.X ;  /* 0x0000000000027919 */ /* 0x001e220000002100 */
[----:B--2---:R-:W2:Y:S01]  /*139a0*/  LDC R3, c[0x0][0x430] ;  /* 0x00010c00ff037b82 */ /* 0x004ea20000000800 */
[----:B------:R-:W-:Y:S02]  /*139b0*/  IMAD R8, R10, 0x60, R29 ;  /* 0x000000600a087824 */ /* 0x000fe400078e021d */
[----:B------:R-:W-:Y:S01]  /*139c0*/  VIADD R18, R18, 0x1 ;  /* 0x0000000112127836 */ /* 0x000fe20000000000 */
[----:B--2---:R-:W-:Y:S02]  /*139d0*/  ISETP.NE.AND P0, PT, R3, 0x1, PT ;  /* 0x000000010300780c */ /* 0x004fe40003f05270 */
[----:B0-----:R-:W-:-:S04]  /*139e0*/  LOP3.LUT R2, R2, 0x7f, RZ, 0xc0, !PT ;  /* 0x0000007f02027812 */ /* 0x001fc800078ec0ff */
[----:B------:R-:W-:Y:S02]  /*139f0*/  SHF.R.U32.HI R4, RZ, 0x3, R2 ;  /* 0x00000003ff047819 */ /* 0x000fe40000011602 */
[----:B------:R-:W0:Y:S05]  /*13a00*/  S2R R2, SR_TID.X ;  /* 0x0000000000027919 */ /* 0x000e2a0000002100 */
[----:B------:R-:W2:Y:S08]  /*13a10*/  @P0 LDC R3, c[0x0][0x434] ;  /* 0x00010d00ff030b82 */ /* 0x000eb00000000800 */
[----:B---3--:R-:W3:Y:S01]  /*13a20*/  @P0 LDC R7, c[0x0][0x438] ;  /* 0x00010e00ff070b82 */ /* 0x008ee20000000800 */
[----:B0-----:R-:W-:-:S05]  /*13a30*/  IMAD.SHL.U32 R2, R2, 0x10, RZ ;  /* 0x0000001002027824 */ /* 0x001fca00078e00ff */
[----:B------:R-:W-:-:S04]  /*13a40*/  LOP3.LUT R2, R4, 0x70, R2, 0xf8, !PT ;  /* 0x0000007004027812 */ /* 0x000fc800078ef802 */
[C---:B------:R-:W-:Y:S01]  /*13a50*/  ISETP.GT.U32.AND P1, PT, R2.reuse, 0x5f, PT ;  /* 0x0000005f0200780c */ /* 0x040fe20003f24070 */
[----:B------:R-:W-:-:S04]  /*13a60*/  IMAD.IADD R8, R2, 0x1, R8 ;  /* 0x0000000102087824 */ /* 0x000fc800078e0208 */
[----:B--2---:R-:W-:-:S04]  /*13a70*/  @P0 IMAD.HI.U32 R2, R8, R3, RZ ;  /* 0x0000000308020227 */ /* 0x004fc800078e00ff */
[----:B------:R-:W-:Y:S01]  /*13a80*/  IMAD.MOV.U32 R9, RZ, RZ, R8 ;  /* 0x000000ffff097224 */ /* 0x000fe200078e0008 */
[----:B---3--:R-:W-:-:S03]  /*13a90*/  @P0 SHF.R.U32.HI R9, RZ, R7, R2 ;  /* 0x00000007ff090219 */ /* 0x008fc60000011602 */
[----:B------:R-:W0:Y:S01]  /*13aa0*/  @!P1 LDC.64 R4, c[0x0][0x428] ;  /* 0x00010a00ff049b82 */ /* 0x000e220000000a00 */
[----:B------:R-:W-:-:S07]  /*13ab0*/  @!P1 SHF.R.S32.HI R3, RZ, 0x1f, R9 ;  /* 0x0000001fff039819 */ /* 0x000fce0000011409 */
[----:B------:R-:W2:Y:S01]  /*13ac0*/  @!P1 LDC.64 R6, c[0x0][0x418] ;  /* 0x00010600ff069b82 */ /* 0x000ea20000000a00 */
[----:B0-----:R-:W-:-:S04]  /*13ad0*/  @!P1 IMAD R2, R30, R4, RZ ;  /* 0x000000041e029224 */ /* 0x001fc800078e02ff */
[----:B------:R-:W-:Y:S02]  /*13ae0*/  @!P1 IMAD R5, R25, R5, R2 ;  /* 0x0000000519059224 */ /* 0x000fe400078e0202 */
[----:B------:R-:W-:-:S04]  /*13af0*/  @!P1 IMAD.MOV.U32 R2, RZ, RZ, R9 ;  /* 0x000000ffff029224 */ /* 0x000fc800078e0009 */
[----:B------:R-:W-:-:S04]  /*13b00*/  @!P1 IMAD.WIDE.U32 R2, R25, R4, R2 ;  /* 0x0000000419029225 */ /* 0x000fc800078e0002 */
[----:B------:R-:W-:Y:S01]  /*13b10*/  @!P1 IMAD.IADD R5, R5, 0x1, R3 ;  /* 0x0000000105059824 */ /* 0x000fe200078e0203 */
[C---:B--2---:R-:W-:Y:S01]  /*13b20*/  @!P1 LEA R6, P0, R2.reuse, R6, 0x2 ;  /* 0x0000000602069211 */ /* 0x044fe200078010ff */
[----:B------:R-:W-:Y:S02]  /*13b30*/  IMAD.MOV.U32 R4, RZ, RZ, RZ ;  /* 0x000000ffff047224 */ /* 0x000fe400078e00ff */
[----:B------:R-:W-:Y:S01]  /*13b40*/  IMAD.U32 R11, RZ, RZ, UR36 ;  /* 0x00000024ff0b7e24 */ /* 0x000fe2000f8e00ff */
        /* <DEDUP_REMOVED lines=13> */
[----:B------:R-:W-:Y:S01]  /*13c20*/  ISETP.GT.AND P2, PT, R2, R31, PT ;  /* 0x0000001f0200720c */ /* 0x000fe20003f44270 */
[----:B0-----:R-:W-:-:S12]  /*13c30*/  @!P1 BRA `(.L_x_2662) ;  /* 0x0000000000049947 */ /* 0x001fd80003800000 */
[----:B------:R-:W-:Y:S01]  /*13c40*/  BPT.TRAP 0x1 ;  /* 0x000000040000795c */ /* 0x000fe20000300000 */
.L_x_2662:
[----:B------:R-:W-:Y:S01]  /*13c50*/  IMAD R6, R18, 0x8, R17 ;  /* 0x0000000812067824 */ /* 0x000fe200078e0211 */
[----:B------:R-:W-:Y:S01]  /*13c60*/  SHF.L.U32 R21, R22, 0x1f, RZ ;  /* 0x0000001f16157819 */ /* 0x000fe200000006ff */
[----:B------:R-:W-:Y:S01]  /*13c70*/  BSSY B1, `(.L_x_2663) ;  /* 0x0000004000017945 */ /* 0x000fe20003800000 */
[----:B-1----:R-:W-:Y:S02]  /*13c80*/  SHF.R.S32.HI R19, RZ, 0x1f, R5 ;  /* 0x0000001fff137819 */ /* 0x002fe40000011405 */
[----:B------:R-:W0:Y:S02]  /*13c90*/  SYNCS.PHASECHK.TRANS64.TRYWAIT P0, [R6+URZ+0x22840], R21 ;  /* 0x02284015060075a7 */ /* 0x000e24000800017f */
[----:B0-----:R-:W-:Y:S05]  /*13ca0*/  @!P0 BRA `(.L_x_2664) ;  /* 0x0000003c00288947 */ /* 0x001fea0003800000 */
.L_x_2756:
[----:B------:R-:W-:Y:S05]  /*13cb0*/  BSYNC B1 ;  /* 0x0000000000017941 */ /* 0x000fea0003800000 */
.L_x_2663:
        /* <DEDUP_REMOVED lines=52> */
.L_x_2770:
        /* <DEDUP_REMOVED lines=8> */
.L_x_2666:
        /* <DEDUP_REMOVED lines=11> */
.L_x_2667:
[----:B------:R2:W-:Y:S01]  /*14130*/  SYNCS.ARRIVE.TRANS64.A1T0 RZ, [R6+URZ+0x22830], RZ ;  /* 0x022830ff06ff79a7 */ /* 0x0005e2000810003f */
[----:B------:R-:W-:Y:S05]  /*14140*/  @!P3 BRA `(.L_x_2668) ;  /* 0x000000000004b947 */ /* 0x000fea0003800000 */
[----:B------:R-:W-:Y:S01]  /*14150*/  BPT.TRAP 0x1 ;  /* 0x000000040000795c */ /* 0x000fe20000300000 */
.L_x_2668:
[----:B------:R-:W3:Y:S01]  /*14160*/  SYNCS.PHASECHK.TRANS64.TRYWAIT P0, [R6+URZ+0x22860], R21 ;  /* 0x02286015060075a7 */ /* 0x000ee2000800017f */
[----:B------:R-:W-:Y:S04]  /*14170*/  BSSY B1, `(.L_x_2669) ;  /* 0x0000002000017945 */ /* 0x000fe80003800000 */
[----:B---3--:R-:W-:Y:S05]  /*14180*/  @!P0 BRA `(.L_x_2670) ;  /* 0x0000003c00a88947 */ /* 0x008fea0003800000 */
.L_x_2771:
[----:B------:R-:W-:Y:S05]  /*14190*/  BSYNC B1 ;  /* 0x0000000000017941 */ /* 0x000fea0003800000 */
.L_x_2669:
[----:B------:R-:W-:Y:S01]  /*141a0*/  ULDC.64 UR4, c[0x0][0x328] ;  /* 0x0000ca0000047ab9 */ /* 0x000fe20000000a00 */
[C---:B------:R-:W-:Y:S01]  /*141b0*/  LOP3.LUT P5, RZ, R16.reuse, 0x1, RZ, 0xc0, !PT ;  /* 0x0000000110ff7812 */ /* 0x040fe200078ac0ff */
[----:B------:R-:W-:Y:S01]  /*141c0*/  IMAD R2, R19, UR4, RZ ;  /* 0x0000000413027c24 */ /* 0x000fe2000f8e02ff */
[----:B------:R-:W-:Y:S01]  /*141d0*/  LOP3.LUT P4, RZ, R16, 0x10, RZ, 0xc0, !PT ;  /* 0x0000001010ff7812 */ /* 0x000fe2000788c0ff */
[----:B------:R-:W-:Y:S01]  /*141e0*/  IMAD R8, R18, 0x6000, R28 ;  /* 0x0000600012087824 */ /* 0x000fe200078e021c */
[C---:B------:R-:W-:Y:S01]  /*141f0*/  LOP3.LUT P3, RZ, R16.reuse, 0x8, RZ, 0xc0, !PT ;  /* 0x0000000810ff7812 */ /* 0x040fe2000786c0ff */
[C---:B-1----:R-:W-:Y:S01]  /*14200*/  IMAD R7, R5.reuse, UR5, R2 ;  /* 0x0000000505077c24 */ /* 0x042fe2000f8e0202 */
[----:B------:R-:W-:Y:S01]  /*14210*/  LOP3.LUT P1, RZ, R16, 0x4, RZ, 0xc0, !PT ;  /* 0x0000000410ff7812 */ /* 0x000fe2000782c0ff */
        /* <DEDUP_REMOVED lines=17> */
[----:B------:R-:W1:Y:S01]  /*14330*/  SHFL.IDX PT, R14, R7, RZ, 0x181f ;  /* 0x00181fff070e7589 */ /* 0x000e6200000e0000 */
[----:B------:R-:W-:-:S03]  /*14340*/  IMAD R8, R8, 0x2, R17 ;  /* 0x0000000208087824 */ /* 0x000fc600078e0211 */
[----:B------:R-:W4:Y:S04]  /*14350*/  SHFL.IDX PT, R3, R9, RZ, 0x181f ;  /* 0x00181fff09037589 */ /* 0x000f2800000e0000 */
[----:B------:R-:W-:Y:S04]  /*14360*/  SHFL.IDX PT, R5, R9, 0x1, 0x181f ;  /* 0x00381f0009057f89 */ /* 0x000fe800000e0000 */
[----:B------:R-:W-:Y:S01]  /*14370*/  SHFL.IDX PT, R19, R9, 0x2, 0x181f ;  /* 0x00581f0009137f89 */ /* 0x000fe200000e0000 */
[----:B-1----:R-:W-:-:S03]  /*14380*/  IADD3 R2, P0, R14, R0, RZ ;  /* 0x000000000e027210 */ /* 0x002fc60007f1e0ff */
[----:B------:R-:W1:Y:S02]  /*14390*/  SHFL.IDX PT, R14, R7, 0x1, 0x181f ;  /* 0x00381f00070e7f89 */ /* 0x000e6400000e0000 */
[----:B----4-:R-:W-:-:S05]  /*143a0*/  IMAD.X R3, RZ, RZ, R3, P0 ;  /* 0x000000ffff037224 */ /* 0x010fca00000e0603 */
[----:B------:R-:W-:Y:S04]  /*143b0*/  LDGSTS.E.BYPASS.LTC128B.128 [R8+0x400], desc[UR46][R2.64], !P5 ;  /* 0x0040000002087fae */ /* 0x000fe8000e901d6e */
[----:B------:R-:W-:Y:S04]  /*143c0*/  LDGSTS.E.BYPASS.LTC128B.128 [R8+0x3400], desc[UR46][R2.64+0x80], !P4 ;  /* 0x0340008002087fae */ /* 0x000fe8000e101d6e */
[----:B------:R-:W-:Y:S04]  /*143d0*/  LDGSTS.E.BYPASS.LTC128B.128 [R8+0x6400], desc[UR46][R2.64+0x100], !P3 ;  /* 0x0640010002087fae */ /* 0x000fe8000d901d6e */
[----:B------:R4:W-:Y:S01]  /*143e0*/  LDGSTS.E.BYPASS.LTC128B.128 [R8+0x9400], desc[UR46][R2.64+0x180], !P1 ;  /* 0x0940018002087fae */ /* 0x0009e2000c901d6e */
[----:B-1----:R-:W-:-:S03]  /*143f0*/  IADD3 R4, P0, R14, R0, RZ ;  /* 0x000000000e047210 */ /* 0x002fc60007f1e0ff */
[----:B------:R-:W4:Y:S02]  /*14400*/  SHFL.IDX PT, R14, R7, 0x2, 0x181f ;  /* 0x00581f00070e7f89 */ /* 0x000f2400000e0000 */
[----:B------:R-:W-:-:S05]  /*14410*/  IMAD.X R5, RZ, RZ, R5, P0 ;  /* 0x000000ffff057224 */ /* 0x000fca00000e0605 */
[----:B------:R-:W-:Y:S04]  /*14420*/  LDGSTS.E.BYPASS.LTC128B.128 [R8+0xc00], desc[UR46][R4.64], !P5 ;  /* 0x00c0000004087fae */ /* 0x000fe8000e901d6e */
[----:B------:R-:W-:Y:S04]  /*14430*/  LDGSTS.E.BYPASS.LTC128B.128 [R8+0x3c00], desc[UR46][R4.64+0x80], !P4 ;  /* 0x03c0008004087fae */ /* 0x000fe8000e101d6e */
[----:B------:R-:W-:Y:S04]  /*14440*/  LDGSTS.E.BYPASS.LTC128B.128 [R8+0x6c00], desc[UR46][R4.64+0x100], !P3 ;  /* 0x06c0010004087fae */ /* 0x000fe8000d901d6e */
[----:B------:R1:W-:Y:S01]  /*14450*/  LDGSTS.E.BYPASS.LTC128B.128 [R8+0x9c00], desc[UR46][R4.64+0x180], !P1 ;  /* 0x09c0018004087fae */ /* 0x0003e2000c901d6e */
[----:B----4-:R-:W-:-:S03]  /*14460*/  IADD3 R2, P0, R14, R0, RZ ;  /* 0x000000000e027210 */ /* 0x010fc60007f1e0ff */
[----:B------:R-:W4:Y:S02]  /*14470*/  SHFL.IDX PT, R14, R7, 0x3, 0x181f ;  /* 0x00781f00070e7f89 */ /* 0x000f2400000e0000 */
[----:B------:R-:W-:Y:S02]  /*14480*/  IMAD.X R3, RZ, RZ, R19, P0 ;  /* 0x000000ffff037224 */ /* 0x000fe400000e0613 */
[----:B------:R-:W-:Y:S04]  /*14490*/  SHFL.IDX PT, R19, R9, 0x4, 0x181f ;  /* 0x00981f0009137f89 */ /* 0x000fe800000e0000 */
[----:B-1----:R-:W1:Y:S04]  /*144a0*/  SHFL.IDX PT, R5, R9, 0x3, 0x181f ;  /* 0x00781f0009057f89 */ /* 0x002e6800000e0000 */
[----:B------:R-:W-:Y:S04]  /*144b0*/  LDGSTS.E.BYPASS.LTC128B.128 [R8+0x1400], desc[UR46][R2.64], !P5 ;  /* 0x0140000002087fae */ /* 0x000fe8000e901d6e */
[----:B------:R-:W-:Y:S04]  /*144c0*/  LDGSTS.E.BYPASS.LTC128B.128 [R8+0x4400], desc[UR46][R2.64+0x80], !P4 ;  /* 0x0440008002087fae */ /* 0x000fe8000e101d6e */
[----:B------:R-:W-:Y:S01]  /*144d0*/  LDGSTS.E.BYPASS.LTC128B.128 [R8+0x7400], desc[UR46][R2.64+0x100], !P3 ;  /* 0x0740010002087fae */ /* 0x000fe2000d901d6e */
[----:B----4-:R-:W-:-:S03]  /*144e0*/  IADD3 R4, P0, R14, R0, RZ ;  /* 0x000000000e047210 */ /* 0x010fc60007f1e0ff */
[----:B------:R4:W-:Y:S04]  /*144f0*/  LDGSTS.E.BYPASS.LTC128B.128 [R8+0xa400], desc[UR46][R2.64+0x180], !P1 ;  /* 0x0a40018002087fae */ /* 0x0009e8000c901d6e */
[----:B------:R-:W4:Y:S01]  /*14500*/  SHFL.IDX PT, R14, R7, 0x4, 0x181f ;  /* 0x00981f00070e7f89 */ /* 0x000f2200000e0000 */
[----:B-1----:R-:W-:-:S03]  /*14510*/  IMAD.X R5, RZ, RZ, R5, P0 ;  /* 0x000000ffff057224 */ /* 0x002fc600000e0605 */
[----:B------:R-:W1:Y:S04]  /*14520*/  SHFL.IDX PT, R9, R9, 0x5, 0x181f ;  /* 0x00b81f0009097f89 */ /* 0x000e6800000e0000 */
[----:B------:R0:W-:Y:S04]  /*14530*/  LDGSTS.E.BYPASS.LTC128B.128 [R8+0x1c00], desc[UR46][R4.64], !P5 ;  /* 0x01c0000004087fae */ /* 0x0001e8000e901d6e */
[----:B------:R0:W-:Y:S04]  /*14540*/  LDGSTS.E.BYPASS.LTC128B.128 [R8+0x4c00], desc[UR46][R4.64+0x80], !P4 ;  /* 0x04c0008004087fae */ /* 0x0001e8000e101d6e */
[----:B------:R0:W-:Y:S04]  /*14550*/  LDGSTS.E.BYPASS.LTC128B.128 [R8+0x7c00], desc[UR46][R4.64+0x100], !P3 ;  /* 0x07c0010004087fae */ /* 0x0001e8000d901d6e */
[----:B------:R0:W-:Y:S01]  /*14560*/  LDGSTS.E.BYPASS.LTC128B.128 [R8+0xac00], desc[UR46][R4.64+0x180], !P1 ;  /* 0x0ac0018004087fae */ /* 0x0001e2000c901d6e */
[----:B----4-:R-:W-:-:S03]  /*14570*/  IADD3 R2, P0, R14, R0, RZ ;  /* 0x000000000e027210 */ /* 0x010fc60007f1e0ff */
[----:B------:R0:W4:Y:S02]  /*14580*/  SHFL.IDX PT, R14, R7, 0x5, 0x181f ;  /* 0x00b81f00070e7f89 */ /* 0x00012400000e0000 */
[----:B------:R-:W-:-:S05]  /*14590*/  IMAD.X R3, RZ, RZ, R19, P0 ;  /* 0x000000ffff037224 */ /* 0x000fca00000e0613 */
[----:B------:R0:W-:Y:S04]  /*145a0*/  LDGSTS.E.BYPASS.LTC128B.128 [R8+0x2400], desc[UR46][R2.64], !P5 ;  /* 0x0240000002087fae */ /* 0x0001e8000e901d6e */
[----:B------:R0:W-:Y:S04]  /*145b0*/  LDGSTS.E.BYPASS.LTC128B.128 [R8+0x5400], desc[UR46][R2.64+0x80], !P4 ;  /* 0x0540008002087fae */ /* 0x0001e8000e101d6e */
[----:B------:R0:W-:Y:S04]  /*145c0*/  LDGSTS.E.BYPASS.LTC128B.128 [R8+0x8400], desc[UR46][R2.64+0x100], !P3 ;  /* 0x0840010002087fae */ /* 0x0001e8000d901d6e */
[----:B-1----:R0:W-:Y:S02]  /*145d0*/  LDGSTS.E.BYPASS.LTC128B.128 [R8+0xb400], desc[UR46][R2.64+0x180], !P1 ;  /* 0x0b40018002087fae */ /* 0x0021e4000c901d6e */
.L_x_2785:
        /* <DEDUP_REMOVED lines=11> */
.L_x_2672:
        /* <DEDUP_REMOVED lines=11> */
.L_x_2673:
[----:B------:R0:W-:Y:S01]  /*14740*/  SYNCS.ARRIVE.TRANS64.A1T0 RZ, [R6+URZ+0x22850], RZ ;  /* 0x022850ff06ff79a7 */ /* 0x0001e2000810003f */
[----:B------:R-:W-:Y:S05]  /*14750*/  @P2 BRA `(.L_x_2674) ;  /* 0xfffffff0008c2947 */ /* 0x000fea000383ffff */
.L_x_2661:
[----:B------:R-:W-:Y:S05]  /*14760*/  BSYNC B0 ;  /* 0x0000000000007941 */ /* 0x000fea0003800000 */
.L_x_2660:
[----:B------:R-:W4:Y:S01]  /*14770*/  S2R R2, SR_TID.X ;  /* 0x0000000000027919 */ /* 0x000f220000002100 */
[----:B------:R-:W-:Y:S01]  /*14780*/  VIADD R18, R18, 0x1 ;  /* 0x0000000112127836 */ /* 0x000fe20000000000 */
[----:B------:R-:W-:Y:S04]  /*14790*/  BSSY B0, `(.L_x_2675) ;  /* 0x0000012000007945 */ /* 0x000fe80003800000 */
[----:B------:R-:W-:-:S04]  /*147a0*/  ISETP.NE.AND P0, PT, R18, 0x2, PT ;  /* 0x000000021200780c */ /* 0x000fc80003f05270 */
[----:B------:R-:W-:Y:S02]  /*147b0*/  SEL R5, RZ, 0x1, P0 ;  /* 0x00000001ff057807 */ /* 0x000fe40000000000 */
[----:B----4-:R-:W-:-:S04]  /*147c0*/  LOP3.LUT R2, R2, 0x7f, RZ, 0xc0, !PT ;  /* 0x0000007f02027812 */ /* 0x010fc800078ec0ff */
[----:B------:R-:W-:-:S13]  /*147d0*/  ISETP.NE.AND P1, PT, R2, RZ, PT ;  /* 0x000000ff0200720c */ /* 0x000fda0003f25270 */
[----:B------:R-:W-:Y:S05]  /*147e0*/  @P1 BRA `(.L_x_2676) ;  /* 0x0000000000301947 */ /* 0x000fea0003800000 */
[----:B------:R-:W4:Y:S01]  /*147f0*/  S2R R7, SR_LANEID ;  /* 0x0000000000077919 */ /* 0x000f220000000000 */
[----:B------:R-:W-:Y:S01]  /*14800*/  VOTEU.ANY UR4, UPT, PT ;  /* 0x0000000000047886 */ /* 0x000fe200038e0100 */
[----:B------:R-:W5:Y:S01]  /*14810*/  LDC.64 R2, c[0x0][0xc60] ;  /* 0x00031800ff027b82 */ /* 0x000f620000000a00 */
[----:B------:R-:W4:Y:S02]  /*14820*/  FLO.U32 R0, UR4 ;  /* 0x0000000400007d00 */ /* 0x000f2400080e0000 */
[----:B----4-:R-:W-:-:S06]  /*14830*/  ISETP.EQ.U32.AND P1, PT, R0, R7, PT ;  /* 0x000000070000720c */ /* 0x010fcc0003f22070 */
[----:B------:R-:W5:Y:S07]  /*14840*/  POPC R7, UR4 ;  /* 0x0000000400077d09 */ /* 0x000f6e0008000000 */
[----:B-----5:R-:W4:Y:S01]  /*14850*/  @P1 ATOMG.E.ADD.STRONG.GPU PT, R3, desc[UR46][R2.64], R7 ;  /* 0x00000007020319a8 */ /* 0x020f2200081ee1ee */
[----:B------:R-:W5:Y:S02]  /*14860*/  S2R R4, SR_LTMASK ;  /* 0x0000000000047919 */ /* 0x000f640000003900 */
[----:B-----5:R-:W-:-:S04]  /*14870*/  LOP3.LUT R4, R4, UR4, RZ, 0xc0, !PT ;  /* 0x0000000404047c12 */ /* 0x020fc8000f8ec0ff */
[----:B------:R-:W5:Y:S01]  /*14880*/  POPC R9, R4 ;  /* 0x0000000400097309 */ /* 0x000f620000000000 */
[----:B----4-:R-:W5:Y:S02]  /*14890*/  SHFL.IDX PT, R0, R3, R0, 0x1f ;  /* 0x00001f0003007589 */ /* 0x010f6400000e0000 */
[----:B-----5:R-:W-:-:S07]  /*148a0*/  IADD3 R24, R0, UR37, R9 ;  /* 0x0000002500187c10 */ /* 0x020fce000fffe009 */
.L_x_2676:
[----:B------:R-:W-:Y:S05]  /*148b0*/  BSYNC B0 ;  /* 0x0000000000007941 */ /* 0x000fea0003800000 */
.L_x_2675:
[----:B------:R-:W-:Y:S02]  /*148c0*/  SEL R18, R18, RZ, P0 ;  /* 0x000000ff12127207 */ /* 0x000fe40000000000 */
[----:B------:R-:W-:-:S07]  /*148d0*/  LOP3.LUT R22, R22, R5, RZ, 0x3c, !PT ;  /* 0x0000000516167212 */ /* 0x000fce00078e3cff */
.L_x_2635:
[----:B------:R-:W-:Y:S05]  /*148e0*/  BSYNC B7 ;  /* 0x0000000000077941 */ /* 0x000fea0003800000 */
.L_x_2633:
[----:B------:R-:W-:-:S13]  /*148f0*/  LOP3.LUT P0, RZ, R16, 0x400, RZ, 0xc0, !PT ;  /* 0x0000040010ff7812 */ /* 0x000fda000780c0ff */
[----:B------:R-:W-:Y:S05]  /*14900*/  @!P0 BRA `(.L_x_2677) ;  /* 0x0000000000248947 */ /* 0x000fea0003800000 */
[----:B------:R-:W-:Y:S05]  /*14910*/  WARPSYNC.ALL ;  /* 0x0000000000007948 */ /* 0x000fea0003800000 */
[----:B------:R-:W4:Y:S08]  /*14920*/  S2UR UR5, SR_CgaCtaId ;  /* 0x00000000000579c3 */ /* 0x000f300000008800 */
[----:B------:R-:W-:Y:S06]  /*14930*/  BAR.SYNC.DEFER_BLOCKING 0x5, 0x180 ;  /* 0x0146000000007b1d */ /* 0x000fec0000010000 */
[----:B------:R-:W-:-:S02]  /*14940*/  UMOV UR4, 0x400 ;  /* 0x0000040000047882 */ /* 0x000fc40000000000 */
[----:B----4-:R-:W-:-:S06]  /*14950*/  ULEA UR4, UR5, UR4, 0x18 ;  /* 0x0000000405047291 */ /* 0x010fcc000f8ec03f */
[----:B------:R-:W-:-:S05]  /*14960*/  IMAD.U32 R17, RZ, RZ, UR4 ;  /* 0x00000004ff117e24 */ /* 0x000fca000f8e00ff */
[----:B------:R4:W0:Y:S01]  /*14970*/  LDS.128 R24, [R17+0x228d0] ;  /* 0x0228d00011187984 */ /* 0x0008220000000c00 */
[----:B------:R-:W-:Y:S06]  /*14980*/  BAR.ARV 0x4, 0x180 ;  /* 0x0106000000007b1d */ /* 0x000fec0000002000 */
[----:B------:R-:W-:Y:S05]  /*14990*/  BRA `(.L_x_2678) ;  /* 0x0000000800cc7947 */ /* 0x000fea0003800000 */
.L_x_2677:
[----:B------:R-:W4:Y:S01]  /*149a0*/  S2R R8, SR_TID.X ;  /* 0x0000000000087919 */ /* 0x000f220000002100 */
[----:B------:R-:W-:Y:S01]  /*149b0*/  UMOV UR4, 0xffffffff ;  /* 0xffffffff00047882 */ /* 0x000fe20000000000 */
[----:B----4-:R-:W-:-:S04]  /*149c0*/  LOP3.LUT R8, R8, 0x1f, RZ, 0xc0, !PT ;  /* 0x0000001f08087812 */ /* 0x010fc800078ec0ff */
[----:B------:R-:W-:Y:S01]  /*149d0*/  ISETP.NE.AND P0, PT, R8, 0x1f, PT ;  /* 0x0000001f0800780c */ /* 0x000fe20003f05270 */
[----:B------:R-:W-:-:S12]  /*149e0*/  BRA.DIV UR4, `(.L_x_2679) ;  /* 0x0000003e046c7947 */ /* 0x000fd8000b800000 */
[----:B------:R-:W-:Y:S01]  /*149f0*/  IMAD.IADD R5, R27, 0x1, R8 ;  /* 0x000000011b057824 */ /* 0x000fe200078e0208 */
[----:B------:R-:W-:-:S04]  /*14a00*/  ULDC UR4, c[0x0][0xc3c] ;  /* 0x00030f0000047ab9 */ /* 0x000fc80000000800 */
[----:B------:R-:W-:-:S13]  /*14a10*/  ISETP.GE.OR P1, PT, R5, UR4, !P0 ;  /* 0x0000000405007c0c */ /* 0x000fda000c726670 */
[----:B------:R-:W4:Y:S02]  /*14a20*/  @!P1 LDC.64 R2, c[0x0][0xc80] ;  /* 0x00032000ff029b82 */ /* 0x000f240000000a00 */
[----:B----4-:R-:W-:-:S06]  /*14a30*/  @!P1 IMAD.WIDE R2, R5, 0x4, R2 ;  /* 0x0000000405029825 */ /* 0x010fcc00078e0202 */
[----:B------:R-:W4:Y:S01]  /*14a40*/  @!P1 LDG.E R2, desc[UR46][R2.64] ;  /* 0x0000002e02029981 */ /* 0x000f22000c1e1900 */
[----:B------:R-:W-:Y:S01]  /*14a50*/  IMAD.MOV.U32 R5, RZ, RZ, RZ ;  /* 0x000000ffff057224 */ /* 0x000fe200078e00ff */
[C---:B------:R-:W-:Y:S02]  /*14a60*/  ISETP.GE.U32.AND P2, PT, R8.reuse, 0x2, PT ;  /* 0x000000020800780c */ /* 0x040fe40003f46070 */
[C---:B------:R-:W-:Y:S01]  /*14a70*/  ISETP.GE.U32.AND P3, PT, R8.reuse, 0x4, PT ;  /* 0x000000040800780c */ /* 0x040fe20003f66070 */
[----:B------:R-:W-:Y:S01]  /*14a80*/  SHFL.IDX PT, R0, R24, RZ, 0x1f ;  /* 0x00001fff18007589 */ /* 0x000fe200000e0000 */
[C---:B------:R-:W-:Y:S02]  /*14a90*/  ISETP.GE.U32.AND P4, PT, R8.reuse, 0x8, PT ;  /* 0x000000080800780c */ /* 0x040fe40003f86070 */
[C---:B------:R-:W-:Y:S01]  /*14aa0*/  ISETP.GE.U32.AND P5, PT, R8.reuse, 0x10, PT ;  /* 0x000000100800780c */ /* 0x040fe20003fa6070 */
[----:B------:R-:W-:Y:S01]  /*14ab0*/  SHFL.IDX PT, R4, R24, 0x1, 0x1f ;  /* 0x00201f0018047f89 */ /* 0x000fe200000e0000 */
[----:B----4-:R-:W-:Y:S01]  /*14ac0*/  @!P1 IMAD.MOV.U32 R5, RZ, RZ, R2 ;  /* 0x000000ffff059224 */ /* 0x010fe200078e0002 */
[----:B------:R-:W-:-:S04]  /*14ad0*/  ISETP.NE.AND P1, PT, R8, RZ, PT ;  /* 0x000000ff0800720c */ /* 0x000fc80003f25270 */
[----:B------:R-:W0:Y:S02]  /*14ae0*/  SHFL.UP PT, R14, R5, 0x1, RZ ;  /* 0x04200000050e7989 */ /* 0x000e2400000e00ff */
[----:B0-23--:R-:W-:-:S05]  /*14af0*/  SEL R6, R14, RZ, P1 ;  /* 0x000000ff0e067207 */ /* 0x00dfca0000800000 */
        /* <DEDUP_REMOVED lines=13> */
[----:B------:R0:W2:Y:S02]  /*14bd0*/  SHFL.IDX PT, R14, R6, 0x1f, 0x1f ;  /* 0x03e01f00060e7f89 */ /* 0x0000a400000e0000 */
.L_x_2795:
[----:B------:R-:W-:Y:S02]  /*14be0*/  ULDC UR4, c[0x0][0xc38] ;  /* 0x00030e0000047ab9 */ /* 0x000fe40000000800 */
[----:B------:R-:W-:-:S04]  /*14bf0*/  IMAD.U32 R7, RZ, RZ, UR4 ;  /* 0x00000004ff077e24 */ /* 0x000fc8000f8e00ff */
[----:B--2---:R-:W-:-:S04]  /*14c00*/  IMAD R14, R14, R7, RZ ;  /* 0x000000070e0e7224 */ /* 0x004fc800078e02ff */
[----:B------:R-:W-:-:S05]  /*14c10*/  IMAD.IADD R9, R4, 0x1, R14 ;  /* 0x0000000104097824 */ /* 0x000fca00078e020e */
[----:B------:R-:W-:-:S13]  /*14c20*/  ISETP.GT.AND P6, PT, R9, R0, PT ;  /* 0x000000000900720c */ /* 0x000fda0003fc4270 */
[----:B------:R-:W-:Y:S05]  /*14c30*/  @P6 BRA `(.L_x_2680) ;  /* 0x00000000009c6947 */ /* 0x000fea0003800000 */
.L_x_2685:
[----:B------:R-:W2:Y:S01]  /*14c40*/  LDC R2, c[0x0][0xc3c] ;  /* 0x00030f00ff027b82 */ /* 0x000ea20000000800 */
[----:B------:R-:W-:-:S05]  /*14c50*/  VIADD R27, R27, 0x1f ;  /* 0x0000001f1b1b7836 */ /* 0x000fca0000000000 */
[----:B--2---:R-:W-:-:S13]  /*14c60*/  ISETP.GE.AND P6, PT, R27, R2, PT ;  /* 0x000000021b00720c */ /* 0x004fda0003fc6270 */
[----:B------:R-:W-:Y:S05]  /*14c70*/  @P6 BRA `(.L_x_2681) ;  /* 0x0000000400d06947 */ /* 0x000fea0003800000 */
[----:B------:R-:W2:Y:S01]  /*14c80*/  S2R R3, SR_TID.X ;  /* 0x0000000000037919 */ /* 0x000ea20000002100 */
[----:B------:R-:W-:Y:S01]  /*14c90*/  BSSY B0, `(.L_x_2682) ;  /* 0x0000009000007945 */ /* 0x000fe20003800000 */
[----:B------:R-:W-:Y:S01]  /*14ca0*/  IMAD.MOV.U32 R5, RZ, RZ, RZ ;  /* 0x000000ffff057224 */ /* 0x000fe200078e00ff */
[----:B--2---:R-:W-:-:S05]  /*14cb0*/  LOP3.LUT R3, R3, 0x1f, RZ, 0xc0, !PT ;  /* 0x0000001f03037812 */ /* 0x004fca00078ec0ff */
[----:B------:R-:W-:-:S05]  /*14cc0*/  IMAD.IADD R7, R27, 0x1, R3 ;  /* 0x000000011b077824 */ /* 0x000fca00078e0203 */
[----:B------:R-:W-:-:S13]  /*14cd0*/  ISETP.GE.OR P6, PT, R7, R2, !P0 ;  /* 0x000000020700720c */ /* 0x000fda00047c6670 */
[----:B------:R-:W-:Y:S05]  /*14ce0*/  @P6 BRA `(.L_x_2683) ;  /* 0x00000000000c6947 */ /* 0x000fea0003800000 */
[----:B------:R-:W2:Y:S02]  /*14cf0*/  LDC.64 R2, c[0x0][0xc80] ;  /* 0x00032000ff027b82 */ /* 0x000ea40000000a00 */
[----:B--2---:R-:W-:-:S05]  /*14d00*/  IMAD.WIDE R2, R7, 0x4, R2 ;  /* 0x0000000407027825 */ /* 0x004fca00078e0202 */
[----:B------:R2:W5:Y:S02]  /*14d10*/  LDG.E R5, desc[UR46][R2.64] ;  /* 0x0000002e02057981 */ /* 0x000564000c1e1900 */
.L_x_2683:
[----:B------:R-:W-:Y:S05]  /*14d20*/  BSYNC B0 ;  /* 0x0000000000007941 */ /* 0x000fea0003800000 */
.L_x_2682:
[----:B------:R-:W-:-:S03]  /*14d30*/  UMOV UR4, 0xffffffff ;  /* 0xffffffff00047882 */ /* 0x000fc60000000000 */
[----:B------:R-:W-:Y:S05]  /*14d40*/  BRA.DIV UR4, `(.L_x_2684) ;  /* 0x0000003e04b87947 */ /* 0x000fea000b800000 */
[----:B-----5:R-:W3:Y:S02]  /*14d50*/  SHFL.UP PT, R14, R5, 0x1, RZ ;  /* 0x04200000050e7989 */ /* 0x020ee400000e00ff */
[----:B---3--:R-:W-:-:S05]  /*14d60*/  SEL R14, R14, RZ, P1 ;  /* 0x000000ff0e0e7207 */ /* 0x008fca0000800000 */
[----:B------:R-:W-:-:S05]  /*14d70*/  IMAD.IADD R13, R5, 0x1, R14 ;  /* 0x00000001050d7824 */ /* 0x000fca00078e020e */
[----:B------:R-:W2:Y:S02]  /*14d80*/  SHFL.UP PT, R14, R13, 0x2, RZ ;  /* 0x044000000d0e7989 */ /* 0x000ea400000e00ff */
[----:B--2---:R-:W-:-:S05]  /*14d90*/  SEL R2, R14, RZ, P2 ;  /* 0x000000ff0e027207 */ /* 0x004fca0001000000 */
        /* <DEDUP_REMOVED lines=9> */
[----:B0-----:R-:W-:-:S05]  /*14e30*/  IMAD.IADD R6, R4, 0x1, R7 ;  /* 0x0000000104067824 */ /* 0x001fca00078e0207 */
[----:B------:R0:W2:Y:S02]  /*14e40*/  SHFL.IDX PT, R14, R6, 0x1f, 0x1f ;  /* 0x03e01f00060e7f89 */ /* 0x0000a400000e0000 */
.L_x_2803:
[----:B------:R-:W-:Y:S02]  /*14e50*/  ULDC UR4, c[0x0][0xc38] ;  /* 0x00030e0000047ab9 */ /* 0x000fe40000000800 */
[----:B------:R-:W-:-:S04]  /*14e60*/  IMAD.U32 R7, RZ, RZ, UR4 ;  /* 0x00000004ff077e24 */ /* 0x000fc8000f8e00ff */
[----:B--2---:R-:W-:-:S04]  /*14e70*/  IMAD R14, R14, R7, RZ ;  /* 0x000000070e0e7224 */ /* 0x004fc800078e02ff */
[----:B------:R-:W-:-:S05]  /*14e80*/  IMAD.IADD R9, R14, 0x1, R9 ;  /* 0x000000010e097824 */ /* 0x000fca00078e0209 */
[----:B------:R-:W-:-:S13]  /*14e90*/  ISETP.GT.AND P6, PT, R9, R0, PT ;  /* 0x000000000900720c */ /* 0x000fda0003fc4270 */
[----:B------:R-:W-:Y:S05]  /*14ea0*/  @!P6 BRA `(.L_x_2685) ;  /* 0xfffffffc0064e947 */ /* 0x000fea000383ffff */
.L_x_2680:
[----:B------:R-:W-:Y:S01]  /*14eb0*/  IMAD.IADD R24, R9, 0x1, -R14 ;  /* 0x0000000109187824 */ /* 0x000fe200078e0a0e */
[----:B------:R-:W-:-:S03]  /*14ec0*/  UMOV UR4, 0xffffffff ;  /* 0xffffffff00047882 */ /* 0x000fc60000000000 */
[----:B------:R-:W-:-:S05]  /*14ed0*/  IMAD R3, R6, R7, R24 ;  /* 0x0000000706037224 */ /* 0x000fca00078e0218 */
[----:B------:R-:W-:Y:S01]  /*14ee0*/  ISETP.GT.AND P6, PT, R3, R0, PT ;  /* 0x000000000300720c */ /* 0x000fe20003fc4270 */
[----:B------:R-:W-:-:S12]  /*14ef0*/  BRA.DIV UR4, `(.L_x_2686) ;  /* 0x0000004204087947 */ /* 0x000fd8000b800000 */
[----:B------:R-:W-:-:S04]  /*14f00*/  VOTE.ANY R2, PT, !P6 ;  /* 0x0000000000027806 */ /* 0x000fc800070e0100 */
[----:B------:R-:W2:Y:S02]  /*14f10*/  POPC R4, R2 ;  /* 0x0000000200047309 */ /* 0x000ea40000000000 */
[----:B--2---:R2:W3:Y:S02]  /*14f20*/  SHFL.IDX PT, R5, R5, R4, 0x1f ;  /* 0x00001f0405057589 */ /* 0x0044e400000e0000 */
.L_x_2807:
[----:B------:R-:W-:Y:S01]  /*14f30*/  ISETP.NE.AND P0, PT, R2, RZ, PT ;  /* 0x000000ff0200720c */ /* 0x000fe20003f05270 */
[----:B------:R-:W-:-:S12]  /*14f40*/  IMAD.MOV.U32 R14, RZ, RZ, RZ ;  /* 0x000000ffff0e7224 */ /* 0x000fd800078e00ff */
[----:B------:R-:W-:Y:S05]  /*14f50*/  @!P0 BRA `(.L_x_2687) ;  /* 0x0000000000108947 */ /* 0x000fea0003800000 */
[----:B------:R-:W-:Y:S01]  /*14f60*/  UMOV UR4, 0xffffffff ;  /* 0xffffffff00047882 */ /* 0x000fe20000000000 */
[----:B------:R-:W-:Y:S02]  /*14f70*/  VIADD R12, R4, 0xffffffff ;  /* 0xffffffff040c7836 */ /* 0x000fe40000000000 */
[----:B------:R-:W-:Y:S05]  /*14f80*/  BRA.DIV UR4, `(.L_x_2688) ;  /* 0x00000042042c7947 */ /* 0x000fea000b800000 */
[----:B------:R4:W0:Y:S02]  /*14f90*/  SHFL.IDX PT, R14, R6, R12, 0x1f ;  /* 0x00001f0c060e7589 */ /* 0x00082400000e0000 */
.L_x_2687:
[----:B------:R-:W5:Y:S01]  /*14fa0*/  LDC.64 R2, c[0x0][0xc90] ;  /* 0x00032400ff027b82 */ /* 0x000f620000000a00 */
[----:B------:R-:W-:-:S04]  /*14fb0*/  IMAD.IADD R27, R4, 0x1, R27 ;  /* 0x00000001041b7824 */ /* 0x000fc800078e021b */
[----:B-----5:R-:W-:-:S05]  /*14fc0*/  IMAD.WIDE R2, R27, 0x4, R2 ;  /* 0x000000041b027825 */ /* 0x020fca00078e0202 */
[----:B0---4-:R0:W2:Y:S01]  /*14fd0*/  LDG.E R6, desc[UR46][R2.64] ;  /* 0x0000002e02067981 */ /* 0x0110a2000c1e1900 */
[----:B------:R-:W-:Y:S02]  /*14fe0*/  IMAD R24, R14, R7, R24 ;  /* 0x000000070e187224 */ /* 0x000fe400078e0218 */
[----:B0-----:R-:W-:Y:S02]  /*14ff0*/  IMAD.MOV.U32 R2, RZ, RZ, RZ ;  /* 0x000000ffff027224 */ /* 0x001fe400078e00ff */
[----:B--23--:R-:W-:-:S05]  /*15000*/  IMAD R4, R5, R6, RZ ;  /* 0x0000000605047224 */ /* 0x00cfca00078e02ff */
[----:B------:R-:W-:-:S04]  /*15010*/  IABS R8, R4 ;  /* 0x0000000400087213 */ /* 0x000fc80000000000 */
[----:B------:R-:W0:Y:S08]  /*15020*/  I2F.RP R10, R8 ;  /* 0x00000008000a7306 */ /* 0x000e300000209400 */
[----:B0-----:R-:W0:Y:S02]  /*15030*/  MUFU.RCP R10, R10 ;  /* 0x0000000a000a7308 */ /* 0x001e240000001000 */
[----:B0-----:R-:W-:-:S06]  /*15040*/  VIADD R11, R10, 0xffffffe ;  /* 0x0ffffffe0a0b7836 */ /* 0x001fcc0000000000 */
[----:B------:R-:W0:Y:S02]  /*15050*/  F2I.FTZ.U32.TRUNC.NTZ R3, R11 ;  /* 0x0000000b00037305 */ /* 0x000e24000021f000 */
[----:B0-----:R-:W-:-:S04]  /*15060*/  IMAD.MOV R9, RZ, RZ, -R3 ;  /* 0x000000ffff097224 */ /* 0x001fc800078e0a03 */
        /* <DEDUP_REMOVED lines=18> */
[----:B------:R-:W-:Y:S02]  /*15190*/  IMAD R0, R6, R2, RZ ;  /* 0x0000000206007224 */ /* 0x000fe400078e02ff */
[----:B------:R-:W-:Y:S02]  /*151a0*/  IMAD.MOV R2, RZ, RZ, -R2 ;  /* 0x000000ffff027224 */ /* 0x000fe400078e0a02 */
[----:B------:R-:W-:Y:S02]  /*151b0*/  IMAD.MOV R3, RZ, RZ, -R0 ;  /* 0x000000ffff037224 */ /* 0x000fe400078e0a00 */
[----:B------:R-:W-:-:S03]  /*151c0*/  IMAD R9, R4, R2, R9 ;  /* 0x0000000204097224 */ /* 0x000fc600078e0209 */
[----:B------:R-:W-:-:S04]  /*151d0*/  VIADDMNMX R6, R3, R7, R6, PT ;  /* 0x0000000703067246 */ /* 0x000fc80003800106 */
[-C--:B------:R-:W-:Y:S02]  /*151e0*/  IABS R7, R6.reuse ;  /* 0x0000000600077213 */ /* 0x080fe40000000000 */
[----:B------:R-:W-:Y:S02]  /*151f0*/  IABS R4, R6 ;  /* 0x0000000600047213 */ /* 0x000fe40000000000 */
[----:B------:R-:W0:Y:S03]  /*15200*/  I2F.RP R8, R7 ;  /* 0x0000000700087306 */ /* 0x000e260000209400 */
[----:B------:R-:W-:-:S05]  /*15210*/  IMAD.MOV R4, RZ, RZ, -R4 ;  /* 0x000000ffff047224 */ /* 0x000fca00078e0a04 */
[----:B0-----:R-:W0:Y:S02]  /*15220*/  MUFU.RCP R8, R8 ;  /* 0x0000000800087308 */ /* 0x001e240000001000 */
[----:B0-----:R-:W-:-:S06]  /*15230*/  VIADD R3, R8, 0xffffffe ;  /* 0x0ffffffe08037836 */ /* 0x001fcc0000000000 */
[----:B------:R-:W0:Y:S02]  /*15240*/  F2I.FTZ.U32.TRUNC.NTZ R3, R3 ;  /* 0x0000000300037305 */ /* 0x000e24000021f000 */
[----:B0-----:R-:W-:-:S04]  /*15250*/  IMAD.MOV R2, RZ, RZ, -R3 ;  /* 0x000000ffff027224 */ /* 0x001fc800078e0a03 */
[----:B------:R-:W-:Y:S02]  /*15260*/  IMAD R11, R2, R7, RZ ;  /* 0x00000007020b7224 */ /* 0x000fe400078e02ff */
[----:B------:R-:W-:-:S04]  /*15270*/  IMAD.MOV.U32 R2, RZ, RZ, RZ ;  /* 0x000000ffff027224 */ /* 0x000fc800078e00ff */
[----:B------:R-:W-:Y:S01]  /*15280*/  IMAD.HI.U32 R2, R3, R11, R2 ;  /* 0x0000000b03027227 */ /* 0x000fe200078e0002 */
[----:B------:R-:W-:Y:S02]  /*15290*/  IABS R11, R9 ;  /* 0x00000009000b7213 */ /* 0x000fe40000000000 */
[C---:B------:R-:W-:Y:S01]  /*152a0*/  LOP3.LUT R3, R9.reuse, R6, RZ, 0x3c, !PT ;  /* 0x0000000609037212 */ /* 0x040fe200078e3cff */
[----:B------:R-:W-:Y:S02]  /*152b0*/  IMAD.IADD R9, R9, 0x1, R0 ;  /* 0x0000000109097824 */ /* 0x000fe400078e0200 */
[----:B------:R-:W-:Y:S01]  /*152c0*/  IMAD.HI.U32 R2, R2, R11, RZ ;  /* 0x0000000b02027227 */ /* 0x000fe200078e00ff */
[----:B------:R-:W-:-:S03]  /*152d0*/  ISETP.GE.AND P2, PT, R3, RZ, PT ;  /* 0x000000ff0300720c */ /* 0x000fc60003f46270 */
[----:B------:R-:W-:-:S05]  /*152e0*/  IMAD R4, R2, R4, R11 ;  /* 0x0000000402047224 */ /* 0x000fca00078e020b */
[----:B------:R-:W-:-:S13]  /*152f0*/  ISETP.GT.U32.AND P1, PT, R7, R4, PT ;  /* 0x000000040700720c */ /* 0x000fda0003f24070 */
[----:B------:R-:W-:Y:S02]  /*15300*/  @!P1 IMAD.IADD R4, R4, 0x1, -R7 ;  /* 0x0000000104049824 */ /* 0x000fe400078e0a07 */
[----:B------:R-:W-:Y:S01]  /*15310*/  @!P1 VIADD R2, R2, 0x1 ;  /* 0x0000000102029836 */ /* 0x000fe20000000000 */
[----:B------:R-:W-:Y:S02]  /*15320*/  ISETP.NE.AND P1, PT, R6, RZ, PT ;  /* 0x000000ff0600720c */ /* 0x000fe40003f25270 */
[----:B------:R-:W-:-:S13]  /*15330*/  ISETP.GE.U32.AND P0, PT, R4, R7, PT ;  /* 0x000000070400720c */ /* 0x000fda0003f06070 */
[----:B------:R-:W-:-:S04]  /*15340*/  @P0 VIADD R2, R2, 0x1 ;  /* 0x0000000102020836 */ /* 0x000fc80000000000 */
[----:B------:R-:W-:Y:S01]  /*15350*/  @!P2 IMAD.MOV R2, RZ, RZ, -R2 ;  /* 0x000000ffff02a224 */ /* 0x000fe200078e0a02 */
[----:B------:R-:W-:Y:S01]  /*15360*/  @!P1 LOP3.LUT R2, RZ, R6, RZ, 0x33, !PT ;  /* 0x00000006ff029212 */ /* 0x000fe200078e33ff */
[----:B------:R-:W-:-:S04]  /*15370*/  IMAD.MOV R6, RZ, RZ, -R6 ;  /* 0x000000ffff067224 */ /* 0x000fc800078e0a06 */
[----:B------:R-:W-:Y:S01]  /*15380*/  IMAD R26, R2, R6, R9 ;  /* 0x00000006021a7224 */ /* 0x000fe200078e0209 */
[----:B------:R-:W-:-:S05]  /*15390*/  LOP3.LUT R2, RZ, R2, RZ, 0x33, !PT ;  /* 0x00000002ff027212 */ /* 0x000fca00078e33ff */
[----:B------:R-:W-:Y:S01]  /*153a0*/  IMAD.IADD R25, R5, 0x1, R2 ;  /* 0x0000000105197824 */ /* 0x000fe200078e0202 */
[----:B------:R-:W-:Y:S06]  /*153b0*/  BRA `(.L_x_2689) ;  /* 0x00000000001c7947 */ /* 0x000fec0003800000 */
.L_x_2681:
[----:B------:R-:W-:Y:S01]  /*153c0*/  UMOV UR4, URZ ;  /* 0x0000003f00047c82 */ /* 0x000fe20008000000 */
[----:B------:R-:W-:Y:S01]  /*153d0*/  UMOV UR5, URZ ;  /* 0x0000003f00057c82 */ /* 0x000fe20008000000 */
[----:B------:R-:W-:Y:S01]  /*153e0*/  ULDC UR6, c[0x0][0xc3c] ;  /* 0x00030f0000067ab9 */ /* 0x000fe20000000800 */
[----:B------:R-:W-:Y:S02]  /*153f0*/  IMAD.MOV.U32 R24, RZ, RZ, R0 ;  /* 0x000000ffff187224 */ /* 0x000fe400078e0000 */
[----:B------:R-:W-:Y:S02]  /*15400*/  IMAD.U32 R25, RZ, RZ, UR4 ;  /* 0x00000004ff197e24 */ /* 0x000fe4000f8e00ff */
[----:B------:R-:W-:Y:S02]  /*15410*/  IMAD.U32 R26, RZ, RZ, UR5 ;  /* 0x00000005ff1a7e24 */ /* 0x000fe4000f8e00ff */
[----:B------:R-:W-:-:S07]  /*15420*/  IMAD.U32 R27, RZ, RZ, UR6 ;  /* 0x00000006ff1b7e24 */ /* 0x000fce000f8e00ff */
.L_x_2689:
[----:B------:R-:W2:Y:S01]  /*15430*/  S2R R0, SR_TID.X ;  /* 0x0000000000007919 */ /* 0x000ea20000002100 */
[----:B------:R-:W-:Y:S05]  /*15440*/  WARPSYNC.ALL ;  /* 0x0000000000007948 */ /* 0x000fea0003800000 */
[----:B------:R-:W-:Y:S01]  /*15450*/  BAR.SYNC.DEFER_BLOCKING 0x4, 0x180 ;  /* 0x0106000000007b1d */ /* 0x000fe20000010000 */
[----:B--2---:R-:W-:-:S04]  /*15460*/  LOP3.LUT R0, R0, 0x1f, RZ, 0xc0, !PT ;  /* 0x0000001f00007812 */ /* 0x004fc800078ec0ff */
[----:B------:R-:W-:-:S13]  /*15470*/  ISETP.NE.AND P0, PT, R0, RZ, PT ;  /* 0x000000ff0000720c */ /* 0x000fda0003f05270 */
[----:B------:R-:W2:Y:S01]  /*15480*/  @!P0 S2R R3, SR_CgaCtaId ;  /* 0x0000000000038919 */ /* 0x000ea20000008800 */
[----:B------:R-:W-:-:S04]  /*15490*/  @!P0 MOV R0, 0x400 ;  /* 0x0000040000008802 */ /* 0x000fc80000000f00 */
[----:B--2---:R-:W-:-:S05]  /*154a0*/  @!P0 LEA R17, R3, R0, 0x18 ;  /* 0x0000000003118211 */ /* 0x004fca00078ec0ff */
[----:B------:R2:W-:Y:S01]  /*154b0*/  @!P0 STS.128 [R17+0x228d0], R24 ;  /* 0x0228d01811008388 */ /* 0x0005e20000000c00 */
[----:B------:R-:W-:Y:S06]  /*154c0*/  BAR.ARV 0x5, 0x180 ;  /* 0x0146000000007b1d */ /* 0x000fec0000002000 */
.L_x_2678:
[----:B------:R-:W-:Y:S02]  /*154d0*/  ULDC UR4, c[0x0][0xc3c] ;  /* 0x00030f0000047ab9 */ /* 0x000fe40000000800 */
[----:B0-----:R-:W-:-:S13]  /*154e0*/  ISETP.GE.AND P0, PT, R27, UR4, PT ;  /* 0x000000041b007c0c */ /* 0x001fda000bf06270 */
[----:B------:R-:W-:Y:S05]  /*154f0*/  @!P0 BRA `(.L_x_2690) ;  /* 0xffffffb400b08947 */ /* 0x000fea000383ffff */
[----:B------:R-:W-:Y:S05]  /*15500*/  BSYNC B8 ;  /* 0x0000000000087941 */ /* 0x000fea0003800000 */
.L_x_2621:
[----:B------:R-:W5:Y:S01]  /*15510*/  LDL.LU R0, [R1+0x10] ;  /* 0x0000100001007983 */ /* 0x000f620000300800 */
[----:B------:R-:W-:Y:S01]  /*15520*/  BSSY B0, `(.L_x_2691) ;  /* 0x000000b000007945 */ /* 0x000fe20003800000 */
[----:B------:R-:W0:Y:S01]  /*15530*/  S2R R5, SR_CgaCtaId ;  /* 0x0000000000057919 */ /* 0x000e220000008800 */
[----:B-----5:R-:W-:-:S05]  /*15540*/  VIADD R0, R0, 0x1 ;  /* 0x0000000100007836 */ /* 0x020fca0000000000 */
[----:B-1----:R-:W-:-:S04]  /*15550*/  LEA.HI R2, R0, R0, RZ, 0x1 ;  /* 0x0000000000027211 */ /* 0x002fc800078f08ff */
[----:B------:R-:W-:Y:S02]  /*15560*/  LOP3.LUT R3, R2, 0xfffffffe, RZ, 0xc0, !PT ;  /* 0xfffffffe02037812 */ /* 0x000fe400078ec0ff */
[----:B------:R-:W-:-:S03]  /*15570*/  MOV R2, 0x400 ;  /* 0x0000040000027802 */ /* 0x000fc60000000f00 */
[----:B------:R-:W-:Y:S01]  /*15580*/  IMAD.IADD R0, R0, 0x1, -R3 ;  /* 0x0000000100007824 */ /* 0x000fe200078e0a03 */
[----:B0-----:R-:W-:-:S04]  /*15590*/  LEA R7, R5, R2, 0x18 ;  /* 0x0000000205077211 */ /* 0x001fc800078ec0ff */
[----:B------:R-:W-:-:S04]  /*155a0*/  SHF.L.U32 R0, R0, 0x1f, RZ ;  /* 0x0000001f00007819 */ /* 0x000fc800000006ff */
[----:B------:R-:W0:Y:S02]  /*155b0*/  SYNCS.PHASECHK.TRANS64.TRYWAIT P0, [R7+URZ+0x22820], R0 ;  /* 0x02282000070075a7 */ /* 0x000e24000800017f */
[----:B0-----:R-:W-:Y:S05]  /*155c0*/  @!P0 BRA `(.L_x_2692) ;  /* 0x0000003800c08947 */ /* 0x001fea0003800000 */
.L_x_2810:
[----:B------:R-:W-:Y:S05]  /*155d0*/  BSYNC B0 ;  /* 0x0000000000007941 */ /* 0x000fea0003800000 */
.L_x_2691:
[----:B------:R-:W-:-:S03]  /*155e0*/  UMOV UR4, 0xffffffff ;  /* 0xffffffff00047882 */ /* 0x000fc60000000000 */
[----:B------:R-:W-:Y:S05]  /*155f0*/  BRA.DIV UR4, `(.L_x_2693) ;  /* 0x0000003a04c87947 */ /* 0x000fea000b800000 */
[----:B0-----:R-:W0:Y:S02]  /*15600*/  S2R R0, SR_TID.X ;  /* 0x0000000000007919 */ /* 0x001e240000002100 */
[----:B0-----:R-:W-:-:S04]  /*15610*/  SHF.R.U32.HI R0, RZ, 0x5, R0 ;  /* 0x00000005ff007819 */ /* 0x001fc80000011600 */
[----:B------:R-:W-:-:S05]  /*15620*/  LOP3.LUT R0, R0, 0x3, RZ, 0xc0, !PT ;  /* 0x0000000300007812 */ /* 0x000fca00078ec0ff */
[----:B------:R0:W1:Y:S02]  /*15630*/  SHFL.IDX PT, R14, R0, RZ, 0x1f ;  /* 0x00001fff000e7589 */ /* 0x00006400000e0000 */
.L_x_2813:
[----:B-1----:R-:W-:Y:S01]  /*15640*/  ISETP.NE.AND P0, PT, R14, RZ, PT ;  /* 0x000000ff0e00720c */ /* 0x002fe20003f05270 */
[----:B------:R-:W-:-:S12]  /*15650*/  BSSY B0, `(.L_x_2694) ;  /* 0x0000024000007945 */ /* 0x000fd80003800000 */
[----:B------:R-:W-:Y:S05]  /*15660*/  @P0 BRA `(.L_x_2695) ;  /* 0x0000000000880947 */ /* 0x000fea0003800000 */
[----:B------:R-:W-:-:S03]  /*15670*/  UMOV UR4, 0xffffffff ;  /* 0xffffffff00047882 */ /* 0x000fc60000000000 */
[----:B------:R-:W-:Y:S05]  /*15680*/  BRA.DIV UR4, `(.L_x_2696) ;  /* 0x0000003a04d87947 */ /* 0x000fea000b800000 */
[----:B------:R-:W-:-:S13]  /*15690*/  ELECT P6, URZ, PT ;  /* 0x00000000003f782f */ /* 0x000fda00038c0000 */
.L_x_2816:
[----:B------:R-:W-:Y:S05]  /*156a0*/  @!P6 BRA `(.L_x_2695) ;  /* 0x000000000078e947 */ /* 0x000fea0003800000 */
[----:B------:R-:W-:-:S06]  /*156b0*/  ULOP3.LUT UR4, UR39, 0x2, URZ, 0xfc, !UPT ;  /* 0x0000000227047892 */ /* 0x000fcc000f8efc3f */
[----:B0-----:R-:W-:-:S05]  /*156c0*/  IMAD.U32 R0, RZ, RZ, UR4 ;  /* 0x00000004ff007e24 */ /* 0x001fca000f8e00ff */
[----:B------:R-:W-:-:S13]  /*156d0*/  ISETP.NE.AND P0, PT, R0, 0x3, PT ;  /* 0x000000030000780c */ /* 0x000fda0003f05270 */
[----:B------:R-:W-:Y:S05]  /*156e0*/  @!P0 BRA `(.L_x_2697) ;  /* 0x0000000000048947 */ /* 0x000fea0003800000 */
[----:B------:R-:W-:Y:S01]  /*156f0*/  BPT.TRAP 0x1 ;  /* 0x000000040000795c */ /* 0x000fe20000300000 */
.L_x_2697:
[----:B------:R-:W-:Y:S01]  /*15700*/  IMAD R5, R18, 0x8, R7 ;  /* 0x0000000812057824 */ /* 0x000fe200078e0207 */
[----:B------:R-:W-:Y:S01]  /*15710*/  SHF.L.U32 R0, R22, 0x1f, RZ ;  /* 0x0000001f16007819 */ /* 0x000fe200000006ff */
[----:B------:R-:W-:-:S03]  /*15720*/  VIADD R18, R18, 0x1 ;  /* 0x0000000112127836 */ /* 0x000fc60000000000 */
[----:B------:R-:W0:Y:S02]  /*15730*/  SYNCS.PHASECHK.TRANS64.TRYWAIT P1, [R5+URZ+0x22840], R0 ;  /* 0x02284000050075a7 */ /* 0x000e24000802017f */
[----:B------:R-:W-:-:S04]  /*15740*/  ISETP.NE.AND P2, PT, R18, 0x2, PT ;  /* 0x000000021200780c */ /* 0x000fc80003f45270 */
[----:B------:R-:W-:Y:S01]  /*15750*/  SEL R3, RZ, 0x1, P2 ;  /* 0x00000001ff037807 */ /* 0x000fe20001000000 */
[----:B0-----:R-:W-:Y:S08]  /*15760*/  @!P1 BRA `(.L_x_2698) ;  /* 0x0000003800c09947 */ /* 0x001ff00003800000 */
.L_x_2817:
[----:B------:R-:W-:Y:S02]  /*15770*/  SEL R18, R18, RZ, P2 ;  /* 0x000000ff12127207 */ /* 0x000fe40001000000 */
[----:B------:R-:W-:Y:S01]  /*15780*/  LOP3.LUT R2, R22, R3, RZ, 0x3c, !PT ;  /* 0x0000000316027212 */ /* 0x000fe200078e3cff */
[----:B------:R-:W-:Y:S06]  /*15790*/  @!P0 BRA `(.L_x_2699) ;  /* 0x0000000000048947 */ /* 0x000fec0003800000 */
[----:B------:R-:W-:Y:S01]  /*157a0*/  BPT.TRAP 0x1 ;  /* 0x000000040000795c */ /* 0x000fe20000300000 */
.L_x_2699:
[----:B------:R-:W-:Y:S01]  /*157b0*/  IMAD R3, R18, 0x8, R7 ;  /* 0x0000000812037824 */ /* 0x000fe200078e0207 */
[----:B------:R-:W-:-:S04]  /*157c0*/  SHF.L.U32 R2, R2, 0x1f, RZ ;  /* 0x0000001f02027819 */ /* 0x000fc800000006ff */
[----:B------:R-:W1:Y:S02]  /*157d0*/  SYNCS.PHASECHK.TRANS64.TRYWAIT P1, [R3+URZ+0x22840], R2 ;  /* 0x02284002030075a7 */ /* 0x000e64000802017f */
[----:B-1----:R-:W-:Y:S05]  /*157e0*/  @!P1 BRA `(.L_x_2700) ;  /* 0x0000003800b49947 */ /* 0x002fea0003800000 */
.L_x_2818:
[----:B------:R-:W-:Y:S05]  /*157f0*/  @!P0 BRA `(.L_x_2701) ;  /* 0x0000000000048947 */ /* 0x000fea0003800000 */
[----:B------:R-:W-:Y:S01]  /*15800*/  BPT.TRAP 0x1 ;  /* 0x000000040000795c */ /* 0x000fe20000300000 */
.L_x_2701:
[----:B------:R-:W5:Y:S02]  /*15810*/  SYNCS.PHASECHK.TRANS64.TRYWAIT P1, [R5+URZ+0x22860], R0 ;  /* 0x02286000050075a7 */ /* 0x000f64000802017f */
[----:B-----5:R-:W-:Y:S05]  /*15820*/  @!P1 BRA `(.L_x_2702) ;  /* 0x0000003800b89947 */ /* 0x020fea0003800000 */
.L_x_2819:
[----:B------:R-:W-:Y:S05]  /*15830*/  @!P0 BRA `(.L_x_2703) ;  /* 0x0000000000048947 */ /* 0x000fea0003800000 */
[----:B------:R-:W-:Y:S01]  /*15840*/  BPT.TRAP 0x1 ;  /* 0x000000040000795c */ /* 0x000fe20000300000 */
.L_x_2703:
[----:B------:R0:W0:Y:S02]  /*15850*/  SYNCS.PHASECHK.TRANS64.TRYWAIT P0, [R3+URZ+0x22860], R2 ;  /* 0x02286002030075a7 */ /* 0x000024000800017f */
[----:B0-----:R-:W-:Y:S05]  /*15860*/  @!P0 NANOSLEEP.SYNCS 0x989680 ;  /* 0x009896800000895d */ /* 0x001fea0003900000 */
[----:B------:R-:W0:Y:S02]  /*15870*/  @!P0 SYNCS.PHASECHK.TRANS64 P0, [R3+URZ+0x22860], R2 ;  /* 0x02286002030085a7 */ /* 0x000e24000800007f */
[----:B0-----:R-:W-:Y:S05]  /*15880*/  @!P0 BRA `(.L_x_2703) ;  /* 0xfffffffc00f08947 */ /* 0x001fea000383ffff */
.L_x_2695:
[----:B------:R-:W-:Y:S05]  /*15890*/  BSYNC B0 ;  /* 0x0000000000007941 */ /* 0x000fea0003800000 */
.L_x_2694:
[----:B------:R-:W-:Y:S05]  /*158a0*/  EXIT ;  /* 0x000000000000794d */ /* 0x000fea0003800000 */
.L_x_2515:
[----:B0-----:R0:W1:Y:S02]  /*158b0*/  SYNCS.PHASECHK.TRANS64.TRYWAIT P0, [R6+URZ+0x22800], R3 ;  /* 0x02280003060075a7 */ /* 0x001064000800017f */
[----:B-1----:R-:W-:Y:S05]  /*158c0*/  @!P0 NANOSLEEP.SYNCS 0x989680 ;  /* 0x009896800000895d */ /* 0x002fea0003900000 */
[----:B------:R-:W1:Y:S02]  /*158d0*/  @!P0 SYNCS.PHASECHK.TRANS64 P0, [R6+URZ+0x22800], R3 ;  /* 0x02280003060085a7 */ /* 0x000e64000800007f */
[----:B-1----:R-:W-:Y:S05]  /*158e0*/  @!P0 BRA `(.L_x_2515) ;  /* 0xfffffffc00f08947 */ /* 0x002fea000383ffff */
[----:B------:R-:W-:Y:S05]  /*158f0*/  BRA `(.L_x_2704) ;  /* 0xfffffec400107947 */ /* 0x000fea000383ffff */
.L_x_2519:
[----:B0-----:R-:W-:-:S04]  /*15900*/  IMAD.U32 R3, RZ, RZ, UR24 ;  /* 0x00000018ff037e24 */ /* 0x001fc8000f8e00ff */
[----:B------:R0:W2:Y:S03]  /*15910*/  SYNCS.PHASECHK.TRANS64.TRYWAIT P1, [R3+URZ+0x22830], R8 ;  /* 0x02283008030075a7 */ /* 0x0000a6000802017f */
[----:B--2---:R-:W-:Y:S05]  /*15920*/  @!P1 NANOSLEEP.SYNCS 0x989680 ;  /* 0x009896800000995d */ /* 0x004fea0003900000 */
[----:B------:R-:W2:Y:S02]  /*15930*/  @!P1 SYNCS.PHASECHK.TRANS64 P1, [R3+URZ+0x22830], R8 ;  /* 0x02283008030095a7 */ /* 0x000ea4000802007f */
[----:B--2---:R-:W-:Y:S05]  /*15940*/  @!P1 BRA `(.L_x_2519) ;  /* 0xfffffffc00ec9947 */ /* 0x004fea000383ffff */
[----:B------:R-:W-:Y:S05]  /*15950*/  BRA `(.L_x_2518) ;  /* 0xfffffec400387947 */ /* 0x000fea000383ffff */
.L_x_2532:
[----:B---3--:R-:W-:-:S04]  /*15960*/  IMAD.U32 R9, RZ, RZ, UR24 ;  /* 0x00000018ff097e24 */ /* 0x008fc8000f8e00ff */
[----:B------:R3:W4:Y:S03]  /*15970*/  SYNCS.PHASECHK.TRANS64.TRYWAIT P1, [R9+URZ+0x22850], R8 ;  /* 0x02285008090075a7 */ /* 0x000726000802017f */
[----:B----4-:R-:W-:Y:S05]  /*15980*/  @!P1 NANOSLEEP.SYNCS 0x989680 ;  /* 0x009896800000995d */ /* 0x010fea0003900000 */
[----:B------:R-:W4:Y:S02]  /*15990*/  @!P1 SYNCS.PHASECHK.TRANS64 P1, [R9+URZ+0x22850], R8 ;  /* 0x02285008090095a7 */ /* 0x000f24000802007f */
[----:B----4-:R-:W-:Y:S05]  /*159a0*/  @!P1 BRA `(.L_x_2532) ;  /* 0xfffffffc00ec9947 */ /* 0x010fea000383ffff */
[----:B------:R-:W-:Y:S05]  /*159b0*/  BRA `(.L_x_2531) ;  /* 0xfffffee400e47947 */ /* 0x000fea000383ffff */
.L_x_2541:
[----:B--2---:R-:W-:-:S04]  /*159c0*/  IMAD.U32 R4, RZ, RZ, UR25 ;  /* 0x00000019ff047e24 */ /* 0x004fc8000f8e00ff */
[----:B------:R2:W3:Y:S03]  /*159d0*/  SYNCS.PHASECHK.TRANS64.TRYWAIT P1, [R4+URZ+0x22830], R7 ;  /* 0x02283007040075a7 */ /* 0x0004e6000802017f */
[----:B---3--:R-:W-:Y:S05]  /*159e0*/  @!P1 NANOSLEEP.SYNCS 0x989680 ;  /* 0x009896800000995d */ /* 0x008fea0003900000 */
[----:B------:R-:W3:Y:S02]  /*159f0*/  @!P1 SYNCS.PHASECHK.TRANS64 P1, [R4+URZ+0x22830], R7 ;  /* 0x02283007040095a7 */ /* 0x000ee4000802007f */
[----:B---3--:R-:W-:Y:S05]  /*15a00*/  @!P1 BRA `(.L_x_2541) ;  /* 0xfffffffc00ec9947 */ /* 0x008fea000383ffff */
[----:B------:R-:W-:Y:S05]  /*15a10*/  BRA `(.L_x_2540) ;  /* 0xfffffeec00907947 */ /* 0x000fea000383ffff */
.L_x_2554:
[----:B--2---:R-:W-:-:S04]  /*15a20*/  IMAD.U32 R10, RZ, RZ, UR25 ;  /* 0x00000019ff0a7e24 */ /* 0x004fc8000f8e00ff */
[----:B------:R2:W3:Y:S03]  /*15a30*/  SYNCS.PHASECHK.TRANS64.TRYWAIT P1, [R10+URZ+0x22850], R7 ;  /* 0x022850070a0075a7 */ /* 0x0004e6000802017f */
[----:B---3--:R-:W-:Y:S05]  /*15a40*/  @!P1 NANOSLEEP.SYNCS 0x989680 ;  /* 0x009896800000995d */ /* 0x008fea0003900000 */
[----:B------:R-:W3:Y:S02]  /*15a50*/  @!P1 SYNCS.PHASECHK.TRANS64 P1, [R10+URZ+0x22850], R7 ;  /* 0x022850070a0095a7 */ /* 0x000ee4000802007f */
[----:B---3--:R-:W-:Y:S05]  /*15a60*/  @!P1 BRA `(.L_x_2554) ;  /* 0xfffffffc00ec9947 */ /* 0x008fea000383ffff */
[----:B------:R-:W-:Y:S05]  /*15a70*/  BRA `(.L_x_2553) ;  /* 0xffffff1800587947 */ /* 0x000fea000383ffff */
.L_x_2564:
[----:B-1----:R-:W-:-:S04]  /*15a80*/  IMAD.U32 R3, RZ, RZ, UR25 ;  /* 0x00000019ff037e24 */ /* 0x002fc8000f8e00ff */
[----:B------:R1:W2:Y:S03]  /*15a90*/  SYNCS.PHASECHK.TRANS64.TRYWAIT P2, [R3+URZ+0x22830], R6 ;  /* 0x02283006030075a7 */ /* 0x0002a6000804017f */
[----:B--2---:R-:W-:Y:S05]  /*15aa0*/  @!P2 NANOSLEEP.SYNCS 0x989680 ;  /* 0x009896800000a95d */ /* 0x004fea0003900000 */
[----:B------:R-:W2:Y:S02]  /*15ab0*/  @!P2 SYNCS.PHASECHK.TRANS64 P2, [R3+URZ+0x22830], R6 ;  /* 0x022830060300a5a7 */ /* 0x000ea4000804007f */
[----:B--2---:R-:W-:Y:S05]  /*15ac0*/  @!P2 BRA `(.L_x_2564) ;  /* 0xfffffffc00eca947 */ /* 0x004fea000383ffff */
[----:B------:R-:W-:Y:S05]  /*15ad0*/  BRA `(.L_x_2563) ;  /* 0xffffff2000047947 */ /* 0x000fea000383ffff */
.L_x_2569:
[----:B-1----:R-:W-:-:S04]  /*15ae0*/  IMAD.U32 R9, RZ, RZ, UR25 ;  /* 0x00000019ff097e24 */ /* 0x002fc8000f8e00ff */
[----:B------:R1:W2:Y:S03]  /*15af0*/  SYNCS.PHASECHK.TRANS64.TRYWAIT P2, [R9+URZ+0x22850], R6 ;  /* 0x02285006090075a7 */ /* 0x0002a6000804017f */
[----:B--2---:R-:W-:Y:S05]  /*15b00*/  @!P2 NANOSLEEP.SYNCS 0x989680 ;  /* 0x009896800000a95d */ /* 0x004fea0003900000 */
[----:B------:R-:W2:Y:S02]  /*15b10*/  @!P2 SYNCS.PHASECHK.TRANS64 P2, [R9+URZ+0x22850], R6 ;  /* 0x022850060900a5a7 */ /* 0x000ea4000804007f */
[----:B--2---:R-:W-:Y:S05]  /*15b20*/  @!P2 BRA `(.L_x_2569) ;  /* 0xfffffffc00eca947 */ /* 0x004fea000383ffff */
[----:B------:R-:W-:Y:S05]  /*15b30*/  BRA `(.L_x_2568) ;  /* 0xffffff3800247947 */ /* 0x000fea000383ffff */
.L_x_2576:
[----:B-1----:R-:W-:-:S04]  /*15b40*/  IMAD.U32 R4, RZ, RZ, UR24 ;  /* 0x00000018ff047e24 */ /* 0x002fc8000f8e00ff */
[----:B------:R1:W2:Y:S03]  /*15b50*/  SYNCS.PHASECHK.TRANS64.TRYWAIT P1, [R4+URZ+0x22830], R7 ;  /* 0x02283007040075a7 */ /* 0x0002a6000802017f */
[----:B--2---:R-:W-:Y:S05]  /*15b60*/  @!P1 NANOSLEEP.SYNCS 0x989680 ;  /* 0x009896800000995d */ /* 0x004fea0003900000 */
[----:B------:R-:W2:Y:S02]  /*15b70*/  @!P1 SYNCS.PHASECHK.TRANS64 P1, [R4+URZ+0x22830], R7 ;  /* 0x02283007040095a7 */ /* 0x000ea4000802007f */
[----:B--2---:R-:W-:Y:S05]  /*15b80*/  @!P1 BRA `(.L_x_2576) ;  /* 0xfffffffc00ec9947 */ /* 0x004fea000383ffff */
[----:B------:R-:W-:Y:S05]  /*15b90*/  BRA `(.L_x_2575) ;  /* 0xffffff3c00307947 */ /* 0x000fea000383ffff */
.L_x_2589:
[----:B-1----:R-:W-:-:S04]  /*15ba0*/  IMAD.U32 R10, RZ, RZ, UR24 ;  /* 0x00000018ff0a7e24 */ /* 0x002fc8000f8e00ff */
[----:B------:R1:W3:Y:S03]  /*15bb0*/  SYNCS.PHASECHK.TRANS64.TRYWAIT P1, [R10+URZ+0x22850], R7 ;  /* 0x022850070a0075a7 */ /* 0x0002e6000802017f */
[----:B---3--:R-:W-:Y:S05]  /*15bc0*/  @!P1 NANOSLEEP.SYNCS 0x989680 ;  /* 0x009896800000995d */ /* 0x008fea0003900000 */
[----:B------:R-:W3:Y:S02]  /*15bd0*/  @!P1 SYNCS.PHASECHK.TRANS64 P1, [R10+URZ+0x22850], R7 ;  /* 0x022850070a0095a7 */ /* 0x000ee4000802007f */
[----:B---3--:R-:W-:Y:S05]  /*15be0*/  @!P1 BRA `(.L_x_2589) ;  /* 0xfffffffc00ec9947 */ /* 0x008fea000383ffff */
[----:B------:R-:W-:Y:S05]  /*15bf0*/  BRA `(.L_x_2588) ;  /* 0xffffff6400f87947 */ /* 0x000fea000383ffff */
.L_x_2641:
        /* <DEDUP_REMOVED lines=8> */
[----:B0----5:R-:W-:Y:S05]  /*15c80*/  WARPSYNC.COLLECTIVE R15, `(.L_x_2706) ;  /* 0x000000000f087348 */ /* 0x021fea0003c00000 */
[----:B------:R1:W2:Y:S02]  /*15c90*/  SHFL.IDX P6, R14, R13, R12, R11 ;  /* 0x0000000c0d0e7389 */ /* 0x0002a400000c000b */
[----:B012--5:R-:W-:Y:S01]  /*15ca0*/  ENDCOLLECTIVE ;  /* 0x000000000000791b */ /* 0x027fe20003800000 */
.L_x_2706:
[----:B------:R-:W-:Y:S05]  /*15cb0*/  BSYNC B0 ;  /* 0x0000000000007941 */ /* 0x000fea0003800000 */
.L_x_2705:
[----:B------:R-:W-:Y:S05]  /*15cc0*/  BRA `(.L_x_2707) ;  /* 0xffffffbc00747947 */ /* 0x000fea000383ffff */
.L_x_2644:
[----:B0-----:R0:W1:Y:S02]  /*15cd0*/  SYNCS.PHASECHK.TRANS64.TRYWAIT P0, [R19+URZ+0x22840], R0 ;  /* 0x02284000130075a7 */ /* 0x001064000800017f */
[----:B-1----:R-:W-:Y:S05]  /*15ce0*/  @!P0 NANOSLEEP.SYNCS 0x989680 ;  /* 0x009896800000895d */ /* 0x002fea0003900000 */
[----:B------:R-:W1:Y:S02]  /*15cf0*/  @!P0 SYNCS.PHASECHK.TRANS64 P0, [R19+URZ+0x22840], R0 ;  /* 0x02284000130085a7 */ /* 0x000e64000800007f */
[----:B-1----:R-:W-:Y:S05]  /*15d00*/  @!P0 BRA `(.L_x_2644) ;  /* 0xfffffffc00f08947 */ /* 0x002fea000383ffff */
[----:B------:R-:W-:Y:S05]  /*15d10*/  BRA `(.L_x_2708) ;  /* 0xffffffc000287947 */ /* 0x000fea000383ffff */
.L_x_2645:
        /* <DEDUP_REMOVED lines=8> */
.L_x_2710:
[----:B------:R-:W-:Y:S05]  /*15da0*/  BSYNC B0 ;  /* 0x0000000000007941 */ /* 0x000fea0003800000 */
.L_x_2709:
        /* <DEDUP_REMOVED lines=9> */
.L_x_2711:
[----:B------:R-:W-:Y:S02]  /*15e40*/  IMAD.MOV.U32 R13, RZ, RZ, R4 ;  /* 0x000000ffff0d7224 */ /* 0x000fe400078e0004 */
[----:B------:R-:W-:Y:S02]  /*15e50*/  IMAD.MOV.U32 R12, RZ, RZ, 0x1 ;  /* 0x00000001ff0c7424 */ /* 0x000fe400078e00ff */
[----:B------:R-:W-:-:S07]  /*15e60*/  IMAD.MOV.U32 R3, RZ, RZ, R14 ;  /* 0x000000ffff037224 */ /* 0x000fce00078e000e */
[----:B------:R-:W-:Y:S05]  /*15e70*/  WARPSYNC.COLLECTIVE R15, `(.L_x_2712) ;  /* 0x000000000f087348 */ /* 0x000fea0003c00000 */
[----:B------:R0:W1:Y:S02]  /*15e80*/  SHFL.IDX P6, R14, R13, R12, R11 ;  /* 0x0000000c0d0e7389 */ /* 0x00006400000c000b */
[----:B01----:R-:W-:Y:S01]  /*15e90*/  ENDCOLLECTIVE ;  /* 0x000000000000791b */ /* 0x003fe20003800000 */
.L_x_2712:
        /* <DEDUP_REMOVED lines=15> */
.L_x_2713:
[----:B------:R-:W-:Y:S02]  /*15f90*/  @P0 IMAD R6, R5, 0x2, R17 ;  /* 0x0000000205060824 */ /* 0x000fe400078e0211 */
[----:B------:R-:W-:Y:S02]  /*15fa0*/  IMAD.MOV.U32 R13, RZ, RZ, R4 ;  /* 0x000000ffff0d7224 */ /* 0x000fe400078e0004 */
[----:B------:R-:W-:Y:S02]  /*15fb0*/  IMAD.MOV.U32 R12, RZ, RZ, 0x2 ;  /* 0x00000002ff0c7424 */ /* 0x000fe400078e00ff */
[----:B------:R-:W-:-:S07]  /*15fc0*/  IMAD.MOV.U32 R3, RZ, RZ, R14 ;  /* 0x000000ffff037224 */ /* 0x000fce00078e000e */
[----:B------:R-:W-:Y:S05]  /*15fd0*/  WARPSYNC.COLLECTIVE R15, `(.L_x_2714) ;  /* 0x000000000f087348 */ /* 0x000fea0003c00000 */
[----:B------:R0:W1:Y:S02]  /*15fe0*/  SHFL.IDX P6, R14, R13, R12, R11 ;  /* 0x0000000c0d0e7389 */ /* 0x00006400000c000b */
[----:B01----:R-:W-:Y:S01]  /*15ff0*/  ENDCOLLECTIVE ;  /* 0x000000000000791b */ /* 0x003fe20003800000 */
.L_x_2714:
        /* <DEDUP_REMOVED lines=15> */
.L_x_2715:
[----:B------:R-:W-:Y:S02]  /*160f0*/  @P0 IMAD R6, R5, 0x2, R17 ;  /* 0x0000000205060824 */ /* 0x000fe400078e0211 */
[----:B------:R-:W-:Y:S02]  /*16100*/  IMAD.MOV.U32 R13, RZ, RZ, R4 ;  /* 0x000000ffff0d7224 */ /* 0x000fe400078e0004 */
[----:B------:R-:W-:Y:S02]  /*16110*/  IMAD.MOV.U32 R12, RZ, RZ, 0x3 ;  /* 0x00000003ff0c7424 */ /* 0x000fe400078e00ff */
[----:B------:R-:W-:-:S07]  /*16120*/  IMAD.MOV.U32 R3, RZ, RZ, R14 ;  /* 0x000000ffff037224 */ /* 0x000fce00078e000e */
[----:B------:R-:W-:Y:S05]  /*16130*/  WARPSYNC.COLLECTIVE R15, `(.L_x_2716) ;  /* 0x000000000f087348 */ /* 0x000fea0003c00000 */
[----:B------:R0:W1:Y:S02]  /*16140*/  SHFL.IDX P6, R14, R13, R12, R11 ;  /* 0x0000000c0d0e7389 */ /* 0x00006400000c000b */
[----:B01----:R-:W-:Y:S01]  /*16150*/  ENDCOLLECTIVE ;  /* 0x000000000000791b */ /* 0x003fe20003800000 */
.L_x_2716:
        /* <DEDUP_REMOVED lines=15> */
.L_x_2717:
[----:B------:R-:W-:Y:S02]  /*16250*/  @P0 IMAD R6, R5, 0x2, R17 ;  /* 0x0000000205060824 */ /* 0x000fe400078e0211 */
[----:B------:R-:W-:Y:S02]  /*16260*/  IMAD.MOV.U32 R13, RZ, RZ, R4 ;  /* 0x000000ffff0d7224 */ /* 0x000fe400078e0004 */
[----:B------:R-:W-:Y:S02]  /*16270*/  IMAD.MOV.U32 R12, RZ, RZ, 0x4 ;  /* 0x00000004ff0c7424 */ /* 0x000fe400078e00ff */
[----:B------:R-:W-:-:S07]  /*16280*/  IMAD.MOV.U32 R3, RZ, RZ, R14 ;  /* 0x000000ffff037224 */ /* 0x000fce00078e000e */
[----:B------:R-:W-:Y:S05]  /*16290*/  WARPSYNC.COLLECTIVE R15, `(.L_x_2718) ;  /* 0x000000000f087348 */ /* 0x000fea0003c00000 */
[----:B------:R0:W1:Y:S02]  /*162a0*/  SHFL.IDX P6, R14, R13, R12, R11 ;  /* 0x0000000c0d0e7389 */ /* 0x00006400000c000b */
[----:B01----:R-:W-:Y:S01]  /*162b0*/  ENDCOLLECTIVE ;  /* 0x000000000000791b */ /* 0x003fe20003800000 */
.L_x_2718:
        /* <DEDUP_REMOVED lines=15> */
.L_x_2719:
[----:B------:R-:W-:Y:S02]  /*163b0*/  @P0 IMAD R6, R5, 0x2, R17 ;  /* 0x0000000205060824 */ /* 0x000fe400078e0211 */
[----:B------:R-:W-:Y:S02]  /*163c0*/  IMAD.MOV.U32 R13, RZ, RZ, R4 ;  /* 0x000000ffff0d7224 */ /* 0x000fe400078e0004 */
[----:B------:R-:W-:Y:S02]  /*163d0*/  IMAD.MOV.U32 R12, RZ, RZ, 0x5 ;  /* 0x00000005ff0c7424 */ /* 0x000fe400078e00ff */
[----:B------:R-:W-:-:S07]  /*163e0*/  IMAD.MOV.U32 R3, RZ, RZ, R14 ;  /* 0x000000ffff037224 */ /* 0x000fce00078e000e */
[----:B------:R-:W-:Y:S05]  /*163f0*/  WARPSYNC.COLLECTIVE R15, `(.L_x_2720) ;  /* 0x000000000f087348 */ /* 0x000fea0003c00000 */
[----:B------:R0:W1:Y:S02]  /*16400*/  SHFL.IDX P6, R14, R13, R12, R11 ;  /* 0x0000000c0d0e7389 */ /* 0x00006400000c000b */
[----:B01----:R-:W-:Y:S01]  /*16410*/  ENDCOLLECTIVE ;  /* 0x000000000000791b */ /* 0x003fe20003800000 */
.L_x_2720:
        /* <DEDUP_REMOVED lines=10> */
.L_x_2721:
[----:B------:R-:W-:Y:S01]  /*164c0*/  @!PT LDS RZ, [RZ] ;  /* 0x00000000fffff984 */ /* 0x000fe20000000800 */
[----:B------:R-:W-:Y:S01]  /*164d0*/  @!PT LDS RZ, [RZ] ;  /* 0x00000000fffff984 */ /* 0x000fe20000000800 */
[----:B------:R-:W-:Y:S01]  /*164e0*/  @!PT LDS RZ, [RZ] ;  /* 0x00000000fffff984 */ /* 0x000fe20000000800 */
[----:B------:R0:W-:Y:S01]  /*164f0*/  @P0 LDGSTS.E.BYPASS.LTC128B.128 [R6+0x1e400], desc[UR46][R2.64], !P2 ;  /* 0x1e40000002060fae */ /* 0x0001e2000d101d6e */
[----:B------:R-:W-:Y:S01]  /*16500*/  IMAD.MOV.U32 R0, RZ, RZ, R14 ;  /* 0x000000ffff007224 */ /* 0x000fe200078e000e */
[----:B------:R-:W-:Y:S06]  /*16510*/  BRA `(.L_x_2722) ;  /* 0xffffffbc00907947 */ /* 0x000fec000383ffff */
.L_x_2650:
[----:B------:R-:W-:Y:S02]  /*16520*/  IMAD.MOV.U32 R13, RZ, RZ, R4 ;  /* 0x000000ffff0d7224 */ /* 0x000fe400078e0004 */
[----:B------:R-:W-:Y:S02]  /*16530*/  IMAD.MOV.U32 R12, RZ, RZ, RZ ;  /* 0x000000ffff0c7224 */ /* 0x000fe400078e00ff */
[----:B------:R-:W-:Y:S02]  /*16540*/  IMAD.MOV.U32 R11, RZ, RZ, 0x181f ;  /* 0x0000181fff0b7424 */ /* 0x000fe400078e00ff */
[----:B------:R-:W-:Y:S02]  /*16550*/  IMAD.MOV.U32 R15, RZ, RZ, -0x1 ;  /* 0xffffffffff0f7424 */ /* 0x000fe400078e00ff */
[----:B------:R-:W-:Y:S02]  /*16560*/  IMAD R36, R36, R6, RZ ;  /* 0x0000000624247224 */ /* 0x000fe400078e02ff */
[----:B------:R-:W-:-:S07]  /*16570*/  IMAD.IADD R34, R8, 0x1, R34 ;  /* 0x0000000108227824 */ /* 0x000fce00078e0222 */
[----:B-1----:R-:W-:Y:S05]  /*16580*/  WARPSYNC.COLLECTIVE R15, `(.L_x_2723) ;  /* 0x000000000f087348 */ /* 0x002fea0003c00000 */
[----:B------:R0:W2:Y:S02]  /*16590*/  SHFL.IDX P6, R14, R13, R12, R11 ;  /* 0x0000000c0d0e7389 */ /* 0x0000a400000c000b */
[----:B012---:R-:W-:Y:S01]  /*165a0*/  ENDCOLLECTIVE ;  /* 0x000000000000791b */ /* 0x007fe20003800000 */
.L_x_2723:
[C---:B------:R-:W-:Y:S01]  /*165b0*/  VIADD R5, R34.reuse, 0x10 ;  /* 0x0000001022057836 */ /* 0x040fe20000000000 */
[----:B------:R-:W-:Y:S01]  /*165c0*/  ISETP.GE.AND P0, PT, R34, R36, PT ;  /* 0x000000242200720c */ /* 0x000fe20003f06270 */
[----:B------:R-:W-:Y:S02]  /*165d0*/  IMAD.MOV.U32 R13, RZ, RZ, R0 ;  /* 0x000000ffff0d7224 */ /* 0x000fe400078e0000 */
[----:B------:R-:W-:-:S10]  /*165e0*/  IMAD.MOV.U32 R2, RZ, RZ, R14 ;  /* 0x000000ffff027224 */ /* 0x000fd400078e000e */
[----:B------:R-:W-:Y:S05]  /*165f0*/  WARPSYNC.COLLECTIVE R15, `(.L_x_2724) ;  /* 0x000000000f087348 */ /* 0x000fea0003c00000 */
[----:B------:R0:W1:Y:S02]  /*16600*/  SHFL.IDX P6, R14, R13, R12, R11 ;  /* 0x0000000c0d0e7389 */ /* 0x00006400000c000b */
[----:B01----:R-:W-:Y:S01]  /*16610*/  ENDCOLLECTIVE ;  /* 0x000000000000791b */ /* 0x003fe20003800000 */
.L_x_2724:
[----:B------:R-:W-:Y:S02]  /*16620*/  IMAD.MOV.U32 R13, RZ, RZ, R4 ;  /* 0x000000ffff0d7224 */ /* 0x000fe400078e0004 */
[----:B------:R-:W-:Y:S02]  /*16630*/  IMAD.MOV.U32 R12, RZ, RZ, 0x1 ;  /* 0x00000001ff0c7424 */ /* 0x000fe400078e00ff */
[----:B------:R-:W-:-:S07]  /*16640*/  IMAD.MOV.U32 R3, RZ, RZ, R14 ;  /* 0x000000ffff037224 */ /* 0x000fce00078e000e */
[----:B------:R-:W-:Y:S05]  /*16650*/  WARPSYNC.COLLECTIVE R15, `(.L_x_2725) ;  /* 0x000000000f087348 */ /* 0x000fea0003c00000 */
[----:B------:R0:W1:Y:S02]  /*16660*/  SHFL.IDX P6, R14, R13, R12, R11 ;  /* 0x0000000c0d0e7389 */ /* 0x00006400000c000b */
[----:B01----:R-:W-:Y:S01]  /*16670*/  ENDCOLLECTIVE ;  /* 0x000000000000791b */ /* 0x003fe20003800000 */
.L_x_2725:
        /* <DEDUP_REMOVED lines=15> */
.L_x_2726:
[----:B------:R-:W-:Y:S02]  /*16770*/  IMAD.MOV.U32 R13, RZ, RZ, R4 ;  /* 0x000000ffff0d7224 */ /* 0x000fe400078e0004 */
[----:B------:R-:W-:Y:S02]  /*16780*/  IMAD.MOV.U32 R12, RZ, RZ, 0x2 ;  /* 0x00000002ff0c7424 */ /* 0x000fe400078e00ff */
[----:B------:R-:W-:-:S07]  /*16790*/  IMAD.MOV.U32 R3, RZ, RZ, R14 ;  /* 0x000000ffff037224 */ /* 0x000fce00078e000e */
[----:B------:R-:W-:Y:S05]  /*167a0*/  WARPSYNC.COLLECTIVE R15, `(.L_x_2727) ;  /* 0x000000000f087348 */ /* 0x000fea0003c00000 */
[----:B------:R0:W1:Y:S02]  /*167b0*/  SHFL.IDX P6, R14, R13, R12, R11 ;  /* 0x0000000c0d0e7389 */ /* 0x00006400000c000b */
[----:B01----:R-:W-:Y:S01]  /*167c0*/  ENDCOLLECTIVE ;  /* 0x000000000000791b */ /* 0x003fe20003800000 */
.L_x_2727:
        /* <DEDUP_REMOVED lines=16> */
.L_x_2728:
[----:B------:R-:W-:Y:S02]  /*168d0*/  IMAD.MOV.U32 R13, RZ, RZ, R4 ;  /* 0x000000ffff0d7224 */ /* 0x000fe400078e0004 */
[----:B------:R-:W-:Y:S02]  /*168e0*/  IMAD.MOV.U32 R12, RZ, RZ, 0x3 ;  /* 0x00000003ff0c7424 */ /* 0x000fe400078e00ff */
[----:B------:R-:W-:-:S07]  /*168f0*/  IMAD.MOV.U32 R3, RZ, RZ, R14 ;  /* 0x000000ffff037224 */ /* 0x000fce00078e000e */
[----:B------:R-:W-:Y:S05]  /*16900*/  WARPSYNC.COLLECTIVE R15, `(.L_x_2729) ;  /* 0x000000000f087348 */ /* 0x000fea0003c00000 */
[----:B------:R0:W1:Y:S02]  /*16910*/  SHFL.IDX P6, R14, R13, R12, R11 ;  /* 0x0000000c0d0e7389 */ /* 0x00006400000c000b */
[----:B01----:R-:W-:Y:S01]  /*16920*/  ENDCOLLECTIVE ;  /* 0x000000000000791b */ /* 0x003fe20003800000 */
.L_x_2729:
        /* <DEDUP_REMOVED lines=16> */
.L_x_2730:
[----:B------:R-:W-:Y:S02]  /*16a30*/  IMAD.MOV.U32 R13, RZ, RZ, R4 ;  /* 0x000000ffff0d7224 */ /* 0x000fe400078e0004 */
[----:B------:R-:W-:Y:S02]  /*16a40*/  IMAD.MOV.U32 R12, RZ, RZ, 0x4 ;  /* 0x00000004ff0c7424 */ /* 0x000fe400078e00ff */
[----:B------:R-:W-:-:S07]  /*16a50*/  IMAD.MOV.U32 R3, RZ, RZ, R14 ;  /* 0x000000ffff037224 */ /* 0x000fce00078e000e */
[----:B------:R-:W-:Y:S05]  /*16a60*/  WARPSYNC.COLLECTIVE R15, `(.L_x_2731) ;  /* 0x000000000f087348 */ /* 0x000fea0003c00000 */
[----:B------:R0:W1:Y:S02]  /*16a70*/  SHFL.IDX P6, R14, R13, R12, R11 ;  /* 0x0000000c0d0e7389 */ /* 0x00006400000c000b */
[----:B01----:R-:W-:Y:S01]  /*16a80*/  ENDCOLLECTIVE ;  /* 0x000000000000791b */ /* 0x003fe20003800000 */
.L_x_2731:
        /* <DEDUP_REMOVED lines=16> */
.L_x_2732:
[----:B------:R-:W-:Y:S02]  /*16b90*/  IMAD.MOV.U32 R13, RZ, RZ, R4 ;  /* 0x000000ffff0d7224 */ /* 0x000fe400078e0004 */
[----:B------:R-:W-:Y:S02]  /*16ba0*/  IMAD.MOV.U32 R12, RZ, RZ, 0x5 ;  /* 0x00000005ff0c7424 */ /* 0x000fe400078e00ff */
[----:B------:R-:W-:-:S07]  /*16bb0*/  IMAD.MOV.U32 R3, RZ, RZ, R14 ;  /* 0x000000ffff037224 */ /* 0x000fce00078e000e */
[----:B------:R-:W-:Y:S05]  /*16bc0*/  WARPSYNC.COLLECTIVE R15, `(.L_x_2733) ;  /* 0x000000000f087348 */ /* 0x000fea0003c00000 */
[----:B------:R0:W1:Y:S02]  /*16bd0*/  SHFL.IDX P6, R14, R13, R12, R11 ;  /* 0x0000000c0d0e7389 */ /* 0x00006400000c000b */
[----:B01----:R-:W-:Y:S01]  /*16be0*/  ENDCOLLECTIVE ;  /* 0x000000000000791b */ /* 0x003fe20003800000 */
.L_x_2733:
        /* <DEDUP_REMOVED lines=16> */
.L_x_2734:
[----:B------:R-:W-:Y:S02]  /*16cf0*/  IMAD.MOV.U32 R13, RZ, RZ, R4 ;  /* 0x000000ffff0d7224 */ /* 0x000fe400078e0004 */
[----:B------:R-:W-:Y:S02]  /*16d00*/  IMAD.MOV.U32 R12, RZ, RZ, 0x6 ;  /* 0x00000006ff0c7424 */ /* 0x000fe400078e00ff */
[----:B------:R-:W-:-:S07]  /*16d10*/  IMAD.MOV.U32 R3, RZ, RZ, R14 ;  /* 0x000000ffff037224 */ /* 0x000fce00078e000e */
[----:B------:R-:W-:Y:S05]  /*16d20*/  WARPSYNC.COLLECTIVE R15, `(.L_x_2735) ;  /* 0x000000000f087348 */ /* 0x000fea0003c00000 */
[----:B------:R0:W1:Y:S02]  /*16d30*/  SHFL.IDX P6, R14, R13, R12, R11 ;  /* 0x0000000c0d0e7389 */ /* 0x00006400000c000b */
[----:B01----:R-:W-:Y:S01]  /*16d40*/  ENDCOLLECTIVE ;  /* 0x000000000000791b */ /* 0x003fe20003800000 */
.L_x_2735:
        /* <DEDUP_REMOVED lines=16> */
.L_x_2736:
[----:B------:R-:W-:Y:S02]  /*16e50*/  IMAD.MOV.U32 R13, RZ, RZ, R4 ;  /* 0x000000ffff0d7224 */ /* 0x000fe400078e0004 */
[----:B------:R-:W-:Y:S02]  /*16e60*/  IMAD.MOV.U32 R12, RZ, RZ, 0x7 ;  /* 0x00000007ff0c7424 */ /* 0x000fe400078e00ff */
[----:B------:R-:W-:-:S07]  /*16e70*/  IMAD.MOV.U32 R3, RZ, RZ, R14 ;  /* 0x000000ffff037224 */ /* 0x000fce00078e000e */
[----:B------:R-:W-:Y:S05]  /*16e80*/  WARPSYNC.COLLECTIVE R15, `(.L_x_2737) ;  /* 0x000000000f087348 */ /* 0x000fea0003c00000 */
[----:B------:R0:W1:Y:S02]  /*16e90*/  SHFL.IDX P6, R14, R13, R12, R11 ;  /* 0x0000000c0d0e7389 */ /* 0x00006400000c000b */
[----:B01----:R-:W-:Y:S01]  /*16ea0*/  ENDCOLLECTIVE ;  /* 0x000000000000791b */ /* 0x003fe20003800000 */
.L_x_2737:
        /* <DEDUP_REMOVED lines=10> */
.L_x_2738:
[----:B------:R-:W-:Y:S01]  /*16f50*/  @!PT LDS RZ, [RZ] ;  /* 0x00000000fffff984 */ /* 0x000fe20000000800 */
[----:B------:R-:W-:Y:S01]  /*16f60*/  @!PT LDS RZ, [RZ] ;  /* 0x00000000fffff984 */ /* 0x000fe20000000800 */
[----:B------:R-:W-:Y:S01]  /*16f70*/  @!PT LDS RZ, [RZ] ;  /* 0x00000000fffff984 */ /* 0x000fe20000000800 */
[----:B------:R0:W-:Y:S01]  /*16f80*/  @!P0 LDGSTS.E.BYPASS.LTC128B.128 [R37+0x1b400], desc[UR46][R2.64], !P1 ;  /* 0x1b40000002258fae */ /* 0x0001e2000c901d6e */
[----:B------:R-:W-:Y:S01]  /*16f90*/  IMAD.MOV.U32 R0, RZ, RZ, R14 ;  /* 0x000000ffff007224 */ /* 0x000fe200078e000e */
[----:B------:R-:W-:Y:S06]  /*16fa0*/  BRA `(.L_x_2739) ;  /* 0xffffffbc00c47947 */ /* 0x000fec000383ffff */
.L_x_2653:
[----:B0-----:R0:W2:Y:S02]  /*16fb0*/  SYNCS.PHASECHK.TRANS64.TRYWAIT P0, [R17+URZ+0x22820], R0 ;  /* 0x02282000110075a7 */ /* 0x0010a4000800017f */
[----:B--2---:R-:W-:Y:S05]  /*16fc0*/  @!P0 NANOSLEEP.SYNCS 0x989680 ;  /* 0x009896800000895d */ /* 0x004fea0003900000 */
[----:B------:R-:W2:Y:S02]  /*16fd0*/  @!P0 SYNCS.PHASECHK.TRANS64 P0, [R17+URZ+0x22820], R0 ;  /* 0x02282000110085a7 */ /* 0x000ea4000800007f */
[----:B--2---:R-:W-:Y:S05]  /*16fe0*/  @!P0 BRA `(.L_x_2653) ;  /* 0xfffffffc00f08947 */ /* 0x004fea000383ffff */
[----:B------:R-:W-:Y:S05]  /*16ff0*/  BRA `(.L_x_2740) ;  /* 0xffffffc000207947 */ /* 0x000fea000383ffff */
.L_x_2656:
[----:B0-----:R0:W2:Y:S02]  /*17000*/  SYNCS.PHASECHK.TRANS64.TRYWAIT P0, [R19+URZ+0x22860], R0 ;  /* 0x02286000130075a7 */ /* 0x0010a4000800017f */
[----:B--2---:R-:W-:Y:S05]  /*17010*/  @!P0 NANOSLEEP.SYNCS 0x989680 ;  /* 0x009896800000895d */ /* 0x004fea0003900000 */
[----:B------:R-:W2:Y:S02]  /*17020*/  @!P0 SYNCS.PHASECHK.TRANS64 P0, [R19+URZ+0x22860], R0 ;  /* 0x02286000130085a7 */ /* 0x000ea4000800007f */
[----:B--2---:R-:W-:Y:S05]  /*17030*/  @!P0 BRA `(.L_x_2656) ;  /* 0xfffffffc00f08947 */ /* 0x004fea000383ffff */
[----:B------:R-:W-:Y:S05]  /*17040*/  BRA `(.L_x_2741) ;  /* 0xffffffc000307947 */ /* 0x000fea000383ffff */
.L_x_2657:
        /* <DEDUP_REMOVED lines=8> */
.L_x_2743:
[----:B------:R-:W-:Y:S05]  /*170d0*/  BSYNC B0 ;  /* 0x0000000000007941 */ /* 0x000fea0003800000 */
.L_x_2742:
        /* <DEDUP_REMOVED lines=13> */
.L_x_2744:
        /* <DEDUP_REMOVED lines=9> */
.L_x_2745:
        /* <DEDUP_REMOVED lines=17> */
.L_x_2746:
[----:B------:R-:W-:Y:S02]  /*17350*/  IMAD.MOV.U32 R13, RZ, RZ, R6 ;  /* 0x000000ffff0d7224 */ /* 0x000fe400078e0006 */
[----:B------:R-:W-:Y:S01]  /*17360*/  IMAD.MOV.U32 R12, RZ, RZ, 0x2 ;  /* 0x00000002ff0c7424 */ /* 0x000fe200078e00ff */
[----:B------:R-:W-:-:S13]  /*17370*/  IADD3 R2, P3, R14, R0, RZ ;  /* 0x000000000e027210 */ /* 0x000fda0007f7e0ff */
[----:B------:R-:W-:Y:S05]  /*17380*/  WARPSYNC.COLLECTIVE R15, `(.L_x_2747) ;  /* 0x000000000f087348 */ /* 0x000fea0003c00000 */
[----:B------:R0:W1:Y:S02]  /*17390*/  SHFL.IDX P6, R14, R13, R12, R11 ;  /* 0x0000000c0d0e7389 */ /* 0x00006400000c000b */
[----:B01----:R-:W-:Y:S01]  /*173a0*/  ENDCOLLECTIVE ;  /* 0x000000000000791b */ /* 0x003fe20003800000 */
.L_x_2747:
        /* <DEDUP_REMOVED lines=17> */
.L_x_2748:
[----:B------:R-:W-:Y:S02]  /*174c0*/  IMAD.MOV.U32 R13, RZ, RZ, R6 ;  /* 0x000000ffff0d7224 */ /* 0x000fe400078e0006 */
[----:B------:R-:W-:Y:S01]  /*174d0*/  IMAD.MOV.U32 R12, RZ, RZ, 0x3 ;  /* 0x00000003ff0c7424 */ /* 0x000fe200078e00ff */
[----:B------:R-:W-:-:S13]  /*174e0*/  IADD3 R2, P3, R14, R0, RZ ;  /* 0x000000000e027210 */ /* 0x000fda0007f7e0ff */
[----:B------:R-:W-:Y:S05]  /*174f0*/  WARPSYNC.COLLECTIVE R15, `(.L_x_2749) ;  /* 0x000000000f087348 */ /* 0x000fea0003c00000 */
[----:B------:R0:W1:Y:S02]  /*17500*/  SHFL.IDX P6, R14, R13, R12, R11 ;  /* 0x0000000c0d0e7389 */ /* 0x00006400000c000b */
[----:B01----:R-:W-:Y:S01]  /*17510*/  ENDCOLLECTIVE ;  /* 0x000000000000791b */ /* 0x003fe20003800000 */
.L_x_2749:
        /* <DEDUP_REMOVED lines=17> */
.L_x_2750:
[----:B------:R-:W-:Y:S02]  /*17630*/  IMAD.MOV.U32 R13, RZ, RZ, R6 ;  /* 0x000000ffff0d7224 */ /* 0x000fe400078e0006 */
[----:B------:R-:W-:Y:S01]  /*17640*/  IMAD.MOV.U32 R12, RZ, RZ, 0x4 ;  /* 0x00000004ff0c7424 */ /* 0x000fe200078e00ff */
[----:B------:R-:W-:-:S13]  /*17650*/  IADD3 R2, P3, R14, R0, RZ ;  /* 0x000000000e027210 */ /* 0x000fda0007f7e0ff */
[----:B------:R-:W-:Y:S05]  /*17660*/  WARPSYNC.COLLECTIVE R15, `(.L_x_2751) ;  /* 0x000000000f087348 */ /* 0x000fea0003c00000 */
[----:B------:R0:W1:Y:S02]  /*17670*/  SHFL.IDX P6, R14, R13, R12, R11 ;  /* 0x0000000c0d0e7389 */ /* 0x00006400000c000b */
[----:B01----:R-:W-:Y:S01]  /*17680*/  ENDCOLLECTIVE ;  /* 0x000000000000791b */ /* 0x003fe20003800000 */
.L_x_2751:
        /* <DEDUP_REMOVED lines=17> */
.L_x_2752:
[----:B------:R-:W-:Y:S02]  /*177a0*/  IMAD.MOV.U32 R13, RZ, RZ, R6 ;  /* 0x000000ffff0d7224 */ /* 0x000fe400078e0006 */
[----:B------:R-:W-:Y:S01]  /*177b0*/  IMAD.MOV.U32 R12, RZ, RZ, 0x5 ;  /* 0x00000005ff0c7424 */ /* 0x000fe200078e00ff */
[----:B------:R-:W-:-:S13]  /*177c0*/  IADD3 R2, P3, R14, R0, RZ ;  /* 0x000000000e027210 */ /* 0x000fda0007f7e0ff */
[----:B------:R-:W-:Y:S05]  /*177d0*/  WARPSYNC.COLLECTIVE R15, `(.L_x_2753) ;  /* 0x000000000f087348 */ /* 0x000fea0003c00000 */
[----:B------:R0:W1:Y:S02]  /*177e0*/  SHFL.IDX P6, R14, R13, R12, R11 ;  /* 0x0000000c0d0e7389 */ /* 0x00006400000c000b */
[----:B01----:R-:W-:Y:S01]  /*177f0*/  ENDCOLLECTIVE ;  /* 0x000000000000791b */ /* 0x003fe20003800000 */
.L_x_2753:
        /* <DEDUP_REMOVED lines=12> */
.L_x_2754:
        /* <DEDUP_REMOVED lines=9> */
.L_x_2664:
[----:B0-----:R0:W1:Y:S02]  /*17950*/  SYNCS.PHASECHK.TRANS64.TRYWAIT P0, [R6+URZ+0x22840], R21 ;  /* 0x02284015060075a7 */ /* 0x001064000800017f */
[----:B-1----:R-:W-:Y:S05]  /*17960*/  @!P0 NANOSLEEP.SYNCS 0x989680 ;  /* 0x009896800000895d */ /* 0x002fea0003900000 */
[----:B------:R-:W1:Y:S02]  /*17970*/  @!P0 SYNCS.PHASECHK.TRANS64 P0, [R6+URZ+0x22840], R21 ;  /* 0x02284015060085a7 */ /* 0x000e64000800007f */
[----:B-1----:R-:W-:Y:S05]  /*17980*/  @!P0 BRA `(.L_x_2664) ;  /* 0xfffffffc00f08947 */ /* 0x002fea000383ffff */
[----:B------:R-:W-:Y:S05]  /*17990*/  BRA `(.L_x_2756) ;  /* 0xffffffc000c47947 */ /* 0x000fea000383ffff */
.L_x_2665:
        /* <DEDUP_REMOVED lines=8> */
.L_x_2758:
[----:B------:R-:W-:Y:S05]  /*17a20*/  BSYNC B1 ;  /* 0x0000000000017941 */ /* 0x000fea0003800000 */
.L_x_2757:
        /* <DEDUP_REMOVED lines=9> */
.L_x_2759:
[----:B------:R-:W-:Y:S02]  /*17ac0*/  IMAD.MOV.U32 R13, RZ, RZ, R9 ;  /* 0x000000ffff0d7224 */ /* 0x000fe400078e0009 */
[----:B------:R-:W-:Y:S02]  /*17ad0*/  IMAD.MOV.U32 R12, RZ, RZ, 0x1 ;  /* 0x00000001ff0c7424 */ /* 0x000fe400078e00ff */
[----:B------:R-:W-:-:S07]  /*17ae0*/  IMAD.MOV.U32 R2, RZ, RZ, R14 ;  /* 0x000000ffff027224 */ /* 0x000fce00078e000e */
[----:B------:R-:W-:Y:S05]  /*17af0*/  WARPSYNC.COLLECTIVE R15, `(.L_x_2760) ;  /* 0x000000000f087348 */ /* 0x000fea0003c00000 */
[----:B------:R0:W1:Y:S02]  /*17b00*/  SHFL.IDX P6, R14, R13, R12, R11 ;  /* 0x0000000c0d0e7389 */ /* 0x00006400000c000b */
[----:B01----:R-:W-:Y:S01]  /*17b10*/  ENDCOLLECTIVE ;  /* 0x000000000000791b */ /* 0x003fe20003800000 */
.L_x_2760:
        /* <DEDUP_REMOVED lines=11> */
.L_x_2761:
[----:B------:R-:W-:Y:S02]  /*17bd0*/  IMAD.MOV.U32 R13, RZ, RZ, R9 ;  /* 0x000000ffff0d7224 */ /* 0x000fe400078e0009 */
[----:B------:R-:W-:Y:S02]  /*17be0*/  IMAD.MOV.U32 R12, RZ, RZ, 0x2 ;  /* 0x00000002ff0c7424 */ /* 0x000fe400078e00ff */
[----:B------:R-:W-:-:S07]  /*17bf0*/  IMAD.MOV.U32 R2, RZ, RZ, R14 ;  /* 0x000000ffff027224 */ /* 0x000fce00078e000e */
[----:B------:R-:W-:Y:S05]  /*17c00*/  WARPSYNC.COLLECTIVE R15, `(.L_x_2762) ;  /* 0x000000000f087348 */ /* 0x000fea0003c00000 */
[----:B------:R0:W1:Y:S02]  /*17c10*/  SHFL.IDX P6, R14, R13, R12, R11 ;  /* 0x0000000c0d0e7389 */ /* 0x00006400000c000b */
[----:B01----:R-:W-:Y:S01]  /*17c20*/  ENDCOLLECTIVE ;  /* 0x000000000000791b */ /* 0x003fe20003800000 */
.L_x_2762:
        /* <DEDUP_REMOVED lines=11> */
.L_x_2763:
[----:B------:R-:W-:Y:S02]  /*17ce0*/  IMAD.MOV.U32 R13, RZ, RZ, R9 ;  /* 0x000000ffff0d7224 */ /* 0x000fe400078e0009 */
[----:B------:R-:W-:Y:S02]  /*17cf0*/  IMAD.MOV.U32 R12, RZ, RZ, 0x3 ;  /* 0x00000003ff0c7424 */ /* 0x000fe400078e00ff */
[----:B------:R-:W-:-:S07]  /*17d00*/  IMAD.MOV.U32 R2, RZ, RZ, R14 ;  /* 0x000000ffff027224 */ /* 0x000fce00078e000e */
[----:B------:R-:W-:Y:S05]  /*17d10*/  WARPSYNC.COLLECTIVE R15, `(.L_x_2764) ;  /* 0x000000000f087348 */ /* 0x000fea0003c00000 */
[----:B------:R0:W1:Y:S02]  /*17d20*/  SHFL.IDX P6, R14, R13, R12, R11 ;  /* 0x0000000c0d0e7389 */ /* 0x00006400000c000b */
[----:B01----:R-:W-:Y:S01]  /*17d30*/  ENDCOLLECTIVE ;  /* 0x000000000000791b */ /* 0x003fe20003800000 */
.L_x_2764:
        /* <DEDUP_REMOVED lines=11> */
.L_x_2765:
[----:B------:R-:W-:Y:S02]  /*17df0*/  IMAD.MOV.U32 R13, RZ, RZ, R9 ;  /* 0x000000ffff0d7224 */ /* 0x000fe400078e0009 */
[----:B------:R-:W-:Y:S02]  /*17e00*/  IMAD.MOV.U32 R12, RZ, RZ, 0x4 ;  /* 0x00000004ff0c7424 */ /* 0x000fe400078e00ff */
[----:B------:R-:W-:-:S07]  /*17e10*/  IMAD.MOV.U32 R2, RZ, RZ, R14 ;  /* 0x000000ffff027224 */ /* 0x000fce00078e000e */
[----:B------:R-:W-:Y:S05]  /*17e20*/  WARPSYNC.COLLECTIVE R15, `(.L_x_2766) ;  /* 0x000000000f087348 */ /* 0x000fea0003c00000 */
[----:B------:R0:W1:Y:S02]  /*17e30*/  SHFL.IDX P6, R14, R13, R12, R11 ;  /* 0x0000000c0d0e7389 */ /* 0x00006400000c000b */
[----:B01----:R-:W-:Y:S01]  /*17e40*/  ENDCOLLECTIVE ;  /* 0x000000000000791b */ /* 0x003fe20003800000 */
.L_x_2766:
        /* <DEDUP_REMOVED lines=11> */
.L_x_2767:
[----:B------:R-:W-:Y:S02]  /*17f00*/  IMAD.MOV.U32 R13, RZ, RZ, R9 ;  /* 0x000000ffff0d7224 */ /* 0x000fe400078e0009 */
[----:B------:R-:W-:Y:S02]  /*17f10*/  IMAD.MOV.U32 R12, RZ, RZ, 0x5 ;  /* 0x00000005ff0c7424 */ /* 0x000fe400078e00ff */
[----:B------:R-:W-:-:S07]  /*17f20*/  IMAD.MOV.U32 R2, RZ, RZ, R14 ;  /* 0x000000ffff027224 */ /* 0x000fce00078e000e */
[----:B------:R-:W-:Y:S05]  /*17f30*/  WARPSYNC.COLLECTIVE R15, `(.L_x_2768) ;  /* 0x000000000f087348 */ /* 0x000fea0003c00000 */
[----:B------:R0:W1:Y:S02]  /*17f40*/  SHFL.IDX P6, R14, R13, R12, R11 ;  /* 0x0000000c0d0e7389 */ /* 0x00006400000c000b */
[----:B01----:R-:W-:Y:S01]  /*17f50*/  ENDCOLLECTIVE ;  /* 0x000000000000791b */ /* 0x003fe20003800000 */
.L_x_2768:
        /* <DEDUP_REMOVED lines=11> */
.L_x_2769:
[----:B------:R-:W-:Y:S01]  /*18010*/  IMAD.MOV.U32 R2, RZ, RZ, R14 ;  /* 0x000000ffff027224 */ /* 0x000fe200078e000e */
[----:B------:R-:W-:Y:S06]  /*18020*/  BRA `(.L_x_2770) ;  /* 0xffffffbc00f47947 */ /* 0x000fec000383ffff */
.L_x_2670:
[----:B---3--:R3:W4:Y:S02]  /*18030*/  SYNCS.PHASECHK.TRANS64.TRYWAIT P0, [R6+URZ+0x22860], R21 ;  /* 0x02286015060075a7 */ /* 0x008724000800017f */
[----:B----4-:R-:W-:Y:S05]  /*18040*/  @!P0 NANOSLEEP.SYNCS 0x989680 ;  /* 0x009896800000895d */ /* 0x010fea0003900000 */
[----:B------:R-:W4:Y:S02]  /*18050*/  @!P0 SYNCS.PHASECHK.TRANS64 P0, [R6+URZ+0x22860], R21 ;  /* 0x02286015060085a7 */ /* 0x000f24000800007f */
[----:B----4-:R-:W-:Y:S05]  /*18060*/  @!P0 BRA `(.L_x_2670) ;  /* 0xfffffffc00f08947 */ /* 0x010fea000383ffff */
[----:B------:R-:W-:Y:S05]  /*18070*/  BRA `(.L_x_2771) ;  /* 0xffffffc000447947 */ /* 0x000fea000383ffff */
.L_x_2671:
        /* <DEDUP_REMOVED lines=8> */
.L_x_2773:
[----:B------:R-:W-:Y:S05]  /*18100*/  BSYNC B1 ;  /* 0x0000000000017941 */ /* 0x000fea0003800000 */
.L_x_2772:
        /* <DEDUP_REMOVED lines=9> */
.L_x_2774:
[----:B------:R-:W-:Y:S02]  /*181a0*/  IMAD.MOV.U32 R13, RZ, RZ, R9 ;  /* 0x000000ffff0d7224 */ /* 0x000fe400078e0009 */
[----:B------:R-:W-:Y:S01]  /*181b0*/  IMAD.MOV.U32 R12, RZ, RZ, 0x1 ;  /* 0x00000001ff0c7424 */ /* 0x000fe200078e00ff */
[----:B------:R-:W-:-:S13]  /*181c0*/  IADD3 R2, P0, R14, R0, RZ ;  /* 0x000000000e027210 */ /* 0x000fda0007f1e0ff */
[----:B------:R-:W-:Y:S05]  /*181d0*/  WARPSYNC.COLLECTIVE R15, `(.L_x_2775) ;  /* 0x000000000f087348 */ /* 0x000fea0003c00000 */
[----:B------:R0:W1:Y:S02]  /*181e0*/  SHFL.IDX P6, R14, R13, R12, R11 ;  /* 0x0000000c0d0e7389 */ /* 0x00006400000c000b */
[----:B01----:R-:W-:Y:S01]  /*181f0*/  ENDCOLLECTIVE ;  /* 0x000000000000791b */ /* 0x003fe20003800000 */
.L_x_2775:
        /* <DEDUP_REMOVED lines=13> */
.L_x_2776:
[----:B------:R-:W-:Y:S02]  /*182d0*/  IMAD.MOV.U32 R13, RZ, RZ, R9 ;  /* 0x000000ffff0d7224 */ /* 0x000fe400078e0009 */
[----:B------:R-:W-:Y:S01]  /*182e0*/  IMAD.MOV.U32 R12, RZ, RZ, 0x2 ;  /* 0x00000002ff0c7424 */ /* 0x000fe200078e00ff */
[----:B------:R-:W-:-:S13]  /*182f0*/  IADD3 R2, P0, R14, R0, RZ ;  /* 0x000000000e027210 */ /* 0x000fda0007f1e0ff */
[----:B------:R-:W-:Y:S05]  /*18300*/  WARPSYNC.COLLECTIVE R15, `(.L_x_2777) ;  /* 0x000000000f087348 */ /* 0x000fea0003c00000 */
[----:B------:R0:W1:Y:S02]  /*18310*/  SHFL.IDX P6, R14, R13, R12, R11 ;  /* 0x0000000c0d0e7389 */ /* 0x00006400000c000b */
[----:B01----:R-:W-:Y:S01]  /*18320*/  ENDCOLLECTIVE ;  /* 0x000000000000791b */ /* 0x003fe20003800000 */
.L_x_2777:
        /* <DEDUP_REMOVED lines=13> */
.L_x_2778:
[----:B------:R-:W-:Y:S02]  /*18400*/  IMAD.MOV.U32 R13, RZ, RZ, R9 ;  /* 0x000000ffff0d7224 */ /* 0x000fe400078e0009 */
[----:B------:R-:W-:Y:S01]  /*18410*/  IMAD.MOV.U32 R12, RZ, RZ, 0x3 ;  /* 0x00000003ff0c7424 */ /* 0x000fe200078e00ff */
[----:B------:R-:W-:-:S13]  /*18420*/  IADD3 R2, P0, R14, R0, RZ ;  /* 0x000000000e027210 */ /* 0x000fda0007f1e0ff */
[----:B------:R-:W-:Y:S05]  /*18430*/  WARPSYNC.COLLECTIVE R15, `(.L_x_2779) ;  /* 0x000000000f087348 */ /* 0x000fea0003c00000 */
[----:B------:R0:W1:Y:S02]  /*18440*/  SHFL.IDX P6, R14, R13, R12, R11 ;  /* 0x0000000c0d0e7389 */ /* 0x00006400000c000b */
[----:B01----:R-:W-:Y:S01]  /*18450*/  ENDCOLLECTIVE ;  /* 0x000000000000791b */ /* 0x003fe20003800000 */
.L_x_2779:
        /* <DEDUP_REMOVED lines=13> */
.L_x_2780:
[----:B------:R-:W-:Y:S02]  /*18530*/  IMAD.MOV.U32 R13, RZ, RZ, R9 ;  /* 0x000000ffff0d7224 */ /* 0x000fe400078e0009 */
[----:B------:R-:W-:Y:S01]  /*18540*/  IMAD.MOV.U32 R12, RZ, RZ, 0x4 ;  /* 0x00000004ff0c7424 */ /* 0x000fe200078e00ff */
[----:B------:R-:W-:-:S13]  /*18550*/  IADD3 R2, P0, R14, R0, RZ ;  /* 0x000000000e027210 */ /* 0x000fda0007f1e0ff */
[----:B------:R-:W-:Y:S05]  /*18560*/  WARPSYNC.COLLECTIVE R15, `(.L_x_2781) ;  /* 0x000000000f087348 */ /* 0x000fea0003c00000 */
[----:B------:R0:W1:Y:S02]  /*18570*/  SHFL.IDX P6, R14, R13, R12, R11 ;  /* 0x0000000c0d0e7389 */ /* 0x00006400000c000b */
[----:B01----:R-:W-:Y:S01]  /*18580*/  ENDCOLLECTIVE ;  /* 0x000000000000791b */ /* 0x003fe20003800000 */
.L_x_2781:
        /* <DEDUP_REMOVED lines=13> */
.L_x_2782:
[----:B------:R-:W-:Y:S02]  /*18660*/  IMAD.MOV.U32 R13, RZ, RZ, R9 ;  /* 0x000000ffff0d7224 */ /* 0x000fe400078e0009 */
[----:B------:R-:W-:Y:S01]  /*18670*/  IMAD.MOV.U32 R12, RZ, RZ, 0x5 ;  /* 0x00000005ff0c7424 */ /* 0x000fe200078e00ff */
[----:B------:R-:W-:-:S13]  /*18680*/  IADD3 R2, P0, R14, R0, RZ ;  /* 0x000000000e027210 */ /* 0x000fda0007f1e0ff */
[----:B------:R-:W-:Y:S05]  /*18690*/  WARPSYNC.COLLECTIVE R15, `(.L_x_2783) ;  /* 0x000000000f087348 */ /* 0x000fea0003c00000 */
[----:B------:R0:W1:Y:S02]  /*186a0*/  SHFL.IDX P6, R14, R13, R12, R11 ;  /* 0x0000000c0d0e7389 */ /* 0x00006400000c000b */
[----:B01----:R-:W-:Y:S01]  /*186b0*/  ENDCOLLECTIVE ;  /* 0x000000000000791b */ /* 0x003fe20003800000 */
.L_x_2783:
        /* <DEDUP_REMOVED lines=13> */
.L_x_2784:
[----:B------:R-:W-:Y:S05]  /*18790*/  BRA `(.L_x_2785) ;  /* 0xffffffbc00907947 */ /* 0x000fea000383ffff */
.L_x_2679:
        /* <DEDUP_REMOVED lines=8> */
.L_x_2787:
[----:B------:R-:W-:Y:S05]  /*18820*/  BSYNC B0 ;  /* 0x0000000000007941 */ /* 0x000fea0003800000 */
.L_x_2786:
        /* <DEDUP_REMOVED lines=9> */
.L_x_2788:
        /* <DEDUP_REMOVED lines=18> */
.L_x_2789:
[----:B------:R-:W-:Y:S01]  /*189e0*/  IMAD.MOV.U32 R12, RZ, RZ, 0x2 ;  /* 0x00000002ff0c7424 */ /* 0x000fe200078e00ff */
[----:B------:R-:W-:-:S05]  /*189f0*/  SEL R6, R14, RZ, P1 ;  /* 0x000000ff0e067207 */ /* 0x000fca0000800000 */
[----:B------:R-:W-:-:S04]  /*18a00*/  IMAD.IADD R6, R5, 0x1, R6 ;  /* 0x0000000105067824 */ /* 0x000fc800078e0206 */
[----:B------:R-:W-:-:S07]  /*18a10*/  IMAD.MOV.U32 R13, RZ, RZ, R6 ;  /* 0x000000ffff0d7224 */ /* 0x000fce00078e0006 */
[----:B------:R-:W-:Y:S05]  /*18a20*/  WARPSYNC.COLLECTIVE R15, `(.L_x_2790) ;  /* 0x000000000f087348 */ /* 0x000fea0003c00000 */
[----:B------:R0:W1:Y:S02]  /*18a30*/  SHFL.UP P6, R14, R13, R12, R11 ;  /* 0x0400000c0d0e7389 */ /* 0x00006400000c000b */
[----:B01----:R-:W-:Y:S01]  /*18a40*/  ENDCOLLECTIVE ;  /* 0x000000000000791b */ /* 0x003fe20003800000 */
.L_x_2790:
[----:B------:R-:W-:Y:S01]  /*18a50*/  IMAD.MOV.U32 R12, RZ, RZ, 0x4 ;  /* 0x00000004ff0c7424 */ /* 0x000fe200078e00ff */
[----:B------:R-:W-:-:S05]  /*18a60*/  SEL R7, R14, RZ, P2 ;  /* 0x000000ff0e077207 */ /* 0x000fca0001000000 */
[----:B------:R-:W-:-:S04]  /*18a70*/  IMAD.IADD R7, R6, 0x1, R7 ;  /* 0x0000000106077824 */ /* 0x000fc800078e0207 */
[----:B------:R-:W-:-:S07]  /*18a80*/  IMAD.MOV.U32 R13, RZ, RZ, R7 ;  /* 0x000000ffff0d7224 */ /* 0x000fce00078e0007 */
[----:B------:R-:W-:Y:S05]  /*18a90*/  WARPSYNC.COLLECTIVE R15, `(.L_x_2791) ;  /* 0x000000000f087348 */ /* 0x000fea0003c00000 */
[----:B------:R0:W1:Y:S02]  /*18aa0*/  SHFL.UP P6, R14, R13, R12, R11 ;  /* 0x0400000c0d0e7389 */ /* 0x00006400000c000b */
[----:B01----:R-:W-:Y:S01]  /*18ab0*/  ENDCOLLECTIVE ;  /* 0x000000000000791b */ /* 0x003fe20003800000 */
.L_x_2791:
[----:B------:R-:W-:Y:S01]  /*18ac0*/  IMAD.MOV.U32 R12, RZ, RZ, 0x8 ;  /* 0x00000008ff0c7424 */ /* 0x000fe200078e00ff */
[----:B------:R-:W-:-:S05]  /*18ad0*/  SEL R2, R14, RZ, P3 ;  /* 0x000000ff0e027207 */ /* 0x000fca0001800000 */
[----:B------:R-:W-:-:S04]  /*18ae0*/  IMAD.IADD R2, R7, 0x1, R2 ;  /* 0x0000000107027824 */ /* 0x000fc800078e0202 */
[----:B------:R-:W-:-:S07]  /*18af0*/  IMAD.MOV.U32 R13, RZ, RZ, R2 ;  /* 0x000000ffff0d7224 */ /* 0x000fce00078e0002 */
[----:B------:R-:W-:Y:S05]  /*18b00*/  WARPSYNC.COLLECTIVE R15, `(.L_x_2792) ;  /* 0x000000000f087348 */ /* 0x000fea0003c00000 */
[----:B------:R0:W1:Y:S02]  /*18b10*/  SHFL.UP P6, R14, R13, R12, R11 ;  /* 0x0400000c0d0e7389 */ /* 0x00006400000c000b */
[----:B01----:R-:W-:Y:S01]  /*18b20*/  ENDCOLLECTIVE ;  /* 0x000000000000791b */ /* 0x003fe20003800000 */
.L_x_2792:
[----:B------:R-:W-:Y:S01]  /*18b30*/  IMAD.MOV.U32 R12, RZ, RZ, 0x10 ;  /* 0x00000010ff0c7424 */ /* 0x000fe200078e00ff */
[----:B------:R-:W-:-:S05]  /*18b40*/  SEL R3, R14, RZ, P4 ;  /* 0x000000ff0e037207 */ /* 0x000fca0002000000 */
[----:B------:R-:W-:-:S04]  /*18b50*/  IMAD.IADD R3, R2, 0x1, R3 ;  /* 0x0000000102037824 */ /* 0x000fc800078e0203 */
[----:B------:R-:W-:-:S07]  /*18b60*/  IMAD.MOV.U32 R13, RZ, RZ, R3 ;  /* 0x000000ffff0d7224 */ /* 0x000fce00078e0003 */
[----:B------:R-:W-:Y:S05]  /*18b70*/  WARPSYNC.COLLECTIVE R15, `(.L_x_2793) ;  /* 0x000000000f087348 */ /* 0x000fea0003c00000 */
[----:B------:R0:W1:Y:S02]  /*18b80*/  SHFL.UP P6, R14, R13, R12, R11 ;  /* 0x0400000c0d0e7389 */ /* 0x00006400000c000b */
[----:B01----:R-:W-:Y:S01]  /*18b90*/  ENDCOLLECTIVE ;  /* 0x000000000000791b */ /* 0x003fe20003800000 */
.L_x_2793:
        /* <DEDUP_REMOVED lines=8> */
.L_x_2794:
[----:B------:R-:W-:Y:S05]  /*18c20*/  BRA `(.L_x_2795) ;  /* 0xffffffbc00ec7947 */ /* 0x000fea000383ffff */
.L_x_2684:
[----:B------:R-:W-:Y:S01]  /*18c30*/  BSSY B0, `(.L_x_2796) ;  /* 0x0000008000007945 */ /* 0x000fe20003800000 */
[----:B-----5:R-:W-:Y:S02]  /*18c40*/  IMAD.MOV.U32 R13, RZ, RZ, R5 ;  /* 0x000000ffff0d7224 */ /* 0x020fe400078e0005 */
[----:B------:R-:W-:Y:S02]  /*18c50*/  IMAD.MOV.U32 R12, RZ, RZ, 0x1 ;  /* 0x00000001ff0c7424 */ /* 0x000fe400078e00ff */
[----:B------:R-:W-:Y:S02]  /*18c60*/  IMAD.MOV.U32 R11, RZ, RZ, RZ ;  /* 0x000000ffff0b7224 */ /* 0x000fe400078e00ff */
[----:B------:R-:W-:-:S07]  /*18c70*/  IMAD.MOV.U32 R15, RZ, RZ, -0x1 ;  /* 0xffffffffff0f7424 */ /* 0x000fce00078e00ff */
[----:B012---:R-:W-:Y:S05]  /*18c80*/  WARPSYNC.COLLECTIVE R15, `(.L_x_2797) ;  /* 0x000000000f087348 */ /* 0x007fea0003c00000 */
[----:B------:R3:W4:Y:S02]  /*18c90*/  SHFL.UP P6, R14, R13, R12, R11 ;  /* 0x0400000c0d0e7389 */ /* 0x00072400000c000b */
[----:B01234-:R-:W-:Y:S01]  /*18ca0*/  ENDCOLLECTIVE ;  /* 0x000000000000791b */ /* 0x01ffe20003800000 */
.L_x_2797:
[----:B------:R-:W-:Y:S05]  /*18cb0*/  BSYNC B0 ;  /* 0x0000000000007941 */ /* 0x000fea0003800000 */
.L_x_2796:
        /* <DEDUP_REMOVED lines=8> */
.L_x_2798:
[----:B------:R-:W-:Y:S01]  /*18d40*/  IMAD.MOV.U32 R12, RZ, RZ, 0x4 ;  /* 0x00000004ff0c7424 */ /* 0x000fe200078e00ff */
[----:B------:R-:W-:-:S05]  /*18d50*/  SEL R2, R14, RZ, P2 ;  /* 0x000000ff0e027207 */ /* 0x000fca0001000000 */
[----:B------:R-:W-:-:S04]  /*18d60*/  IMAD.IADD R2, R13, 0x1, R2 ;  /* 0x000000010d027824 */ /* 0x000fc800078e0202 */
[----:B------:R-:W-:-:S07]  /*18d70*/  IMAD.MOV.U32 R13, RZ, RZ, R2 ;  /* 0x000000ffff0d7224 */ /* 0x000fce00078e0002 */
[----:B------:R-:W-:Y:S05]  /*18d80*/  WARPSYNC.COLLECTIVE R15, `(.L_x_2799) ;  /* 0x000000000f087348 */ /* 0x000fea0003c00000 */
[----:B------:R0:W1:Y:S02]  /*18d90*/  SHFL.UP P6, R14, R13, R12, R11 ;  /* 0x0400000c0d0e7389 */ /* 0x00006400000c000b */
[----:B01----:R-:W-:Y:S01]  /*18da0*/  ENDCOLLECTIVE ;  /* 0x000000000000791b */ /* 0x003fe20003800000 */
.L_x_2799:
[----:B------:R-:W-:Y:S01]  /*18db0*/  IMAD.MOV.U32 R12, RZ, RZ, 0x8 ;  /* 0x00000008ff0c7424 */ /* 0x000fe200078e00ff */
[----:B------:R-:W-:-:S05]  /*18dc0*/  SEL R3, R14, RZ, P3 ;  /* 0x000000ff0e037207 */ /* 0x000fca0001800000 */
[----:B------:R-:W-:-:S04]  /*18dd0*/  IMAD.IADD R3, R2, 0x1, R3 ;  /* 0x0000000102037824 */ /* 0x000fc800078e0203 */
[----:B------:R-:W-:-:S07]  /*18de0*/  IMAD.MOV.U32 R13, RZ, RZ, R3 ;  /* 0x000000ffff0d7224 */ /* 0x000fce00078e0003 */
[----:B------:R-:W-:Y:S05]  /*18df0*/  WARPSYNC.COLLECTIVE R15, `(.L_x_2800) ;  /* 0x000000000f087348 */ /* 0x000fea0003c00000 */
[----:B------:R0:W1:Y:S02]  /*18e00*/  SHFL.UP P6, R14, R13, R12, R11 ;  /* 0x0400000c0d0e7389 */ /* 0x00006400000c000b */
[----:B01----:R-:W-:Y:S01]  /*18e10*/  ENDCOLLECTIVE ;  /* 0x000000000000791b */ /* 0x003fe20003800000 */
.L_x_2800:
[----:B------:R-:W-:Y:S01]  /*18e20*/  IMAD.MOV.U32 R12, RZ, RZ, 0x10 ;  /* 0x00000010ff0c7424 */ /* 0x000fe200078e00ff */
[----:B------:R-:W-:-:S05]  /*18e30*/  SEL R4, R14, RZ, P4 ;  /* 0x000000ff0e047207 */ /* 0x000fca0002000000 */
[----:B------:R-:W-:-:S04]  /*18e40*/  IMAD.IADD R4, R3, 0x1, R4 ;  /* 0x0000000103047824 */ /* 0x000fc800078e0204 */
[----:B------:R-:W-:-:S07]  /*18e50*/  IMAD.MOV.U32 R13, RZ, RZ, R4 ;  /* 0x000000ffff0d7224 */ /* 0x000fce00078e0004 */
[----:B------:R-:W-:Y:S05]  /*18e60*/  WARPSYNC.COLLECTIVE R15, `(.L_x_2801) ;  /* 0x000000000f087348 */ /* 0x000fea0003c00000 */
[----:B------:R0:W1:Y:S02]  /*18e70*/  SHFL.UP P6, R14, R13, R12, R11 ;  /* 0x0400000c0d0e7389 */ /* 0x00006400000c000b */
[----:B01----:R-:W-:Y:S01]  /*18e80*/  ENDCOLLECTIVE ;  /* 0x000000000000791b */ /* 0x003fe20003800000 */
.L_x_2801:
        /* <DEDUP_REMOVED lines=8> */
.L_x_2802:
[----:B------:R-:W-:Y:S05]  /*18f10*/  BRA `(.L_x_2803) ;  /* 0xffffffbc00cc7947 */ /* 0x000fea000383ffff */
.L_x_2686:
[----:B------:R-:W-:Y:S01]  /*18f20*/  BSSY B0, `(.L_x_2804) ;  /* 0x0000006000007945 */ /* 0x000fe20003800000 */
[----:B------:R-:W-:Y:S01]  /*18f30*/  PLOP3.LUT P6, PT, P6, PT, PT, 0x8, 0x0 ;  /* 0x000000000000781c */ /* 0x000fe200037ce170 */
[----:B------:R-:W-:-:S12]  /*18f40*/  IMAD.MOV.U32 R15, RZ, RZ, -0x1 ;  /* 0xffffffffff0f7424 */ /* 0x000fd800078e00ff */
[----:B01----:R-:W-:Y:S05]  /*18f50*/  WARPSYNC.COLLECTIVE R15, `(.L_x_2805) ;  /* 0x000000000f087348 */ /* 0x003fea0003c00000 */
[----:B------:R-:W-:Y:S01]  /*18f60*/  VOTE.ANY R14, PT, P6 ;  /* 0x00000000000e7806 */ /* 0x000fe200030e0100 */
[----:B01----:R-:W-:Y:S06]  /*18f70*/  ENDCOLLECTIVE ;  /* 0x000000000000791b */ /* 0x003fec0003800000 */
.L_x_2805:
[----:B------:R-:W-:Y:S05]  /*18f80*/  BSYNC B0 ;  /* 0x0000000000007941 */ /* 0x000fea0003800000 */
.L_x_2804:
        /* <DEDUP_REMOVED lines=9> */
.L_x_2806:
[----:B------:R-:W-:Y:S01]  /*19020*/  IMAD.MOV.U32 R5, RZ, RZ, R14 ;  /* 0x000000ffff057224 */ /* 0x000fe200078e000e */
[----:B------:R-:W-:Y:S06]  /*19030*/  BRA `(.L_x_2807) ;  /* 0xffffffbc00bc7947 */ /* 0x000fec000383ffff */
.L_x_2688:
[----:B------:R-:W-:Y:S01]  /*19040*/  BSSY B0, `(.L_x_2808) ;  /* 0x0000007000007945 */ /* 0x000fe20003800000 */
[----:B------:R-:W-:Y:S02]  /*19050*/  IMAD.MOV.U32 R13, RZ, RZ, R6 ;  /* 0x000000ffff0d7224 */ /* 0x000fe400078e0006 */
[----:B------:R-:W-:Y:S02]  /*19060*/  IMAD.MOV.U32 R11, RZ, RZ, 0x1f ;  /* 0x0000001fff0b7424 */ /* 0x000fe400078e00ff */
[----:B------:R-:W-:-:S07]  /*19070*/  IMAD.MOV.U32 R15, RZ, RZ, -0x1 ;  /* 0xffffffffff0f7424 */ /* 0x000fce00078e00ff */
[----:B0123--:R-:W-:Y:S05]  /*19080*/  WARPSYNC.COLLECTIVE R15, `(.L_x_2809) ;  /* 0x000000000f087348 */ /* 0x00ffea0003c00000 */
[----:B------:R4:W0:Y:S02]  /*19090*/  SHFL.IDX P6, R14, R13, R12, R11 ;  /* 0x0000000c0d0e7389 */ /* 0x00082400000c000b */
[----:B01234-:R-:W-:Y:S01]  /*190a0*/  ENDCOLLECTIVE ;  /* 0x000000000000791b */ /* 0x01ffe20003800000 */
.L_x_2809:
[----:B------:R-:W-:Y:S05]  /*190b0*/  BSYNC B0 ;  /* 0x0000000000007941 */ /* 0x000fea0003800000 */
.L_x_2808:
[----:B------:R-:W-:Y:S05]  /*190c0*/  BRA `(.L_x_2687) ;  /* 0xffffffbc00b47947 */ /* 0x000fea000383ffff */
.L_x_2692:
[----:B0-----:R0:W1:Y:S02]  /*190d0*/  SYNCS.PHASECHK.TRANS64.TRYWAIT P0, [R7+URZ+0x22820], R0 ;  /* 0x02282000070075a7 */ /* 0x001064000800017f */
[----:B-1----:R-:W-:Y:S05]  /*190e0*/  @!P0 NANOSLEEP.SYNCS 0x989680 ;  /* 0x009896800000895d */ /* 0x002fea0003900000 */
[----:B------:R-:W1:Y:S02]  /*190f0*/  @!P0 SYNCS.PHASECHK.TRANS64 P0, [R7+URZ+0x22820], R0 ;  /* 0x02282000070085a7 */ /* 0x000e64000800007f */
[----:B-1----:R-:W-:Y:S05]  /*19100*/  @!P0 BRA `(.L_x_2692) ;  /* 0xfffffffc00f08947 */ /* 0x002fea000383ffff */
[----:B------:R-:W-:Y:S05]  /*19110*/  BRA `(.L_x_2810) ;  /* 0xffffffc4002c7947 */ /* 0x000fea000383ffff */
.L_x_2693:
        /* <DEDUP_REMOVED lines=8> */
[----:B0-234-:R-:W-:Y:S05]  /*191a0*/  WARPSYNC.COLLECTIVE R15, `(.L_x_2812) ;  /* 0x000000000f087348 */ /* 0x01dfea0003c00000 */
[----:B------:R1:W0:Y:S02]  /*191b0*/  SHFL.IDX P6, R14, R13, R12, R11 ;  /* 0x0000000c0d0e7389 */ /* 0x00022400000c000b */
[----:B01234-:R-:W-:Y:S01]  /*191c0*/  ENDCOLLECTIVE ;  /* 0x000000000000791b */ /* 0x01ffe20003800000 */
.L_x_2812:
[----:B------:R-:W-:Y:S05]  /*191d0*/  BSYNC B0 ;  /* 0x0000000000007941 */ /* 0x000fea0003800000 */
.L_x_2811:
[----:B------:R-:W-:Y:S05]  /*191e0*/  BRA `(.L_x_2813) ;  /* 0xffffffc400147947 */ /* 0x000fea000383ffff */
.L_x_2696:
[----:B------:R-:W-:Y:S01]  /*191f0*/  BSSY B1, `(.L_x_2814) ;  /* 0x0000006000017945 */ /* 0x000fe20003800000 */
[----:B------:R-:W-:-:S07]  /*19200*/  IMAD.MOV.U32 R15, RZ, RZ, -0x1 ;  /* 0xffffffffff0f7424 */ /* 0x000fce00078e00ff */
[----:B0-234-:R-:W-:Y:S05]  /*19210*/  WARPSYNC.COLLECTIVE R15, `(.L_x_2815) ;  /* 0x000000000f0c7348 */ /* 0x01dfea0003c00000 */
[----:B------:R-:W-:Y:S02]  /*19220*/  ELECT P6, UR62, PT ;  /* 0x00000000003e782f */ /* 0x000fe400038c0000 */
[----:B------:R-:W-:Y:S01]  /*19230*/  MOV R14, UR62 ;  /* 0x0000003e000e7c02 */ /* 0x000fe20008000f00 */
[----:B0-234-:R-:W-:Y:S10]  /*19240*/  ENDCOLLECTIVE ;  /* 0x000000000000791b */ /* 0x01dff40003800000 */
.L_x_2815:
[----:B------:R-:W-:Y:S05]  /*19250*/  BSYNC B1 ;  /* 0x0000000000017941 */ /* 0x000fea0003800000 */
.L_x_2814:
[----:B------:R-:W-:Y:S05]  /*19260*/  BRA `(.L_x_2816) ;  /* 0xffffffc4000c7947 */ /* 0x000fea000383ffff */
.L_x_2698:
[----:B0-----:R0:W1:Y:S02]  /*19270*/  SYNCS.PHASECHK.TRANS64.TRYWAIT P1, [R5+URZ+0x22840], R0 ;  /* 0x02284000050075a7 */ /* 0x001064000802017f */
[----:B-1----:R-:W-:Y:S05]  /*19280*/  @!P1 NANOSLEEP.SYNCS 0x989680 ;  /* 0x009896800000995d */ /* 0x002fea0003900000 */
[----:B------:R-:W1:Y:S02]  /*19290*/  @!P1 SYNCS.PHASECHK.TRANS64 P1, [R5+URZ+0x22840], R0 ;  /* 0x02284000050095a7 */ /* 0x000e64000802007f */
[----:B-1----:R-:W-:Y:S05]  /*192a0*/  @!P1 BRA `(.L_x_2698) ;  /* 0xfffffffc00f09947 */ /* 0x002fea000383ffff */
[----:B------:R-:W-:Y:S05]  /*192b0*/  BRA `(.L_x_2817) ;  /* 0xffffffc4002c7947 */ /* 0x000fea000383ffff */
.L_x_2700:
[----:B-1----:R1:W0:Y:S02]  /*192c0*/  SYNCS.PHASECHK.TRANS64.TRYWAIT P1, [R3+URZ+0x22840], R2 ;  /* 0x02284002030075a7 */ /* 0x002224000802017f */
[----:B0-----:R-:W-:Y:S05]  /*192d0*/  @!P1 NANOSLEEP.SYNCS 0x989680 ;  /* 0x009896800000995d */ /* 0x001fea0003900000 */
[----:B------:R-:W0:Y:S02]  /*192e0*/  @!P1 SYNCS.PHASECHK.TRANS64 P1, [R3+URZ+0x22840], R2 ;  /* 0x02284002030095a7 */ /* 0x000e24000802007f */
[----:B0-----:R-:W-:Y:S05]  /*192f0*/  @!P1 BRA `(.L_x_2700) ;  /* 0xfffffffc00f09947 */ /* 0x001fea000383ffff */
[----:B------:R-:W-:Y:S05]  /*19300*/  BRA `(.L_x_2818) ;  /* 0xffffffc400387947 */ /* 0x000fea000383ffff */
.L_x_2702:
[----:B------:R0:W0:Y:S02]  /*19310*/  SYNCS.PHASECHK.TRANS64.TRYWAIT P1, [R5+URZ+0x22860], R0 ;  /* 0x02286000050075a7 */ /* 0x000024000802017f */
[----:B0-----:R-:W-:Y:S05]  /*19320*/  @!P1 NANOSLEEP.SYNCS 0x989680 ;  /* 0x009896800000995d */ /* 0x001fea0003900000 */
[----:B------:R-:W0:Y:S02]  /*19330*/  @!P1 SYNCS.PHASECHK.TRANS64 P1, [R5+URZ+0x22860], R0 ;  /* 0x02286000050095a7 */ /* 0x000e24000802007f */
[----:B0-----:R-:W-:Y:S05]  /*19340*/  @!P1 BRA `(.L_x_2702) ;  /* 0xfffffffc00f09947 */ /* 0x001fea000383ffff */
[----:B------:R-:W-:Y:S05]  /*19350*/  BRA `(.L_x_2819) ;  /* 0xffffffc400347947 */ /* 0x000fea000383ffff */
.L_x_2820:
        /* <DEDUP_REMOVED lines=10> */
.L_x_6457:


//--------------------- .text._ZN7cutlass13device_kernelIN5flash11enable_sm90INS1_16FlashAttnFwdSm90INS1_25CollectiveMainloopFwdSm90ILi2EN4cute5tupleIJNS5_1CILi1EEES8_S8_EEENS6_IJNS7_ILi128EEENS7_ILi96EEENS7_ILi64EEEEEELi256ENS_10bfloat16_tEfNS_4arch4Sm90ELb0ELb1ELb0ELb1ELb1ELb1ELb0ELb1ELb0ELb1ELb0ELb0EEENS1_21CollectiveEpilogueFwdINS6_IJSA_NS7_ILi256EEESB_EEES9_SE_SG_Li256ELb1ELb1ELb0ELb0EEENS1_36VarlenDynamicPersistentTileSchedulerILi128ELi96ELi256ELi128ELb0ELb1ELb1ELb1ELb0ELb1EEEEEEEEEvNT_6ParamsE --------------------------
	.section	.text._ZN7cutlass13device_kernelIN5flash11enable_sm90INS1_16FlashAttnFwdSm90INS1_25CollectiveMainloopFwdSm90ILi2EN4cute5tupleIJNS5_1CILi1EEES8_S8_EEENS6_IJNS7_ILi128EEENS7_ILi96EEENS7_ILi64EEEEEELi256ENS_10bfloat16_tEfNS_4arch4Sm90ELb0ELb1ELb0ELb1ELb1ELb1ELb0ELb1ELb0ELb1ELb0ELb0EEENS1_21CollectiveEpilogueFwdINS6_IJSA_NS7_ILi256EEESB_EEES9_SE_SG_Li256ELb1ELb1ELb0ELb0EEENS1_36VarlenDynamicPersistentTileSchedulerILi128ELi96ELi256ELi128ELb0ELb1ELb1ELb1ELb0ELb1EEEEEEEEEvNT_6ParamsE,"ax",@progbits
	.align	128
.text._ZN7cutlass13device_kernelIN5flash11enable_sm90INS1_16FlashAttnFwdSm90INS1_25CollectiveMainloopFwdSm90ILi2EN4cute5tupleIJNS5_1CILi1EEES8_S8_EEENS6_IJNS7_ILi128EEENS7_ILi96EEENS7_ILi64EEEEEELi256ENS_10bfloat16_tEfNS_4arch4Sm90ELb0ELb1ELb0ELb1ELb1ELb1ELb0ELb1ELb0ELb1ELb0ELb0EEENS1_21CollectiveEpilogueFwdINS6_IJSA_NS7_ILi256EEESB_EEES9_SE_SG_Li256ELb1ELb1ELb0ELb0EEENS1_36VarlenDynamicPersistentTileSchedulerILi128ELi96ELi256ELi128ELb0ELb1ELb1ELb1ELb0ELb1EEEEEEEEEvNT_6ParamsE:
        .type           _ZN7cutlass13device_kernelIN5flash11enable_sm90INS1_16FlashAttnFwdSm90INS1_25CollectiveMainloopFwdSm90ILi2EN4cute5tupleIJNS5_1CILi1EEES8_S8_EEENS6_IJNS7_ILi128EEENS7_ILi96EEENS7_ILi64EEEEEELi256ENS_10bfloat16_tEfNS_4arch4Sm90ELb0ELb1ELb0ELb1ELb1ELb1ELb0ELb1ELb0ELb1ELb0ELb0EEENS1_21CollectiveEpilogueFwdINS6_IJSA_NS7_ILi256EEESB_EEES9_SE_SG_Li256ELb1ELb1ELb0ELb0EEENS1_36VarlenDynamicPersistentTileSchedulerILi128ELi96ELi256ELi128ELb0ELb1ELb1ELb1ELb0ELb1EEEEEEEEEvNT_6ParamsE,@function
        .size           _ZN7cutlass13device_kernelIN5flash11enable_sm90INS1_16FlashAttnFwdSm90INS1_25CollectiveMainloopFwdSm90ILi2EN4cute5tupleIJNS5_1CILi1EEES8_S8_EEENS6_IJNS7_ILi128EEENS7_ILi96EEENS7_ILi64EEEEEELi256ENS_10bfloat16_tEfNS_4arch4Sm90ELb0ELb1ELb0ELb1ELb1ELb1ELb0ELb1ELb0ELb1ELb0ELb0EEENS1_21CollectiveEpilogueFwdINS6_IJSA_NS7_ILi256EEESB_EEES9_SE_SG_Li256ELb1ELb1ELb0ELb0EEENS1_36VarlenDynamicPersistentTileSchedulerILi128ELi96ELi256ELi128ELb0ELb1ELb1ELb1ELb0ELb1EEEEEEEEEvNT_6ParamsE,(.L_x_6458 - _ZN7cutlass13device_kernelIN5flash11enable_sm90INS1_16FlashAttnFwdSm90INS1_25CollectiveMainloopFwdSm90ILi2EN4cute5tupleIJNS5_1CILi1EEES8_S8_EEENS6_IJNS7_ILi128EEENS7_ILi96EEENS7_ILi64EEEEEELi256ENS_10bfloat16_tEfNS_4arch4Sm90ELb0ELb1ELb0ELb1ELb1ELb1ELb0ELb1ELb0ELb1ELb0ELb0EEENS1_21CollectiveEpilogueFwdINS6_IJSA_NS7_ILi256EEESB_EEES9_SE_SG_Li256ELb1ELb1ELb0ELb0EEENS1_36VarlenDynamicPersistentTileSchedulerILi128ELi96ELi256ELi128ELb0ELb1ELb1ELb1ELb0ELb1EEEEEEEEEvNT_6ParamsE)
        .other          _ZN7cutlass13device_kernelIN5flash11enable_sm90INS1_16FlashAttnFwdSm90INS1_25CollectiveMainloopFwdSm90ILi2EN4cute5tupleIJNS5_1CILi1EEES8_S8_EEENS6_IJNS7_ILi128EEENS7_ILi96EEENS7_ILi64EEEEEELi256ENS_10bfloat16_tEfNS_4arch4Sm90ELb0ELb1ELb0ELb1ELb1ELb1ELb0ELb1ELb0ELb1ELb0ELb0EEENS1_21CollectiveEpilogueFwdINS6_IJSA_NS7_ILi256EEESB_EEES9_SE_SG_Li256ELb1ELb1ELb0ELb0EEENS1_36VarlenDynamicPersistentTileSchedulerILi128ELi96ELi256ELi128ELb0ELb1ELb1ELb1ELb0ELb1EEEEEEEEEvNT_6ParamsE,@"STO_CUDA_ENTRY STV_DEFAULT"
_ZN7cutlass13device_kernelIN5flash11enable_sm90INS1_16FlashAttnFwdSm90INS1_25CollectiveMainloopFwdSm90ILi2EN4cute5tupleIJNS5_1CILi1EEES8_S8_EEENS6_IJNS7_ILi128EEENS7_ILi96EEENS7_ILi64EEEEEELi256ENS_10bfloat16_tEfNS_4arch4Sm90ELb0ELb1ELb0ELb1ELb1ELb1ELb0ELb1ELb0ELb1ELb0ELb0EEENS1_21CollectiveEpilogueFwdINS6_IJSA_NS7_ILi256EEESB_EEES9_SE_SG_Li256ELb1ELb1ELb0ELb0EEENS1_36VarlenDynamicPersistentTileSchedulerILi128ELi96ELi256ELi128ELb0ELb1ELb1ELb1ELb0ELb1EEEEEEEEEvNT_6ParamsE:
[----:B------:R-:W0:Y:S02]  /*0000*/  LDC R1, c[0x0][0x28] ;  /* 0x00000a00ff017b82 */ /* 0x000e240000000800 */
[----:B0-----:R-:W-:Y:S01]  /*0010*/  VIADD R1, R1, 0xffffffc8 ;  /* 0xffffffc801017836 */ /* 0x001fe20000000000 */
[----:B------:R-:W0:Y:S01]  /*0020*/  S2R R0, SR_TID.X ;  /* 0x0000000000007919 */ /* 0x000e220000002100 */
[----:B------:R-:W-:Y:S01]  /*0030*/  ELECT P0, URZ, PT ;  /* 0x00000000003f782f */ /* 0x000fe20003800000 */
[----:B------:R-:W-:Y:S01]  /*0040*/  BSSY B0, `(.L_x_2821) ;  /* 0x000000e000007945 */ /* 0x000fe20003800000 */
[--C-:B0-----:R-:W-:Y:S02]  /*0050*/  SHF.R.U32.HI R2, RZ, 0x5, R0.reuse ;  /* 0x00000005ff027819 */ /* 0x101fe40000011600 */
[----:B------:R-:W-:-:S03]  /*0060*/  SHF.R.U32.HI R4, RZ, 0x7, R0 ;  /* 0x00000007ff047819 */ /* 0x000fc60000011600 */
        /* <DEDUP_REMOVED lines=11> */
.L_x_2822:
[----:B------:R-:W-:Y:S05]  /*0120*/  BSYNC B0 ;  /* 0x0000000000007941 */ /* 0x000fea0003800000 */
.L_x_2821:
[----:B------:R-:W-:Y:S01]  /*0130*/  VOTEU.ANY UP0, P0 ;  /* 0x00000000003f7886 */ /* 0x000fe20000000100 */
[----:B------:R-:W0:Y:S01]  /*0140*/  SHFL.IDX PT, R4, R4, RZ, 0x1f ;  /* 0x00001fff04047589 */ /* 0x000e2200000e0000 */
[----:B------:R-:W-:Y:S01]  /*0150*/  UMOV UR4, 0x80 ;  /* 0x0000008000047882 */ /* 0x000fe20000000000 */
[----:B------:R-:W-:Y:S01]  /*0160*/  UMOV UR7, 0x100 ;  /* 0x0000010000077882 */ /* 0x000fe20000000000 */
[----:B------:R-:W-:Y:S01]  /*0170*/  VOTEU.ANY UP1, P0 ;  /* 0x00000000003f7886 */ /* 0x000fe20000020100 */
[----:B------:R-:W1:Y:S01]  /*0180*/  @UP0 S2UR UR8, SR_CgaCtaId ;  /* 0x00000000000809c3 */ /* 0x000e620000008800 */
[----:B------:R-:W2:Y:S01]  /*0190*/  SHFL.IDX PT, R3, R2, RZ, 0x1f ;  /* 0x00001fff02037589 */ /* 0x000ea200000e0000 */
[----:B------:R-:W-:Y:S01]  /*01a0*/  @UP0 UMOV UR6, 0x400 ;  /* 0x0000040000060882 */ /* 0x000fe20000000000 */
[----:B------:R-:W-:-:S04]  /*01b0*/  @UP0 UIADD3 UR4, -UR4, 0x100000, URZ ;  /* 0x0010000004040890 */ /* 0x000fc8000fffe13f */
[----:B------:R-:W-:Y:S02]  /*01c0*/  @UP0 USHF.L.U32 UR5, UR4, 0xb, URZ ;  /* 0x0000000b04050899 */ /* 0x000fe4000800063f */
[----:B------:R-:W-:Y:S01]  /*01d0*/  @UP0 USHF.L.U32 UR4, UR4, 0x1, URZ ;  /* 0x0000000104040899 */ /* 0x000fe2000800063f */
[----:B------:R-:W-:Y:S01]  /*01e0*/  VOTEU.ANY UP2, P0 ;  /* 0x00000000003f7886 */ /* 0x000fe20000040100 */
[----:B0-----:R-:W-:Y:S01]  /*01f0*/  R2UR UR9, R4 ;  /* 0x00000000040972ca */ /* 0x001fe200000e0000 */
[----:B-1----:R-:W-:Y:S01]  /*0200*/  @UP0 ULEA UR8, UR8, UR6, 0x18 ;  /* 0x0000000608080291 */ /* 0x002fe2000f8ec03f */
[----:B--2---:R-:W-:Y:S01]  /*0210*/  ISETP.NE.AND P1, PT, R3, RZ, PT ;  /* 0x000000ff0300720c */ /* 0x004fe20003f25270 */
[----:B------:R-:W-:-:S04]  /*0220*/  @UP0 UIADD3 UR6, -UR7, 0x100000, URZ ;  /* 0x0010000007060890 */ /* 0x000fc8000fffe13f */
[----:B------:R-:W-:Y:S02]  /*0230*/  @UP0 USHF.L.U32 UR7, UR6, 0xb, URZ ;  /* 0x0000000b06070899 */ /* 0x000fe4000800063f */
[----:B------:R-:W-:-:S04]  /*0240*/  @UP0 USHF.L.U32 UR6, UR6, 0x1, URZ ;  /* 0x0000000106060899 */ /* 0x000fc8000800063f */
[----:B------:R-:W-:Y:S01]  /*0250*/  UISETP.NE.AND UP0, UPT, UR9, URZ, UPT ;  /* 0x0000003f0900728c */ /* 0x000fe2000bf05270 */
[----:B------:R-:W0:Y:S02]  /*0260*/  FENCE.VIEW.ASYNC.S ;  /* 0x00000000000073c6 */ /* 0x000e240000000000 */
[----:B0-----:R0:W1:Y:S05]  /*0270*/  @UP1 SYNCS.EXCH.64 URZ, [UR8+0x22800], UR4 ;  /* 0x02280004083f15b2 */ /* 0x00106a0008000100 */
[----:B------:R0:W2:Y:S01]  /*0280*/  @UP2 SYNCS.EXCH.64 URZ, [UR8+0x22820], UR6 ;  /* 0x02282006083f25b2 */ /* 0x0000a20008000100 */
        /* <DEDUP_REMOVED lines=17> */
[----:B------:R3:W0:Y:S02]  /*03a0*/  SYNCS.EXCH.64 URZ, [UR8+0x22848], UR6 ;  /* 0x02284806083f75b2 */ /* 0x0006240008000100 */
[----:B---3--:R-:W-:Y:S01]  /*03b0*/  NOP ;  /* 0x0000000000007918 */ /* 0x008fe20000000000 */
.L_x_2823:
[----:B------:R-:W3:Y:S01]  /*03c0*/  SHFL.IDX PT, R3, R2, RZ, 0x1f ;  /* 0x00001fff02037589 */ /* 0x000ee200000e0000 */
[----:B------:R-:W-:Y:S01]  /*03d0*/  NOP ;  /* 0x0000000000007918 */ /* 0x000fe20000000000 */
[----:B---3--:R-:W-:-:S13]  /*03e0*/  ISETP.NE.AND P0, PT, R3, RZ, PT ;  /* 0x000000ff0300720c */ /* 0x008fda0003f05270 */
        /* <DEDUP_REMOVED lines=17> */
[----:B------:R3:W0:Y:S02]  /*0500*/  SYNCS.EXCH.64 URZ, [UR8+0x22868], UR6 ;  /* 0x02286806083f75b2 */ /* 0x0006240008000100 */
[----:B---3--:R-:W-:Y:S01]  /*0510*/  NOP ;  /* 0x0000000000007918 */ /* 0x008fe20000000000 */
.L_x_2824:
[----:B------:R-:W3:Y:S01]  /*0520*/  SHFL.IDX PT, R3, R2, RZ, 0x1f ;  /* 0x00001fff02037589 */ /* 0x000ee200000e0000 */
[----:B------:R-:W-:Y:S01]  /*0530*/  NOP ;  /* 0x0000000000007918 */ /* 0x000fe20000000000 */
[----:B---3--:R-:W-:-:S13]  /*0540*/  ISETP.NE.AND P0, PT, R3, RZ, PT ;  /* 0x000000ff0300720c */ /* 0x008fda0003f05270 */
        /* <DEDUP_REMOVED lines=13> */
[----:B------:R3:W0:Y:S02]  /*0620*/  SYNCS.EXCH.64 URZ, [UR6+0x22888], UR4 ;  /* 0x02288804063f75b2 */ /* 0x0006240008000100 */
[----:B---3--:R-:W-:Y:S01]  /*0630*/  NOP ;  /* 0x0000000000007918 */ /* 0x008fe20000000000 */
.L_x_2825:
        /* <DEDUP_REMOVED lines=22> */
.L_x_2826:
        /* <DEDUP_REMOVED lines=22> */
.L_x_2827:
[----:B------:R-:W-:Y:S01]  /*0900*/  PLOP3.LUT P0, PT, PT, PT, UP0, 0x80, 0x0 ;  /* 0x000000000000781c */ /* 0x000fe20003f0f008 */
[----:B------:R-:W-:Y:S01]  /*0910*/  UMOV UR36, 0x1 ;  /* 0x0000000100247882 */ /* 0x000fe20000000000 */
[----:B------:R-:W-:Y:S01]  /*0920*/  NOP ;  /* 0x0000000000007918 */ /* 0x000fe20000000000 */
[----:B------:R-:W-:Y:S01]  /*0930*/  USEL UR36, UR36, 0x2, !UP0 ;  /* 0x0000000224247887 */ /* 0x000fe2000c000000 */
[----:B------:R-:W-:Y:S01]  /*0940*/  BSSY B9, `(.L_x_2828) ;  /* 0x0001f67000097945 */ /* 0x000fe20003800000 */
[----:B------:R-:W-:Y:S01]  /*0950*/  ULDC.64 UR52, c[0x0][0x208] ;  /* 0x0000820000347ab9 */ /* 0x000fe20000000a00 */
[----:B012-4-:R-:W-:Y:S07]  /*0960*/  BAR.SYNC.DEFER_BLOCKING 0x0 ;  /* 0x0000000000007b1d */ /* 0x017fee0000010000 */
[----:B------:R-:W-:Y:S05]  /*0970*/  @!P0 BRA `(.L_x_2829) ;  /* 0x0000018000dc8947 */ /* 0x000fea0003800000 */
.L_x_2830:
        /* <DEDUP_REMOVED lines=8> */
[----:B------:R-:W-:Y:S01]  /*0a00*/  UMOV UR4, 0x400 ;  /* 0x0000040000047882 */ /* 0x000fe20000000000 */
[----:B------:R-:W-:-:S11]  /*0a10*/  LOP3.LUT R22, R22, 0xffdfffff, RZ, 0xc0, !PT ;  /* 0xffdfffff16167812 */ /* 0x000fd600078ec0ff */
[----:B------:R-:W-:Y:S06]  /*0a20*/  @!P0 BAR.ARV 0x9, 0x100 ;  /* 0x0244000000008b1d */ /* 0x000fec0000002000 */
[----:B0-----:R-:W-:Y:S01]  /*0a30*/  ULEA UR4, UR47, UR4, 0x18 ;  /* 0x000000042f047291 */ /* 0x001fe2000f8ec03f */
[----:B------:R-:W-:Y:S01]  /*0a40*/  @P0 LOP3.LUT R22, R22, 0x200000, RZ, 0xfc, !PT ;  /* 0x0020000016160812 */ /* 0x000fe200078efcff */
[----:B------:R-:W-:Y:S04]  /*0a50*/  BAR.SYNC.DEFER_BLOCKING 0x5, 0x180 ;  /* 0x0146000000007b1d */ /* 0x000fe80000010000 */
[----:B------:R-:W-:-:S02]  /*0a60*/  IMAD.U32 R23, RZ, RZ, UR4 ;  /* 0x00000004ff177e24 */ /* 0x000fc4000f8e00ff */
[----:B------:R-:W-:-:S03]  /*0a70*/  ULDC UR4, c[0x0][0xc3c] ;  /* 0x00030f0000047ab9 */ /* 0x000fc60000000800 */
[----:B------:R-:W0:Y:S01]  /*0a80*/  LDS.128 R120, [R23+0x228d0] ;  /* 0x0228d00017787984 */ /* 0x000e220000000c00 */
[----:B------:R-:W-:Y:S06]  /*0a90*/  BAR.ARV 0x4, 0x180 ;  /* 0x0106000000007b1d */ /* 0x000fec0000002000 */
[----:B0-----:R-:W-:-:S13]  /*0aa0*/  ISETP.GE.AND P0, PT, R123, UR4, PT ;  /* 0x000000047b007c0c */ /* 0x001fda000bf06270 */
[----:B------:R-:W-:Y:S05]  /*0ab0*/  @P0 BRA `(.L_x_2831) ;  /* 0x000001f4003c0947 */ /* 0x000fea0003800000 */
[----:B------:R-:W-:Y:S01]  /*0ac0*/  VIADD R13, R0, 0xffffff80 ;  /* 0xffffff80000d7836 */ /* 0x000fe20000000000 */
[----:B------:R-:W-:Y:S01]  /*0ad0*/  STL [R1+0x10], RZ ;  /* 0x000010ff01007387 */ /* 0x000fe20000100800 */
[----:B------:R-:W-:Y:S01]  /*0ae0*/  IMAD.MOV.U32 R19, RZ, RZ, RZ ;  /* 0x000000ffff137224 */ /* 0x000fe200078e00ff */
[----:B------:R-:W-:Y:S01]  /*0af0*/  ULOP3.LUT UR50, UR36, 0x1, URZ, 0xfc, !UPT ;  /* 0x0000000124327892 */ /* 0x000fe2000f8efc3f */
[----:B------:R-:W-:Y:S01]  /*0b00*/  IMAD.MOV.U32 R216, RZ, RZ, RZ ;  /* 0x000000ffffd87224 */ /* 0x000fe200078e00ff */
[----:B------:R-:W-:Y:S01]  /*0b10*/  SHF.R.S32.HI R0, RZ, 0x1f, R13 ;  /* 0x0000001fff007819 */ /* 0x000fe2000001140d */
[----:B------:R-:W-:-:S03]  /*0b20*/  IMAD.MOV.U32 R206, RZ, RZ, RZ ;  /* 0x000000ffffce7224 */ /* 0x000fc600078e00ff */
[----:B------:R-:W-:-:S04]  /*0b30*/  LEA.HI R2, R0, R13, RZ, 0x7 ;  /* 0x0000000d00027211 */ /* 0x000fc800078f38ff */
[----:B------:R-:W-:-:S05]  /*0b40*/  LOP3.LUT R3, R2, 0xffffff80, RZ, 0xc0, !PT ;  /* 0xffffff8002037812 */ /* 0x000fca00078ec0ff */
[----:B------:R-:W-:-:S05]  /*0b50*/  IMAD.IADD R210, R13, 0x1, -R3 ;  /* 0x000000010dd27824 */ /* 0x000fca00078e0a03 */
[----:B------:R-:W-:-:S04]  /*0b60*/  SHF.R.S32.HI R5, RZ, 0x1f, R210 ;  /* 0x0000001fff057819 */ /* 0x000fc800000114d2 */
[CC--:B------:R-:W-:Y:S02]  /*0b70*/  LEA.HI R7, R5.reuse, R210.reuse, RZ, 0x2 ;  /* 0x000000d205077211 */ /* 0x0c0fe400078f10ff */
[----:B------:R-:W-:Y:S02]  /*0b80*/  LEA.HI R5, R5, R210, RZ, 0x5 ;  /* 0x000000d205057211 */ /* 0x000fe400078f28ff */
[--C-:B------:R-:W-:Y:S02]  /*0b90*/  SHF.R.S32.HI R6, RZ, 0x2, R7.reuse ;  /* 0x00000002ff067819 */ /* 0x100fe40000011407 */
[----:B------:R-:W-:Y:S02]  /*0ba0*/  SHF.R.S32.HI R3, RZ, 0x1f, R7 ;  /* 0x0000001fff037819 */ /* 0x000fe40000011407 */
[----:B------:R-:W-:Y:S02]  /*0bb0*/  LOP3.LUT R7, R7, 0x7ffffffc, RZ, 0xc0, !PT ;  /* 0x7ffffffc07077812 */ /* 0x000fe400078ec0ff */
[----:B------:R-:W-:-:S02]  /*0bc0*/  LEA.HI R4, R3, R6, RZ, 0x3 ;  /* 0x0000000603047211 */ /* 0x000fc400078f18ff */
[----:B------:R-:W-:Y:S01]  /*0bd0*/  SHF.R.S32.HI R3, RZ, 0x7, R2 ;  /* 0x00000007ff037819 */ /* 0x000fe20000011402 */
[----:B------:R-:W-:Y:S01]  /*0be0*/  IMAD.IADD R210, R210, 0x1, -R7 ;  /* 0x00000001d2d27824 */ /* 0x000fe200078e0a07 */
[----:B------:R-:W-:Y:S02]  /*0bf0*/  LOP3.LUT R9, R4, 0xfffffff8, RZ, 0xc0, !PT ;  /* 0xfffffff804097812 */ /* 0x000fe400078ec0ff */
[----:B------:R-:W-:Y:S02]  /*0c00*/  LEA.HI R4, R2, R3, RZ, 0x1 ;  /* 0x0000000302047211 */ /* 0x000fe400078f08ff */
[-C--:B------:R-:W-:Y:S01]  /*0c10*/  LEA.HI R2, R0, R13.reuse, RZ, 0x4 ;  /* 0x0000000d00027211 */ /* 0x080fe200078f20ff */
[----:B------:R-:W-:Y:S01]  /*0c20*/  IMAD.IADD R10, R6, 0x1, -R9 ;  /* 0x00000001060a7824 */ /* 0x000fe200078e0a09 */
[----:B------:R-:W-:Y:S02]  /*0c30*/  LEA.HI R6, R0, R13, RZ, 0x2 ;  /* 0x0000000d00067211 */ /* 0x000fe400078f10ff */
[----:B------:R-:W-:-:S02]  /*0c40*/  LOP3.LUT R8, R4, 0x3fffffe, RZ, 0xc0, !PT ;  /* 0x03fffffe04087812 */ /* 0x000fc400078ec0ff */
[----:B------:R-:W-:Y:S02]  /*0c50*/  SHF.R.S32.HI R9, RZ, 0x5, R5 ;  /* 0x00000005ff097819 */ /* 0x000fe40000011405 */
[----:B------:R-:W-:Y:S01]  /*0c60*/  LOP3.LUT R4, R6, 0xfffffffc, RZ, 0xc0, !PT ;  /* 0xfffffffc06047812 */ /* 0x000fe200078ec0ff */
[----:B------:R-:W-:Y:S01]  /*0c70*/  IMAD.IADD R8, R3, 0x1, -R8 ;  /* 0x0000000103087824 */ /* 0x000fe200078e0a08 */
[----:B------:R-:W-:Y:S01]  /*0c80*/  SHF.R.S32.HI R5, RZ, 0x4, R2 ;  /* 0x00000004ff057819 */ /* 0x000fe20000011402 */
[----:B------:R-:W-:Y:S01]  /*0c90*/  IMAD R9, R9, 0x10, R10 ;  /* 0x0000001009097824 */ /* 0x000fe200078e020a */
[----:B------:R-:W-:Y:S01]  /*0ca0*/  SHF.R.S32.HI R209, RZ, 0x2, R6 ;  /* 0x00000002ffd17819 */ /* 0x000fe20000011406 */
[----:B------:R-:W-:Y:S01]  /*0cb0*/  IMAD.IADD R11, R13, 0x1, -R4 ;  /* 0x000000010d0b7824 */ /* 0x000fe200078e0a04 */
[----:B------:R-:W-:Y:S01]  /*0cc0*/  LEA.HI R3, R2, R5, RZ, 0x1 ;  /* 0x0000000502037211 */ /* 0x000fe200078f08ff */
[----:B------:R-:W-:Y:S01]  /*0cd0*/  IMAD R8, R8, 0x40, R9 ;  /* 0x0000004008087824 */ /* 0x000fe200078e0209 */
[----:B------:R-:W-:Y:S01]  /*0ce0*/  LEA.HI R0, R0, R13, RZ, 0x5 ;  /* 0x0000000d00007211 */ /* 0x000fe200078f28ff */
[----:B------:R-:W-:Y:S01]  /*0cf0*/  IMAD.SHL.U32 R16, R11, 0x8, RZ ;  /* 0x000000080b107824 */ /* 0x000fe200078e00ff */
[----:B------:R-:W-:Y:S01]  /*0d00*/  LOP3.LUT R4, R3, 0x1ffffffe, RZ, 0xc0, !PT ;  /* 0x1ffffffe03047812 */ /* 0x000fe200078ec0ff */
[C---:B------:R-:W-:Y:S01]  /*0d10*/  IMAD.SHL.U32 R204, R11.reuse, 0x4, RZ ;  /* 0x000000040bcc7824 */ /* 0x040fe200078e00ff */
[----:B------:R-:W-:Y:S01]  /*0d20*/  LEA.HI R3, R11, R11, RZ, 0x1 ;  /* 0x0000000b0b037211 */ /* 0x000fe200078f08ff */
        /* <DEDUP_REMOVED lines=9> */
[----:B------:R-:W-:Y:S01]  /*0dc0*/  LEA.HI R6, R6, R209, RZ, 0x3 ;  /* 0x000000d106067211 */ /* 0x000fe200078f18ff */
[----:B------:R-:W-:Y:S01]  /*0dd0*/  VIADD R212, R16, 0xa0 ;  /* 0x000000a010d47836 */ /* 0x000fe20000000000 */
[----:B------:R-:W-:Y:S01]  /*0de0*/  SHF.R.S32.HI R17, RZ, 0x1f, R16 ;  /* 0x0000001fff117819 */ /* 0x000fe20000011410 */
[----:B------:R-:W-:Y:S01]  /*0df0*/  IMAD R226, R3, 0x8, R8 ;  /* 0x0000000803e27824 */ /* 0x000fe200078e0208 */
[----:B------:R-:W-:Y:S01]  /*0e00*/  LOP3.LUT R6, R6, 0xfffffff8, RZ, 0xc0, !PT ;  /* 0xfffffff806067812 */ /* 0x000fe200078ec0ff */
[----:B------:R-:W-:Y:S01]  /*0e10*/  VIADD R3, R209, 0x40 ;  /* 0x00000040d1037836 */ /* 0x000fe20000000000 */
[----:B------:R-:W-:Y:S01]  /*0e20*/  SHF.R.S32.HI R211, RZ, 0x1f, R18 ;  /* 0x0000001fffd37819 */ /* 0x000fe20000011412 */
[----:B------:R-:W-:-:S02]  /*0e30*/  IMAD R5, R12, 0x10, R2 ;  /* 0x000000100c057824 */ /* 0x000fc400078e0202 */
[----:B------:R-:W-:Y:S01]  /*0e40*/  IMAD.SHL.U32 R228, R3, 0x40, RZ ;  /* 0x0000004003e47824 */ /* 0x000fe200078e00ff */
[----:B------:R-:W-:Y:S01]  /*0e50*/  SHF.R.S32.HI R0, RZ, 0x1f, R3 ;  /* 0x0000001fff007819 */ /* 0x000fe20000011403 */
[----:B------:R-:W-:Y:S02]  /*0e60*/  IMAD R4, R5, 0x8, R4 ;  /* 0x0000000805047824 */ /* 0x000fe400078e0204 */
[----:B------:R-:W-:Y:S01]  /*0e70*/  IMAD.IADD R5, R209, 0x1, -R6 ;  /* 0x00000001d1057824 */ /* 0x000fe200078e0a06 */
[----:B------:R-:W-:Y:S01]  /*0e80*/  LEA.HI R0, R0, R3, RZ, 0x3 ;  /* 0x0000000300007211 */ /* 0x000fe200078f18ff */
[----:B------:R-:W-:Y:S01]  /*0e90*/  IMAD.MOV.U32 R2, RZ, RZ, RZ ;  /* 0x000000ffff027224 */ /* 0x000fe200078e00ff */
[----:B------:R-:W-:Y:S01]  /*0ea0*/  LOP3.LUT R228, R228, 0x1c0, RZ, 0xc0, !PT ;  /* 0x000001c0e4e47812 */ /* 0x000fe200078ec0ff */
[----:B------:R-:W-:Y:S01]  /*0eb0*/  VIADD R215, R16, 0xc0 ;  /* 0x000000c010d77836 */ /* 0x000fe20000000000 */
[----:B------:R0:W-:Y:S01]  /*0ec0*/  STL [R1+0x1c], R5 ;  /* 0x00001c0501007387 */ /* 0x0001e20000100800 */
[----:B------:R-:W-:Y:S01]  /*0ed0*/  IMAD.SHL.U32 R0, R0, 0x40, RZ ;  /* 0x0000004000007824 */ /* 0x000fe200078e00ff */
[----:B------:R-:W-:Y:S01]  /*0ee0*/  LOP3.LUT R3, R228, 0x38, R16, 0xf8, !PT ;  /* 0x00000038e4037812 */ /* 0x000fe200078ef810 */
[----:B------:R-:W-:-:S02]  /*0ef0*/  VIADD R214, R16, 0xe0 ;  /* 0x000000e010d67836 */ /* 0x000fc40000000000 */
[----:B------:R-:W-:Y:S01]  /*0f00*/  VIADD R217, R204, 0x10 ;  /* 0x00000010ccd97836 */ /* 0x000fe20000000000 */
[----:B------:R-:W-:Y:S02]  /*0f10*/  LOP3.LUT R0, R0, 0xfffffe00, RZ, 0xc0, !PT ;  /* 0xfffffe0000007812 */ /* 0x000fe400078ec0ff */
[----:B0-----:R-:W-:-:S03]  /*0f20*/  SHF.R.U32.HI R5, RZ, 0x3, R228 ;  /* 0x00000003ff057819 */ /* 0x001fc600000116e4 */
[----:B------:R0:W-:Y:S02]  /*0f30*/  STL [R1+0x4], R0 ;  /* 0x0000040001007387 */ /* 0x0001e40000100800 */
[----:B0-----:R-:W-:Y:S01]  /*0f40*/  LOP3.LUT R0, R0, R3, R5, 0xf6, !PT ;  /* 0x0000000300007212 */ /* 0x001fe200078ef605 */
[----:B------:R-:W-:-:S04]  /*0f50*/  IMAD.SHL.U32 R3, R4, 0x8, RZ ;  /* 0x0000000804037824 */ /* 0x000fc800078e00ff */
[----:B------:R-:W-:-:S05]  /*0f60*/  IMAD R0, R0, 0x2, R23 ;  /* 0x0000000200007824 */ /* 0x000fca00078e0217 */
[----:B------:R0:W-:Y:S04]  /*0f70*/  STL [R1+0x24], R0 ;  /* 0x0000240001007387 */ /* 0x0001e80000100800 */
[----:B------:R0:W-:Y:S02]  /*0f80*/  STL [R1+0x30], R3 ;  /* 0x0000300301007387 */ /* 0x0001e40000100800 */
.L_x_3051:
[----:B------:R-:W-:Y:S05]  /*0f90*/  YIELD ;  /* 0x0000000000007946 */ /* 0x000fea0003800000 */
[----:B------:R-:W-:Y:S01]  /*0fa0*/  ULDC.64 UR4, c[0x0][0xa28] ;  /* 0x00028a0000047ab9 */ /* 0x000fe20000000a00 */
[----:B01----:R-:W1:Y:S01]  /*0fb0*/  LDC.64 R6, c[0x0][0xa08] ;  /* 0x00028200ff067b82 */ /* 0x003e620000000a00 */
[----:B------:R-:W-:Y:S01]  /*0fc0*/  ISETP.NE.U32.AND P1, PT, RZ, UR4, PT ;  /* 0x00000004ff007c0c */ /* 0x000fe2000bf25070 */
[----:B0-----:R-:W-:Y:S02]  /*0fd0*/  IMAD.MOV.U32 R0, RZ, RZ, RZ ;  /* 0x000000ffff007224 */ /* 0x001fe400078e00ff */
[----:B------:R-:W-:Y:S01]  /*0fe0*/  IMAD.MOV.U32 R32, RZ, RZ, RZ ;  /* 0x000000ffff207224 */ /* 0x000fe200078e00ff */
[----:B------:R-:W-:Y:S01]  /*0ff0*/  ISETP.NE.AND.EX P1, PT, RZ, UR5, PT, P1 ;  /* 0x00000005ff007c0c */ /* 0x000fe2000bf25310 */
[----:B------:R-:W-:-:S02]  /*1000*/  ULDC.64 UR4, c[0x0][0xa18] ;  /* 0x0002860000047ab9 */ /* 0x000fc40000000a00 */
[----:B------:R-:W-:-:S04]  /*1010*/  ISETP.NE.U32.AND P2, PT, RZ, UR4, PT ;  /* 0x00000004ff007c0c */ /* 0x000fc8000bf45070 */
[----:B------:R-:W-:Y:S01]  /*1020*/  ISETP.NE.AND.EX P2, PT, RZ, UR5, PT, P2 ;  /* 0x00000005ff007c0c */ /* 0x000fe2000bf45320 */
[----:B------:R-:W-:Y:S02]  /*1030*/  ULDC.64 UR4, c[0x0][0xa08] ;  /* 0x0002820000047ab9 */ /* 0x000fe40000000a00 */
[----:B------:R-:W-:-:S03]  /*1040*/  ISETP.NE.U32.AND P0, PT, RZ, UR4, PT ;  /* 0x00000004ff007c0c */ /* 0x000fc6000bf05070 */
[----:B------:R-:W0:Y:S01]  /*1050*/  @P1 LDC.64 R4, c[0x0][0xa28] ;  /* 0x00028a00ff041b82 */ /* 0x000e220000000a00 */
[----:B------:R-:W-:Y:S01]  /*1060*/  ISETP.NE.AND.EX P0, PT, RZ, UR5, PT, P0 ;  /* 0x00000005ff007c0c */ /* 0x000fe2000bf05300 */
[----:B-1----:R-:W-:-:S06]  /*1070*/  IMAD.WIDE R10, R123, 0x4, R6 ;  /* 0x000000047b0a7825 */ /* 0x002fcc00078e0206 */
[----:B------:R-:W1:Y:S01]  /*1080*/  @P2 LDC.64 R8, c[0x0][0xa18] ;  /* 0x00028600ff082b82 */ /* 0x000e620000000a00 */
[----:B------:R-:W-:Y:S02]  /*1090*/  ULDC UR4, c[0x0][0x288] ;  /* 0x0000a20000047ab9 */ /* 0x000fe40000000800 */
[----:B------:R-:W-:Y:S01]  /*10a0*/  IMAD.U32 R207, RZ, RZ, UR4 ;  /* 0x00000004ffcf7e24 */ /* 0x000fe2000f8e00ff */
[----:B------:R-:W-:Y:S02]  /*10b0*/  ULDC.64 UR4, c[0x0][0x418] ;  /* 0x0001060000047ab9 */ /* 0x000fe40000000a00 */
[----:B------:R2:W5:Y:S01]  /*10c0*/  @P0 LDG.E R32, desc[UR52][R10.64] ;  /* 0x000000340a200981 */ /* 0x000562000c1e1900 */
[----:B0-----:R-:W-:-:S05]  /*10d0*/  @P1 IMAD.WIDE R4, R123, 0x4, R4 ;  /* 0x000000047b041825 */ /* 0x001fca00078e0204 */
[----:B------:R2:W5:Y:S01]  /*10e0*/  @P1 LDG.E R0, desc[UR52][R4.64] ;  /* 0x0000003404001981 */ /* 0x000562000c1e1900 */
[----:B-1----:R-:W-:-:S05]  /*10f0*/  @P2 IMAD.WIDE R6, R123, 0x4, R8 ;  /* 0x000000047b062825 */ /* 0x002fca00078e0208 */
        /* <DEDUP_REMOVED lines=8> */
[----:B------:R-:W-:Y:S02]  /*1180*/  IMAD.U32 R24, RZ, RZ, UR5 ;  /* 0x00000005ff187e24 */ /* 0x000fe4000f8e00ff */
[----:B------:R-:W-:Y:S01]  /*1190*/  IMAD.U32 R31, RZ, RZ, UR4 ;  /* 0x00000004ff1f7e24 */ /* 0x000fe2000f8e00ff */
[----:B--234-:R-:W-:Y:S06]  /*11a0*/  @P2 BRA `(.L_x_2832) ;  /* 0x0000000000242947 */ /* 0x01cfec0003800000 */
        /* <DEDUP_REMOVED lines=9> */
.L_x_2832:
[----:B------:R-:W-:Y:S01]  /*1240*/  ULDC.64 UR4, c[0x0][0xa20] ;  /* 0x0002880000047ab9 */ /* 0x000fe20000000a00 */
[----:B------:R0:W-:Y:S01]  /*1250*/  STL [R1+0x8], R122 ;  /* 0x0000087a01007387 */ /* 0x0001e20000100800 */
[----:B------:R-:W-:-:S03]  /*1260*/  ISETP.NE.U32.AND P1, PT, RZ, UR4, PT ;  /* 0x00000004ff007c0c */ /* 0x000fc6000bf25070 */
[----:B------:R0:W-:Y:S01]  /*1270*/  STL [R1+0xc], R123 ;  /* 0x00000c7b01007387 */ /* 0x0001e20000100800 */
[----:B------:R-:W-:-:S13]  /*1280*/  ISETP.NE.AND.EX P1, PT, RZ, UR5, PT, P1 ;  /* 0x00000005ff007c0c */ /* 0x000fda000bf25310 */
[----:B0-----:R-:W-:Y:S05]  /*1290*/  @!P1 BRA `(.L_x_2833) ;  /* 0x0000000000109947 */ /* 0x001fea0003800000 */
[----:B------:R-:W0:Y:S02]  /*12a0*/  LDC.64 R4, c[0x0][0xa20] ;  /* 0x00028800ff047b82 */ /* 0x000e240000000a00 */
[----:B0-----:R-:W-:-:S05]  /*12b0*/  IMAD.WIDE R4, R123, 0x4, R4 ;  /* 0x000000047b047825 */ /* 0x001fca00078e0204 */
[----:B------:R0:W5:Y:S01]  /*12c0*/  LDG.E R31, desc[UR52][R4.64] ;  /* 0x00000034041f7981 */ /* 0x000162000c1e1900 */
[----:B------:R-:W-:Y:S05]  /*12d0*/  BRA `(.L_x_2834) ;  /* 0x0000000000107947 */ /* 0x000fea0003800000 */
.L_x_2833:
[----:B------:R-:W-:Y:S05]  /*12e0*/  @!P0 BRA `(.L_x_2834) ;  /* 0x00000000000c8947 */ /* 0x000fea0003800000 */
[----:B------:R-:W2:Y:S04]  /*12f0*/  LDG.E R4, desc[UR52][R10.64] ;  /* 0x000000340a047981 */ /* 0x000ea8000c1e1900 */
[----:B------:R-:W2:Y:S02]  /*1300*/  LDG.E R31, desc[UR52][R10.64+0x4] ;  /* 0x000004340a1f7981 */ /* 0x000ea4000c1e1900 */
[----:B--2---:R-:W-:-:S07]  /*1310*/  IMAD.IADD R31, R31, 0x1, -R4 ;  /* 0x000000011f1f7824 */ /* 0x004fce00078e0a04 */
.L_x_2834:
[----:B------:R-:W-:Y:S01]  /*1320*/  ULDC.64 UR4, c[0x0][0xa10] ;  /* 0x0002840000047ab9 */ /* 0x000fe20000000a00 */
[----:B------:R-:W1:Y:S01]  /*1330*/  LDC R9, c[0x0][0x448] ;  /* 0x00011200ff097b82 */ /* 0x000e620000000800 */
[----:B------:R-:W-:-:S04]  /*1340*/  ISETP.NE.U32.AND P0, PT, RZ, UR4, PT ;  /* 0x00000004ff007c0c */ /* 0x000fc8000bf05070 */
[----:B------:R-:W-:Y:S01]  /*1350*/  ISETP.NE.AND.EX P0, PT, RZ, UR5, PT, P0 ;  /* 0x00000005ff007c0c */ /* 0x000fe2000bf05300 */
[----:B------:R-:W-:Y:S02]  /*1360*/  ULDC.64 UR4, c[0x0][0xa30] ;  /* 0x00028c0000047ab9 */ /* 0x000fe40000000a00 */
[----:B------:R-:W-:Y:S01]  /*1370*/  ISETP.NE.U32.AND P1, PT, RZ, UR4, PT ;  /* 0x00000004ff007c0c */ /* 0x000fe2000bf25070 */
[----:B-----5:R-:W-:Y:S01]  /*1380*/  IMAD.MOV.U32 R30, RZ, RZ, R31 ;  /* 0x000000ffff1e7224 */ /* 0x020fe200078e001f */
[----:B------:R-:W2:Y:S02]  /*1390*/  LDC.64 R14, c[0x0][0x9e0] ;  /* 0x00027800ff0e7b82 */ /* 0x000ea40000000a00 */
[----:B------:R-:W-:-:S06]  /*13a0*/  ISETP.NE.AND.EX P1, PT, RZ, UR5, PT, P1 ;  /* 0x00000005ff007c0c */ /* 0x000fcc000bf25310 */
[----:B0-----:R-:W0:Y:S08]  /*13b0*/  @P0 LDC.64 R4, c[0x0][0xa10] ;  /* 0x00028400ff040b82 */ /* 0x001e300000000a00 */
[----:B------:R-:W3:Y:S01]  /*13c0*/  @P1 LDC.64 R6, c[0x0][0xa30] ;  /* 0x00028c00ff061b82 */ /* 0x000ee20000000a00 */
[----:B0-----:R-:W-:-:S05]  /*13d0*/  @P0 IMAD.WIDE R4, R123, 0x4, R4 ;  /* 0x000000047b040825 */ /* 0x001fca00078e0204 */
[----:B------:R-:W4:Y:S04]  /*13e0*/  @P0 LDG.E R3, desc[UR52][R4.64] ;  /* 0x0000003404030981 */ /* 0x000f28000c1e1900 */
[----:B------:R-:W4:Y:S01]  /*13f0*/  @P0 LDG.E R8, desc[UR52][R4.64+0x4] ;  /* 0x0000043404080981 */ /* 0x000f22000c1e1900 */
[----:B---3--:R-:W-:-:S05]  /*1400*/  @P1 IMAD.WIDE R6, R123, 0x4, R6 ;  /* 0x000000047b061825 */ /* 0x008fca00078e0206 */
[----:B------:R0:W5:Y:S01]  /*1410*/  @P1 LDG.E R30, desc[UR52][R6.64] ;  /* 0x00000034061e1981 */ /* 0x000162000c1e1900 */
[----:B-1----:R-:W-:Y:S01]  /*1420*/  ISETP.NE.AND P1, PT, R9, 0x1, PT ;  /* 0x000000010900780c */ /* 0x002fe20003f25270 */
[----:B------:R-:W-:Y:S01]  /*1430*/  IMAD.SHL.U32 R218, R121, 0x80, RZ ;  /* 0x0000008079da7824 */ /* 0x000fe200078e00ff */
[----:B--2---:R-:W-:-:S11]  /*1440*/  ISETP.GE.AND P2, PT, R15, 0x1, PT ;  /* 0x000000010f00780c */ /* 0x004fd60003f46270 */
[----:B------:R-:W1:Y:S08]  /*1450*/  @P1 LDC R10, c[0x0][0x44c] ;  /* 0x00011300ff0a1b82 */ /* 0x000e700000000800 */
[----:B------:R-:W2:Y:S01]  /*1460*/  @P1 LDC R12, c[0x0][0x450] ;  /* 0x00011400ff0c1b82 */ /* 0x000ea20000000800 */
[----:B----4-:R-:W-:Y:S02]  /*1470*/  @P0 IMAD.IADD R24, R8, 0x1, -R3 ;  /* 0x0000000108180824 */ /* 0x010fe400078e0a03 */
[----:B------:R-:W-:-:S02]  /*1480*/  IMAD.IADD R8, R31, 0x1, -R0 ;  /* 0x000000011f087824 */ /* 0x000fc400078e0a00 */
[----:B------:R-:W-:Y:S02]  /*1490*/  VIADD R3, R218, 0x7f ;  /* 0x0000007fda037836 */ /* 0x000fe40000000000 */
[----:B------:R-:W-:Y:S02]  /*14a0*/  IMAD.IADD R208, R8, 0x1, R24 ;  /* 0x0000000108d07824 */ /* 0x000fe400078e0218 */
[----:B-1----:R-:W-:-:S04]  /*14b0*/  @P1 IMAD.HI.U32 R5, R3, R10, RZ ;  /* 0x0000000a03051227 */ /* 0x002fc800078e00ff */
[----:B------:R-:W-:Y:S02]  /*14c0*/  VIADD R0, R208, 0x5f ;  /* 0x0000005fd0007836 */ /* 0x000fe40000000000 */
[----:B------:R-:W-:Y:S01]  /*14d0*/  IMAD.MOV.U32 R4, RZ, RZ, R3 ;  /* 0x000000ffff047224 */ /* 0x000fe200078e0003 */
[----:B--2---:R-:W-:Y:S01]  /*14e0*/  @P1 SHF.R.U32.HI R4, RZ, R12, R5 ;  /* 0x0000000cff041219 */ /* 0x004fe20000011605 */
[----:B------:R-:W-:Y:S01]  /*14f0*/  IMAD.HI R0, R0, 0x2aaaaaab, RZ ;  /* 0x2aaaaaab00007827 */ /* 0x000fe200078e02ff */
[----:B------:R-:W-:-:S04]  /*1500*/  IADD3 R5, R208, 0x1, -R207 ;  /* 0x00000001d0057810 */ /* 0x000fc80007ffe8cf */
[----:B------:R-:W-:Y:S01]  /*1510*/  SHF.R.U32.HI R3, RZ, 0x1f, R0 ;  /* 0x0000001fff037819 */ /* 0x000fe20000011600 */
[----:B0-----:R-:W-:-:S03]  /*1520*/  IMAD.IADD R7, R5, 0x1, R4 ;  /* 0x0000000105077824 */ /* 0x001fc600078e0204 */
[----:B------:R-:W-:Y:S01]  /*1530*/  LEA.HI.SX32 R176, R0, R3, 0x1c ;  /* 0x0000000300b07211 */ /* 0x000fe200078fe2ff */
        /* <DEDUP_REMOVED lines=13> */
.L_x_2837:
[----:B------:R-:W-:-:S13]  /*1610*/  ISETP.NE.AND P0, PT, R15, 0x1, PT ;  /* 0x000000010f00780c */ /* 0x000fda0003f05270 */
[----:B------:R-:W0:Y:S02]  /*1620*/  @P0 LDC.64 R4, c[0x0][0x9e8] ;  /* 0x00027a00ff040b82 */ /* 0x000e240000000a00 */
[----:B0-----:R-:W-:-:S05]  /*1630*/  @P0 IMAD.HI.U32 R4, R3, R4, RZ ;  /* 0x0000000403040227 */ /* 0x001fca00078e00ff */
[----:B------:R-:W-:-:S07]  /*1640*/  @P0 SHF.R.U32.HI R3, RZ, R5, R4 ;  /* 0x00000005ff030219 */ /* 0x000fce0000011604 */
.L_x_2838:
[----:B------:R-:W-:Y:S05]  /*1650*/  BSYNC B0 ;  /* 0x0000000000007941 */ /* 0x000fea0003800000 */
.L_x_2836:
[----:B------:R-:W-:-:S05]  /*1660*/  IMAD R3, R3, R15, R15 ;  /* 0x0000000f03037224 */ /* 0x000fca00078e020f */
[----:B------:R-:W-:-:S07]  /*1670*/  VIMNMX R0, R0, R3, PT ;  /* 0x0000000300007248 */ /* 0x000fce0003fe0100 */
.L_x_2835:
[----:B------:R-:W0:Y:S01]  /*1680*/  @P1 LDC R3, c[0x0][0x44c] ;  /* 0x00011300ff031b82 */ /* 0x000e220000000800 */
[----:B------:R-:W-:Y:S01]  /*1690*/  IMAD.MOV.U32 R4, RZ, RZ, R218 ;  /* 0x000000ffff047224 */ /* 0x000fe200078e00da */
[----:B------:R-:W-:Y:S01]  /*16a0*/  ULDC UR4, c[0x0][0x9dc] ;  /* 0x0002770000047ab9 */ /* 0x000fe20000000800 */
[----:B------:R-:W-:-:S05]  /*16b0*/  IMAD.IADD R29, R208, 0x1, -R207 ;  /* 0x00000001d01d7824 */ /* 0x000fca00078e0acf */
[----:B------:R-:W1:Y:S01]  /*16c0*/  @P1 LDC R6, c[0x0][0x450] ;  /* 0x00011400ff061b82 */ /* 0x000e620000000800 */
[----:B0-----:R-:W-:-:S05]  /*16d0*/  @P1 IMAD.HI.U32 R3, R218, R3, RZ ;  /* 0x00000003da031227 */ /* 0x001fca00078e00ff */
[----:B-1----:R-:W-:-:S05]  /*16e0*/  @P1 SHF.R.U32.HI R4, RZ, R6, R3 ;  /* 0x00000006ff041219 */ /* 0x002fca0000011603 */
[----:B------:R-:W-:-:S04]  /*16f0*/  IMAD.IADD R3, R29, 0x1, R4 ;  /* 0x000000011d037824 */ /* 0x000fc800078e0204 */
[----:B------:R-:W-:Y:S01]  /*1700*/  VIADD R4, R3, -UR4 ;  /* 0x8000000403047c36 */ /* 0x000fe20008000000 */
[----:B------:R-:W-:Y:S06]  /*1710*/  @!P2 BRA `(.L_x_2839) ;  /* 0x000000000044a947 */ /* 0x000fec0003800000 */
[----:B------:R-:W-:Y:S01]  /*1720*/  ISETP.GT.AND P0, PT, R3, -0x1, PT ;  /* 0xffffffff0300780c */ /* 0x000fe20003f04270 */
[----:B------:R-:W-:-:S12]  /*1730*/  BSSY B0, `(.L_x_2840) ;  /* 0x000000d000007945 */ /* 0x000fd80003800000 */
        /* <DEDUP_REMOVED lines=8> */
.L_x_2841:
[----:B------:R-:W-:-:S13]  /*17c0*/  ISETP.NE.AND P0, PT, R15, 0x1, PT ;  /* 0x000000010f00780c */ /* 0x000fda0003f05270 */
[----:B------:R-:W0:Y:S02]  /*17d0*/  @P0 LDC.64 R6, c[0x0][0x9e8] ;  /* 0x00027a00ff060b82 */ /* 0x000e240000000a00 */
[----:B0-----:R-:W-:-:S05]  /*17e0*/  @P0 IMAD.HI.U32 R6, R3, R6, RZ ;  /* 0x0000000603060227 */ /* 0x001fca00078e00ff */
[----:B------:R-:W-:-:S07]  /*17f0*/  @P0 SHF.R.U32.HI R3, RZ, R7, R6 ;  /* 0x00000007ff030219 */ /* 0x000fce0000011606 */
.L_x_2842:
[----:B------:R-:W-:Y:S05]  /*1800*/  BSYNC B0 ;  /* 0x0000000000007941 */ /* 0x000fea0003800000 */
.L_x_2840:
[----:B------:R-:W-:-:S05]  /*1810*/  IMAD R3, R3, R15, RZ ;  /* 0x0000000f03037224 */ /* 0x000fca00078e02ff */
[----:B------:R-:W-:-:S07]  /*1820*/  VIMNMX R4, R4, R3, !PT ;  /* 0x0000000304047248 */ /* 0x000fce0007fe0100 */
.L_x_2839:
[----:B------:R-:W-:Y:S02]  /*1830*/  VIADD R0, R0, 0x5f ;  /* 0x0000005f00007836 */ /* 0x000fe40000000000 */
[----:B------:R-:W-:-:S04]  /*1840*/  IMAD.HI R4, R4, 0x2aaaaaab, RZ ;  /* 0x2aaaaaab04047827 */ /* 0x000fc800078e02ff */
[----:B------:R-:W-:Y:S01]  /*1850*/  IMAD.HI R0, R0, 0x2aaaaaab, RZ ;  /* 0x2aaaaaab00007827 */ /* 0x000fe200078e02ff */
[----:B------:R-:W-:-:S04]  /*1860*/  SHF.R.U32.HI R5, RZ, 0x1f, R4 ;  /* 0x0000001fff057819 */ /* 0x000fc80000011604 */
[----:B------:R-:W-:Y:S02]  /*1870*/  SHF.R.U32.HI R3, RZ, 0x1f, R0 ;  /* 0x0000001fff037819 */ /* 0x000fe40000011600 */
[----:B------:R-:W-:Y:S02]  /*1880*/  LEA.HI.SX32 R5, R4, R5, 0x1c ;  /* 0x0000000504057211 */ /* 0x000fe400078fe2ff */
[----:B------:R-:W-:Y:S02]  /*1890*/  LEA.HI.SX32 R3, R0, R3, 0x1c ;  /* 0x0000000300037211 */ /* 0x000fe400078fe2ff */
[----:B------:R-:W-:Y:S02]  /*18a0*/  VIMNMX R5, RZ, R5, !PT ;  /* 0x00000005ff057248 */ /* 0x000fe40007fe0100 */
[----:B------:R-:W-:-:S03]  /*18b0*/  VIMNMX R3, R176, R3, PT ;  /* 0x00000003b0037248 */ /* 0x000fc60003fe0100 */
[--C-:B------:R-:W-:Y:S02]  /*18c0*/  IMAD R5, R5, 0x60, -R8.reuse ;  /* 0x0000006005057824 */ /* 0x100fe400078e0a08 */
[----:B------:R-:W-:-:S03]  /*18d0*/  IMAD R3, R3, 0x60, -R8 ;  /* 0x0000006003037824 */ /* 0x000fc600078e0a08 */
[----:B------:R-:W-:Y:S02]  /*18e0*/  VIMNMX R5, RZ, R5, !PT ;  /* 0x00000005ff057248 */ /* 0x000fe40007fe0100 */
        /* <DEDUP_REMOVED lines=11> */
[----:B------:R-:W-:Y:S05]  /*19a0*/  @!P1 BRA `(.L_x_2843) ;  /* 0x0000004800449947 */ /* 0x000fea0003800000 */
        /* <DEDUP_REMOVED lines=20> */
.L_x_2845:
[----:B------:R-:W-:Y:S05]  /*1af0*/  BSYNC B6 ;  /* 0x0000000000067941 */ /* 0x000fea0003800000 */
.L_x_2844:
        /* <DEDUP_REMOVED lines=20> */
.L_x_2847:
[----:B------:R-:W-:Y:S05]  /*1c40*/  BSYNC B6 ;  /* 0x0000000000067941 */ /* 0x000fea0003800000 */
.L_x_2846:
[----:B------:R-:W2:Y:S01]  /*1c50*/  LDL R34, [R1+0x1c] ;  /* 0x00001c0001227983 */ /* 0x000ea20000100800 */
[----:B------:R-:W-:Y:S01]  /*1c60*/  ULDC.64 UR4, c[0x0][0x9f8] ;  /* 0x00027e0000047ab9 */ /* 0x000fe20000000a00 */
[----:B------:R-:W-:Y:S01]  /*1c70*/  IMAD.MOV.U32 R0, RZ, RZ, R123 ;  /* 0x000000ffff007224 */ /* 0x000fe200078e007b */
[----:B------:R-:W-:Y:S01]  /*1c80*/  ISETP.NE.U32.AND P0, PT, RZ, UR4, PT ;  /* 0x00000004ff007c0c */ /* 0x000fe2000bf05070 */
[----:B------:R-:W-:Y:S01]  /*1c90*/  ULDC UR4, c[0x0][0x320] ;  /* 0x0000c80000047ab9 */ /* 0x000fe20000000800 */
[----:B------:R-:W-:Y:S01]  /*1ca0*/  VIADD R4, R16, 0x60 ;  /* 0x0000006010047836 */ /* 0x000fe20000000000 */
[----:B------:R-:W0:Y:S01]  /*1cb0*/  LDC.64 R54, c[0x0][0x3f8] ;  /* 0x0000fe00ff367b82 */ /* 0x000e220000000a00 */
[----:B------:R-:W-:-:S07]  /*1cc0*/  ISETP.NE.AND.EX P0, PT, RZ, UR5, PT, P0 ;  /* 0x00000005ff007c0c */ /* 0x000fce000bf05300 */
[----:B------:R-:W1:Y:S08]  /*1cd0*/  LDC.64 R60, c[0x0][0x408] ;  /* 0x00010200ff3c7b82 */ /* 0x000e700000000a00 */
[----:B------:R-:W3:Y:S01]  /*1ce0*/  @P0 LDC.64 R6, c[0x0][0x9f8] ;  /* 0x00027e00ff060b82 */ /* 0x000ee20000000a00 */
[----:B------:R-:W-:-:S04]  /*1cf0*/  ISETP.GE.AND P1, PT, R18, UR4, PT ;  /* 0x0000000412007c0c */ /* 0x000fc8000bf26270 */
[----:B------:R-:W-:-:S03]  /*1d00*/  SEL R3, RZ, 0xffffffff, P1 ;  /* 0xffffffffff037807 */ /* 0x000fc60000800000 */
[----:B------:R-:W4:Y:S02]  /*1d10*/  LDC R67, c[0x0][0x3f4] ;  /* 0x0000fd00ff437b82 */ /* 0x000f240000000800 */
[----:B------:R-:W-:Y:S02]  /*1d20*/  IMAD.SHL.U32 R8, R3, 0x2, RZ ;  /* 0x0000000203087824 */ /* 0x000fe400078e00ff */
[----:B------:R-:W-:Y:S01]  /*1d30*/  VIADD R3, R16, 0x40 ;  /* 0x0000004010037836 */ /* 0x000fe20000000000 */
[----:B------:R-:W-:Y:S01]  /*1d40*/  ISETP.GE.AND P1, PT, R4, UR4, PT ;  /* 0x0000000404007c0c */ /* 0x000fe2000bf26270 */
[----:B---3--:R-:W-:-:S05]  /*1d50*/  @P0 IMAD.WIDE R6, R123, 0x4, R6 ;  /* 0x000000047b060825 */ /* 0x008fca00078e0206 */
[----:B------:R3:W2:Y:S01]  /*1d60*/  @P0 LDG.E R0, desc[UR52][R6.64] ;  /* 0x0000003406000981 */ /* 0x0006a2000c1e1900 */
[----:B------:R-:W-:Y:S01]  /*1d70*/  ISETP.GE.AND P0, PT, R16, UR4, PT ;  /* 0x0000000410007c0c */ /* 0x000fe2000bf06270 */
[----:B0-----:R-:W-:Y:S01]  /*1d80*/  IMAD.WIDE.U32 R12, R209, R54, R16 ;  /* 0x00000036d10c7225 */ /* 0x001fe200078e0010 */
[----:B------:R-:W-:Y:S01]  /*1d90*/  SHF.R.S32.HI R11, RZ, 0x1f, R209 ;  /* 0x0000001fff0b7819 */ /* 0x000fe200000114d1 */
[----:B------:R-:W0:Y:S01]  /*1da0*/  S2R R36, SR_TID.X ;  /* 0x0000000000247919 */ /* 0x000e220000002100 */
[----:B------:R-:W-:Y:S01]  /*1db0*/  SEL R5, RZ, 0x1, P0 ;  /* 0x00000001ff057807 */ /* 0x000fe20000000000 */
[----:B------:R-:W-:Y:S01]  /*1dc0*/  IMAD.MOV.U32 R66, RZ, RZ, 0x20 ;  /* 0x00000020ff427424 */ /* 0x000fe200078e00ff */
[----:B------:R-:W-:Y:S01]  /*1dd0*/  ISETP.GE.AND P0, PT, R3, UR4, PT ;  /* 0x0000000403007c0c */ /* 0x000fe2000bf06270 */
[C---:B-1----:R-:W-:Y:S01]  /*1de0*/  IMAD R14, R11.reuse, R60, RZ ;  /* 0x0000003c0b0e7224 */ /* 0x042fe200078e02ff */
[----:B------:R-:W-:Y:S01]  /*1df0*/  LOP3.LUT R5, R8, 0x2, R5, 0xe2, !PT ;  /* 0x0000000208057812 */ /* 0x000fe200078ee205 */
[----:B------:R-:W-:Y:S01]  /*1e00*/  IMAD R8, R11, R54, RZ ;  /* 0x000000360b087224 */ /* 0x000fe200078e02ff */
[----:B---3--:R-:W-:Y:S01]  /*1e10*/  SEL R6, RZ, 0x4, P0 ;  /* 0x00000004ff067807 */ /* 0x008fe20000000000 */
[C---:B------:R-:W-:Y:S01]  /*1e20*/  IMAD R59, R209.reuse, R61, R14 ;  /* 0x0000003dd13b7224 */ /* 0x040fe200078e020e */
[----:B------:R-:W-:Y:S01]  /*1e30*/  SEL R7, RZ, 0x8, P1 ;  /* 0x00000008ff077807 */ /* 0x000fe20000800000 */
[----:B------:R-:W-:Y:S01]  /*1e40*/  IMAD R15, R209, R55, R8 ;  /* 0x00000037d10f7224 */ /* 0x000fe200078e0208 */
[----:B------:R-:W-:-:S02]  /*1e50*/  ISETP.GE.AND P0, PT, R213, UR4, PT ;  /* 0x00000004d5007c0c */ /* 0x000fc4000bf06270 */
[----:B------:R-:W-:Y:S01]  /*1e60*/  ISETP.GE.AND P1, PT, R212, UR4, PT ;  /* 0x00000004d4007c0c */ /* 0x000fe2000bf26270 */
[----:B------:R-:W-:Y:S01]  /*1e70*/  IMAD.IADD R13, R15, 0x1, R13 ;  /* 0x000000010f0d7824 */ /* 0x000fe200078e020d */
[----:B------:R-:W-:Y:S02]  /*1e80*/  LOP3.LUT R5, R7, R5, R6, 0xfe, !PT ;  /* 0x0000000507057212 */ /* 0x000fe400078efe06 */
[----:B------:R-:W-:Y:S01]  /*1e90*/  SEL R6, RZ, 0x10, P0 ;  /* 0x00000010ff067807 */ /* 0x000fe20000000000 */
[----:B-----5:R-:W-:Y:S01]  /*1ea0*/  IMAD.WIDE.U32 R52, R30, R54, R12 ;  /* 0x000000361e347225 */ /* 0x020fe200078e000c */
[----:B------:R-:W-:Y:S02]  /*1eb0*/  SEL R7, RZ, 0x20, P1 ;  /* 0x00000020ff077807 */ /* 0x000fe40000800000 */
[----:B------:R-:W-:Y:S02]  /*1ec0*/  ISETP.GE.AND P0, PT, R215, UR4, PT ;  /* 0x00000004d7007c0c */ /* 0x000fe4000bf06270 */
[----:B------:R-:W-:Y:S01]  /*1ed0*/  LOP3.LUT R6, R7, R5, R6, 0xfe, !PT ;  /* 0x0000000507067212 */ /* 0x000fe200078efe06 */
[----:B------:R-:W-:Y:S01]  /*1ee0*/  IMAD.IADD R5, R32, 0x1, R31 ;  /* 0x0000000120057824 */ /* 0x000fe200078e021f */
[----:B------:R-:W-:Y:S01]  /*1ef0*/  SEL R7, RZ, 0x40, P0 ;  /* 0x00000040ff077807 */ /* 0x000fe20000000000 */
[----:B------:R-:W3:Y:S01]  /*1f00*/  LDL R32, [R1+0x4] ;  /* 0x0000040001207983 */ /* 0x000ee20000100800 */
[----:B------:R-:W-:-:S02]  /*1f10*/  ISETP.GE.AND P1, PT, R214, UR4, PT ;  /* 0x00000004d6007c0c */ /* 0x000fc4000bf26270 */
[--C-:B------:R-:W-:Y:S02]  /*1f20*/  SHF.R.S32.HI R205, RZ, 0x1f, R204.reuse ;  /* 0x0000001fffcd7819 */ /* 0x100fe400000114cc */
[----:B------:R-:W-:Y:S01]  /*1f30*/  SEL R10, RZ, 0x7fff80, P1 ;  /* 0x007fff80ff0a7807 */ /* 0x000fe20000800000 */
[----:B0-----:R-:W-:Y:S01]  /*1f40*/  VIADD R36, R36, 0xffffff80 ;  /* 0xffffff8024247836 */ /* 0x001fe20000000000 */
[----:B----4-:R-:W-:Y:S01]  /*1f50*/  ISETP.GE.AND P2, PT, R16, R67, PT ;  /* 0x000000431000720c */ /* 0x010fe20003f46270 */
[C---:B------:R-:W-:Y:S01]  /*1f60*/  IMAD.WIDE.U32 R8, R209.reuse, R54, R204 ;  /* 0x00000036d1087225 */ /* 0x040fe200078e00cc */
[----:B------:R-:W-:Y:S02]  /*1f70*/  LOP3.LUT R6, R10, R6, R7, 0xfe, !PT ;  /* 0x000000060a067212 */ /* 0x000fe400078efe07 */
[----:B------:R-:W-:Y:S01]  /*1f80*/  SHF.R.S32.HI R35, RZ, 0x1f, R36 ;  /* 0x0000001fff237819 */ /* 0x000fe20000011424 */
[----:B------:R-:W-:Y:S01]  /*1f90*/  IMAD.WIDE.U32 R10, R209, R60, R204 ;  /* 0x0000003cd10a7225 */ /* 0x000fe200078e00cc */
[----:B------:R-:W-:-:S02]  /*1fa0*/  SEL R7, R67, RZ, P2 ;  /* 0x000000ff43077207 */ /* 0x000fc40001000000 */
[----:B------:R-:W-:Y:S01]  /*1fb0*/  LEA.HI R35, R35, R36, RZ, 0x2 ;  /* 0x0000002423237211 */ /* 0x000fe200078f10ff */
[----:B------:R-:W-:Y:S01]  /*1fc0*/  IMAD.IADD R21, R9, 0x1, R15 ;  /* 0x0000000109157824 */ /* 0x000fe200078e020f */
[----:B------:R-:W-:Y:S01]  /*1fd0*/  P2R R91, PR, RZ, 0x4 ;  /* 0x00000004ff5b7803 */ /* 0x000fe20000000000 */
[----:B------:R-:W-:Y:S01]  /*1fe0*/  IMAD.MOV.U32 R20, RZ, RZ, R8 ;  /* 0x000000ffff147224 */ /* 0x000fe200078e0008 */
[----:B------:R-:W-:Y:S01]  /*1ff0*/  LOP3.LUT R35, R35, 0xfffffffc, RZ, 0xc0, !PT ;  /* 0xfffffffc23237812 */ /* 0x000fe200078ec0ff */
[----:B------:R-:W-:Y:S01]  /*2000*/  IMAD.IADD R57, R11, 0x1, R59 ;  /* 0x000000010b397824 */ /* 0x000fe200078e023b */
[----:B------:R-:W-:Y:S01]  /*2010*/  SHF.R.S32.HI R11, RZ, 0x1f, R30 ;  /* 0x0000001fff0b7819 */ /* 0x000fe2000001141e */
[----:B------:R-:W-:Y:S01]  /*2020*/  IMAD.WIDE.U32 R8, R209, R60, R16 ;  /* 0x0000003cd1087225 */ /* 0x000fe200078e0010 */
[----:B------:R-:W-:-:S03]  /*2030*/  SHF.R.S32.HI R62, RZ, 0x1f, R122 ;  /* 0x0000001fff3e7819 */ /* 0x000fc6000001147a */
[----:B------:R-:W-:Y:S02]  /*2040*/  IMAD.IADD R35, R36, 0x1, -R35 ;  /* 0x0000000124237824 */ /* 0x000fe400078e0a23 */
[----:B------:R-:W-:Y:S02]  /*2050*/  IMAD.IADD R59, R59, 0x1, R9 ;  /* 0x000000013b3b7824 */ /* 0x000fe400078e0209 */
[----:B------:R-:W-:Y:S02]  /*2060*/  IMAD R64, R35, 0x40, R209 ;  /* 0x0000004023407824 */ /* 0x000fe400078e02d1 */
[----:B------:R-:W0:Y:S01]  /*2070*/  S2R R35, SR_TID.X ;  /* 0x0000000000237919 */ /* 0x000e220000002100 */
[----:B------:R-:W-:Y:S02]  /*2080*/  IMAD R9, R11, R54, RZ ;  /* 0x000000360b097224 */ /* 0x000fe400078e02ff */
[----:B------:R-:W-:Y:S02]  /*2090*/  IMAD.IADD R7, R16, 0x1, R7 ;  /* 0x0000000110077824 */ /* 0x000fe400078e0207 */
[----:B------:R-:W-:-:S02]  /*20a0*/  IMAD R33, R30, R55, R9 ;  /* 0x000000371e217224 */ /* 0x000fc400078e0209 */
[-C--:B------:R-:W-:Y:S01]  /*20b0*/  IMAD R9, R11, R60.reuse, RZ ;  /* 0x0000003c0b097224 */ /* 0x080fe200078e02ff */
[----:B------:R-:W-:Y:S01]  /*20c0*/  SHF.R.S32.HI R14, RZ, 0x1f, R7 ;  /* 0x0000001fff0e7819 */ /* 0x000fe20000011407 */
[----:B------:R-:W-:Y:S02]  /*20d0*/  IMAD.MOV.U32 R56, RZ, RZ, R10 ;  /* 0x000000ffff387224 */ /* 0x000fe400078e000a */
[----:B------:R-:W-:Y:S01]  /*20e0*/  IMAD.MOV.U32 R58, RZ, RZ, R8 ;  /* 0x000000ffff3a7224 */ /* 0x000fe200078e0008 */
[----:B------:R-:W-:Y:S01]  /*20f0*/  LEA.HI R14, R14, R7, RZ, 0x3 ;  /* 0x000000070e0e7211 */ /* 0x000fe200078f18ff */
[----:B------:R-:W-:Y:S01]  /*2100*/  IMAD R13, R30, R61, R9 ;  /* 0x0000003d1e0d7224 */ /* 0x000fe200078e0209 */
[----:B------:R-:W-:Y:S01]  /*2110*/  SHF.L.U64.HI R9, R60, 0x6, R61 ;  /* 0x000000063c097819 */ /* 0x000fe2000001023d */
[----:B------:R-:W-:Y:S01]  /*2120*/  IMAD R11, R61, 0x60, RZ ;  /* 0x000000603d0b7824 */ /* 0x000fe200078e02ff */
[----:B------:R-:W-:Y:S01]  /*2130*/  PRMT R88, R6, 0x8880, RZ ;  /* 0x0000888006587816 */ /* 0x000fe200000000ff */
[----:B------:R-:W-:Y:S01]  /*2140*/  IMAD.SHL.U32 R10, R60, 0x40, RZ ;  /* 0x000000403c0a7824 */ /* 0x000fe200078e00ff */
[----:B------:R-:W-:Y:S01]  /*2150*/  SHF.L.U64.HI R7, R54, 0x6, R55 ;  /* 0x0000000636077819 */ /* 0x000fe20000010237 */
[----:B------:R-:W-:-:S04]  /*2160*/  IMAD.WIDE.U32 R56, R30, R60, R56 ;  /* 0x0000003c1e387225 */ /* 0x000fc800078e0038 */
[----:B------:R-:W-:-:S04]  /*2170*/  IMAD.WIDE.U32 R58, R30, R60, R58 ;  /* 0x0000003c1e3a7225 */ /* 0x000fc800078e003a */
[----:B------:R-:W-:-:S04]  /*2180*/  IMAD.WIDE.U32 R60, R60, 0x60, RZ ;  /* 0x000000603c3c7825 */ /* 0x000fc800078e00ff */
[----:B------:R-:W-:Y:S02]  /*2190*/  IMAD R15, R55, 0x60, RZ ;  /* 0x00000060370f7824 */ /* 0x000fe400078e02ff */
[----:B0-----:R-:W-:Y:S02]  /*21a0*/  VIADD R35, R35, 0xffffff80 ;  /* 0xffffff8023237836 */ /* 0x001fe40000000000 */
[----:B------:R-:W-:Y:S01]  /*21b0*/  IMAD.IADD R70, R61, 0x1, R11 ;  /* 0x000000013d467824 */ /* 0x000fe200078e020b */
[----:B------:R-:W-:Y:S01]  /*21c0*/  LOP3.LUT R11, R228, 0x38, R14, 0xf8, !PT ;  /* 0x00000038e40b7812 */ /* 0x000fe200078ef80e */
[----:B------:R-:W-:Y:S01]  /*21d0*/  IMAD.SHL.U32 R8, R54, 0x40, RZ ;  /* 0x0000004036087824 */ /* 0x000fe200078e00ff */
[----:B------:R-:W-:Y:S01]  /*21e0*/  PRMT R88, R88, 0x7710, RZ ;  /* 0x0000771058587816 */ /* 0x000fe200000000ff */
[----:B------:R-:W-:Y:S01]  /*21f0*/  IMAD.WIDE.U32 R20, R30, R54, R20 ;  /* 0x000000361e147225 */ /* 0x000fe200078e0014 */
[----:B------:R-:W-:-:S03]  /*2200*/  LOP3.LUT R78, R14, 0xfffffff8, RZ, 0xc0, !PT ;  /* 0xfffffff80e4e7812 */ /* 0x000fc600078ec0ff */
[----:B------:R-:W-:Y:S01]  /*2210*/  IMAD.WIDE.U32 R54, R54, 0x60, RZ ;  /* 0x0000006036367825 */ /* 0x000fe200078e00ff */
[C---:B------:R-:W-:Y:S02]  /*2220*/  LOP3.LUT R82, R88.reuse, 0x1, RZ, 0xc0, !PT ;  /* 0x0000000158527812 */ /* 0x040fe400078ec0ff */
[C---:B------:R-:W-:Y:S01]  /*2230*/  LOP3.LUT R83, R88.reuse, 0x2, RZ, 0xc0, !PT ;  /* 0x0000000258537812 */ /* 0x040fe200078ec0ff */
[----:B------:R-:W-:Y:S01]  /*2240*/  IMAD.SHL.U32 R67, R67, 0x2, RZ ;  /* 0x0000000243437824 */ /* 0x000fe200078e00ff */
[C---:B------:R-:W-:Y:S01]  /*2250*/  LOP3.LUT R84, R88.reuse, 0x4, RZ, 0xc0, !PT ;  /* 0x0000000458547812 */ /* 0x040fe200078ec0ff */
[----:B------:R-:W-:Y:S01]  /*2260*/  IMAD.IADD R68, R55, 0x1, R15 ;  /* 0x0000000137447824 */ /* 0x000fe200078e020f */
[C---:B------:R-:W-:Y:S01]  /*2270*/  LOP3.LUT R85, R88.reuse, 0x8, RZ, 0xc0, !PT ;  /* 0x0000000858557812 */ /* 0x040fe200078ec0ff */
[----:B------:R-:W-:Y:S01]  /*2280*/  IMAD.IADD R73, R21, 0x1, R33 ;  /* 0x0000000115497824 */ /* 0x000fe200078e0221 */
[C---:B------:R-:W-:Y:S01]  /*2290*/  LOP3.LUT R86, R88.reuse, 0x10, RZ, 0xc0, !PT ;  /* 0x0000001058567812 */ /* 0x040fe200078ec0ff */
[----:B------:R-:W-:Y:S01]  /*22a0*/  IMAD.IADD R74, R33, 0x1, R53 ;  /* 0x00000001214a7824 */ /* 0x000fe200078e0235 */
[----:B------:R-:W-:Y:S01]  /*22b0*/  LOP3.LUT R87, R88, 0x20, RZ, 0xc0, !PT ;  /* 0x0000002058577812 */ /* 0x000fe200078ec0ff */
[----:B------:R-:W-:Y:S01]  /*22c0*/  IMAD.IADD R75, R57, 0x1, R13 ;  /* 0x00000001394b7824 */ /* 0x000fe200078e020d */
[----:B------:R-:W-:Y:S01]  /*22d0*/  SHF.R.S32.HI R77, RZ, 0x3, R14 ;  /* 0x00000003ff4d7819 */ /* 0x000fe2000001140e */
[----:B------:R-:W-:Y:S01]  /*22e0*/  IMAD.IADD R76, R13, 0x1, R59 ;  /* 0x000000010d4c7824 */ /* 0x000fe200078e023b */
[----:B------:R-:W-:-:S02]  /*22f0*/  SHF.R.S32.HI R79, RZ, 0x1f, R78 ;  /* 0x0000001fff4f7819 */ /* 0x000fc4000001144e */
[----:B------:R-:W-:Y:S01]  /*2300*/  LOP3.LUT R88, R88, 0x40, RZ, 0xc0, !PT ;  /* 0x0000004058587812 */ /* 0x000fe200078ec0ff */
[C---:B--2---:R-:W-:Y:S01]  /*2310*/  IMAD.SHL.U32 R31, R34.reuse, 0x40, RZ ;  /* 0x00000040221f7824 */ /* 0x044fe200078e00ff */
[----:B------:R-:W-:Y:S02]  /*2320*/  LOP3.LUT P0, RZ, R34, 0x4, RZ, 0xc0, !PT ;  /* 0x0000000422ff7812 */ /* 0x000fe4000780c0ff */
[----:B------:R-:W0:Y:S02]  /*2330*/  S2R R34, SR_TID.X ;  /* 0x0000000000227919 */ /* 0x000e240000002100 */
[----:B------:R-:W-:-:S04]  /*2340*/  LOP3.LUT R31, R31, 0x1c0, RZ, 0xc0, !PT ;  /* 0x000001c01f1f7812 */ /* 0x000fc800078ec0ff */
[----:B------:R-:W-:Y:S02]  /*2350*/  SHF.R.U32.HI R65, RZ, 0x3, R31 ;  /* 0x00000003ff417819 */ /* 0x000fe4000001161f */
[----:B------:R-:W-:Y:S02]  /*2360*/  LOP3.LUT R12, R31, 0x18, R16, 0xf8, !PT ;  /* 0x000000181f0c7812 */ /* 0x000fe400078ef810 */
[----:B0-----:R-:W-:-:S04]  /*2370*/  SHF.R.U32.HI R34, RZ, 0x7, R34 ;  /* 0x00000007ff227819 */ /* 0x001fc80000011622 */
[C---:B------:R-:W-:Y:S01]  /*2380*/  ISETP.NE.AND P1, PT, R34.reuse, 0x1, PT ;  /* 0x000000012200780c */ /* 0x040fe20003f25270 */
[----:B------:R-:W-:Y:S01]  /*2390*/  VIADD R63, R34, 0x8 ;  /* 0x00000008223f7836 */ /* 0x000fe20000000000 */
[----:B------:R-:W-:-:S04]  /*23a0*/  SHF.R.S32.HI R34, RZ, 0x1f, R35 ;  /* 0x0000001fff227819 */ /* 0x000fc80000011423 */
[----:B------:R-:W-:-:S07]  /*23b0*/  LEA.HI R34, R34, R35, RZ, 0x5 ;  /* 0x0000002322227211 */ /* 0x000fce00078f28ff */
[----:B------:R-:W-:Y:S05]  /*23c0*/  @!P1 WARPSYNC.ALL ;  /* 0x0000000000009948 */ /* 0x000fea0003800000 */
[----:B------:R-:W-:Y:S01]  /*23d0*/  SHF.R.S32.HI R34, RZ, 0x5, R34 ;  /* 0x00000005ff227819 */ /* 0x000fe20000011422 */
[----:B------:R-:W-:Y:S01]  /*23e0*/  ULDC UR4, c[0x0][0x2f4] ;  /* 0x0000bd0000047ab9 */ /* 0x000fe20000000800 */
[----:B------:R-:W-:Y:S02]  /*23f0*/  LOP3.LUT R12, R12, R65, RZ, 0x3c, !PT ;  /* 0x000000410c0c7212 */ /* 0x000fe400078e3cff */
[----:B------:R-:W-:-:S03]  /*2400*/  SHF.R.U32.HI R35, RZ, 0x3, R228 ;  /* 0x00000003ff237819 */ /* 0x000fc600000116e4 */
[----:B------:R-:W-:Y:S01]  /*2410*/  IMAD R69, R34, 0x200, R12 ;  /* 0x0000020022457824 */ /* 0x000fe200078e020c */
[----:B------:R-:W-:Y:S02]  /*2420*/  LOP3.LUT R12, R31, 0x38, R14, 0xf8, !PT ;  /* 0x000000381f0c7812 */ /* 0x000fe400078ef80e */
[----:B------:R-:W-:Y:S02]  /*2430*/  SEL R66, R66, 0xffffffe0, !P0 ;  /* 0xffffffe042427807 */ /* 0x000fe40004000000 */
[----:B------:R-:W-:Y:S02]  /*2440*/  LOP3.LUT R12, R12, R65, RZ, 0x3c, !PT ;  /* 0x000000410c0c7212 */ /* 0x000fe400078e3cff */
[----:B------:R-:W-:Y:S01]  /*2450*/  LOP3.LUT R11, R11, R35, RZ, 0x3c, !PT ;  /* 0x000000230b0b7212 */ /* 0x000fe200078e3cff */
[----:B------:R-:W-:Y:S01]  /*2460*/  @!P1 BAR.SYNC.DEFER_BLOCKING 0x9, 0x100 ;  /* 0x0244000000009b1d */ /* 0x000fe20000010000 */
[----:B------:R-:W-:Y:S01]  /*2470*/  ISETP.GE.AND P2, PT, R18, UR4, PT ;  /* 0x0000000412007c0c */ /* 0x000fe2000bf46270 */
[----:B------:R-:W-:Y:S01]  /*2480*/  IMAD.IADD R71, R66, 0x1, R69 ;  /* 0x0000000142477824 */ /* 0x000fe200078e0245 */
[----:B------:R-:W-:Y:S01]  /*2490*/  ISETP.GE.AND P0, PT, R16, UR4, PT ;  /* 0x0000000410007c0c */ /* 0x000fe2000bf06270 */
[----:B------:R-:W-:Y:S01]  /*24a0*/  IMAD R80, R34, 0x200, R12 ;  /* 0x0000020022507824 */ /* 0x000fe200078e020c */
[----:B------:R-:W-:-:S02]  /*24b0*/  P2R R90, PR, RZ, 0x4 ;  /* 0x00000004ff5a7803 */ /* 0x000fc40000000000 */
[----:B------:R-:W-:Y:S01]  /*24c0*/  SHF.R.S32.HI R72, RZ, 0x1f, R0 ;  /* 0x0000001fff487819 */ /* 0x000fe20000011400 */
[----:B---3--:R-:W-:-:S08]  /*24d0*/  IMAD.IADD R81, R32, 0x1, R11 ;  /* 0x0000000120517824 */ /* 0x008fd000078e020b */
.L_x_2901:
        /* <DEDUP_REMOVED lines=10> */
[----:B----4-:R-:W0:Y:S08]  /*2580*/  @!P1 LDC.64 R14, c[0x0][0x428] ;  /* 0x00010a00ff0e9b82 */ /* 0x010e300000000a00 */
[----:B--2---:R-:W2:Y:S08]  /*2590*/  @!P1 LDC.64 R34, c[0x0][0x418] ;  /* 0x00010600ff229b82 */ /* 0x004eb00000000a00 */
[----:B---3--:R-:W3:Y:S08]  /*25a0*/  @P2 LDC R12, c[0x0][0x434] ;  /* 0x00010d00ff0c2b82 */ /* 0x008ef00000000800 */
[----:B------:R-:W4:Y:S01]  /*25b0*/  @P2 LDC R13, c[0x0][0x438] ;  /* 0x00010e00ff0d2b82 */ /* 0x000f220000000800 */
[----:B---3--:R-:W-:-:S05]  /*25c0*/  @P2 IMAD.HI.U32 R12, R33, R12, RZ ;  /* 0x0000000c210c2227 */ /* 0x008fca00078e00ff */
[----:B----4-:R-:W-:Y:S01]  /*25d0*/  @P2 SHF.R.U32.HI R11, RZ, R13, R12 ;  /* 0x0000000dff0b2219 */ /* 0x010fe2000001160c */
[----:B0-----:R-:W-:-:S03]  /*25e0*/  @!P1 IMAD R12, R72, R14, RZ ;  /* 0x0000000e480c9224 */ /* 0x001fc600078e02ff */
[--C-:B------:R-:W-:Y:S01]  /*25f0*/  @!P1 SHF.R.S32.HI R13, RZ, 0x1f, R11.reuse ;  /* 0x0000001fff0d9819 */ /* 0x100fe2000001140b */
[----:B------:R-:W-:Y:S02]  /*2600*/  @!P1 IMAD R15, R0, R15, R12 ;  /* 0x0000000f000f9224 */ /* 0x000fe400078e020c */
[----:B------:R-:W-:-:S04]  /*2610*/  @!P1 IMAD.MOV.U32 R12, RZ, RZ, R11 ;  /* 0x000000ffff0c9224 */ /* 0x000fc800078e000b */
        /* <DEDUP_REMOVED lines=10> */
[----:B------:R-:W-:Y:S01]  /*26c0*/  IMAD R100, R100, R11, R33 ;  /* 0x0000000b64647224 */ /* 0x000fe200078e0221 */
[----:B------:R-:W-:Y:S01]  /*26d0*/  BSSY B0, `(.L_x_2848) ;  /* 0x000030f000007945 */ /* 0x000fe20003800000 */
[----:B------:R-:W-:Y:S01]  /*26e0*/  IMAD R11, R19, 0x1800, R69 ;  /* 0x00001800130b7824 */ /* 0x000fe200078e0245 */
        /* <DEDUP_REMOVED lines=11> */
[----:B------:R-:W-:Y:S02]  /*27a0*/  IMAD R32, R70, R27, RZ ;  /* 0x0000001b46207224 */ /* 0x000fe400078e02ff */
[----:B------:R-:W-:Y:S01]  /*27b0*/  IMAD R11, R100, UR5, R11 ;  /* 0x00000005640b7c24 */ /* 0x000fe2000f8e020b */
[----:B------:R-:W-:Y:S01]  /*27c0*/  ULDC.64 UR4, c[0x0][0x310] ;  /* 0x0000c40000047ab9 */ /* 0x000fe20000000a00 */
[----:B------:R-:W-:-:S02]  /*27d0*/  IMAD R98, R27, -0x60, R24 ;  /* 0xffffffa01b627824 */ /* 0x000fc400078e0218 */
[----:B------:R-:W-:Y:S02]  /*27e0*/  IMAD R14, R95, UR4, RZ ;  /* 0x000000045f0e7c24 */ /* 0x000fe4000f8e02ff */
[----:B------:R-:W-:Y:S01]  /*27f0*/  IMAD.IADD R13, R13, 0x1, R11 ;  /* 0x000000010d0d7824 */ /* 0x000fe200078e020b */
[----:B------:R-:W-:Y:S01]  /*2800*/  SHF.R.S32.HI R11, RZ, 0x1f, R27 ;  /* 0x0000001fff0b7819 */ /* 0x000fe2000001141b */
[C---:B------:R-:W-:Y:S01]  /*2810*/  IMAD R15, R101.reuse, UR5, R14 ;  /* 0x00000005650f7c24 */ /* 0x040fe2000f8e020e */
[----:B------:R-:W-:Y:S01]  /*2820*/  VIMNMX R98, R98, 0x60, PT ;  /* 0x0000006062627848 */ /* 0x000fe20003fe0100 */
[----:B------:R-:W-:Y:S01]  /*2830*/  IMAD.WIDE.U32 R12, R101, UR4, R12 ;  /* 0x00000004650c7c25 */ /* 0x000fe2000f8e000c */
[----:B------:R-:W-:-:S03]  /*2840*/  ULDC.64 UR4, c[0x0][0x308] ;  /* 0x0000c20000047ab9 */ /* 0x000fc60000000a00 */
[----:B------:R-:W-:Y:S02]  /*2850*/  IMAD R14, R68, R27, RZ ;  /* 0x0000001b440e7224 */ /* 0x000fe400078e02ff */
[----:B------:R-:W-:Y:S02]  /*2860*/  IMAD.IADD R13, R13, 0x1, R15 ;  /* 0x000000010d0d7824 */ /* 0x000fe400078e020f */
[----:B------:R-:W-:Y:S02]  /*2870*/  IMAD R15, R62, UR4, RZ ;  /* 0x000000043e0f7c24 */ /* 0x000fe4000f8e02ff */
[C---:B------:R-:W-:Y:S02]  /*2880*/  IMAD R35, R11.reuse, R54, R14 ;  /* 0x000000360b237224 */ /* 0x040fe400078e020e */
[----:B------:R-:W-:Y:S02]  /*2890*/  IMAD R37, R11, R60, R32 ;  /* 0x0000003c0b257224 */ /* 0x000fe400078e0220 */
[----:B------:R-:W-:-:S02]  /*28a0*/  IMAD R11, R122, UR5, R15 ;  /* 0x000000057a0b7c24 */ /* 0x000fc4000f8e020f */
[----:B------:R-:W-:Y:S01]  /*28b0*/  IMAD.WIDE.U32 R32, R122, UR4, R12 ;  /* 0x000000047a207c25 */ /* 0x000fe2000f8e000c */
[----:B------:R-:W-:-:S03]  /*28c0*/  ULDC.64 UR4, c[0x0][0x2e8] ;  /* 0x0000ba0000047ab9 */ /* 0x000fc60000000a00 */
[----:B------:R-:W-:Y:S01]  /*28d0*/  IMAD.IADD R11, R33, 0x1, R11 ;  /* 0x00000001210b7824 */ /* 0x000fe200078e020b */
[----:B------:R-:W-:Y:S01]  /*28e0*/  LEA R93, P2, R32, UR4, 0x1 ;  /* 0x00000004205d7c11 */ /* 0x000fe2000f8408ff */
[----:B------:R-:W-:-:S03]  /*28f0*/  IMAD.WIDE.U32 R14, R54, R27, RZ ;  /* 0x0000001b360e7225 */ /* 0x000fc600078e00ff */
[----:B------:R-:W-:Y:S01]  /*2900*/  LEA.HI.X R94, R32, UR5, R11, 0x1, P2 ;  /* 0x00000005205e7c11 */ /* 0x000fe200090f0c0b */
        /* <DEDUP_REMOVED lines=32> */
.L_x_2852:
[----:B------:R-:W-:Y:S05]  /*2b10*/  BSYNC B1 ;  /* 0x0000000000017941 */ /* 0x000fea0003800000 */
.L_x_2851:
[----:B------:R-:W-:Y:S01]  /*2b20*/  VIADD R11, R209, 0x40 ;  /* 0x00000040d10b7836 */ /* 0x000fe20000000000 */
[----:B------:R-:W-:Y:S01]  /*2b30*/  BSSY B1, `(.L_x_2853) ;  /* 0x000001c000017945 */ /* 0x000fe20003800000 */
[----:B------:R-:W-:Y:S02]  /*2b40*/  CS2R R40, SRZ ;  /* 0x0000000000287805 */ /* 0x000fe4000001ff00 */
[----:B------:R-:W-:Y:S01]  /*2b50*/  CS2R R36, SRZ ;  /* 0x0000000000247805 */ /* 0x000fe2000001ff00 */
[----:B0----5:R-:W-:Y:S01]  /*2b60*/  IMAD.MOV.U32 R33, RZ, RZ, R44 ;  /* 0x000000ffff217224 */ /* 0x021fe200078e002c */
        /* <DEDUP_REMOVED lines=24> */
.L_x_2854:
[----:B------:R-:W-:Y:S05]  /*2cf0*/  BSYNC B1 ;  /* 0x0000000000017941 */ /* 0x000fea0003800000 */
.L_x_2853:
[----:B------:R-:W-:Y:S01]  /*2d00*/  IMAD.MOV.U32 R11, RZ, RZ, R48 ;  /* 0x000000ffff0b7224 */ /* 0x000fe200078e0030 */
[----:B------:R-:W-:Y:S01]  /*2d10*/  UISETP.NE.AND UP0, UPT, UR50, 0x3, UPT ;  /* 0x000000033200788c */ /* 0x000fe2000bf05270 */
[----:B0-----:R-:W-:Y:S01]  /*2d20*/  IMAD.MOV.U32 R12, RZ, RZ, R49 ;  /* 0x000000ffff0c7224 */ /* 0x001fe200078e0031 */
[----:B------:R-:W-:Y:S01]  /*2d30*/  PRMT R106, R106, 0x5410, R33 ;  /* 0x000054106a6a7816 */ /* 0x000fe20000000021 */
[----:B------:R-:W-:Y:S01]  /*2d40*/  IMAD.MOV.U32 R13, RZ, RZ, R50 ;  /* 0x000000ffff0d7224 */ /* 0x000fe200078e0032 */
[----:B------:R-:W-:Y:S01]  /*2d50*/  PRMT R116, R11, 0x7610, R116 ;  /* 0x000076100b747816 */ /* 0x000fe20000000074 */
[----:B------:R-:W-:Y:S01]  /*2d60*/  IMAD.MOV.U32 R11, RZ, RZ, R46 ;  /* 0x000000ffff0b7224 */ /* 0x000fe200078e002e */
[----:B------:R-:W-:Y:S01]  /*2d70*/  PRMT R119, R12, 0x7610, R119 ;  /* 0x000076100c777816 */ /* 0x000fe20000000077 */
[----:B------:R-:W-:Y:S01]  /*2d80*/  IMAD.MOV.U32 R12, RZ, RZ, R47 ;  /* 0x000000ffff0c7224 */ /* 0x000fe200078e002f */
[----:B------:R-:W-:Y:S01]  /*2d90*/  PLOP3.LUT P2, PT, PT, PT, UP0, 0x80, 0x0 ;  /* 0x000000000000781c */ /* 0x000fe20003f4f008 */
        /* <DEDUP_REMOVED lines=24> */
.L_x_2855:
[----:B------:R-:W-:Y:S01]  /*2f20*/  IMAD R89, R19, 0x8, R23 ;  /* 0x0000000813597824 */ /* 0x000fe200078e0217 */
[----:B------:R-:W-:Y:S01]  /*2f30*/  SHF.L.U32 R102, R216, 0x1f, RZ ;  /* 0x0000001fd8667819 */ /* 0x000fe200000006ff */
[----:B------:R-:W-:Y:S03]  /*2f40*/  BSSY B1, `(.L_x_2856) ;  /* 0x0000003000017945 */ /* 0x000fe60003800000 */
[----:B------:R-:W0:Y:S02]  /*2f50*/  SYNCS.PHASECHK.TRANS64.TRYWAIT P4, [R89+URZ+0x22890], R102 ;  /* 0x02289066590075a7 */ /* 0x000e24000808017f */
[----:B0-----:R-:W-:Y:S05]  /*2f60*/  @!P4 BRA `(.L_x_2857) ;  /* 0x000001d00018c947 */ /* 0x001fea0003800000 */
.L_x_3188:
[----:B------:R-:W-:Y:S05]  /*2f70*/  BSYNC B1 ;  /* 0x0000000000017941 */ /* 0x000fea0003800000 */
.L_x_2856:
[----:B------:R-:W-:-:S03]  /*2f80*/  UMOV UR4, 0xffffffff ;  /* 0xffffffff00047882 */ /* 0x000fc60000000000 */
[----:B------:R-:W-:Y:S05]  /*2f90*/  BRA.DIV UR4, `(.L_x_2858) ;  /* 0x000001d204207947 */ /* 0x000fea000b800000 */
[----:B------:R1:W2:Y:S04]  /*2fa0*/  SHFL.IDX PT, R33, R94, RZ, 0x1c1f ;  /* 0x001c1fff5e217589 */ /* 0x0002a800000e0000 */
[----:B------:R1:W3:Y:S02]  /*2fb0*/  SHFL.IDX PT, R35, R93, RZ, 0x1c1f ;  /* 0x001c1fff5d237589 */ /* 0x0002e400000e0000 */
.L_x_3192:
        /* <DEDUP_REMOVED lines=14> */
[----:B------:R-:W-:Y:S02]  /*30a0*/  PRMT R114, R107, 0x5432, R114 ;  /* 0x000054326b727816 */ /* 0x000fe40000000072 */
[----:B------:R-:W-:Y:S02]  /*30b0*/  SHF.R.U32.HI R117, RZ, 0x10, R51 ;  /* 0x00000010ff757819 */ /* 0x000fe40000011633 */
[----:B------:R-:W-:-:S02]  /*30c0*/  PRMT R49, R116, 0x5410, R115 ;  /* 0x0000541074317816 */ /* 0x000fc40000000073 */
[----:B------:R-:W-:Y:S01]  /*30d0*/  LOP3.LUT R34, R14, 0xffff0000, RZ, 0xc0, !PT ;  /* 0xffff00000e227812 */ /* 0x000fe200078ec0ff */
[C---:B------:R-:W-:Y:S01]  /*30e0*/  IMAD.U32 R14, R13.reuse, 0x10000, RZ ;  /* 0x000100000d0e7824 */ /* 0x040fe200078e00ff */
[----:B------:R-:W-:Y:S02]  /*30f0*/  LOP3.LUT R13, R13, 0xffff0000, RZ, 0xc0, !PT ;  /* 0xffff00000d0d7812 */ /* 0x000fe400078ec0ff */
[C---:B------:R-:W-:Y:S01]  /*3100*/  LOP3.LUT R116, R114.reuse, 0xffff0000, RZ, 0xc0, !PT ;  /* 0xffff000072747812 */ /* 0x040fe200078ec0ff */
[----:B------:R-:W-:Y:S01]  /*3110*/  IMAD.U32 R114, R114, 0x10000, RZ ;  /* 0x0001000072727824 */ /* 0x000fe200078e00ff */
[----:B------:R-:W-:Y:S02]  /*3120*/  PRMT R117, R121, 0x5410, R117 ;  /* 0x0000541079757816 */ /* 0x000fe40000000075 */
[----:B------:R-:W-:Y:S01]  /*3130*/  LOP3.LUT R50, R49, 0xffff0000, RZ, 0xc0, !PT ;  /* 0xffff000031327812 */ /* 0x000fe200078ec0ff */
[----:B------:R-:W-:Y:S01]  /*3140*/  FMUL.FTZ R121, R13, R116 ;  /* 0x000000740d797220 */ /* 0x000fe20000410000 */
[----:B------:R-:W-:Y:S01]  /*3150*/  PRMT R51, R119, 0x5410, R11 ;  /* 0x0000541077337816 */ /* 0x000fe2000000000b */
[----:B------:R-:W-:Y:S01]  /*3160*/  IMAD.U32 R119, R117, 0x10000, RZ ;  /* 0x0001000075777824 */ /* 0x000fe200078e00ff */
[----:B------:R-:W-:Y:S01]  /*3170*/  LOP3.LUT R48, R15, 0xffff0000, RZ, 0xc0, !PT ;  /* 0xffff00000f307812 */ /* 0x000fe200078ec0ff */
[----:B------:R-:W-:Y:S01]  /*3180*/  FMUL.FTZ R13, R13, R50 ;  /* 0x000000320d0d7220 */ /* 0x000fe20000410000 */
[----:B------:R-:W-:-:S02]  /*3190*/  IMAD.U32 R11, R12, 0x10000, RZ ;  /* 0x000100000c0b7824 */ /* 0x000fc400078e00ff */
[----:B------:R-:W-:Y:S01]  /*31a0*/  FMUL.FTZ R123, R34, R119 ;  /* 0x00000077227b7220 */ /* 0x000fe20000410000 */
[----:B------:R-:W-:Y:S02]  /*31b0*/  IMAD.U32 R115, R51, 0x10000, RZ ;  /* 0x0001000033737824 */ /* 0x000fe400078e00ff */
[----:B------:R-:W-:Y:S01]  /*31c0*/  FFMA.FTZ R116, R14, R116, R13 ;  /* 0x000000740e747223 */ /* 0x000fe2000001000d */
[----:B------:R-:W-:Y:S01]  /*31d0*/  LOP3.LUT R12, R12, 0xffff0000, RZ, 0xc0, !PT ;  /* 0xffff00000c0c7812 */ /* 0x000fe200078ec0ff */
[----:B------:R-:W-:Y:S02]  /*31e0*/  IMAD.U32 R49, R49, 0x10000, RZ ;  /* 0x0001000031317824 */ /* 0x000fe400078e00ff */
[-C--:B------:R-:W-:Y:S01]  /*31f0*/  FMUL.FTZ R13, R34, R115.reuse ;  /* 0x00000073220d7220 */ /* 0x080fe20000410000 */
[----:B------:R-:W-:Y:S01]  /*3200*/  LOP3.LUT R117, R117, 0xffff0000, RZ, 0xc0, !PT ;  /* 0xffff000075757812 */ /* 0x000fe200078ec0ff */
[----:B------:R-:W-:Y:S01]  /*3210*/  FFMA.FTZ R123, R32, R115, -R123 ;  /* 0x00000073207b7223 */ /* 0x000fe2000001087b */
[----:B------:R-:W-:Y:S01]  /*3220*/  LOP3.LUT R51, R51, 0xffff0000, RZ, 0xc0, !PT ;  /* 0xffff000033337812 */ /* 0x000fe200078ec0ff */
[----:B------:R-:W-:Y:S01]  /*3230*/  FFMA.FTZ R121, R14, R50, -R121 ;  /* 0x000000320e797223 */ /* 0x000fe20000010879 */
[----:B------:R-:W-:Y:S01]  /*3240*/  FFMA.FTZ R32, R32, R119, R13 ;  /* 0x0000007720207223 */ /* 0x000fe2000001000d */
[----:B------:R-:W-:-:S02]  /*3250*/  IMAD.U32 R15, R15, 0x10000, RZ ;  /* 0x000100000f0f7824 */ /* 0x000fc400078e00ff */
[----:B------:R-:W-:Y:S01]  /*3260*/  FMUL.FTZ R34, R48, R117 ;  /* 0x0000007530227220 */ /* 0x000fe20000410000 */
[CC--:B------:R-:W-:Y:S01]  /*3270*/  FMUL.FTZ R14, R12.reuse, R114.reuse ;  /* 0x000000720c0e7220 */ /* 0x0c0fe20000410000 */
[----:B------:R-:W-:Y:S01]  /*3280*/  FMUL.FTZ R13, R12, R49 ;  /* 0x000000310c0d7220 */ /* 0x000fe20000410000 */
[-C--:B------:R-:W-:Y:S01]  /*3290*/  FMUL.FTZ R48, R48, R51.reuse ;  /* 0x0000003330307220 */ /* 0x080fe20000410000 */
[----:B------:R-:W-:Y:S01]  /*32a0*/  FFMA.FTZ R34, R15, R51, -R34 ;  /* 0x000000330f227223 */ /* 0x000fe20000010822 */
[C---:B------:R-:W-:Y:S01]  /*32b0*/  FFMA.FTZ R14, R11.reuse, R49, -R14 ;  /* 0x000000310b0e7223 */ /* 0x040fe2000001080e */
[----:B------:R-:W-:Y:S01]  /*32c0*/  FFMA.FTZ R13, R11, R114, R13 ;  /* 0x000000720b0d7223 */ /* 0x000fe2000001000d */
[----:B------:R-:W-:Y:S01]  /*32d0*/  FFMA.FTZ R15, R15, R117, R48 ;  /* 0x000000750f0f7223 */ /* 0x000fe20000010030 */
[----:B------:R-:W-:Y:S02]  /*32e0*/  F2FP.BF16.F32.PACK_AB R116, R116, R121 ;  /* 0x000000797474723e */ /* 0x000fe400000010ff */
[----:B------:R-:W-:-:S02]  /*32f0*/  F2FP.BF16.F32.PACK_AB R32, R32, R123 ;  /* 0x0000007b2020723e */ /* 0x000fc400000010ff */
[----:B------:R-:W-:Y:S01]  /*3300*/  F2FP.BF16.F32.PACK_AB R12, R13, R14 ;  /* 0x0000000e0d0c723e */ /* 0x000fe200000010ff */
[----:B------:R-:W-:Y:S01]  /*3310*/  IMAD.MOV.U32 R13, RZ, RZ, R116 ;  /* 0x000000ffff0d7224 */ /* 0x000fe200078e0074 */
[----:B------:R-:W-:Y:S01]  /*3320*/  F2FP.BF16.F32.PACK_AB R15, R15, R34 ;  /* 0x000000220f0f723e */ /* 0x000fe200000010ff */
[----:B------:R-:W-:-:S07]  /*3330*/  IMAD.MOV.U32 R14, RZ, RZ, R32 ;  /* 0x000000ffff0e7224 */ /* 0x000fce00078e0020 */
.L_x_2864:
[----:B------:R-:W-:Y:S05]  /*3340*/  BSYNC B3 ;  /* 0x0000000000037941 */ /* 0x000fea0003800000 */
.L_x_2863:
[----:B0-----:R4:W-:Y:S02]  /*3350*/  ST.E.128 desc[UR52][R96.64], R12 ;  /* 0x0000000c60007985 */ /* 0x0019e4000c101d34 */
.L_x_2862:
[----:B------:R-:W-:Y:S05]  /*3360*/  BSYNC B2 ;  /* 0x0000000000027941 */ /* 0x000fea0003800000 */
.L_x_2861:
        /* <DEDUP_REMOVED lines=10> */
[----:B------:R-:W-:Y:S02]  /*3410*/  SHF.R.U64 R48, R44, 0x10, R45 ;  /* 0x000000102c307819 */ /* 0x000fe4000000122d */
        /* <DEDUP_REMOVED lines=8> */
[C---:B------:R-:W-:Y:S01]  /*34a0*/  IMAD.U32 R11, R12.reuse, 0x10000, RZ ;  /* 0x000100000c0b7824 */ /* 0x040fe200078e00ff */
        /* <DEDUP_REMOVED lines=11> */
[----:B------:R-:W-:-:S02]  /*3560*/  IMAD.U32 R49, R49, 0x10000, RZ ;  /* 0x0001000031317824 */ /* 0x000fc400078e00ff */
[----:B------:R-:W-:Y:S01]  /*3570*/  FMUL.FTZ R35, R35, R48 ;  /* 0x0000003023237220 */ /* 0x000fe20000410000 */
[----:B------:R-:W-:Y:S01]  /*3580*/  LOP3.LUT R47, R47, 0xffff0000, RZ, 0xc0, !PT ;  /* 0xffff00002f2f7812 */ /* 0x000fe200078ec0ff */
[----:B------:R-:W-:Y:S02]  /*3590*/  IMAD.U32 R45, R45, 0x10000, RZ ;  /* 0x000100002d2d7824 */ /* 0x000fe400078e00ff */
        /* <DEDUP_REMOVED lines=17> */
[----:B------:R-:W-:-:S07]  /*36b0*/  F2FP.BF16.F32.PACK_AB R15, R15, R46 ;  /* 0x0000002e0f0f723e */ /* 0x000fce00000010ff */
.L_x_2866:
[----:B------:R-:W-:Y:S05]  /*36c0*/  BSYNC B2 ;  /* 0x0000000000027941 */ /* 0x000fea0003800000 */
.L_x_2865:
[----:B0-----:R0:W-:Y:S02]  /*36d0*/  ST.E.128 desc[UR52][R32.64], R12 ;  /* 0x0000000c20007985 */ /* 0x0011e4000c101d34 */
.L_x_2860:
[----:B------:R-:W-:Y:S05]  /*36e0*/  BSYNC B1 ;  /* 0x0000000000017941 */ /* 0x000fea0003800000 */
.L_x_2859:
[----:B------:R-:W-:-:S03]  /*36f0*/  UMOV UR4, 0xffffffff ;  /* 0xffffffff00047882 */ /* 0x000fc60000000000 */
[----:B------:R-:W-:Y:S05]  /*3700*/  BRA.DIV UR4, `(.L_x_2867) ;  /* 0x000001ca04907947 */ /* 0x000fea000b800000 */
[----:B0-2---:R0:W2:Y:S04]  /*3710*/  SHFL.IDX PT, R33, R94, 0x1, 0x1c1f ;  /* 0x003c1f005e217f89 */ /* 0x0050a800000e0000 */
[----:B-1----:R-:W1:Y:S02]  /*3720*/  SHFL.IDX PT, R93, R93, 0x1, 0x1c1f ;  /* 0x003c1f005d5d7f89 */ /* 0x002e6400000e0000 */
.L_x_3196:
[----:B------:R-:W-:Y:S05]  /*3730*/  @P3 BRA `(.L_x_2868) ;  /* 0x0000002000203947 */ /* 0x000fea0003800000 */
[----:B------:R-:W-:Y:S04]  /*3740*/  BSSY B1, `(.L_x_2869) ;  /* 0x0000037000017945 */ /* 0x000fe80003800000 */
[----:B------:R-:W-:Y:S05]  /*3750*/  @P0 BRA `(.L_x_2870) ;  /* 0x0000000000d40947 */ /* 0x000fea0003800000 */
[----:B----4-:R4:W0:Y:S01]  /*3760*/  LDS.128 R12, [R104+0x2000] ;  /* 0x00200000680c7984 */ /* 0x0108220000000c00 */
[C---:B-1----:R-:W-:Y:S01]  /*3770*/  LEA R34, P1, R16.reuse, R93, 0x1 ;  /* 0x0000005d10227211 */ /* 0x042fe200078208ff */
[----:B------:R-:W-:Y:S03]  /*3780*/  BSSY B2, `(.L_x_2871) ;  /* 0x0000031000027945 */ /* 0x000fe60003800000 */
[----:B--23--:R-:W-:Y:S02]  /*3790*/  LEA.HI.X R35, R16, R33, R17, 0x1, P1 ;  /* 0x0000002110237211 */ /* 0x00cfe400008f0c11 */
[----:B------:R-:W-:-:S13]  /*37a0*/  ISETP.GE.AND P1, PT, R204, R105, PT ;  /* 0x00000069cc00720c */ /* 0x000fda0003f26270 */
[----:B----4-:R-:W-:Y:S05]  /*37b0*/  @P1 BRA `(.L_x_2872) ;  /* 0x0000000000b41947 */ /* 0x010fea0003800000 */
[----:B------:R-:W-:Y:S01]  /*37c0*/  SHF.R.U64 R42, R42, 0x10, R43 ;  /* 0x000000102a2a7819 */ /* 0x000fe2000000122b */
[----:B0-----:R-:W-:Y:S01]  /*37d0*/  IMAD.U32 R32, R14, 0x10000, RZ ;  /* 0x000100000e207824 */ /* 0x001fe200078e00ff */
[----:B------:R-:W-:Y:S02]  /*37e0*/  SHF.R.U64 R44, R40, 0x10, R41 ;  /* 0x00000010282c7819 */ /* 0x000fe40000001229 */
[----:B------:R-:W-:Y:S02]  /*37f0*/  PRMT R111, R111, 0x5410, R42 ;  /* 0x000054106f6f7816 */ /* 0x000fe4000000002a */
[----:B------:R-:W-:Y:S02]  /*3800*/  SHF.R.U32.HI R43, RZ, 0x10, R43 ;  /* 0x00000010ff2b7819 */ /* 0x000fe4000001162b */
[----:B------:R-:W-:Y:S02]  /*3810*/  PRMT R113, R113, 0x5410, R44 ;  /* 0x0000541071717816 */ /* 0x000fe4000000002c */
[----:B------:R-:W-:-:S02]  /*3820*/  SHF.R.U32.HI R11, RZ, 0x10, R41 ;  /* 0x00000010ff0b7819 */ /* 0x000fc40000011629 */
        /* <DEDUP_REMOVED lines=12> */
[C---:B------:R-:W-:Y:S01]  /*38f0*/  IMAD.U32 R11, R12.reuse, 0x10000, RZ ;  /* 0x000100000c0b7824 */ /* 0x040fe200078e00ff */
[----:B------:R-:W-:Y:S01]  /*3900*/  LOP3.LUT R12, R12, 0xffff0000, RZ, 0xc0, !PT ;  /* 0xffff00000c0c7812 */ /* 0x000fe200078ec0ff */
[----:B------:R-:W-:-:S02]  /*3910*/  IMAD.U32 R43, R112, 0x10000, RZ ;  /* 0x00010000702b7824 */ /* 0x000fc400078e00ff */
[----:B------:R-:W-:Y:S01]  /*3920*/  FMUL.FTZ R49, R40, R45 ;  /* 0x0000002d28317220 */ /* 0x000fe20000410000 */
[----:B------:R-:W-:Y:S01]  /*3930*/  FFMA.FTZ R44, R14, R44, R13 ;  /* 0x0000002c0e2c7223 */ /* 0x000fe2000001000d */
[----:B------:R-:W-:Y:S01]  /*3940*/  LOP3.LUT R110, R110, 0xffff0000, RZ, 0xc0, !PT ;  /* 0xffff00006e6e7812 */ /* 0x000fe200078ec0ff */
[-C--:B------:R-:W-:Y:S01]  /*3950*/  FMUL.FTZ R13, R40, R43.reuse ;  /* 0x0000002b280d7220 */ /* 0x080fe20000410000 */
[----:B------:R-:W-:Y:S01]  /*3960*/  LOP3.LUT R112, R112, 0xffff0000, RZ, 0xc0, !PT ;  /* 0xffff000070707812 */ /* 0x000fe200078ec0ff */
[----:B------:R-:W-:Y:S02]  /*3970*/  IMAD.U32 R113, R113, 0x10000, RZ ;  /* 0x0001000071717824 */ /* 0x000fe400078e00ff */
[----:B------:R-:W-:Y:S01]  /*3980*/  FFMA.FTZ R47, R14, R42, -R47 ;  /* 0x0000002a0e2f7223 */ /* 0x000fe2000001082f */
[----:B------:R-:W-:Y:S01]  /*3990*/  FFMA.FTZ R49, R32, R43, -R49 ;  /* 0x0000002b20317223 */ /* 0x000fe20000010831 */
[----:B------:R-:W-:Y:S01]  /*39a0*/  FMUL.FTZ R14, R12, R111 ;  /* 0x0000006f0c0e7220 */ /* 0x000fe20000410000 */
[----:B------:R-:W-:Y:S01]  /*39b0*/  FFMA.FTZ R32, R32, R45, R13 ;  /* 0x0000002d20207223 */ /* 0x000fe2000001000d */
[----:B------:R-:W-:Y:S01]  /*39c0*/  FMUL.FTZ R40, R41, R110 ;  /* 0x0000006e29287220 */ /* 0x000fe20000410000 */
[----:B------:R-:W-:Y:S01]  /*39d0*/  FMUL.FTZ R12, R12, R113 ;  /* 0x000000710c0c7220 */ /* 0x000fe20000410000 */
[----:B------:R-:W-:-:S02]  /*39e0*/  IMAD.U32 R15, R15, 0x10000, RZ ;  /* 0x000100000f0f7824 */ /* 0x000fc400078e00ff */
        /* <DEDUP_REMOVED lines=9> */
[----:B------:R-:W-:-:S07]  /*3a80*/  F2FP.BF16.F32.PACK_AB R15, R41, R40 ;  /* 0x00000028290f723e */ /* 0x000fce00000010ff */
.L_x_2872:
[----:B------:R-:W-:Y:S05]  /*3a90*/  BSYNC B2 ;  /* 0x0000000000027941 */ /* 0x000fea0003800000 */
.L_x_2871:
[----:B0-----:R0:W-:Y:S02]  /*3aa0*/  ST.E.128 desc[UR52][R34.64], R12 ;  /* 0x0000000c22007985 */ /* 0x0011e4000c101d34 */
.L_x_2870:
[----:B------:R-:W-:Y:S05]  /*3ab0*/  BSYNC B1 ;  /* 0x0000000000017941 */ /* 0x000fea0003800000 */
.L_x_2869:
[----:B------:R-:W-:-:S13]  /*3ac0*/  ISETP.NE.AND P1, PT, R90, RZ, PT ;  /* 0x000000ff5a00720c */ /* 0x000fda0003f25270 */
[----:B------:R-:W-:Y:S05]  /*3ad0*/  @P1 BRA `(.L_x_2868) ;  /* 0x0000001c00381947 */ /* 0x000fea0003800000 */
[----:B0---4-:R0:W4:Y:S01]  /*3ae0*/  LDS.128 R12, [R103+0x2000] ;  /* 0x00200000670c7984 */ /* 0x0111220000000c00 */
[C---:B-1----:R-:W-:Y:S01]  /*3af0*/  LEA R32, P1, R18.reuse, R93, 0x1 ;  /* 0x0000005d12207211 */ /* 0x042fe200078208ff */
[----:B------:R-:W-:Y:S03]  /*3b00*/  BSSY B1, `(.L_x_2873) ;  /* 0x0000032000017945 */ /* 0x000fe60003800000 */
[----:B--2---:R-:W-:Y:S02]  /*3b10*/  LEA.HI.X R33, R18, R33, R211, 0x1, P1 ;  /* 0x0000002112217211 */ /* 0x004fe400008f0cd3 */
        /* <DEDUP_REMOVED lines=8> */
[----:B------:R-:W-:Y:S01]  /*3ba0*/  PRMT R108, R108, 0x5410, R11 ;  /* 0x000054106c6c7816 */ /* 0x000fe2000000000b */
[----:B------:R-:W-:Y:S01]  /*3bb0*/  IMAD.U32 R11, R12, 0x10000, RZ ;  /* 0x000100000c0b7824 */ /* 0x000fe200078e00ff */
[----:B------:R-:W-:-:S02]  /*3bc0*/  PRMT R109, R109, 0x5410, R38 ;  /* 0x000054106d6d7816 */ /* 0x000fc40000000026 */
[----:B---3--:R-:W-:Y:S01]  /*3bd0*/  LOP3.LUT R35, R14, 0xffff0000, RZ, 0xc0, !PT ;  /* 0xffff00000e237812 */ /* 0x008fe200078ec0ff */
        /* <DEDUP_REMOVED lines=9> */
[C---:B------:R-:W-:Y:S01]  /*3c70*/  FMUL.FTZ R41, R13.reuse, R39 ;  /* 0x000000270d297220 */ /* 0x040fe20000410000 */
        /* <DEDUP_REMOVED lines=9> */
[C---:B------:R-:W-:Y:S01]  /*3d10*/  FFMA.FTZ R38, R34.reuse, R38, -R13 ;  /* 0x0000002622267223 */ /* 0x040fe2000001080d */
[----:B------:R-:W-:Y:S01]  /*3d20*/  FFMA.FTZ R35, R34, R40, R35 ;  /* 0x0000002822237223 */ /* 0x000fe20000010023 */
[----:B------:R-:W-:-:S02]  /*3d30*/  IMAD.U32 R15, R15, 0x10000, RZ ;  /* 0x000100000f0f7824 */ /* 0x000fc400078e00ff */
[----:B------:R-:W-:Y:S01]  /*3d40*/  FMUL.FTZ R34, R36, R109 ;  /* 0x0000006d24227220 */ /* 0x000fe20000410000 */
[C---:B------:R-:W-:Y:S01]  /*3d50*/  FMUL.FTZ R14, R12.reuse, R108 ;  /* 0x0000006c0c0e7220 */ /* 0x040fe20000410000 */
[-C--:B------:R-:W-:Y:S01]  /*3d60*/  FMUL.FTZ R13, R12, R106.reuse ;  /* 0x0000006a0c0d7220 */ /* 0x080fe20000410000 */
        /* <DEDUP_REMOVED lines=11> */
.L_x_2874:
[----:B------:R-:W-:Y:S05]  /*3e20*/  BSYNC B1 ;  /* 0x0000000000017941 */ /* 0x000fea0003800000 */
.L_x_2873:
[----:B----4-:R0:W-:Y:S01]  /*3e30*/  ST.E.128 desc[UR52][R32.64], R12 ;  /* 0x0000000c20007985 */ /* 0x0101e2000c101d34 */
[----:B------:R-:W-:Y:S05]  /*3e40*/  BRA `(.L_x_2868) ;  /* 0x00000018005c7947 */ /* 0x000fea0003800000 */
.L_x_2850:
[----:B------:R-:W-:-:S05]  /*3e50*/  VIADD R11, R209, 0x40 ;  /* 0x00000040d10b7836 */ /* 0x000fca0000000000 */
        /* <DEDUP_REMOVED lines=9> */
[----:B------:R-:W1:Y:S01]  /*3ef0*/  @!P2 LDC.64 R34, c[0x0][0x3e8] ;  /* 0x0000fa00ff22ab82 */ /* 0x000e620000000a00 */
[----:B------:R-:W-:-:S05]  /*3f00*/  @!P2 IADD3 R15, P3, R52, R14, RZ ;  /* 0x0000000e340fa210 */ /* 0x000fca0007f7e0ff */
[----:B------:R-:W-:Y:S02]  /*3f10*/  @!P2 IMAD.X R32, R96, 0x1, R74, P3 ;  /* 0x000000016020a824 */ /* 0x000fe400018e064a */
[----:B------:R-:W2:Y:S01]  /*3f20*/  @!P2 LDC.64 R48, c[0x0][0x400] ;  /* 0x00010000ff30ab82 */ /* 0x000ea20000000a00 */
[----:B-1----:R-:W-:-:S04]  /*3f30*/  @!P2 LEA R14, P3, R15, R34, 0x1 ;  /* 0x000000220f0ea211 */ /* 0x002fc800078608ff */
[----:B------:R-:W-:Y:S02]  /*3f40*/  @!P2 LEA.HI.X R15, R15, R35, R32, 0x1, P3 ;  /* 0x000000230f0fa211 */ /* 0x000fe400018f0c20 */
[----:B------:R-:W-:Y:S02]  /*3f50*/  CS2R R34, SRZ ;  /* 0x0000000000227805 */ /* 0x000fe4000001ff00 */
[----:B------:R-:W-:Y:S02]  /*3f60*/  @!P2 IADD3 R12, P3, R58, R12, RZ ;  /* 0x0000000c3a0ca210 */ /* 0x000fe40007f7e0ff */
[----:B------:R-:W-:-:S03]  /*3f70*/  CS2R R32, SRZ ;  /* 0x0000000000207805 */ /* 0x000fc6000001ff00 */
[----:B------:R-:W-:Y:S01]  /*3f80*/  @!P2 IMAD.X R13, R102, 0x1, R76, P3 ;  /* 0x00000001660da824 */ /* 0x000fe200018e064c */
[C---:B--2---:R-:W-:Y:S02]  /*3f90*/  @!P2 LEA R48, P3, R12.reuse, R48, 0x1 ;  /* 0x000000300c30a211 */ /* 0x044fe400078608ff */
[----:B------:R-:W-:Y:S02]  /*3fa0*/  CS2R R38, SRZ ;  /* 0x0000000000267805 */ /* 0x000fe4000001ff00 */
[----:B------:R-:W-:Y:S01]  /*3fb0*/  CS2R R36, SRZ ;  /* 0x0000000000247805 */ /* 0x000fe2000001ff00 */
[----:B------:R-:W2:Y:S01]  /*3fc0*/  @!P2 LDG.E.128 R32, desc[UR52][R14.64] ;  /* 0x000000340e20a981 */ /* 0x000ea2000c1e1d00 */
[----:B------:R-:W-:Y:S02]  /*3fd0*/  @!P2 LEA.HI.X R49, R12, R49, R13, 0x1, P3 ;  /* 0x000000310c31a211 */ /* 0x000fe400018f0c0d */
[----:B------:R-:W1:Y:S03]  /*3fe0*/  @!P1 LDC.64 R12, c[0x0][0x400] ;  /* 0x00010000ff0c9b82 */ /* 0x000e660000000a00 */
[----:B------:R-:W3:Y:S01]  /*3ff0*/  @!P2 LDG.E.128 R36, desc[UR52][R48.64] ;  /* 0x000000343024a981 */ /* 0x000ee2000c1e1d00 */
[----:B0-----:R-:W-:-:S02]  /*4000*/  @!P1 LEA R50, P2, R40, R50, 0x1 ;  /* 0x0000003228329211 */ /* 0x001fc400078408ff */
[----:B------:R-:W-:Y:S02]  /*4010*/  CS2R R42, SRZ ;  /* 0x00000000002a7805 */ /* 0x000fe4000001ff00 */
[----:B------:R-:W-:Y:S02]  /*4020*/  @!P1 LEA.HI.X R51, R40, R51, R41, 0x1, P2 ;  /* 0x0000003328339211 */ /* 0x000fe400010f0c29 */
[----:B------:R-:W-:Y:S02]  /*4030*/  CS2R R40, SRZ ;  /* 0x0000000000287805 */ /* 0x000fe4000001ff00 */
[----:B------:R-:W-:-:S04]  /*4040*/  CS2R R46, SRZ ;  /* 0x00000000002e7805 */ /* 0x000fc8000001ff00 */
[----:B------:R-:W4:Y:S01]  /*4050*/  @!P1 LDG.E.128 R40, desc[UR52][R50.64] ;  /* 0x0000003432289981 */ /* 0x000f22000c1e1d00 */
[----:B-1----:R-:W-:-:S04]  /*4060*/  @!P1 LEA R12, P2, R11, R12, 0x1 ;  /* 0x0000000c0b0c9211 */ /* 0x002fc800078408ff */
[----:B------:R-:W-:Y:S02]  /*4070*/  @!P1 LEA.HI.X R13, R11, R13, R44, 0x1, P2 ;  /* 0x0000000d0b0d9211 */ /* 0x000fe400010f0c2c */
[----:B------:R-:W-:-:S06]  /*4080*/  CS2R R44, SRZ ;  /* 0x00000000002c7805 */ /* 0x000fcc000001ff00 */
[----:B------:R0:W5:Y:S01]  /*4090*/  @!P1 LDG.E.128 R44, desc[UR52][R12.64] ;  /* 0x000000340c2c9981 */ /* 0x000162000c1e1d00 */
[----:B------:R-:W-:-:S06]  /*40a0*/  UISETP.NE.AND UP0, UPT, UR50, 0x3, UPT ;  /* 0x000000033200788c */ /* 0x000fcc000bf05270 */
[----:B------:R-:W-:Y:S02]  /*40b0*/  PLOP3.LUT P2, PT, PT, PT, UP0, 0x80, 0x0 ;  /* 0x000000000000781c */ /* 0x000fe40003f4f008 */
[----:B------:R-:W-:Y:S01]  /*40c0*/  ISETP.GE.AND P1, PT, R16, R105, PT ;  /* 0x000000691000720c */ /* 0x000fe20003f26270 */
[----:B--2---:R-:W-:Y:S02]  /*40d0*/  IMAD.MOV.U32 R11, RZ, RZ, R34 ;  /* 0x000000ffff0b7224 */ /* 0x004fe400078e0022 */
[----:B------:R-:W-:-:S03]  /*40e0*/  IMAD.MOV.U32 R14, RZ, RZ, R35 ;  /* 0x000000ffff0e7224 */ /* 0x000fc600078e0023 */
[----:B------:R-:W-:Y:S01]  /*40f0*/  PRMT R103, R103, 0x5410, R11 ;  /* 0x0000541067677816 */ /* 0x000fe2000000000b */
[----:B---3--:R-:W-:Y:S01]  /*4100*/  IMAD.MOV.U32 R11, RZ, RZ, R38 ;  /* 0x000000ffff0b7224 */ /* 0x008fe200078e0026 */
[----:B------:R-:W-:Y:S01]  /*4110*/  PRMT R117, R14, 0x7610, R117 ;  /* 0x000076100e757816 */ /* 0x000fe20000000075 */
[----:B0-----:R-:W-:Y:S02]  /*4120*/  IMAD.MOV.U32 R12, RZ, RZ, R39 ;  /* 0x000000ffff0c7224 */ /* 0x001fe400078e0027 */
[----:B------:R-:W-:Y:S02]  /*4130*/  IMAD.MOV.U32 R13, RZ, RZ, R36 ;  /* 0x000000ffff0d7224 */ /* 0x000fe400078e0024 */
[----:B------:R-:W-:Y:S02]  /*4140*/  IMAD.MOV.U32 R14, RZ, RZ, R37 ;  /* 0x000000ffff0e7224 */ /* 0x000fe400078e0025 */
[----:B------:R-:W-:Y:S01]  /*4150*/  IMAD.MOV.U32 R48, RZ, RZ, R33 ;  /* 0x000000ffff307224 */ /* 0x000fe200078e0021 */
[----:B------:R-:W-:-:S02]  /*4160*/  PRMT R109, R109, 0x5410, R11 ;  /* 0x000054106d6d7816 */ /* 0x000fc4000000000b */
[----:B------:R-:W-:Y:S01]  /*4170*/  PRMT R126, R12, 0x7610, R126 ;  /* 0x000076100c7e7816 */ /* 0x000fe2000000007e */
[----:B----4-:R-:W-:Y:S01]  /*4180*/  IMAD.MOV.U32 R11, RZ, RZ, R42 ;  /* 0x000000ffff0b7224 */ /* 0x010fe200078e002a */
        /* <DEDUP_REMOVED lines=12> */
[----:B-----5:R-:W-:Y:S02]  /*4250*/  IMAD.MOV.U32 R11, RZ, RZ, R46 ;  /* 0x000000ffff0b7224 */ /* 0x020fe400078e002e */
[----:B------:R-:W-:Y:S02]  /*4260*/  IMAD.MOV.U32 R12, RZ, RZ, R47 ;  /* 0x000000ffff0c7224 */ /* 0x000fe400078e002f */
[----:B------:R-:W-:Y:S02]  /*4270*/  IMAD.MOV.U32 R13, RZ, RZ, R44 ;  /* 0x000000ffff0d7224 */ /* 0x000fe400078e002c */
[----:B------:R-:W-:Y:S01]  /*4280*/  IMAD.MOV.U32 R14, RZ, RZ, R45 ;  /* 0x000000ffff0e7224 */ /* 0x000fe200078e002d */
[----:B------:R-:W-:-:S02]  /*4290*/  PRMT R111, R11, 0x7610, R111 ;  /* 0x000076100b6f7816 */ /* 0x000fc4000000006f */
[----:B------:R-:W-:Y:S02]  /*42a0*/  PRMT R112, R12, 0x7610, R112 ;  /* 0x000076100c707816 */ /* 0x000fe40000000070 */
[----:B------:R-:W-:Y:S02]  /*42b0*/  PRMT R113, R13, 0x7610, R113 ;  /* 0x000076100d717816 */ /* 0x000fe40000000071 */
[----:B------:R-:W-:Y:S01]  /*42c0*/  PRMT R114, R14, 0x7610, R114 ;  /* 0x000076100e727816 */ /* 0x000fe20000000072 */
[----:B------:R-:W-:Y:S06]  /*42d0*/  @!P2 BRA `(.L_x_2875) ;  /* 0x000000000004a947 */ /* 0x000fec0003800000 */
[----:B------:R-:W-:Y:S01]  /*42e0*/  BPT.TRAP 0x1 ;  /* 0x000000040000795c */ /* 0x000fe20000300000 */
.L_x_2875:
[----:B------:R-:W-:Y:S01]  /*42f0*/  IMAD R89, R19, 0x8, R23 ;  /* 0x0000000813597824 */ /* 0x000fe200078e0217 */
[----:B------:R-:W-:Y:S01]  /*4300*/  SHF.L.U32 R102, R216, 0x1f, RZ ;  /* 0x0000001fd8667819 */ /* 0x000fe200000006ff */
[----:B------:R-:W0:Y:S01]  /*4310*/  LDC R106, c[0x0][0x2f4] ;  /* 0x0000bd00ff6a7b82 */ /* 0x000e220000000800 */
[----:B------:R-:W-:Y:S02]  /*4320*/  BSSY B1, `(.L_x_2876) ;  /* 0x0000003000017945 */ /* 0x000fe40003800000 */
[----:B------:R-:W1:Y:S02]  /*4330*/  SYNCS.PHASECHK.TRANS64.TRYWAIT P3, [R89+URZ+0x22890], R102 ;  /* 0x02289066590075a7 */ /* 0x000e64000806017f */
[----:B-1----:R-:W-:Y:S05]  /*4340*/  @!P3 BRA `(.L_x_2877) ;  /* 0x000001bc00ccb947 */ /* 0x002fea0003800000 */
.L_x_3197:
[----:B------:R-:W-:Y:S05]  /*4350*/  BSYNC B1 ;  /* 0x0000000000017941 */ /* 0x000fea0003800000 */
.L_x_2876:
[----:B------:R-:W-:Y:S01]  /*4360*/  UMOV UR4, 0xffffffff ;  /* 0xffffffff00047882 */ /* 0x000fe20000000000 */
[----:B0-----:R-:W-:Y:S02]  /*4370*/  IMAD.IADD R108, R106, 0x1, -R67 ;  /* 0x000000016a6c7824 */ /* 0x001fe400078e0a43 */
[----:B------:R-:W-:Y:S05]  /*4380*/  BRA.DIV UR4, `(.L_x_2878) ;  /* 0x000001be04d07947 */ /* 0x000fea000b800000 */
[----:B------:R0:W2:Y:S04]  /*4390*/  SHFL.IDX PT, R49, R94, RZ, 0x1c1f ;  /* 0x001c1fff5e317589 */ /* 0x0000a800000e0000 */
[----:B------:R0:W3:Y:S02]  /*43a0*/  SHFL.IDX PT, R14, R93, RZ, 0x1c1f ;  /* 0x001c1fff5d0e7589 */ /* 0x0000e400000e0000 */
.L_x_3201:
[----:B------:R-:W-:Y:S01]  /*43b0*/  ISETP.GE.OR P3, PT, R209, R98, P0 ;  /* 0x00000062d100720c */ /* 0x000fe20000766670 */
[----:B------:R-:W-:-:S12]  /*43c0*/  BSSY B1, `(.L_x_2879) ;  /* 0x000007b000017945 */ /* 0x000fd80003800000 */
[----:B------:R-:W-:Y:S05]  /*43d0*/  @P3 BRA `(.L_x_2880) ;  /* 0x0000000400e43947 */ /* 0x000fea0003800000 */
[----:B------:R-:W4:Y:S01]  /*43e0*/  S2R R15, SR_TID.X ;  /* 0x00000000000f7919 */ /* 0x000f220000002100 */
[----:B------:R-:W-:Y:S01]  /*43f0*/  ISETP.NE.AND P4, PT, R91, RZ, PT ;  /* 0x000000ff5b00720c */ /* 0x000fe20003f85270 */
[----:B---3--:R-:W-:Y:S01]  /*4400*/  IMAD.MOV.U32 R104, RZ, RZ, R14 ;  /* 0x000000ffff687224 */ /* 0x008fe200078e000e */
[C---:B------:R-:W-:Y:S01]  /*4410*/  LEA R96, P3, R78.reuse, R14, 0x1 ;  /* 0x0000000e4e607211 */ /* 0x040fe200078608ff */
[----:B--2---:R-:W-:Y:S01]  /*4420*/  IMAD.MOV.U32 R105, RZ, RZ, R49 ;  /* 0x000000ffff697224 */ /* 0x004fe200078e0031 */
[----:B------:R-:W-:Y:S01]  /*4430*/  SEL R11, R67, R108, !P4 ;  /* 0x0000006c430b7207 */ /* 0x000fe20006000000 */
[----:B------:R-:W-:Y:S01]  /*4440*/  BSSY B2, `(.L_x_2881) ;  /* 0x000006e000027945 */ /* 0x000fe20003800000 */
[----:B------:R-:W-:Y:S02]  /*4450*/  LEA.HI.X R97, R78, R49, R79, 0x1, P3 ;  /* 0x000000314e617211 */ /* 0x000fe400018f0c4f */
[----:B------:R-:W-:-:S04]  /*4460*/  SHF.R.S32.HI R12, RZ, 0x1f, R11 ;  /* 0x0000001fff0c7819 */ /* 0x000fc8000001140b */
[----:B------:R-:W-:-:S04]  /*4470*/  LEA.HI R12, R12, R11, RZ, 0x4 ;  /* 0x0000000b0c0c7211 */ /* 0x000fc800078f20ff */
[----:B------:R-:W-:-:S05]  /*4480*/  LEA.HI.SX32 R11, R12, R77, 0x1c ;  /* 0x0000004d0c0b7211 */ /* 0x000fca00078fe2ff */
[----:B------:R-:W-:-:S05]  /*4490*/  IMAD.SHL.U32 R11, R11, 0x8, RZ ;  /* 0x000000080b0b7824 */ /* 0x000fca00078e00ff */
[----:B------:R-:W-:-:S04]  /*44a0*/  LOP3.LUT R12, R31, 0x38, R11, 0xf8, !PT ;  /* 0x000000381f0c7812 */ /* 0x000fc800078ef80b */
[----:B------:R-:W-:Y:S01]  /*44b0*/  LOP3.LUT R12, R12, R65, RZ, 0x3c, !PT ;  /* 0x000000410c0c7212 */ /* 0x000fe200078e3cff */
[----:B----4-:R-:W-:-:S05]  /*44c0*/  VIADD R15, R15, 0xffffff80 ;  /* 0xffffff800f0f7836 */ /* 0x010fca0000000000 */
[----:B------:R-:W-:-:S04]  /*44d0*/  SHF.R.S32.HI R13, RZ, 0x1f, R15 ;  /* 0x0000001fff0d7819 */ /* 0x000fc8000001140f */
[----:B------:R-:W-:-:S04]  /*44e0*/  LEA.HI R13, R13, R15, RZ, 0x5 ;  /* 0x0000000f0d0d7211 */ /* 0x000fc800078f28ff */
[----:B------:R-:W-:-:S05]  /*44f0*/  SHF.R.S32.HI R13, RZ, 0x5, R13 ;  /* 0x00000005ff0d7819 */ /* 0x000fca000001140d */
        /* <DEDUP_REMOVED lines=10> */
[----:B------:R-:W-:Y:S01]  /*45a0*/  SHF.R.U64 R115, R32, 0x10, R33 ;  /* 0x0000001020737819 */ /* 0x000fe20000001221 */
[----:B--2---:R-:W-:Y:S01]  /*45b0*/  IMAD.U32 R32, R13, 0x10000, RZ ;  /* 0x000100000d207824 */ /* 0x004fe200078e00ff */
[----:B------:R-:W-:Y:S02]  /*45c0*/  SHF.R.U32.HI R119, RZ, 0x10, R35 ;  /* 0x00000010ff777819 */ /* 0x000fe40000011623 */
[----:B------:R-:W-:Y:S02]  /*45d0*/  PRMT R116, R107, 0x5432, R116 ;  /* 0x000054326b747816 */ /* 0x000fe40000000074 */
[----:B------:R-:W-:-:S02]  /*45e0*/  PRMT R121, R127, 0x5410, R121 ;  /* 0x000054107f797816 */ /* 0x000fc40000000079 */
[----:B------:R-:W-:Y:S01]  /*45f0*/  SHF.R.U64 R120, R36, 0x10, R37 ;  /* 0x0000001024787819 */ /* 0x000fe20000001225 */
[----:B---3--:R-:W-:Y:S01]  /*4600*/  IMAD.U32 R37, R49, 0x10000, RZ ;  /* 0x0001000031257824 */ /* 0x008fe200078e00ff */
[----:B------:R-:W-:Y:S01]  /*4610*/  PRMT R115, R123, 0x5410, R115 ;  /* 0x000054107b737816 */ /* 0x000fe20000000073 */
[----:B------:R-:W-:Y:S01]  /*4620*/  IMAD.U32 R123, R121, 0x10000, RZ ;  /* 0x00010000797b7824 */ /* 0x000fe200078e00ff */
[----:B------:R-:W-:Y:S01]  /*4630*/  PRMT R119, R117, 0x5410, R119 ;  /* 0x0000541075777816 */ /* 0x000fe20000000077 */
[----:B------:R-:W-:Y:S01]  /*4640*/  IMAD.U32 R117, R116, 0x10000, RZ ;  /* 0x0001000074757824 */ /* 0x000fe200078e00ff */
[--C-:B------:R-:W-:Y:S01]  /*4650*/  SHF.R.U32.HI R125, RZ, 0x10, R39.reuse ;  /* 0x00000010ff7d7819 */ /* 0x100fe20000011627 */
[C---:B------:R-:W-:Y:S01]  /*4660*/  FMUL.FTZ R127, R37.reuse, R123 ;  /* 0x0000007b257f7220 */ /* 0x040fe20000410000 */
[----:B------:R-:W-:Y:S01]  /*4670*/  SHF.R.U64 R124, R38, 0x10, R39 ;  /* 0x00000010267c7819 */ /* 0x000fe20000001227 */
[-C--:B------:R-:W-:Y:S01]  /*4680*/  FMUL.FTZ R129, R37, R117.reuse ;  /* 0x0000007525817220 */ /* 0x080fe20000410000 */
[----:B------:R-:W-:Y:S01]  /*4690*/  LOP3.LUT R38, R49, 0xffff0000, RZ, 0xc0, !PT ;  /* 0xffff000031267812 */ /* 0x000fe200078ec0ff */
[C---:B------:R-:W-:Y:S01]  /*46a0*/  FFMA.FTZ R127, R32.reuse, R117, -R127 ;  /* 0x00000075207f7223 */ /* 0x040fe2000001087f */
[----:B------:R-:W-:Y:S01]  /*46b0*/  LOP3.LUT R121, R121, 0xffff0000, RZ, 0xc0, !PT ;  /* 0xffff000079797812 */ /* 0x000fe200078ec0ff */
[----:B------:R-:W-:Y:S01]  /*46c0*/  FFMA.FTZ R129, R32, R123, R129 ;  /* 0x0000007b20817223 */ /* 0x000fe20000010081 */
[----:B------:R-:W-:Y:S01]  /*46d0*/  PRMT R125, R126, 0x5410, R125 ;  /* 0x000054107e7d7816 */ /* 0x000fe2000000007d */
[----:B------:R-:W-:Y:S01]  /*46e0*/  IMAD.U32 R49, R51, 0x10000, RZ ;  /* 0x0001000033317824 */ /* 0x000fe200078e00ff */
[----:B------:R-:W-:Y:S01]  /*46f0*/  LOP3.LUT R33, R13, 0xffff0000, RZ, 0xc0, !PT ;  /* 0xffff00000d217812 */ /* 0x000fe200078ec0ff */
[----:B------:R-:W-:Y:S01]  /*4700*/  FMUL.FTZ R126, R38, R121 ;  /* 0x00000079267e7220 */ /* 0x000fe20000410000 */
[----:B------:R-:W-:Y:S01]  /*4710*/  LOP3.LUT R116, R116, 0xffff0000, RZ, 0xc0, !PT ;  /* 0xffff000074747812 */ /* 0x000fe200078ec0ff */
[----:B------:R-:W-:Y:S01]  /*4720*/  IMAD.U32 R37, R125, 0x10000, RZ ;  /* 0x000100007d257824 */ /* 0x000fe200078e00ff */
[----:B------:R-:W-:Y:S01]  /*4730*/  SHF.R.U64 R118, R34, 0x10, R35 ;  /* 0x0000001022767819 */ /* 0x000fe20000001223 */
[----:B------:R-:W-:Y:S01]  /*4740*/  IMAD.U32 R32, R119, 0x10000, RZ ;  /* 0x0001000077207824 */ /* 0x000fe200078e00ff */
[----:B------:R-:W-:Y:S01]  /*4750*/  LOP3.LUT R51, R51, 0xffff0000, RZ, 0xc0, !PT ;  /* 0xffff000033337812 */ /* 0x000fe200078ec0ff */
[-C--:B------:R-:W-:Y:S01]  /*4760*/  FMUL.FTZ R38, R38, R116.reuse ;  /* 0x0000007426267220 */ /* 0x080fe20000410000 */
[----:B------:R-:W-:Y:S01]  /*4770*/  FFMA.FTZ R126, R33, R116, -R126 ;  /* 0x00000074217e7223 */ /* 0x000fe2000001087e */
[----:B------:R-:W-:-:S02]  /*4780*/  IMAD.U32 R34, R15, 0x10000, RZ ;  /* 0x000100000f227824 */ /* 0x000fc400078e00ff */
[----:B------:R-:W-:Y:S01]  /*4790*/  FMUL.FTZ R117, R49, R37 ;  /* 0x0000002531757220 */ /* 0x000fe20000410000 */
[----:B------:R-:W-:Y:S01]  /*47a0*/  LOP3.LUT R116, R125, 0xffff0000, RZ, 0xc0, !PT ;  /* 0xffff00007d747812 */ /* 0x000fe200078ec0ff */
[-C--:B------:R-:W-:Y:S01]  /*47b0*/  FMUL.FTZ R130, R49, R32.reuse ;  /* 0x0000002031827220 */ /* 0x080fe20000410000 */
[----:B------:R-:W-:Y:S01]  /*47c0*/  PRMT R120, R110, 0x5432, R120 ;  /* 0x000054326e787816 */ /* 0x000fe20000000078 */
[----:B------:R-:W-:Y:S01]  /*47d0*/  FFMA.FTZ R128, R33, R121, R38 ;  /* 0x0000007921807223 */ /* 0x000fe20000010026 */
[----:B------:R-:W-:Y:S01]  /*47e0*/  LOP3.LUT R35, R15, 0xffff0000, RZ, 0xc0, !PT ;  /* 0xffff00000f237812 */ /* 0x000fe200078ec0ff */
[C---:B------:R-:W-:Y:S01]  /*47f0*/  FFMA.FTZ R117, R34.reuse, R32, -R117 ;  /* 0x0000002022757223 */ /* 0x040fe20000010875 */
[----:B------:R-:W-:Y:S01]  /*4800*/  LOP3.LUT R38, R119, 0xffff0000, RZ, 0xc0, !PT ;  /* 0xffff000077267812 */ /* 0x000fe200078ec0ff */
[----:B------:R-:W-:Y:S01]  /*4810*/  FFMA.FTZ R130, R34, R37, R130 ;  /* 0x0000002522827223 */ /* 0x000fe20000010082 */
[----:B------:R-:W-:Y:S01]  /*4820*/  FMUL.FTZ R34, R51, R116 ;  /* 0x0000007433227220 */ /* 0x000fe20000410000 */
[C---:B------:R-:W-:Y:S01]  /*4830*/  IMAD.U32 R36, R48.reuse, 0x10000, RZ ;  /* 0x0001000030247824 */ /* 0x040fe200078e00ff */
[----:B------:R-:W-:Y:S01]  /*4840*/  LOP3.LUT R48, R48, 0xffff0000, RZ, 0xc0, !PT ;  /* 0xffff000030307812 */ /* 0x000fe200078ec0ff */
[----:B------:R-:W-:-:S02]  /*4850*/  IMAD.U32 R33, R120, 0x10000, RZ ;  /* 0x0001000078217824 */ /* 0x000fc400078e00ff */
[-C--:B------:R-:W-:Y:S01]  /*4860*/  FFMA.FTZ R132, R35, R38.reuse, -R34 ;  /* 0x0000002623847223 */ /* 0x080fe20000010822 */
[----:B------:R-:W-:Y:S02]  /*4870*/  IMAD.U32 R32, R115, 0x10000, RZ ;  /* 0x0001000073207824 */ /* 0x000fe400078e00ff */
[----:B------:R-:W-:Y:S01]  /*4880*/  FMUL.FTZ R134, R51, R38 ;  /* 0x0000002633867220 */ /* 0x000fe20000410000 */
[-C--:B------:R-:W-:Y:S01]  /*4890*/  FMUL.FTZ R34, R36, R33.reuse ;  /* 0x0000002124227220 */ /* 0x080fe20000410000 */
[----:B------:R-:W-:Y:S01]  /*48a0*/  IMAD.U32 R13, R12, 0x10000, RZ ;  /* 0x000100000c0d7824 */ /* 0x000fe200078e00ff */
[----:B------:R-:W-:Y:S01]  /*48b0*/  LOP3.LUT R37, R120, 0xffff0000, RZ, 0xc0, !PT ;  /* 0xffff000078257812 */ /* 0x000fe200078ec0ff */
[----:B------:R-:W-:Y:S01]  /*48c0*/  FMUL.FTZ R36, R36, R32 ;  /* 0x0000002024247220 */ /* 0x000fe20000410000 */
[----:B------:R-:W-:Y:S01]  /*48d0*/  LOP3.LUT R115, R115, 0xffff0000, RZ, 0xc0, !PT ;  /* 0xffff000073737812 */ /* 0x000fe200078ec0ff */
[----:B------:R-:W-:Y:S01]  /*48e0*/  IMAD.U32 R39, R50, 0x10000, RZ ;  /* 0x0001000032277824 */ /* 0x000fe200078e00ff */
[----:B------:R-:W-:Y:S01]  /*48f0*/  PRMT R124, R109, 0x5432, R124 ;  /* 0x000054326d7c7816 */ /* 0x000fe2000000007c */
[----:B------:R-:W-:Y:S01]  /*4900*/  FFMA.FTZ R119, R35, R116, R134 ;  /* 0x0000007423777223 */ /* 0x000fe20000010086 */
[----:B------:R-:W-:Y:S01]  /*4910*/  PRMT R118, R103, 0x5432, R118 ;  /* 0x0000543267767816 */ /* 0x000fe20000000076 */
[C---:B------:R-:W-:Y:S01]  /*4920*/  FFMA.FTZ R36, R13.reuse, R33, R36 ;  /* 0x000000210d247223 */ /* 0x040fe20000010024 */
[----:B------:R-:W-:Y:S01]  /*4930*/  LOP3.LUT R12, R12, 0xffff0000, RZ, 0xc0, !PT ;  /* 0xffff00000c0c7812 */ /* 0x000fe200078ec0ff */
[----:B------:R-:W-:Y:S01]  /*4940*/  FMUL.FTZ R49, R48, R37 ;  /* 0x0000002530317220 */ /* 0x000fe20000410000 */
[----:B------:R-:W-:Y:S01]  /*4950*/  LOP3.LUT R50, R50, 0xffff0000, RZ, 0xc0, !PT ;  /* 0xffff000032327812 */ /* 0x000fe200078ec0ff */
[----:B------:R-:W-:Y:S01]  /*4960*/  FFMA.FTZ R35, R13, R32, -R34 ;  /* 0x000000200d237223 */ /* 0x000fe20000010822 */
[----:B------:R-:W-:Y:S01]  /*4970*/  FMUL.FTZ R51, R48, R115 ;  /* 0x0000007330337220 */ /* 0x000fe20000410000 */
[C---:B------:R-:W-:Y:S01]  /*4980*/  LOP3.LUT R33, R124.reuse, 0xffff0000, RZ, 0xc0, !PT ;  /* 0xffff00007c217812 */ /* 0x040fe200078ec0ff */
[----:B------:R-:W-:Y:S01]  /*4990*/  IMAD.U32 R34, R124, 0x10000, RZ ;  /* 0x000100007c227824 */ /* 0x000fe200078e00ff */
[C---:B------:R-:W-:Y:S01]  /*49a0*/  LOP3.LUT R13, R118.reuse, 0xffff0000, RZ, 0xc0, !PT ;  /* 0xffff0000760d7812 */ /* 0x040fe200078ec0ff */
[----:B------:R-:W-:-:S02]  /*49b0*/  IMAD.U32 R32, R118, 0x10000, RZ ;  /* 0x0001000076207824 */ /* 0x000fc400078e00ff */
[----:B------:R-:W-:Y:S01]  /*49c0*/  FFMA.FTZ R38, R12, R115, -R49 ;  /* 0x000000730c267223 */ /* 0x000fe20000010831 */
[C---:B------:R-:W-:Y:S01]  /*49d0*/  IMAD.U32 R15, R14.reuse, 0x10000, RZ ;  /* 0x000100000e0f7824 */ /* 0x040fe200078e00ff */
[----:B------:R-:W-:Y:S01]  /*49e0*/  LOP3.LUT R14, R14, 0xffff0000, RZ, 0xc0, !PT ;  /* 0xffff00000e0e7812 */ /* 0x000fe200078ec0ff */
[----:B------:R-:W-:Y:S01]  /*49f0*/  FFMA.FTZ R51, R12, R37, R51 ;  /* 0x000000250c337223 */ /* 0x000fe20000010033 */
[C---:B------:R-:W-:Y:S01]  /*4a00*/  FMUL.FTZ R12, R39.reuse, R34 ;  /* 0x00000022270c7220 */ /* 0x040fe20000410000 */
[C---:B------:R-:W-:Y:S01]  /*4a10*/  FMUL.FTZ R37, R50.reuse, R33 ;  /* 0x0000002132257220 */ /* 0x040fe20000410000 */
[-C--:B------:R-:W-:Y:S01]  /*4a20*/  FMUL.FTZ R39, R39, R32.reuse ;  /* 0x0000002027277220 */ /* 0x080fe20000410000 */
[-C--:B------:R-:W-:Y:S01]  /*4a30*/  FMUL.FTZ R50, R50, R13.reuse ;  /* 0x0000000d32327220 */ /* 0x080fe20000410000 */
[C---:B------:R-:W-:Y:S01]  /*4a40*/  FFMA.FTZ R12, R15.reuse, R32, -R12 ;  /* 0x000000200f0c7223 */ /* 0x040fe2000001080c */
        /* <DEDUP_REMOVED lines=9> */
[----:B------:R-:W-:Y:S02]  /*4ae0*/  F2FP.BF16.F32.PACK_AB R13, R126, R127 ;  /* 0x0000007f7e0d723e */ /* 0x000fe400000010ff */
[----:B------:R-:W-:Y:S02]  /*4af0*/  F2FP.BF16.F32.PACK_AB R15, R132, R117 ;  /* 0x00000075840f723e */ /* 0x000fe400000010ff */
[----:B------:R-:W-:-:S02]  /*4b00*/  F2FP.BF16.F32.PACK_AB R49, R128, R129 ;  /* 0x000000818031723e */ /* 0x000fc400000010ff */
[----:B------:R-:W-:-:S07]  /*4b10*/  F2FP.BF16.F32.PACK_AB R50, R50, R39 ;  /* 0x000000273232723e */ /* 0x000fce00000010ff */
.L_x_2882:
[----:B------:R-:W-:Y:S05]  /*4b20*/  BSYNC B2 ;  /* 0x0000000000027941 */ /* 0x000fea0003800000 */
.L_x_2881:
[----:B------:R-:W-:Y:S01]  /*4b30*/  ISETP.GE.AND P3, PT, R11, R106, PT ;  /* 0x0000006a0b00720c */ /* 0x000fe20003f66270 */
[----:B--2---:R4:W-:-:S12]  /*4b40*/  ST.E.128 desc[UR52][R96.64], R12 ;  /* 0x0000000c60007985 */ /* 0x0049d8000c101d34 */
[----:B------:R-:W-:-:S05]  /*4b50*/  @!P3 IMAD.WIDE R104, R11, 0x2, R104 ;  /* 0x000000020b68b825 */ /* 0x000fca00078e0268 */
[----:B---3--:R4:W-:Y:S02]  /*4b60*/  @!P3 ST.E.128 desc[UR52][R104.64], R48 ;  /* 0x000000306800b985 */ /* 0x0089e4000c101d34 */
.L_x_2880:
[----:B------:R-:W-:Y:S05]  /*4b70*/  BSYNC B1 ;  /* 0x0000000000017941 */ /* 0x000fea0003800000 */
.L_x_2879:
[----:B------:R-:W-:-:S03]  /*4b80*/  UMOV UR4, 0xffffffff ;  /* 0xffffffff00047882 */ /* 0x000fc60000000000 */
[----:B------:R-:W-:Y:S05]  /*4b90*/  BRA.DIV UR4, `(.L_x_2883) ;  /* 0x000001ba04147947 */ /* 0x000fea000b800000 */
[----:B------:R0:W0:Y:S04]  /*4ba0*/  SHFL.IDX PT, R37, R94, 0x1, 0x1c1f ;  /* 0x003c1f005e257f89 */ /* 0x00002800000e0000 */
[----:B------:R0:W0:Y:S02]  /*4bb0*/  SHFL.IDX PT, R36, R93, 0x1, 0x1c1f ;  /* 0x003c1f005d247f89 */ /* 0x00002400000e0000 */
.L_x_3205:
[----:B------:R-:W-:-:S05]  /*4bc0*/  VIADD R11, R209, 0x40 ;  /* 0x00000040d10b7836 */ /* 0x000fca0000000000 */
[----:B------:R-:W-:-:S13]  /*4bd0*/  ISETP.GE.OR P3, PT, R11, R98, P0 ;  /* 0x000000620b00720c */ /* 0x000fda0000766670 */
[----:B------:R-:W-:Y:S05]  /*4be0*/  @P3 BRA `(.L_x_2868) ;  /* 0x0000000800f43947 */ /* 0x000fea0003800000 */
[----:B----4-:R-:W4:Y:S01]  /*4bf0*/  LDL R13, [R1+0x4] ;  /* 0x00000400010d7983 */ /* 0x010f220000100800 */
[----:B------:R-:W-:Y:S01]  /*4c00*/  ISETP.NE.AND P4, PT, R91, RZ, PT ;  /* 0x000000ff5b00720c */ /* 0x000fe20003f85270 */
[----:B------:R-:W-:Y:S01]  /*4c10*/  BSSY B1, `(.L_x_2884) ;  /* 0x000006f000017945 */ /* 0x000fe20003800000 */
[----:B---3--:R-:W-:Y:S02]  /*4c20*/  SHF.R.U32.HI R14, RZ, 0x3, R228 ;  /* 0x00000003ff0e7819 */ /* 0x008fe400000116e4 */
[----:B------:R-:W-:Y:S02]  /*4c30*/  SEL R108, R67, R108, !P4 ;  /* 0x0000006c436c7207 */ /* 0x000fe40006000000 */
[C---:B0-----:R-:W-:Y:S02]  /*4c40*/  LEA R38, P3, R78.reuse, R36, 0x1 ;  /* 0x000000244e267211 */ /* 0x041fe400078608ff */
[----:B------:R-:W-:Y:S02]  /*4c50*/  SHF.R.S32.HI R11, RZ, 0x1f, R108 ;  /* 0x0000001fff0b7819 */ /* 0x000fe4000001146c */
[----:B------:R-:W-:-:S02]  /*4c60*/  LEA.HI.X R39, R78, R37, R79, 0x1, P3 ;  /* 0x000000254e277211 */ /* 0x000fc400018f0c4f */
[----:B------:R-:W-:-:S04]  /*4c70*/  LEA.HI R108, R11, R108, RZ, 0x4 ;  /* 0x0000006c0b6c7211 */ /* 0x000fc800078f20ff */
        /* <DEDUP_REMOVED lines=10> */
[----:B------:R-:W3:Y:S01]  /*4d20*/  LDS.128 R32, [R32+0x1c400] ;  /* 0x01c4000020207984 */ /* 0x000ee20000000c00 */
[----:B------:R-:W-:Y:S05]  /*4d30*/  @P1 BRA `(.L_x_2885) ;  /* 0x0000000400701947 */ /* 0x000fea0003800000 */
[----:B------:R-:W-:Y:S02]  /*4d40*/  SHF.R.U32.HI R51, RZ, 0x10, R41 ;  /* 0x00000010ff337819 */ /* 0x000fe40000011629 */
[----:B--2---:R-:W-:Y:S02]  /*4d50*/  SHF.R.U32.HI R49, RZ, 0x10, R45 ;  /* 0x00000010ff317819 */ /* 0x004fe4000001162d */
[----:B------:R-:W-:Y:S02]  /*4d60*/  PRMT R110, R110, 0x5410, R51 ;  /* 0x000054106e6e7816 */ /* 0x000fe40000000033 */
[----:B------:R-:W-:Y:S02]  /*4d70*/  PRMT R114, R114, 0x5410, R49 ;  /* 0x0000541072727816 */ /* 0x000fe40000000031 */
[----:B------:R-:W-:Y:S01]  /*4d80*/  SHF.R.U64 R50, R44, 0x10, R45 ;  /* 0x000000102c327819 */ /* 0x000fe2000000122d */
[----:B---3--:R-:W-:Y:S01]  /*4d90*/  IMAD.U32 R44, R33, 0x10000, RZ ;  /* 0x00010000212c7824 */ /* 0x008fe200078e00ff */
[----:B------:R-:W-:Y:S01]  /*4da0*/  SHF.R.U32.HI R97, RZ, 0x10, R47 ;  /* 0x00000010ff617819 */ /* 0x000fe2000001162f */
[----:B------:R-:W-:Y:S01]  /*4db0*/  IMAD.U32 R51, R114, 0x10000, RZ ;  /* 0x0001000072337824 */ /* 0x000fe200078e00ff */
[----:B------:R-:W-:Y:S01]  /*4dc0*/  SHF.R.U32.HI R94, RZ, 0x10, R43 ;  /* 0x00000010ff5e7819 */ /* 0x000fe2000001162b */
[----:B------:R-:W-:Y:S01]  /*4dd0*/  IMAD.U32 R49, R110, 0x10000, RZ ;  /* 0x000100006e317824 */ /* 0x000fe200078e00ff */
[----:B------:R-:W-:Y:S01]  /*4de0*/  SHF.R.U64 R104, R40, 0x10, R41 ;  /* 0x0000001028687819 */ /* 0x000fe20000001229 */
[----:B0-----:R-:W-:Y:S01]  /*4df0*/  IMAD.U32 R40, R13, 0x10000, RZ ;  /* 0x000100000d287824 */ /* 0x001fe200078e00ff */
[----:B------:R-:W-:Y:S01]  /*4e00*/  SHF.R.U64 R48, R46, 0x10, R47 ;  /* 0x000000102e307819 */ /* 0x000fe2000000122f */
[----:B------:R-:W-:Y:S01]  /*4e10*/  FMUL.FTZ R93, R44, R51 ;  /* 0x000000332c5d7220 */ /* 0x000fe20000410000 */
[----:B------:R-:W-:Y:S01]  /*4e20*/  PRMT R112, R112, 0x5410, R97 ;  /* 0x0000541070707816 */ /* 0x000fe20000000061 */
[----:B------:R-:W-:Y:S01]  /*4e30*/  FMUL.FTZ R97, R44, R49 ;  /* 0x000000312c617220 */ /* 0x000fe20000410000 */
[----:B------:R-:W-:Y:S01]  /*4e40*/  LOP3.LUT R45, R33, 0xffff0000, RZ, 0xc0, !PT ;  /* 0xffff0000212d7812 */ /* 0x000fe200078ec0ff */
[----:B------:R-:W-:Y:S01]  /*4e50*/  IMAD.U32 R46, R35, 0x10000, RZ ;  /* 0x00010000232e7824 */ /* 0x000fe200078e00ff */
[----:B------:R-:W-:Y:S01]  /*4e60*/  LOP3.LUT R110, R110, 0xffff0000, RZ, 0xc0, !PT ;  /* 0xffff00006e6e7812 */ /* 0x000fe200078ec0ff */
[----:B------:R-:W-:Y:S01]  /*4e70*/  FFMA.FTZ R97, R40, R51, R97 ;  /* 0x0000003328617223 */ /* 0x000fe20000010061 */
[----:B------:R-:W-:-:S02]  /*4e80*/  LOP3.LUT R114, R114, 0xffff0000, RZ, 0xc0, !PT ;  /* 0xffff000072727812 */ /* 0x000fc400078ec0ff */
[----:B------:R-:W-:Y:S02]  /*4e90*/  PRMT R107, R107, 0x5410, R94 ;  /* 0x000054106b6b7816 */ /* 0x000fe4000000005e */
[----:B------:R-:W-:Y:S01]  /*4ea0*/  PRMT R111, R111, 0x5410, R48 ;  /* 0x000054106f6f7816 */ /* 0x000fe20000000030 */
[----:B------:R-:W-:Y:S01]  /*4eb0*/  FFMA.FTZ R48, R40, R49, -R93 ;  /* 0x0000003128307223 */ /* 0x000fe2000001085d */
[----:B------:R-:W-:Y:S01]  /*4ec0*/  LOP3.LUT R41, R13, 0xffff0000, RZ, 0xc0, !PT ;  /* 0xffff00000d297812 */ /* 0x000fe200078ec0ff */
[C---:B------:R-:W-:Y:S02]  /*4ed0*/  IMAD.U32 R93, R112.reuse, 0x10000, RZ ;  /* 0x00010000705d7824 */ /* 0x040fe400078e00ff */
[----:B------:R-:W-:Y:S01]  /*4ee0*/  FMUL.FTZ R40, R45, R110 ;  /* 0x0000006e2d287220 */ /* 0x000fe20000410000 */
[----:B------:R-:W-:Y:S01]  /*4ef0*/  LOP3.LUT R47, R35, 0xffff0000, RZ, 0xc0, !PT ;  /* 0xffff0000232f7812 */ /* 0x000fe200078ec0ff */
[-C--:B------:R-:W-:Y:S01]  /*4f00*/  FMUL.FTZ R44, R45, R114.reuse ;  /* 0x000000722d2c7220 */ /* 0x080fe20000410000 */
[----:B------:R-:W-:Y:S01]  /*4f10*/  LOP3.LUT R112, R112, 0xffff0000, RZ, 0xc0, !PT ;  /* 0xffff000070707812 */ /* 0x000fe200078ec0ff */
[----:B------:R-:W-:Y:S01]  /*4f20*/  IMAD.U32 R49, R107, 0x10000, RZ ;  /* 0x000100006b317824 */ /* 0x000fe200078e00ff */
[----:B------:R-:W-:Y:S01]  /*4f30*/  PRMT R113, R113, 0x5410, R50 ;  /* 0x0000541071717816 */ /* 0x000fe20000000032 */
[C---:B------:R-:W-:Y:S01]  /*4f40*/  FFMA.FTZ R114, R41.reuse, R114, R40 ;  /* 0x0000007229727223 */ /* 0x040fe20000010028 */
[----:B------:R-:W-:Y:S01]  /*4f50*/  SHF.R.U64 R96, R42, 0x10, R43 ;  /* 0x000000102a607819 */ /* 0x000fe2000000122b */
[C---:B------:R-:W-:Y:S01]  /*4f60*/  IMAD.U32 R42, R32.reuse, 0x10000, RZ ;  /* 0x00010000202a7824 */ /* 0x040fe200078e00ff */
        /* <DEDUP_REMOVED lines=8> */
[----:B------:R-:W-:Y:S01]  /*4ff0*/  FMUL.FTZ R44, R47, R112 ;  /* 0x000000702f2c7220 */ /* 0x000fe20000410000 */
[----:B------:R-:W-:-:S02]  /*5000*/  IMAD.U32 R41, R113, 0x10000, RZ ;  /* 0x0001000071297824 */ /* 0x000fc400078e00ff */
[C---:B------:R-:W-:Y:S01]  /*5010*/  FFMA.FTZ R49, R32.reuse, R49, -R45 ;  /* 0x0000003120317223 */ /* 0x040fe2000001082d */
[----:B------:R-:W-:Y:S01]  /*5020*/  FFMA.FTZ R46, R32, R93, R46 ;  /* 0x0000005d202e7223 */ /* 0x000fe2000001002e */
[-C--:B------:R-:W-:Y:S01]  /*5030*/  FMUL.FTZ R94, R47, R40.reuse ;  /* 0x000000282f5e7220 */ /* 0x080fe20000410000 */
[----:B------:R-:W-:Y:S01]  /*5040*/  FFMA.FTZ R50, R33, R40, -R44 ;  /* 0x0000002821327223 */ /* 0x000fe2000001082c */
[----:B------:R-:W-:Y:S01]  /*5050*/  IMAD.U32 R13, R12, 0x10000, RZ ;  /* 0x000100000c0d7824 */ /* 0x000fe200078e00ff */
[----:B------:R-:W-:Y:S01]  /*5060*/  LOP3.LUT R113, R113, 0xffff0000, RZ, 0xc0, !PT ;  /* 0xffff000071717812 */ /* 0x000fe200078ec0ff */
[----:B------:R-:W-:Y:S02]  /*5070*/  IMAD.U32 R32, R109, 0x10000, RZ ;  /* 0x000100006d207824 */ /* 0x000fe400078e00ff */
[----:B------:R-:W-:Y:S01]  /*5080*/  FMUL.FTZ R40, R42, R41 ;  /* 0x000000292a287220 */ /* 0x000fe20000410000 */
[----:B------:R-:W-:Y:S01]  /*5090*/  PRMT R103, R103, 0x5410, R96 ;  /* 0x0000541067677816 */ /* 0x000fe20000000060 */
[----:B------:R-:W-:Y:S01]  /*50a0*/  FFMA.FTZ R47, R33, R112, R94 ;  /* 0x00000070212f7223 */ /* 0x000fe2000001005e */
[----:B------:R-:W-:Y:S01]  /*50b0*/  LOP3.LUT R109, R109, 0xffff0000, RZ, 0xc0, !PT ;  /* 0xffff00006d6d7812 */ /* 0x000fe200078ec0ff */
[----:B------:R-:W-:Y:S01]  /*50c0*/  FFMA.FTZ R33, R13, R32, -R40 ;  /* 0x000000200d217223 */ /* 0x000fe20000010828 */
[----:B------:R-:W-:Y:S01]  /*50d0*/  LOP3.LUT R12, R12, 0xffff0000, RZ, 0xc0, !PT ;  /* 0xffff00000c0c7812 */ /* 0x000fe200078ec0ff */
[----:B------:R-:W-:-:S02]  /*50e0*/  IMAD.U32 R35, R34, 0x10000, RZ ;  /* 0x0001000022237824 */ /* 0x000fc400078e00ff */
[----:B------:R-:W-:Y:S01]  /*50f0*/  FMUL.FTZ R42, R42, R32 ;  /* 0x000000202a2a7220 */ /* 0x000fe20000410000 */
[----:B------:R-:W-:Y:S01]  /*5100*/  FMUL.FTZ R45, R43, R113 ;  /* 0x000000712b2d7220 */ /* 0x000fe20000410000 */
[----:B------:R-:W-:Y:S01]  /*5110*/  IMAD.U32 R40, R111, 0x10000, RZ ;  /* 0x000100006f287824 */ /* 0x000fe200078e00ff */
[----:B------:R-:W-:Y:S01]  /*5120*/  LOP3.LUT R34, R34, 0xffff0000, RZ, 0xc0, !PT ;  /* 0xffff000022227812 */ /* 0x000fe200078ec0ff */
[----:B------:R-:W-:Y:S01]  /*5130*/  FMUL.FTZ R43, R43, R109 ;  /* 0x0000006d2b2b7220 */ /* 0x000fe20000410000 */
[----:B------:R-:W-:Y:S01]  /*5140*/  IMAD.U32 R32, R103, 0x10000, RZ ;  /* 0x0001000067207824 */ /* 0x000fe200078e00ff */
[----:B------:R-:W-:Y:S01]  /*5150*/  LOP3.LUT R111, R111, 0xffff0000, RZ, 0xc0, !PT ;  /* 0xffff00006f6f7812 */ /* 0x000fe200078ec0ff */
[C---:B------:R-:W-:Y:S01]  /*5160*/  IMAD.U32 R15, R14.reuse, 0x10000, RZ ;  /* 0x000100000e0f7824 */ /* 0x040fe200078e00ff */
[----:B------:R-:W-:Y:S01]  /*5170*/  LOP3.LUT R103, R103, 0xffff0000, RZ, 0xc0, !PT ;  /* 0xffff000067677812 */ /* 0x000fe200078ec0ff */
[----:B------:R-:W-:Y:S01]  /*5180*/  FFMA.FTZ R42, R13, R41, R42 ;  /* 0x000000290d2a7223 */ /* 0x000fe2000001002a */
[----:B------:R-:W-:Y:S01]  /*5190*/  LOP3.LUT R14, R14, 0xffff0000, RZ, 0xc0, !PT ;  /* 0xffff00000e0e7812 */ /* 0x000fe200078ec0ff */
[C---:B------:R-:W-:Y:S01]  /*51a0*/  FFMA.FTZ R44, R12.reuse, R109, -R45 ;  /* 0x0000006d0c2c7223 */ /* 0x040fe2000001082d */
        /* <DEDUP_REMOVED lines=20> */
[----:B------:R-:W-:-:S07]  /*52f0*/  IMAD.MOV.U32 R35, RZ, RZ, R46 ;  /* 0x000000ffff237224 */ /* 0x000fce00078e002e */
.L_x_2885:
[----:B------:R-:W-:Y:S05]  /*5300*/  BSYNC B1 ;  /* 0x0000000000017941 */ /* 0x000fea0003800000 */
.L_x_2884:
[----:B0-----:R0:W-:Y:S01]  /*5310*/  ST.E.128 desc[UR52][R38.64], R12 ;  /* 0x0000000c26007985 */ /* 0x0011e2000c101d34 */
[----:B------:R-:W-:-:S13]  /*5320*/  ISETP.GE.AND P1, PT, R11, R106, PT ;  /* 0x0000006a0b00720c */ /* 0x000fda0003f26270 */
[----:B------:R-:W-:Y:S05]  /*5330*/  @P1 BRA `(.L_x_2868) ;  /* 0x0000000400201947 */ /* 0x000fea0003800000 */
[----:B0-----:R-:W-:-:S05]  /*5340*/  IMAD.WIDE R12, R11, 0x2, R36 ;  /* 0x000000020b0c7825 */ /* 0x001fca00078e0224 */
[----:B---3--:R0:W-:Y:S01]  /*5350*/  ST.E.128 desc[UR52][R12.64], R32 ;  /* 0x000000200c007985 */ /* 0x0081e2000c101d34 */
[----:B------:R-:W-:Y:S05]  /*5360*/  BRA `(.L_x_2868) ;  /* 0x0000000400147947 */ /* 0x000fea0003800000 */
.L_x_2849:
[----:B------:R-:W-:-:S06]  /*5370*/  UISETP.NE.AND UP0, UPT, UR50, 0x3, UPT ;  /* 0x000000033200788c */ /* 0x000fcc000bf05270 */
[----:B------:R-:W-:-:S13]  /*5380*/  PLOP3.LUT P2, PT, PT, PT, UP0, 0x80, 0x0 ;  /* 0x000000000000781c */ /* 0x000fda0003f4f008 */
[----:B------:R-:W-:Y:S05]  /*5390*/  @!P2 BRA `(.L_x_2886) ;  /* 0x000000000004a947 */ /* 0x000fea0003800000 */
[----:B------:R-:W-:Y:S01]  /*53a0*/  BPT.TRAP 0x1 ;  /* 0x000000040000795c */ /* 0x000fe20000300000 */
.L_x_2886:
[----:B------:R-:W-:Y:S01]  /*53b0*/  IMAD R89, R19, 0x8, R23 ;  /* 0x0000000813597824 */ /* 0x000fe200078e0217 */
[----:B------:R-:W-:Y:S01]  /*53c0*/  SHF.L.U32 R102, R216, 0x1f, RZ ;  /* 0x0000001fd8667819 */ /* 0x000fe200000006ff */
[----:B------:R-:W-:Y:S01]  /*53d0*/  BSSY B1, `(.L_x_2887) ;  /* 0x0000004000017945 */ /* 0x000fe20003800000 */
[----:B------:R-:W-:Y:S02]  /*53e0*/  SHF.R.S32.HI R99, RZ, 0x1f, R100 ;  /* 0x0000001fff637819 */ /* 0x000fe40000011464 */
[----:B------:R-:W0:Y:S02]  /*53f0*/  SYNCS.PHASECHK.TRANS64.TRYWAIT P1, [R89+URZ+0x22890], R102 ;  /* 0x02289066590075a7 */ /* 0x000e24000802017f */
[----:B0-----:R-:W-:Y:S05]  /*5400*/  @!P1 BRA `(.L_x_2888) ;  /* 0x000001b000449947 */ /* 0x001fea0003800000 */
.L_x_3206:
[----:B------:R-:W-:Y:S05]  /*5410*/  BSYNC B1 ;  /* 0x0000000000017941 */ /* 0x000fea0003800000 */
.L_x_2887:
        /* <DEDUP_REMOVED lines=27> */
.L_x_3210:
        /* <DEDUP_REMOVED lines=13> */
.L_x_2891:
[----:B------:R-:W-:Y:S05]  /*56a0*/  BSYNC B1 ;  /* 0x0000000000017941 */ /* 0x000fea0003800000 */
.L_x_2890:
[----:B------:R-:W-:-:S03]  /*56b0*/  UMOV UR4, 0xffffffff ;  /* 0xffffffff00047882 */ /* 0x000fc60000000000 */
[----:B------:R-:W-:Y:S05]  /*56c0*/  BRA.DIV UR4, `(.L_x_2892) ;  /* 0x000001ae04f07947 */ /* 0x000fea000b800000 */
[----:B--2---:R2:W0:Y:S04]  /*56d0*/  SHFL.IDX PT, R33, R34, 0x1, 0x1c1f ;  /* 0x003c1f0022217f89 */ /* 0x00442800000e0000 */
[----:B---34-:R2:W3:Y:S02]  /*56e0*/  SHFL.IDX PT, R14, R32, 0x1, 0x1c1f ;  /* 0x003c1f00200e7f89 */ /* 0x0184e400000e0000 */
.L_x_3214:
[----:B------:R-:W-:-:S13]  /*56f0*/  ISETP.GE.AND P1, PT, R35, 0x41, PT ;  /* 0x000000412300780c */ /* 0x000fda0003f26270 */
[----:B------:R-:W-:Y:S05]  /*5700*/  @!P1 BRA `(.L_x_2868) ;  /* 0x00000000002c9947 */ /* 0x000fea0003800000 */
[----:B------:R-:W-:Y:S02]  /*5710*/  ULDC UR4, c[0x0][0x2f4] ;  /* 0x0000bd0000047ab9 */ /* 0x000fe40000000800 */
[----:B------:R-:W-:-:S13]  /*5720*/  ISETP.GE.AND P1, PT, R16, UR4, PT ;  /* 0x0000000410007c0c */ /* 0x000fda000bf26270 */
[----:B-123--:R-:W-:-:S04]  /*5730*/  @!P1 LEA R34, P3, R16, R14, 0x1 ;  /* 0x0000000e10229211 */ /* 0x00efc800078608ff */
[----:B0-----:R-:W-:Y:S02]  /*5740*/  @!P1 LEA.HI.X R35, R16, R33, R17, 0x1, P3 ;  /* 0x0000002110239211 */ /* 0x001fe400018f0c11 */
[----:B------:R-:W-:-:S13]  /*5750*/  ISETP.GE.AND P3, PT, R18, UR4, PT ;  /* 0x0000000412007c0c */ /* 0x000fda000bf66270 */
[C---:B------:R-:W-:Y:S02]  /*5760*/  @!P3 LEA R32, P4, R18.reuse, R14, 0x1 ;  /* 0x0000000e1220b211 */ /* 0x040fe400078808ff */
[----:B------:R-:W0:Y:S02]  /*5770*/  @!P1 LDS.128 R12, [R104+0x2000] ;  /* 0x00200000680c9984 */ /* 0x000e240000000c00 */
[----:B------:R-:W-:Y:S02]  /*5780*/  @!P3 LEA.HI.X R33, R18, R33, R211, 0x1, P4 ;  /* 0x000000211221b211 */ /* 0x000fe400020f0cd3 */
[----:B0-----:R-:W-:Y:S04]  /*5790*/  @!P1 ST.E.128 desc[UR52][R34.64], R12 ;  /* 0x0000000c22009985 */ /* 0x001fe8000c101d34 */
[----:B------:R-:W0:Y:S04]  /*57a0*/  @!P3 LDS.128 R12, [R103+0x2000] ;  /* 0x00200000670cb984 */ /* 0x000e280000000c00 */
[----:B0-----:R0:W-:Y:S02]  /*57b0*/  @!P3 ST.E.128 desc[UR52][R32.64], R12 ;  /* 0x0000000c2000b985 */ /* 0x0011e4000c101d34 */
.L_x_2868:
[----:B------:R-:W-:Y:S05]  /*57c0*/  BSYNC B0 ;  /* 0x0000000000007941 */ /* 0x000fea0003800000 */
.L_x_2848:
[----:B------:R-:W5:Y:S01]  /*57d0*/  S2R R11, SR_TID.X ;  /* 0x00000000000b7919 */ /* 0x000f620000002100 */
[----:B------:R-:W-:Y:S01]  /*57e0*/  @!PT LDS RZ, [RZ] ;  /* 0x00000000fffff984 */ /* 0x000fe20000000800 */
[----:B------:R-:W-:Y:S01]  /*57f0*/  @!PT LDS RZ, [RZ] ;  /* 0x00000000fffff984 */ /* 0x000fe20000000800 */
[----:B------:R-:W-:Y:S01]  /*5800*/  @!PT LDS RZ, [RZ] ;  /* 0x00000000fffff984 */ /* 0x000fe20000000800 */
[----:B------:R-:W-:Y:S01]  /*5810*/  @!PT LDS RZ, [RZ] ;  /* 0x00000000fffff984 */ /* 0x000fe20000000800 */
[----:B------:R4:W-:Y:S06]  /*5820*/  MEMBAR.ALL.CTA ;  /* 0x0000000000007992 */ /* 0x0009ec0000008000 */
[----:B----4-:R-:W4:Y:S01]  /*5830*/  FENCE.VIEW.ASYNC.S ;  /* 0x00000000000073c6 */ /* 0x010f220000000000 */
[----:B------:R-:W-:Y:S05]  /*5840*/  WARPSYNC.ALL ;  /* 0x0000000000007948 */ /* 0x000fea0003800000 */
[----:B------:R-:W-:Y:S01]  /*5850*/  BSSY B0, `(.L_x_2893) ;  /* 0x0000009000007945 */ /* 0x000fe20003800000 */
[----:B-----5:R-:W-:Y:S01]  /*5860*/  LOP3.LUT R11, R11, 0x7f, RZ, 0xc0, !PT ;  /* 0x0000007f0b0b7812 */ /* 0x020fe200078ec0ff */
[----:B----4-:R4:W-:Y:S03]  /*5870*/  BAR.SYNC.DEFER_BLOCKING R63, 0x80 ;  /* 0x0002003f0000751d */ /* 0x0109e60000010000 */
[----:B------:R-:W-:-:S13]  /*5880*/  ISETP.NE.AND P1, PT, R11, RZ, PT ;  /* 0x000000ff0b00720c */ /* 0x000fda0003f25270 */
[----:B------:R-:W-:-:S05]  /*5890*/  @!P1 VIADD R11, R89, 0x228a0 ;  /* 0x000228a0590b9836 */ /* 0x000fca0000000000 */
[----:B------:R-:W-:-:S04]  /*58a0*/  @!P1 PRMT R11, RZ, 0x654, R11 ;  /* 0x00000654ff0b9816 */ /* 0x000fc8000000000b */
[----:B------:R4:W-:Y:S01]  /*58b0*/  @!P1 SYNCS.ARRIVE.TRANS64.RED.A1T0 RZ, [R11+URZ], RZ ;  /* 0x000000ff0bff99a7 */ /* 0x0009e2000810043f */
[----:B------:R-:W-:Y:S05]  /*58c0*/  @!P2 BRA `(.L_x_2894) ;  /* 0x000000000004a947 */ /* 0x000fea0003800000 */
[----:B------:R-:W-:Y:S01]  /*58d0*/  BPT.TRAP 0x1 ;  /* 0x000000040000795c */ /* 0x000fe20000300000 */
.L_x_2894:
[----:B------:R-:W-:Y:S05]  /*58e0*/  BSYNC B0 ;  /* 0x0000000000007941 */ /* 0x000fea0003800000 */
.L_x_2893:
[----:B------:R-:W5:Y:S01]  /*58f0*/  SYNCS.PHASECHK.TRANS64.TRYWAIT P2, [R89+URZ+0x228b0], R102 ;  /* 0x0228b066590075a7 */ /* 0x000f62000804017f */
[----:B------:R-:W-:Y:S04]  /*5900*/  BSSY B0, `(.L_x_2895) ;  /* 0x0000002000007945 */ /* 0x000fe80003800000 */
[----:B-----5:R-:W-:Y:S05]  /*5910*/  @!P2 BRA `(.L_x_2896) ;  /* 0x000001ac00a4a947 */ /* 0x020fea0003800000 */
.L_x_3215:
[----:B------:R-:W-:Y:S05]  /*5920*/  BSYNC B0 ;  /* 0x0000000000007941 */ /* 0x000fea0003800000 */
.L_x_2895:
[----:B------:R-:W-:Y:S01]  /*5930*/  ULDC.64 UR4, c[0x0][0x328] ;  /* 0x0000ca0000047ab9 */ /* 0x000fe20000000a00 */
[----:B------:R-:W-:Y:S01]  /*5940*/  IMAD.IADD R98, R98, 0x1, -R209 ;  /* 0x0000000162627824 */ /* 0x000fe200078e0ad1 */
[----:B------:R-:W-:Y:S01]  /*5950*/  BSSY B0, `(.L_x_2897) ;  /* 0x0000049000007945 */ /* 0x000fe20003800000 */
[----:B------:R-:W-:Y:S01]  /*5960*/  IMAD R99, R99, UR4, RZ ;  /* 0x0000000463637c24 */ /* 0x000fe2000f8e02ff */
[----:B------:R-:W-:Y:S01]  /*5970*/  SHF.R.S32.HI R46, RZ, 0x1f, R4 ;  /* 0x0000001fff2e7819 */ /* 0x000fe20000011404 */
[C---:B0-----:R-:W-:Y:S01]  /*5980*/  IMAD.WIDE.U32 R12, R100.reuse, UR4, RZ ;  /* 0x00000004640c7c25 */ /* 0x041fe2000f8e00ff */
[----:B------:R-:W-:Y:S02]  /*5990*/  SHF.R.S32.HI R48, RZ, 0x1f, R213 ;  /* 0x0000001fff307819 */ /* 0x000fe400000114d5 */
[----:B-1----:R-:W-:Y:S01]  /*59a0*/  SHF.R.S32.HI R93, RZ, 0x1f, R212 ;  /* 0x0000001fff5d7819 */ /* 0x002fe200000114d4 */
[----:B------:R-:W-:Y:S01]  /*59b0*/  IMAD R99, R100, UR5, R99 ;  /* 0x0000000564637c24 */ /* 0x000fe2000f8e0263 */
[----:B------:R-:W-:Y:S01]  /*59c0*/  ULDC.64 UR4, c[0x0][0x338] ;  /* 0x0000ce0000047ab9 */ /* 0x000fe20000000a00 */
[----:B------:R-:W-:Y:S01]  /*59d0*/  SHF.R.S32.HI R94, RZ, 0x1f, R215 ;  /* 0x0000001fff5e7819 */ /* 0x000fe200000114d7 */
[----:B---3--:R-:W-:Y:S01]  /*59e0*/  IMAD R14, R95, UR4, RZ ;  /* 0x000000045f0e7c24 */ /* 0x008fe2000f8e02ff */
[----:B------:R-:W-:Y:S01]  /*59f0*/  SHF.R.S32.HI R95, RZ, 0x1f, R214 ;  /* 0x0000001fff5f7819 */ /* 0x000fe200000114d6 */
[----:B------:R-:W-:Y:S01]  /*5a00*/  IMAD.IADD R13, R13, 0x1, R99 ;  /* 0x000000010d0d7824 */ /* 0x000fe200078e0263 */
[----:B------:R-:W-:Y:S01]  /*5a10*/  SHF.R.S32.HI R96, RZ, 0x1f, R3 ;  /* 0x0000001fff607819 */ /* 0x000fe20000011403 */
[----:B----4-:R-:W-:-:S02]  /*5a20*/  IMAD R11, R101, UR5, R14 ;  /* 0x00000005650b7c24 */ /* 0x010fc4000f8e020e */
        /* <DEDUP_REMOVED lines=13> */
[----:B------:R0:W1:Y:S01]  /*5b00*/  SHFL.IDX PT, R47, R42, RZ, 0x1c1f ;  /* 0x001c1fff2a2f7589 */ /* 0x00006200000e0000 */
        /* <DEDUP_REMOVED lines=15> */
[----:B0-----:R-:W-:Y:S01]  /*5c00*/  @P4 ST.E.128 desc[UR52][R32.64], R12 ;  /* 0x0000000c20004985 */ /* 0x001fe2000c101d34 */
[----:B------:R-:W-:-:S03]  /*5c10*/  ISETP.NE.AND P4, PT, R85, RZ, PT ;  /* 0x000000ff5500720c */ /* 0x000fc60003f85270 */
[----:B------:R-:W0:Y:S10]  /*5c20*/  @P3 LDS.128 R12, [R51] ;  /* 0x00000000330c3984 */ /* 0x000e340000000c00 */
[----:B------:R-:W-:-:S04]  /*5c30*/  @P4 LEA R36, P5, R4, R47, 0x1 ;  /* 0x0000002f04244211 */ /* 0x000fc800078a08ff */
[----:B------:R-:W-:Y:S01]  /*5c40*/  @P4 LEA.HI.X R37, R4, R45, R46, 0x1, P5 ;  /* 0x0000002d04254211 */ /* 0x000fe200028f0c2e */
[----:B0-----:R-:W-:Y:S01]  /*5c50*/  @P3 ST.E.128 desc[UR52][R40.64], R12 ;  /* 0x0000000c28003985 */ /* 0x001fe2000c101d34 */
[----:B------:R-:W-:-:S03]  /*5c60*/  ISETP.NE.AND P3, PT, R86, RZ, PT ;  /* 0x000000ff5600720c */ /* 0x000fc60003f65270 */
[----:B------:R-:W0:Y:S10]  /*5c70*/  @P2 LDS.128 R12, [R50+0x3000] ;  /* 0x00300000320c2984 */ /* 0x000e340000000c00 */
        /* <DEDUP_REMOVED lines=13> */
[----:B------:R-:W-:-:S03]  /*5d50*/  ISETP.GT.AND P3, PT, R11, -0x1, PT ;  /* 0xffffffff0b00780c */ /* 0x000fc60003f64270 */
[----:B------:R-:W0:Y:S10]  /*5d60*/  @P2 LDS.128 R12, [R51+0x6000] ;  /* 0x00600000330c2984 */ /* 0x000e340000000c00 */
[----:B------:R-:W-:-:S04]  /*5d70*/  @!P3 LEA R34, P5, R214, R47, 0x1 ;  /* 0x0000002fd622b211 */ /* 0x000fc800078a08ff */
[----:B------:R-:W-:Y:S01]  /*5d80*/  @!P3 LEA.HI.X R35, R214, R45, R95, 0x1, P5 ;  /* 0x0000002dd623b211 */ /* 0x000fe200028f0c5f */
[----:B0-----:R-:W-:Y:S04]  /*5d90*/  @P2 ST.E.128 desc[UR52][R32.64], R12 ;  /* 0x0000000c20002985 */ /* 0x001fe8000c101d34 */
[----:B------:R-:W0:Y:S04]  /*5da0*/  @P4 LDS.128 R12, [R50+0x9000] ;  /* 0x00900000320c4984 */ /* 0x000e280000000c00 */
[----:B0-----:R-:W-:Y:S04]  /*5db0*/  @P4 ST.E.128 desc[UR52][R40.64], R12 ;  /* 0x0000000c28004985 */ /* 0x001fe8000c101d34 */
[----:B------:R-:W0:Y:S04]  /*5dc0*/  @!P3 LDS.128 R12, [R51+0x9000] ;  /* 0x00900000330cb984 */ /* 0x000e280000000c00 */
[----:B0-----:R0:W-:Y:S02]  /*5dd0*/  @!P3 ST.E.128 desc[UR52][R34.64], R12 ;  /* 0x0000000c2200b985 */ /* 0x0011e4000c101d34 */
.L_x_2898:
[----:B------:R-:W-:Y:S05]  /*5de0*/  BSYNC B0 ;  /* 0x0000000000007941 */ /* 0x000fea0003800000 */
.L_x_2897:
[----:B------:R-:W-:Y:S01]  /*5df0*/  ISETP.GE.AND P2, PT, R98, 0x41, PT ;  /* 0x000000416200780c */ /* 0x000fe20003f46270 */
[----:B------:R4:W0:Y:S01]  /*5e00*/  SHFL.IDX PT, R11, R43, 0x1, 0x1c1f ;  /* 0x003c1f002b0b7f89 */ /* 0x00082200000e0000 */
[----:B------:R-:W-:Y:S03]  /*5e10*/  BSSY B0, `(.L_x_2899) ;  /* 0x0000033000007945 */ /* 0x000fe60003800000 */
[----:B--2---:R4:W2:Y:S08]  /*5e20*/  SHFL.IDX PT, R49, R42, 0x1, 0x1c1f ;  /* 0x003c1f002a317f89 */ /* 0x0048b000000e0000 */
[----:B----4-:R-:W-:Y:S05]  /*5e30*/  @!P2 BRA `(.L_x_2900) ;  /* 0x0000000000c0a947 */ /* 0x010fea0003800000 */
[----:B------:R-:W-:Y:S02]  /*5e40*/  P2R R98, PR, RZ, 0x1 ;  /* 0x00000001ff627803 */ /* 0x000fe40000000000 */
[----:B------:R-:W-:Y:S02]  /*5e50*/  ISETP.NE.AND P0, PT, R84, RZ, PT ;  /* 0x000000ff5400720c */ /* 0x000fe40003f05270 */
[----:B0-----:R-:W-:Y:S02]  /*5e60*/  PRMT R34, R6, 0x8880, RZ ;  /* 0x0000888006227816 */ /* 0x001fe400000000ff */
[----:B------:R-:W-:Y:S02]  /*5e70*/  P2R R97, PR, RZ, 0x2 ;  /* 0x00000002ff617803 */ /* 0x000fe40000000000 */
[----:B------:R-:W-:-:S07]  /*5e80*/  P2R R35, PR, RZ, 0x1 ;  /* 0x00000001ff237803 */ /* 0x000fce0000000000 */
[----:B--2---:R-:W-:-:S04]  /*5e90*/  @P0 LEA R44, P2, R3, R49, 0x1 ;  /* 0x00000031032c0211 */ /* 0x004fc800078408ff */
[----:B---3--:R-:W-:Y:S02]  /*5ea0*/  @P0 LEA.HI.X R45, R3, R11, R96, 0x1, P2 ;  /* 0x0000000b032d0211 */ /* 0x008fe400010f0c60 */
[----:B------:R-:W-:-:S13]  /*5eb0*/  ISETP.NE.AND P2, PT, R85, RZ, PT ;  /* 0x000000ff5500720c */ /* 0x000fda0003f45270 */
[----:B------:R-:W-:-:S04]  /*5ec0*/  @P2 LEA R40, P3, R4, R49, 0x1 ;  /* 0x0000003104282211 */ /* 0x000fc800078608ff */
[----:B------:R-:W-:Y:S02]  /*5ed0*/  @P2 LEA.HI.X R41, R4, R11, R46, 0x1, P3 ;  /* 0x0000000b04292211 */ /* 0x000fe400018f0c2e */
[----:B------:R-:W-:-:S13]  /*5ee0*/  ISETP.NE.AND P3, PT, R82, RZ, PT ;  /* 0x000000ff5200720c */ /* 0x000fda0003f65270 */
[----:B------:R-:W0:Y:S01]  /*5ef0*/  @P3 LDS.128 R12, [R50+0x2000] ;  /* 0x00200000320c3984 */ /* 0x000e220000000c00 */
[----:B------:R-:W-:-:S04]  /*5f00*/  @P3 LEA R32, P4, R16, R49, 0x1 ;  /* 0x0000003110203211 */ /* 0x000fc800078808ff */
[----:B------:R-:W-:-:S05]  /*5f10*/  @P3 LEA.HI.X R33, R16, R11, R17, 0x1, P4 ;  /* 0x0000000b10213211 */ /* 0x000fca00020f0c11 */
[----:B0-----:R0:W-:Y:S01]  /*5f20*/  @P3 ST.E.128 desc[UR52][R32.64], R12 ;  /* 0x0000000c20003985 */ /* 0x0011e2000c101d34 */
[----:B------:R-:W-:-:S13]  /*5f30*/  ISETP.NE.AND P3, PT, R86, RZ, PT ;  /* 0x000000ff5600720c */ /* 0x000fda0003f65270 */
[----:B------:R-:W-:-:S04]  /*5f40*/  @P3 LEA R46, P4, R213, R49, 0x1 ;  /* 0x00000031d52e3211 */ /* 0x000fc800078808ff */
[----:B-1----:R-:W-:Y:S01]  /*5f50*/  @P3 LEA.HI.X R47, R213, R11, R48, 0x1, P4 ;  /* 0x0000000bd52f3211 */ /* 0x002fe200020f0c30 */
[----:B0-----:R-:W-:Y:S01]  /*5f60*/  IMAD.MOV.U32 R12, RZ, RZ, R34 ;  /* 0x000000ffff0c7224 */ /* 0x001fe200078e0022 */
[----:B------:R-:W-:-:S13]  /*5f70*/  ISETP.NE.AND P4, PT, R87, RZ, PT ;  /* 0x000000ff5700720c */ /* 0x000fda0003f85270 */
[----:B------:R-:W-:-:S04]  /*5f80*/  @P4 LEA R42, P5, R212, R49, 0x1 ;  /* 0x00000031d42a4211 */ /* 0x000fc800078a08ff */
[----:B------:R-:W-:Y:S02]  /*5f90*/  @P4 LEA.HI.X R43, R212, R11, R93, 0x1, P5 ;  /* 0x0000000bd42b4211 */ /* 0x000fe400028f0c5d */
[----:B------:R-:W-:-:S13]  /*5fa0*/  ISETP.NE.AND P5, PT, R88, RZ, PT ;  /* 0x000000ff5800720c */ /* 0x000fda0003fa5270 */
[----:B------:R-:W-:-:S04]  /*5fb0*/  @P5 LEA R38, P6, R215, R49, 0x1 ;  /* 0x00000031d7265211 */ /* 0x000fc800078c08ff */
[----:B------:R-:W-:Y:S02]  /*5fc0*/  @P5 LEA.HI.X R39, R215, R11, R94, 0x1, P6 ;  /* 0x0000000bd7275211 */ /* 0x000fe400030f0c5e */
[----:B------:R-:W-:-:S13]  /*5fd0*/  ISETP.GT.AND P6, PT, R12, -0x1, PT ;  /* 0xffffffff0c00780c */ /* 0x000fda0003fc4270 */
[----:B------:R-:W-:-:S04]  /*5fe0*/  @!P6 LEA R36, P1, R214, R49, 0x1 ;  /* 0x00000031d624e211 */ /* 0x000fc800078208ff */
[----:B------:R-:W-:Y:S02]  /*5ff0*/  @!P6 LEA.HI.X R37, R214, R11, R95, 0x1, P1 ;  /* 0x0000000bd625e211 */ /* 0x000fe400008f0c5f */
[----:B------:R-:W-:-:S13]  /*6000*/  ISETP.NE.AND P1, PT, R83, RZ, PT ;  /* 0x000000ff5300720c */ /* 0x000fda0003f25270 */
[----:B------:R-:W0:Y:S01]  /*6010*/  @P1 LDS.128 R12, [R51+0x2000] ;  /* 0x00200000330c1984 */ /* 0x000e220000000c00 */
[----:B------:R-:W-:-:S04]  /*6020*/  @P1 LEA R48, P0, R18, R49, 0x1 ;  /* 0x0000003112301211 */ /* 0x000fc800078008ff */
[----:B------:R-:W-:Y:S02]  /*6030*/  @P1 LEA.HI.X R49, R18, R11, R211, 0x1, P0 ;  /* 0x0000000b12311211 */ /* 0x000fe400000f0cd3 */
[----:B------:R-:W-:-:S03]  /*6040*/  ISETP.NE.AND P0, PT, R35, RZ, PT ;  /* 0x000000ff2300720c */ /* 0x000fc60003f05270 */
[----:B0-----:R-:W-:Y:S01]  /*6050*/  @P1 ST.E.128 desc[UR52][R48.64], R12 ;  /* 0x0000000c30001985 */ /* 0x001fe2000c101d34 */
[----:B------:R-:W-:-:S09]  /*6060*/  ISETP.NE.AND P1, PT, R97, RZ, PT ;  /* 0x000000ff6100720c */ /* 0x000fd20003f25270 */
[----:B------:R-:W0:Y:S04]  /*6070*/  @P0 LDS.128 R12, [R50+0x5000] ;  /* 0x00500000320c0984 */ /* 0x000e280000000c00 */
[----:B0-----:R-:W-:Y:S01]  /*6080*/  @P0 ST.E.128 desc[UR52][R44.64], R12 ;  /* 0x0000000c2c000985 */ /* 0x001fe2000c101d34 */
[----:B------:R-:W-:-:S03]  /*6090*/  ISETP.NE.AND P0, PT, R98, RZ, PT ;  /* 0x000000ff6200720c */ /* 0x000fc60003f05270 */
[----:B------:R-:W0:Y:S04]  /*60a0*/  @P2 LDS.128 R12, [R51+0x5000] ;  /* 0x00500000330c2984 */ /* 0x000e280000000c00 */
[----:B0-----:R-:W-:Y:S04]  /*60b0*/  @P2 ST.E.128 desc[UR52][R40.64], R12 ;  /* 0x0000000c28002985 */ /* 0x001fe8000c101d34 */
[----:B------:R-:W0:Y:S04]  /*60c0*/  @P3 LDS.128 R12, [R50+0x8000] ;  /* 0x00800000320c3984 */ /* 0x000e280000000c00 */
[----:B0-----:R-:W-:Y:S04]  /*60d0*/  @P3 ST.E.128 desc[UR52][R46.64], R12 ;  /* 0x0000000c2e003985 */ /* 0x001fe8000c101d34 */
[----:B------:R-:W0:Y:S04]  /*60e0*/  @P4 LDS.128 R12, [R51+0x8000] ;  /* 0x00800000330c4984 */ /* 0x000e280000000c00 */
[----:B0-----:R-:W-:Y:S04]  /*60f0*/  @P4 ST.E.128 desc[UR52][R42.64], R12 ;  /* 0x0000000c2a004985 */ /* 0x001fe8000c101d34 */
[----:B------:R-:W0:Y:S04]  /*6100*/  @P5 LDS.128 R32, [R50+0xb000] ;  /* 0x00b0000032205984 */ /* 0x000e280000000c00 */
[----:B0-----:R-:W-:Y:S04]  /*6110*/  @P5 ST.E.128 desc[UR52][R38.64], R32 ;  /* 0x0000002026005985 */ /* 0x001fe8000c101d34 */
[----:B------:R-:W0:Y:S04]  /*6120*/  @!P6 LDS.128 R12, [R51+0xb000] ;  /* 0x00b00000330ce984 */ /* 0x000e280000000c00 */
[----:B0-----:R4:W-:Y:S02]  /*6130*/  @!P6 ST.E.128 desc[UR52][R36.64], R12 ;  /* 0x0000000c2400e985 */ /* 0x0019e4000c101d34 */
.L_x_2900:
[----:B------:R-:W-:Y:S05]  /*6140*/  BSYNC B0 ;  /* 0x0000000000007941 */ /* 0x000fea0003800000 */
.L_x_2899:
        /* <DEDUP_REMOVED lines=13> */
[----:B0-----:R-:W-:Y:S02]  /*6220*/  SEL R11, RZ, 0x1, P1 ;  /* 0x00000001ff0b7807 */ /* 0x001fe40000800000 */
[----:B------:R-:W-:Y:S02]  /*6230*/  SEL R19, R19, RZ, P1 ;  /* 0x000000ff13137207 */ /* 0x000fe40000800000 */
[----:B------:R-:W-:Y:S01]  /*6240*/  LOP3.LUT R216, R216, R11, RZ, 0x3c, !PT ;  /* 0x0000000bd8d87212 */ /* 0x000fe200078e3cff */
[----:B-1----:R-:W-:Y:S06]  /*6250*/  @P2 BRA `(.L_x_2901) ;  /* 0xffffffc000a02947 */ /* 0x002fec000383ffff */
[----:B----4-:R-:W0:Y:S01]  /*6260*/  S2R R12, SR_TID.X ;  /* 0x00000000000c7919 */ /* 0x010e220000002100 */
[----:B------:R-:W-:Y:S02]  /*6270*/  PLOP3.LUT P0, PT, PT, PT, PT, 0x8, 0x0 ;  /* 0x000000000000781c */ /* 0x000fe40003f0e170 */
[----:B0-----:R-:W-:-:S04]  /*6280*/  SHF.R.U32.HI R12, RZ, 0x7, R12 ;  /* 0x00000007ff0c7819 */ /* 0x001fc8000001160c */
[----:B------:R-:W-:-:S13]  /*6290*/  ISETP.NE.AND P2, PT, R12, 0x1, PT ;  /* 0x000000010c00780c */ /* 0x000fda0003f45270 */
[----:B------:R-:W-:Y:S05]  /*62a0*/  @!P2 WARPSYNC.ALL ;  /* 0x000000000000a948 */ /* 0x000fea0003800000 */
[----:B------:R-:W-:Y:S06]  /*62b0*/  @!P2 BAR.ARV 0x9, 0x100 ;  /* 0x024400000000ab1d */ /* 0x000fec0000002000 */
.L_x_2843:
[----:B------:R-:W0:Y:S01]  /*62c0*/  LDC R0, c[0x0][0x448] ;  /* 0x00011200ff007b82 */ /* 0x000e220000000800 */
[----:B------:R-:W-:-:S07]  /*62d0*/  IADD3 R5, R208, 0x1, -R207 ;  /* 0x00000001d0057810 */ /* 0x000fce0007ffe8cf */
[----:B------:R-:W1:Y:S01]  /*62e0*/  LDC.64 R6, c[0x0][0x9e0] ;  /* 0x00027800ff067b82 */ /* 0x000e620000000a00 */
[----:B0-----:R-:W-:Y:S01]  /*62f0*/  ISETP.NE.AND P1, PT, R0, 0x1, PT ;  /* 0x000000010000780c */ /* 0x001fe20003f25270 */
[----:B------:R-:W-:Y:S01]  /*6300*/  VIADD R0, R218, 0x7f ;  /* 0x0000007fda007836 */ /* 0x000fe20000000000 */
[----:B-1----:R-:W-:-:S11]  /*6310*/  ISETP.GE.AND P2, PT, R7, 0x1, PT ;  /* 0x000000010700780c */ /* 0x002fd60003f46270 */
[----:B------:R-:W0:Y:S08]  /*6320*/  @P1 LDC R3, c[0x0][0x44c] ;  /* 0x00011300ff031b82 */ /* 0x000e300000000800 */
[----:B------:R-:W1:Y:S01]  /*6330*/  @P1 LDC R4, c[0x0][0x450] ;  /* 0x00011400ff041b82 */ /* 0x000e620000000800 */
[----:B0-----:R-:W-:-:S05]  /*6340*/  @P1 IMAD.HI.U32 R3, R0, R3, RZ ;  /* 0x0000000300031227 */ /* 0x001fca00078e00ff */
[----:B-1----:R-:W-:-:S05]  /*6350*/  @P1 SHF.R.U32.HI R0, RZ, R4, R3 ;  /* 0x00000004ff001219 */ /* 0x002fca0000011603 */
[----:B------:R-:W-:Y:S01]  /*6360*/  IMAD.IADD R5, R5, 0x1, R0 ;  /* 0x0000000105057824 */ /* 0x000fe200078e0200 */
[----:B------:R-:W-:Y:S06]  /*6370*/  @P0 BRA `(.L_x_2902) ;  /* 0x00000000000c0947 */ /* 0x000fec0003800000 */
[----:B------:R-:W0:Y:S01]  /*6380*/  FENCE.VIEW.ASYNC.G ;  /* 0x00000000000073c6 */ /* 0x000e220000000100 */
[----:B------:R-:W-:Y:S05]  /*6390*/  WARPSYNC.ALL ;  /* 0x0000000000007948 */ /* 0x000fea0003800000 */
[----:B0-----:R-:W-:Y:S06]  /*63a0*/  BAR.ARV 0xc, 0x180 ;  /* 0x0306000000007b1d */ /* 0x001fec0000002000 */
.L_x_2902:
        /* <DEDUP_REMOVED lines=13> */
.L_x_2905:
[----:B------:R-:W-:-:S13]  /*6480*/  ISETP.NE.AND P0, PT, R7, 0x1, PT ;  /* 0x000000010700780c */ /* 0x000fda0003f05270 */
[----:B------:R-:W0:Y:S02]  /*6490*/  @P0 LDC.64 R4, c[0x0][0x9e8] ;  /* 0x00027a00ff040b82 */ /* 0x000e240000000a00 */
[----:B0-----:R-:W-:-:S05]  /*64a0*/  @P0 IMAD.HI.U32 R4, R3, R4, RZ ;  /* 0x0000000403040227 */ /* 0x001fca00078e00ff */
[----:B------:R-:W-:-:S07]  /*64b0*/  @P0 SHF.R.U32.HI R3, RZ, R5, R4 ;  /* 0x00000005ff030219 */ /* 0x000fce0000011604 */
.L_x_2906:
[----:B------:R-:W-:Y:S05]  /*64c0*/  BSYNC B0 ;  /* 0x0000000000007941 */ /* 0x000fea0003800000 */
.L_x_2904:
[----:B------:R-:W-:-:S05]  /*64d0*/  IMAD R3, R3, R7, R7 ;  /* 0x0000000703037224 */ /* 0x000fca00078e0207 */
[----:B------:R-:W-:-:S07]  /*64e0*/  VIMNMX R0, R0, R3, PT ;  /* 0x0000000300007248 */ /* 0x000fce0003fe0100 */
.L_x_2903:
[----:B------:R-:W0:Y:S01]  /*64f0*/  @P1 LDC R3, c[0x0][0x44c] ;  /* 0x00011300ff031b82 */ /* 0x000e220000000800 */
[----:B------:R-:W-:Y:S01]  /*6500*/  VIADD R0, R0, 0x5f ;  /* 0x0000005f00007836 */ /* 0x000fe20000000000 */
[----:B------:R-:W-:Y:S01]  /*6510*/  ULDC UR4, c[0x0][0x9dc] ;  /* 0x0002770000047ab9 */ /* 0x000fe20000000800 */
[----:B------:R-:W-:Y:S02]  /*6520*/  IMAD.MOV.U32 R4, RZ, RZ, R218 ;  /* 0x000000ffff047224 */ /* 0x000fe400078e00da */
[----:B------:R-:W-:-:S03]  /*6530*/  IMAD.HI R0, R0, 0x2aaaaaab, RZ ;  /* 0x2aaaaaab00007827 */ /* 0x000fc600078e02ff */
[----:B------:R-:W1:Y:S01]  /*6540*/  @P1 LDC R6, c[0x0][0x450] ;  /* 0x00011400ff061b82 */ /* 0x000e620000000800 */
[----:B0-----:R-:W-:Y:S01]  /*6550*/  @P1 IMAD.HI.U32 R5, R218, R3, RZ ;  /* 0x00000003da051227 */ /* 0x001fe200078e00ff */
[----:B------:R-:W-:-:S04]  /*6560*/  SHF.R.U32.HI R3, RZ, 0x1f, R0 ;  /* 0x0000001fff037819 */ /* 0x000fc80000011600 */
[----:B------:R-:W-:Y:S02]  /*6570*/  LEA.HI.SX32 R3, R0, R3, 0x1c ;  /* 0x0000000300037211 */ /* 0x000fe400078fe2ff */
[----:B-1----:R-:W-:Y:S02]  /*6580*/  @P1 SHF.R.U32.HI R4, RZ, R6, R5 ;  /* 0x00000006ff041219 */ /* 0x002fe40000011605 */
[----:B------:R-:W-:-:S03]  /*6590*/  VIMNMX R176, R176, R3, PT ;  /* 0x00000003b0b07248 */ /* 0x000fc60003fe0100 */
        /* <DEDUP_REMOVED lines=13> */
.L_x_2909:
[----:B------:R-:W-:-:S13]  /*6670*/  ISETP.NE.AND P0, PT, R7, 0x1, PT ;  /* 0x000000010700780c */ /* 0x000fda0003f05270 */
[----:B------:R-:W0:Y:S02]  /*6680*/  @P0 LDC.64 R4, c[0x0][0x9e8] ;  /* 0x00027a00ff040b82 */ /* 0x000e240000000a00 */
[----:B0-----:R-:W-:-:S05]  /*6690*/  @P0 IMAD.HI.U32 R4, R29, R4, RZ ;  /* 0x000000041d040227 */ /* 0x001fca00078e00ff */
[----:B------:R-:W-:-:S07]  /*66a0*/  @P0 SHF.R.U32.HI R29, RZ, R5, R4 ;  /* 0x00000005ff1d0219 */ /* 0x000fce0000011604 */
.L_x_2910:
[----:B------:R-:W-:Y:S05]  /*66b0*/  BSYNC B0 ;  /* 0x0000000000007941 */ /* 0x000fea0003800000 */
.L_x_2908:
[----:B------:R-:W-:-:S05]  /*66c0*/  IMAD R29, R29, R7, RZ ;  /* 0x000000071d1d7224 */ /* 0x000fca00078e02ff */
[----:B------:R-:W-:-:S07]  /*66d0*/  VIMNMX R0, R0, R29, !PT ;  /* 0x0000001d00007248 */ /* 0x000fce0007fe0100 */
.L_x_2907:
[----:B------:R-:W-:Y:S01]  /*66e0*/  IMAD.HI R0, R0, 0x2aaaaaab, RZ ;  /* 0x2aaaaaab00007827 */ /* 0x000fe200078e02ff */
[----:B------:R-:W-:Y:S02]  /*66f0*/  PLOP3.LUT P0, PT, PT, PT, PT, 0x80, 0x0 ;  /* 0x000000000000781c */ /* 0x000fe40003f0f070 */
[----:B------:R-:W-:Y:S02]  /*6700*/  CS2R R6, SRZ ;  /* 0x0000000000067805 */ /* 0x000fe4000001ff00 */
[----:B------:R-:W-:Y:S02]  /*6710*/  CS2R R154, SRZ ;  /* 0x00000000009a7805 */ /* 0x000fe4000001ff00 */
[----:B------:R-:W-:Y:S02]  /*6720*/  CS2R R148, SRZ ;  /* 0x0000000000947805 */ /* 0x000fe4000001ff00 */
[----:B------:R-:W-:Y:S02]  /*6730*/  SHF.R.U32.HI R3, RZ, 0x1f, R0 ;  /* 0x0000001fff037819 */ /* 0x000fe40000011600 */
[----:B------:R-:W-:-:S02]  /*6740*/  CS2R R128, SRZ ;  /* 0x0000000000807805 */ /* 0x000fc4000001ff00 */
[----:B------:R-:W-:Y:S02]  /*6750*/  CS2R R124, SRZ ;  /* 0x00000000007c7805 */ /* 0x000fe4000001ff00 */
[----:B------:R-:W-:Y:S02]  /*6760*/  CS2R R144, SRZ ;  /* 0x0000000000907805 */ /* 0x000fe4000001ff00 */
[----:B------:R-:W-:Y:S01]  /*6770*/  LEA.HI.SX32 R229, R0, R3, 0x1c ;  /* 0x0000000300e57211 */ /* 0x000fe200078fe2ff */
[----:B------:R-:W-:Y:S01]  /*6780*/  IMAD.MOV.U32 R3, RZ, RZ, RZ ;  /* 0x000000ffff037224 */ /* 0x000fe200078e00ff */
[----:B------:R-:W-:Y:S02]  /*6790*/  CS2R R116, SRZ ;  /* 0x0000000000747805 */ /* 0x000fe4000001ff00 */
[----:B------:R-:W-:Y:S02]  /*67a0*/  CS2R R112, SRZ ;  /* 0x0000000000707805 */ /* 0x000fe4000001ff00 */
[----:B------:R-:W-:-:S02]  /*67b0*/  VIMNMX R229, RZ, R229, !PT ;  /* 0x000000e5ffe57248 */ /* 0x000fc40007fe0100 */
[----:B------:R-:W-:Y:S02]  /*67c0*/  CS2R R140, SRZ ;  /* 0x00000000008c7805 */ /* 0x000fe4000001ff00 */
[----:B------:R-:W-:Y:S02]  /*67d0*/  CS2R R108, SRZ ;  /* 0x00000000006c7805 */ /* 0x000fe4000001ff00 */
[----:B------:R-:W-:Y:S02]  /*67e0*/  CS2R R104, SRZ ;  /* 0x0000000000687805 */ /* 0x000fe4000001ff00 */
[----:B------:R-:W-:Y:S02]  /*67f0*/  ISETP.GT.AND P1, PT, R176, R229, PT ;  /* 0x000000e5b000720c */ /* 0x000fe40003f24270 */
        /* <DEDUP_REMOVED lines=11> */
[----:B------:R-:W-:Y:S01]  /*68b0*/  CS2R R72, SRZ ;  /* 0x0000000000487805 */ /* 0x000fe2000001ff00 */
[----:B------:R-:W-:Y:S01]  /*68c0*/  IMAD.MOV.U32 R4, RZ, RZ, RZ ;  /* 0x000000ffff047224 */ /* 0x000fe200078e00ff */
        /* <DEDUP_REMOVED lines=8> */
[----:B--2---:R-:W-:Y:S02]  /*6950*/  CS2R R48, SRZ ;  /* 0x0000000000307805 */ /* 0x004fe4000001ff00 */
[----:B---3--:R-:W-:-:S02]  /*6960*/  CS2R R44, SRZ ;  /* 0x00000000002c7805 */ /* 0x008fc4000001ff00 */
        /* <DEDUP_REMOVED lines=34> */
[----:B------:R-:W0:Y:S01]  /*6b90*/  S2R R5, SR_TID.X ;  /* 0x0000000000057919 */ /* 0x000e220000002100 */
[----:B------:R-:W-:Y:S01]  /*6ba0*/  UMOV UR4, 0xffffffff ;  /* 0xffffffff00047882 */ /* 0x000fe20000000000 */
[----:B0-----:R-:W-:-:S05]  /*6bb0*/  VIADD R5, R5, 0xffffff80 ;  /* 0xffffff8005057836 */ /* 0x001fca0000000000 */
[----:B------:R-:W-:-:S04]  /*6bc0*/  SHF.R.S32.HI R0, RZ, 0x1f, R5 ;  /* 0x0000001fff007819 */ /* 0x000fc80000011405 */
[----:B------:R-:W-:-:S04]  /*6bd0*/  LEA.HI R0, R0, R5, RZ, 0x7 ;  /* 0x0000000500007211 */ /* 0x000fc800078f38ff */
[----:B------:R-:W-:Y:S01]  /*6be0*/  SHF.R.S32.HI R13, RZ, 0x7, R0 ;  /* 0x00000007ff0d7819 */ /* 0x000fe20000011400 */
[----:B------:R-:W-:Y:S06]  /*6bf0*/  BRA.DIV UR4, `(.L_x_2912) ;  /* 0x0000019e04007947 */ /* 0x000fec000b800000 */
[----:B------:R0:W1:Y:S02]  /*6c00*/  SHFL.IDX PT, R14, R13, RZ, 0x1f ;  /* 0x00001fff0d0e7589 */ /* 0x00006400000e0000 */
.L_x_3218:
[----:B-1----:R-:W-:Y:S01]  /*6c10*/  LEA.HI R0, R14, R14, RZ, 0x1 ;  /* 0x0000000e0e007211 */ /* 0x002fe200078f08ff */
        /* <DEDUP_REMOVED lines=13> */
[----:B------:R1:W2:Y:S01]  /*6cf0*/  LDC.64 R14, c[0x4][R0] ;  /* 0x01000000000e7b82 */ /* 0x0002a20000000a00 */
        /* <DEDUP_REMOVED lines=8> */
[----:B01----:R-:W-:-:S07]  /*6d80*/  IMAD.MOV.U32 R13, RZ, RZ, RZ ;  /* 0x000000ffff0d7224 */ /* 0x003fce00078e00ff */
[----:B------:R-:W-:-:S07]  /*6d90*/  LEPC R20, `(.L_x_2914) ;  /* 0x000000001014794e */ /* 0x000fce0000000000 */
[----:B--2--5:R-:W-:Y:S05]  /*6da0*/  CALL.ABS.NOINC R14 ;  /* 0x000000000e007343 */ /* 0x024fea0003c00000 */
.L_x_2914:
[----:B------:R-:W-:Y:S05]  /*6db0*/  BSYNC B6 ;  /* 0x0000000000067941 */ /* 0x000fea0003800000 */
.L_x_2913:
        /* <DEDUP_REMOVED lines=8> */
[----:B------:R1:W2:Y:S03]  /*6e40*/  SYNCS.PHASECHK.TRANS64.TRYWAIT P0, [R23+URZ+0x22800], R0 ;  /* 0x02280000170075a7 */ /* 0x0002a6000800017f */
[----:B--2---:R-:W-:Y:S05]  /*6e50*/  @!P0 NANOSLEEP.SYNCS 0x989680 ;  /* 0x009896800000895d */ /* 0x004fea0003900000 */
[----:B------:R-:W2:Y:S01]  /*6e60*/  @!P0 SYNCS.PHASECHK.TRANS64 P0, [R23+URZ+0x22800], R0 ;  /* 0x02280000170085a7 */ /* 0x000ea2000800007f */
[----:B------:R-:W-:Y:S04]  /*6e70*/  BSSY B0, `(.L_x_2916) ;  /* 0x0000006000007945 */ /* 0x000fe80003800000 */
[----:B--2---:R-:W-:Y:S05]  /*6e80*/  @P0 BRA `(.L_x_2917) ;  /* 0x0000000000100947 */ /* 0x004fea0003800000 */
.L_x_2918:
[----:B--2---:R2:W3:Y:S02]  /*6e90*/  SYNCS.PHASECHK.TRANS64.TRYWAIT P0, [R23+URZ+0x22800], R0 ;  /* 0x02280000170075a7 */ /* 0x0044e4000800017f */
[----:B---3--:R-:W-:Y:S05]  /*6ea0*/  @!P0 NANOSLEEP.SYNCS 0x989680 ;  /* 0x009896800000895d */ /* 0x008fea0003900000 */
[----:B------:R-:W3:Y:S02]  /*6eb0*/  @!P0 SYNCS.PHASECHK.TRANS64 P0, [R23+URZ+0x22800], R0 ;  /* 0x02280000170085a7 */ /* 0x000ee4000800007f */
[----:B---3--:R-:W-:Y:S05]  /*6ec0*/  @!P0 BRA `(.L_x_2918) ;  /* 0xfffffffc00f08947 */ /* 0x008fea000383ffff */
.L_x_2917:
[----:B------:R-:W-:Y:S05]  /*6ed0*/  BSYNC B0 ;  /* 0x0000000000007941 */ /* 0x000fea0003800000 */
.L_x_2916:
[----:B------:R-:W-:Y:S05]  /*6ee0*/  BRA `(.L_x_2919) ;  /* 0x0000002c00f47947 */ /* 0x000fea0003800000 */
.L_x_2915:
[----:B------:R-:W-:Y:S01]  /*6ef0*/  LOP3.LUT P0, RZ, R24, 0x3ff, RZ, 0xc0, !PT ;  /* 0x000003ff18ff7812 */ /* 0x000fe2000780c0ff */
[----:B------:R-:W-:Y:S01]  /*6f00*/  ULDC.64 UR4, c[0x0][0x3f8] ;  /* 0x0000fe0000047ab9 */ /* 0x000fe20000000a00 */
[----:B-----5:R-:W-:Y:S01]  /*6f10*/  SHF.R.S32.HI R0, RZ, 0x1f, R30 ;  /* 0x0000001fff007819 */ /* 0x020fe2000001141e */
[----:B------:R-:W-:Y:S01]  /*6f20*/  ULDC.64 UR6, c[0x0][0x408] ;  /* 0x0001020000067ab9 */ /* 0x000fe20000000a00 */
[----:B------:R-:W-:Y:S01]  /*6f30*/  IMAD.WIDE.U32 R24, R30, UR4, RZ ;  /* 0x000000041e187c25 */ /* 0x000fe2000f8e00ff */
[----:B------:R-:W-:Y:S03]  /*6f40*/  BSSY B6, `(.L_x_2920) ;  /* 0x0000019000067945 */ /* 0x000fe60003800000 */
[C---:B------:R-:W-:Y:S02]  /*6f50*/  IMAD R3, R0.reuse, UR4, RZ ;  /* 0x0000000400037c24 */ /* 0x040fe4000f8e02ff */
[----:B------:R-:W-:-:S02]  /*6f60*/  IMAD R5, R0, UR6, RZ ;  /* 0x0000000600057c24 */ /* 0x000fc4000f8e02ff */
[C---:B------:R-:W-:Y:S02]  /*6f70*/  IMAD R3, R30.reuse, UR5, R3 ;  /* 0x000000051e037c24 */ /* 0x040fe4000f8e0203 */
[C---:B------:R-:W-:Y:S02]  /*6f80*/  IMAD R5, R30.reuse, UR7, R5 ;  /* 0x000000071e057c24 */ /* 0x040fe4000f8e0205 */
[----:B------:R-:W-:-:S04]  /*6f90*/  IMAD.WIDE.U32 R30, R30, UR6, RZ ;  /* 0x000000061e1e7c25 */ /* 0x000fc8000f8e00ff */
[----:B------:R-:W-:Y:S02]  /*6fa0*/  IMAD.IADD R27, R3, 0x1, R25 ;  /* 0x00000001031b7824 */ /* 0x000fe400078e0219 */
[----:B------:R-:W-:Y:S01]  /*6fb0*/  IMAD.IADD R29, R5, 0x1, R31 ;  /* 0x00000001051d7824 */ /* 0x000fe200078e021f */
        /* <DEDUP_REMOVED lines=16> */
[----:B--2---:R-:W-:Y:S05]  /*70c0*/  CALL.ABS.NOINC R14 ;  /* 0x000000000e007343 */ /* 0x004fea0003c00000 */
.L_x_2921:
[----:B------:R-:W-:Y:S05]  /*70d0*/  BSYNC B6 ;  /* 0x0000000000067941 */ /* 0x000fea0003800000 */
.L_x_2920:
[----:B------:R-:W-:Y:S01]  /*70e0*/  ULDC.U8 UR4, c[0x0][0x410] ;  /* 0x0001040000047ab9 */ /* 0x000fe20000000000 */
[----:B------:R-:W-:Y:S01]  /*70f0*/  BSSY B0, `(.L_x_2922) ;  /* 0x00002d4000007945 */ /* 0x000fe20003800000 */
[----:B------:R-:W-:Y:S01]  /*7100*/  ISETP.NE.AND P0, PT, RZ, UR4, PT ;  /* 0x00000004ff007c0c */ /* 0x000fe2000bf05270 */
[----:B------:R-:W-:-:S12]  /*7110*/  IMAD.IADD R36, R209, 0x1, R218 ;  /* 0x00000001d1247824 */ /* 0x000fd800078e02da */
[----:B------:R-:W-:Y:S05]  /*7120*/  @!P0 BRA `(.L_x_2923) ;  /* 0x0000001400d88947 */ /* 0x000fea0003800000 */
[----:B------:R-:W1:Y:S01]  /*7130*/  LDC R20, c[0x0][0x448] ;  /* 0x00011200ff147b82 */ /* 0x000e620000000800 */
[----:B------:R-:W2:Y:S01]  /*7140*/  S2R R28, SR_TID.X ;  /* 0x00000000001c7919 */ /* 0x000ea20000002100 */
[----:B------:R-:W-:Y:S01]  /*7150*/  ULDC.64 UR4, c[0x0][0x3f8] ;  /* 0x0000fe0000047ab9 */ /* 0x000fe20000000a00 */
[----:B------:R-:W-:Y:S01]  /*7160*/  ULDC.64 UR6, c[0x0][0x408] ;  /* 0x0001020000067ab9 */ /* 0x000fe20000000a00 */
[----:B------:R-:W-:Y:S01]  /*7170*/  IMAD.MOV.U32 R8, RZ, RZ, R24 ;  /* 0x000000ffff087224 */ /* 0x000fe200078e0018 */
[----:B------:R-:W-:Y:S01]  /*7180*/  SHF.R.S32.HI R38, RZ, 0x1f, R217 ;  /* 0x0000001fff267819 */ /* 0x000fe200000114d9 */
[----:B------:R-:W-:Y:S02]  /*7190*/  IMAD.MOV.U32 R9, RZ, RZ, R27 ;  /* 0x000000ffff097224 */ /* 0x000fe400078e001b */
[----:B------:R-:W-:Y:S02]  /*71a0*/  IMAD.MOV.U32 R10, RZ, RZ, R30 ;  /* 0x000000ffff0a7224 */ /* 0x000fe400078e001e */
[----:B------:R-:W-:Y:S01]  /*71b0*/  IMAD.MOV.U32 R11, RZ, RZ, R29 ;  /* 0x000000ffff0b7224 */ /* 0x000fe200078e001d */
[----:B-1----:R-:W-:Y:S01]  /*71c0*/  ISETP.NE.AND P0, PT, R20, 0x1, PT ;  /* 0x000000011400780c */ /* 0x002fe20003f05270 */
[----:B--2---:R-:W-:-:S12]  /*71d0*/  VIADD R28, R28, 0xffffff80 ;  /* 0xffffff801c1c7836 */ /* 0x004fd80000000000 */
[----:B------:R-:W1:Y:S01]  /*71e0*/  @P0 LDC R0, c[0x0][0x44c] ;  /* 0x00011300ff000b82 */ /* 0x000e620000000800 */
[----:B------:R-:W-:-:S04]  /*71f0*/  SHF.R.S32.HI R21, RZ, 0x1f, R28 ;  /* 0x0000001fff157819 */ /* 0x000fc8000001141c */
[----:B------:R-:W-:-:S03]  /*7200*/  LEA.HI R21, R21, R28, RZ, 0x2 ;  /* 0x0000001c15157211 */ /* 0x000fc600078f10ff */
[----:B------:R-:W2:Y:S01]  /*7210*/  @P0 LDC R5, c[0x0][0x450] ;  /* 0x00011400ff050b82 */ /* 0x000ea20000000800 */
[----:B------:R-:W-:-:S05]  /*7220*/  LOP3.LUT R21, R21, 0xfffffffc, RZ, 0xc0, !PT ;  /* 0xfffffffc15157812 */ /* 0x000fca00078ec0ff */
[----:B------:R-:W-:-:S04]  /*7230*/  IMAD.IADD R21, R28, 0x1, -R21 ;  /* 0x000000011c157824 */ /* 0x000fc800078e0a15 */
[----:B------:R-:W-:-:S04]  /*7240*/  IMAD R3, R21, 0x40, R36 ;  /* 0x0000004015037824 */ /* 0x000fc800078e0224 */
[----:B-1----:R-:W-:-:S05]  /*7250*/  @P0 IMAD.HI.U32 R0, R3, R0, RZ ;  /* 0x0000000003000227 */ /* 0x002fca00078e00ff */
[----:B--2---:R-:W-:-:S04]  /*7260*/  @P0 SHF.R.U32.HI R3, RZ, R5, R0 ;  /* 0x00000005ff030219 */ /* 0x004fc80000011600 */
[----:B------:R-:W-:Y:S01]  /*7270*/  SHF.R.S32.HI R0, RZ, 0x1f, R3 ;  /* 0x0000001fff007819 */ /* 0x000fe20000011403 */
[----:B------:R-:W-:-:S04]  /*7280*/  IMAD.WIDE.U32 R8, R3, UR4, R8 ;  /* 0x0000000403087c25 */ /* 0x000fc8000f8e0008 */
[C---:B------:R-:W-:Y:S02]  /*7290*/  IMAD R4, R0.reuse, UR4, RZ ;  /* 0x0000000400047c24 */ /* 0x040fe4000f8e02ff */
[----:B------:R-:W-:Y:S02]  /*72a0*/  IMAD R0, R0, UR6, RZ ;  /* 0x0000000600007c24 */ /* 0x000fe4000f8e02ff */
[C---:B------:R-:W-:Y:S01]  /*72b0*/  IMAD R5, R3.reuse, UR5, R4 ;  /* 0x0000000503057c24 */ /* 0x040fe2000f8e0204 */
[----:B------:R-:W-:Y:S01]  /*72c0*/  ULDC.64 UR4, c[0x0][0x3e8] ;  /* 0x0000fa0000047ab9 */ /* 0x000fe20000000a00 */
[C---:B------:R-:W-:Y:S01]  /*72d0*/  IMAD.WIDE.U32 R10, R3.reuse, UR6, R10 ;  /* 0x00000006030a7c25 */ /* 0x040fe2000f8e000a */
[----:B------:R-:W-:Y:S01]  /*72e0*/  LEA R4, P0, R8, UR4, 0x1 ;  /* 0x0000000408047c11 */ /* 0x000fe2000f8008ff */
[----:B------:R-:W-:Y:S02]  /*72f0*/  UMOV UR4, 0xffffffff ;  /* 0xffffffff00047882 */ /* 0x000fe40000000000 */
[----:B------:R-:W-:Y:S01]  /*7300*/  IMAD R3, R3, UR7, R0 ;  /* 0x0000000703037c24 */ /* 0x000fe2000f8e0200 */
[----:B------:R-:W-:Y:S01]  /*7310*/  ULDC.64 UR6, c[0x0][0x400] ;  /* 0x0001000000067ab9 */ /* 0x000fe20000000a00 */
[----:B------:R-:W-:Y:S01]  /*7320*/  IMAD.IADD R5, R9, 0x1, R5 ;  /* 0x0000000109057824 */ /* 0x000fe200078e0205 */
[----:B------:R-:W-:Y:S01]  /*7330*/  LEA R7, P1, R10, UR6, 0x1 ;  /* 0x000000060a077c11 */ /* 0x000fe2000f8208ff */
[----:B------:R-:W-:-:S03]  /*7340*/  IMAD.IADD R3, R11, 0x1, R3 ;  /* 0x000000010b037824 */ /* 0x000fc600078e0203 */
[----:B------:R-:W-:Y:S02]  /*7350*/  LEA.HI.X R6, R8, UR5, R5, 0x1, P0 ;  /* 0x0000000508067c11 */ /* 0x000fe400080f0c05 */
[----:B------:R-:W-:Y:S01]  /*7360*/  LEA.HI.X R8, R10, UR7, R3, 0x1, P1 ;  /* 0x000000070a087c11 */ /* 0x000fe200088f0c03 */
[----:B------:R-:W-:Y:S06]  /*7370*/  BRA.DIV UR4, `(.L_x_2924) ;  /* 0x0000019604447947 */ /* 0x000fec000b800000 */
[----:B------:R1:W2:Y:S04]  /*7380*/  SHFL.IDX PT, R3, R6, RZ, 0x1c1f ;  /* 0x001c1fff06037589 */ /* 0x0002a800000e0000 */
[----:B------:R1:W3:Y:S04]  /*7390*/  SHFL.IDX PT, R0, R4, RZ, 0x1c1f ;  /* 0x001c1fff04007589 */ /* 0x0002e800000e0000 */
[----:B------:R1:W4:Y:S04]  /*73a0*/  SHFL.IDX PT, R5, R8, RZ, 0x1c1f ;  /* 0x001c1fff08057589 */ /* 0x00032800000e0000 */
[----:B------:R1:W0:Y:S02]  /*73b0*/  SHFL.IDX PT, R14, R7, RZ, 0x1c1f ;  /* 0x001c1fff070e7589 */ /* 0x00022400000e0000 */
.L_x_3224:
[----:B------:R-:W-:Y:S01]  /*73c0*/  IMAD R27, R207, R20, RZ ;  /* 0x00000014cf1b7224 */ /* 0x000fe200078e02ff */
[----:B------:R-:W-:Y:S01]  /*73d0*/  BSSY B1, `(.L_x_2925) ;  /* 0x000001d000017945 */ /* 0x000fe20003800000 */
[----:B------:R-:W-:Y:S02]  /*73e0*/  CS2R R20, SRZ ;  /* 0x0000000000147805 */ /* 0x000fe4000001ff00 */
[----:B------:R-:W-:Y:S02]  /*73f0*/  CS2R R30, SRZ ;  /* 0x00000000001e7805 */ /* 0x000fe4000001ff00 */
[----:B------:R-:W-:Y:S02]  /*7400*/  CS2R R24, SRZ ;  /* 0x0000000000187805 */ /* 0x000fe4000001ff00 */
[----:B------:R-:W-:Y:S02]  /*7410*/  ISETP.GE.AND P0, PT, R36, R27, PT ;  /* 0x0000001b2400720c */ /* 0x000fe40003f06270 */
[----:B------:R-:W-:-:S11]  /*7420*/  CS2R R32, SRZ ;  /* 0x0000000000207805 */ /* 0x000fd6000001ff00 */
[----:B------:R-:W-:Y:S05]  /*7430*/  @P0 BRA `(.L_x_2926) ;  /* 0x0000000000580947 */ /* 0x000fea0003800000 */
[----:B------:R-:W-:Y:S01]  /*7440*/  ULDC UR4, c[0x0][0x3f4] ;  /* 0x0000fd0000047ab9 */ /* 0x000fe20000000800 */
[----:B---3--:R-:W-:Y:S01]  /*7450*/  IMAD.MOV.U32 R10, RZ, RZ, R0 ;  /* 0x000000ffff0a7224 */ /* 0x008fe200078e0000 */
[----:B------:R-:W-:Y:S01]  /*7460*/  ISETP.GE.AND P3, PT, R217, UR4, PT ;  /* 0x00000004d9007c0c */ /* 0x000fe2000bf66270 */
[----:B--2---:R-:W-:Y:S01]  /*7470*/  IMAD.MOV.U32 R11, RZ, RZ, R3 ;  /* 0x000000ffff0b7224 */ /* 0x004fe200078e0003 */
[----:B------:R-:W-:Y:S01]  /*7480*/  ISETP.GE.AND P2, PT, R204, UR4, PT ;  /* 0x00000004cc007c0c */ /* 0x000fe2000bf46270 */
[----:B----4-:R-:W-:Y:S01]  /*7490*/  IMAD.MOV.U32 R15, RZ, RZ, R5 ;  /* 0x000000ffff0f7224 */ /* 0x010fe200078e0005 */
[----:B------:R-:W-:-:S09]  /*74a0*/  CS2R R30, SRZ ;  /* 0x00000000001e7805 */ /* 0x000fd2000001ff00 */
[C---:B------:R-:W-:Y:S01]  /*74b0*/  @!P3 IMAD.SHL.U32 R35, R217.reuse, 0x2, RZ ;  /* 0x00000002d923b824 */ /* 0x040fe200078e00ff */
[----:B------:R-:W-:Y:S02]  /*74c0*/  @!P3 SHF.L.U64.HI R24, R217, 0x1, R38 ;  /* 0x00000001d918b819 */ /* 0x000fe40000010226 */
[----:B------:R-:W-:Y:S02]  /*74d0*/  CS2R R32, SRZ ;  /* 0x0000000000207805 */ /* 0x000fe4000001ff00 */
[----:B------:R-:W-:Y:S01]  /*74e0*/  CS2R R20, SRZ ;  /* 0x0000000000147805 */ /* 0x000fe2000001ff00 */
[----:B------:R-:W-:Y:S01]  /*74f0*/  @!P2 IMAD.WIDE R10, R204, 0x2, R10 ;  /* 0x00000002cc0aa825 */ /* 0x000fe200078e020a */
[-C--:B------:R-:W-:Y:S02]  /*7500*/  @!P3 IADD3 R28, P0, R0, R35.reuse, RZ ;  /* 0x00000023001cb210 */ /* 0x080fe40007f1e0ff */
[----:B0-----:R-:W-:Y:S01]  /*7510*/  @!P3 IADD3 R34, P1, R14, R35, RZ ;  /* 0x000000230e22b210 */ /* 0x001fe20007f3e0ff */
[----:B------:R-:W-:Y:S01]  /*7520*/  @!P2 IMAD.WIDE R12, R204, 0x2, R14 ;  /* 0x00000002cc0ca825 */ /* 0x000fe200078e020e */
[----:B------:R0:W5:Y:S03]  /*7530*/  @!P2 LD.E.64 R30, desc[UR52][R10.64] ;  /* 0x000000340a1ea980 */ /* 0x000166000c101b00 */
[--C-:B------:R-:W-:Y:S01]  /*7540*/  @!P3 IMAD.X R29, R3, 0x1, R24.reuse, P0 ;  /* 0x00000001031db824 */ /* 0x100fe200000e0618 */
[----:B------:R0:W5:Y:S01]  /*7550*/  @!P2 LD.E.64 R32, desc[UR52][R12.64] ;  /* 0x000000340c20a980 */ /* 0x000162000c101b00 */
[----:B------:R-:W-:Y:S01]  /*7560*/  @!P3 IMAD.X R35, R5, 0x1, R24, P1 ;  /* 0x000000010523b824 */ /* 0x000fe200008e0618 */
[----:B------:R-:W-:-:S02]  /*7570*/  CS2R R24, SRZ ;  /* 0x0000000000187805 */ /* 0x000fc4000001ff00 */
[----:B------:R0:W5:Y:S04]  /*7580*/  @!P3 LD.E.64 R20, desc[UR52][R28.64] ;  /* 0x000000341c14b980 */ /* 0x000168000c101b00 */
[----:B------:R0:W5:Y:S02]  /*7590*/  @!P3 LD.E.64 R24, desc[UR52][R34.64] ;  /* 0x000000342218b980 */ /* 0x000164000c101b00 */
.L_x_2926:
[----:B------:R-:W-:Y:S05]  /*75a0*/  BSYNC B1 ;  /* 0x0000000000017941 */ /* 0x000fea0003800000 */
.L_x_2925:
[----:B---3-5:R-:W-:Y:S01]  /*75b0*/  IMAD.MOV.U32 R0, RZ, RZ, R20 ;  /* 0x000000ffff007224 */ /* 0x028fe200078e0014 */
[----:B------:R-:W-:Y:S01]  /*75c0*/  UMOV UR4, 0xffffffff ;  /* 0xffffffff00047882 */ /* 0x000fe20000000000 */
[----:B--2---:R-:W-:Y:S01]  /*75d0*/  IMAD.MOV.U32 R3, RZ, RZ, R21 ;  /* 0x000000ffff037224 */ /* 0x004fe200078e0015 */
[----:B0-----:R-:W-:Y:S01]  /*75e0*/  CS2R R28, SRZ ;  /* 0x00000000001c7805 */ /* 0x001fe2000001ff00 */
        /* <DEDUP_REMOVED lines=13> */
[----:B------:R-:W-:Y:S01]  /*76c0*/  PRMT R41, R9, 0x7610, R41 ;  /* 0x0000761009297816 */ /* 0x000fe20000000029 */
[----:B------:R-:W-:Y:S06]  /*76d0*/  BRA.DIV UR4, `(.L_x_2927) ;  /* 0x0000019204dc7947 */ /* 0x000fec000b800000 */
[----:B------:R0:W2:Y:S04]  /*76e0*/  SHFL.IDX PT, R3, R6, 0x1, 0x1c1f ;  /* 0x003c1f0006037f89 */ /* 0x0000a800000e0000 */
[----:B------:R0:W3:Y:S04]  /*76f0*/  SHFL.IDX PT, R0, R4, 0x1, 0x1c1f ;  /* 0x003c1f0004007f89 */ /* 0x0000e800000e0000 */
[----:B------:R0:W4:Y:S04]  /*7700*/  SHFL.IDX PT, R5, R8, 0x1, 0x1c1f ;  /* 0x003c1f0008057f89 */ /* 0x00012800000e0000 */
[----:B------:R0:W0:Y:S02]  /*7710*/  SHFL.IDX PT, R14, R7, 0x1, 0x1c1f ;  /* 0x003c1f00070e7f89 */ /* 0x00002400000e0000 */
.L_x_3230:
[----:B01----:R-:W5:Y:S04]  /*7720*/  LDL R7, [R1+0x10] ;  /* 0x0000100001077983 */ /* 0x003f680000100800 */
[----:B------:R-:W2:Y:S01]  /*7730*/  LDL R49, [R1+0x1c] ;  /* 0x00001c0001317983 */ /* 0x000ea20000100800 */
[----:B------:R-:W-:Y:S01]  /*7740*/  VIADD R4, R36, 0x40 ;  /* 0x0000004024047836 */ /* 0x000fe20000000000 */
[----:B------:R-:W-:Y:S01]  /*7750*/  BSSY B1, `(.L_x_2928) ;  /* 0x0000021000017945 */ /* 0x000fe20003800000 */
[----:B------:R-:W-:Y:S02]  /*7760*/  CS2R R12, SRZ ;  /* 0x00000000000c7805 */ /* 0x000fe4000001ff00 */
[----:B------:R-:W-:Y:S02]  /*7770*/  CS2R R8, SRZ ;  /* 0x0000000000087805 */ /* 0x000fe4000001ff00 */
[----:B------:R-:W-:-:S02]  /*7780*/  CS2R R10, SRZ ;  /* 0x00000000000a7805 */ /* 0x000fc4000001ff00 */
[----:B------:R-:W-:Y:S02]  /*7790*/  ISETP.GE.AND P0, PT, R4, R27, PT ;  /* 0x0000001b0400720c */ /* 0x000fe40003f06270 */
[----:B-----5:R-:W-:-:S04]  /*77a0*/  LEA.HI R6, R7, R7, RZ, 0x1 ;  /* 0x0000000707067211 */ /* 0x020fc800078f08ff */
[----:B------:R-:W-:Y:S01]  /*77b0*/  LOP3.LUT R6, R6, 0xfffffffe, RZ, 0xc0, !PT ;  /* 0xfffffffe06067812 */ /* 0x000fe200078ec0ff */
[----:B--2---:R-:W-:-:S04]  /*77c0*/  IMAD.SHL.U32 R37, R49, 0x40, RZ ;  /* 0x0000004031257824 */ /* 0x004fc800078e00ff */
[----:B------:R-:W-:-:S05]  /*77d0*/  IMAD.IADD R6, R7, 0x1, -R6 ;  /* 0x0000000107067824 */ /* 0x000fca00078e0a06 */
[----:B------:R-:W-:Y:S01]  /*77e0*/  SHF.L.U32 R36, R6, 0x1f, RZ ;  /* 0x0000001f06247819 */ /* 0x000fe200000006ff */
[----:B------:R-:W-:Y:S06]  /*77f0*/  @P0 BRA `(.L_x_2929) ;  /* 0x0000000000580947 */ /* 0x000fec0003800000 */
[----:B------:R-:W-:Y:S01]  /*7800*/  ULDC UR4, c[0x0][0x3f4] ;  /* 0x0000fd0000047ab9 */ /* 0x000fe20000000800 */
[----:B---3--:R-:W-:Y:S01]  /*7810*/  IMAD.MOV.U32 R6, RZ, RZ, R0 ;  /* 0x000000ffff067224 */ /* 0x008fe200078e0000 */
[----:B------:R-:W-:Y:S01]  /*7820*/  ISETP.GE.AND P3, PT, R217, UR4, PT ;  /* 0x00000004d9007c0c */ /* 0x000fe2000bf66270 */
[----:B------:R-:W-:Y:S01]  /*7830*/  IMAD.MOV.U32 R7, RZ, RZ, R3 ;  /* 0x000000ffff077224 */ /* 0x000fe200078e0003 */
[----:B------:R-:W-:Y:S01]  /*7840*/  ISETP.GE.AND P2, PT, R204, UR4, PT ;  /* 0x00000004cc007c0c */ /* 0x000fe2000bf46270 */
[----:B----4-:R-:W-:Y:S01]  /*7850*/  IMAD.MOV.U32 R15, RZ, RZ, R5 ;  /* 0x000000ffff0f7224 */ /* 0x010fe200078e0005 */
[----:B------:R-:W-:-:S09]  /*7860*/  CS2R R8, SRZ ;  /* 0x0000000000087805 */ /* 0x000fd2000001ff00 */
[C---:B------:R-:W-:Y:S01]  /*7870*/  @!P3 IMAD.SHL.U32 R11, R217.reuse, 0x2, RZ ;  /* 0x00000002d90bb824 */ /* 0x040fe200078e00ff */
[----:B------:R-:W-:Y:S02]  /*7880*/  @!P3 SHF.L.U64.HI R28, R217, 0x1, R38 ;  /* 0x00000001d91cb819 */ /* 0x000fe40000010226 */
[----:B------:R-:W-:Y:S01]  /*7890*/  CS2R R12, SRZ ;  /* 0x00000000000c7805 */ /* 0x000fe2000001ff00 */
[----:B------:R-:W-:Y:S01]  /*78a0*/  @!P2 IMAD.WIDE R6, R204, 0x2, R6 ;  /* 0x00000002cc06a825 */ /* 0x000fe200078e0206 */
[-C--:B------:R-:W-:Y:S02]  /*78b0*/  @!P3 IADD3 R34, P0, R0, R11.reuse, RZ ;  /* 0x0000000b0022b210 */ /* 0x080fe40007f1e0ff */
[----:B------:R-:W-:Y:S02]  /*78c0*/  @!P3 IADD3 R4, P1, R14, R11, RZ ;  /* 0x0000000b0e04b210 */ /* 0x000fe40007f3e0ff */
[----:B------:R-:W-:Y:S01]  /*78d0*/  CS2R R10, SRZ ;  /* 0x00000000000a7805 */ /* 0x000fe2000001ff00 */
[----:B------:R0:W5:Y:S01]  /*78e0*/  @!P2 LD.E.64 R8, desc[UR52][R6.64] ;  /* 0x000000340608a980 */ /* 0x000162000c101b00 */
[----:B------:R-:W-:-:S02]  /*78f0*/  @!P3 IMAD.X R35, R3, 0x1, R28, P0 ;  /* 0x000000010323b824 */ /* 0x000fc400000e061c */
[----:B------:R-:W-:Y:S01]  /*7900*/  @!P3 IMAD.X R5, R5, 0x1, R28, P1 ;  /* 0x000000010505b824 */ /* 0x000fe200008e061c */
[----:B------:R-:W-:Y:S01]  /*7910*/  CS2R R28, SRZ ;  /* 0x00000000001c7805 */ /* 0x000fe2000001ff00 */
[----:B------:R-:W-:Y:S01]  /*7920*/  @!P2 IMAD.WIDE R14, R204, 0x2, R14 ;  /* 0x00000002cc0ea825 */ /* 0x000fe200078e020e */
[----:B------:R0:W5:Y:S04]  /*7930*/  @!P3 LD.E.64 R10, desc[UR52][R34.64] ;  /* 0x00000034220ab980 */ /* 0x000168000c101b00 */
[----:B------:R0:W5:Y:S04]  /*7940*/  @!P2 LD.E.64 R12, desc[UR52][R14.64] ;  /* 0x000000340e0ca980 */ /* 0x000168000c101b00 */
[----:B------:R0:W5:Y:S02]  /*7950*/  @!P3 LD.E.64 R28, desc[UR52][R4.64] ;  /* 0x00000034041cb980 */ /* 0x000164000c101b00 */
.L_x_2929:
[----:B------:R-:W-:Y:S05]  /*7960*/  BSYNC B1 ;  /* 0x0000000000017941 */ /* 0x000fea0003800000 */
.L_x_2928:
[----:B0-----:R-:W0:Y:S01]  /*7970*/  S2R R14, SR_TID.X ;  /* 0x00000000000e7919 */ /* 0x001e220000002100 */
[----:B------:R-:W1:Y:S01]  /*7980*/  SYNCS.PHASECHK.TRANS64.TRYWAIT P0, [R23+URZ+0x22800], R36 ;  /* 0x02280024170075a7 */ /* 0x000e62000800017f */
[----:B------:R-:W-:Y:S01]  /*7990*/  LOP3.LUT R37, R37, 0x1c0, RZ, 0xc0, !PT ;  /* 0x000001c025257812 */ /* 0x000fe200078ec0ff */
[----:B-----5:R-:W-:Y:S01]  /*79a0*/  IMAD.MOV.U32 R3, RZ, RZ, R28 ;  /* 0x000000ffff037224 */ /* 0x020fe200078e001c */
[----:B------:R-:W-:Y:S01]  /*79b0*/  VIADDMNMX R40, R27, -R218, 0x80, PT ;  /* 0x000000801b287446 */ /* 0x000fe200038009da */
[----:B------:R-:W-:Y:S01]  /*79c0*/  IMAD.MOV.U32 R4, RZ, RZ, R12 ;  /* 0x000000ffff047224 */ /* 0x000fe200078e000c */
[----:B---3--:R-:W-:Y:S01]  /*79d0*/  LOP3.LUT R0, R37, 0x18, R16, 0xf8, !PT ;  /* 0x0000001825007812 */ /* 0x008fe200078ef810 */
[----:B----4-:R-:W-:Y:S01]  /*79e0*/  IMAD.MOV.U32 R5, RZ, RZ, R13 ;  /* 0x000000ffff057224 */ /* 0x010fe200078e000d */
[----:B------:R-:W-:Y:S01]  /*79f0*/  SHF.R.U32.HI R37, RZ, 0x3, R37 ;  /* 0x00000003ff257819 */ /* 0x000fe20000011625 */
[----:B------:R-:W-:Y:S01]  /*7a00*/  IMAD.MOV.U32 R6, RZ, RZ, R8 ;  /* 0x000000ffff067224 */ /* 0x000fe200078e0008 */
[----:B------:R-:W-:Y:S01]  /*7a10*/  PRMT R46, R46, 0x5410, R3 ;  /* 0x000054102e2e7816 */ /* 0x000fe20000000003 */
[----:B------:R-:W-:Y:S01]  /*7a20*/  IMAD.MOV.U32 R3, RZ, RZ, R29 ;  /* 0x000000ffff037224 */ /* 0x000fe200078e001d */
[----:B------:R-:W-:Y:S01]  /*7a30*/  LOP3.LUT R0, R0, R37, RZ, 0x3c, !PT ;  /* 0x0000002500007212 */ /* 0x000fe200078e3cff */
[----:B------:R-:W-:Y:S01]  /*7a40*/  BSSY B1, `(.L_x_2930) ;  /* 0x0000015000017945 */ /* 0x000fe20003800000 */
[----:B------:R-:W-:Y:S01]  /*7a50*/  PRMT R43, R4, 0x7610, R43 ;  /* 0x00007610042b7816 */ /* 0x000fe2000000002b */
[----:B------:R-:W-:Y:S01]  /*7a60*/  IMAD.MOV.U32 R4, RZ, RZ, R9 ;  /* 0x000000ffff047224 */ /* 0x000fe200078e0009 */
[----:B------:R-:W-:Y:S01]  /*7a70*/  PRMT R47, R47, 0x5410, R5 ;  /* 0x000054102f2f7816 */ /* 0x000fe20000000005 */
[----:B------:R-:W-:Y:S01]  /*7a80*/  IMAD.MOV.U32 R5, RZ, RZ, R10 ;  /* 0x000000ffff057224 */ /* 0x000fe200078e000a */
[----:B------:R-:W-:-:S02]  /*7a90*/  PRMT R42, R3, 0x7610, R42 ;  /* 0x00007610032a7816 */ /* 0x000fc4000000002a */
[----:B------:R-:W-:Y:S02]  /*7aa0*/  PRMT R44, R4, 0x7610, R44 ;  /* 0x00007610042c7816 */ /* 0x000fe4000000002c */
[----:B------:R-:W-:Y:S01]  /*7ab0*/  PRMT R45, R5, 0x7610, R45 ;  /* 0x00007610052d7816 */ /* 0x000fe2000000002d */
[----:B------:R-:W-:Y:S01]  /*7ac0*/  IMAD.MOV.U32 R5, RZ, RZ, R11 ;  /* 0x000000ffff057224 */ /* 0x000fe200078e000b */
[----:B------:R-:W-:Y:S02]  /*7ad0*/  PRMT R48, R48, 0x5410, R6 ;  /* 0x0000541030307816 */ /* 0x000fe40000000006 */
[----:B------:R-:W-:Y:S02]  /*7ae0*/  LOP3.LUT P2, RZ, R49, 0x4, RZ, 0xc0, !PT ;  /* 0x0000000431ff7812 */ /* 0x000fe4000784c0ff */
[----:B------:R-:W-:Y:S01]  /*7af0*/  ISETP.GE.AND P1, PT, R209, R40, PT ;  /* 0x00000028d100720c */ /* 0x000fe20003f26270 */
[----:B0-----:R-:W-:-:S05]  /*7b00*/  VIADD R14, R14, 0xffffff80 ;  /* 0xffffff800e0e7836 */ /* 0x001fca0000000000 */
[----:B------:R-:W-:-:S04]  /*7b10*/  SHF.R.S32.HI R7, RZ, 0x1f, R14 ;  /* 0x0000001fff077819 */ /* 0x000fc8000001140e */
[----:B------:R-:W-:-:S04]  /*7b20*/  LEA.HI R7, R7, R14, RZ, 0x5 ;  /* 0x0000000e07077211 */ /* 0x000fc800078f28ff */
[----:B------:R-:W-:-:S05]  /*7b30*/  SHF.R.S32.HI R7, RZ, 0x5, R7 ;  /* 0x00000005ff077819 */ /* 0x000fca0000011407 */
[----:B------:R-:W-:-:S04]  /*7b40*/  IMAD R0, R7, 0x200, R0 ;  /* 0x0000020007007824 */ /* 0x000fc800078e0200 */
[----:B------:R-:W-:-:S04]  /*7b50*/  IMAD R3, R0, 0x2, R23 ;  /* 0x0000000200037824 */ /* 0x000fc800078e0217 */
[C---:B------:R-:W-:Y:S02]  /*7b60*/  VIADD R4, R3.reuse, 0x18400 ;  /* 0x0001840003047836 */ /* 0x040fe40000000000 */
[----:B------:R-:W-:Y:S01]  /*7b70*/  VIADD R0, R3, 0x18440 ;  /* 0x0001844003007836 */ /* 0x000fe20000000000 */
[----:B-1----:R-:W-:Y:S06]  /*7b80*/  @!P0 BRA `(.L_x_2931) ;  /* 0x0000019000208947 */ /* 0x002fec0003800000 */
.L_x_3231:
[----:B------:R-:W-:Y:S05]  /*7b90*/  BSYNC B1 ;  /* 0x0000000000017941 */ /* 0x000fea0003800000 */
.L_x_2930:
[----:B------:R-:W-:Y:S01]  /*7ba0*/  BSSY B1, `(.L_x_2932) ;  /* 0x0000067000017945 */ /* 0x000fe20003800000 */
[----:B------:R-:W-:Y:S01]  /*7bb0*/  PRMT R49, R49, 0x5410, R5 ;  /* 0x0000541031317816 */ /* 0x000fe20000000005 */
[----:B------:R-:W-:Y:S02]  /*7bc0*/  @P2 VIADD R0, R4, 0xffffffc0 ;  /* 0xffffffc004002836 */ /* 0x000fe40000000000 */
[----:B------:R-:W-:Y:S05]  /*7bd0*/  @P1 BRA `(.L_x_2933) ;  /* 0x00000004008c1947 */ /* 0x000fea0003800000 */
[----:B------:R-:W1:Y:S01]  /*7be0*/  LDC R4, c[0x0][0x3f4] ;  /* 0x0000fd00ff047b82 */ /* 0x000e620000000800 */
[----:B------:R-:W-:Y:S01]  /*7bf0*/  BSSY B2, `(.L_x_2934) ;  /* 0x0000032000027945 */ /* 0x000fe20003800000 */
[-C--:B-1----:R-:W-:Y:S02]  /*7c00*/  ISETP.GE.AND P0, PT, R204, R4.reuse, PT ;  /* 0x00000004cc00720c */ /* 0x082fe40003f06270 */
[----:B------:R-:W-:-:S11]  /*7c10*/  ISETP.GE.AND P1, PT, R217, R4, PT ;  /* 0x00000004d900720c */ /* 0x000fd60003f26270 */
[----:B------:R-:W-:Y:S05]  /*7c20*/  @P0 BRA `(.L_x_2935) ;  /* 0x0000000000b80947 */ /* 0x000fea0003800000 */
[----:B------:R-:W1:Y:S01]  /*7c30*/  LDS.128 R4, [R3+0x18400] ;  /* 0x0184000003047984 */ /* 0x000e620000000c00 */
[----:B------:R-:W-:Y:S02]  /*7c40*/  SHF.R.U64 R14, R30, 0x10, R31 ;  /* 0x000000101e0e7819 */ /* 0x000fe4000000121f */
[----:B------:R-:W-:Y:S02]  /*7c50*/  SHF.R.U32.HI R35, RZ, 0x10, R33 ;  /* 0x00000010ff237819 */ /* 0x000fe40000011621 */
[----:B------:R-:W-:Y:S02]  /*7c60*/  SHF.R.U32.HI R30, RZ, 0x10, R31 ;  /* 0x00000010ff1e7819 */ /* 0x000fe4000001161f */
[----:B------:R-:W-:Y:S02]  /*7c70*/  SHF.R.U64 R34, R32, 0x10, R33 ;  /* 0x0000001020227819 */ /* 0x000fe40000001221 */
[----:B------:R-:W-:Y:S02]  /*7c80*/  PRMT R35, R41, 0x5410, R35 ;  /* 0x0000541029237816 */ /* 0x000fe40000000023 */
[----:B------:R-:W-:-:S02]  /*7c90*/  PRMT R32, R43, 0x5432, R30 ;  /* 0x000054322b207816 */ /* 0x000fc4000000001e */
[----:B------:R-:W-:Y:S01]  /*7ca0*/  PRMT R31, R42, 0x5432, R14 ;  /* 0x000054322a1f7816 */ /* 0x000fe2000000000e */
[----:B0-----:R-:W-:Y:S01]  /*7cb0*/  IMAD.U32 R36, R35, 0x10000, RZ ;  /* 0x0001000023247824 */ /* 0x001fe200078e00ff */
[----:B------:R-:W-:Y:S01]  /*7cc0*/  PRMT R34, R45, 0x5432, R34 ;  /* 0x000054322d227816 */ /* 0x000fe20000000022 */
[C---:B------:R-:W-:Y:S01]  /*7cd0*/  IMAD.U32 R33, R32.reuse, 0x10000, RZ ;  /* 0x0001000020217824 */ /* 0x040fe200078e00ff */
[----:B------:R-:W-:Y:S02]  /*7ce0*/  LOP3.LUT R35, R35, 0xffff0000, RZ, 0xc0, !PT ;  /* 0xffff000023237812 */ /* 0x000fe400078ec0ff */
[----:B------:R-:W-:Y:S02]  /*7cf0*/  LOP3.LUT R32, R32, 0xffff0000, RZ, 0xc0, !PT ;  /* 0xffff000020207812 */ /* 0x000fe400078ec0ff */
[C---:B-1----:R-:W-:Y:S01]  /*7d00*/  LOP3.LUT R15, R6.reuse, 0xffff0000, RZ, 0xc0, !PT ;  /* 0xffff0000060f7812 */ /* 0x042fe200078ec0ff */
[----:B------:R-:W-:Y:S01]  /*7d10*/  IMAD.U32 R14, R6, 0x10000, RZ ;  /* 0x00010000060e7824 */ /* 0x000fe200078e00ff */
[C---:B------:R-:W-:Y:S01]  /*7d20*/  LOP3.LUT R30, R7.reuse, 0xffff0000, RZ, 0xc0, !PT ;  /* 0xffff0000071e7812 */ /* 0x040fe200078ec0ff */
[----:B------:R-:W-:-:S02]  /*7d30*/  IMAD.U32 R27, R7, 0x10000, RZ ;  /* 0x00010000071b7824 */ /* 0x000fc400078e00ff */
[CC--:B------:R-:W-:Y:S01]  /*7d40*/  FMUL.FTZ R37, R15.reuse, R36.reuse ;  /* 0x000000240f257220 */ /* 0x0c0fe20000410000 */
[----:B------:R-:W-:Y:S01]  /*7d50*/  FMUL.FTZ R15, R15, R33 ;  /* 0x000000210f0f7220 */ /* 0x000fe20000410000 */
[----:B------:R-:W-:Y:S02]  /*7d60*/  IMAD.U32 R6, R4, 0x10000, RZ ;  /* 0x0001000004067824 */ /* 0x000fe400078e00ff */
[----:B------:R-:W-:Y:S01]  /*7d70*/  FMUL.FTZ R38, R30, R35 ;  /* 0x000000231e267220 */ /* 0x000fe20000410000 */
[C---:B------:R-:W-:Y:S01]  /*7d80*/  FFMA.FTZ R37, R14.reuse, R33, -R37 ;  /* 0x000000210e257223 */ /* 0x040fe20000010825 */
[C---:B------:R-:W-:Y:S02]  /*7d90*/  IMAD.U32 R7, R5.reuse, 0x10000, RZ ;  /* 0x0001000005077824 */ /* 0x040fe400078e00ff */
[----:B------:R-:W-:Y:S01]  /*7da0*/  FFMA.FTZ R36, R14, R36, R15 ;  /* 0x000000240e247223 */ /* 0x000fe2000001000f */
[----:B------:R-:W-:Y:S01]  /*7db0*/  IMAD.U32 R33, R34, 0x10000, RZ ;  /* 0x0001000022217824 */ /* 0x000fe200078e00ff */
[----:B------:R-:W-:Y:S01]  /*7dc0*/  LOP3.LUT R4, R4, 0xffff0000, RZ, 0xc0, !PT ;  /* 0xffff000004047812 */ /* 0x000fe200078ec0ff */
[-C--:B------:R-:W-:Y:S01]  /*7dd0*/  FMUL.FTZ R30, R30, R32.reuse ;  /* 0x000000201e1e7220 */ /* 0x080fe20000410000 */
[----:B------:R-:W-:Y:S01]  /*7de0*/  LOP3.LUT R5, R5, 0xffff0000, RZ, 0xc0, !PT ;  /* 0xffff000005057812 */ /* 0x000fe200078ec0ff */
[----:B------:R-:W-:Y:S01]  /*7df0*/  IMAD.U32 R15, R31, 0x10000, RZ ;  /* 0x000100001f0f7824 */ /* 0x000fe200078e00ff */
[----:B------:R-:W-:Y:S01]  /*7e00*/  LOP3.LUT R34, R34, 0xffff0000, RZ, 0xc0, !PT ;  /* 0xffff000022227812 */ /* 0x000fe200078ec0ff */
[----:B------:R-:W-:Y:S01]  /*7e10*/  FFMA.FTZ R38, R27, R32, -R38 ;  /* 0x000000201b267223 */ /* 0x000fe20000010826 */
[----:B------:R-:W-:Y:S01]  /*7e20*/  LOP3.LUT R14, R31, 0xffff0000, RZ, 0xc0, !PT ;  /* 0xffff00001f0e7812 */ /* 0x000fe200078ec0ff */
        /* <DEDUP_REMOVED lines=14> */
.L_x_2935:
[----:B------:R-:W-:Y:S05]  /*7f10*/  BSYNC B2 ;  /* 0x0000000000027941 */ /* 0x000fea0003800000 */
.L_x_2934:
[----:B------:R-:W-:Y:S05]  /*7f20*/  @P1 BRA `(.L_x_2933) ;  /* 0x0000000000b81947 */ /* 0x000fea0003800000 */
[----:B-1----:R-:W1:Y:S01]  /*7f30*/  LDS.128 R4, [R0] ;  /* 0x0000000000047984 */ /* 0x002e620000000c00 */
[----:B------:R-:W-:Y:S02]  /*7f40*/  SHF.R.U64 R14, R20, 0x10, R21 ;  /* 0x00000010140e7819 */ /* 0x000fe40000001215 */
[----:B------:R-:W-:Y:S02]  /*7f50*/  SHF.R.U32.HI R31, RZ, 0x10, R25 ;  /* 0x00000010ff1f7819 */ /* 0x000fe40000011619 */
[----:B------:R-:W-:Y:S02]  /*7f60*/  SHF.R.U32.HI R20, RZ, 0x10, R21 ;  /* 0x00000010ff147819 */ /* 0x000fe40000011615 */
[----:B------:R-:W-:Y:S02]  /*7f70*/  SHF.R.U64 R30, R24, 0x10, R25 ;  /* 0x00000010181e7819 */ /* 0x000fe40000001219 */
[----:B------:R-:W-:Y:S02]  /*7f80*/  PRMT R31, R39, 0x5410, R31 ;  /* 0x00005410271f7816 */ /* 0x000fe4000000001f */
[----:B------:R-:W-:-:S02]  /*7f90*/  PRMT R25, R41, 0x5432, R20 ;  /* 0x0000543229197816 */ /* 0x000fc40000000014 */
[----:B------:R-:W-:Y:S01]  /*7fa0*/  PRMT R24, R39, 0x5432, R14 ;  /* 0x0000543227187816 */ /* 0x000fe2000000000e */
[C---:B------:R-:W-:Y:S01]  /*7fb0*/  IMAD.U32 R32, R31.reuse, 0x10000, RZ ;  /* 0x000100001f207824 */ /* 0x040fe200078e00ff */
[----:B------:R-:W-:Y:S01]  /*7fc0*/  LOP3.LUT R31, R31, 0xffff0000, RZ, 0xc0, !PT ;  /* 0xffff00001f1f7812 */ /* 0x000fe200078ec0ff */
[C---:B------:R-:W-:Y:S01]  /*7fd0*/  IMAD.U32 R27, R25.reuse, 0x10000, RZ ;  /* 0x00010000191b7824 */ /* 0x040fe200078e00ff */
[----:B------:R-:W-:Y:S02]  /*7fe0*/  LOP3.LUT R25, R25, 0xffff0000, RZ, 0xc0, !PT ;  /* 0xffff000019197812 */ /* 0x000fe400078ec0ff */
[----:B------:R-:W-:Y:S02]  /*7ff0*/  PRMT R30, R44, 0x5432, R30 ;  /* 0x000054322c1e7816 */ /* 0x000fe4000000001e */
[C---:B-1----:R-:W-:Y:S01]  /*8000*/  LOP3.LUT R15, R6.reuse, 0xffff0000, RZ, 0xc0, !PT ;  /* 0xffff0000060f7812 */ /* 0x042fe200078ec0ff */
[----:B------:R-:W-:Y:S01]  /*8010*/  IMAD.U32 R14, R6, 0x10000, RZ ;  /* 0x00010000060e7824 */ /* 0x000fe200078e00ff */
[C---:B------:R-:W-:Y:S01]  /*8020*/  LOP3.LUT R21, R7.reuse, 0xffff0000, RZ, 0xc0, !PT ;  /* 0xffff000007157812 */ /* 0x040fe200078ec0ff */
[----:B------:R-:W-:-:S02]  /*8030*/  IMAD.U32 R20, R7, 0x10000, RZ ;  /* 0x0001000007147824 */ /* 0x000fc400078e00ff */
[CC--:B------:R-:W-:Y:S01]  /*8040*/  FMUL.FTZ R33, R15.reuse, R32.reuse ;  /* 0x000000200f217220 */ /* 0x0c0fe20000410000 */
[----:B------:R-:W-:Y:S01]  /*8050*/  FMUL.FTZ R15, R15, R27 ;  /* 0x0000001b0f0f7220 */ /* 0x000fe20000410000 */
[C---:B------:R-:W-:Y:S01]  /*8060*/  FMUL.FTZ R35, R21.reuse, R31 ;  /* 0x0000001f15237220 */ /* 0x040fe20000410000 */
[----:B------:R-:W-:Y:S02]  /*8070*/  IMAD.U32 R6, R4, 0x10000, RZ ;  /* 0x0001000004067824 */ /* 0x000fe400078e00ff */
[C---:B------:R-:W-:Y:S01]  /*8080*/  FFMA.FTZ R33, R14.reuse, R27, -R33 ;  /* 0x0000001b0e217223 */ /* 0x040fe20000010821 */
[----:B------:R-:W-:Y:S01]  /*8090*/  FFMA.FTZ R32, R14, R32, R15 ;  /* 0x000000200e207223 */ /* 0x000fe2000001000f */
[-C--:B------:R-:W-:Y:S01]  /*80a0*/  FMUL.FTZ R27, R21, R25.reuse ;  /* 0x00000019151b7220 */ /* 0x080fe20000410000 */
[C---:B------:R-:W-:Y:S01]  /*80b0*/  IMAD.U32 R7, R5.reuse, 0x10000, RZ ;  /* 0x0001000005077824 */ /* 0x040fe200078e00ff */
[----:B------:R-:W-:Y:S01]  /*80c0*/  LOP3.LUT R4, R4, 0xffff0000, RZ, 0xc0, !PT ;  /* 0xffff000004047812 */ /* 0x000fe200078ec0ff */
[----:B------:R-:W-:Y:S01]  /*80d0*/  IMAD.U32 R21, R30, 0x10000, RZ ;  /* 0x000100001e157824 */ /* 0x000fe200078e00ff */
        /* <DEDUP_REMOVED lines=19> */
.L_x_2933:
[----:B------:R-:W-:Y:S05]  /*8210*/  BSYNC B1 ;  /* 0x0000000000017941 */ /* 0x000fea0003800000 */
.L_x_2932:
        /* <DEDUP_REMOVED lines=9> */
[----:B------:R-:W-:Y:S02]  /*82b0*/  SHF.R.U32.HI R24, RZ, 0x10, R13 ;  /* 0x00000010ff187819 */ /* 0x000fe4000001160d */
[----:B------:R-:W-:Y:S02]  /*82c0*/  SHF.R.U32.HI R15, RZ, 0x10, R9 ;  /* 0x00000010ff0f7819 */ /* 0x000fe40000011609 */
[----:B------:R-:W-:Y:S02]  /*82d0*/  PRMT R24, R47, 0x5432, R24 ;  /* 0x000054322f187816 */ /* 0x000fe40000000018 */
[----:B------:R-:W-:Y:S02]  /*82e0*/  PRMT R15, R44, 0x5410, R15 ;  /* 0x000054102c0f7816 */ /* 0x000fe4000000000f */
[----:B------:R-:W-:Y:S01]  /*82f0*/  SHF.R.U64 R14, R8, 0x10, R9 ;  /* 0x00000010080e7819 */ /* 0x000fe20000001209 */
[----:B------:R-:W-:Y:S01]  /*8300*/  IMAD.U32 R25, R24, 0x10000, RZ ;  /* 0x0001000018197824 */ /* 0x000fe200078e00ff */
[----:B------:R-:W-:Y:S01]  /*8310*/  SHF.R.U64 R21, R12, 0x10, R13 ;  /* 0x000000100c157819 */ /* 0x000fe2000000120d */
[----:B------:R-:W-:Y:S01]  /*8320*/  IMAD.U32 R20, R15, 0x10000, RZ ;  /* 0x000100000f147824 */ /* 0x000fe200078e00ff */
[----:B------:R-:W-:-:S02]  /*8330*/  LOP3.LUT R24, R24, 0xffff0000, RZ, 0xc0, !PT ;  /* 0xffff000018187812 */ /* 0x000fc400078ec0ff */
[----:B------:R-:W-:Y:S02]  /*8340*/  LOP3.LUT R15, R15, 0xffff0000, RZ, 0xc0, !PT ;  /* 0xffff00000f0f7812 */ /* 0x000fe400078ec0ff */
[----:B------:R-:W-:Y:S02]  /*8350*/  PRMT R14, R48, 0x5432, R14 ;  /* 0x00005432300e7816 */ /* 0x000fe4000000000e */
[----:B------:R-:W-:Y:S02]  /*8360*/  PRMT R21, R43, 0x5410, R21 ;  /* 0x000054102b157816 */ /* 0x000fe40000000015 */
[C---:B-1----:R-:W-:Y:S01]  /*8370*/  LOP3.LUT R9, R6.reuse, 0xffff0000, RZ, 0xc0, !PT ;  /* 0xffff000006097812 */ /* 0x042fe200078ec0ff */
[----:B------:R-:W-:Y:S01]  /*8380*/  IMAD.U32 R8, R6, 0x10000, RZ ;  /* 0x0001000006087824 */ /* 0x000fe200078e00ff */
[C---:B------:R-:W-:Y:S01]  /*8390*/  LOP3.LUT R13, R7.reuse, 0xffff0000, RZ, 0xc0, !PT ;  /* 0xffff0000070d7812 */ /* 0x040fe200078ec0ff */
[----:B------:R-:W-:Y:S02]  /*83a0*/  IMAD.U32 R12, R7, 0x10000, RZ ;  /* 0x00010000070c7824 */ /* 0x000fe400078e00ff */
[C---:B------:R-:W-:Y:S01]  /*83b0*/  FMUL.FTZ R27, R9.reuse, R25 ;  /* 0x00000019091b7220 */ /* 0x040fe20000410000 */
[----:B------:R-:W-:Y:S01]  /*83c0*/  FMUL.FTZ R30, R9, R20 ;  /* 0x00000014091e7220 */ /* 0x000fe20000410000 */
[----:B------:R-:W-:Y:S01]  /*83d0*/  FMUL.FTZ R9, R13, R24 ;  /* 0x000000180d097220 */ /* 0x000fe20000410000 */
[----:B------:R-:W-:-:S02]  /*83e0*/  IMAD.U32 R6, R4, 0x10000, RZ ;  /* 0x0001000004067824 */ /* 0x000fc400078e00ff */
[C---:B------:R-:W-:Y:S01]  /*83f0*/  FFMA.FTZ R27, R8.reuse, R20, -R27 ;  /* 0x00000014081b7223 */ /* 0x040fe2000001081b */
[----:B------:R-:W-:Y:S02]  /*8400*/  IMAD.U32 R7, R5, 0x10000, RZ ;  /* 0x0001000005077824 */ /* 0x000fe400078e00ff */
[----:B------:R-:W-:Y:S01]  /*8410*/  FFMA.FTZ R30, R8, R25, R30 ;  /* 0x00000019081e7223 */ /* 0x000fe2000001001e */
[-C--:B------:R-:W-:Y:S01]  /*8420*/  FFMA.FTZ R20, R12, R15.reuse, -R9 ;  /* 0x0000000f0c147223 */ /* 0x080fe20000010809 */
[----:B------:R-:W-:Y:S01]  /*8430*/  LOP3.LUT R4, R4, 0xffff0000, RZ, 0xc0, !PT ;  /* 0xffff000004047812 */ /* 0x000fe200078ec0ff */
[----:B------:R-:W-:Y:S01]  /*8440*/  FMUL.FTZ R25, R13, R15 ;  /* 0x0000000f0d197220 */ /* 0x000fe20000410000 */
[----:B------:R-:W-:Y:S01]  /*8450*/  LOP3.LUT R5, R5, 0xffff0000, RZ, 0xc0, !PT ;  /* 0xffff000005057812 */ /* 0x000fe200078ec0ff */
[C---:B------:R-:W-:Y:S01]  /*8460*/  IMAD.U32 R9, R14.reuse, 0x10000, RZ ;  /* 0x000100000e097824 */ /* 0x040fe200078e00ff */
[C---:B------:R-:W-:Y:S01]  /*8470*/  LOP3.LUT R8, R21.reuse, 0xffff0000, RZ, 0xc0, !PT ;  /* 0xffff000015087812 */ /* 0x040fe200078ec0ff */
[----:B------:R-:W-:Y:S01]  /*8480*/  IMAD.U32 R13, R21, 0x10000, RZ ;  /* 0x00010000150d7824 */ /* 0x000fe200078e00ff */
[----:B------:R-:W-:Y:S01]  /*8490*/  LOP3.LUT R14, R14, 0xffff0000, RZ, 0xc0, !PT ;  /* 0xffff00000e0e7812 */ /* 0x000fe200078ec0ff */
[----:B------:R-:W-:-:S02]  /*84a0*/  FFMA.FTZ R25, R12, R24, R25 ;  /* 0x000000180c197223 */ /* 0x000fc40000010019 */
        /* <DEDUP_REMOVED lines=8> */
[----:B------:R-:W-:Y:S02]  /*8530*/  F2FP.BF16.F32.PACK_AB R6, R30, R27 ;  /* 0x0000001b1e06723e */ /* 0x000fe400000010ff */
[----:B------:R-:W-:-:S02]  /*8540*/  F2FP.BF16.F32.PACK_AB R7, R25, R20 ;  /* 0x000000141907723e */ /* 0x000fc400000010ff */
[----:B------:R-:W-:Y:S02]  /*8550*/  F2FP.BF16.F32.PACK_AB R4, R4, R15 ;  /* 0x0000000f0404723e */ /* 0x000fe400000010ff */
[----:B------:R-:W-:-:S05]  /*8560*/  F2FP.BF16.F32.PACK_AB R5, R5, R12 ;  /* 0x0000000c0505723e */ /* 0x000fca00000010ff */
[----:B------:R1:W-:Y:S02]  /*8570*/  STS.128 [R3+0x1a400], R4 ;  /* 0x01a4000403007388 */ /* 0x0003e40000000c00 */
.L_x_2938:
[----:B------:R-:W-:Y:S05]  /*8580*/  BSYNC B1 ;  /* 0x0000000000017941 */ /* 0x000fea0003800000 */
.L_x_2937:
[----:B------:R-:W-:Y:S05]  /*8590*/  @P1 BRA `(.L_x_2936) ;  /* 0x0000001800241947 */ /* 0x000fea0003800000 */
[----:B-1----:R-:W1:Y:S01]  /*85a0*/  LDS.128 R4, [R0+0x2000] ;  /* 0x0020000000047984 */ /* 0x002e620000000c00 */
        /* <DEDUP_REMOVED lines=8> */
[----:B------:R-:W-:-:S02]  /*8630*/  PRMT R14, R46, 0x5432, R14 ;  /* 0x000054322e0e7816 */ /* 0x000fc4000000000e */
[----:B------:R-:W-:Y:S02]  /*8640*/  LOP3.LUT R15, R15, 0xffff0000, RZ, 0xc0, !PT ;  /* 0xffff00000f0f7812 */ /* 0x000fe400078ec0ff */
[----:B------:R-:W-:Y:S02]  /*8650*/  LOP3.LUT R12, R12, 0xffff0000, RZ, 0xc0, !PT ;  /* 0xffff00000c0c7812 */ /* 0x000fe400078ec0ff */
[----:B------:R-:W-:Y:S02]  /*8660*/  PRMT R11, R45, 0x5410, R3 ;  /* 0x000054102d0b7816 */ /* 0x000fe40000000003 */
[C---:B-1----:R-:W-:Y:S01]  /*8670*/  LOP3.LUT R9, R6.reuse, 0xffff0000, RZ, 0xc0, !PT ;  /* 0xffff000006097812 */ /* 0x042fe200078ec0ff */
[C---:B------:R-:W-:Y:S01]  /*8680*/  IMAD.U32 R10, R7.reuse, 0x10000, RZ ;  /* 0x00010000070a7824 */ /* 0x040fe200078e00ff */
[----:B------:R-:W-:Y:S01]  /*8690*/  LOP3.LUT R7, R7, 0xffff0000, RZ, 0xc0, !PT ;  /* 0xffff000007077812 */ /* 0x000fe200078ec0ff */
[----:B------:R-:W-:Y:S02]  /*86a0*/  IMAD.U32 R8, R6, 0x10000, RZ ;  /* 0x0001000006087824 */ /* 0x000fe400078e00ff */
[C---:B------:R-:W-:Y:S01]  /*86b0*/  FMUL.FTZ R21, R9.reuse, R20 ;  /* 0x0000001409157220 */ /* 0x040fe20000410000 */
[----:B------:R-:W-:Y:S01]  /*86c0*/  FMUL.FTZ R9, R9, R13 ;  /* 0x0000000d09097220 */ /* 0x000fe20000410000 */
[----:B------:R-:W-:-:S02]  /*86d0*/  IMAD.U32 R6, R5, 0x10000, RZ ;  /* 0x0001000005067824 */ /* 0x000fc400078e00ff */
[C---:B------:R-:W-:Y:S01]  /*86e0*/  FMUL.FTZ R25, R7.reuse, R15 ;  /* 0x0000000f07197220 */ /* 0x040fe20000410000 */
[C---:B------:R-:W-:Y:S01]  /*86f0*/  FFMA.FTZ R21, R8.reuse, R13, -R21 ;  /* 0x0000000d08157223 */ /* 0x040fe20000010815 */
[----:B------:R-:W-:Y:S01]  /*8700*/  FFMA.FTZ R20, R8, R20, R9 ;  /* 0x0000001408147223 */ /* 0x000fe20000010009 */
[-C--:B------:R-:W-:Y:S01]  /*8710*/  FMUL.FTZ R9, R7, R12.reuse ;  /* 0x0000000c07097220 */ /* 0x080fe20000410000 */
[----:B------:R-:W-:Y:S01]  /*8720*/  IMAD.U32 R8, R14, 0x10000, RZ ;  /* 0x000100000e087824 */ /* 0x000fe200078e00ff */
[----:B------:R-:W-:Y:S01]  /*8730*/  LOP3.LUT R5, R5, 0xffff0000, RZ, 0xc0, !PT ;  /* 0xffff000005057812 */ /* 0x000fe200078ec0ff */
[----:B------:R-:W-:Y:S01]  /*8740*/  IMAD.U32 R3, R4, 0x10000, RZ ;  /* 0x0001000004037824 */ /* 0x000fe200078e00ff */
[----:B------:R-:W-:Y:S01]  /*8750*/  LOP3.LUT R14, R14, 0xffff0000, RZ, 0xc0, !PT ;  /* 0xffff00000e0e7812 */ /* 0x000fe200078ec0ff */
[C---:B------:R-:W-:Y:S01]  /*8760*/  IMAD.U32 R7, R11.reuse, 0x10000, RZ ;  /* 0x000100000b077824 */ /* 0x040fe200078e00ff */
[----:B------:R-:W-:Y:S01]  /*8770*/  LOP3.LUT R4, R4, 0xffff0000, RZ, 0xc0, !PT ;  /* 0xffff000004047812 */ /* 0x000fe200078ec0ff */
[C---:B------:R-:W-:Y:S01]  /*8780*/  FFMA.FTZ R25, R10.reuse, R12, -R25 ;  /* 0x0000000c0a197223 */ /* 0x040fe20000010819 */
[----:B------:R-:W-:Y:S01]  /*8790*/  LOP3.LUT R11, R11, 0xffff0000, RZ, 0xc0, !PT ;  /* 0xffff00000b0b7812 */ /* 0x000fe200078ec0ff */
[----:B------:R-:W-:Y:S01]  /*87a0*/  FFMA.FTZ R12, R10, R15, R9 ;  /* 0x0000000f0a0c7223 */ /* 0x000fe20000010009 */
[C---:B------:R-:W-:Y:S01]  /*87b0*/  FMUL.FTZ R13, R5.reuse, R14 ;  /* 0x0000000e050d7220 */ /* 0x040fe20000410000 */
[CC--:B------:R-:W-:Y:S01]  /*87c0*/  FMUL.FTZ R10, R4.reuse, R8.reuse ;  /* 0x00000008040a7220 */ /* 0x0c0fe20000410000 */
[----:B------:R-:W-:Y:S01]  /*87d0*/  FMUL.FTZ R9, R4, R7 ;  /* 0x0000000704097220 */ /* 0x000fe20000410000 */
        /* <DEDUP_REMOVED lines=8> */
[----:B------:R-:W-:-:S05]  /*8860*/  F2FP.BF16.F32.PACK_AB R13, R6, R13 ;  /* 0x0000000d060d723e */ /* 0x000fca00000010ff */
[----:B------:R2:W-:Y:S01]  /*8870*/  STS.128 [R0+0x2000], R12 ;  /* 0x0020000c00007388 */ /* 0x0005e20000000c00 */
[----:B------:R-:W-:Y:S05]  /*8880*/  BRA `(.L_x_2936) ;  /* 0x0000001400687947 */ /* 0x000fea0003800000 */
.L_x_2923:
[----:B------:R-:W1:Y:S01]  /*8890*/  S2R R0, SR_TID.X ;  /* 0x0000000000007919 */ /* 0x000e620000002100 */
[----:B------:R-:W2:Y:S01]  /*88a0*/  LDC R8, c[0x0][0x448] ;  /* 0x00011200ff087b82 */ /* 0x000ea20000000800 */
[----:B------:R-:W-:Y:S01]  /*88b0*/  ULDC.64 UR4, c[0x0][0x3f8] ;  /* 0x0000fe0000047ab9 */ /* 0x000fe20000000a00 */
[----:B------:R-:W-:Y:S01]  /*88c0*/  ULDC.64 UR6, c[0x0][0x408] ;  /* 0x0001020000067ab9 */ /* 0x000fe20000000a00 */
[----:B------:R-:W-:Y:S02]  /*88d0*/  IMAD.MOV.U32 R20, RZ, RZ, R24 ;  /* 0x000000ffff147224 */ /* 0x000fe400078e0018 */
[----:B------:R-:W-:Y:S02]  /*88e0*/  IMAD.MOV.U32 R21, RZ, RZ, R27 ;  /* 0x000000ffff157224 */ /* 0x000fe400078e001b */
[----:B------:R-:W-:Y:S01]  /*88f0*/  IMAD.MOV.U32 R4, RZ, RZ, R30 ;  /* 0x000000ffff047224 */ /* 0x000fe200078e001e */
[----:B--2---:R-:W-:Y:S01]  /*8900*/  ISETP.NE.AND P0, PT, R8, 0x1, PT ;  /* 0x000000010800780c */ /* 0x004fe20003f05270 */
[----:B-1----:R-:W-:-:S05]  /*8910*/  VIADD R0, R0, 0xffffff80 ;  /* 0xffffff8000007836 */ /* 0x002fca0000000000 */
[----:B------:R-:W-:-:S07]  /*8920*/  SHF.R.S32.HI R3, RZ, 0x1f, R0 ;  /* 0x0000001fff037819 */ /* 0x000fce0000011400 */
[----:B------:R-:W1:Y:S01]  /*8930*/  @P0 LDC R5, c[0x0][0x450] ;  /* 0x00011400ff050b82 */ /* 0x000e620000000800 */
[----:B------:R-:W-:-:S04]  /*8940*/  LEA.HI R3, R3, R0, RZ, 0x2 ;  /* 0x0000000003037211 */ /* 0x000fc800078f10ff */
[----:B------:R-:W-:-:S05]  /*8950*/  LOP3.LUT R3, R3, 0xfffffffc, RZ, 0xc0, !PT ;  /* 0xfffffffc03037812 */ /* 0x000fca00078ec0ff */
[----:B------:R-:W-:Y:S02]  /*8960*/  IMAD.IADD R3, R0, 0x1, -R3 ;  /* 0x0000000100037824 */ /* 0x000fe400078e0a03 */
[----:B------:R-:W2:Y:S02]  /*8970*/  @P0 LDC R0, c[0x0][0x44c] ;  /* 0x00011300ff000b82 */ /* 0x000ea40000000800 */
[----:B------:R-:W-:-:S04]  /*8980*/  IMAD R3, R3, 0x40, R36 ;  /* 0x0000004003037824 */ /* 0x000fc800078e0224 */
[----:B--2---:R-:W-:-:S05]  /*8990*/  @P0 IMAD.HI.U32 R0, R3, R0, RZ ;  /* 0x0000000003000227 */ /* 0x004fca00078e00ff */
[----:B-1----:R-:W-:Y:S01]  /*89a0*/  @P0 SHF.R.U32.HI R3, RZ, R5, R0 ;  /* 0x00000005ff030219 */ /* 0x002fe20000011600 */
[----:B------:R-:W-:-:S03]  /*89b0*/  IMAD.MOV.U32 R5, RZ, RZ, R29 ;  /* 0x000000ffff057224 */ /* 0x000fc600078e001d */
        /* <DEDUP_REMOVED lines=17> */
[----:B------:R-:W1:Y:S01]  /*8ad0*/  LDC R41, c[0x0][0x3f4] ;  /* 0x0000fd00ff297b82 */ /* 0x000e620000000800 */
[----:B------:R-:W2:Y:S01]  /*8ae0*/  SHFL.IDX PT, R3, R10, RZ, 0x1c1f ;  /* 0x001c1fff0a037589 */ /* 0x000ea200000e0000 */
[----:B------:R-:W-:-:S03]  /*8af0*/  IMAD R27, R207, R8, RZ ;  /* 0x00000008cf1b7224 */ /* 0x000fc600078e02ff */
[----:B------:R-:W3:Y:S04]  /*8b00*/  SHFL.IDX PT, R0, R20, RZ, 0x1c1f ;  /* 0x001c1fff14007589 */ /* 0x000ee800000e0000 */
[----:B------:R-:W4:Y:S04]  /*8b10*/  SHFL.IDX PT, R14, R24, RZ, 0x1c1f ;  /* 0x001c1fff180e7589 */ /* 0x000f2800000e0000 */
[----:B------:R-:W5:Y:S01]  /*8b20*/  SHFL.IDX PT, R8, R25, RZ, 0x1c1f ;  /* 0x001c1fff19087589 */ /* 0x000f6200000e0000 */
[----:B-1----:R-:W-:-:S04]  /*8b30*/  ISETP.GE.AND P0, PT, R16, R41, PT ;  /* 0x000000291000720c */ /* 0x002fc80003f06270 */
[----:B------:R-:W-:-:S13]  /*8b40*/  ISETP.GE.OR P1, PT, R36, R27, P0 ;  /* 0x0000001b2400720c */ /* 0x000fda0000726670 */
[C---:B------:R-:W-:Y:S01]  /*8b50*/  @!P1 IMAD.SHL.U32 R9, R16.reuse, 0x2, RZ ;  /* 0x0000000210099824 */ /* 0x040fe200078e00ff */
[----:B------:R-:W-:-:S04]  /*8b60*/  @!P1 SHF.L.U64.HI R21, R16, 0x1, R17 ;  /* 0x0000000110159819 */ /* 0x000fc80000010211 */
[----:B--2---:R-:W-:-:S05]  /*8b70*/  @!P1 IADD3 R4, P2, R3, R9, RZ ;  /* 0x0000000903049210 */ /* 0x004fca0007f5e0ff */
[----:B---3--:R-:W-:-:S06]  /*8b80*/  @!P1 IMAD.X R5, R0, 0x1, R21, P2 ;  /* 0x0000000100059824 */ /* 0x008fcc00010e0615 */
[----:B------:R-:W2:Y:S01]  /*8b90*/  @!P1 LD.E.128 R4, desc[UR52][R4.64] ;  /* 0x0000003404049980 */ /* 0x000ea2000c101d00 */
[----:B----4-:R-:W-:-:S05]  /*8ba0*/  @!P1 IADD3 R14, P2, R14, R9, RZ ;  /* 0x000000090e0e9210 */ /* 0x010fca0007f5e0ff */
[----:B-----5:R-:W-:-:S04]  /*8bb0*/  @!P1 IMAD.X R3, R8, 0x1, R21, P2 ;  /* 0x0000000108039824 */ /* 0x020fc800010e0615 */
[----:B------:R-:W-:-:S05]  /*8bc0*/  @!P1 IMAD.MOV.U32 R15, RZ, RZ, R3 ;  /* 0x000000ffff0f9224 */ /* 0x000fca00078e0003 */
[----:B------:R1:W3:Y:S01]  /*8bd0*/  @!P1 LD.E.128 R28, desc[UR52][R14.64] ;  /* 0x000000340e1c9980 */ /* 0x0002e2000c101d00 */
[----:B------:R-:W-:Y:S02]  /*8be0*/  CS2R R44, SRZ ;  /* 0x00000000002c7805 */ /* 0x000fe4000001ff00 */
[----:B------:R-:W-:Y:S01]  /*8bf0*/  CS2R R42, SRZ ;  /* 0x00000000002a7805 */ /* 0x000fe2000001ff00 */
[----:B------:R-:W4:Y:S04]  /*8c00*/  SHFL.IDX PT, R8, R25, 0x1, 0x1c1f ;  /* 0x003c1f0019087f89 */ /* 0x000f2800000e0000 */
[----:B-1----:R-:W1:Y:S01]  /*8c10*/  SHFL.IDX PT, R14, R24, 0x1, 0x1c1f ;  /* 0x003c1f00180e7f89 */ /* 0x002e6200000e0000 */
[----:B--2---:R-:W-:Y:S02]  /*8c20*/  @!P1 IMAD.MOV.U32 R44, RZ, RZ, R4 ;  /* 0x000000ffff2c9224 */ /* 0x004fe400078e0004 */
[----:B------:R-:W-:Y:S01]  /*8c30*/  @!P1 IMAD.MOV.U32 R45, RZ, RZ, R5 ;  /* 0x000000ffff2d9224 */ /* 0x000fe200078e0005 */
[----:B------:R-:W-:Y:S01]  /*8c40*/  CS2R R4, SRZ ;  /* 0x0000000000047805 */ /* 0x000fe2000001ff00 */
[----:B------:R-:W-:-:S02]  /*8c50*/  IMAD.MOV.U32 R0, RZ, RZ, R44 ;  /* 0x000000ffff007224 */ /* 0x000fc400078e002c */
[----:B------:R-:W-:Y:S02]  /*8c60*/  @!P1 IMAD.MOV.U32 R43, RZ, RZ, R7 ;  /* 0x000000ffff2b9224 */ /* 0x000fe400078e0007 */
[----:B------:R-:W-:Y:S01]  /*8c70*/  IMAD.MOV.U32 R3, RZ, RZ, R45 ;  /* 0x000000ffff037224 */ /* 0x000fe200078e002d */
[----:B------:R-:W-:Y:S01]  /*8c80*/  PRMT R47, R47, 0x5410, R0 ;  /* 0x000054102f2f7816 */ /* 0x000fe20000000000 */
[----:B------:R-:W-:Y:S01]  /*8c90*/  @!P1 IMAD.MOV.U32 R42, RZ, RZ, R6 ;  /* 0x000000ffff2a9224 */ /* 0x000fe200078e0006 */
[----:B------:R-:W2:Y:S01]  /*8ca0*/  SHFL.IDX PT, R0, R20, 0x1, 0x1c1f ;  /* 0x003c1f0014007f89 */ /* 0x000ea200000e0000 */
[----:B------:R-:W-:Y:S01]  /*8cb0*/  CS2R R6, SRZ ;  /* 0x0000000000067805 */ /* 0x000fe2000001ff00 */
[----:B------:R-:W-:Y:S01]  /*8cc0*/  IMAD.MOV.U32 R11, RZ, RZ, R43 ;  /* 0x000000ffff0b7224 */ /* 0x000fe200078e002b */
[----:B------:R-:W-:Y:S01]  /*8cd0*/  PRMT R49, R49, 0x5410, R3 ;  /* 0x0000541031317816 */ /* 0x000fe20000000003 */
[----:B---3--:R-:W-:Y:S01]  /*8ce0*/  @!P1 IMAD.MOV.U32 R6, RZ, RZ, R28 ;  /* 0x000000ffff069224 */ /* 0x008fe200078e001c */
[----:B------:R3:W1:Y:S01]  /*8cf0*/  SHFL.IDX PT, R3, R10, 0x1, 0x1c1f ;  /* 0x003c1f000a037f89 */ /* 0x00066200000e0000 */
[----:B------:R-:W-:Y:S01]  /*8d00*/  @!P1 IMAD.MOV.U32 R7, RZ, RZ, R29 ;  /* 0x000000ffff079224 */ /* 0x000fe200078e001d */
[----:B------:R-:W-:Y:S01]  /*8d10*/  CS2R R28, SRZ ;  /* 0x00000000001c7805 */ /* 0x000fe2000001ff00 */
[----:B------:R-:W-:-:S02]  /*8d20*/  @!P1 IMAD.MOV.U32 R4, RZ, RZ, R30 ;  /* 0x000000ffff049224 */ /* 0x000fc400078e001e */
[----:B------:R-:W-:Y:S02]  /*8d30*/  @!P1 IMAD.MOV.U32 R5, RZ, RZ, R31 ;  /* 0x000000ffff059224 */ /* 0x000fe400078e001f */
[----:B------:R-:W-:Y:S01]  /*8d40*/  IMAD.MOV.U32 R9, RZ, RZ, R42 ;  /* 0x000000ffff097224 */ /* 0x000fe200078e002a */
[----:B---3--:R-:W-:Y:S01]  /*8d50*/  PRMT R10, R11, 0x7610, R10 ;  /* 0x000076100b0a7816 */ /* 0x008fe2000000000a */
[----:B------:R-:W-:Y:S02]  /*8d60*/  IMAD.MOV.U32 R11, RZ, RZ, R6 ;  /* 0x000000ffff0b7224 */ /* 0x000fe400078e0006 */
[----:B------:R-:W-:Y:S02]  /*8d70*/  IMAD.MOV.U32 R12, RZ, RZ, R7 ;  /* 0x000000ffff0c7224 */ /* 0x000fe400078e0007 */
[----:B0-----:R-:W-:Y:S01]  /*8d80*/  IMAD.MOV.U32 R13, RZ, RZ, R4 ;  /* 0x000000ffff0d7224 */ /* 0x001fe200078e0004 */
[----:B------:R-:W-:Y:S01]  /*8d90*/  PRMT R9, R9, 0x5410, R11 ;  /* 0x0000541009097816 */ /* 0x000fe2000000000b */
[----:B------:R-:W-:Y:S01]  /*8da0*/  IMAD.MOV.U32 R15, RZ, RZ, R5 ;  /* 0x000000ffff0f7224 */ /* 0x000fe200078e0005 */
[----:B------:R-:W-:-:S04]  /*8db0*/  PRMT R10, R10, 0x5410, R12 ;  /* 0x000054100a0a7816 */ /* 0x000fc8000000000c */
[----:B--2-4-:R-:W-:-:S07]  /*8dc0*/  PRMT R21, R13, 0x5410, R15 ;  /* 0x000054100d157816 */ /* 0x014fce000000000f */
.L_x_3241:
[----:B------:R-:W2:Y:S01]  /*8dd0*/  LDL R12, [R1+0x10] ;  /* 0x00001000010c7983 */ /* 0x000ea20000100800 */
[----:B------:R-:W-:Y:S01]  /*8de0*/  VIADD R36, R36, 0x40 ;  /* 0x0000004024247836 */ /* 0x000fe20000000000 */
[----:B------:R-:W-:Y:S01]  /*8df0*/  BSSY B1, `(.L_x_2940) ;  /* 0x0000016000017945 */ /* 0x000fe20003800000 */
[----:B------:R-:W-:Y:S02]  /*8e00*/  CS2R R30, SRZ ;  /* 0x00000000001e7805 */ /* 0x000fe4000001ff00 */
[----:B------:R-:W-:Y:S02]  /*8e10*/  CS2R R32, SRZ ;  /* 0x0000000000207805 */ /* 0x000fe4000001ff00 */
[----:B------:R-:W-:Y:S02]  /*8e20*/  CS2R R34, SRZ ;  /* 0x0000000000227805 */ /* 0x000fe4000001ff00 */
[----:B------:R-:W-:Y:S02]  /*8e30*/  ISETP.GE.AND P1, PT, R36, R27, PT ;  /* 0x0000001b2400720c */ /* 0x000fe40003f26270 */
[----:B--2---:R-:W-:-:S04]  /*8e40*/  LEA.HI R11, R12, R12, RZ, 0x1 ;  /* 0x0000000c0c0b7211 */ /* 0x004fc800078f08ff */
[----:B------:R-:W-:-:S05]  /*8e50*/  LOP3.LUT R11, R11, 0xfffffffe, RZ, 0xc0, !PT ;  /* 0xfffffffe0b0b7812 */ /* 0x000fca00078ec0ff */
[----:B------:R-:W-:-:S05]  /*8e60*/  IMAD.IADD R11, R12, 0x1, -R11 ;  /* 0x000000010c0b7824 */ /* 0x000fca00078e0a0b */
[----:B------:R-:W-:Y:S01]  /*8e70*/  SHF.L.U32 R12, R11, 0x1f, RZ ;  /* 0x0000001f0b0c7819 */ /* 0x000fe200000006ff */
[----:B------:R-:W-:Y:S06]  /*8e80*/  @P1 BRA `(.L_x_2941) ;  /* 0x0000000000301947 */ /* 0x000fec0003800000 */
[----:B------:R-:W-:Y:S02]  /*8e90*/  CS2R R30, SRZ ;  /* 0x00000000001e7805 */ /* 0x000fe4000001ff00 */
[----:B------:R-:W-:Y:S02]  /*8ea0*/  CS2R R32, SRZ ;  /* 0x0000000000207805 */ /* 0x000fe4000001ff00 */
[----:B------:R-:W-:Y:S01]  /*8eb0*/  CS2R R34, SRZ ;  /* 0x0000000000227805 */ /* 0x000fe2000001ff00 */
[----:B------:R-:W-:Y:S06]  /*8ec0*/  @P0 BRA `(.L_x_2941) ;  /* 0x0000000000200947 */ /* 0x000fec0003800000 */
[C---:B------:R-:W-:Y:S01]  /*8ed0*/  IMAD.SHL.U32 R15, R16.reuse, 0x2, RZ ;  /* 0x00000002100f7824 */ /* 0x040fe200078e00ff */
[----:B------:R-:W-:-:S04]  /*8ee0*/  SHF.L.U64.HI R11, R16, 0x1, R17 ;  /* 0x00000001100b7819 */ /* 0x000fc80000010211 */
[-C--:B-1----:R-:W-:Y:S02]  /*8ef0*/  IADD3 R32, P1, R3, R15.reuse, RZ ;  /* 0x0000000f03207210 */ /* 0x082fe40007f3e0ff */
[----:B------:R-:W-:-:S03]  /*8f00*/  IADD3 R14, P2, R14, R15, RZ ;  /* 0x0000000f0e0e7210 */ /* 0x000fc60007f5e0ff */
[--C-:B------:R-:W-:Y:S02]  /*8f10*/  IMAD.X R33, R0, 0x1, R11.reuse, P1 ;  /* 0x0000000100217824 */ /* 0x100fe400008e060b */
[----:B------:R-:W-:-:S04]  /*8f20*/  IMAD.X R15, R8, 0x1, R11, P2 ;  /* 0x00000001080f7824 */ /* 0x000fc800010e060b */
[----:B------:R-:W5:Y:S04]  /*8f30*/  LD.E.128 R32, desc[UR52][R32.64] ;  /* 0x0000003420207980 */ /* 0x000f68000c101d00 */
[----:B------:R0:W5:Y:S02]  /*8f40*/  LD.E.128 R28, desc[UR52][R14.64] ;  /* 0x000000340e1c7980 */ /* 0x000164000c101d00 */
.L_x_2941:
[----:B------:R-:W-:Y:S05]  /*8f50*/  BSYNC B1 ;  /* 0x0000000000017941 */ /* 0x000fea0003800000 */
.L_x_2940:
[----:B------:R-:W2:Y:S01]  /*8f60*/  SYNCS.PHASECHK.TRANS64.TRYWAIT P1, [R23+URZ+0x22800], R12 ;  /* 0x0228000c170075a7 */ /* 0x000ea2000802017f */
[----:B------:R-:W-:Y:S01]  /*8f70*/  VIADDMNMX R0, R27, -R218, 0x80, PT ;  /* 0x000000801b007446 */ /* 0x000fe200038009da */
[C---:B------:R-:W-:Y:S01]  /*8f80*/  VIADD R11, R209.reuse, 0x40 ;  /* 0x00000040d10b7836 */ /* 0x040fe20000000000 */
[----:B------:R-:W-:Y:S01]  /*8f90*/  BSSY B1, `(.L_x_2942) ;  /* 0x0000012000017945 */ /* 0x000fe20003800000 */
[----:B-1---5:R-:W-:Y:S01]  /*8fa0*/  IMAD.MOV.U32 R3, RZ, RZ, R28 ;  /* 0x000000ffff037224 */ /* 0x022fe200078e001c */
[-C--:B------:R-:W-:Y:S01]  /*8fb0*/  ISETP.GE.OR P2, PT, R209, R0.reuse, P0 ;  /* 0x00000000d100720c */ /* 0x080fe20000746670 */
[----:B------:R-:W-:Y:S01]  /*8fc0*/  IMAD.MOV.U32 R8, RZ, RZ, R29 ;  /* 0x000000ffff087224 */ /* 0x000fe200078e001d */
[----:B------:R-:W-:Y:S01]  /*8fd0*/  ISETP.GE.OR P0, PT, R11, R0, P0 ;  /* 0x000000000b00720c */ /* 0x000fe20000706670 */
        /* <DEDUP_REMOVED lines=12> */
[----:B--2---:R-:W-:Y:S06]  /*90a0*/  @!P1 BRA `(.L_x_2943) ;  /* 0x0000018000549947 */ /* 0x004fec0003800000 */
.L_x_3242:
[----:B------:R-:W-:Y:S05]  /*90b0*/  BSYNC B1 ;  /* 0x0000000000017941 */ /* 0x000fea0003800000 */
.L_x_2942:
[----:B------:R-:W-:Y:S04]  /*90c0*/  BSSY B1, `(.L_x_2944) ;  /* 0x0000070000017945 */ /* 0x000fe80003800000 */
[----:B------:R-:W-:Y:S05]  /*90d0*/  @P2 BRA `(.L_x_2945) ;  /* 0x0000000400b82947 */ /* 0x000fea0003800000 */
[----:B------:R-:W2:Y:S01]  /*90e0*/  LDL R0, [R1+0x1c] ;  /* 0x00001c0001007983 */ /* 0x000ea20000100800 */
[----:B------:R-:W-:Y:S02]  /*90f0*/  SHF.R.U64 R20, R44, 0x10, R45 ;  /* 0x000000102c147819 */ /* 0x000fe4000000122d */
[----:B------:R-:W-:Y:S01]  /*9100*/  SHF.R.U64 R40, R6, 0x10, R7 ;  /* 0x0000001006287819 */ /* 0x000fe20000001207 */
[----:B------:R-:W3:Y:S01]  /*9110*/  S2R R3, SR_TID.X ;  /* 0x0000000000037919 */ /* 0x000ee20000002100 */
[----:B------:R-:W-:Y:S02]  /*9120*/  SHF.R.U32.HI R27, RZ, 0x10, R43 ;  /* 0x00000010ff1b7819 */ /* 0x000fe4000001162b */
[----:B------:R-:W-:Y:S02]  /*9130*/  SHF.R.U32.HI R44, RZ, 0x10, R5 ;  /* 0x00000010ff2c7819 */ /* 0x000fe40000011605 */
[----:B------:R-:W-:Y:S02]  /*9140*/  PRMT R20, R47, 0x5432, R20 ;  /* 0x000054322f147816 */ /* 0x000fe40000000014 */
[----:B------:R-:W-:-:S02]  /*9150*/  PRMT R40, R9, 0x5432, R40 ;  /* 0x0000543209287816 */ /* 0x000fc40000000028 */
[----:B------:R-:W-:Y:S02]  /*9160*/  PRMT R27, R10, 0x5410, R27 ;  /* 0x000054100a1b7816 */ /* 0x000fe4000000001b */
[----:B------:R-:W-:Y:S02]  /*9170*/  PRMT R44, R21, 0x5432, R44 ;  /* 0x00005432152c7816 */ /* 0x000fe4000000002c */
[----:B------:R-:W-:-:S04]  /*9180*/  SHF.R.U32.HI R24, RZ, 0x10, R45 ;  /* 0x00000010ff187819 */ /* 0x000fc8000001162d */
[----:B------:R-:W-:Y:S01]  /*9190*/  PRMT R24, R49, 0x5432, R24 ;  /* 0x0000543231187816 */ /* 0x000fe20000000018 */
[----:B---3--:R-:W-:-:S05]  /*91a0*/  VIADD R3, R3, 0xffffff80 ;  /* 0xffffff8003037836 */ /* 0x008fca0000000000 */
[----:B------:R-:W-:-:S04]  /*91b0*/  SHF.R.S32.HI R13, RZ, 0x1f, R3 ;  /* 0x0000001fff0d7819 */ /* 0x000fc80000011403 */
[----:B------:R-:W-:Y:S01]  /*91c0*/  LEA.HI R13, R13, R3, RZ, 0x5 ;  /* 0x000000030d0d7211 */ /* 0x000fe200078f28ff */
[----:B------:R-:W-:-:S03]  /*91d0*/  IMAD.IADD R3, R16, 0x1, R41 ;  /* 0x0000000110037824 */ /* 0x000fc600078e0229 */
[----:B------:R-:W-:Y:S01]  /*91e0*/  SHF.R.S32.HI R13, RZ, 0x5, R13 ;  /* 0x00000005ff0d7819 */ /* 0x000fe2000001140d */
[----:B--2---:R-:W-:-:S05]  /*91f0*/  IMAD.SHL.U32 R0, R0, 0x40, RZ ;  /* 0x0000004000007824 */ /* 0x004fca00078e00ff */
        /* <DEDUP_REMOVED lines=9> */
[----:B01----:R-:W0:Y:S01]  /*9290*/  LDS.128 R12, [R46+0x18400] ;  /* 0x018400002e0c7984 */ /* 0x003e220000000c00 */
[----:B------:R-:W-:Y:S01]  /*92a0*/  IMAD R48, R0, 0x2, R23 ;  /* 0x0000000200307824 */ /* 0x000fe200078e0217 */
[----:B------:R-:W-:Y:S02]  /*92b0*/  SHF.R.U64 R0, R42, 0x10, R43 ;  /* 0x000000102a007819 */ /* 0x000fe4000000122b */
[----:B------:R-:W-:Y:S02]  /*92c0*/  SHF.R.U32.HI R42, RZ, 0x10, R7 ;  /* 0x00000010ff2a7819 */ /* 0x000fe40000011607 */
[----:B------:R-:W1:Y:S01]  /*92d0*/  LDS.128 R36, [R48+0x18400] ;  /* 0x0184000030247984 */ /* 0x000e620000000c00 */
[----:B------:R-:W-:Y:S02]  /*92e0*/  SHF.R.U64 R43, R4, 0x10, R5 ;  /* 0x00000010042b7819 */ /* 0x000fe40000001205 */
[----:B------:R-:W-:Y:S02]  /*92f0*/  PRMT R25, R9, 0x5410, R0 ;  /* 0x0000541009197816 */ /* 0x000fe40000000000 */
[----:B------:R-:W-:-:S02]  /*9300*/  PRMT R42, R10, 0x5432, R42 ;  /* 0x000054320a2a7816 */ /* 0x000fc4000000002a */
[----:B------:R-:W-:Y:S01]  /*9310*/  PRMT R43, R21, 0x5410, R43 ;  /* 0x00005410152b7816 */ /* 0x000fe2000000002b */
[C---:B------:R-:W-:Y:S01]  /*9320*/  IMAD.U32 R21, R20.reuse, 0x10000, RZ ;  /* 0x0001000014157824 */ /* 0x040fe200078e00ff */
[----:B------:R-:W-:Y:S01]  /*9330*/  LOP3.LUT R20, R20, 0xffff0000, RZ, 0xc0, !PT ;  /* 0xffff000014147812 */ /* 0x000fe200078ec0ff */
[C---:B0-----:R-:W-:Y:S01]  /*9340*/  IMAD.U32 R0, R12.reuse, 0x10000, RZ ;  /* 0x000100000c007824 */ /* 0x041fe200078e00ff */
[----:B------:R-:W-:Y:S01]  /*9350*/  LOP3.LUT R3, R12, 0xffff0000, RZ, 0xc0, !PT ;  /* 0xffff00000c037812 */ /* 0x000fe200078ec0ff */
[C---:B------:R-:W-:Y:S01]  /*9360*/  IMAD.U32 R4, R13.reuse, 0x10000, RZ ;  /* 0x000100000d047824 */ /* 0x040fe200078e00ff */
[----:B------:R-:W-:Y:S01]  /*9370*/  LOP3.LUT R12, R13, 0xffff0000, RZ, 0xc0, !PT ;  /* 0xffff00000d0c7812 */ /* 0x000fe200078ec0ff */
[C---:B------:R-:W-:Y:S01]  /*9380*/  IMAD.U32 R5, R14.reuse, 0x10000, RZ ;  /* 0x000100000e057824 */ /* 0x040fe200078e00ff */
[----:B------:R-:W-:Y:S01]  /*9390*/  LOP3.LUT R6, R14, 0xffff0000, RZ, 0xc0, !PT ;  /* 0xffff00000e067812 */ /* 0x000fe200078ec0ff */
[C---:B-1----:R-:W-:Y:S01]  /*93a0*/  IMAD.U32 R8, R36.reuse, 0x10000, RZ ;  /* 0x0001000024087824 */ /* 0x042fe200078e00ff */
[----:B------:R-:W-:Y:S01]  /*93b0*/  LOP3.LUT R9, R36, 0xffff0000, RZ, 0xc0, !PT ;  /* 0xffff000024097812 */ /* 0x000fe200078ec0ff */
[C---:B------:R-:W-:Y:S01]  /*93c0*/  IMAD.U32 R10, R37.reuse, 0x10000, RZ ;  /* 0x00010000250a7824 */ /* 0x040fe200078e00ff */
[----:B------:R-:W-:Y:S01]  /*93d0*/  LOP3.LUT R36, R37, 0xffff0000, RZ, 0xc0, !PT ;  /* 0xffff000025247812 */ /* 0x000fe200078ec0ff */
[C---:B------:R-:W-:Y:S01]  /*93e0*/  IMAD.U32 R37, R40.reuse, 0x10000, RZ ;  /* 0x0001000028257824 */ /* 0x040fe200078e00ff */
[----:B------:R-:W-:Y:S01]  /*93f0*/  LOP3.LUT R40, R40, 0xffff0000, RZ, 0xc0, !PT ;  /* 0xffff000028287812 */ /* 0x000fe200078ec0ff */
[----:B------:R-:W-:Y:S01]  /*9400*/  FMUL.FTZ R47, R8, R21 ;  /* 0x00000015082f7220 */ /* 0x000fe20000410000 */
[----:B------:R-:W-:-:S02]  /*9410*/  IMAD.U32 R7, R15, 0x10000, RZ ;  /* 0x000100000f077824 */ /* 0x000fc400078e00ff */
[----:B------:R-:W-:Y:S01]  /*9420*/  FMUL.FTZ R45, R8, R37 ;  /* 0x00000025082d7220 */ /* 0x000fe20000410000 */
[----:B------:R-:W-:Y:S01]  /*9430*/  LOP3.LUT R14, R15, 0xffff0000, RZ, 0xc0, !PT ;  /* 0xffff00000f0e7812 */ /* 0x000fe200078ec0ff */
[C---:B------:R-:W-:Y:S01]  /*9440*/  IMAD.U32 R11, R38.reuse, 0x10000, RZ ;  /* 0x00010000260b7824 */ /* 0x040fe200078e00ff */
[----:B------:R-:W-:Y:S01]  /*9450*/  LOP3.LUT R13, R38, 0xffff0000, RZ, 0xc0, !PT ;  /* 0xffff0000260d7812 */ /* 0x000fe200078ec0ff */
[C---:B------:R-:W-:Y:S01]  /*9460*/  FFMA.FTZ R45, R0.reuse, R21, -R45 ;  /* 0x00000015002d7223 */ /* 0x040fe2000001082d */
[----:B------:R-:W-:Y:S01]  /*9470*/  FFMA.FTZ R47, R0, R37, R47 ;  /* 0x00000025002f7223 */ /* 0x000fe2000001002f */
[C---:B------:R-:W-:Y:S01]  /*9480*/  IMAD.U32 R15, R39.reuse, 0x10000, RZ ;  /* 0x00010000270f7824 */ /* 0x040fe200078e00ff */
[----:B------:R-:W-:Y:S01]  /*9490*/  LOP3.LUT R38, R39, 0xffff0000, RZ, 0xc0, !PT ;  /* 0xffff000027267812 */ /* 0x000fe200078ec0ff */
[C---:B------:R-:W-:Y:S01]  /*94a0*/  FMUL.FTZ R8, R9.reuse, R40 ;  /* 0x0000002809087220 */ /* 0x040fe20000410000 */
[----:B------:R-:W-:Y:S01]  /*94b0*/  FMUL.FTZ R0, R9, R20 ;  /* 0x0000001409007220 */ /* 0x000fe20000410000 */
[C---:B------:R-:W-:Y:S01]  /*94c0*/  IMAD.U32 R39, R42.reuse, 0x10000, RZ ;  /* 0x000100002a277824 */ /* 0x040fe200078e00ff */
[----:B------:R-:W-:Y:S01]  /*94d0*/  LOP3.LUT R9, R42, 0xffff0000, RZ, 0xc0, !PT ;  /* 0xffff00002a097812 */ /* 0x000fe200078ec0ff */
[----:B------:R-:W-:-:S02]  /*94e0*/  IMAD.U32 R21, R24, 0x10000, RZ ;  /* 0x0001000018157824 */ /* 0x000fc400078e00ff */
[C---:B------:R-:W-:Y:S01]  /*94f0*/  FFMA.FTZ R20, R3.reuse, R20, -R8 ;  /* 0x0000001403147223 */ /* 0x040fe20000010808 */
[----:B------:R-:W-:Y:S01]  /*9500*/  FFMA.FTZ R40, R3, R40, R0 ;  /* 0x0000002803287223 */ /* 0x000fe20000010000 */
[----:B------:R-:W-:Y:S01]  /*9510*/  FMUL.FTZ R37, R10, R39 ;  /* 0x000000270a257220 */ /* 0x000fe20000410000 */
[----:B------:R-:W-:Y:S01]  /*9520*/  LOP3.LUT R3, R24, 0xffff0000, RZ, 0xc0, !PT ;  /* 0xffff000018037812 */ /* 0x000fe200078ec0ff */
[-C--:B------:R-:W-:Y:S01]  /*9530*/  FMUL.FTZ R10, R10, R21.reuse ;  /* 0x000000150a0a7220 */ /* 0x080fe20000410000 */
[----:B------:R-:W-:Y:S02]  /*9540*/  IMAD.U32 R8, R43, 0x10000, RZ ;  /* 0x000100002b087824 */ /* 0x000fe400078e00ff */
[----:B------:R-:W-:Y:S01]  /*9550*/  FFMA.FTZ R37, R4, R21, -R37 ;  /* 0x0000001504257223 */ /* 0x000fe20000010825 */
[C---:B------:R-:W-:Y:S01]  /*9560*/  FMUL.FTZ R21, R36.reuse, R9 ;  /* 0x0000000924157220 */ /* 0x040fe20000410000 */
[----:B------:R-:W-:Y:S01]  /*9570*/  FMUL.FTZ R49, R36, R3 ;  /* 0x0000000324317220 */ /* 0x000fe20000410000 */
[----:B------:R-:W-:Y:S01]  /*9580*/  FFMA.FTZ R39, R4, R39, R10 ;  /* 0x0000002704277223 */ /* 0x000fe2000001000a */
[----:B------:R-:W-:-:S02]  /*9590*/  IMAD.U32 R0, R25, 0x10000, RZ ;  /* 0x0001000019007824 */ /* 0x000fc400078e00ff */
[----:B------:R-:W-:Y:S01]  /*95a0*/  FMUL.FTZ R36, R11, R8 ;  /* 0x000000080b247220 */ /* 0x000fe20000410000 */
[----:B------:R-:W-:Y:S02]  /*95b0*/  IMAD.U32 R10, R44, 0x10000, RZ ;  /* 0x000100002c0a7824 */ /* 0x000fe400078e00ff */
[----:B------:R-:W-:Y:S01]  /*95c0*/  FFMA.FTZ R24, R12, R3, -R21 ;  /* 0x000000030c187223 */ /* 0x000fe20000010815 */
[----:B------:R-:W-:Y:S02]  /*95d0*/  IMAD.U32 R4, R27, 0x10000, RZ ;  /* 0x000100001b047824 */ /* 0x000fe400078e00ff */
[-C--:B------:R-:W-:Y:S01]  /*95e0*/  FMUL.FTZ R11, R11, R0.reuse ;  /* 0x000000000b0b7220 */ /* 0x080fe20000410000 */
[----:B------:R-:W-:Y:S01]  /*95f0*/  FFMA.FTZ R36, R5, R0, -R36 ;  /* 0x0000000005247223 */ /* 0x000fe20000010824 */
[C---:B------:R-:W-:Y:S01]  /*9600*/  FMUL.FTZ R42, R15.reuse, R10 ;  /* 0x0000000a0f2a7220 */ /* 0x040fe20000410000 */
[----:B------:R-:W-:Y:S01]  /*9610*/  FMUL.FTZ R0, R15, R4 ;  /* 0x000000040f007220 */ /* 0x000fe20000410000 */
[----:B------:R-:W-:Y:S01]  /*9620*/  LOP3.LUT R43, R43, 0xffff0000, RZ, 0xc0, !PT ;  /* 0xffff00002b2b7812 */ /* 0x000fe200078ec0ff */
[----:B------:R-:W-:Y:S01]  /*9630*/  FFMA.FTZ R11, R5, R8, R11 ;  /* 0x00000008050b7223 */ /* 0x000fe2000001000b */
[----:B------:R-:W-:Y:S01]  /*9640*/  LOP3.LUT R25, R25, 0xffff0000, RZ, 0xc0, !PT ;  /* 0xffff000019197812 */ /* 0x000fe200078ec0ff */
[C---:B------:R-:W-:Y:S01]  /*9650*/  FFMA.FTZ R42, R7.reuse, R4, -R42 ;  /* 0x00000004072a7223 */ /* 0x040fe2000001082a */
[----:B------:R-:W-:Y:S01]  /*9660*/  LOP3.LUT R3, R44, 0xffff0000, RZ, 0xc0, !PT ;  /* 0xffff00002c037812 */ /* 0x000fe200078ec0ff */
[----:B------:R-:W-:Y:S01]  /*9670*/  FFMA.FTZ R15, R7, R10, R0 ;  /* 0x0000000a070f7223 */ /* 0x000fe20000010000 */
[----:B------:R-:W-:Y:S01]  /*9680*/  LOP3.LUT R27, R27, 0xffff0000, RZ, 0xc0, !PT ;  /* 0xffff00001b1b7812 */ /* 0x000fe200078ec0ff */
[C---:B------:R-:W-:Y:S01]  /*9690*/  FMUL.FTZ R5, R13.reuse, R43 ;  /* 0x0000002b0d057220 */ /* 0x040fe20000410000 */
[----:B------:R-:W-:Y:S01]  /*96a0*/  FMUL.FTZ R0, R13, R25 ;  /* 0x000000190d007220 */ /* 0x000fe20000410000 */
[----:B------:R-:W-:Y:S01]  /*96b0*/  FMUL.FTZ R7, R38, R3 ;  /* 0x0000000326077220 */ /* 0x000fe20000410000 */
[----:B------:R-:W-:Y:S01]  /*96c0*/  FFMA.FTZ R12, R12, R9, R49 ;  /* 0x000000090c0c7223 */ /* 0x000fe20000010031 */
        /* <DEDUP_REMOVED lines=10> */
[----:B------:R-:W-:Y:S02]  /*9770*/  F2FP.BF16.F32.PACK_AB R8, R40, R47 ;  /* 0x0000002f2808723e */ /* 0x000fe400000010ff */
[----:B------:R-:W-:Y:S01]  /*9780*/  F2FP.BF16.F32.PACK_AB R9, R12, R39 ;  /* 0x000000270c09723e */ /* 0x000fe200000010ff */
[----:B------:R2:W-:Y:S01]  /*9790*/  STS.128 [R46+0x18400], R4 ;  /* 0x018400042e007388 */ /* 0x0005e20000000c00 */
[----:B------:R-:W-:-:S05]  /*97a0*/  F2FP.BF16.F32.PACK_AB R11, R38, R15 ;  /* 0x0000000f260b723e */ /* 0x000fca00000010ff */
[----:B------:R2:W-:Y:S02]  /*97b0*/  STS.128 [R48+0x18400], R8 ;  /* 0x0184000830007388 */ /* 0x0005e40000000c00 */
.L_x_2945:
[----:B------:R-:W-:Y:S05]  /*97c0*/  BSYNC B1 ;  /* 0x0000000000017941 */ /* 0x000fea0003800000 */
.L_x_2944:
[----:B------:R-:W-:Y:S01]  /*97d0*/  PRMT R13, R55, 0x5410, R54 ;  /* 0x00005410370d7816 */ /* 0x000fe20000000036 */
[----:B------:R-:W-:Y:S06]  /*97e0*/  @P0 BRA `(.L_x_2936) ;  /* 0x0000000400900947 */ /* 0x000fec0003800000 */
[----:B------:R-:W3:Y:S01]  /*97f0*/  LDL R3, [R1+0x4] ;  /* 0x0000040001037983 */ /* 0x000ee20000100800 */
[----:B--2---:R-:W-:-:S03]  /*9800*/  SHF.R.U32.HI R4, RZ, 0x3, R228 ;  /* 0x00000003ff047819 */ /* 0x004fc600000116e4 */
[----:B------:R-:W2:Y:S01]  /*9810*/  LDL R44, [R1+0x24] ;  /* 0x00002400012c7983 */ /* 0x000ea20000100800 */
[----:B------:R-:W-:Y:S01]  /*9820*/  IMAD.IADD R41, R16, 0x1, R41 ;  /* 0x0000000110297824 */ /* 0x000fe200078e0229 */
[--C-:B------:R-:W-:Y:S02]  /*9830*/  SHF.R.U64 R25, R32, 0x10, R33.reuse ;  /* 0x0000001020197819 */ /* 0x100fe40000001221 */
[----:B------:R-:W-:Y:S02]  /*9840*/  SHF.R.U32.HI R27, RZ, 0x10, R33 ;  /* 0x00000010ff1b7819 */ /* 0x000fe40000011621 */
[----:B------:R-:W-:Y:S02]  /*9850*/  LOP3.LUT R0, R228, 0x38, R41, 0xf8, !PT ;  /* 0x00000038e4007812 */ /* 0x000fe400078ef829 */
[----:B-1----:R-:W-:Y:S02]  /*9860*/  SHF.R.U64 R12, R34, 0x10, R35 ;  /* 0x00000010220c7819 */ /* 0x002fe40000001223 */
[----:B------:R-:W-:-:S02]  /*9870*/  LOP3.LUT R0, R0, R4, RZ, 0x3c, !PT ;  /* 0x0000000400007212 */ /* 0x000fc400078e3cff */
[----:B------:R-:W-:Y:S02]  /*9880*/  SHF.R.U32.HI R33, RZ, 0x10, R29 ;  /* 0x00000010ff217819 */ /* 0x000fe4000001161d */
[--C-:B------:R-:W-:Y:S02]  /*9890*/  SHF.R.U64 R34, R30, 0x10, R31.reuse ;  /* 0x000000101e227819 */ /* 0x100fe4000000121f */
[----:B------:R-:W-:Y:S02]  /*98a0*/  SHF.R.U32.HI R36, RZ, 0x10, R31 ;  /* 0x00000010ff247819 */ /* 0x000fe4000001161f */
[----:B------:R-:W-:Y:S02]  /*98b0*/  PRMT R25, R52, 0x5410, R25 ;  /* 0x0000541034197816 */ /* 0x000fe40000000019 */
[----:B------:R-:W-:Y:S02]  /*98c0*/  SHF.R.U32.HI R35, RZ, 0x10, R35 ;  /* 0x00000010ff237819 */ /* 0x000fe40000011623 */
[----:B------:R-:W-:-:S02]  /*98d0*/  PRMT R33, R51, 0x5410, R33 ;  /* 0x0000541033217816 */ /* 0x000fc40000000021 */
[----:B------:R-:W-:Y:S02]  /*98e0*/  PRMT R27, R53, 0x5410, R27 ;  /* 0x00005410351b7816 */ /* 0x000fe4000000001b */
[----:B------:R-:W-:Y:S01]  /*98f0*/  PRMT R30, R13, 0x5410, R35 ;  /* 0x000054100d1e7816 */ /* 0x000fe20000000023 */
[----:B------:R-:W-:Y:S01]  /*9900*/  IMAD.U32 R35, R33, 0x10000, RZ ;  /* 0x0001000021237824 */ /* 0x000fe200078e00ff */
[----:B------:R-:W-:Y:S02]  /*9910*/  PRMT R36, R51, 0x5432, R36 ;  /* 0x0000543233247816 */ /* 0x000fe40000000024 */
[----:B------:R-:W-:-:S03]  /*9920*/  PRMT R34, R50, 0x5432, R34 ;  /* 0x0000543232227816 */ /* 0x000fc60000000022 */
[C---:B------:R-:W-:Y:S01]  /*9930*/  IMAD.U32 R37, R36.reuse, 0x10000, RZ ;  /* 0x0001000024257824 */ /* 0x040fe200078e00ff */
[----:B------:R-:W-:Y:S01]  /*9940*/  LOP3.LUT R36, R36, 0xffff0000, RZ, 0xc0, !PT ;  /* 0xffff000024247812 */ /* 0x000fe200078ec0ff */
[----:B---3--:R-:W-:Y:S01]  /*9950*/  IMAD.IADD R0, R3, 0x1, R0 ;  /* 0x0000000103007824 */ /* 0x008fe200078e0200 */
[----:B------:R-:W-:Y:S01]  /*9960*/  SHF.R.U64 R3, R28, 0x10, R29 ;  /* 0x000000101c037819 */ /* 0x000fe2000000121d */
[----:B------:R-:W-:Y:S01]  /*9970*/  IMAD.U32 R28, R25, 0x10000, RZ ;  /* 0x00010000191c7824 */ /* 0x000fe200078e00ff */
[----:B------:R-:W-:Y:S01]  /*9980*/  PRMT R29, R13, 0x5432, R12 ;  /* 0x000054320d1d7816 */ /* 0x000fe2000000000c */
[----:B------:R-:W-:Y:S01]  /*9990*/  IMAD R0, R0, 0x2, R23 ;  /* 0x0000000200007824 */ /* 0x000fe200078e0217 */
[----:B--2---:R-:W1:Y:S01]  /*99a0*/  LDS.128 R8, [R44+0x18400] ;  /* 0x018400002c087984 */ /* 0x004e620000000c00 */
[----:B------:R-:W-:Y:S02]  /*99b0*/  PRMT R31, R50, 0x5410, R3 ;  /* 0x00005410321f7816 */ /* 0x000fe40000000003 */
[----:B------:R-:W-:Y:S01]  /*99c0*/  LOP3.LUT R25, R25, 0xffff0000, RZ, 0xc0, !PT ;  /* 0xffff000019197812 */ /* 0x000fe200078ec0ff */
[----:B------:R-:W0:Y:S02]  /*99d0*/  LDS.128 R4, [R0+0x18400] ;  /* 0x0184000000047984 */ /* 0x000e240000000c00 */
[C---:B------:R-:W-:Y:S01]  /*99e0*/  IMAD.U32 R32, R31.reuse, 0x10000, RZ ;  /* 0x000100001f207824 */ /* 0x040fe200078e00ff */
[----:B------:R-:W-:Y:S01]  /*99f0*/  LOP3.LUT R31, R31, 0xffff0000, RZ, 0xc0, !PT ;  /* 0xffff00001f1f7812 */ /* 0x000fe200078ec0ff */
[C---:B-1----:R-:W-:Y:S01]  /*9a00*/  IMAD.U32 R3, R8.reuse, 0x10000, RZ ;  /* 0x0001000008037824 */ /* 0x042fe200078e00ff */
[----:B------:R-:W-:Y:S01]  /*9a10*/  LOP3.LUT R8, R8, 0xffff0000, RZ, 0xc0, !PT ;  /* 0xffff000008087812 */ /* 0x000fe200078ec0ff */
[C---:B------:R-:W-:Y:S01]  /*9a20*/  IMAD.U32 R12, R9.reuse, 0x10000, RZ ;  /* 0x00010000090c7824 */ /* 0x040fe200078e00ff */
[----:B------:R-:W-:Y:S01]  /*9a30*/  LOP3.LUT R9, R9, 0xffff0000, RZ, 0xc0, !PT ;  /* 0xffff000009097812 */ /* 0x000fe200078ec0ff */
[C---:B0-----:R-:W-:Y:S01]  /*9a40*/  IMAD.U32 R15, R4.reuse, 0x10000, RZ ;  /* 0x00010000040f7824 */ /* 0x041fe200078e00ff */
[----:B------:R-:W-:Y:S01]  /*9a50*/  LOP3.LUT R4, R4, 0xffff0000, RZ, 0xc0, !PT ;  /* 0xffff000004047812 */ /* 0x000fe200078ec0ff */
[C---:B------:R-:W-:Y:S01]  /*9a60*/  IMAD.U32 R20, R5.reuse, 0x10000, RZ ;  /* 0x0001000005147824 */ /* 0x040fe200078e00ff */
[----:B------:R-:W-:Y:S01]  /*9a70*/  LOP3.LUT R5, R5, 0xffff0000, RZ, 0xc0, !PT ;  /* 0xffff000005057812 */ /* 0x000fe200078ec0ff */
[C---:B------:R-:W-:Y:S01]  /*9a80*/  FMUL.FTZ R38, R15.reuse, R32 ;  /* 0x000000200f267220 */ /* 0x040fe20000410000 */
[----:B------:R-:W-:Y:S01]  /*9a90*/  FMUL.FTZ R40, R15, R28 ;  /* 0x0000001c0f287220 */ /* 0x000fe20000410000 */
[----:B------:R-:W-:-:S02]  /*9aa0*/  IMAD.U32 R15, R27, 0x10000, RZ ;  /* 0x000100001b0f7824 */ /* 0x000fc400078e00ff */
[----:B------:R-:W-:Y:S01]  /*9ab0*/  FMUL.FTZ R39, R20, R35 ;  /* 0x0000002314277220 */ /* 0x000fe20000410000 */
[----:B------:R-:W-:Y:S02]  /*9ac0*/  IMAD.U32 R24, R7, 0x10000, RZ ;  /* 0x0001000007187824 */ /* 0x000fe400078e00ff */
[C---:B------:R-:W-:Y:S01]  /*9ad0*/  FFMA.FTZ R38, R3.reuse, R28, -R38 ;  /* 0x0000001c03267223 */ /* 0x040fe20000010826 */
[----:B------:R-:W-:Y:S01]  /*9ae0*/  FFMA.FTZ R40, R3, R32, R40 ;  /* 0x0000002003287223 */ /* 0x000fe20000010028 */
[----:B------:R-:W-:Y:S02]  /*9af0*/  IMAD.U32 R3, R30, 0x10000, RZ ;  /* 0x000100001e037824 */ /* 0x000fe400078e00ff */
[-C--:B------:R-:W-:Y:S01]  /*9b00*/  FMUL.FTZ R41, R20, R15.reuse ;  /* 0x0000000f14297220 */ /* 0x080fe20000410000 */
[----:B------:R-:W-:Y:S01]  /*9b10*/  FFMA.FTZ R39, R12, R15, -R39 ;  /* 0x0000000f0c277223 */ /* 0x000fe20000010827 */
[----:B------:R-:W-:Y:S01]  /*9b20*/  FMUL.FTZ R15, R24, R37 ;  /* 0x00000025180f7220 */ /* 0x000fe20000410000 */
[----:B------:R-:W-:-:S02]  /*9b30*/  IMAD.U32 R14, R11, 0x10000, RZ ;  /* 0x000100000b0e7824 */ /* 0x000fc400078e00ff */
[----:B------:R-:W-:Y:S01]  /*9b40*/  FMUL.FTZ R24, R24, R3 ;  /* 0x0000000318187220 */ /* 0x000fe20000410000 */
[----:B------:R-:W-:Y:S01]  /*9b50*/  FFMA.FTZ R41, R12, R35, R41 ;  /* 0x000000230c297223 */ /* 0x000fe20000010029 */
[----:B------:R-:W-:Y:S01]  /*9b60*/  LOP3.LUT R12, R27, 0xffff0000, RZ, 0xc0, !PT ;  /* 0xffff00001b0c7812 */ /* 0x000fe200078ec0ff */
[C---:B------:R-:W-:Y:S01]  /*9b70*/  FFMA.FTZ R28, R14.reuse, R3, -R15 ;  /* 0x000000030e1c7223 */ /* 0x040fe2000001080f */
[----:B------:R-:W-:Y:S01]  /*9b80*/  FFMA.FTZ R37, R14, R37, R24 ;  /* 0x000000250e257223 */ /* 0x000fe20000010018 */
[----:B------:R-:W-:Y:S01]  /*9b90*/  LOP3.LUT R14, R33, 0xffff0000, RZ, 0xc0, !PT ;  /* 0xffff0000210e7812 */ /* 0x000fe200078ec0ff */
[C---:B------:R-:W-:Y:S01]  /*9ba0*/  FMUL.FTZ R3, R4.reuse, R31 ;  /* 0x0000001f04037220 */ /* 0x040fe20000410000 */
[----:B------:R-:W-:Y:S01]  /*9bb0*/  FMUL.FTZ R15, R4, R25 ;  /* 0x00000019040f7220 */ /* 0x000fe20000410000 */
[C---:B------:R-:W-:Y:S01]  /*9bc0*/  IMAD.U32 R21, R6.reuse, 0x10000, RZ ;  /* 0x0001000006157824 */ /* 0x040fe200078e00ff */
[----:B------:R-:W-:Y:S01]  /*9bd0*/  LOP3.LUT R6, R6, 0xffff0000, RZ, 0xc0, !PT ;  /* 0xffff000006067812 */ /* 0x000fe200078ec0ff */
[----:B------:R-:W-:-:S02]  /*9be0*/  IMAD.U32 R20, R34, 0x10000, RZ ;  /* 0x0001000022147824 */ /* 0x000fc400078e00ff */
[C---:B------:R-:W-:Y:S01]  /*9bf0*/  FFMA.FTZ R25, R8.reuse, R25, -R3 ;  /* 0x0000001908197223 */ /* 0x040fe20000010803 */
[----:B------:R-:W-:Y:S01]  /*9c00*/  FMUL.FTZ R24, R5, R14 ;  /* 0x0000000e05187220 */ /* 0x000fe20000410000 */
[----:B------:R-:W-:Y:S01]  /*9c10*/  FFMA.FTZ R15, R8, R31, R15 ;  /* 0x0000001f080f7223 */ /* 0x000fe2000001000f */
[----:B------:R-:W-:Y:S01]  /*9c20*/  IMAD.U32 R13, R10, 0x10000, RZ ;  /* 0x000100000a0d7824 */ /* 0x000fe200078e00ff */
[----:B------:R-:W-:Y:S01]  /*9c30*/  LOP3.LUT R7, R7, 0xffff0000, RZ, 0xc0, !PT ;  /* 0xffff000007077812 */ /* 0x000fe200078ec0ff */
[----:B------:R-:W-:Y:S02]  /*9c40*/  IMAD.U32 R4, R29, 0x10000, RZ ;  /* 0x000100001d047824 */ /* 0x000fe400078e00ff */
[----:B------:R-:W-:Y:S01]  /*9c50*/  FMUL.FTZ R5, R5, R12 ;  /* 0x0000000c05057220 */ /* 0x000fe20000410000 */
[----:B------:R-:W-:Y:S01]  /*9c60*/  FMUL.FTZ R8, R21, R20 ;  /* 0x0000001415087220 */ /* 0x000fe20000410000 */
[----:B------:R-:W-:Y:S01]  /*9c70*/  LOP3.LUT R3, R34, 0xffff0000, RZ, 0xc0, !PT ;  /* 0xffff000022037812 */ /* 0x000fe200078ec0ff */
[----:B------:R-:W-:Y:S01]  /*9c80*/  FFMA.FTZ R24, R9, R12, -R24 ;  /* 0x0000000c09187223 */ /* 0x000fe20000010818 */
[----:B------:R-:W-:Y:S01]  /*9c90*/  LOP3.LUT R29, R29, 0xffff0000, RZ, 0xc0, !PT ;  /* 0xffff00001d1d7812 */ /* 0x000fe200078ec0ff */
[----:B------:R-:W-:Y:S01]  /*9ca0*/  FFMA.FTZ R14, R9, R14, R5 ;  /* 0x0000000e090e7223 */ /* 0x000fe20000010005 */
[----:B------:R-:W-:Y:S01]  /*9cb0*/  LOP3.LUT R30, R30, 0xffff0000, RZ, 0xc0, !PT ;  /* 0xffff00001e1e7812 */ /* 0x000fe200078ec0ff */
[-C--:B------:R-:W-:Y:S01]  /*9cc0*/  FMUL.FTZ R12, R21, R4.reuse ;  /* 0x00000004150c7220 */ /* 0x080fe20000410000 */
[----:B------:R-:W-:Y:S01]  /*9cd0*/  LOP3.LUT R10, R10, 0xffff0000, RZ, 0xc0, !PT ;  /* 0xffff00000a0a7812 */ /* 0x000fe200078ec0ff */
[----:B------:R-:W-:Y:S01]  /*9ce0*/  FFMA.FTZ R8, R13, R4, -R8 ;  /* 0x000000040d087223 */ /* 0x000fe20000010808 */
[----:B------:R-:W-:Y:S01]  /*9cf0*/  LOP3.LUT R11, R11, 0xffff0000, RZ, 0xc0, !PT ;  /* 0xffff00000b0b7812 */ /* 0x000fe200078ec0ff */
[C---:B------:R-:W-:Y:S01]  /*9d00*/  FMUL.FTZ R5, R6.reuse, R3 ;  /* 0x0000000306057220 */ /* 0x040fe20000410000 */
[C---:B------:R-:W-:Y:S01]  /*9d10*/  FMUL.FTZ R4, R7.reuse, R36 ;  /* 0x0000002407047220 */ /* 0x040fe20000410000 */
[-C--:B------:R-:W-:Y:S01]  /*9d20*/  FMUL.FTZ R6, R6, R29.reuse ;  /* 0x0000001d06067220 */ /* 0x080fe20000410000 */
[-C--:B------:R-:W-:Y:S01]  /*9d30*/  FMUL.FTZ R9, R7, R30.reuse ;  /* 0x0000001e07097220 */ /* 0x080fe20000410000 */
[C---:B------:R-:W-:Y:S01]  /*9d40*/  FFMA.FTZ R5, R10.reuse, R29, -R5 ;  /* 0x0000001d0a057223 */ /* 0x040fe20000010805 */
[----:B------:R-:W-:Y:S01]  /*9d50*/  FFMA.FTZ R7, R11, R30, -R4 ;  /* 0x0000001e0b077223 */ /* 0x000fe20000010804 */
[----:B------:R-:W-:Y:S01]  /*9d60*/  FFMA.FTZ R12, R13, R20, R12 ;  /* 0x000000140d0c7223 */ /* 0x000fe2000001000c */
        /* <DEDUP_REMOVED lines=12> */
.L_x_2936:
[----:B------:R-:W-:Y:S05]  /*9e30*/  BSYNC B0 ;  /* 0x0000000000007941 */ /* 0x000fea0003800000 */
.L_x_2922:
        /* <DEDUP_REMOVED lines=8> */
.L_x_2919:
[----:B-123--:R-:W1:Y:S01]  /*9ec0*/  S2R R0, SR_TID.X ;  /* 0x0000000000007919 */ /* 0x00ee620000002100 */
[----:B------:R-:W-:Y:S05]  /*9ed0*/  WARPSYNC.ALL ;  /* 0x0000000000007948 */ /* 0x000fea0003800000 */
[----:B------:R-:W-:Y:S02]  /*9ee0*/  LOP3.LUT R22, R22, 0xfffbffff, RZ, 0xc0, !PT ;  /* 0xfffbffff16167812 */ /* 0x000fe400078ec0ff */
[----:B-1----:R-:W-:-:S05]  /*9ef0*/  SHF.R.U32.HI R0, RZ, 0x7, R0 ;  /* 0x00000007ff007819 */ /* 0x002fca0000011600 */
[----:B------:R-:W-:Y:S02]  /*9f00*/  VIADD R177, R0, 0x8 ;  /* 0x0000000800b17836 */ /* 0x000fe40000000000 */
[----:B------:R-:W-:-:S03]  /*9f10*/  IMAD.U32 R0, RZ, RZ, UR50 ;  /* 0x00000032ff007e24 */ /* 0x000fc6000f8e00ff */
[----:B------:R1:W-:Y:S02]  /*9f20*/  BAR.SYNC.DEFER_BLOCKING R177, 0x100 ;  /* 0x000400b10000751d */ /* 0x0003e40000010000 */
[----:B------:R-:W-:-:S13]  /*9f30*/  ISETP.NE.AND P1, PT, R0, 0x3, PT ;  /* 0x000000030000780c */ /* 0x000fda0003f25270 */
[----:B------:R-:W-:Y:S01]  /*9f40*/  @P1 LOP3.LUT R22, R22, 0x40000, RZ, 0xfc, !PT ;  /* 0x0004000016161812 */ /* 0x000fe200078efcff */
[----:B-1----:R-:W-:Y:S06]  /*9f50*/  @!P1 BRA `(.L_x_2946) ;  /* 0x0000000000049947 */ /* 0x002fec0003800000 */
[----:B------:R-:W-:Y:S01]  /*9f60*/  BPT.TRAP 0x1 ;  /* 0x000000040000795c */ /* 0x000fe20000300000 */
.L_x_2946:
[----:B------:R-:W-:Y:S01]  /*9f70*/  IMAD R3, R2, 0x8, R23 ;  /* 0x0000000802037824 */ /* 0x000fe200078e0217 */
[----:B------:R-:W-:-:S04]  /*9f80*/  SHF.L.U32 R20, R206, 0x1f, RZ ;  /* 0x0000001fce147819 */ /* 0x000fc800000006ff */
[----:B------:R1:W2:Y:S01]  /*9f90*/  SYNCS.PHASECHK.TRANS64.TRYWAIT P0, [R3+URZ+0x22830], R20 ;  /* 0x02283014030075a7 */ /* 0x0002a2000800017f */
[----:B------:R-:W-:Y:S05]  /*9fa0*/  @!P1 BRA `(.L_x_2947) ;  /* 0x0000000000049947 */ /* 0x000fea0003800000 */
[----:B------:R-:W-:Y:S01]  /*9fb0*/  BPT.TRAP 0x1 ;  /* 0x000000040000795c */ /* 0x000fe20000300000 */
.L_x_2947:
[----:B------:R-:W-:Y:S01]  /*9fc0*/  VIADD R0, R23, 0x1c400 ;  /* 0x0001c40017007836 */ /* 0x000fe20000000000 */
[----:B------:R-:W-:Y:S01]  /*9fd0*/  LOP3.LUT R6, R26, 0x10000, RZ, 0xfc, !PT ;  /* 0x000100001a067812 */ /* 0x000fe200078efcff */
[----:B------:R-:W-:-:S03]  /*9fe0*/  IMAD.MOV.U32 R7, RZ, RZ, 0x40000040 ;  /* 0x40000040ff077424 */ /* 0x000fc600078e00ff */
[----:B------:R-:W-:-:S04]  /*9ff0*/  SHF.R.U32.HI R0, RZ, 0x4, R0 ;  /* 0x00000004ff007819 */ /* 0x000fc80000011600 */
[----:B------:R-:W-:-:S04]  /*a000*/  LOP3.LUT R0, R0, 0x3fff, RZ, 0xc0, !PT ;  /* 0x00003fff00007812 */ /* 0x000fc800078ec0ff */
[----:B------:R-:W-:Y:S01]  /*a010*/  LOP3.LUT R224, R0, 0x10000, RZ, 0xfc, !PT ;  /* 0x0001000000e07812 */ /* 0x000fe200078efcff */
[----:B--2---:R-:W-:Y:S06]  /*a020*/  @P0 BRA `(.L_x_2948) ;  /* 0x0000000000080947 */ /* 0x004fec0003800000 */
[----:B------:R-:W2:Y:S02]  /*a030*/  SYNCS.PHASECHK.TRANS64.TRYWAIT P0, [R3+URZ+0x22830], R20 ;  /* 0x02283014030075a7 */ /* 0x000ea4000800017f */
[----:B--2---:R-:W-:Y:S05]  /*a040*/  @!P0 BRA `(.L_x_2949) ;  /* 0x0000017000808947 */ /* 0x004fea0003800000 */
.L_x_2948:
[----:B------:R-:W-:Y:S01]  /*a050*/  IMAD R4, R2, 0x300, R224 ;  /* 0x0000030002047824 */ /* 0x000fe200078e02e0 */
[----:B------:R-:W-:Y:S05]  /*a060*/  WARPSYNC.ALL ;  /* 0x0000000000007948 */ /* 0x000fea0003800000 */
[----:B------:R-:W-:Y:S01]  /*a070*/  IMAD.MOV.U32 R5, RZ, RZ, 0x40000040 ;  /* 0x40000040ff057424 */ /* 0x000fe200078e00ff */
[C---:B------:R-:W-:Y:S01]  /*a080*/  R2UR UR4, R6.reuse ;  /* 0x00000000060472ca */ /* 0x040fe200000e0000 */
[----:B0----5:R-:W-:Y:S01]  /*a090*/  WARPGROUP.ARRIVE ;  /* 0x00000000000079c5 */ /* 0x021fe20000000000 */
[----:B------:R-:W-:Y:S01]  /*a0a0*/  R2UR UR5, R7 ;  /* 0x00000000070572ca */ /* 0x000fe200000e0000 */
[----:B------:R-:W-:Y:S01]  /*a0b0*/  VIADD R14, R6, 0x2 ;  /* 0x00000002060e7836 */ /* 0x000fe20000000000 */
[C---:B------:R-:W-:Y:S01]  /*a0c0*/  R2UR UR6, R4.reuse ;  /* 0x00000000040672ca */ /* 0x040fe200000e0000 */
[----:B------:R-:W-:Y:S01]  /*a0d0*/  VIADD R8, R4, 0x2 ;  /* 0x0000000204087836 */ /* 0x000fe20000000000 */
[----:B------:R-:W-:Y:S01]  /*a0e0*/  R2UR UR7, R5 ;  /* 0x00000000050772ca */ /* 0x000fe200000e0000 */
[----:B------:R-:W-:Y:S01]  /*a0f0*/  IMAD.MOV.U32 R15, RZ, RZ, 0x40000040 ;  /* 0x40000040ff0f7424 */ /* 0x000fe200078e00ff */
[----:B------:R-:W0:Y:S01]  /*a100*/  S2R R0, SR_TID.X ;  /* 0x0000000000007919 */ /* 0x000e220000002100 */
[----:B------:R-:W-:-:S02]  /*a110*/  IMAD.MOV.U32 R9, RZ, RZ, 0x40000040 ;  /* 0x40000040ff097424 */ /* 0x000fc400078e00ff */
[C---:B------:R-:W-:Y:S02]  /*a120*/  VIADD R12, R6.reuse, 0x4 ;  /* 0x00000004060c7836 */ /* 0x040fe40000000000 */
[----:B------:R-:W-:Y:S02]  /*a130*/  IMAD.MOV.U32 R13, RZ, RZ, 0x40000040 ;  /* 0x40000040ff0d7424 */ /* 0x000fe400078e00ff */
[----:B------:R-:W-:Y:S02]  /*a140*/  VIADD R10, R6, 0x6 ;  /* 0x00000006060a7836 */ /* 0x000fe40000000000 */
[----:B------:R-:W-:Y:S02]  /*a150*/  IMAD.MOV.U32 R11, RZ, RZ, 0x40000040 ;  /* 0x40000040ff0b7424 */ /* 0x000fe400078e00ff */
[----:B------:R-:W-:Y:S01]  /*a160*/  HGMMA.64x96x16.F32.BF16 R24, gdesc[UR4], RZ, !UPT, gsb0 ;  /* 0x01600000041879f0 */ /* 0x000fe2000c0018ff */
[----:B------:R-:W-:Y:S01]  /*a170*/  R2UR UR4, R14 ;  /* 0x000000000e0472ca */ /* 0x000fe200000e0000 */
[----:B------:R-:W-:Y:S01]  /*a180*/  IMAD.MOV.U32 R5, RZ, RZ, 0x40000040 ;  /* 0x40000040ff057424 */ /* 0x000fe200078e00ff */
[----:B------:R-:W-:Y:S01]  /*a190*/  R2UR UR5, R15 ;  /* 0x000000000f0572ca */ /* 0x000fe200000e0000 */
[----:B------:R-:W-:Y:S01]  /*a1a0*/  IMAD.U32 R95, RZ, RZ, UR50 ;  /* 0x00000032ff5f7e24 */ /* 0x000fe2000f8e00ff */
[----:B------:R-:W-:Y:S01]  /*a1b0*/  R2UR UR6, R8 ;  /* 0x00000000080672ca */ /* 0x000fe200000e0000 */
[C---:B------:R-:W-:Y:S01]  /*a1c0*/  VIADD R8, R4.reuse, 0x4 ;  /* 0x0000000404087836 */ /* 0x040fe20000000000 */
[----:B------:R-:W-:Y:S01]  /*a1d0*/  R2UR UR7, R9 ;  /* 0x00000000090772ca */ /* 0x000fe200000e0000 */
[----:B------:R-:W-:Y:S01]  /*a1e0*/  IMAD.MOV.U32 R9, RZ, RZ, 0x40000040 ;  /* 0x40000040ff097424 */ /* 0x000fe200078e00ff */
[----:B------:R-:W-:Y:S01]  /*a1f0*/  ISETP.NE.AND P0, PT, R95, 0x3, PT ;  /* 0x000000035f00780c */ /* 0x000fe20003f05270 */
[----:B------:R-:W-:Y:S01]  /*a200*/  VIADD R4, R4, 0x6 ;  /* 0x0000000604047836 */ /* 0x000fe20000000000 */
[----:B0-----:R-:W-:Y:S01]  /*a210*/  SHF.R.U32.HI R0, RZ, 0x7, R0 ;  /* 0x00000007ff007819 */ /* 0x001fe20000011600 */
        /* <DEDUP_REMOVED lines=22> */
.L_x_2950:
[----:B------:R-:W3:Y:S01]  /*a380*/  LDC R0, c[0x0][0x448] ;  /* 0x00011200ff007b82 */ /* 0x000ee20000000800 */
[----:B------:R-:W-:Y:S01]  /*a390*/  ULDC.64 UR6, c[0x0][0x9e0] ;  /* 0x0002780000067ab9 */ /* 0x000fe20000000a00 */
[----:B------:R-:W-:Y:S01]  /*a3a0*/  LOP3.LUT R22, R22, 0xfff7ffff, RZ, 0xc0, !PT ;  /* 0xfff7ffff16167812 */ /* 0x000fe200078ec0ff */
[----:B------:R-:W-:Y:S01]  /*a3b0*/  UISETP.GE.AND UP0, UPT, UR7, 0x1, UPT ;  /* 0x000000010700788c */ /* 0x000fe2000bf06270 */
[----:B------:R-:W-:Y:S02]  /*a3c0*/  ULDC UR46, c[0x0][0x9dc] ;  /* 0x00027700002e7ab9 */ /* 0x000fe40000000800 */
[----:B------:R-:W-:Y:S02]  /*a3d0*/  ULOP3.LUT UR4, URZ, UR46, URZ, 0x33, !UPT ;  /* 0x0000002e3f047292 */ /* 0x000fe4000f8e333f */
[----:B------:R-:W-:Y:S01]  /*a3e0*/  UP2UR UR51, UPR, URZ, 0x1 ;  /* 0x000000013f337883 */ /* 0x000fe20008000000 */
[----:B---3--:R-:W-:Y:S01]  /*a3f0*/  ISETP.NE.AND P0, PT, R0, 0x1, PT ;  /* 0x000000010000780c */ /* 0x008fe20003f05270 */
[----:B------:R-:W-:-:S04]  /*a400*/  IMAD.IADD R0, R226, 0x1, R218 ;  /* 0x00000001e2007824 */ /* 0x000fc800078e02da */
[----:B------:R-:W-:-:S08]  /*a410*/  IMAD.MOV.U32 R8, RZ, RZ, R0 ;  /* 0x000000ffff087224 */ /* 0x000fd000078e0000 */
[----:B------:R-:W3:Y:S01]  /*a420*/  @P0 LDC R5, c[0x0][0x44c] ;  /* 0x00011300ff050b82 */ /* 0x000ee20000000800 */
[----:B------:R-:W-:-:S07]  /*a430*/  @P0 LOP3.LUT R22, R22, 0x80000, RZ, 0xfc, !PT ;  /* 0x0008000016160812 */ /* 0x000fce00078efcff */
[----:B------:R-:W4:Y:S01]  /*a440*/  @P0 LDC R21, c[0x0][0x450] ;  /* 0x00011400ff150b82 */ /* 0x000f220000000800 */
[----:B---3--:R-:W-:-:S04]  /*a450*/  @P0 IMAD.HI.U32 R4, R0, R5, RZ ;  /* 0x0000000500040227 */ /* 0x008fc800078e00ff */
[----:B------:R-:W-:Y:S02]  /*a460*/  VIADD R0, R3, 0x22840 ;  /* 0x0002284003007836 */ /* 0x000fe40000000000 */
[----:B------:R-:W-:Y:S01]  /*a470*/  IMAD.U32 R5, RZ, RZ, UR47 ;  /* 0x0000002fff057e24 */ /* 0x000fe2000f8e00ff */
[----:B----4-:R-:W-:Y:S01]  /*a480*/  @P0 SHF.R.U32.HI R8, RZ, R21, R4 ;  /* 0x00000015ff080219 */ /* 0x010fe20000011604 */
[----:B------:R-:W-:Y:S01]  /*a490*/  IMAD R4, R176, -0x60, R208 ;  /* 0xffffffa0b0047824 */ /* 0x000fe200078e02d0 */
[----:B------:R-:W-:Y:S01]  /*a4a0*/  PLOP3.LUT P0, PT, PT, PT, UP0, 0x40, 0x0 ;  /* 0x000000000000781c */ /* 0x000fe20003f0e808 */
[----:B------:R-:W-:Y:S01]  /*a4b0*/  IMAD.MOV.U32 R21, RZ, RZ, -0x60 ;  /* 0xffffffa0ff157424 */ /* 0x000fe200078e00ff */
[----:B------:R-:W-:Y:S01]  /*a4c0*/  PRMT R0, R5, 0x654, R0 ;  /* 0x0000065405007816 */ /* 0x000fe20000000000 */
[----:B------:R-:W3:Y:S01]  /*a4d0*/  SHFL.IDX PT, R76, R8, RZ, 0x1c1f ;  /* 0x001c1fff084c7589 */ /* 0x000ee200000e0000 */
[----:B------:R-:W-:Y:S02]  /*a4e0*/  VIADD R5, R4, 0x61 ;  /* 0x0000006104057836 */ /* 0x000fe40000000000 */
[----:B------:R4:W-:Y:S01]  /*a4f0*/  SYNCS.ARRIVE.TRANS64.RED.A1T0 RZ, [R0+URZ], RZ ;  /* 0x000000ff00ff79a7 */ /* 0x0009e2000810043f */
[----:B------:R-:W-:-:S04]  /*a500*/  IMAD R75, R176, R21, 0x60 ;  /* 0x00000060b04b7424 */ /* 0x000fc800078e0215 */
[C---:B------:R-:W-:Y:S02]  /*a510*/  IMAD R74, R210.reuse, -0x2, R75 ;  /* 0xfffffffed24a7824 */ /* 0x040fe400078e024b */
[----:B----4-:R-:W-:Y:S02]  /*a520*/  IMAD R0, R210, -0x2, R5 ;  /* 0xfffffffed2007824 */ /* 0x010fe400078e0205 */
[----:B------:R-:W-:Y:S02]  /*a530*/  VIADD R5, R4, 0x60 ;  /* 0x0000006004057836 */ /* 0x000fe40000000000 */
[----:B------:R-:W-:Y:S02]  /*a540*/  IMAD.IADD R0, R0, 0x1, -R207 ;  /* 0x0000000100007824 */ /* 0x000fe400078e0acf */
[----:B------:R-:W-:Y:S02]  /*a550*/  IMAD R21, R210, -0x2, R5 ;  /* 0xfffffffed2157824 */ /* 0x000fe400078e0205 */
[----:B------:R-:W-:-:S02]  /*a560*/  VIADD R72, R0, UR6 ;  /* 0x0000000600487c36 */ /* 0x000fc40008000000 */
[----:B------:R-:W-:-:S03]  /*a570*/  VIADD R73, R0, UR4 ;  /* 0x0000000400497c36 */ /* 0x000fc60008000000 */
[----:B---3--:R-:W-:Y:S01]  /*a580*/  VIADDMNMX R0, R76, R72, R21, PT ;  /* 0x000000484c007246 */ /* 0x008fe20003800115 */
[----:B------:R-:W-:Y:S01]  /*a590*/  IMAD.IADD R4, R73, 0x1, R76 ;  /* 0x0000000149047824 */ /* 0x000fe200078e024c */
[----:B------:R-:W-:Y:S06]  /*a5a0*/  @P0 BRA `(.L_x_2951) ;  /* 0x0000000000540947 */ /* 0x000fec0003800000 */
[----:B------:R-:W-:Y:S01]  /*a5b0*/  IADD3 R5, -R207, R208, R76 ;  /* 0x000000d0cf057210 */ /* 0x000fe20007ffe14c */
[----:B------:R-:W-:Y:S03]  /*a5c0*/  BSSY B0, `(.L_x_2952) ;  /* 0x0000010000007945 */ /* 0x000fe60003800000 */
[----:B------:R-:W-:-:S13]  /*a5d0*/  ISETP.GT.AND P0, PT, R5, -0x1, PT ;  /* 0xffffffff0500780c */ /* 0x000fda0003f04270 */
[----:B------:R-:W-:Y:S05]  /*a5e0*/  @P0 BRA `(.L_x_2953) ;  /* 0x0000000000200947 */ /* 0x000fea0003800000 */
[----:B------:R-:W-:Y:S01]  /*a5f0*/  UISETP.NE.AND UP0, UPT, UR7, 0x1, UPT ;  /* 0x000000010700788c */ /* 0x000fe2000bf05270 */
[----:B------:R-:W-:-:S05]  /*a600*/  LOP3.LUT R5, RZ, R5, RZ, 0x33, !PT ;  /* 0x00000005ff057212 */ /* 0x000fca00078e33ff */
[----:B------:R-:W-:-:S05]  /*a610*/  PLOP3.LUT P0, PT, PT, PT, UP0, 0x80, 0x0 ;  /* 0x000000000000781c */ /* 0x000fca0003f0f008 */
[----:B------:R-:W-:-:S08]  /*a620*/  @UP0 ULDC.64 UR4, c[0x0][0x9e8] ;  /* 0x00027a0000040ab9 */ /* 0x000fd00000000a00 */
[----:B------:R-:W-:-:S05]  /*a630*/  @P0 IMAD.HI.U32 R76, R5, UR4, RZ ;  /* 0x00000004054c0c27 */ /* 0x000fca000f8e00ff */
[----:B------:R-:W-:-:S04]  /*a640*/  @P0 SHF.R.U32.HI R5, RZ, UR5, R76 ;  /* 0x00000005ff050c19 */ /* 0x000fc8000801164c */
[----:B------:R-:W-:Y:S01]  /*a650*/  LOP3.LUT R5, RZ, R5, RZ, 0x33, !PT ;  /* 0x00000005ff057212 */ /* 0x000fe200078e33ff */
[----:B------:R-:W-:Y:S06]  /*a660*/  BRA `(.L_x_2954) ;  /* 0x0000000000147947 */ /* 0x000fec0003800000 */
.L_x_2953:
[----:B------:R-:W-:-:S06]  /*a670*/  UISETP.NE.AND UP0, UPT, UR7, 0x1, UPT ;  /* 0x000000010700788c */ /* 0x000fcc000bf05270 */
[----:B------:R-:W-:-:S05]  /*a680*/  PLOP3.LUT P0, PT, PT, PT, UP0, 0x80, 0x0 ;  /* 0x000000000000781c */ /* 0x000fca0003f0f008 */
[----:B------:R-:W-:-:S08]  /*a690*/  @UP0 ULDC.64 UR4, c[0x0][0x9e8] ;  /* 0x00027a0000040ab9 */ /* 0x000fd00000000a00 */
[----:B------:R-:W-:-:S05]  /*a6a0*/  @P0 IMAD.HI.U32 R76, R5, UR4, RZ ;  /* 0x00000004054c0c27 */ /* 0x000fca000f8e00ff */
[----:B------:R-:W-:-:S07]  /*a6b0*/  @P0 SHF.R.U32.HI R5, RZ, UR5, R76 ;  /* 0x00000005ff050c19 */ /* 0x000fce000801164c */
.L_x_2954:
[----:B------:R-:W-:Y:S05]  /*a6c0*/  BSYNC B0 ;  /* 0x0000000000007941 */ /* 0x000fea0003800000 */
.L_x_2952:
[----:B------:R-:W-:-:S05]  /*a6d0*/  IMAD R5, R5, UR7, R74 ;  /* 0x0000000705057c24 */ /* 0x000fca000f8e024a */
[----:B------:R-:W-:Y:S02]  /*a6e0*/  VIMNMX R4, R4, R5, !PT ;  /* 0x0000000504047248 */ /* 0x000fe40007fe0100 */
[----:B------:R-:W-:-:S07]  /*a6f0*/  VIADDMNMX R0, R5, UR7, R0, PT ;  /* 0x0000000705007c46 */ /* 0x000fce000b800100 */
.L_x_2951:
[C---:B------:R-:W-:Y:S01]  /*a700*/  ISETP.GE.AND P1, PT, R75.reuse, 0x9, PT ;  /* 0x000000094b00780c */ /* 0x040fe20003f26270 */
[----:B------:R-:W-:Y:S01]  /*a710*/  UISETP.GE.AND UP0, UPT, UR7, 0x1, UPT ;  /* 0x000000010700788c */ /* 0x000fe2000bf06270 */
        /* <DEDUP_REMOVED lines=97> */
[C---:B------:R-:W-:Y:S02]  /*ad30*/  ISETP.GE.AND P2, PT, R75.reuse, 0x52, PT ;  /* 0x000000524b00780c */ /* 0x040fe40003f46270 */
[C---:B------:R-:W-:Y:S02]  /*ad40*/  ISETP.GE.AND P5, PT, R75.reuse, 0x1, PT ;  /* 0x000000014b00780c */ /* 0x040fe40003fa6270 */
[----:B------:R-:W-:Y:S02]  /*ad50*/  ISETP.GT.AND P3, PT, R4, 0x51, !P2 ;  /* 0x000000510400780c */ /* 0x000fe40005764270 */
[----:B------:R-:W-:-:S02]  /*ad60*/  ISETP.GE.AND P6, PT, R75, 0x5a, PT ;  /* 0x0000005a4b00780c */ /* 0x000fc40003fc6270 */
[----:B------:R-:W-:-:S04]  /*ad70*/  ISETP.LT.OR P3, PT, R0, 0x52, P3 ;  /* 0x000000520000780c */ /* 0x000fc80001f61670 */
[----:B------:R-:W-:Y:S02]  /*ad80*/  FSEL R65, R65, -INF , !P3 ;  /* 0xff80000041417808 */ /* 0x000fe40005800000 */
[----:B------:R-:W-:-:S04]  /*ad90*/  ISETP.GE.AND P3, PT, R75, 0x59, PT ;  /* 0x000000594b00780c */ /* 0x000fc80003f66270 */
[----:B------:R-:W-:-:S04]  /*ada0*/  ISETP.GT.AND P4, PT, R4, 0x58, !P3 ;  /* 0x000000580400780c */ /* 0x000fc80005f84270 */
[----:B------:R-:W-:-:S04]  /*adb0*/  ISETP.LT.OR P4, PT, R0, 0x59, P4 ;  /* 0x000000590000780c */ /* 0x000fc80002781670 */
[----:B------:R-:W-:Y:S02]  /*adc0*/  FSEL R68, R68, -INF , !P4 ;  /* 0xff80000044447808 */ /* 0x000fe40006000000 */
[----:B------:R-:W-:-:S04]  /*add0*/  ISETP.GT.AND P4, PT, R4, RZ, !P5 ;  /* 0x000000ff0400720c */ /* 0x000fc80006f84270 */
[----:B------:R-:W-:-:S04]  /*ade0*/  ISETP.LT.OR P4, PT, R0, 0x1, P4 ;  /* 0x000000010000780c */ /* 0x000fc80002781670 */
[----:B------:R-:W-:Y:S02]  /*adf0*/  FSEL R29, R24, -INF , !P4 ;  /* 0xff800000181d7808 */ /* 0x000fe40006000000 */
[----:B------:R-:W-:-:S04]  /*ae00*/  ISETP.GT.AND P4, PT, R4, 0x59, !P6 ;  /* 0x000000590400780c */ /* 0x000fc80007784270 */
[----:B------:R-:W-:Y:S02]  /*ae10*/  ISETP.LT.OR P4, PT, R0, 0x5a, P4 ;  /* 0x0000005a0000780c */ /* 0x000fe40002781670 */
[----:B------:R-:W3:Y:S02]  /*ae20*/  SHFL.IDX PT, R0, R8, 0x1, 0x1c1f ;  /* 0x003c1f0008007f89 */ /* 0x000ee400000e0000 */
[----:B------:R-:W-:Y:S02]  /*ae30*/  FSEL R69, R69, -INF , !P4 ;  /* 0xff80000045457808 */ /* 0x000fe40006000000 */
[----:B------:R-:W-:Y:S02]  /*ae40*/  PLOP3.LUT P4, PT, PT, PT, UP0, 0x40, 0x0 ;  /* 0x000000000000781c */ /* 0x000fe40003f8e808 */
[----:B---3--:R-:W-:Y:S01]  /*ae50*/  VIADDMNMX R5, R0, R72, R21, PT ;  /* 0x0000004800057246 */ /* 0x008fe20003800115 */
[----:B------:R-:W-:-:S10]  /*ae60*/  IMAD.IADD R24, R73, 0x1, R0 ;  /* 0x0000000149187824 */ /* 0x000fd400078e0200 */
[----:B------:R-:W-:Y:S05]  /*ae70*/  @P4 BRA `(.L_x_2955) ;  /* 0x00000000005c4947 */ /* 0x000fea0003800000 */
        /* <DEDUP_REMOVED lines=8> */
[----:B------:R-:W-:Y:S01]  /*af00*/  @P4 IMAD.HI.U32 R4, R0, UR4, RZ ;  /* 0x0000000400044c27 */ /* 0x000fe2000f8e00ff */
[----:B------:R-:W-:-:S13]  /*af10*/  PLOP3.LUT P4, PT, PT, PT, UP0, 0x80, 0x0 ;  /* 0x000000000000781c */ /* 0x000fda0003f8f008 */
[----:B------:R-:W-:-:S04]  /*af20*/  @P4 SHF.R.U32.HI R0, RZ, UR5, R4 ;  /* 0x00000005ff004c19 */ /* 0x000fc80008011604 */
[----:B------:R-:W-:Y:S01]  /*af30*/  LOP3.LUT R0, RZ, R0, RZ, 0x33, !PT ;  /* 0x00000000ff007212 */ /* 0x000fe200078e33ff */
[----:B------:R-:W-:Y:S06]  /*af40*/  BRA `(.L_x_2958) ;  /* 0x0000000000187947 */ /* 0x000fec0003800000 */
.L_x_2957:
[----:B------:R-:W-:-:S06]  /*af50*/  UISETP.NE.AND UP0, UPT, UR7, 0x1, UPT ;  /* 0x000000010700788c */ /* 0x000fcc000bf05270 */
[----:B------:R-:W-:-:S05]  /*af60*/  PLOP3.LUT P4, PT, PT, PT, UP0, 0x80, 0x0 ;  /* 0x000000000000781c */ /* 0x000fca0003f8f008 */
[----:B------:R-:W-:-:S08]  /*af70*/  @UP0 ULDC.64 UR4, c[0x0][0x9e8] ;  /* 0x00027a0000040ab9 */ /* 0x000fd00000000a00 */
[----:B------:R-:W-:Y:S01]  /*af80*/  @P4 IMAD.HI.U32 R4, R0, UR4, RZ ;  /* 0x0000000400044c27 */ /* 0x000fe2000f8e00ff */
[----:B------:R-:W-:-:S13]  /*af90*/  PLOP3.LUT P4, PT, PT, PT, UP0, 0x80, 0x0 ;  /* 0x000000000000781c */ /* 0x000fda0003f8f008 */
[----:B------:R-:W-:-:S07]  /*afa0*/  @P4 SHF.R.U32.HI R0, RZ, UR5, R4 ;  /* 0x00000005ff004c19 */ /* 0x000fce0008011604 */
.L_x_2958:
[----:B------:R-:W-:Y:S05]  /*afb0*/  BSYNC B0 ;  /* 0x0000000000007941 */ /* 0x000fea0003800000 */
.L_x_2956:
[----:B------:R-:W-:-:S05]  /*afc0*/  IMAD R0, R0, UR7, R74 ;  /* 0x0000000700007c24 */ /* 0x000fca000f8e024a */
[----:B------:R-:W-:Y:S02]  /*afd0*/  VIMNMX R24, R24, R0, !PT ;  /* 0x0000000018187248 */ /* 0x000fe40007fe0100 */
[----:B------:R-:W-:-:S07]  /*afe0*/  VIADDMNMX R5, R0, UR7, R5, PT ;  /* 0x0000000700057c46 */ /* 0x000fce000b800105 */
.L_x_2955:
        /* <DEDUP_REMOVED lines=69> */
[----:B------:R-:W3:Y:S01]  /*b440*/  SHFL.BFLY PT, R21, R8, 0x2, 0x1f ;  /* 0x0c401f0008157f89 */ /* 0x000ee200000e0000 */
        /* <DEDUP_REMOVED lines=12> */
[----:B------:R-:W-:Y:S02]  /*b510*/  ISETP.GT.AND P0, PT, R24, 0x38, !P0 ;  /* 0x000000381800780c */ /* 0x000fe40004704270 */
[----:B---3--:R-:W-:Y:S02]  /*b520*/  FMNMX.FTZ R25, R8, R21, !PT ;  /* 0x0000001508197209 */ /* 0x008fe40007810000 */
[----:B------:R-:W-:Y:S02]  /*b530*/  ISETP.LT.OR P0, PT, R5, 0x39, P0 ;  /* 0x000000390500780c */ /* 0x000fe40000701670 */
[----:B------:R-:W-:Y:S01]  /*b540*/  ISETP.GT.AND P3, PT, R24, 0x58, !P3 ;  /* 0x000000581800780c */ /* 0x000fe20005f64270 */
[----:B------:R-:W3:Y:S01]  /*b550*/  SHFL.BFLY PT, R0, R25, 0x1, 0x1f ;  /* 0x0c201f0019007f89 */ /* 0x000ee200000e0000 */
[----:B------:R-:W-:-:S02]  /*b560*/  FSEL R54, R54, -INF , !P0 ;  /* 0xff80000036367808 */ /* 0x000fc40004000000 */
[----:B------:R-:W-:Y:S02]  /*b570*/  ISETP.NE.AND P0, PT, R89, RZ, PT ;  /* 0x000000ff5900720c */ /* 0x000fe40003f05270 */
[C---:B------:R-:W-:Y:S02]  /*b580*/  ISETP.LT.OR P2, PT, R5.reuse, 0x52, P2 ;  /* 0x000000520500780c */ /* 0x040fe40001741670 */
[C---:B------:R-:W-:Y:S02]  /*b590*/  ISETP.GT.AND P0, PT, R24.reuse, 0x39, !P0 ;  /* 0x000000391800780c */ /* 0x040fe40004704270 */
[----:B------:R-:W-:Y:S02]  /*b5a0*/  ISETP.GT.AND P6, PT, R24, 0x59, !P6 ;  /* 0x000000591800780c */ /* 0x000fe400077c4270 */
[C---:B------:R-:W-:Y:S02]  /*b5b0*/  ISETP.LT.OR P0, PT, R5.reuse, 0x3a, P0 ;  /* 0x0000003a0500780c */ /* 0x040fe40000701670 */
[----:B------:R-:W-:-:S02]  /*b5c0*/  ISETP.LT.OR P3, PT, R5, 0x59, P3 ;  /* 0x000000590500780c */ /* 0x000fc40001f61670 */
[----:B------:R-:W-:Y:S02]  /*b5d0*/  FSEL R55, R55, -INF , !P0 ;  /* 0xff80000037377808 */ /* 0x000fe40004000000 */
[----:B------:R-:W-:Y:S02]  /*b5e0*/  ISETP.NE.AND P0, PT, R90, RZ, PT ;  /* 0x000000ff5a00720c */ /* 0x000fe40003f05270 */
[----:B------:R-:W-:Y:S02]  /*b5f0*/  FSEL R67, R67, -INF , !P2 ;  /* 0xff80000043437808 */ /* 0x000fe40005000000 */
[----:B------:R-:W-:Y:S02]  /*b600*/  ISETP.GT.AND P0, PT, R24, 0x40, !P0 ;  /* 0x000000401800780c */ /* 0x000fe40004704270 */
[C---:B------:R-:W-:Y:S02]  /*b610*/  ISETP.LT.OR P6, PT, R5.reuse, 0x5a, P6 ;  /* 0x0000005a0500780c */ /* 0x040fe400037c1670 */
[----:B------:R-:W-:-:S02]  /*b620*/  ISETP.LT.OR P0, PT, R5, 0x41, P0 ;  /* 0x000000410500780c */ /* 0x000fc40000701670 */
[----:B---3--:R-:W-:Y:S02]  /*b630*/  FMNMX.FTZ R0, R25, R0, !PT ;  /* 0x0000000019007209 */ /* 0x008fe40007810000 */
[----:B------:R-:W-:Y:S02]  /*b640*/  FSEL R58, R58, -INF , !P0 ;  /* 0xff8000003a3a7808 */ /* 0x000fe40004000000 */
[----:B------:R-:W-:Y:S01]  /*b650*/  ISETP.GT.AND P0, PT, R24, 0x41, !P1 ;  /* 0x000000411800780c */ /* 0x000fe20004f04270 */
[----:B------:R-:W-:Y:S01]  /*b660*/  FMUL.FTZ R21, R0, UR48 ;  /* 0x0000003000157c20 */ /* 0x000fe20008410000 */
[----:B------:R-:W-:Y:S02]  /*b670*/  FSEL R70, R70, -INF , !P3 ;  /* 0xff80000046467808 */ /* 0x000fe40005800000 */
[----:B------:R-:W-:Y:S02]  /*b680*/  ISETP.LT.OR P0, PT, R5, 0x42, P0 ;  /* 0x000000420500780c */ /* 0x000fe40000701670 */
[----:B------:R-:W-:-:S02]  /*b690*/  FSEL R71, R71, -INF , !P6 ;  /* 0xff80000047477808 */ /* 0x000fc40007000000 */
        /* <DEDUP_REMOVED lines=15> */
[--C-:B------:R-:W-:Y:S01]  /*b790*/  FFMA.FTZ R154, R79, UR48, -R26.reuse ;  /* 0x000000304f9a7c23 */ /* 0x100fe2000801081a */
[----:B------:R-:W-:Y:S01]  /*b7a0*/  ISETP.NE.AND P4, PT, R94, RZ, PT ;  /* 0x000000ff5e00720c */ /* 0x000fe20003f85270 */
[----:B------:R-:W-:Y:S01]  /*b7b0*/  MUFU.EX2 R152, R152 ;  /* 0x0000009800987308 */ /* 0x000fe20000000800 */
[----:B------:R-:W-:Y:S01]  /*b7c0*/  FMNMX.FTZ R8, R34, R21, !PT ;  /* 0x0000001522087209 */ /* 0x000fe20007810000 */
[--C-:B------:R-:W-:Y:S01]  /*b7d0*/  FFMA.FTZ R156, R83, UR48, -R26.reuse ;  /* 0x00000030539c7c23 */ /* 0x100fe2000801081a */
[----:B------:R-:W-:Y:S01]  /*b7e0*/  FSEL R63, R63, -INF , !P0 ;  /* 0xff8000003f3f7808 */ /* 0x000fe20004000000 */
[--C-:B------:R-:W-:Y:S01]  /*b7f0*/  FFMA.FTZ R158, R87, UR48, -R26.reuse ;  /* 0x00000030579e7c23 */ /* 0x100fe2000801081a */
[----:B------:R-:W-:Y:S01]  /*b800*/  FMNMX.FTZ R25, R35, R8, !PT ;  /* 0x0000000823197209 */ /* 0x000fe20007810000 */
[--C-:B------:R-:W-:Y:S01]  /*b810*/  FFMA.FTZ R160, R40, UR48, -R26.reuse ;  /* 0x0000003028a07c23 */ /* 0x100fe2000801081a */
[----:B------:R-:W-:Y:S01]  /*b820*/  ISETP.GT.AND P0, PT, R24, 0x50, !P4 ;  /* 0x000000501800780c */ /* 0x000fe20006704270 */
[----:B------:R3:W4:Y:S01]  /*b830*/  MUFU.EX2 R21, R28 ;  /* 0x0000001c00157308 */ /* 0x0007220000000800 */
[----:B------:R-:W-:Y:S01]  /*b840*/  FMNMX.FTZ R8, R38, R25, !PT ;  /* 0x0000001926087209 */ /* 0x000fe20007810000 */
[--C-:B------:R-:W-:Y:S01]  /*b850*/  FFMA.FTZ R41, R41, UR48, -R26.reuse ;  /* 0x0000003029297c23 */ /* 0x100fe2000801081a */
[----:B------:R-:W-:Y:S01]  /*b860*/  ISETP.LT.OR P0, PT, R5, 0x51, P0 ;  /* 0x000000510500780c */ /* 0x000fe20000701670 */
[--C-:B------:R-:W-:Y:S01]  /*b870*/  FFMA.FTZ R44, R44, UR48, -R26.reuse ;  /* 0x000000302c2c7c23 */ /* 0x100fe2000801081a */
[----:B------:R-:W-:Y:S01]  /*b880*/  FMNMX.FTZ R25, R39, R8, !PT ;  /* 0x0000000827197209 */ /* 0x000fe20007810000 */
[--C-:B------:R-:W-:Y:S01]  /*b890*/  FFMA.FTZ R45, R45, UR48, -R26.reuse ;  /* 0x000000302d2d7c23 */ /* 0x100fe2000801081a */
[----:B------:R-:W-:Y:S01]  /*b8a0*/  FSEL R66, R66, -INF , !P0 ;  /* 0xff80000042427808 */ /* 0x000fe20004000000 */
[----:B------:R-:W-:Y:S01]  /*b8b0*/  MUFU.EX2 R154, R154 ;  /* 0x0000009a009a7308 */ /* 0x000fe20000000800 */
[----:B------:R-:W-:Y:S01]  /*b8c0*/  FMNMX.FTZ R8, R42, R25, !PT ;  /* 0x000000192a087209 */ /* 0x000fe20007810000 */
[--C-:B---3--:R-:W-:Y:S01]  /*b8d0*/  FFMA.FTZ R28, R85, UR48, -R26.reuse ;  /* 0x00000030551c7c23 */ /* 0x108fe2000801081a */
[--C-:B------:R-:W-:Y:S01]  /*b8e0*/  FFMA.FTZ R48, R48, UR48, -R26.reuse ;  /* 0x0000003030307c23 */ /* 0x100fe2000801081a */
[--C-:B------:R-:W-:Y:S01]  /*b8f0*/  FFMA.FTZ R49, R49, UR48, -R26.reuse ;  /* 0x0000003031317c23 */ /* 0x100fe2000801081a */
[----:B------:R-:W-:Y:S01]  /*b900*/  FMNMX.FTZ R27, R43, R8, !PT ;  /* 0x000000082b1b7209 */ /* 0x000fe20007810000 */
[--C-:B------:R-:W-:Y:S01]  /*b910*/  FFMA.FTZ R52, R52, UR48, -R26.reuse ;  /* 0x0000003034347c23 */ /* 0x100fe2000801081a */
[--C-:B------:R-:W-:Y:S01]  /*b920*/  FFMA.FTZ R53, R53, UR48, -R26.reuse ;  /* 0x0000003035357c23 */ /* 0x100fe2000801081a */
[----:B------:R3:W-:Y:S01]  /*b930*/  MUFU.EX2 R25, R32 ;  /* 0x0000002000197308 */ /* 0x0007e20000000800 */
[----:B------:R-:W-:Y:S01]  /*b940*/  FMNMX.FTZ R8, R46, R27, !PT ;  /* 0x0000001b2e087209 */ /* 0x000fe20007810000 */
[--C-:B------:R-:W-:Y:S01]  /*b950*/  FFMA.FTZ R56, R56, UR48, -R26.reuse ;  /* 0x0000003038387c23 */ /* 0x100fe2000801081a */
[--C-:B------:R-:W-:Y:S01]  /*b960*/  FFMA.FTZ R57, R57, UR48, -R26.reuse ;  /* 0x0000003039397c23 */ /* 0x100fe2000801081a */
[--C-:B------:R-:W-:Y:S01]  /*b970*/  FFMA.FTZ R60, R60, UR48, -R26.reuse ;  /* 0x000000303c3c7c23 */ /* 0x100fe2000801081a */
[----:B------:R-:W-:Y:S01]  /*b980*/  FMNMX.FTZ R27, R47, R8, !PT ;  /* 0x000000082f1b7209 */ /* 0x000fe20007810000 */
[--C-:B------:R-:W-:Y:S01]  /*b990*/  FFMA.FTZ R61, R61, UR48, -R26.reuse ;  /* 0x000000303d3d7c23 */ /* 0x100fe2000801081a */
[--C-:B------:R-:W-:Y:S01]  /*b9a0*/  FFMA.FTZ R64, R64, UR48, -R26.reuse ;  /* 0x0000003040407c23 */ /* 0x100fe2000801081a */
[----:B------:R-:W-:Y:S01]  /*b9b0*/  MUFU.EX2 R156, R156 ;  /* 0x0000009c009c7308 */ /* 0x000fe20000000800 */
[----:B------:R-:W-:Y:S01]  /*b9c0*/  FMNMX.FTZ R8, R50, R27, !PT ;  /* 0x0000001b32087209 */ /* 0x000fe20007810000 */
[--C-:B---3--:R-:W-:Y:S01]  /*b9d0*/  FFMA.FTZ R32, R37, UR48, -R26.reuse ;  /* 0x0000003025207c23 */ /* 0x108fe2000801081a */
[--C-:B------:R-:W-:Y:S01]  /*b9e0*/  FFMA.FTZ R65, R65, UR48, -R26.reuse ;  /* 0x0000003041417c23 */ /* 0x100fe2000801081a */
[--C-:B------:R-:W-:Y:S01]  /*b9f0*/  FFMA.FTZ R68, R68, UR48, -R26.reuse ;  /* 0x0000003044447c23 */ /* 0x100fe2000801081a */
[----:B------:R-:W-:Y:S01]  /*ba00*/  FMNMX.FTZ R29, R51, R8, !PT ;  /* 0x00000008331d7209 */ /* 0x000fe20007810000 */
[----:B------:R-:W-:Y:S01]  /*ba10*/  FFMA.FTZ R26, R69, UR48, -R26 ;  /* 0x00000030451a7c23 */ /* 0x000fe2000801081a */
[----:B----4-:R-:W-:Y:S01]  /*ba20*/  FADD.FTZ R69, R152, R21 ;  /* 0x0000001598457221 */ /* 0x010fe20000010000 */
[----:B------:R-:W-:Y:S01]  /*ba30*/  MUFU.EX2 R27, R28 ;  /* 0x0000001c001b7308 */ /* 0x000fe20000000800 */
[----:B------:R-:W-:-:S02]  /*ba40*/  FMNMX.FTZ R8, R54, R29, !PT ;  /* 0x0000001d36087209 */ /* 0x000fc40007810000 */
[----:B------:R-:W-:Y:S02]  /*ba50*/  F2FP.BF16.F32.PACK_AB R152, R21, R152 ;  /* 0x000000981598723e */ /* 0x000fe400000010ff */
[----:B------:R-:W-:Y:S02]  /*ba60*/  FMNMX.FTZ R29, R55, R8, !PT ;  /* 0x00000008371d7209 */ /* 0x000fe40007810000 */
[----:B------:R-:W-:Y:S01]  /*ba70*/  ISETP.NE.AND P4, PT, R95, 0x3, PT ;  /* 0x000000035f00780c */ /* 0x000fe20003f85270 */
[----:B------:R-:W-:Y:S01]  /*ba80*/  MUFU.EX2 R158, R158 ;  /* 0x0000009e009e7308 */ /* 0x000fe20000000800 */
[----:B------:R-:W-:-:S04]  /*ba90*/  FMNMX.FTZ R8, R58, R29, !PT ;  /* 0x0000001d3a087209 */ /* 0x000fc80007810000 */
[----:B------:R-:W-:-:S03]  /*baa0*/  FMNMX.FTZ R37, R59, R8, !PT ;  /* 0x000000083b257209 */ /* 0x000fc60007810000 */
        /* <DEDUP_REMOVED lines=9> */
[----:B------:R-:W-:Y:S02]  /*bb40*/  MUFU.EX2 R44, R44 ;  /* 0x0000002c002c7308 */ /* 0x000fe40000000800 */
[----:B------:R-:W3:Y:S06]  /*bb50*/  SHFL.BFLY PT, R5, R8, 0x2, 0x1f ;  /* 0x0c401f0008057f89 */ /* 0x000eec00000e0000 */
[----:B------:R-:W-:Y:S08]  /*bb60*/  MUFU.EX2 R37, R26 ;  /* 0x0000001a00257308 */ /* 0x000ff00000000800 */
[----:B------:R-:W4:Y:S08]  /*bb70*/  MUFU.EX2 R45, R45 ;  /* 0x0000002d002d7308 */ /* 0x000f300000000800 */
[----:B------:R-:W-:Y:S01]  /*bb80*/  MUFU.EX2 R48, R48 ;  /* 0x0000003000307308 */ /* 0x000fe20000000800 */
[----:B---3--:R-:W-:-:S05]  /*bb90*/  FMNMX.FTZ R24, R8, R5, !PT ;  /* 0x0000000508187209 */ /* 0x008fca0007810000 */
[----:B------:R-:W3:Y:S02]  /*bba0*/  SHFL.BFLY PT, R5, R24, 0x1, 0x1f ;  /* 0x0c201f0018057f89 */ /* 0x000ee400000e0000 */
[----:B------:R-:W5:Y:S01]  /*bbb0*/  MUFU.EX2 R49, R49 ;  /* 0x0000003100317308 */ /* 0x000f620000000800 */
[----:B----4-:R-:W-:-:S07]  /*bbc0*/  F2FP.BF16.F32.PACK_AB R162, R45, R44 ;  /* 0x0000002c2da2723e */ /* 0x010fce00000010ff */
[----:B------:R-:W-:Y:S08]  /*bbd0*/  MUFU.EX2 R52, R52 ;  /* 0x0000003400347308 */ /* 0x000ff00000000800 */
[----:B------:R-:W-:Y:S01]  /*bbe0*/  MUFU.EX2 R53, R53 ;  /* 0x0000003500357308 */ /* 0x000fe20000000800 */
[----:B-----5:R-:W-:Y:S02]  /*bbf0*/  F2FP.BF16.F32.PACK_AB R164, R49, R48 ;  /* 0x0000003031a4723e */ /* 0x020fe400000010ff */
[----:B---3--:R-:W-:Y:S01]  /*bc00*/  FMNMX.FTZ R5, R24, R5, !PT ;  /* 0x0000000518057209 */ /* 0x008fe20007810000 */
[----:B------:R-:W-:-:S04]  /*bc10*/  FADD.FTZ R24, R154, R69 ;  /* 0x000000459a187221 */ /* 0x000fc80000010000 */
[----:B------:R-:W-:Y:S01]  /*bc20*/  MUFU.EX2 R56, R56 ;  /* 0x0000003800387308 */ /* 0x000fe20000000800 */
[----:B------:R-:W-:Y:S01]  /*bc30*/  F2FP.BF16.F32.PACK_AB R154, R25, R154 ;  /* 0x0000009a199a723e */ /* 0x000fe200000010ff */
[C---:B------:R-:W-:Y:S01]  /*bc40*/  FMUL.FTZ R8, R5.reuse, UR48 ;  /* 0x0000003005087c20 */ /* 0x040fe20008410000 */
[----:B------:R-:W-:Y:S01]  /*bc50*/  FSETP.NEU.FTZ.AND P0, PT, R5, -INF , PT ;  /* 0xff8000000500780b */ /* 0x000fe20003f1d000 */
[----:B------:R-:W-:-:S03]  /*bc60*/  FADD.FTZ R69, R25, R24 ;  /* 0x0000001819457221 */ /* 0x000fc60000010000 */
[----:B------:R-:W-:Y:S01]  /*bc70*/  FSEL R8, R8, RZ, P0 ;  /* 0x000000ff08087208 */ /* 0x000fe20000000000 */
[----:B------:R-:W-:Y:S01]  /*bc80*/  FADD.FTZ R24, R156, R69 ;  /* 0x000000459c187221 */ /* 0x000fe20000010000 */
[----:B------:R-:W-:Y:S01]  /*bc90*/  MUFU.EX2 R57, R57 ;  /* 0x0000003900397308 */ /* 0x000fe20000000800 */
[----:B------:R-:W-:Y:S02]  /*bca0*/  F2FP.BF16.F32.PACK_AB R156, R27, R156 ;  /* 0x0000009c1b9c723e */ /* 0x000fe400000010ff */
        /* <DEDUP_REMOVED lines=23> */
[----:B------:R-:W-:Y:S01]  /*be20*/  FADD.FTZ R26, R160, R73 ;  /* 0x00000049a01a7221 */ /* 0x000fe20000010000 */
[--C-:B------:R-:W-:Y:S01]  /*be30*/  FFMA.FTZ R59, R59, UR48, -R8.reuse ;  /* 0x000000303b3b7c23 */ /* 0x100fe20008010808 */
[--C-:B------:R-:W-:Y:S01]  /*be40*/  FFMA.FTZ R62, R62, UR48, -R8.reuse ;  /* 0x000000303e3e7c23 */ /* 0x100fe20008010808 */
[----:B------:R-:W-:Y:S01]  /*be50*/  FFMA.FTZ R63, R63, UR48, -R8 ;  /* 0x000000303f3f7c23 */ /* 0x000fe20008010808 */
[----:B------:R-:W-:Y:S01]  /*be60*/  FADD.FTZ R73, R41, R26 ;  /* 0x0000001a29497221 */ /* 0x000fe20000010000 */
[--C-:B------:R-:W-:Y:S01]  /*be70*/  FFMA.FTZ R66, R66, UR48, -R8.reuse ;  /* 0x0000003042427c23 */ /* 0x100fe20008010808 */
[----:B------:R-:W-:Y:S01]  /*be80*/  FFMA.FTZ R67, R67, UR48, -R8 ;  /* 0x0000003043437c23 */ /* 0x000fe20008010808 */
[----:B------:R-:W5:Y:S01]  /*be90*/  MUFU.EX2 R31, R31 ;  /* 0x0000001f001f7308 */ /* 0x000f620000000800 */
[----:B---3--:R-:W-:Y:S01]  /*bea0*/  FADD.FTZ R69, R33, R4 ;  /* 0x0000000421457221 */ /* 0x008fe20000010000 */
[----:B------:R-:W-:Y:S01]  /*beb0*/  FADD.FTZ R26, R44, R73 ;  /* 0x000000492c1a7221 */ /* 0x000fe20000010000 */
[--C-:B------:R-:W-:Y:S01]  /*bec0*/  FFMA.FTZ R70, R70, UR48, -R8.reuse ;  /* 0x0000003046467c23 */ /* 0x100fe20008010808 */
[----:B------:R-:W-:Y:S01]  /*bed0*/  FFMA.FTZ R71, R71, UR48, -R8 ;  /* 0x0000003047477c23 */ /* 0x000fe20008010808 */
[----:B------:R-:W-:Y:S01]  /*bee0*/  F2FP.BF16.F32.PACK_AB R153, R4, R33 ;  /* 0x000000210499723e */ /* 0x000fe200000010ff */
[----:B------:R-:W-:Y:S01]  /*bef0*/  FADD.FTZ R73, R45, R26 ;  /* 0x0000001a2d497221 */ /* 0x000fe20000010000 */
[----:B------:R-:W-:Y:S01]  /*bf00*/  F2FP.BF16.F32.PACK_AB R158, R29, R158 ;  /* 0x0000009e1d9e723e */ /* 0x000fe200000010ff */
[----:B------:R-:W3:Y:S01]  /*bf10*/  MUFU.EX2 R34, R34 ;  /* 0x0000002200227308 */ /* 0x000ee20000000800 */
[----:B----4-:R-:W-:Y:S01]  /*bf20*/  FADD.FTZ R24, R30, R69 ;  /* 0x000000451e187221 */ /* 0x010fe20000010000 */
[----:B------:R-:W-:Y:S01]  /*bf30*/  FADD.FTZ R26, R48, R73 ;  /* 0x00000049301a7221 */ /* 0x000fe20000010000 */
[----:B------:R-:W-:-:S02]  /*bf40*/  F2FP.BF16.F32.PACK_AB R160, R41, R160 ;  /* 0x000000a029a0723e */ /* 0x000fc400000010ff */
[----:B------:R-:W-:Y:S01]  /*bf50*/  F2FP.BF16.F32.PACK_AB R166, R53, R52 ;  /* 0x0000003435a6723e */ /* 0x000fe200000010ff */
[----:B------:R-:W-:Y:S01]  /*bf60*/  FADD.FTZ R73, R49, R26 ;  /* 0x0000001a31497221 */ /* 0x000fe20000010000 */
[----:B------:R-:W-:Y:S01]  /*bf70*/  F2FP.BF16.F32.PACK_AB R168, R57, R56 ;  /* 0x0000003839a8723e */ /* 0x000fe200000010ff */
[----:B------:R-:W4:Y:S01]  /*bf80*/  MUFU.EX2 R35, R35 ;  /* 0x0000002300237308 */ /* 0x000f220000000800 */
[C---:B-----5:R-:W-:Y:S01]  /*bf90*/  FADD.FTZ R69, R31.reuse, R24 ;  /* 0x000000181f457221 */ /* 0x060fe20000010000 */
[----:B------:R-:W-:Y:S01]  /*bfa0*/  FADD.FTZ R26, R52, R73 ;  /* 0x00000049341a7221 */ /* 0x000fe20000010000 */
[----:B------:R-:W-:-:S03]  /*bfb0*/  F2FP.BF16.F32.PACK_AB R155, R31, R30 ;  /* 0x0000001e1f9b723e */ /* 0x000fc600000010ff */
[----:B------:R-:W-:Y:S02]  /*bfc0*/  FADD.FTZ R73, R53, R26 ;  /* 0x0000001a35497221 */ /* 0x000fe40000010000 */
[----:B------:R-:W5:Y:S01]  /*bfd0*/  MUFU.EX2 R38, R38 ;  /* 0x0000002600267308 */ /* 0x000f620000000800 */
[----:B---3--:R-:W-:-:S07]  /*bfe0*/  FADD.FTZ R24, R34, R69 ;  /* 0x0000004522187221 */ /* 0x008fce0000010000 */
[----:B------:R-:W3:Y:S01]  /*bff0*/  MUFU.EX2 R39, R39 ;  /* 0x0000002700277308 */ /* 0x000ee20000000800 */
[C---:B----4-:R-:W-:Y:S01]  /*c000*/  FADD.FTZ R69, R35.reuse, R24 ;  /* 0x0000001823457221 */ /* 0x050fe20000010000 */
[----:B------:R-:W-:-:S06]  /*c010*/  F2FP.BF16.F32.PACK_AB R157, R35, R34 ;  /* 0x00000022239d723e */ /* 0x000fcc00000010ff */
[----:B------:R-:W4:Y:S01]  /*c020*/  MUFU.EX2 R42, R42 ;  /* 0x0000002a002a7308 */ /* 0x000f220000000800 */
[----:B-----5:R-:W-:-:S07]  /*c030*/  FADD.FTZ R24, R38, R69 ;  /* 0x0000004526187221 */ /* 0x020fce0000010000 */
[----:B------:R-:W5:Y:S01]  /*c040*/  MUFU.EX2 R43, R43 ;  /* 0x0000002b002b7308 */ /* 0x000f620000000800 */
[C---:B---3--:R-:W-:Y:S01]  /*c050*/  FADD.FTZ R69, R39.reuse, R24 ;  /* 0x0000001827457221 */ /* 0x048fe20000010000 */
[----:B------:R-:W-:-:S06]  /*c060*/  F2FP.BF16.F32.PACK_AB R159, R39, R38 ;  /* 0x00000026279f723e */ /* 0x000fcc00000010ff */
[----:B------:R-:W3:Y:S01]  /*c070*/  MUFU.EX2 R46, R46 ;  /* 0x0000002e002e7308 */ /* 0x000ee20000000800 */
[----:B----4-:R-:W-:-:S07]  /*c080*/  FADD.FTZ R24, R42, R69 ;  /* 0x000000452a187221 */ /* 0x010fce0000010000 */
[----:B------:R-:W4:Y:S01]  /*c090*/  MUFU.EX2 R47, R47 ;  /* 0x0000002f002f7308 */ /* 0x000f220000000800 */
[C---:B-----5:R-:W-:Y:S01]  /*c0a0*/  FADD.FTZ R69, R43.reuse, R24 ;  /* 0x000000182b457221 */ /* 0x060fe20000010000 */
[----:B------:R-:W-:-:S06]  /*c0b0*/  F2FP.BF16.F32.PACK_AB R161, R43, R42 ;  /* 0x0000002a2ba1723e */ /* 0x000fcc00000010ff */
[----:B------:R-:W5:Y:S01]  /*c0c0*/  MUFU.EX2 R50, R50 ;  /* 0x0000003200327308 */ /* 0x000f620000000800 */
[----:B---3--:R-:W-:-:S07]  /*c0d0*/  FADD.FTZ R24, R46, R69 ;  /* 0x000000452e187221 */ /* 0x008fce0000010000 */
[----:B------:R-:W3:Y:S01]  /*c0e0*/  MUFU.EX2 R51, R51 ;  /* 0x0000003300337308 */ /* 0x000ee20000000800 */
[C---:B----4-:R-:W-:Y:S01]  /*c0f0*/  FADD.FTZ R69, R47.reuse, R24 ;  /* 0x000000182f457221 */ /* 0x050fe20000010000 */
[----:B------:R-:W-:Y:S01]  /*c100*/  FADD.FTZ R24, R56, R73 ;  /* 0x0000004938187221 */ /* 0x000fe20000010000 */
[----:B------:R-:W-:-:S03]  /*c110*/  F2FP.BF16.F32.PACK_AB R163, R47, R46 ;  /* 0x0000002e2fa3723e */ /* 0x000fc600000010ff */
[----:B------:R-:W-:Y:S02]  /*c120*/  FADD.FTZ R25, R57, R24 ;  /* 0x0000001839197221 */ /* 0x000fe40000010000 */
        /* <DEDUP_REMOVED lines=18> */
[----:B---3--:R-:W-:-:S07]  /*c250*/  FADD.FTZ R8, R62, R21 ;  /* 0x000000153e087221 */ /* 0x008fce0000010000 */
[----:B------:R-:W3:Y:S01]  /*c260*/  MUFU.EX2 R64, R64 ;  /* 0x0000004000407308 */ /* 0x000ee20000000800 */
[C---:B----4-:R-:W-:Y:S01]  /*c270*/  FADD.FTZ R25, R61.reuse, R24 ;  /* 0x000000183d197221 */ /* 0x050fe20000010000 */
[----:B------:R-:W-:-:S06]  /*c280*/  F2FP.BF16.F32.PACK_AB R170, R61, R60 ;  /* 0x0000003c3daa723e */ /* 0x000fcc00000010ff */
[----:B------:R-:W4:Y:S01]  /*c290*/  MUFU.EX2 R66, R66 ;  /* 0x0000004200427308 */ /* 0x000f220000000800 */
[C---:B-----5:R-:W-:Y:S01]  /*c2a0*/  FADD.FTZ R21, R63.reuse, R8 ;  /* 0x000000083f157221 */ /* 0x060fe20000010000 */
[----:B------:R-:W-:-:S06]  /*c2b0*/  F2FP.BF16.F32.PACK_AB R171, R63, R62 ;  /* 0x0000003e3fab723e */ /* 0x000fcc00000010ff */
[----:B------:R-:W5:Y:S01]  /*c2c0*/  MUFU.EX2 R65, R65 ;  /* 0x0000004100417308 */ /* 0x000f620000000800 */
[----:B---3--:R-:W-:-:S07]  /*c2d0*/  FADD.FTZ R24, R64, R25 ;  /* 0x0000001940187221 */ /* 0x008fce0000010000 */
[----:B------:R-:W3:Y:S01]  /*c2e0*/  MUFU.EX2 R67, R67 ;  /* 0x0000004300437308 */ /* 0x000ee20000000800 */
[----:B----4-:R-:W-:-:S07]  /*c2f0*/  FADD.FTZ R4, R66, R21 ;  /* 0x0000001542047221 */ /* 0x010fce0000010000 */
[----:B------:R-:W4:Y:S01]  /*c300*/  MUFU.EX2 R68, R68 ;  /* 0x0000004400447308 */ /* 0x000f220000000800 */
[C---:B-----5:R-:W-:Y:S01]  /*c310*/  FADD.FTZ R25, R65.reuse, R24 ;  /* 0x0000001841197221 */ /* 0x060fe20000010000 */
[----:B------:R-:W-:-:S06]  /*c320*/  F2FP.BF16.F32.PACK_AB R172, R65, R64 ;  /* 0x0000004041ac723e */ /* 0x000fcc00000010ff */
[----:B------:R-:W5:Y:S01]  /*c330*/  MUFU.EX2 R70, R70 ;  /* 0x0000004600467308 */ /* 0x000f620000000800 */
[C---:B---3--:R-:W-:Y:S01]  /*c340*/  FADD.FTZ R21, R67.reuse, R4 ;  /* 0x0000000443157221 */ /* 0x048fe20000010000 */
[----:B------:R-:W-:-:S06]  /*c350*/  F2FP.BF16.F32.PACK_AB R173, R67, R66 ;  /* 0x0000004243ad723e */ /* 0x000fcc00000010ff */
[----:B------:R-:W3:Y:S01]  /*c360*/  MUFU.EX2 R71, R71 ;  /* 0x0000004700477308 */ /* 0x000ee20000000800 */
[----:B----4-:R-:W-:Y:S01]  /*c370*/  FADD.FTZ R24, R68, R25 ;  /* 0x0000001944187221 */ /* 0x010fe20000010000 */
[----:B------:R-:W-:-:S03]  /*c380*/  F2FP.BF16.F32.PACK_AB R174, R37, R68 ;  /* 0x0000004425ae723e */ /* 0x000fc600000010ff */
[----:B------:R-:W-:Y:S01]  /*c390*/  FADD.FTZ R8, R37, R24 ;  /* 0x0000001825087221 */ /* 0x000fe20000010000 */
[----:B-----5:R-:W-:-:S04]  /*c3a0*/  FADD.FTZ R4, R70, R21 ;  /* 0x0000001546047221 */ /* 0x020fc80000010000 */
[C---:B---3--:R-:W-:Y:S01]  /*c3b0*/  FADD.FTZ R4, R71.reuse, R4 ;  /* 0x0000000447047221 */ /* 0x048fe20000010000 */
[----:B------:R-:W-:Y:S01]  /*c3c0*/  F2FP.BF16.F32.PACK_AB R175, R71, R70 ;  /* 0x0000004647af723e */ /* 0x000fe200000010ff */
[----:B------:R-:W-:Y:S06]  /*c3d0*/  @!P4 BRA `(.L_x_2959) ;  /* 0x000000000004c947 */ /* 0x000fec0003800000 */
[----:B------:R-:W-:Y:S01]  /*c3e0*/  BPT.TRAP 0x1 ;  /* 0x000000040000795c */ /* 0x000fe20000300000 */
.L_x_2959:
[----:B------:R3:W4:Y:S01]  /*c3f0*/  SYNCS.PHASECHK.TRANS64.TRYWAIT P0, [R3+URZ+0x22850], R20 ;  /* 0x02285014030075a7 */ /* 0x000722000800017f */
[----:B------:R-:W-:Y:S05]  /*c400*/  @!P4 BRA `(.L_x_2960) ;  /* 0x000000000004c947 */ /* 0x000fea0003800000 */
[----:B------:R-:W-:Y:S01]  /*c410*/  BPT.TRAP 0x1 ;  /* 0x000000040000795c */ /* 0x000fe20000300000 */
.L_x_2960:
[----:B------:R-:W-:Y:S04]  /*c420*/  BSSY B0, `(.L_x_2961) ;  /* 0x0000004000007945 */ /* 0x000fe80003800000 */
[----:B----4-:R-:W-:Y:S05]  /*c430*/  @P0 BRA `(.L_x_2962) ;  /* 0x0000000000080947 */ /* 0x010fea0003800000 */
[----:B------:R-:W4:Y:S02]  /*c440*/  SYNCS.PHASECHK.TRANS64.TRYWAIT P0, [R3+URZ+0x22850], R20 ;  /* 0x02285014030075a7 */ /* 0x000f24000800017f */
[----:B----4-:R-:W-:Y:S05]  /*c450*/  @!P0 BRA `(.L_x_2963) ;  /* 0x0000014c00908947 */ /* 0x010fea0003800000 */
.L_x_2962:
[----:B------:R-:W-:Y:S05]  /*c460*/  BSYNC B0 ;  /* 0x0000000000007941 */ /* 0x000fea0003800000 */
.L_x_2961:
[----:B------:R-:W-:Y:S05]  /*c470*/  WARPSYNC.ALL ;  /* 0x0000000000007948 */ /* 0x000fea0003800000 */
[----:B------:R-:W-:Y:S01]  /*c480*/  R2UR UR4, R23 ;  /* 0x00000000170472ca */ /* 0x000fe200000e0000 */
[----:B------:R0:W-:Y:S01]  /*c490*/  BAR.SYNC.DEFER_BLOCKING R177, 0x100 ;  /* 0x000400b10000751d */ /* 0x0001e20000010000 */
[----:B------:R-:W-:Y:S02]  /*c4a0*/  IMAD.MOV.U32 R21, RZ, RZ, 0xc00 ;  /* 0x00000c00ff157424 */ /* 0x000fe400078e00ff */
[----:B------:R-:W-:-:S05]  /*c4b0*/  IMAD.U32 R178, RZ, RZ, UR50 ;  /* 0x00000032ffb27e24 */ /* 0x000fca000f8e00ff */
[----:B------:R-:W-:-:S04]  /*c4c0*/  ISETP.NE.AND P0, PT, R178, 0x3, PT ;  /* 0x00000003b200780c */ /* 0x000fc80003f05270 */
[----:B------:R-:W-:-:S04]  /*c4d0*/  UIADD3 UR4, UR4, 0x400, URZ ;  /* 0x0000040004047890 */ /* 0x000fc8000fffe03f */
[----:B------:R-:W-:-:S04]  /*c4e0*/  USHF.R.U32.HI UR4, URZ, 0x4, UR4 ;  /* 0x000000043f047899 */ /* 0x000fc80008011604 */
[----:B------:R-:W-:-:S04]  /*c4f0*/  ULOP3.LUT UR4, UR4, 0x3fff, URZ, 0xc0, !UPT ;  /* 0x00003fff04047892 */ /* 0x000fc8000f8ec03f */
[----:B------:R-:W-:Y:S01]  /*c500*/  ULOP3.LUT UR49, UR4, 0x3000000, URZ, 0xfc, !UPT ;  /* 0x0300000004317892 */ /* 0x000fe2000f8efc3f */
[----:B------:R-:W-:-:S05]  /*c510*/  WARPGROUP.ARRIVE ;  /* 0x00000000000079c5 */ /* 0x000fca0000000000 */
[----:B-1234-:R-:W-:Y:S02]  /*c520*/  IMAD R20, R2, R21, UR49 ;  /* 0x0000003102147e24 */ /* 0x01efe4000f8e0215 */
[----:B------:R-:W-:-:S03]  /*c530*/  IMAD.MOV.U32 R21, RZ, RZ, 0x40000040 ;  /* 0x40000040ff157424 */ /* 0x000fc600078e00ff */
[----:B------:R-:W-:Y:S02]  /*c540*/  R2UR UR10, R20 ;  /* 0x00000000140a72ca */ /* 0x000fe400000e0000 */
[----:B------:R-:W-:Y:S01]  /*c550*/  R2UR UR11, R21 ;  /* 0x00000000150b72ca */ /* 0x000fe200000e0000 */
[----:B------:R-:W-:-:S12]  /*c560*/  IMAD.MOV.U32 R21, RZ, RZ, 0x40000040 ;  /* 0x40000040ff157424 */ /* 0x000fd800078e00ff */
[----:B------:R-:W-:Y:S03]  /*c570*/  HGMMA.64x256x16.F32.BF16 R24, R152, gdesc[UR8].tnspB, RZ, !UPT, gsb0 ;  /* 0x43e0000898187df0 */ /* 0x000fe6000c0018ff */
        /* <DEDUP_REMOVED lines=10> */
[----:B------:R-:W-:Y:S01]  /*c620*/  VIADD R152, R20, 0x180 ;  /* 0x0000018014987836 */ /* 0x000fe20000000000 */
[----:B------:R-:W-:Y:S01]  /*c630*/  R2UR UR11, R153 ;  /* 0x00000000990b72ca */ /* 0x000fe200000e0000 */
[----:B------:R-:W-:Y:S01]  /*c640*/  IMAD.MOV.U32 R153, RZ, RZ, 0x40000040 ;  /* 0x40000040ff997424 */ /* 0x000fe200078e00ff */
[----:B------:R-:W-:Y:S02]  /*c650*/  WARPGROUP.DEPBAR.LE gsb0, 0x0 ;  /* 0x00008000000079c5 */ /* 0x000fe40000010000 */
[----:B------:R-:W-:-:S15]  /*c660*/  WARPGROUP.ARRIVE ;  /* 0x00000000000079c5 */ /* 0x000fde0000000000 */
[----:B------:R-:W-:-:S06]  /*c670*/  NOP ;  /* 0x0000000000007918 */ /* 0x000fcc0000000000 */
        /* <DEDUP_REMOVED lines=25> */
.L_x_2964:
[----:B------:R-:W0:Y:S01]  /*c810*/  LDC R20, c[0x0][0x448] ;  /* 0x00011200ff147b82 */ /* 0x000e220000000800 */
[----:B------:R-:W-:Y:S01]  /*c820*/  VIADD R3, R3, 0x22860 ;  /* 0x0002286003037836 */ /* 0x000fe20000000000 */
[----:B------:R-:W-:Y:S01]  /*c830*/  UISETP.GE.AND UP0, UPT, UR7, 0x1, UPT ;  /* 0x000000010700788c */ /* 0x000fe2000bf06270 */
[----:B------:R-:W-:-:S05]  /*c840*/  IMAD.U32 R152, RZ, RZ, UR47 ;  /* 0x0000002fff987e24 */ /* 0x000fca000f8e00ff */
[----:B------:R-:W-:-:S04]  /*c850*/  PRMT R3, R152, 0x654, R3 ;  /* 0x0000065498037816 */ /* 0x000fc80000000003 */
[----:B------:R1:W-:Y:S02]  /*c860*/  SYNCS.ARRIVE.TRANS64.RED.A1T0 RZ, [R3+URZ], RZ ;  /* 0x000000ff03ff79a7 */ /* 0x0003e4000810043f */
[----:B-1----:R-:W-:Y:S01]  /*c870*/  IMAD.MOV.U32 R3, RZ, RZ, R218 ;  /* 0x000000ffff037224 */ /* 0x002fe200078e00da */
[----:B0-----:R-:W-:-:S13]  /*c880*/  ISETP.NE.AND P0, PT, R20, 0x1, PT ;  /* 0x000000011400780c */ /* 0x001fda0003f05270 */
[----:B------:R-:W0:Y:S08]  /*c890*/  @P0 LDC R21, c[0x0][0x44c] ;  /* 0x00011300ff150b82 */ /* 0x000e300000000800 */
[----:B------:R-:W1:Y:S01]  /*c8a0*/  @P0 LDC R20, c[0x0][0x450] ;  /* 0x00011400ff140b82 */ /* 0x000e620000000800 */
[----:B0-----:R-:W-:-:S05]  /*c8b0*/  @P0 IMAD.HI.U32 R21, R218, R21, RZ ;  /* 0x00000015da150227 */ /* 0x001fca00078e00ff */
[----:B-1----:R-:W-:Y:S02]  /*c8c0*/  @P0 SHF.R.U32.HI R3, RZ, R20, R21 ;  /* 0x00000014ff030219 */ /* 0x002fe40000011615 */
[----:B------:R-:W-:Y:S02]  /*c8d0*/  PLOP3.LUT P0, PT, PT, PT, UP0, 0x40, 0x0 ;  /* 0x000000000000781c */ /* 0x000fe40003f0e808 */
[----:B------:R-:W-:Y:S01]  /*c8e0*/  IADD3 R152, R3, R208, -R207 ;  /* 0x000000d003987210 */ /* 0x000fe20007ffe8cf */
[----:B------:R-:W-:-:S04]  /*c8f0*/  VIADD R3, R176, 0xfffffffe ;  /* 0xfffffffeb0037836 */ /* 0x000fc80000000000 */
[----:B------:R-:W-:-:S06]  /*c900*/  VIADD R20, R152, UR6 ;  /* 0x0000000698147c36 */ /* 0x000fcc0008000000 */
[----:B------:R-:W-:Y:S05]  /*c910*/  @P0 BRA `(.L_x_2965) ;  /* 0x0000000000540947 */ /* 0x000fea0003800000 */
[C---:B------:R-:W-:Y:S01]  /*c920*/  ISETP.GT.AND P0, PT, R152.reuse, RZ, PT ;  /* 0x000000ff9800720c */ /* 0x040fe20003f04270 */
[----:B------:R-:W-:Y:S01]  /*c930*/  BSSY B0, `(.L_x_2966) ;  /* 0x0000010000007945 */ /* 0x000fe20003800000 */
[----:B------:R-:W-:-:S11]  /*c940*/  VIADD R21, R152, 0xffffffff ;  /* 0xffffffff98157836 */ /* 0x000fd60000000000 */
[----:B------:R-:W-:Y:S05]  /*c950*/  @P0 BRA `(.L_x_2967) ;  /* 0x0000000000200947 */ /* 0x000fea0003800000 */
[----:B------:R-:W-:Y:S01]  /*c960*/  UISETP.NE.AND UP0, UPT, UR7, 0x1, UPT ;  /* 0x000000010700788c */ /* 0x000fe2000bf05270 */
[----:B------:R-:W-:-:S05]  /*c970*/  IMAD.MOV R21, RZ, RZ, -R152 ;  /* 0x000000ffff157224 */ /* 0x000fca00078e0a98 */
[----:B------:R-:W-:-:S05]  /*c980*/  PLOP3.LUT P0, PT, PT, PT, UP0, 0x80, 0x0 ;  /* 0x000000000000781c */ /* 0x000fca0003f0f008 */
[----:B------:R-:W-:-:S08]  /*c990*/  @UP0 ULDC.64 UR4, c[0x0][0x9e8] ;  /* 0x00027a0000040ab9 */ /* 0x000fd00000000a00 */
[----:B------:R-:W-:-:S05]  /*c9a0*/  @P0 IMAD.HI.U32 R152, R21, UR4, RZ ;  /* 0x0000000415980c27 */ /* 0x000fca000f8e00ff */
[----:B------:R-:W-:-:S04]  /*c9b0*/  @P0 SHF.R.U32.HI R21, RZ, UR5, R152 ;  /* 0x00000005ff150c19 */ /* 0x000fc80008011698 */
[----:B------:R-:W-:Y:S01]  /*c9c0*/  LOP3.LUT R21, RZ, R21, RZ, 0x33, !PT ;  /* 0x00000015ff157212 */ /* 0x000fe200078e33ff */
[----:B------:R-:W-:Y:S06]  /*c9d0*/  BRA `(.L_x_2968) ;  /* 0x0000000000147947 */ /* 0x000fec0003800000 */
.L_x_2967:
[----:B------:R-:W-:-:S06]  /*c9e0*/  UISETP.NE.AND UP0, UPT, UR7, 0x1, UPT ;  /* 0x000000010700788c */ /* 0x000fcc000bf05270 */
[----:B------:R-:W-:-:S05]  /*c9f0*/  PLOP3.LUT P0, PT, PT, PT, UP0, 0x80, 0x0 ;  /* 0x000000000000781c */ /* 0x000fca0003f0f008 */
[----:B------:R-:W-:-:S08]  /*ca00*/  @UP0 ULDC.64 UR4, c[0x0][0x9e8] ;  /* 0x00027a0000040ab9 */ /* 0x000fd00000000a00 */
[----:B------:R-:W-:-:S05]  /*ca10*/  @P0 IMAD.HI.U32 R152, R21, UR4, RZ ;  /* 0x0000000415980c27 */ /* 0x000fca000f8e00ff */
[----:B------:R-:W-:-:S07]  /*ca20*/  @P0 SHF.R.U32.HI R21, RZ, UR5, R152 ;  /* 0x00000005ff150c19 */ /* 0x000fce0008011698 */
.L_x_2968:
[----:B------:R-:W-:Y:S05]  /*ca30*/  BSYNC B0 ;  /* 0x0000000000007941 */ /* 0x000fea0003800000 */
.L_x_2966:
[----:B------:R-:W-:-:S04]  /*ca40*/  IMAD.U32 R152, RZ, RZ, UR7 ;  /* 0x00000007ff987e24 */ /* 0x000fc8000f8e00ff */
[----:B------:R-:W-:-:S05]  /*ca50*/  IMAD R21, R21, R152, UR7 ;  /* 0x0000000715157e24 */ /* 0x000fca000f8e0298 */
[----:B------:R-:W-:-:S07]  /*ca60*/  VIMNMX R20, R20, R21, PT ;  /* 0x0000001514147248 */ /* 0x000fce0003fe0100 */
.L_x_2965:
[----:B------:R-:W-:Y:S01]  /*ca70*/  IMAD.HI R20, R20, 0x2aaaaaab, RZ ;  /* 0x2aaaaaab14147827 */ /* 0x000fe200078e02ff */
[----:B------:R-:W-:Y:S01]  /*ca80*/  ULDC UR37, c[0x0][0x9e4] ;  /* 0x0002790000257ab9 */ /* 0x000fe20000000800 */
[----:B------:R-:W-:Y:S01]  /*ca90*/  ULDC UR38, c[0x0][0x9e4] ;  /* 0x0002790000267ab9 */ /* 0x000fe20000000800 */
[----:B------:R-:W-:Y:S01]  /*caa0*/  ULDC UR39, c[0x0][0x9dc] ;  /* 0x0002770000277ab9 */ /* 0x000fe20000000800 */
[----:B------:R-:W-:Y:S01]  /*cab0*/  ULDC UR40, c[0x0][0x9dc] ;  /* 0x0002770000287ab9 */ /* 0x000fe20000000800 */
[----:B------:R-:W-:Y:S01]  /*cac0*/  SHF.R.U32.HI R21, RZ, 0x1f, R20 ;  /* 0x0000001fff157819 */ /* 0x000fe20000011614 */
[----:B------:R-:W-:Y:S01]  /*cad0*/  ULDC UR41, c[0x0][0x988] ;  /* 0x0002620000297ab9 */ /* 0x000fe20000000800 */
[----:B------:R-:W-:Y:S01]  /*cae0*/  ULDC UR42, c[0x0][0x988] ;  /* 0x00026200002a7ab9 */ /* 0x000fe20000000800 */
[----:B------:R-:W-:Y:S01]  /*caf0*/  ULDC UR43, c[0x0][0x988] ;  /* 0x00026200002b7ab9 */ /* 0x000fe20000000800 */
[----:B------:R-:W-:Y:S01]  /*cb00*/  LEA.HI.SX32 R20, R20, R21, 0x1c ;  /* 0x0000001514147211 */ /* 0x000fe200078fe2ff */
[----:B------:R-:W-:Y:S01]  /*cb10*/  ULDC UR44, c[0x0][0x9e0] ;  /* 0x00027800002c7ab9 */ /* 0x000fe20000000800 */
[----:B------:R-:W-:-:S02]  /*cb20*/  ULDC UR45, c[0x0][0x9e0] ;  /* 0x00027800002d7ab9 */ /* 0x000fc40000000800 */
[----:B------:R-:W-:-:S04]  /*cb30*/  VIMNMX R225, R229, R20, !PT ;  /* 0x00000014e5e17248 */ /* 0x000fc80007fe0100 */
[----:B------:R-:W-:-:S13]  /*cb40*/  ISETP.GE.AND P0, PT, R3, R225, PT ;  /* 0x000000e10300720c */ /* 0x000fda0003f06270 */
[----:B------:R-:W-:Y:S05]  /*cb50*/  @!P0 BRA `(.L_x_2969) ;  /* 0x0000003000988947 */ /* 0x000fea0003800000 */
.L_x_2989:
[----:B0-----:R-:W-:Y:S01]  /*cb60*/  IMAD.U32 R20, RZ, RZ, UR50 ;  /* 0x00000032ff147e24 */ /* 0x001fe2000f8e00ff */
[----:B------:R-:W-:Y:S05]  /*cb70*/  YIELD ;  /* 0x0000000000007946 */ /* 0x000fea0003800000 */
[----:B------:R-:W-:Y:S01]  /*cb80*/  ISETP.NE.AND P1, PT, R20, 0x3, PT ;  /* 0x000000031400780c */ /* 0x000fe20003f25270 */
[----:B------:R-:W-:-:S05]  /*cb90*/  VIADD R2, R2, 0x1 ;  /* 0x0000000102027836 */ /* 0x000fca0000000000 */
[----:B------:R-:W-:-:S04]  /*cba0*/  ISETP.NE.AND P0, PT, R2, 0x2, PT ;  /* 0x000000020200780c */ /* 0x000fc80003f05270 */
[----:B--2---:R-:W-:Y:S02]  /*cbb0*/  SEL R9, RZ, 0x1, P0 ;  /* 0x00000001ff097807 */ /* 0x004fe40000000000 */
[----:B------:R-:W-:Y:S02]  /*cbc0*/  SEL R2, R2, RZ, P0 ;  /* 0x000000ff02027207 */ /* 0x000fe40000000000 */
[----:B------:R-:W-:Y:S01]  /*cbd0*/  LOP3.LUT R206, R206, R9, RZ, 0x3c, !PT ;  /* 0x00000009cece7212 */ /* 0x000fe200078e3cff */
[----:B------:R-:W-:Y:S06]  /*cbe0*/  @!P1 BRA `(.L_x_2970) ;  /* 0x0000000000049947 */ /* 0x000fec0003800000 */
[----:B------:R-:W-:Y:S01]  /*cbf0*/  BPT.TRAP 0x1 ;  /* 0x000000040000795c */ /* 0x000fe20000300000 */
.L_x_2970:
[----:B------:R-:W-:Y:S01]  /*cc00*/  IMAD R20, R2, 0x8, R23 ;  /* 0x0000000802147824 */ /* 0x000fe200078e0217 */
[----:B------:R-:W-:-:S04]  /*cc10*/  SHF.L.U32 R21, R206, 0x1f, RZ ;  /* 0x0000001fce157819 */ /* 0x000fc800000006ff */
[----:B------:R0:W1:Y:S01]  /*cc20*/  SYNCS.PHASECHK.TRANS64.TRYWAIT P0, [R20+URZ+0x22830], R21 ;  /* 0x02283015140075a7 */ /* 0x000062000800017f */
[----:B------:R-:W-:Y:S05]  /*cc30*/  @!P1 BRA `(.L_x_2971) ;  /* 0x0000000000049947 */ /* 0x000fea0003800000 */
[----:B------:R-:W-:Y:S01]  /*cc40*/  BPT.TRAP 0x1 ;  /* 0x000000040000795c */ /* 0x000fe20000300000 */
.L_x_2971:
[----:B------:R-:W-:Y:S02]  /*cc50*/  IMAD R156, R2, 0x300, R224 ;  /* 0x00000300029c7824 */ /* 0x000fe400078e02e0 */
[----:B------:R-:W-:Y:S01]  /*cc60*/  IMAD.MOV.U32 R157, RZ, RZ, 0x40000040 ;  /* 0x40000040ff9d7424 */ /* 0x000fe200078e00ff */
[----:B-1----:R-:W-:Y:S06]  /*cc70*/  @P0 BRA `(.L_x_2972) ;  /* 0x0000000000080947 */ /* 0x002fec0003800000 */
[----:B------:R-:W1:Y:S02]  /*cc80*/  SYNCS.PHASECHK.TRANS64.TRYWAIT P0, [R20+URZ+0x22830], R21 ;  /* 0x02283015140075a7 */ /* 0x000e64000800017f */
[----:B-1----:R-:W-:Y:S05]  /*cc90*/  @!P0 BRA `(.L_x_2973) ;  /* 0x0000014400948947 */ /* 0x002fea0003800000 */
.L_x_2972:
        /* <DEDUP_REMOVED lines=15> */
[----:B------:R-:W-:Y:S01]  /*cd90*/  R2UR UR15, R153 ;  /* 0x00000000990f72ca */ /* 0x000fe200000e0000 */
[----:B------:R-:W-:Y:S01]  /*cda0*/  IMAD.U32 R200, RZ, RZ, UR50 ;  /* 0x00000032ffc87e24 */ /* 0x000fe2000f8e00ff */
[----:B------:R-:W-:-:S02]  /*cdb0*/  R2UR UR18, R156 ;  /* 0x000000009c1272ca */ /* 0x000fc400000e0000 */
[----:B------:R-:W-:Y:S02]  /*cdc0*/  R2UR UR19, R157 ;  /* 0x000000009d1372ca */ /* 0x000fe400000e0000 */
[----:B------:R-:W-:Y:S01]  /*cdd0*/  WARPGROUP.ARRIVE ;  /* 0x00000000000079c5 */ /* 0x000fe20000000000 */
[----:B------:R-:W-:Y:S02]  /*cde0*/  R2UR UR8, R14 ;  /* 0x000000000e0872ca */ /* 0x000fe400000e0000 */
[----:B------:R-:W-:Y:S02]  /*cdf0*/  R2UR UR9, R15 ;  /* 0x000000000f0972ca */ /* 0x000fe400000e0000 */
[----:B------:R-:W-:Y:S01]  /*ce00*/  R2UR UR12, R12 ;  /* 0x000000000c0c72ca */ /* 0x000fe200000e0000 */
[----:B------:R-:W-:Y:S01]  /*ce10*/  HGMMA.64x96x16.F32.BF16 R152, gdesc[UR4], RZ, !UPT, gsb0 ;  /* 0x01600000049879f0 */ /* 0x000fe2000c0018ff */
[----:B------:R-:W-:Y:S02]  /*ce20*/  R2UR UR13, R13 ;  /* 0x000000000d0d72ca */ /* 0x000fe400000e0000 */
[----:B------:R-:W-:-:S02]  /*ce30*/  R2UR UR16, R10 ;  /* 0x000000000a1072ca */ /* 0x000fc400000e0000 */
[----:B------:R-:W-:Y:S02]  /*ce40*/  R2UR UR17, R11 ;  /* 0x000000000b1172ca */ /* 0x000fe400000e0000 */
[----:B------:R-:W-:Y:S02]  /*ce50*/  ISETP.NE.AND P0, PT, R200, 0x3, PT ;  /* 0x00000003c800780c */ /* 0x000fe40003f05270 */
        /* <DEDUP_REMOVED lines=15> */
.L_x_2974:
[----:B------:R-:W3:Y:S01]  /*cf50*/  LDC R200, c[0x0][0x448] ;  /* 0x00011200ffc87b82 */ /* 0x000ee20000000800 */
[----:B------:R-:W-:Y:S01]  /*cf60*/  IMAD.IADD R222, R226, 0x1, R218 ;  /* 0x00000001e2de7824 */ /* 0x000fe200078e02da */
[----:B------:R-:W-:Y:S01]  /*cf70*/  UISETP.NE.AND UP0, UPT, UR51, URZ, UPT ;  /* 0x0000003f3300728c */ /* 0x000fe2000bf05270 */
[----:B------:R-:W-:Y:S01]  /*cf80*/  IMAD R202, R3, -0x60, RZ ;  /* 0xffffffa003ca7824 */ /* 0x000fe200078e02ff */
[----:B------:R-:W-:Y:S02]  /*cf90*/  UMOV UR46, UR39 ;  /* 0x00000027002e7c82 */ /* 0x000fe40008000000 */
[----:B------:R-:W-:Y:S01]  /*cfa0*/  ULOP3.LUT UR4, URZ, UR46, URZ, 0x33, !UPT ;  /* 0x0000002e3f047292 */ /* 0x000fe2000f8e333f */
[----:B---3--:R-:W-:-:S13]  /*cfb0*/  ISETP.NE.AND P0, PT, R200, 0x1, PT ;  /* 0x00000001c800780c */ /* 0x008fda0003f05270 */
[----:B------:R-:W3:Y:S08]  /*cfc0*/  @P0 LDC R201, c[0x0][0x44c] ;  /* 0x00011300ffc90b82 */ /* 0x000ef00000000800 */
[----:B------:R-:W4:Y:S01]  /*cfd0*/  @P0 LDC R200, c[0x0][0x450] ;  /* 0x00011400ffc80b82 */ /* 0x000f220000000800 */
[----:B---3--:R-:W-:-:S05]  /*cfe0*/  @P0 IMAD.HI.U32 R201, R222, R201, RZ ;  /* 0x000000c9dec90227 */ /* 0x008fca00078e00ff */
[----:B----4-:R-:W-:Y:S01]  /*cff0*/  @P0 SHF.R.U32.HI R222, RZ, R200, R201 ;  /* 0x000000c8ffde0219 */ /* 0x010fe200000116c9 */
[----:B------:R-:W-:Y:S01]  /*d000*/  VIADD R200, R20, 0x22840 ;  /* 0x0002284014c87836 */ /* 0x000fe20000000000 */
[----:B------:R-:W-:Y:S01]  /*d010*/  PLOP3.LUT P0, PT, PT, PT, UP0, 0x40, 0x0 ;  /* 0x000000000000781c */ /* 0x000fe20003f0e808 */
[----:B------:R-:W-:Y:S02]  /*d020*/  IMAD.U32 R201, RZ, RZ, UR47 ;  /* 0x0000002fffc97e24 */ /* 0x000fe4000f8e00ff */
[----:B------:R-:W3:Y:S03]  /*d030*/  SHFL.IDX PT, R223, R222, RZ, 0x1c1f ;  /* 0x001c1fffdedf7589 */ /* 0x000ee600000e0000 */
[----:B------:R-:W-:-:S04]  /*d040*/  PRMT R200, R201, 0x654, R200 ;  /* 0x00000654c9c87816 */ /* 0x000fc800000000c8 */
[----:B------:R4:W-:Y:S02]  /*d050*/  SYNCS.ARRIVE.TRANS64.RED.A1T0 RZ, [R200+URZ], RZ ;  /* 0x000000ffc8ff79a7 */ /* 0x0009e4000810043f */
[----:B----4-:R-:W-:-:S04]  /*d060*/  VIADD R200, R202, 0x1 ;  /* 0x00000001cac87836 */ /* 0x010fc80000000000 */
[----:B------:R-:W-:-:S05]  /*d070*/  IMAD R200, R210, -0x2, R200 ;  /* 0xfffffffed2c87824 */ /* 0x000fca00078e02c8 */
[----:B------:R-:W-:-:S05]  /*d080*/  IADD3 R220, -R207, R200, R208 ;  /* 0x000000c8cfdc7210 */ /* 0x000fca0007ffe1d0 */
[C---:B------:R-:W-:Y:S02]  /*d090*/  VIADD R221, R220.reuse, UR44 ;  /* 0x0000002cdcdd7c36 */ /* 0x040fe40008000000 */
[----:B------:R-:W-:Y:S02]  /*d0a0*/  VIADD R220, R220, UR4 ;  /* 0x00000004dcdc7c36 */ /* 0x000fe40008000000 */
[C---:B---3--:R-:W-:Y:S02]  /*d0b0*/  IMAD.IADD R219, R223.reuse, 0x1, R221 ;  /* 0x00000001dfdb7824 */ /* 0x048fe400078e02dd */
[----:B------:R-:W-:Y:S01]  /*d0c0*/  IMAD.IADD R203, R223, 0x1, R220 ;  /* 0x00000001dfcb7824 */ /* 0x000fe200078e02dc */
[----:B------:R-:W-:Y:S06]  /*d0d0*/  @P0 BRA `(.L_x_2975) ;  /* 0x0000000000580947 */ /* 0x000fec0003800000 */
[----:B------:R-:W-:Y:S01]  /*d0e0*/  IADD3 R223, -R207, R208, R223 ;  /* 0x000000d0cfdf7210 */ /* 0x000fe20007ffe1df */
[----:B------:R-:W-:Y:S03]  /*d0f0*/  BSSY B0, `(.L_x_2976) ;  /* 0x0000010000007945 */ /* 0x000fe60003800000 */
[----:B------:R-:W-:-:S13]  /*d100*/  ISETP.GT.AND P0, PT, R223, -0x1, PT ;  /* 0xffffffffdf00780c */ /* 0x000fda0003f04270 */
[----:B------:R-:W-:Y:S05]  /*d110*/  @P0 BRA `(.L_x_2977) ;  /* 0x0000000000200947 */ /* 0x000fea0003800000 */
[----:B------:R-:W-:Y:S01]  /*d120*/  IMAD.U32 R227, RZ, RZ, UR37 ;  /* 0x00000025ffe37e24 */ /* 0x000fe2000f8e00ff */
[----:B------:R-:W-:-:S04]  /*d130*/  LOP3.LUT R223, RZ, R223, RZ, 0x33, !PT ;  /* 0x000000dfffdf7212 */ /* 0x000fc800078e33ff */
[----:B------:R-:W-:-:S13]  /*d140*/  ISETP.NE.AND P0, PT, R227, 0x1, PT ;  /* 0x00000001e300780c */ /* 0x000fda0003f05270 */
[----:B------:R-:W3:Y:S02]  /*d150*/  @P0 LDC.64 R200, c[0x0][0x9e8] ;  /* 0x00027a00ffc80b82 */ /* 0x000ee40000000a00 */
[----:B---3--:R-:W-:-:S05]  /*d160*/  @P0 IMAD.HI.U32 R200, R223, R200, RZ ;  /* 0x000000c8dfc80227 */ /* 0x008fca00078e00ff */
[----:B------:R-:W-:-:S04]  /*d170*/  @P0 SHF.R.U32.HI R223, RZ, R201, R200 ;  /* 0x000000c9ffdf0219 */ /* 0x000fc800000116c8 */
[----:B------:R-:W-:Y:S01]  /*d180*/  LOP3.LUT R223, RZ, R223, RZ, 0x33, !PT ;  /* 0x000000dfffdf7212 */ /* 0x000fe200078e33ff */
[----:B------:R-:W-:Y:S06]  /*d190*/  BRA `(.L_x_2978) ;  /* 0x0000000000147947 */ /* 0x000fec0003800000 */
.L_x_2977:
[----:B------:R-:W-:-:S05]  /*d1a0*/  IMAD.U32 R227, RZ, RZ, UR37 ;  /* 0x00000025ffe37e24 */ /* 0x000fca000f8e00ff */
[----:B------:R-:W-:-:S13]  /*d1b0*/  ISETP.NE.AND P0, PT, R227, 0x1, PT ;  /* 0x00000001e300780c */ /* 0x000fda0003f05270 */
[----:B------:R-:W3:Y:S02]  /*d1c0*/  @P0 LDC.64 R200, c[0x0][0x9e8] ;  /* 0x00027a00ffc80b82 */ /* 0x000ee40000000a00 */
[----:B---3--:R-:W-:-:S05]  /*d1d0*/  @P0 IMAD.HI.U32 R200, R223, R200, RZ ;  /* 0x000000c8dfc80227 */ /* 0x008fca00078e00ff */
[----:B------:R-:W-:-:S07]  /*d1e0*/  @P0 SHF.R.U32.HI R223, RZ, R201, R200 ;  /* 0x000000c9ffdf0219 */ /* 0x000fce00000116c8 */
.L_x_2978:
[----:B------:R-:W-:Y:S05]  /*d1f0*/  BSYNC B0 ;  /* 0x0000000000007941 */ /* 0x000fea0003800000 */
.L_x_2976:
[----:B------:R-:W-:-:S04]  /*d200*/  IMAD R200, R210, -0x2, R202 ;  /* 0xfffffffed2c87824 */ /* 0x000fc800078e02ca */
[----:B------:R-:W-:-:S05]  /*d210*/  IMAD R200, R223, R227, R200 ;  /* 0x000000e3dfc87224 */ /* 0x000fca00078e02c8 */
[----:B------:R-:W-:Y:S02]  /*d220*/  VIMNMX R203, R203, R200, !PT ;  /* 0x000000c8cbcb7248 */ /* 0x000fe40007fe0100 */
[----:B------:R-:W-:-:S07]  /*d230*/  VIADDMNMX R219, R200, R227, R219, PT ;  /* 0x000000e3c8db7246 */ /* 0x000fce00038001db */
.L_x_2975:
[----:B------:R-:W-:Y:S01]  /*d240*/  ISETP.GE.AND P1, PT, R202, 0x1, PT ;  /* 0x00000001ca00780c */ /* 0x000fe20003f26270 */
[----:B------:R-:W-:Y:S01]  /*d250*/  UISETP.NE.AND UP0, UPT, UR51, URZ, UPT ;  /* 0x0000003f3300728c */ /* 0x000fe2000bf05270 */
        /* <DEDUP_REMOVED lines=128> */
[----:B------:R-:W-:Y:S02]  /*da60*/  ISETP.GT.AND P6, PT, R203, 0x59, !P6 ;  /* 0x00000059cb00780c */ /* 0x000fe400077c4270 */
[----:B------:R-:W3:Y:S02]  /*da70*/  SHFL.IDX PT, R203, R222, 0x1, 0x1c1f ;  /* 0x003c1f00decb7f89 */ /* 0x000ee400000e0000 */
[----:B------:R-:W-:-:S04]  /*da80*/  ISETP.LT.OR P6, PT, R219, 0x5a, P6 ;  /* 0x0000005adb00780c */ /* 0x000fc800037c1670 */
[----:B------:R-:W-:Y:S02]  /*da90*/  FSEL R197, R197, -INF , !P6 ;  /* 0xff800000c5c57808 */ /* 0x000fe40007000000 */
[----:B------:R-:W-:Y:S01]  /*daa0*/  PLOP3.LUT P6, PT, PT, PT, UP0, 0x40, 0x0 ;  /* 0x000000000000781c */ /* 0x000fe20003fce808 */
[--C-:B---3--:R-:W-:Y:S02]  /*dab0*/  IMAD.IADD R221, R221, 0x1, R203.reuse ;  /* 0x00000001dddd7824 */ /* 0x108fe400078e02cb */
[----:B------:R-:W-:-:S10]  /*dac0*/  IMAD.IADD R220, R220, 0x1, R203 ;  /* 0x00000001dcdc7824 */ /* 0x000fd400078e02cb */
[----:B------:R-:W-:Y:S05]  /*dad0*/  @P6 BRA `(.L_x_2979) ;  /* 0x0000000000586947 */ /* 0x000fea0003800000 */
        /* <DEDUP_REMOVED lines=12> */
.L_x_2981:
[----:B------:R-:W-:-:S05]  /*dba0*/  IMAD.U32 R219, RZ, RZ, UR37 ;  /* 0x00000025ffdb7e24 */ /* 0x000fca000f8e00ff */
[----:B------:R-:W-:-:S13]  /*dbb0*/  ISETP.NE.AND P6, PT, R219, 0x1, PT ;  /* 0x00000001db00780c */ /* 0x000fda0003fc5270 */
[----:B------:R-:W3:Y:S02]  /*dbc0*/  @P6 LDC.64 R160, c[0x0][0x9e8] ;  /* 0x00027a00ffa06b82 */ /* 0x000ee40000000a00 */
[----:B---3--:R-:W-:-:S05]  /*dbd0*/  @P6 IMAD.HI.U32 R160, R203, R160, RZ ;  /* 0x000000a0cba06227 */ /* 0x008fca00078e00ff */
[----:B------:R-:W-:-:S07]  /*dbe0*/  @P6 SHF.R.U32.HI R203, RZ, R161, R160 ;  /* 0x000000a1ffcb6219 */ /* 0x000fce00000116a0 */
.L_x_2982:
[----:B------:R-:W-:Y:S05]  /*dbf0*/  BSYNC B0 ;  /* 0x0000000000007941 */ /* 0x000fea0003800000 */
.L_x_2980:
[----:B------:R-:W-:-:S04]  /*dc00*/  IMAD R202, R210, -0x2, R202 ;  /* 0xfffffffed2ca7824 */ /* 0x000fc800078e02ca */
[----:B------:R-:W-:-:S05]  /*dc10*/  IMAD R202, R203, R219, R202 ;  /* 0x000000dbcbca7224 */ /* 0x000fca00078e02ca */
[----:B------:R-:W-:Y:S02]  /*dc20*/  VIMNMX R220, R220, R202, !PT ;  /* 0x000000cadcdc7248 */ /* 0x000fe40007fe0100 */
[----:B------:R-:W-:-:S07]  /*dc30*/  VIADDMNMX R221, R202, R219, R221, PT ;  /* 0x000000dbcadd7246 */ /* 0x000fce00038001dd */
.L_x_2979:
[----:B------:R-:W-:Y:S01]  /*dc40*/  ISETP.GT.AND P0, PT, R220, 0x1, !P0 ;  /* 0x00000001dc00780c */ /* 0x000fe20004704270 */
[----:B------:R-:W-:Y:S01]  /*dc50*/  UMOV UR48, UR42 ;  /* 0x0000002a00307c82 */ /* 0x000fe20008000000 */
[----:B------:R-:W-:Y:S01]  /*dc60*/  FMNMX.FTZ R161, R152, R0, !PT ;  /* 0x0000000098a17209 */ /* 0x000fe20007810000 */
[----:B------:R-:W-:Y:S01]  /*dc70*/  IMAD.U32 R227, RZ, RZ, UR50 ;  /* 0x00000032ffe37e24 */ /* 0x000fe2000f8e00ff */
[----:B------:R-:W-:Y:S02]  /*dc80*/  ISETP.LT.OR P0, PT, R221, 0x2, P0 ;  /* 0x00000002dd00780c */ /* 0x000fe40000701670 */
[C---:B------:R-:W-:Y:S02]  /*dc90*/  LOP3.LUT P6, RZ, R22.reuse, 0x20, RZ, 0xc0, !PT ;  /* 0x0000002016ff7812 */ /* 0x040fe400078cc0ff */
        /* <DEDUP_REMOVED lines=55> */
[----:B------:R-:W-:-:S02]  /*e010*/  LOP3.LUT P0, RZ, R22, 0x2000, RZ, 0xc0, !PT ;  /* 0x0000200016ff7812 */ /* 0x000fc4000780c0ff */
[----:B------:R-:W-:Y:S02]  /*e020*/  LOP3.LUT P6, RZ, R22, 0x40, RZ, 0xc0, !PT ;  /* 0x0000004016ff7812 */ /* 0x000fe400078cc0ff */
[C---:B------:R-:W-:Y:S02]  /*e030*/  ISETP.GT.AND P0, PT, R220.reuse, 0x28, !P0 ;  /* 0x00000028dc00780c */ /* 0x040fe40004704270 */
[----:B------:R-:W-:Y:S02]  /*e040*/  ISETP.GT.AND P1, PT, R220, 0x48, !P1 ;  /* 0x00000048dc00780c */ /* 0x000fe40004f24270 */
[C---:B------:R-:W-:Y:S02]  /*e050*/  ISETP.LT.OR P0, PT, R221.reuse, 0x29, P0 ;  /* 0x00000029dd00780c */ /* 0x040fe40000701670 */
[----:B------:R-:W-:Y:S02]  /*e060*/  ISETP.LT.OR P1, PT, R221, 0x49, P1 ;  /* 0x00000049dd00780c */ /* 0x000fe40000f21670 */
[----:B------:R-:W-:-:S02]  /*e070*/  FSEL R174, R174, -INF , !P0 ;  /* 0xff800000aeae7808 */ /* 0x000fc40004000000 */
[----:B------:R-:W-:Y:S02]  /*e080*/  LOP3.LUT P0, RZ, R22, 0x1000, RZ, 0xc0, !PT ;  /* 0x0000100016ff7812 */ /* 0x000fe4000780c0ff */
[----:B------:R-:W-:Y:S02]  /*e090*/  FSEL R190, R190, -INF , !P1 ;  /* 0xff800000bebe7808 */ /* 0x000fe40004800000 */
[----:B------:R-:W-:Y:S02]  /*e0a0*/  ISETP.GT.AND P0, PT, R220, 0x29, !P0 ;  /* 0x00000029dc00780c */ /* 0x000fe40004704270 */
[----:B------:R-:W-:Y:S02]  /*e0b0*/  LOP3.LUT P1, RZ, R22, 0x20000, RZ, 0xc0, !PT ;  /* 0x0002000016ff7812 */ /* 0x000fe4000782c0ff */
[----:B------:R-:W-:Y:S02]  /*e0c0*/  ISETP.LT.OR P0, PT, R221, 0x2a, P0 ;  /* 0x0000002add00780c */ /* 0x000fe40000701670 */
[----:B------:R-:W-:-:S02]  /*e0d0*/  ISETP.GT.AND P2, PT, R220, 0x49, !P2 ;  /* 0x00000049dc00780c */ /* 0x000fc40005744270 */
[----:B------:R-:W-:Y:S02]  /*e0e0*/  FSEL R175, R175, -INF , !P0 ;  /* 0xff800000afaf7808 */ /* 0x000fe40004000000 */
[----:B------:R-:W-:Y:S02]  /*e0f0*/  LOP3.LUT P0, RZ, R22, 0x800, RZ, 0xc0, !PT ;  /* 0x0000080016ff7812 */ /* 0x000fe4000780c0ff */
[C---:B------:R-:W-:Y:S02]  /*e100*/  ISETP.LT.OR P2, PT, R221.reuse, 0x4a, P2 ;  /* 0x0000004add00780c */ /* 0x040fe40001741670 */
[C---:B------:R-:W-:Y:S02]  /*e110*/  ISETP.GT.AND P0, PT, R220.reuse, 0x30, !P0 ;  /* 0x00000030dc00780c */ /* 0x040fe40004704270 */
[----:B------:R-:W-:Y:S02]  /*e120*/  ISETP.GT.AND P3, PT, R220, 0x50, !P3 ;  /* 0x00000050dc00780c */ /* 0x000fe40005f64270 */
[----:B------:R-:W-:-:S02]  /*e130*/  ISETP.LT.OR P0, PT, R221, 0x31, P0 ;  /* 0x00000031dd00780c */ /* 0x000fc40000701670 */
[----:B------:R-:W-:Y:S02]  /*e140*/  FSEL R191, R191, -INF , !P2 ;  /* 0xff800000bfbf7808 */ /* 0x000fe40005000000 */
[----:B------:R-:W-:Y:S02]  /*e150*/  FSEL R160, R178, -INF , !P0 ;  /* 0xff800000b2a07808 */ /* 0x000fe40004000000 */
[----:B------:R-:W-:Y:S01]  /*e160*/  LOP3.LUT P0, RZ, R22, 0x400, RZ, 0xc0, !PT ;  /* 0x0000040016ff7812 */ /* 0x000fe2000780c0ff */
[----:B------:R-:W3:Y:S01]  /*e170*/  SHFL.BFLY PT, R178, R161, 0x2, 0x1f ;  /* 0x0c401f00a1b27f89 */ /* 0x000ee200000e0000 */
[C---:B------:R-:W-:Y:S02]  /*e180*/  ISETP.GT.AND P4, PT, R220.reuse, 0x51, !P4 ;  /* 0x00000051dc00780c */ /* 0x040fe40006784270 */
[----:B------:R-:W-:Y:S02]  /*e190*/  ISETP.GT.AND P0, PT, R220, 0x31, !P0 ;  /* 0x00000031dc00780c */ /* 0x000fe40004704270 */
[----:B------:R-:W-:-:S02]  /*e1a0*/  ISETP.LT.OR P3, PT, R221, 0x51, P3 ;  /* 0x00000051dd00780c */ /* 0x000fc40001f61670 */
[----:B------:R-:W-:Y:S02]  /*e1b0*/  ISETP.LT.OR P0, PT, R221, 0x32, P0 ;  /* 0x00000032dd00780c */ /* 0x000fe40000701670 */
[----:B------:R-:W-:Y:S02]  /*e1c0*/  ISETP.GT.AND P5, PT, R220, 0x58, !P5 ;  /* 0x00000058dc00780c */ /* 0x000fe40006fa4270 */
[----:B------:R-:W-:Y:S02]  /*e1d0*/  FSEL R179, R179, -INF , !P0 ;  /* 0xff800000b3b37808 */ /* 0x000fe40004000000 */
[----:B------:R-:W-:Y:S02]  /*e1e0*/  LOP3.LUT P0, RZ, R22, 0x200, RZ, 0xc0, !PT ;  /* 0x0000020016ff7812 */ /* 0x000fe4000780c0ff */
[----:B------:R-:W-:Y:S02]  /*e1f0*/  ISETP.LT.OR P4, PT, R221, 0x52, P4 ;  /* 0x00000052dd00780c */ /* 0x000fe40002781670 */
[----:B------:R-:W-:-:S02]  /*e200*/  ISETP.GT.AND P0, PT, R220, 0x38, !P0 ;  /* 0x00000038dc00780c */ /* 0x000fc40004704270 */
[----:B------:R-:W-:Y:S02]  /*e210*/  FSEL R194, R194, -INF , !P3 ;  /* 0xff800000c2c27808 */ /* 0x000fe40005800000 */
[C---:B------:R-:W-:Y:S02]  /*e220*/  ISETP.LT.OR P0, PT, R221.reuse, 0x39, P0 ;  /* 0x00000039dd00780c */ /* 0x040fe40000701670 */
[----:B------:R-:W-:Y:S02]  /*e230*/  ISETP.LT.OR P5, PT, R221, 0x59, P5 ;  /* 0x00000059dd00780c */ /* 0x000fe40002fa1670 */
[----:B------:R-:W-:Y:S02]  /*e240*/  FSEL R182, R182, -INF , !P0 ;  /* 0xff800000b6b67808 */ /* 0x000fe40004000000 */
[----:B------:R-:W-:Y:S02]  /*e250*/  LOP3.LUT P0, RZ, R22, 0x100, RZ, 0xc0, !PT ;  /* 0x0000010016ff7812 */ /* 0x000fe4000780c0ff */
[----:B---3--:R-:W-:-:S02]  /*e260*/  FMNMX.FTZ R178, R161, R178, !PT ;  /* 0x000000b2a1b27209 */ /* 0x008fc40007810000 */
[----:B------:R-:W-:Y:S02]  /*e270*/  ISETP.GT.AND P0, PT, R220, 0x39, !P0 ;  /* 0x00000039dc00780c */ /* 0x000fe40004704270 */
[----:B------:R-:W-:Y:S01]  /*e280*/  FSEL R195, R195, -INF , !P4 ;  /* 0xff800000c3c37808 */ /* 0x000fe20006000000 */
[----:B------:R-:W3:Y:S01]  /*e290*/  SHFL.BFLY PT, R161, R178, 0x1, 0x1f ;  /* 0x0c201f00b2a17f89 */ /* 0x000ee200000e0000 */
[----:B------:R-:W-:Y:S02]  /*e2a0*/  ISETP.LT.OR P0, PT, R221, 0x3a, P0 ;  /* 0x0000003add00780c */ /* 0x000fe40000701670 */
[----:B------:R-:W-:Y:S02]  /*e2b0*/  FSEL R198, R198, -INF , !P5 ;  /* 0xff800000c6c67808 */ /* 0x000fe40006800000 */
[----:B------:R-:W-:Y:S02]  /*e2c0*/  FSEL R183, R183, -INF , !P0 ;  /* 0xff800000b7b77808 */ /* 0x000fe40004000000 */
[----:B------:R-:W-:-:S04]  /*e2d0*/  LOP3.LUT P0, RZ, R22, 0x80, RZ, 0xc0, !PT ;  /* 0x0000008016ff7812 */ /* 0x000fc8000780c0ff */
[----:B------:R-:W-:-:S04]  /*e2e0*/  ISETP.GT.AND P0, PT, R220, 0x40, !P0 ;  /* 0x00000040dc00780c */ /* 0x000fc80004704270 */
[----:B------:R-:W-:-:S04]  /*e2f0*/  ISETP.LT.OR P0, PT, R221, 0x41, P0 ;  /* 0x00000041dd00780c */ /* 0x000fc80000701670 */
[----:B------:R-:W-:Y:S02]  /*e300*/  FSEL R186, R186, -INF , !P0 ;  /* 0xff800000baba7808 */ /* 0x000fe40004000000 */
[----:B------:R-:W-:Y:S02]  /*e310*/  ISETP.GT.AND P0, PT, R220, 0x41, !P6 ;  /* 0x00000041dc00780c */ /* 0x000fe40007704270 */
[----:B------:R-:W-:Y:S02]  /*e320*/  LOP3.LUT P6, RZ, R22, 0x1, RZ, 0xc0, !PT ;  /* 0x0000000116ff7812 */ /* 0x000fe400078cc0ff */
[----:B------:R-:W-:Y:S02]  /*e330*/  ISETP.LT.OR P0, PT, R221, 0x42, P0 ;  /* 0x00000042dd00780c */ /* 0x000fe40000701670 */
[----:B---3--:R-:W-:Y:S02]  /*e340*/  FMNMX.FTZ R178, R178, R161, !PT ;  /* 0x000000a1b2b27209 */ /* 0x008fe40007810000 */
[----:B------:R-:W-:-:S02]  /*e350*/  FSEL R187, R187, -INF , !P0 ;  /* 0xff800000bbbb7808 */ /* 0x000fc40004000000 */
[----:B------:R-:W-:-:S04]  /*e360*/  FSETP.NEU.FTZ.AND P0, PT, R178, -INF , PT ;  /* 0xff800000b200780b */ /* 0x000fc80003f1d000 */
[----:B------:R-:W-:-:S05]  /*e370*/  FSEL R161, R178, RZ, P0 ;  /* 0x000000ffb2a17208 */ /* 0x000fca0000000000 */
[----:B------:R-:W-:Y:S01]  /*e380*/  FADD.FTZ R161, -R161, R0 ;  /* 0x00000000a1a17221 */ /* 0x000fe20000010100 */
[----:B------:R-:W-:-:S05]  /*e390*/  FMUL.FTZ R0, R178, UR48 ;  /* 0x00000030b2007c20 */ /* 0x000fca0008410000 */
[----:B------:R-:W-:Y:S02]  /*e3a0*/  FSEL R0, R0, RZ, P0 ;  /* 0x000000ff00007208 */ /* 0x000fe40000000000 */
[----:B------:R-:W-:-:S03]  /*e3b0*/  ISETP.GT.AND P0, PT, R220, RZ, !P1 ;  /* 0x000000ffdc00720c */ /* 0x000fc60004f04270 */
[--C-:B------:R-:W-:Y:S01]  /*e3c0*/  FFMA.FTZ R152, R152, UR48, -R0.reuse ;  /* 0x0000003098987c23 */ /* 0x100fe20008010800 */
        /* <DEDUP_REMOVED lines=22> */
[----:B------:R-:W-:Y:S01]  /*e530*/  FFMA.FTZ R197, R197, UR48, -R0 ;  /* 0x00000030c5c57c23 */ /* 0x000fe20008010800 */
[----:B------:R-:W-:Y:S01]  /*e540*/  FMUL.FTZ R0, R161, UR48 ;  /* 0x00000030a1007c20 */ /* 0x000fe20008410000 */
[----:B------:R-:W-:Y:S01]  /*e550*/  MUFU.EX2 R152, R152 ;  /* 0x0000009800987308 */ /* 0x000fe20000000800 */
[----:B------:R-:W-:-:S04]  /*e560*/  ISETP.LT.OR P0, PT, R221, 0x1, P0 ;  /* 0x00000001dd00780c */ /* 0x000fc80000701670 */
[----:B------:R-:W-:Y:S02]  /*e570*/  FSEL R154, R154, -INF , !P0 ;  /* 0xff8000009a9a7808 */ /* 0x000fe40004000000 */
[----:B------:R-:W-:Y:S01]  /*e580*/  ISETP.GT.AND P0, PT, R220, 0x59, !P6 ;  /* 0x00000059dc00780c */ /* 0x000fe20007704270 */
[----:B------:R-:W3:Y:S01]  /*e590*/  MUFU.EX2 R0, R0 ;  /* 0x0000000000007308 */ /* 0x000ee20000000800 */
[----:B------:R-:W-:Y:S02]  /*e5a0*/  ISETP.NE.AND P6, PT, R227, 0x3, PT ;  /* 0x00000003e300780c */ /* 0x000fe40003fc5270 */
[----:B------:R-:W-:-:S04]  /*e5b0*/  ISETP.LT.OR P0, PT, R221, 0x5a, P0 ;  /* 0x0000005add00780c */ /* 0x000fc80000701670 */
[----:B------:R-:W-:Y:S01]  /*e5c0*/  FSEL R199, R199, -INF , !P0 ;  /* 0xff800000c7c77808 */ /* 0x000fe20004000000 */
[----:B------:R-:W4:Y:S08]  /*e5d0*/  MUFU.EX2 R153, R153 ;  /* 0x0000009900997308 */ /* 0x000f300000000800 */
[----:B------:R-:W5:Y:S01]  /*e5e0*/  MUFU.EX2 R156, R156 ;  /* 0x0000009c009c7308 */ /* 0x000f620000000800 */
        /* <DEDUP_REMOVED lines=16> */
[----:B------:R-:W4:Y:S01]  /*e6f0*/  MUFU.EX2 R200, R200 ;  /* 0x000000c800c87308 */ /* 0x000f220000000800 */
[----:B-----5:R-:W-:Y:S01]  /*e700*/  FADD.FTZ R8, R156, R8 ;  /* 0x000000089c087221 */ /* 0x020fe20000010000 */
[-C--:B------:R-:W-:Y:S01]  /*e710*/  FMUL.FTZ R44, R44, R0.reuse ;  /* 0x000000002c2c7220 */ /* 0x080fe20000410000 */
[----:B------:R-:W-:Y:S01]  /*e720*/  FMNMX.FTZ R153, R158, R153, !PT ;  /* 0x000000999e997209 */ /* 0x000fe20007810000 */
[-C--:B------:R-:W-:Y:S01]  /*e730*/  FMUL.FTZ R45, R45, R0.reuse ;  /* 0x000000002d2d7220 */ /* 0x080fe20000410000 */
[-C--:B------:R-:W-:Y:S01]  /*e740*/  FMUL.FTZ R48, R48, R0.reuse ;  /* 0x0000000030307220 */ /* 0x080fe20000410000 */
[-C--:B------:R-:W-:Y:S01]  /*e750*/  FMUL.FTZ R49, R49, R0.reuse ;  /* 0x0000000031317220 */ /* 0x080fe20000410000 */
[----:B------:R-:W-:Y:S01]  /*e760*/  FMNMX.FTZ R153, R159, R153, !PT ;  /* 0x000000999f997209 */ /* 0x000fe20007810000 */
[----:B------:R-:W5:Y:S01]  /*e770*/  MUFU.EX2 R201, R201 ;  /* 0x000000c900c97308 */ /* 0x000f620000000800 */
[----:B---3--:R-:W-:Y:S01]  /*e780*/  FADD.FTZ R8, R157, R8 ;  /* 0x000000089d087221 */ /* 0x008fe20000010000 */
[-C--:B------:R-:W-:Y:S01]  /*e790*/  FMUL.FTZ R52, R52, R0.reuse ;  /* 0x0000000034347220 */ /* 0x080fe20000410000 */
[----:B------:R-:W-:Y:S01]  /*e7a0*/  FMNMX.FTZ R153, R162, R153, !PT ;  /* 0x00000099a2997209 */ /* 0x000fe20007810000 */
[-C--:B------:R-:W-:Y:S01]  /*e7b0*/  FMUL.FTZ R53, R53, R0.reuse ;  /* 0x0000000035357220 */ /* 0x080fe20000410000 */
[-C--:B------:R-:W-:Y:S01]  /*e7c0*/  FMUL.FTZ R56, R56, R0.reuse ;  /* 0x0000000038387220 */ /* 0x080fe20000410000 */
[-C--:B------:R-:W-:Y:S01]  /*e7d0*/  FMUL.FTZ R57, R57, R0.reuse ;  /* 0x0000000039397220 */ /* 0x080fe20000410000 */
[----:B------:R-:W-:Y:S01]  /*e7e0*/  FMNMX.FTZ R153, R163, R153, !PT ;  /* 0x00000099a3997209 */ /* 0x000fe20007810000 */
[----:B------:R-:W3:Y:S01]  /*e7f0*/  MUFU.EX2 R164, R164 ;  /* 0x000000a400a47308 */ /* 0x000ee20000000800 */
[----:B----4-:R-:W-:Y:S01]  /*e800*/  FADD.FTZ R8, R200, R8 ;  /* 0x00000008c8087221 */ /* 0x010fe20000010000 */
        /* <DEDUP_REMOVED lines=73> */
[-C--:B------:R-:W-:Y:S01]  /*eca0*/  FMUL.FTZ R133, R133, R0.reuse ;  /* 0x0000000085857220 */ /* 0x080fe20000410000 */
[----:B------:R-:W4:Y:S01]  /*ecb0*/  SHFL.BFLY PT, R161, R153, 0x2, 0x1f ;  /* 0x0c401f0099a17f89 */ /* 0x000f2200000e0000 */
[-C--:B------:R-:W-:Y:S01]  /*ecc0*/  FMUL.FTZ R136, R136, R0.reuse ;  /* 0x0000000088887220 */ /* 0x080fe20000410000 */
[-C--:B------:R-:W-:Y:S01]  /*ecd0*/  FMUL.FTZ R137, R137, R0.reuse ;  /* 0x0000000089897220 */ /* 0x080fe20000410000 */
[-C--:B------:R-:W-:Y:S01]  /*ece0*/  FMUL.FTZ R140, R140, R0.reuse ;  /* 0x000000008c8c7220 */ /* 0x080fe20000410000 */
[----:B------:R-:W0:Y:S01]  /*ecf0*/  MUFU.EX2 R184, R184 ;  /* 0x000000b800b87308 */ /* 0x000e220000000800 */
[----:B-----5:R-:W-:Y:S01]  /*ed00*/  FADD.FTZ R8, R180, R8 ;  /* 0x00000008b4087221 */ /* 0x020fe20000010000 */
[-C--:B------:R-:W-:Y:S01]  /*ed10*/  FMUL.FTZ R141, R141, R0.reuse ;  /* 0x000000008d8d7220 */ /* 0x080fe20000410000 */
[-C--:B------:R-:W-:Y:S01]  /*ed20*/  FMUL.FTZ R144, R144, R0.reuse ;  /* 0x0000000090907220 */ /* 0x080fe20000410000 */
[-C--:B------:R-:W-:Y:S01]  /*ed30*/  FMUL.FTZ R145, R145, R0.reuse ;  /* 0x0000000091917220 */ /* 0x080fe20000410000 */
[-C--:B------:R-:W-:Y:S01]  /*ed40*/  FMUL.FTZ R148, R148, R0.reuse ;  /* 0x0000000094947220 */ /* 0x080fe20000410000 */
[----:B------:R-:W-:-:S02]  /*ed50*/  FMUL.FTZ R149, R149, R0 ;  /* 0x0000000095957220 */ /* 0x000fc40000410000 */
[----:B------:R-:W5:Y:S01]  /*ed60*/  MUFU.EX2 R185, R185 ;  /* 0x000000b900b97308 */ /* 0x000f620000000800 */
[----:B---3--:R-:W-:-:S07]  /*ed70*/  FADD.FTZ R8, R181, R8 ;  /* 0x00000008b5087221 */ /* 0x008fce0000010000 */
[----:B------:R-:W3:Y:S01]  /*ed80*/  MUFU.EX2 R188, R188 ;  /* 0x000000bc00bc7308 */ /* 0x000ee20000000800 */
[----:B0-----:R-:W-:Y:S01]  /*ed90*/  FADD.FTZ R8, R184, R8 ;  /* 0x00000008b8087221 */ /* 0x001fe20000010000 */
[----:B----4-:R-:W-:-:S06]  /*eda0*/  FMNMX.FTZ R153, R153, R161, !PT ;  /* 0x000000a199997209 */ /* 0x010fcc0007810000 */
[----:B------:R-:W0:Y:S01]  /*edb0*/  MUFU.EX2 R189, R189 ;  /* 0x000000bd00bd7308 */ /* 0x000e220000000800 */
[----:B------:R-:W4:Y:S01]  /*edc0*/  SHFL.BFLY PT, R161, R153, 0x1, 0x1f ;  /* 0x0c201f0099a17f89 */ /* 0x000f2200000e0000 */
[----:B-----5:R-:W-:-:S06]  /*edd0*/  FADD.FTZ R8, R185, R8 ;  /* 0x00000008b9087221 */ /* 0x020fcc0000010000 */
[----:B------:R-:W5:Y:S01]  /*ede0*/  MUFU.EX2 R192, R192 ;  /* 0x000000c000c07308 */ /* 0x000f620000000800 */
[----:B---3--:R-:W-:-:S07]  /*edf0*/  FADD.FTZ R8, R188, R8 ;  /* 0x00000008bc087221 */ /* 0x008fce0000010000 */
[----:B------:R-:W3:Y:S08]  /*ee00*/  MUFU.EX2 R193, R193 ;  /* 0x000000c100c17308 */ /* 0x000ef00000000800 */
[----:B------:R-:W1:Y:S01]  /*ee10*/  MUFU.EX2 R196, R196 ;  /* 0x000000c400c47308 */ /* 0x000e620000000800 */
[----:B----4-:R-:W-:-:S04]  /*ee20*/  FMNMX.FTZ R176, R153, R161, !PT ;  /* 0x000000a199b07209 */ /* 0x010fc80007810000 */
[C---:B------:R-:W-:Y:S01]  /*ee30*/  FSETP.NEU.FTZ.AND P0, PT, R176.reuse, -INF , PT ;  /* 0xff800000b000780b */ /* 0x040fe20003f1d000 */
[----:B------:R-:W-:-:S05]  /*ee40*/  FMUL.FTZ R161, R176, UR48 ;  /* 0x00000030b0a17c20 */ /* 0x000fca0008410000 */
[----:B------:R-:W-:-:S05]  /*ee50*/  FSEL R161, R161, RZ, P0 ;  /* 0x000000ffa1a17208 */ /* 0x000fca0000000000 */
[--C-:B------:R-:W-:Y:S01]  /*ee60*/  FFMA.FTZ R219, R166, UR48, -R161.reuse ;  /* 0x00000030a6db7c23 */ /* 0x100fe200080108a1 */
[----:B------:R-:W-:Y:S01]  /*ee70*/  F2FP.BF16.F32.PACK_AB R166, R181, R180 ;  /* 0x000000b4b5a6723e */ /* 0x000fe200000010ff */
[--C-:B------:R-:W-:Y:S01]  /*ee80*/  FFMA.FTZ R222, R154, UR48, -R161.reuse ;  /* 0x000000309ade7c23 */ /* 0x100fe200080108a1 */
[----:B------:R-:W-:Y:S01]  /*ee90*/  FSEL R180, R176, RZ, P0 ;  /* 0x000000ffb0b47208 */ /* 0x000fe20000000000 */
[--C-:B------:R-:W-:Y:S01]  /*eea0*/  FFMA.FTZ R155, R155, UR48, -R161.reuse ;  /* 0x000000309b9b7c23 */ /* 0x100fe200080108a1 */
[--C-:B------:R-:W-:Y:S01]  /*eeb0*/  FFMA.FTZ R221, R158, UR48, -R161.reuse ;  /* 0x000000309edd7c23 */ /* 0x100fe200080108a1 */
[--C-:B------:R-:W-:Y:S01]  /*eec0*/  FFMA.FTZ R159, R159, UR48, -R161.reuse ;  /* 0x000000309f9f7c23 */ /* 0x100fe200080108a1 */
[----:B------:R-:W-:Y:S01]  /*eed0*/  FFMA.FTZ R220, R162, UR48, -R161 ;  /* 0x00000030a2dc7c23 */ /* 0x000fe200080108a1 */
[----:B------:R-:W-:Y:S01]  /*eee0*/  FADD.FTZ R180, -R180, R5 ;  /* 0x00000005b4b47221 */ /* 0x000fe20000010100 */
[----:B------:R-:W-:Y:S01]  /*eef0*/  MUFU.EX2 R222, R222 ;  /* 0x000000de00de7308 */ /* 0x000fe20000000800 */
[--C-:B------:R-:W-:Y:S01]  /*ef00*/  FFMA.FTZ R163, R163, UR48, -R161.reuse ;  /* 0x00000030a3a37c23 */ /* 0x100fe200080108a1 */
[----:B------:R-:W-:Y:S01]  /*ef10*/  F2FP.BF16.F32.PACK_AB R154, R157, R156 ;  /* 0x0000009c9d9a723e */ /* 0x000fe200000010ff */
[----:B------:R-:W-:Y:S01]  /*ef20*/  FMUL.FTZ R5, R180, UR48 ;  /* 0x00000030b4057c20 */ /* 0x000fe20008410000 */
[--C-:B------:R-:W-:Y:S01]  /*ef30*/  FFMA.FTZ R153, R174, UR48, -R161.reuse ;  /* 0x00000030ae997c23 */ /* 0x100fe200080108a1 */
[----:B------:R-:W-:Y:S01]  /*ef40*/  F2FP.BF16.F32.PACK_AB R158, R165, R164 ;  /* 0x000000a4a59e723e */ /* 0x000fe200000010ff */
[--C-:B------:R-:W-:Y:S01]  /*ef50*/  FFMA.FTZ R167, R167, UR48, -R161.reuse ;  /* 0x00000030a7a77c23 */ /* 0x100fe200080108a1 */
[----:B0-----:R-:W-:Y:S01]  /*ef60*/  FADD.FTZ R165, R189, R8 ;  /* 0x00000008bda57221 */ /* 0x001fe20000010000 */
[----:B------:R-:W-:Y:S01]  /*ef70*/  MUFU.EX2 R155, R155 ;  /* 0x0000009b009b7308 */ /* 0x000fe20000000800 */
[--C-:B------:R-:W-:Y:S01]  /*ef80*/  FFMA.FTZ R203, R170, UR48, -R161.reuse ;  /* 0x00000030aacb7c23 */ /* 0x100fe200080108a1 */
[----:B------:R-:W-:Y:S01]  /*ef90*/  FFMA.FTZ R171, R171, UR48, -R161 ;  /* 0x00000030abab7c23 */ /* 0x000fe200080108a1 */
[----:B-----5:R-:W-:Y:S01]  /*efa0*/  FADD.FTZ R8, R192, R165 ;  /* 0x000000a5c0087221 */ /* 0x020fe20000010000 */
[--C-:B------:R-:W-:Y:S01]  /*efb0*/  FFMA.FTZ R175, R175, UR48, -R161.reuse ;  /* 0x00000030afaf7c23 */ /* 0x100fe200080108a1 */
[--C-:B------:R-:W-:Y:S01]  /*efc0*/  FFMA.FTZ R223, R160, UR48, -R161.reuse ;  /* 0x00000030a0df7c23 */ /* 0x100fe200080108a1 */
[--C-:B------:R-:W-:Y:S01]  /*efd0*/  FFMA.FTZ R179, R179, UR48, -R161.reuse ;  /* 0x00000030b3b37c23 */ /* 0x100fe200080108a1 */
[----:B---3--:R-:W-:Y:S01]  /*efe0*/  FADD.FTZ R165, R193, R8 ;  /* 0x00000008c1a57221 */ /* 0x008fe20000010000 */
[----:B------:R-:W0:Y:S01]  /*eff0*/  MUFU.EX2 R5, R5 ;  /* 0x0000000500057308 */ /* 0x000e220000000800 */
[--C-:B------:R-:W-:Y:S01]  /*f000*/  FFMA.FTZ R182, R182, UR48, -R161.reuse ;  /* 0x00000030b6b67c23 */ /* 0x100fe200080108a1 */
[----:B------:R-:W-:Y:S01]  /*f010*/  FFMA.FTZ R183, R183, UR48, -R161 ;  /* 0x00000030b7b77c23 */ /* 0x000fe200080108a1 */
[----:B-1----:R-:W-:Y:S01]  /*f020*/  FADD.FTZ R165, R196, R165 ;  /* 0x000000a5c4a57221 */ /* 0x002fe20000010000 */
[--C-:B------:R-:W-:Y:S01]  /*f030*/  FFMA.FTZ R186, R186, UR48, -R161.reuse ;  /* 0x00000030baba7c23 */ /* 0x100fe200080108a1 */
[--C-:B------:R-:W-:Y:S01]  /*f040*/  FFMA.FTZ R187, R187, UR48, -R161.reuse ;  /* 0x00000030bbbb7c23 */ /* 0x100fe200080108a1 */
[----:B------:R-:W-:Y:S01]  /*f050*/  F2FP.BF16.F32.PACK_AB R160, R169, R168 ;  /* 0x000000a8a9a0723e */ /* 0x000fe200000010ff */
[--C-:B------:R-:W-:Y:S01]  /*f060*/  FFMA.FTZ R190, R190, UR48, -R161.reuse ;  /* 0x00000030bebe7c23 */ /* 0x100fe200080108a1 */
[----:B------:R-:W1:Y:S01]  /*f070*/  MUFU.EX2 R221, R221 ;  /* 0x000000dd00dd7308 */ /* 0x000e620000000800 */
[--C-:B------:R-:W-:Y:S01]  /*f080*/  FFMA.FTZ R191, R191, UR48, -R161.reuse ;  /* 0x00000030bfbf7c23 */ /* 0x100fe200080108a1 */
[--C-:B------:R-:W-:Y:S01]  /*f090*/  FFMA.FTZ R194, R194, UR48, -R161.reuse ;  /* 0x00000030c2c27c23 */ /* 0x100fe200080108a1 */
[--C-:B------:R-:W-:Y:S01]  /*f0a0*/  FFMA.FTZ R195, R195, UR48, -R161.reuse ;  /* 0x00000030c3c37c23 */ /* 0x100fe200080108a1 */
[----:B------:R-:W-:Y:S01]  /*f0b0*/  F2FP.BF16.F32.PACK_AB R162, R173, R172 ;  /* 0x000000acada2723e */ /* 0x000fe200000010ff */
[--C-:B------:R-:W-:Y:S01]  /*f0c0*/  FFMA.FTZ R198, R198, UR48, -R161.reuse ;  /* 0x00000030c6c67c23 */ /* 0x100fe200080108a1 */
[----:B------:R-:W-:Y:S01]  /*f0d0*/  F2FP.BF16.F32.PACK_AB R164, R177, R202 ;  /* 0x000000cab1a4723e */ /* 0x000fe200000010ff */
[----:B------:R-:W-:Y:S01]  /*f0e0*/  FFMA.FTZ R161, R199, UR48, -R161 ;  /* 0x00000030c7a17c23 */ /* 0x000fe200080108a1 */
[----:B------:R-:W3:Y:S01]  /*f0f0*/  MUFU.EX2 R159, R159 ;  /* 0x0000009f009f7308 */ /* 0x000ee20000000800 */
[----:B0-----:R-:W-:Y:S01]  /*f100*/  FFMA.FTZ R4, R5, R4, R222 ;  /* 0x0000000405047223 */ /* 0x001fe200000100de */
[----:B------:R-:W-:Y:S01]  /*f110*/  F2FP.BF16.F32.PACK_AB R156, R201, R200 ;  /* 0x000000c8c99c723e */ /* 0x000fe200000010ff */
[-C--:B------:R-:W-:Y:S01]  /*f120*/  FMUL.FTZ R26, R26, R5.reuse ;  /* 0x000000051a1a7220 */ /* 0x080fe20000410000 */
[----:B------:R-:W-:Y:S01]  /*f130*/  F2FP.BF16.F32.PACK_AB R168, R185, R184 ;  /* 0x000000b8b9a8723e */ /* 0x000fe200000010ff */
[----:B------:R-:W-:Y:S01]  /*f140*/  FADD.FTZ R4, R155, R4 ;  /* 0x000000049b047221 */ /* 0x000fe20000010000 */
[----:B------:R-:W-:Y:S01]  /*f150*/  F2FP.BF16.F32.PACK_AB R170, R189, R188 ;  /* 0x000000bcbdaa723e */ /* 0x000fe200000010ff */
[-C--:B------:R-:W-:Y:S01]  /*f160*/  FMUL.FTZ R27, R27, R5.reuse ;  /* 0x000000051b1b7220 */ /* 0x080fe20000410000 */
[----:B------:R-:W0:Y:S01]  /*f170*/  MUFU.EX2 R157, R220 ;  /* 0x000000dc009d7308 */ /* 0x000e220000000800 */
[----:B-1----:R-:W-:Y:S01]  /*f180*/  FADD.FTZ R4, R221, R4 ;  /* 0x00000004dd047221 */ /* 0x002fe20000010000 */
        /* <DEDUP_REMOVED lines=85> */
[----:B------:R-:W-:Y:S01]  /*f6e0*/  FMUL.FTZ R151, R151, R5 ;  /* 0x0000000597977220 */ /* 0x000fe20000410000 */
[----:B------:R-:W3:Y:S01]  /*f6f0*/  MUFU.EX2 R182, R182 ;  /* 0x000000b600b67308 */ /* 0x000ee20000000800 */
[----:B0-----:R-:W-:-:S07]  /*f700*/  FADD.FTZ R4, R223, R4 ;  /* 0x00000004df047221 */ /* 0x001fce0000010000 */
[----:B------:R-:W0:Y:S01]  /*f710*/  MUFU.EX2 R183, R183 ;  /* 0x000000b700b77308 */ /* 0x000e220000000800 */
[C---:B-1----:R-:W-:Y:S01]  /*f720*/  FADD.FTZ R153, R179.reuse, R4 ;  /* 0x00000004b3997221 */ /* 0x042fe20000010000 */
[----:B------:R-:W-:-:S06]  /*f730*/  F2FP.BF16.F32.PACK_AB R165, R179, R223 ;  /* 0x000000dfb3a5723e */ /* 0x000fcc00000010ff */
[----:B------:R-:W1:Y:S01]  /*f740*/  MUFU.EX2 R169, R186 ;  /* 0x000000ba00a97308 */ /* 0x000e620000000800 */
[----:B---3--:R-:W-:Y:S01]  /*f750*/  FADD.FTZ R0, R182, R153 ;  /* 0x00000099b6007221 */ /* 0x008fe20000010000 */
[----:B------:R-:W-:Y:S02]  /*f760*/  F2FP.BF16.F32.PACK_AB R153, R155, R222 ;  /* 0x000000de9b99723e */ /* 0x000fe400000010ff */
[----:B------:R-:W-:Y:S02]  /*f770*/  F2FP.BF16.F32.PACK_AB R155, R159, R221 ;  /* 0x000000dd9f9b723e */ /* 0x000fe400000010ff */
[----:B------:R-:W-:Y:S02]  /*f780*/  F2FP.BF16.F32.PACK_AB R159, R167, R219 ;  /* 0x000000dba79f723e */ /* 0x000fe400000010ff */
        /* <DEDUP_REMOVED lines=14> */
[----:B------:R3:W4:Y:S01]  /*f870*/  MUFU.EX2 R0, R161 ;  /* 0x000000a100007308 */ /* 0x0007220000000800 */
[----:B0-----:R-:W-:Y:S02]  /*f880*/  F2FP.BF16.F32.PACK_AB R173, R195, R173 ;  /* 0x000000adc3ad723e */ /* 0x001fe400000010ff */
[----:B---3--:R-:W-:Y:S01]  /*f890*/  F2FP.BF16.F32.PACK_AB R161, R171, R203 ;  /* 0x000000cbaba1723e */ /* 0x008fe200000010ff */
[----:B------:R-:W-:-:S04]  /*f8a0*/  FADD.FTZ R171, R195, R4 ;  /* 0x00000004c3ab7221 */ /* 0x000fc80000010000 */
[----:B-1----:R-:W-:Y:S01]  /*f8b0*/  FADD.FTZ R175, R198, R171 ;  /* 0x000000abc6af7221 */ /* 0x002fe20000010000 */
[----:B------:R-:W-:-:S03]  /*f8c0*/  F2FP.BF16.F32.PACK_AB R171, R191, R190 ;  /* 0x000000bebfab723e */ /* 0x000fc600000010ff */
[C---:B----4-:R-:W-:Y:S01]  /*f8d0*/  FADD.FTZ R4, R0.reuse, R175 ;  /* 0x000000af00047221 */ /* 0x050fe20000010000 */
[----:B------:R-:W-:Y:S01]  /*f8e0*/  F2FP.BF16.F32.PACK_AB R175, R0, R198 ;  /* 0x000000c600af723e */ /* 0x000fe200000010ff */
[----:B------:R-:W-:Y:S06]  /*f8f0*/  @!P6 BRA `(.L_x_2983) ;  /* 0x000000000004e947 */ /* 0x000fec0003800000 */
[----:B------:R-:W-:Y:S01]  /*f900*/  BPT.TRAP 0x1 ;  /* 0x000000040000795c */ /* 0x000fe20000300000 */
.L_x_2983:
[----:B------:R0:W1:Y:S01]  /*f910*/  SYNCS.PHASECHK.TRANS64.TRYWAIT P0, [R20+URZ+0x22850], R21 ;  /* 0x02285015140075a7 */ /* 0x000062000800017f */
[----:B------:R-:W-:Y:S05]  /*f920*/  @!P6 BRA `(.L_x_2984) ;  /* 0x000000000004e947 */ /* 0x000fea0003800000 */
[----:B------:R-:W-:Y:S01]  /*f930*/  BPT.TRAP 0x1 ;  /* 0x000000040000795c */ /* 0x000fe20000300000 */
.L_x_2984:
[----:B------:R-:W-:Y:S01]  /*f940*/  IMAD.MOV.U32 R5, RZ, RZ, 0xc00 ;  /* 0x00000c00ff057424 */ /* 0x000fe200078e00ff */
[----:B------:R-:W-:Y:S03]  /*f950*/  BSSY B0, `(.L_x_2985) ;  /* 0x0000005000007945 */ /* 0x000fe60003800000 */
[----:B------:R-:W-:Y:S01]  /*f960*/  IMAD R180, R2, R5, UR49 ;  /* 0x0000003102b47e24 */ /* 0x000fe2000f8e0205 */
[----:B-1----:R-:W-:Y:S06]  /*f970*/  @P0 BRA `(.L_x_2986) ;  /* 0x0000000000080947 */ /* 0x002fec0003800000 */
[----:B------:R-:W1:Y:S02]  /*f980*/  SYNCS.PHASECHK.TRANS64.TRYWAIT P0, [R20+URZ+0x22850], R21 ;  /* 0x02285015140075a7 */ /* 0x000e64000800017f */
[----:B-1----:R-:W-:Y:S05]  /*f990*/  @!P0 BRA `(.L_x_2987) ;  /* 0x0000011800688947 */ /* 0x002fea0003800000 */
.L_x_2986:
[----:B------:R-:W-:Y:S05]  /*f9a0*/  BSYNC B0 ;  /* 0x0000000000007941 */ /* 0x000fea0003800000 */
.L_x_2985:
[----:B------:R-:W3:Y:S01]  /*f9b0*/  S2R R0, SR_TID.X ;  /* 0x0000000000007919 */ /* 0x000ee20000002100 */
[----:B------:R-:W-:Y:S05]  /*f9c0*/  WARPSYNC.ALL ;  /* 0x0000000000007948 */ /* 0x000fea0003800000 */
[----:B------:R-:W-:Y:S01]  /*f9d0*/  IMAD.MOV.U32 R181, RZ, RZ, 0x40000040 ;  /* 0x40000040ffb57424 */ /* 0x000fe200078e00ff */
[----:B------:R-:W-:Y:S01]  /*f9e0*/  R2UR UR6, R180 ;  /* 0x00000000b40672ca */ /* 0x000fe200000e0000 */
[----:B------:R-:W-:-:S03]  /*f9f0*/  IMAD.U32 R5, RZ, RZ, UR50 ;  /* 0x00000032ff057e24 */ /* 0x000fc6000f8e00ff */
[----:B------:R-:W-:Y:S02]  /*fa00*/  R2UR UR7, R181 ;  /* 0x00000000b50772ca */ /* 0x000fe400000e0000 */
[----:B------:R-:W-:Y:S02]  /*fa10*/  ISETP.NE.AND P0, PT, R5, 0x3, PT ;  /* 0x000000030500780c */ /* 0x000fe40003f05270 */
[----:B---3--:R-:W-:-:S05]  /*fa20*/  SHF.R.U32.HI R0, RZ, 0x7, R0 ;  /* 0x00000007ff007819 */ /* 0x008fca0000011600 */
[----:B------:R-:W-:-:S05]  /*fa30*/  VIADD R0, R0, 0x8 ;  /* 0x0000000800007836 */ /* 0x000fca0000000000 */
[----:B------:R3:W-:Y:S06]  /*fa40*/  BAR.SYNC.DEFER_BLOCKING R0, 0x100 ;  /* 0x000400000000751d */ /* 0x0007ec0000010000 */
[----:B------:R-:W-:-:S06]  /*fa50*/  WARPGROUP.ARRIVE ;  /* 0x00000000000079c5 */ /* 0x000fcc0000000000 */
        /* <DEDUP_REMOVED lines=41> */
[----:B---3--:R-:W-:Y:S05]  /*fcf0*/  @!P0 BRA `(.L_x_2988) ;  /* 0x0000000000048947 */ /* 0x008fea0003800000 */
[----:B------:R-:W-:Y:S01]  /*fd00*/  BPT.TRAP 0x1 ;  /* 0x000000040000795c */ /* 0x000fe20000300000 */
.L_x_2988:
[C---:B------:R-:W-:Y:S01]  /*fd10*/  ISETP.GT.AND P0, PT, R3.reuse, R225, PT ;  /* 0x000000e10300720c */ /* 0x040fe20003f04270 */
[----:B01----:R-:W-:Y:S02]  /*fd20*/  VIADD R20, R20, 0x22860 ;  /* 0x0002286014147836 */ /* 0x003fe40000000000 */
[----:B------:R-:W-:Y:S02]  /*fd30*/  IMAD.U32 R5, RZ, RZ, UR47 ;  /* 0x0000002fff057e24 */ /* 0x000fe4000f8e00ff */
[----:B------:R-:W-:Y:S02]  /*fd40*/  VIADD R3, R3, 0xffffffff ;  /* 0xffffffff03037836 */ /* 0x000fe40000000000 */
[----:B------:R-:W-:Y:S01]  /*fd50*/  IMAD.MOV.U32 R0, RZ, RZ, R178 ;  /* 0x000000ffff007224 */ /* 0x000fe200078e00b2 */
[----:B------:R-:W-:Y:S01]  /*fd60*/  PRMT R20, R5, 0x654, R20 ;  /* 0x0000065405147816 */ /* 0x000fe20000000014 */
[----:B------:R-:W-:-:S03]  /*fd70*/  IMAD.MOV.U32 R5, RZ, RZ, R176 ;  /* 0x000000ffff057224 */ /* 0x000fc600078e00b0 */
[----:B------:R0:W-:Y:S01]  /*fd80*/  SYNCS.ARRIVE.TRANS64.RED.A1T0 RZ, [R20+URZ], RZ ;  /* 0x000000ff14ff79a7 */ /* 0x0001e2000810043f */
[----:B------:R-:W-:Y:S05]  /*fd90*/  @P0 BRA `(.L_x_2989) ;  /* 0xffffffcc00700947 */ /* 0x000fea000383ffff */
[----:B------:R-:W-:Y:S02]  /*fda0*/  IMAD.MOV.U32 R5, RZ, RZ, R176 ;  /* 0x000000ffff057224 */ /* 0x000fe400078e00b0 */
[----:B------:R-:W-:-:S07]  /*fdb0*/  IMAD.MOV.U32 R0, RZ, RZ, R178 ;  /* 0x000000ffff007224 */ /* 0x000fce00078e00b2 */
.L_x_2969:
[----:B0-----:R-:W0:Y:S01]  /*fdc0*/  LDC R20, c[0x0][0x448] ;  /* 0x00011200ff147b82 */ /* 0x001e220000000800 */
[----:B------:R-:W-:Y:S02]  /*fdd0*/  LOP3.LUT R22, R22, 0xfff7ffff, RZ, 0xc0, !PT ;  /* 0xfff7ffff16167812 */ /* 0x000fe400078ec0ff */
[----:B------:R-:W-:-:S05]  /*fde0*/  IADD3 R153, R208, 0x1, -R207 ;  /* 0x00000001d0997810 */ /* 0x000fca0007ffe8cf */
[----:B------:R-:W1:Y:S01]  /*fdf0*/  LDC R227, c[0x0][0x9e4] ;  /* 0x00027900ffe37b82 */ /* 0x000e620000000800 */
[----:B0-----:R-:W-:Y:S01]  /*fe00*/  ISETP.NE.AND P0, PT, R20, 0x1, PT ;  /* 0x000000011400780c */ /* 0x001fe20003f05270 */
[----:B------:R-:W-:-:S12]  /*fe10*/  VIADD R20, R218, 0x7f ;  /* 0x0000007fda147836 */ /* 0x000fd80000000000 */
[----:B------:R-:W0:Y:S01]  /*fe20*/  @P0 LDC R21, c[0x0][0x44c] ;  /* 0x00011300ff150b82 */ /* 0x000e220000000800 */
[----:B------:R-:W-:-:S04]  /*fe30*/  @P0 LOP3.LUT R22, R22, 0x80000, RZ, 0xfc, !PT ;  /* 0x0008000016160812 */ /* 0x000fc800078efcff */
[----:B------:R-:W-:-:S03]  /*fe40*/  LOP3.LUT R22, R22, 0xffefffff, RZ, 0xc0, !PT ;  /* 0xffefffff16167812 */ /* 0x000fc600078ec0ff */
[----:B------:R-:W3:Y:S01]  /*fe50*/  @P0 LDC R152, c[0x0][0x450] ;  /* 0x00011400ff980b82 */ /* 0x000ee20000000800 */
[----:B0-----:R-:W-:-:S05]  /*fe60*/  @P0 IMAD.HI.U32 R21, R20, R21, RZ ;  /* 0x0000001514150227 */ /* 0x001fca00078e00ff */
[----:B---3--:R-:W-:Y:S02]  /*fe70*/  @P0 SHF.R.U32.HI R20, RZ, R152, R21 ;  /* 0x00000098ff140219 */ /* 0x008fe40000011615 */
[----:B-1----:R-:W-:-:S03]  /*fe80*/  ISETP.GE.AND P0, PT, R227, 0x1, PT ;  /* 0x00000001e300780c */ /* 0x002fc60003f06270 */
[----:B------:R-:W-:-:S04]  /*fe90*/  IMAD.IADD R20, R153, 0x1, R20 ;  /* 0x0000000199147824 */ /* 0x000fc800078e0214 */
[----:B------:R-:W-:-:S06]  /*fea0*/  VIADD R153, R20, -UR46 ;  /* 0x8000002e14997c36 */ /* 0x000fcc0008000000 */
[----:B------:R-:W-:Y:S01]  /*feb0*/  @P0 LOP3.LUT R22, R22, 0x100000, RZ, 0xfc, !PT ;  /* 0x0010000016160812 */ /* 0x000fe200078efcff */
[----:B------:R-:W-:Y:S06]  /*fec0*/  @!P0 BRA `(.L_x_2990) ;  /* 0x0000000000488947 */ /* 0x000fec0003800000 */
[----:B------:R-:W-:Y:S01]  /*fed0*/  IMAD.MOV.U32 R152, RZ, RZ, R20 ;  /* 0x000000ffff987224 */ /* 0x000fe200078e0014 */
[----:B------:R-:W-:Y:S04]  /*fee0*/  BSSY B0, `(.L_x_2991) ;  /* 0x000000e000007945 */ /* 0x000fe80003800000 */
        /* <DEDUP_REMOVED lines=9> */
.L_x_2992:
[----:B------:R-:W-:-:S13]  /*ff80*/  ISETP.NE.AND P0, PT, R227, 0x1, PT ;  /* 0x00000001e300780c */ /* 0x000fda0003f05270 */
[----:B------:R-:W0:Y:S02]  /*ff90*/  @P0 LDC.64 R20, c[0x0][0x9e8] ;  /* 0x00027a00ff140b82 */ /* 0x000e240000000a00 */
[----:B0-----:R-:W-:-:S05]  /*ffa0*/  @P0 IMAD.HI.U32 R20, R152, R20, RZ ;  /* 0x0000001498140227 */ /* 0x001fca00078e00ff */
[----:B------:R-:W-:-:S07]  /*ffb0*/  @P0 SHF.R.U32.HI R152, RZ, R21, R20 ;  /* 0x00000015ff980219 */ /* 0x000fce0000011614 */
.L_x_2993:
[----:B------:R-:W-:Y:S05]  /*ffc0*/  BSYNC B0 ;  /* 0x0000000000007941 */ /* 0x000fea0003800000 */
.L_x_2991:
[----:B------:R-:W-:-:S05]  /*ffd0*/  IMAD R152, R152, R227, RZ ;  /* 0x000000e398987224 */ /* 0x000fca00078e02ff */
[----:B------:R-:W-:-:S07]  /*ffe0*/  VIMNMX R153, R153, R152, !PT ;  /* 0x0000009899997248 */ /* 0x000fce0007fe0100 */
.L_x_2990:
[----:B------:R-:W-:-:S04]  /*fff0*/  VIADD R153, R153, 0x5f ;  /* 0x0000005f99997836 */ /* 0x000fc80000000000 */
[----:B------:R-:W-:-:S05]  /*10000*/  IMAD.HI R153, R153, 0x2aaaaaab, RZ ;  /* 0x2aaaaaab99997827 */ /* 0x000fca00078e02ff */
[----:B------:R-:W-:-:S04]  /*10010*/  SHF.R.U32.HI R20, RZ, 0x1f, R153 ;  /* 0x0000001fff147819 */ /* 0x000fc80000011699 */
[----:B------:R-:W-:-:S04]  /*10020*/  LEA.HI.SX32 R20, R153, R20, 0x1c ;  /* 0x0000001499147211 */ /* 0x000fc800078fe2ff */
[----:B------:R-:W-:-:S04]  /*10030*/  VIMNMX R222, R229, R20, !PT ;  /* 0x00000014e5de7248 */ /* 0x000fc80007fe0100 */
[----:B------:R-:W-:-:S13]  /*10040*/  ISETP.GE.AND P0, PT, R3, R222, PT ;  /* 0x000000de0300720c */ /* 0x000fda0003f06270 */
[----:B------:R-:W-:Y:S05]  /*10050*/  @!P0 BRA `(.L_x_2994) ;  /* 0x0000001c00f48947 */ /* 0x000fea0003800000 */
[----:B------:R-:W-:Y:S02]  /*10060*/  IMAD.MOV.U32 R201, RZ, RZ, R5 ;  /* 0x000000ffffc97224 */ /* 0x000fe400078e0005 */
[----:B------:R-:W-:Y:S02]  /*10070*/  IMAD.MOV.U32 R200, RZ, RZ, R0 ;  /* 0x000000ffffc87224 */ /* 0x000fe400078e0000 */
[----:B------:R-:W-:-:S07]  /*10080*/  IMAD.MOV.U32 R21, RZ, RZ, R3 ;  /* 0x000000ffff157224 */ /* 0x000fce00078e0003 */
.L_x_3006:
[----:B------:R-:W-:Y:S01]  /*10090*/  IMAD.U32 R0, RZ, RZ, UR50 ;  /* 0x00000032ff007e24 */ /* 0x000fe2000f8e00ff */
[----:B------:R-:W-:Y:S05]  /*100a0*/  YIELD ;  /* 0x0000000000007946 */ /* 0x000fea0003800000 */
[----:B------:R-:W-:Y:S01]  /*100b0*/  ISETP.NE.AND P2, PT, R0, 0x3, PT ;  /* 0x000000030000780c */ /* 0x000fe20003f45270 */
[----:B------:R-:W-:Y:S02]  /*100c0*/  VIADD R2, R2, 0x1 ;  /* 0x0000000102027836 */ /* 0x000fe40000000000 */
[----:B0-----:R-:W-:Y:S02]  /*100d0*/  IMAD.MOV.U32 R3, RZ, RZ, R21 ;  /* 0x000000ffff037224 */ /* 0x001fe400078e0015 */
[----:B------:R-:W-:Y:S01]  /*100e0*/  VIADD R21, R21, 0xffffffff ;  /* 0xffffffff15157836 */ /* 0x000fe20000000000 */
[----:B------:R-:W-:-:S02]  /*100f0*/  ISETP.NE.AND P1, PT, R2, 0x2, PT ;  /* 0x000000020200780c */ /* 0x000fc40003f25270 */
[----:B------:R-:W-:Y:S02]  /*10100*/  ISETP.GT.AND P0, PT, R3, R222, PT ;  /* 0x000000de0300720c */ /* 0x000fe40003f04270 */
[----:B------:R-:W-:Y:S02]  /*10110*/  SEL R5, RZ, 0x1, P1 ;  /* 0x00000001ff057807 */ /* 0x000fe40000800000 */
[----:B------:R-:W-:Y:S02]  /*10120*/  SEL R2, R2, RZ, P1 ;  /* 0x000000ff02027207 */ /* 0x000fe40000800000 */
[----:B------:R-:W-:Y:S01]  /*10130*/  LOP3.LUT R206, R206, R5, RZ, 0x3c, !PT ;  /* 0x00000005cece7212 */ /* 0x000fe200078e3cff */
[----:B------:R-:W-:Y:S06]  /*10140*/  @!P2 BRA `(.L_x_2995) ;  /* 0x000000000004a947 */ /* 0x000fec0003800000 */
[----:B------:R-:W-:Y:S01]  /*10150*/  BPT.TRAP 0x1 ;  /* 0x000000040000795c */ /* 0x000fe20000300000 */
.L_x_2995:
[----:B------:R-:W-:Y:S01]  /*10160*/  IMAD R3, R2, 0x8, R23 ;  /* 0x0000000802037824 */ /* 0x000fe200078e0217 */
[----:B------:R-:W-:-:S04]  /*10170*/  SHF.L.U32 R20, R206, 0x1f, RZ ;  /* 0x0000001fce147819 */ /* 0x000fc800000006ff */
[----:B------:R0:W1:Y:S01]  /*10180*/  SYNCS.PHASECHK.TRANS64.TRYWAIT P1, [R3+URZ+0x22830], R20 ;  /* 0x02283014030075a7 */ /* 0x000062000802017f */
[----:B------:R-:W-:Y:S05]  /*10190*/  @!P2 BRA `(.L_x_2996) ;  /* 0x000000000004a947 */ /* 0x000fea0003800000 */
[----:B------:R-:W-:Y:S01]  /*101a0*/  BPT.TRAP 0x1 ;  /* 0x000000040000795c */ /* 0x000fe20000300000 */
.L_x_2996:
[----:B------:R-:W-:Y:S02]  /*101b0*/  IMAD R156, R2, 0x300, R224 ;  /* 0x00000300029c7824 */ /* 0x000fe400078e02e0 */
[----:B------:R-:W-:Y:S01]  /*101c0*/  IMAD.MOV.U32 R157, RZ, RZ, 0x40000040 ;  /* 0x40000040ff9d7424 */ /* 0x000fe200078e00ff */
[----:B-1----:R-:W-:Y:S06]  /*101d0*/  @P1 BRA `(.L_x_2997) ;  /* 0x0000000000081947 */ /* 0x002fec0003800000 */
[----:B------:R-:W1:Y:S02]  /*101e0*/  SYNCS.PHASECHK.TRANS64.TRYWAIT P1, [R3+URZ+0x22830], R20 ;  /* 0x02283014030075a7 */ /* 0x000e64000802017f */
[----:B-1----:R-:W-:Y:S05]  /*101f0*/  @!P1 BRA `(.L_x_2998) ;  /* 0x0000011000649947 */ /* 0x002fea0003800000 */
.L_x_2997:
        /* <DEDUP_REMOVED lines=14> */
[----:B------:R-:W3:Y:S01]  /*102e0*/  S2R R5, SR_TID.X ;  /* 0x0000000000057919 */ /* 0x000ee20000002100 */
        /* <DEDUP_REMOVED lines=13> */
[----:B---3--:R-:W-:-:S04]  /*103c0*/  SHF.R.U32.HI R5, RZ, 0x7, R5 ;  /* 0x00000007ff057819 */ /* 0x008fc80000011605 */
        /* <DEDUP_REMOVED lines=14> */
.L_x_2999:
[----:B------:R-:W-:Y:S01]  /*104b0*/  FMNMX.FTZ R0, R152, R200, !PT ;  /* 0x000000c898007209 */ /* 0x000fe20007810000 */
[----:B------:R-:W-:-:S03]  /*104c0*/  UMOV UR48, UR43 ;  /* 0x0000002b00307c82 */ /* 0x000fc60008000000 */
        /* <DEDUP_REMOVED lines=26> */
[----:B---3--:R-:W-:-:S05]  /*10670*/  FMNMX.FTZ R0, R0, R5, !PT ;  /* 0x0000000500007209 */ /* 0x008fca0007810000 */
[C---:B------:R-:W-:Y:S01]  /*10680*/  FMUL.FTZ R5, R0.reuse, UR48 ;  /* 0x0000003000057c20 */ /* 0x040fe20008410000 */
[----:B------:R-:W-:-:S03]  /*10690*/  FADD.FTZ R200, -R0, R200 ;  /* 0x000000c800c87221 */ /* 0x000fc60000010100 */
[--C-:B------:R-:W-:Y:S01]  /*106a0*/  FFMA.FTZ R203, R172, UR48, -R5.reuse ;  /* 0x00000030accb7c23 */ /* 0x100fe20008010805 */
[--C-:B------:R-:W-:Y:S01]  /*106b0*/  FFMA.FTZ R152, R152, UR48, -R5.reuse ;  /* 0x0000003098987c23 */ /* 0x100fe20008010805 */
[----:B------:R-:W-:Y:S01]  /*106c0*/  FMUL.FTZ R172, R200, UR48 ;  /* 0x00000030c8ac7c20 */ /* 0x000fe20008410000 */
        /* <DEDUP_REMOVED lines=24> */
[----:B------:R-:W-:-:S04]  /*10850*/  FFMA.FTZ R197, R197, UR48, -R5 ;  /* 0x00000030c5c57c23 */ /* 0x000fc80008010805 */
        /* <DEDUP_REMOVED lines=16> */
[----:B------:R-:W-:Y:S01]  /*10960*/  MUFU.EX2 R219, R168 ;  /* 0x000000a800db7308 */ /* 0x000fe20000000800 */
[----:B-----5:R-:W-:Y:S01]  /*10970*/  FADD.FTZ R5, R156, R5 ;  /* 0x000000059c057221 */ /* 0x020fe20000010000 */
[-C--:B------:R-:W-:Y:S01]  /*10980*/  FMUL.FTZ R45, R45, R172.reuse ;  /* 0x000000ac2d2d7220 */ /* 0x080fe20000410000 */
[-C--:B------:R-:W-:Y:S01]  /*10990*/  FMUL.FTZ R48, R48, R172.reuse ;  /* 0x000000ac30307220 */ /* 0x080fe20000410000 */
[-C--:B------:R-:W-:Y:S01]  /*109a0*/  FMUL.FTZ R49, R49, R172.reuse ;  /* 0x000000ac31317220 */ /* 0x080fe20000410000 */
[-C--:B------:R-:W-:Y:S01]  /*109b0*/  FMUL.FTZ R52, R52, R172.reuse ;  /* 0x000000ac34347220 */ /* 0x080fe20000410000 */
[-C--:B------:R-:W-:Y:S01]  /*109c0*/  FMUL.FTZ R53, R53, R172.reuse ;  /* 0x000000ac35357220 */ /* 0x080fe20000410000 */
[-C--:B------:R-:W-:Y:S01]  /*109d0*/  FMUL.FTZ R56, R56, R172.reuse ;  /* 0x000000ac38387220 */ /* 0x080fe20000410000 */
[----:B------:R-:W4:Y:S01]  /*109e0*/  MUFU.EX2 R221, R160 ;  /* 0x000000a000dd7308 */ /* 0x000f220000000800 */
[----:B---3--:R-:W-:Y:S01]  /*109f0*/  FADD.FTZ R8, R157, R5 ;  /* 0x000000059d087221 */ /* 0x008fe20000010000 */
[----:B------:R-:W-:Y:S01]  /*10a00*/  FMNMX.FTZ R5, R154, R201, !PT ;  /* 0x000000c99a057209 */ /* 0x000fe20007810000 */
[----:B------:R-:W-:Y:S01]  /*10a10*/  FMUL.FTZ R57, R57, R172 ;  /* 0x000000ac39397220 */ /* 0x000fe20000410000 */
[----:B------:R-:W-:Y:S01]  /*10a20*/  F2FP.BF16.F32.PACK_AB R202, R157, R156 ;  /* 0x0000009c9dca723e */ /* 0x000fe200000010ff */
[-C--:B------:R-:W-:Y:S01]  /*10a30*/  FMUL.FTZ R60, R60, R172.reuse ;  /* 0x000000ac3c3c7220 */ /* 0x080fe20000410000 */
[----:B------:R-:W-:Y:S01]  /*10a40*/  FMNMX.FTZ R5, R155, R5, !PT ;  /* 0x000000059b057209 */ /* 0x000fe20007810000 */
[-C--:B------:R-:W-:Y:S01]  /*10a50*/  FMUL.FTZ R61, R61, R172.reuse ;  /* 0x000000ac3d3d7220 */ /* 0x080fe20000410000 */
[----:B------:R-:W-:Y:S01]  /*10a60*/  MUFU.EX2 R220, R164 ;  /* 0x000000a400dc7308 */ /* 0x000fe20000000800 */
[-C--:B------:R-:W-:Y:S01]  /*10a70*/  FMUL.FTZ R64, R64, R172.reuse ;  /* 0x000000ac40407220 */ /* 0x080fe20000410000 */
[----:B------:R-:W-:Y:S01]  /*10a80*/  FMNMX.FTZ R5, R158, R5, !PT ;  /* 0x000000059e057209 */ /* 0x000fe20007810000 */
[-C--:B------:R-:W-:Y:S01]  /*10a90*/  FMUL.FTZ R65, R65, R172.reuse ;  /* 0x000000ac41417220 */ /* 0x080fe20000410000 */
[-C--:B------:R-:W-:Y:S01]  /*10aa0*/  FMUL.FTZ R68, R68, R172.reuse ;  /* 0x000000ac44447220 */ /* 0x080fe20000410000 */
[-C--:B------:R-:W-:Y:S01]  /*10ab0*/  FMUL.FTZ R69, R69, R172.reuse ;  /* 0x000000ac45457220 */ /* 0x080fe20000410000 */
[----:B------:R-:W-:Y:S01]  /*10ac0*/  FMNMX.FTZ R5, R159, R5, !PT ;  /* 0x000000059f057209 */ /* 0x000fe20007810000 */
[-C--:B------:R-:W-:Y:S01]  /*10ad0*/  FMUL.FTZ R72, R72, R172.reuse ;  /* 0x000000ac48487220 */ /* 0x080fe20000410000 */
[----:B------:R-:W-:Y:S01]  /*10ae0*/  MUFU.EX2 R165, R165 ;  /* 0x000000a500a57308 */ /* 0x000fe20000000800 */
[----:B----4-:R-:W-:Y:S01]  /*10af0*/  FADD.FTZ R8, R221, R8 ;  /* 0x00000008dd087221 */ /* 0x010fe20000010000 */
[----:B------:R-:W-:Y:S01]  /*10b00*/  FMNMX.FTZ R5, R162, R5, !PT ;  /* 0x00000005a2057209 */ /* 0x000fe20007810000 */
[-C--:B------:R-:W-:Y:S01]  /*10b10*/  FMUL.FTZ R73, R73, R172.reuse ;  /* 0x000000ac49497220 */ /* 0x080fe20000410000 */
[-C--:B------:R-:W-:Y:S01]  /*10b20*/  FMUL.FTZ R76, R76, R172.reuse ;  /* 0x000000ac4c4c7220 */ /* 0x080fe20000410000 */
        /* <DEDUP_REMOVED lines=58> */
[----:B------:R-:W-:Y:S01]  /*10ed0*/  FMUL.FTZ R149, R149, R172 ;  /* 0x000000ac95957220 */ /* 0x000fe20000410000 */
[----:B------:R-:W-:Y:S02]  /*10ee0*/  MUFU.EX2 R164, R184 ;  /* 0x000000b800a47308 */ /* 0x000fe40000000800 */
[----:B------:R-:W-:-:S04]  /*10ef0*/  FMNMX.FTZ R5, R194, R5, !PT ;  /* 0x00000005c2057209 */ /* 0x000fc80007810000 */
[----:B------:R-:W-:Y:S02]  /*10f00*/  FMNMX.FTZ R5, R195, R5, !PT ;  /* 0x00000005c3057209 */ /* 0x000fe40007810000 */
[----:B------:R-:W-:Y:S02]  /*10f10*/  MUFU.EX2 R185, R185 ;  /* 0x000000b900b97308 */ /* 0x000fe40000000800 */
[----:B------:R-:W-:-:S04]  /*10f20*/  FMNMX.FTZ R5, R198, R5, !PT ;  /* 0x00000005c6057209 */ /* 0x000fc80007810000 */
[----:B------:R-:W-:Y:S02]  /*10f30*/  FMNMX.FTZ R5, R199, R5, !PT ;  /* 0x00000005c7057209 */ /* 0x000fe40007810000 */
[----:B------:R-:W-:Y:S03]  /*10f40*/  MUFU.EX2 R189, R189 ;  /* 0x000000bd00bd7308 */ /* 0x000fe60000000800 */
[----:B------:R-:W3:Y:S05]  /*10f50*/  SHFL.BFLY PT, R152, R5, 0x2, 0x1f ;  /* 0x0c401f0005987f89 */ /* 0x000eea00000e0000 */
[----:B------:R-:W-:Y:S08]  /*10f60*/  MUFU.EX2 R193, R193 ;  /* 0x000000c100c17308 */ /* 0x000ff00000000800 */
[----:B------:R-:W-:Y:S08]  /*10f70*/  MUFU.EX2 R196, R196 ;  /* 0x000000c400c47308 */ /* 0x000ff00000000800 */
[----:B------:R-:W-:Y:S01]  /*10f80*/  MUFU.EX2 R197, R197 ;  /* 0x000000c500c57308 */ /* 0x000fe20000000800 */
[----:B---3--:R-:W-:-:S05]  /*10f90*/  FMNMX.FTZ R5, R5, R152, !PT ;  /* 0x0000009805057209 */ /* 0x008fca0007810000 */
[----:B------:R-:W3:Y:S02]  /*10fa0*/  SHFL.BFLY PT, R153, R5, 0x1, 0x1f ;  /* 0x0c201f0005997f89 */ /* 0x000ee400000e0000 */
[----:B------:R-:W4:Y:S02]  /*10fb0*/  MUFU.EX2 R152, R161 ;  /* 0x000000a100987308 */ /* 0x000f240000000800 */
[C---:B----4-:R-:W-:Y:S01]  /*10fc0*/  FADD.FTZ R8, R152.reuse, R8 ;  /* 0x0000000898087221 */ /* 0x050fe20000010000 */
[----:B------:R-:W-:-:S03]  /*10fd0*/  F2FP.BF16.F32.PACK_AB R152, R152, R221 ;  /* 0x000000dd9898723e */ /* 0x000fc600000010ff */
[----:B------:R-:W-:Y:S01]  /*10fe0*/  FADD.FTZ R8, R220, R8 ;  /* 0x00000008dc087221 */ /* 0x000fe20000010000 */
[----:B---3--:R-:W-:-:S03]  /*10ff0*/  FMNMX.FTZ R5, R5, R153, !PT ;  /* 0x0000009905057209 */ /* 0x008fc60007810000 */
[----:B------:R-:W-:Y:S02]  /*11000*/  FADD.FTZ R8, R165, R8 ;  /* 0x00000008a5087221 */ /* 0x000fe40000010000 */
[C---:B------:R-:W-:Y:S01]  /*11010*/  FMUL.FTZ R153, R5.reuse, UR48 ;  /* 0x0000003005997c20 */ /* 0x040fe20008410000 */
[----:B------:R-:W-:Y:S01]  /*11020*/  FADD.FTZ R168, -R5, R201 ;  /* 0x000000c905a87221 */ /* 0x000fe20000010100 */
[----:B------:R-:W-:Y:S02]  /*11030*/  FADD.FTZ R8, R219, R8 ;  /* 0x00000008db087221 */ /* 0x000fe40000010000 */
[--C-:B------:R-:W-:Y:S01]  /*11040*/  FFMA.FTZ R154, R154, UR48, -R153.reuse ;  /* 0x000000309a9a7c23 */ /* 0x100fe20008010899 */
[----:B------:R-:W-:Y:S01]  /*11050*/  FMUL.FTZ R168, R168, UR48 ;  /* 0x00000030a8a87c20 */ /* 0x000fe20008410000 */
        /* <DEDUP_REMOVED lines=25> */
[----:B------:R-:W-:Y:S01]  /*111f0*/  FFMA.FTZ R199, R199, UR48, -R153 ;  /* 0x00000030c7c77c23 */ /* 0x000fe20008010899 */
[----:B------:R-:W-:Y:S01]  /*11200*/  FADD.FTZ R8, R156, R8 ;  /* 0x000000089c087221 */ /* 0x000fe20000010000 */
[----:B------:R-:W5:Y:S01]  /*11210*/  MUFU.EX2 R158, R158 ;  /* 0x0000009e009e7308 */ /* 0x000f620000000800 */
[----:B---3--:R-:W-:Y:S01]  /*11220*/  FFMA.FTZ R4, R174, R4, R154 ;  /* 0x00000004ae047223 */ /* 0x008fe2000001009a */
[----:B------:R-:W-:Y:S01]  /*11230*/  F2FP.BF16.F32.PACK_AB R156, R156, R219 ;  /* 0x000000db9c9c723e */ /* 0x000fe200000010ff */
[----:B------:R-:W-:Y:S01]  /*11240*/  FADD.FTZ R8, R169, R8 ;  /* 0x00000008a9087221 */ /* 0x000fe20000010000 */
[-C--:B------:R-:W-:Y:S01]  /*11250*/  FMUL.FTZ R26, R26, R174.reuse ;  /* 0x000000ae1a1a7220 */ /* 0x080fe20000410000 */
[-C--:B------:R-:W-:Y:S01]  /*11260*/  FMUL.FTZ R27, R27, R174.reuse ;  /* 0x000000ae1b1b7220 */ /* 0x080fe20000410000 */
[----:B------:R-:W-:Y:S01]  /*11270*/  FMUL.FTZ R30, R30, R174 ;  /* 0x000000ae1e1e7220 */ /* 0x000fe20000410000 */
[----:B------:R-:W-:Y:S01]  /*11280*/  FADD.FTZ R8, R173, R8 ;  /* 0x00000008ad087221 */ /* 0x000fe20000010000 */
[----:B------:R-:W3:Y:S01]  /*11290*/  MUFU.EX2 R159, R159 ;  /* 0x0000009f009f7308 */ /* 0x000ee20000000800 */
[C---:B----4-:R-:W-:Y:S01]  /*112a0*/  FADD.FTZ R4, R155.reuse, R4 ;  /* 0x000000049b047221 */ /* 0x050fe20000010000 */
[----:B------:R-:W-:Y:S01]  /*112b0*/  F2FP.BF16.F32.PACK_AB R201, R155, R154 ;  /* 0x0000009a9bc9723e */ /* 0x000fe200000010ff */
[----:B------:R-:W-:-:S02]  /*112c0*/  VIADD R154, R3, 0x22840 ;  /* 0x00022840039a7836 */ /* 0x000fc40000000000 */
[----:B------:R-:W-:Y:S01]  /*112d0*/  FADD.FTZ R8, R160, R8 ;  /* 0x00000008a0087221 */ /* 0x000fe20000010000 */
[----:B------:R-:W-:Y:S01]  /*112e0*/  F2FP.BF16.F32.PACK_AB R160, R177, R160 ;  /* 0x000000a0b1a0723e */ /* 0x000fe200000010ff */
[-C--:B------:R-:W-:Y:S01]  /*112f0*/  FMUL.FTZ R31, R31, R174.reuse ;  /* 0x000000ae1f1f7220 */ /* 0x080fe20000410000 */
[-C--:B------:R-:W-:Y:S01]  /*11300*/  FMUL.FTZ R34, R34, R174.reuse ;  /* 0x000000ae22227220 */ /* 0x080fe20000410000 */
[----:B------:R4:W0:Y:S01]  /*11310*/  MUFU.EX2 R153, R162 ;  /* 0x000000a200997308 */ /* 0x0008220000000800 */
[----:B-----5:R-:W-:Y:S01]  /*11320*/  FADD.FTZ R4, R158, R4 ;  /* 0x000000049e047221 */ /* 0x020fe20000010000 */
[----:B------:R-:W-:Y:S01]  /*11330*/  FADD.FTZ R8, R177, R8 ;  /* 0x00000008b1087221 */ /* 0x000fe20000010000 */
[-C--:B------:R-:W-:Y:S01]  /*11340*/  FMUL.FTZ R35, R35, R174.reuse ;  /* 0x000000ae23237220 */ /* 0x080fe20000410000 */
[-C--:B------:R-:W-:Y:S01]  /*11350*/  FMUL.FTZ R38, R38, R174.reuse ;  /* 0x000000ae26267220 */ /* 0x080fe20000410000 */
[-C--:B------:R-:W-:Y:S01]  /*11360*/  FMUL.FTZ R39, R39, R174.reuse ;  /* 0x000000ae27277220 */ /* 0x080fe20000410000 */
[----:B------:R-:W-:Y:S01]  /*11370*/  FADD.FTZ R8, R180, R8 ;  /* 0x00000008b4087221 */ /* 0x000fe20000010000 */
[----:B------:R-:W-:Y:S01]  /*11380*/  FMUL.FTZ R42, R42, R174 ;  /* 0x000000ae2a2a7220 */ /* 0x000fe20000410000 */
[----:B------:R-:W5:Y:S01]  /*11390*/  MUFU.EX2 R163, R163 ;  /* 0x000000a300a37308 */ /* 0x000f620000000800 */
[C---:B---3--:R-:W-:Y:S01]  /*113a0*/  FADD.FTZ R4, R159.reuse, R4 ;  /* 0x000000049f047221 */ /* 0x048fe20000010000 */
[----:B------:R-:W-:Y:S01]  /*113b0*/  F2FP.BF16.F32.PACK_AB R203, R159, R158 ;  /* 0x0000009e9fcb723e */ /* 0x000fe200000010ff */
[-C--:B------:R-:W-:Y:S01]  /*113c0*/  FMUL.FTZ R43, R43, R174.reuse ;  /* 0x000000ae2b2b7220 */ /* 0x080fe20000410000 */
[----:B------:R-:W-:Y:S01]  /*113d0*/  F2FP.BF16.F32.PACK_AB R158, R173, R169 ;  /* 0x000000a9ad9e723e */ /* 0x000fe200000010ff */
[----:B------:R-:W-:Y:S01]  /*113e0*/  FMUL.FTZ R46, R46, R174 ;  /* 0x000000ae2e2e7220 */ /* 0x000fe20000410000 */
[----:B----4-:R-:W-:Y:S01]  /*113f0*/  F2FP.BF16.F32.PACK_AB R162, R181, R180 ;  /* 0x000000b4b5a2723e */ /* 0x010fe200000010ff */
[-C--:B------:R-:W-:Y:S01]  /*11400*/  FMUL.FTZ R47, R47, R174.reuse ;  /* 0x000000ae2f2f7220 */ /* 0x080fe20000410000 */
[----:B------:R3:W4:Y:S01]  /*11410*/  MUFU.EX2 R155, R157 ;  /* 0x0000009d009b7308 */ /* 0x0007220000000800 */
        /* <DEDUP_REMOVED lines=8> */
[----:B---3--:R-:W-:-:S02]  /*114a0*/  IMAD.U32 R157, RZ, RZ, UR47 ;  /* 0x0000002fff9d7e24 */ /* 0x008fc4000f8e00ff */
[C---:B-----5:R-:W-:Y:S01]  /*114b0*/  FADD.FTZ R4, R163.reuse, R4 ;  /* 0x00000004a3047221 */ /* 0x060fe20000010000 */
[----:B------:R-:W-:Y:S01]  /*114c0*/  F2FP.BF16.F32.PACK_AB R153, R163, R153 ;  /* 0x00000099a399723e */ /* 0x000fe200000010ff */
[-C--:B------:R-:W-:Y:S01]  /*114d0*/  FMUL.FTZ R62, R62, R174.reuse ;  /* 0x000000ae3e3e7220 */ /* 0x080fe20000410000 */
[-C--:B------:R-:W-:Y:S01]  /*114e0*/  FMUL.FTZ R63, R63, R174.reuse ;  /* 0x000000ae3f3f7220 */ /* 0x080fe20000410000 */
[----:B------:R-:W-:Y:S01]  /*114f0*/  PRMT R154, R157, 0x654, R154 ;  /* 0x000006549d9a7816 */ /* 0x000fe2000000009a */
[-C--:B------:R-:W-:Y:S01]  /*11500*/  FMUL.FTZ R66, R66, R174.reuse ;  /* 0x000000ae42427220 */ /* 0x080fe20000410000 */
[----:B------:R-:W3:Y:S01]  /*11510*/  MUFU.EX2 R157, R170 ;  /* 0x000000aa009d7308 */ /* 0x000ee20000000800 */
[----:B----4-:R-:W-:Y:S01]  /*11520*/  FADD.FTZ R4, R155, R4 ;  /* 0x000000049b047221 */ /* 0x010fe20000010000 */
[----:B------:R4:W-:Y:S01]  /*11530*/  SYNCS.ARRIVE.TRANS64.RED.A1T0 RZ, [R154+URZ], RZ ;  /* 0x000000ff9aff79a7 */ /* 0x0009e2000810043f */
[-C--:B------:R-:W-:Y:S01]  /*11540*/  FMUL.FTZ R67, R67, R174.reuse ;  /* 0x000000ae43437220 */ /* 0x080fe20000410000 */
[-C--:B------:R-:W-:Y:S01]  /*11550*/  FMUL.FTZ R70, R70, R174.reuse ;  /* 0x000000ae46467220 */ /* 0x080fe20000410000 */
[-C--:B------:R-:W-:Y:S01]  /*11560*/  FMUL.FTZ R71, R71, R174.reuse ;  /* 0x000000ae47477220 */ /* 0x080fe20000410000 */
[-C--:B------:R-:W-:Y:S01]  /*11570*/  FMUL.FTZ R74, R74, R174.reuse ;  /* 0x000000ae4a4a7220 */ /* 0x080fe20000410000 */
[----:B------:R-:W-:Y:S01]  /*11580*/  FMUL.FTZ R75, R75, R174 ;  /* 0x000000ae4b4b7220 */ /* 0x000fe20000410000 */
[----:B------:R-:W5:Y:S01]  /*11590*/  MUFU.EX2 R171, R171 ;  /* 0x000000ab00ab7308 */ /* 0x000f620000000800 */
[----:B0-----:R-:W-:Y:S01]  /*115a0*/  FADD.FTZ R4, R167, R4 ;  /* 0x00000004a7047221 */ /* 0x001fe20000010000 */
[----:B----4-:R-:W-:Y:S01]  /*115b0*/  F2FP.BF16.F32.PACK_AB R154, R165, R220 ;  /* 0x000000dca59a723e */ /* 0x010fe200000010ff */
[-C--:B------:R-:W-:Y:S01]  /*115c0*/  FMUL.FTZ R78, R78, R174.reuse ;  /* 0x000000ae4e4e7220 */ /* 0x080fe20000410000 */
[----:B------:R-:W-:Y:S01]  /*115d0*/  F2FP.BF16.F32.PACK_AB R155, R167, R155 ;  /* 0x0000009ba79b723e */ /* 0x000fe200000010ff */
        /* <DEDUP_REMOVED lines=12> */
[C---:B-----5:R-:W-:Y:S01]  /*116a0*/  FADD.FTZ R4, R171.reuse, R4 ;  /* 0x00000004ab047221 */ /* 0x060fe20000010000 */
[----:B------:R-:W-:Y:S01]  /*116b0*/  F2FP.BF16.F32.PACK_AB R157, R171, R157 ;  /* 0x0000009dab9d723e */ /* 0x000fe200000010ff */
[----:B------:R-:W-:Y:S01]  /*116c0*/  FADD.FTZ R171, R181, R8 ;  /* 0x00000008b5ab7221 */ /* 0x000fe20000010000 */
[-C--:B------:R-:W-:Y:S01]  /*116d0*/  FMUL.FTZ R98, R98, R174.reuse ;  /* 0x000000ae62627220 */ /* 0x080fe20000410000 */
[-C--:B------:R-:W-:Y:S01]  /*116e0*/  FMUL.FTZ R99, R99, R174.reuse ;  /* 0x000000ae63637220 */ /* 0x080fe20000410000 */
[----:B------:R-:W-:Y:S01]  /*116f0*/  FMUL.FTZ R102, R102, R174 ;  /* 0x000000ae66667220 */ /* 0x000fe20000410000 */
[----:B------:R-:W-:Y:S01]  /*11700*/  FADD.FTZ R176, R164, R171 ;  /* 0x000000aba4b07221 */ /* 0x000fe20000010000 */
[----:B------:R-:W4:Y:S01]  /*11710*/  MUFU.EX2 R161, R178 ;  /* 0x000000b200a17308 */ /* 0x000f220000000800 */
[----:B0-----:R-:W-:Y:S01]  /*11720*/  FADD.FTZ R4, R159, R4 ;  /* 0x000000049f047221 */ /* 0x001fe20000010000 */
[C---:B------:R-:W-:Y:S01]  /*11730*/  F2FP.BF16.F32.PACK_AB R164, R185.reuse, R164 ;  /* 0x000000a4b9a4723e */ /* 0x040fe200000010ff */
[----:B------:R-:W-:Y:S01]  /*11740*/  FADD.FTZ R173, R185, R176 ;  /* 0x000000b0b9ad7221 */ /* 0x000fe20000010000 */
        /* <DEDUP_REMOVED lines=14> */
[-C--:B------:R-:W-:Y:S01]  /*11830*/  FMUL.FTZ R122, R122, R174.reuse ;  /* 0x000000ae7a7a7220 */ /* 0x080fe20000410000 */
        /* <DEDUP_REMOVED lines=19> */
[----:B------:R-:W-:-:S02]  /*11970*/  FMUL.FTZ R151, R151, R174 ;  /* 0x000000ae97977220 */ /* 0x000fc40000410000 */
[----:B------:R-:W3:Y:S01]  /*11980*/  MUFU.EX2 R187, R187 ;  /* 0x000000bb00bb7308 */ /* 0x000ee20000000800 */
[C---:B----4-:R-:W-:Y:S01]  /*11990*/  FADD.FTZ R170, R183.reuse, R170 ;  /* 0x000000aab7aa7221 */ /* 0x050fe20000010000 */
[----:B------:R-:W-:-:S06]  /*119a0*/  F2FP.BF16.F32.PACK_AB R163, R183, R163 ;  /* 0x000000a3b7a3723e */ /* 0x000fcc00000010ff */
[----:B------:R-:W4:Y:S01]  /*119b0*/  MUFU.EX2 R166, R188 ;  /* 0x000000bc00a67308 */ /* 0x000f220000000800 */
[----:B0-----:R-:W-:-:S07]  /*119c0*/  FADD.FTZ R170, R165, R170 ;  /* 0x000000aaa5aa7221 */ /* 0x001fce0000010000 */
[----:B------:R-:W0:Y:S01]  /*119d0*/  MUFU.EX2 R167, R190 ;  /* 0x000000be00a77308 */ /* 0x000e220000000800 */
[C---:B---3--:R-:W-:Y:S01]  /*119e0*/  FADD.FTZ R170, R187.reuse, R170 ;  /* 0x000000aabbaa7221 */ /* 0x048fe20000010000 */
[----:B------:R-:W-:-:S06]  /*119f0*/  F2FP.BF16.F32.PACK_AB R165, R187, R165 ;  /* 0x000000a5bba5723e */ /* 0x000fcc00000010ff */
[----:B------:R-:W3:Y:S01]  /*11a00*/  MUFU.EX2 R4, R191 ;  /* 0x000000bf00047308 */ /* 0x000ee20000000800 */
[----:B----4-:R-:W-:Y:S01]  /*11a10*/  FADD.FTZ R176, R166, R173 ;  /* 0x000000ada6b07221 */ /* 0x010fe20000010000 */
[----:B------:R-:W-:-:S03]  /*11a20*/  F2FP.BF16.F32.PACK_AB R166, R189, R166 ;  /* 0x000000a6bda6723e */ /* 0x000fc600000010ff */
[----:B------:R-:W-:-:S03]  /*11a30*/  FADD.FTZ R175, R189, R176 ;  /* 0x000000b0bdaf7221 */ /* 0x000fc60000010000 */
        /* <DEDUP_REMOVED lines=10> */
[----:B0-----:R-:W-:Y:S01]  /*11ae0*/  FADD.FTZ R173, R169, R170 ;  /* 0x000000aaa9ad7221 */ /* 0x001fe20000010000 */
[----:B------:R-:W-:-:S06]  /*11af0*/  FADD.FTZ R4, R196, R175 ;  /* 0x000000afc4047221 */ /* 0x000fcc0000010000 */
[----:B------:R-:W0:Y:S01]  /*11b00*/  MUFU.EX2 R176, R199 ;  /* 0x000000c700b07308 */ /* 0x000e220000000800 */
[C---:B---3--:R-:W-:Y:S01]  /*11b10*/  FADD.FTZ R170, R8.reuse, R173 ;  /* 0x000000ad08aa7221 */ /* 0x048fe20000010000 */
[----:B------:R-:W-:Y:S01]  /*11b20*/  F2FP.BF16.F32.PACK_AB R169, R8, R169 ;  /* 0x000000a908a9723e */ /* 0x000fe200000010ff */
[----:B------:R-:W-:Y:S02]  /*11b30*/  FADD.FTZ R8, R197, R4 ;  /* 0x00000004c5087221 */ /* 0x000fe40000010000 */
[----:B----4-:R-:W-:Y:S01]  /*11b40*/  FADD.FTZ R173, R171, R170 ;  /* 0x000000aaabad7221 */ /* 0x010fe20000010000 */
[----:B------:R-:W-:-:S03]  /*11b50*/  F2FP.BF16.F32.PACK_AB R170, R197, R196 ;  /* 0x000000c4c5aa723e */ /* 0x000fc600000010ff */
[C---:B0-----:R-:W-:Y:S01]  /*11b60*/  FADD.FTZ R4, R176.reuse, R173 ;  /* 0x000000adb0047221 */ /* 0x041fe20000010000 */
[----:B------:R-:W-:Y:S01]  /*11b70*/  F2FP.BF16.F32.PACK_AB R171, R176, R171 ;  /* 0x000000abb0ab723e */ /* 0x000fe200000010ff */
[----:B------:R-:W-:Y:S06]  /*11b80*/  @!P2 BRA `(.L_x_3000) ;  /* 0x000000000004a947 */ /* 0x000fec0003800000 */
[----:B------:R-:W-:Y:S01]  /*11b90*/  BPT.TRAP 0x1 ;  /* 0x000000040000795c */ /* 0x000fe20000300000 */
.L_x_3000:
[----:B------:R0:W3:Y:S01]  /*11ba0*/  SYNCS.PHASECHK.TRANS64.TRYWAIT P1, [R3+URZ+0x22850], R20 ;  /* 0x02285014030075a7 */ /* 0x0000e2000802017f */
[----:B------:R-:W-:Y:S05]  /*11bb0*/  @!P2 BRA `(.L_x_3001) ;  /* 0x000000000004a947 */ /* 0x000fea0003800000 */
[----:B------:R-:W-:Y:S01]  /*11bc0*/  BPT.TRAP 0x1 ;  /* 0x000000040000795c */ /* 0x000fe20000300000 */
.L_x_3001:
[----:B------:R-:W-:Y:S01]  /*11bd0*/  IMAD.MOV.U32 R173, RZ, RZ, 0xc00 ;  /* 0x00000c00ffad7424 */ /* 0x000fe200078e00ff */
[----:B------:R-:W-:Y:S03]  /*11be0*/  BSSY B0, `(.L_x_3002) ;  /* 0x0000005000007945 */ /* 0x000fe60003800000 */
[----:B------:R-:W-:Y:S01]  /*11bf0*/  IMAD R174, R2, R173, UR49 ;  /* 0x0000003102ae7e24 */ /* 0x000fe2000f8e02ad */
[----:B---3--:R-:W-:Y:S06]  /*11c00*/  @P1 BRA `(.L_x_3003) ;  /* 0x0000000000081947 */ /* 0x008fec0003800000 */
[----:B------:R-:W3:Y:S02]  /*11c10*/  SYNCS.PHASECHK.TRANS64.TRYWAIT P1, [R3+URZ+0x22850], R20 ;  /* 0x02285014030075a7 */ /* 0x000ee4000802017f */
[----:B---3--:R-:W-:Y:S05]  /*11c20*/  @!P1 BRA `(.L_x_3004) ;  /* 0x000000f400ec9947 */ /* 0x008fea0003800000 */
.L_x_3003:
[----:B------:R-:W-:Y:S05]  /*11c30*/  BSYNC B0 ;  /* 0x0000000000007941 */ /* 0x000fea0003800000 */
.L_x_3002:
[----:B------:R-:W4:Y:S01]  /*11c40*/  S2R R175, SR_TID.X ;  /* 0x0000000000af7919 */ /* 0x000f220000002100 */
[----:B------:R-:W-:Y:S05]  /*11c50*/  WARPSYNC.ALL ;  /* 0x0000000000007948 */ /* 0x000fea0003800000 */
[----:B------:R-:W-:Y:S02]  /*11c60*/  IMAD.MOV.U32 R172, RZ, RZ, R174 ;  /* 0x000000ffffac7224 */ /* 0x000fe400078e00ae */
[----:B------:R-:W-:-:S03]  /*11c70*/  IMAD.MOV.U32 R173, RZ, RZ, 0x40000040 ;  /* 0x40000040ffad7424 */ /* 0x000fc600078e00ff */
[----:B------:R-:W-:Y:S01]  /*11c80*/  R2UR UR6, R172 ;  /* 0x00000000ac0672ca */ /* 0x000fe200000e0000 */
[----:B------:R-:W-:Y:S01]  /*11c90*/  VIADD R172, R174, 0x80 ;  /* 0x00000080aeac7836 */ /* 0x000fe20000000000 */
[----:B------:R-:W-:Y:S01]  /*11ca0*/  R2UR UR7, R173 ;  /* 0x00000000ad0772ca */ /* 0x000fe200000e0000 */
[----:B------:R-:W-:Y:S01]  /*11cb0*/  IMAD.MOV.U32 R173, RZ, RZ, 0x40000040 ;  /* 0x40000040ffad7424 */ /* 0x000fe200078e00ff */
[----:B----4-:R-:W-:-:S05]  /*11cc0*/  SHF.R.U32.HI R175, RZ, 0x7, R175 ;  /* 0x00000007ffaf7819 */ /* 0x010fca00000116af */
[----:B01-3--:R-:W-:Y:S02]  /*11cd0*/  VIADD R20, R175, 0x8 ;  /* 0x00000008af147836 */ /* 0x00bfe40000000000 */
[----:B------:R-:W-:-:S03]  /*11ce0*/  IMAD.U32 R175, RZ, RZ, UR50 ;  /* 0x00000032ffaf7e24 */ /* 0x000fc6000f8e00ff */
[----:B------:R0:W-:Y:S02]  /*11cf0*/  BAR.SYNC.DEFER_BLOCKING R20, 0x100 ;  /* 0x000400140000751d */ /* 0x0001e40000010000 */
[----:B------:R-:W-:-:S04]  /*11d00*/  ISETP.NE.AND P1, PT, R175, 0x3, PT ;  /* 0x00000003af00780c */ /* 0x000fc80003f25270 */
        /* <DEDUP_REMOVED lines=42> */
.L_x_3005:
[----:B------:R-:W-:Y:S02]  /*11fb0*/  VIADD R3, R3, 0x22860 ;  /* 0x0002286003037836 */ /* 0x000fe40000000000 */
[----:B------:R-:W-:Y:S02]  /*11fc0*/  IMAD.U32 R20, RZ, RZ, UR47 ;  /* 0x0000002fff147e24 */ /* 0x000fe4000f8e00ff */
[----:B------:R-:W-:Y:S02]  /*11fd0*/  IMAD.MOV.U32 R201, RZ, RZ, R5 ;  /* 0x000000ffffc97224 */ /* 0x000fe400078e0005 */
[----:B------:R-:W-:Y:S01]  /*11fe0*/  IMAD.MOV.U32 R200, RZ, RZ, R0 ;  /* 0x000000ffffc87224 */ /* 0x000fe200078e0000 */
[----:B------:R-:W-:-:S04]  /*11ff0*/  PRMT R3, R20, 0x654, R3 ;  /* 0x0000065414037816 */ /* 0x000fc80000000003 */
[----:B------:R0:W-:Y:S01]  /*12000*/  SYNCS.ARRIVE.TRANS64.RED.A1T0 RZ, [R3+URZ], RZ ;  /* 0x000000ff03ff79a7 */ /* 0x0001e2000810043f */
[----:B------:R-:W-:Y:S05]  /*12010*/  @P0 BRA `(.L_x_3006) ;  /* 0xffffffe0001c0947 */ /* 0x000fea000383ffff */
[----:B0-----:R-:W-:-:S07]  /*12020*/  IMAD.MOV.U32 R3, RZ, RZ, R21 ;  /* 0x000000ffff037224 */ /* 0x001fce00078e0015 */
.L_x_2994:
[----:B------:R-:W-:-:S13]  /*12030*/  ISETP.GE.AND P0, PT, R3, R229, PT ;  /* 0x000000e50300720c */ /* 0x000fda0003f06270 */
[----:B------:R-:W-:Y:S05]  /*12040*/  @!P0 BRA `(.L_x_3007) ;  /* 0x00000030008c8947 */ /* 0x000fea0003800000 */
[----:B------:R-:W-:Y:S02]  /*12050*/  IMAD.MOV.U32 R202, RZ, RZ, R5 ;  /* 0x000000ffffca7224 */ /* 0x000fe400078e0005 */
[----:B------:R-:W-:-:S07]  /*12060*/  IMAD.MOV.U32 R203, RZ, RZ, R0 ;  /* 0x000000ffffcb7224 */ /* 0x000fce00078e0000 */
.L_x_3027:
[----:B------:R-:W-:Y:S01]  /*12070*/  IMAD.U32 R0, RZ, RZ, UR50 ;  /* 0x00000032ff007e24 */ /* 0x000fe2000f8e00ff */
[----:B------:R-:W-:Y:S05]  /*12080*/  YIELD ;  /* 0x0000000000007946 */ /* 0x000fea0003800000 */
[----:B------:R-:W-:Y:S01]  /*12090*/  ISETP.NE.AND P1, PT, R0, 0x3, PT ;  /* 0x000000030000780c */ /* 0x000fe20003f25270 */
[----:B------:R-:W-:-:S05]  /*120a0*/  VIADD R2, R2, 0x1 ;  /* 0x0000000102027836 */ /* 0x000fca0000000000 */
[----:B------:R-:W-:-:S04]  /*120b0*/  ISETP.NE.AND P0, PT, R2, 0x2, PT ;  /* 0x000000020200780c */ /* 0x000fc80003f05270 */
[----:B------:R-:W-:Y:S02]  /*120c0*/  SEL R5, RZ, 0x1, P0 ;  /* 0x00000001ff057807 */ /* 0x000fe40000000000 */
[----:B------:R-:W-:Y:S02]  /*120d0*/  SEL R2, R2, RZ, P0 ;  /* 0x000000ff02027207 */ /* 0x000fe40000000000 */
[----:B------:R-:W-:Y:S01]  /*120e0*/  LOP3.LUT R206, R206, R5, RZ, 0x3c, !PT ;  /* 0x00000005cece7212 */ /* 0x000fe200078e3cff */
[----:B0-----:R-:W-:Y:S06]  /*120f0*/  @!P1 BRA `(.L_x_3008) ;  /* 0x0000000000049947 */ /* 0x001fec0003800000 */
[----:B------:R-:W-:Y:S01]  /*12100*/  BPT.TRAP 0x1 ;  /* 0x000000040000795c */ /* 0x000fe20000300000 */
.L_x_3008:
[----:B------:R-:W-:Y:S01]  /*12110*/  IMAD R20, R2, 0x8, R23 ;  /* 0x0000000802147824 */ /* 0x000fe200078e0217 */
[----:B------:R-:W-:-:S04]  /*12120*/  SHF.L.U32 R21, R206, 0x1f, RZ ;  /* 0x0000001fce157819 */ /* 0x000fc800000006ff */
[----:B------:R0:W1:Y:S01]  /*12130*/  SYNCS.PHASECHK.TRANS64.TRYWAIT P0, [R20+URZ+0x22830], R21 ;  /* 0x02283015140075a7 */ /* 0x000062000800017f */
[----:B------:R-:W-:Y:S05]  /*12140*/  @!P1 BRA `(.L_x_3009) ;  /* 0x0000000000049947 */ /* 0x000fea0003800000 */
[----:B------:R-:W-:Y:S01]  /*12150*/  BPT.TRAP 0x1 ;  /* 0x000000040000795c */ /* 0x000fe20000300000 */
.L_x_3009:
[----:B------:R-:W-:Y:S02]  /*12160*/  IMAD R156, R2, 0x300, R224 ;  /* 0x00000300029c7824 */ /* 0x000fe400078e02e0 */
[----:B------:R-:W-:Y:S01]  /*12170*/  IMAD.MOV.U32 R157, RZ, RZ, 0x40000040 ;  /* 0x40000040ff9d7424 */ /* 0x000fe200078e00ff */
[----:B-1----:R-:W-:Y:S06]  /*12180*/  @P0 BRA `(.L_x_3010) ;  /* 0x0000000000080947 */ /* 0x002fec0003800000 */
[----:B------:R-:W1:Y:S02]  /*12190*/  SYNCS.PHASECHK.TRANS64.TRYWAIT P0, [R20+URZ+0x22830], R21 ;  /* 0x02283015140075a7 */ /* 0x000e64000800017f */
[----:B-1----:R-:W-:Y:S05]  /*121a0*/  @!P0 BRA `(.L_x_3011) ;  /* 0x000000f000a08947 */ /* 0x002fea0003800000 */
.L_x_3010:
        /* <DEDUP_REMOVED lines=43> */
.L_x_3012:
[----:B------:R-:W3:Y:S01]  /*12460*/  LDC R0, c[0x0][0x448] ;  /* 0x00011200ff007b82 */ /* 0x000ee20000000800 */
[----:B------:R-:W-:Y:S01]  /*12470*/  IMAD.IADD R222, R226, 0x1, R218 ;  /* 0x00000001e2de7824 */ /* 0x000fe200078e02da */
[----:B------:R-:W-:Y:S01]  /*12480*/  ULOP3.LUT UR4, URZ, UR40, URZ, 0x33, !UPT ;  /* 0x000000283f047292 */ /* 0x000fe2000f8e333f */
[----:B---3--:R-:W-:-:S13]  /*12490*/  ISETP.NE.AND P0, PT, R0, 0x1, PT ;  /* 0x000000010000780c */ /* 0x008fda0003f05270 */
[----:B------:R-:W3:Y:S08]  /*124a0*/  @P0 LDC R5, c[0x0][0x44c] ;  /* 0x00011300ff050b82 */ /* 0x000ef00000000800 */
[----:B------:R-:W4:Y:S01]  /*124b0*/  @P0 LDC R0, c[0x0][0x450] ;  /* 0x00011400ff000b82 */ /* 0x000f220000000800 */
[----:B---3--:R-:W-:-:S05]  /*124c0*/  @P0 IMAD.HI.U32 R5, R222, R5, RZ ;  /* 0x00000005de050227 */ /* 0x008fca00078e00ff */
[----:B----4-:R-:W-:Y:S01]  /*124d0*/  @P0 SHF.R.U32.HI R222, RZ, R0, R5 ;  /* 0x00000000ffde0219 */ /* 0x010fe20000011605 */
[----:B------:R-:W-:Y:S01]  /*124e0*/  VIADD R0, R20, 0x22840 ;  /* 0x0002284014007836 */ /* 0x000fe20000000000 */
[----:B------:R-:W-:Y:S01]  /*124f0*/  ISETP.GE.AND P0, PT, R227, 0x1, PT ;  /* 0x00000001e300780c */ /* 0x000fe20003f06270 */
[----:B------:R-:W-:Y:S02]  /*12500*/  IMAD.U32 R5, RZ, RZ, UR47 ;  /* 0x0000002fff057e24 */ /* 0x000fe4000f8e00ff */
[----:B------:R-:W3:Y:S03]  /*12510*/  SHFL.IDX PT, R223, R222, RZ, 0x1c1f ;  /* 0x001c1fffdedf7589 */ /* 0x000ee600000e0000 */
[----:B------:R-:W-:-:S04]  /*12520*/  PRMT R0, R5, 0x654, R0 ;  /* 0x0000065405007816 */ /* 0x000fc80000000000 */
[----:B------:R4:W-:Y:S02]  /*12530*/  SYNCS.ARRIVE.TRANS64.RED.A1T0 RZ, [R0+URZ], RZ ;  /* 0x000000ff00ff79a7 */ /* 0x0009e4000810043f */
[----:B----4-:R-:W-:-:S04]  /*12540*/  IMAD R0, R3, -0x60, RZ ;  /* 0xffffffa003007824 */ /* 0x010fc800078e02ff */
[----:B------:R-:W-:-:S04]  /*12550*/  VIADD R5, R0, 0x1 ;  /* 0x0000000100057836 */ /* 0x000fc80000000000 */
[----:B------:R-:W-:-:S05]  /*12560*/  IMAD R5, R210, -0x2, R5 ;  /* 0xfffffffed2057824 */ /* 0x000fca00078e0205 */
[----:B------:R-:W-:-:S05]  /*12570*/  IADD3 R220, -R207, R5, R208 ;  /* 0x00000005cfdc7210 */ /* 0x000fca0007ffe1d0 */
[C---:B------:R-:W-:Y:S02]  /*12580*/  VIADD R221, R220.reuse, UR45 ;  /* 0x0000002ddcdd7c36 */ /* 0x040fe40008000000 */
[----:B------:R-:W-:Y:S02]  /*12590*/  VIADD R220, R220, UR4 ;  /* 0x00000004dcdc7c36 */ /* 0x000fe40008000000 */
[C---:B---3--:R-:W-:Y:S02]  /*125a0*/  IMAD.IADD R219, R223.reuse, 0x1, R221 ;  /* 0x00000001dfdb7824 */ /* 0x048fe400078e02dd */
        /* <DEDUP_REMOVED lines=14> */
.L_x_3015:
[----:B------:R-:W-:-:S05]  /*12690*/  IMAD.U32 R225, RZ, RZ, UR38 ;  /* 0x00000026ffe17e24 */ /* 0x000fca000f8e00ff */
[----:B------:R-:W-:-:S13]  /*126a0*/  ISETP.NE.AND P0, PT, R225, 0x1, PT ;  /* 0x00000001e100780c */ /* 0x000fda0003f05270 */
[----:B------:R-:W3:Y:S02]  /*126b0*/  @P0 LDC.64 R200, c[0x0][0x9e8] ;  /* 0x00027a00ffc80b82 */ /* 0x000ee40000000a00 */
[----:B---3--:R-:W-:-:S05]  /*126c0*/  @P0 IMAD.HI.U32 R200, R223, R200, RZ ;  /* 0x000000c8dfc80227 */ /* 0x008fca00078e00ff */
[----:B------:R-:W-:-:S07]  /*126d0*/  @P0 SHF.R.U32.HI R223, RZ, R201, R200 ;  /* 0x000000c9ffdf0219 */ /* 0x000fce00000116c8 */
.L_x_3016:
[----:B------:R-:W-:Y:S05]  /*126e0*/  BSYNC B0 ;  /* 0x0000000000007941 */ /* 0x000fea0003800000 */
.L_x_3014:
[----:B------:R-:W-:-:S04]  /*126f0*/  IMAD R200, R210, -0x2, R0 ;  /* 0xfffffffed2c87824 */ /* 0x000fc800078e0200 */
[----:B------:R-:W-:-:S05]  /*12700*/  IMAD R200, R223, R225, R200 ;  /* 0x000000e1dfc87224 */ /* 0x000fca00078e02c8 */
[----:B------:R-:W-:Y:S02]  /*12710*/  VIMNMX R5, R5, R200, !PT ;  /* 0x000000c805057248 */ /* 0x000fe40007fe0100 */
[----:B------:R-:W-:-:S07]  /*12720*/  VIADDMNMX R219, R200, R225, R219, PT ;  /* 0x000000e1c8db7246 */ /* 0x000fce00038001db */
.L_x_3013:
[----:B------:R-:W-:Y:S02]  /*12730*/  ISETP.GE.AND P0, PT, R0, 0x1, PT ;  /* 0x000000010000780c */ /* 0x000fe40003f06270 */
[----:B------:R-:W-:Y:S02]  /*12740*/  LOP3.LUT R22, R22, 0xfffdffff, RZ, 0xc0, !PT ;  /* 0xfffdffff16167812 */ /* 0x000fe400078ec0ff */
[----:B------:R-:W-:-:S09]  /*12750*/  ISETP.GE.AND P2, PT, R0, 0x9, PT ;  /* 0x000000090000780c */ /* 0x000fd20003f46270 */
[----:B------:R-:W-:Y:S02]  /*12760*/  @P0 LOP3.LUT R22, R22, 0x20000, RZ, 0xfc, !PT ;  /* 0x0002000016160812 */ /* 0x000fe400078efcff */
[----:B------:R-:W-:Y:S02]  /*12770*/  ISETP.GT.AND P0, PT, R5, RZ, !P0 ;  /* 0x000000ff0500720c */ /* 0x000fe40004704270 */
[----:B------:R-:W-:Y:S02]  /*12780*/  LOP3.LUT R22, R22, 0xfffffffd, RZ, 0xc0, !PT ;  /* 0xfffffffd16167812 */ /* 0x000fe400078ec0ff */
[----:B------:R-:W-:Y:S02]  /*12790*/  ISETP.LT.OR P1, PT, R219, 0x1, P0 ;  /* 0x00000001db00780c */ /* 0x000fe40000721670 */
[----:B------:R-:W-:Y:S02]  /*127a0*/  ISETP.GE.AND P0, PT, R0, 0x2, PT ;  /* 0x000000020000780c */ /* 0x000fe40003f06270 */
[----:B------:R-:W-:-:S02]  /*127b0*/  FSEL R152, R152, -INF , !P1 ;  /* 0xff80000098987808 */ /* 0x000fc40004800000 */
[----:B------:R-:W-:Y:S02]  /*127c0*/  ISETP.GT.AND P1, PT, R5, 0x1, !P0 ;  /* 0x000000010500780c */ /* 0x000fe40004724270 */
[----:B------:R-:W-:Y:S02]  /*127d0*/  @P2 LOP3.LUT R22, R22, 0x2, RZ, 0xfc, !PT ;  /* 0x0000000216162812 */ /* 0x000fe400078efcff */
[----:B------:R-:W-:Y:S02]  /*127e0*/  ISETP.LT.OR P1, PT, R219, 0x2, P1 ;  /* 0x00000002db00780c */ /* 0x000fe40000f21670 */
[----:B------:R-:W-:Y:S02]  /*127f0*/  LOP3.LUT R22, R22, 0xfffffffb, RZ, 0xc0, !PT ;  /* 0xfffffffb16167812 */ /* 0x000fe400078ec0ff */
[----:B------:R-:W-:Y:S02]  /*12800*/  FSEL R153, R153, -INF , !P1 ;  /* 0xff80000099997808 */ /* 0x000fe40004800000 */
[----:B------:R-:W-:-:S02]  /*12810*/  ISETP.GT.AND P1, PT, R5, 0x8, !P2 ;  /* 0x000000080500780c */ /* 0x000fc40005724270 */
[----:B------:R-:W-:Y:S02]  /*12820*/  ISETP.GE.AND P2, PT, R0, 0xa, PT ;  /* 0x0000000a0000780c */ /* 0x000fe40003f46270 */
[----:B------:R-:W-:-:S04]  /*12830*/  ISETP.LT.OR P1, PT, R219, 0x9, P1 ;  /* 0x00000009db00780c */ /* 0x000fc80000f21670 */
[----:B------:R-:W-:Y:S02]  /*12840*/  FSEL R156, R156, -INF , !P1 ;  /* 0xff8000009c9c7808 */ /* 0x000fe40004800000 */
        /* <DEDUP_REMOVED lines=115> */
[----:B------:R-:W-:Y:S01]  /*12f80*/  ISETP.GE.AND P6, PT, R227, 0x1, PT ;  /* 0x00000001e300780c */ /* 0x000fe20003fc6270 */
[--C-:B---3--:R-:W-:Y:S02]  /*12f90*/  IMAD.IADD R221, R221, 0x1, R5.reuse ;  /* 0x00000001dddd7824 */ /* 0x108fe400078e0205 */
        /* <DEDUP_REMOVED lines=14> */
.L_x_3019:
[----:B------:R-:W-:-:S05]  /*13080*/  IMAD.U32 R219, RZ, RZ, UR38 ;  /* 0x00000026ffdb7e24 */ /* 0x000fca000f8e00ff */
[----:B------:R-:W-:-:S13]  /*13090*/  ISETP.NE.AND P6, PT, R219, 0x1, PT ;  /* 0x00000001db00780c */ /* 0x000fda0003fc5270 */
[----:B------:R-:W3:Y:S02]  /*130a0*/  @P6 LDC.64 R160, c[0x0][0x9e8] ;  /* 0x00027a00ffa06b82 */ /* 0x000ee40000000a00 */
[----:B---3--:R-:W-:-:S05]  /*130b0*/  @P6 IMAD.HI.U32 R160, R5, R160, RZ ;  /* 0x000000a005a06227 */ /* 0x008fca00078e00ff */
[----:B------:R-:W-:-:S07]  /*130c0*/  @P6 SHF.R.U32.HI R5, RZ, R161, R160 ;  /* 0x000000a1ff056219 */ /* 0x000fce00000116a0 */
.L_x_3020:
[----:B------:R-:W-:Y:S05]  /*130d0*/  BSYNC B0 ;  /* 0x0000000000007941 */ /* 0x000fea0003800000 */
.L_x_3018:
[----:B------:R-:W-:-:S04]  /*130e0*/  IMAD R0, R210, -0x2, R0 ;  /* 0xfffffffed2007824 */ /* 0x000fc800078e0200 */
[----:B------:R-:W-:-:S05]  /*130f0*/  IMAD R0, R5, R219, R0 ;  /* 0x000000db05007224 */ /* 0x000fca00078e0200 */
[----:B------:R-:W-:Y:S02]  /*13100*/  VIMNMX R220, R220, R0, !PT ;  /* 0x00000000dcdc7248 */ /* 0x000fe40007fe0100 */
[----:B------:R-:W-:-:S07]  /*13110*/  VIADDMNMX R221, R0, R219, R221, PT ;  /* 0x000000db00dd7246 */ /* 0x000fce00038001dd */
.L_x_3017:
        /* <DEDUP_REMOVED lines=62> */
[----:B------:R-:W3:Y:S01]  /*13500*/  SHFL.BFLY PT, R5, R0, 0x2, 0x1f ;  /* 0x0c401f0000057f89 */ /* 0x000ee200000e0000 */
[----:B------:R-:W-:-:S02]  /*13510*/  LOP3.LUT P6, RZ, R22, 0x40, RZ, 0xc0, !PT ;  /* 0x0000004016ff7812 */ /* 0x000fc400078cc0ff */
[C---:B------:R-:W-:Y:S02]  /*13520*/  ISETP.GT.AND P0, PT, R220.reuse, 0x28, !P0 ;  /* 0x00000028dc00780c */ /* 0x040fe40004704270 */
[----:B------:R-:W-:Y:S02]  /*13530*/  ISETP.GT.AND P1, PT, R220, 0x48, !P1 ;  /* 0x00000048dc00780c */ /* 0x000fe40004f24270 */
[C---:B------:R-:W-:Y:S02]  /*13540*/  ISETP.LT.OR P0, PT, R221.reuse, 0x29, P0 ;  /* 0x00000029dd00780c */ /* 0x040fe40000701670 */
[----:B------:R-:W-:Y:S02]  /*13550*/  ISETP.LT.OR P1, PT, R221, 0x49, P1 ;  /* 0x00000049dd00780c */ /* 0x000fe40000f21670 */
[----:B------:R-:W-:Y:S02]  /*13560*/  FSEL R174, R174, -INF , !P0 ;  /* 0xff800000aeae7808 */ /* 0x000fe40004000000 */
[----:B------:R-:W-:-:S02]  /*13570*/  LOP3.LUT P0, RZ, R22, 0x1000, RZ, 0xc0, !PT ;  /* 0x0000100016ff7812 */ /* 0x000fc4000780c0ff */
[----:B------:R-:W-:Y:S02]  /*13580*/  FSEL R190, R190, -INF , !P1 ;  /* 0xff800000bebe7808 */ /* 0x000fe40004800000 */
[----:B------:R-:W-:Y:S02]  /*13590*/  ISETP.GT.AND P0, PT, R220, 0x29, !P0 ;  /* 0x00000029dc00780c */ /* 0x000fe40004704270 */
[----:B------:R-:W-:Y:S02]  /*135a0*/  LOP3.LUT P1, RZ, R22, 0x20000, RZ, 0xc0, !PT ;  /* 0x0002000016ff7812 */ /* 0x000fe4000782c0ff */
[----:B------:R-:W-:Y:S02]  /*135b0*/  ISETP.LT.OR P0, PT, R221, 0x2a, P0 ;  /* 0x0000002add00780c */ /* 0x000fe40000701670 */
[----:B------:R-:W-:Y:S02]  /*135c0*/  ISETP.GT.AND P2, PT, R220, 0x49, !P2 ;  /* 0x00000049dc00780c */ /* 0x000fe40005744270 */
[----:B------:R-:W-:-:S02]  /*135d0*/  FSEL R175, R175, -INF , !P0 ;  /* 0xff800000afaf7808 */ /* 0x000fc40004000000 */
[----:B------:R-:W-:Y:S02]  /*135e0*/  LOP3.LUT P0, RZ, R22, 0x800, RZ, 0xc0, !PT ;  /* 0x0000080016ff7812 */ /* 0x000fe4000780c0ff */
[----:B---3--:R-:W-:Y:S02]  /*135f0*/  FMNMX.FTZ R0, R0, R5, !PT ;  /* 0x0000000500007209 */ /* 0x008fe40007810000 */
[C---:B------:R-:W-:Y:S02]  /*13600*/  ISETP.GT.AND P0, PT, R220.reuse, 0x30, !P0 ;  /* 0x00000030dc00780c */ /* 0x040fe40004704270 */
[C---:B------:R-:W-:Y:S01]  /*13610*/  ISETP.LT.OR P2, PT, R221.reuse, 0x4a, P2 ;  /* 0x0000004add00780c */ /* 0x040fe20001741670 */
[----:B------:R-:W3:Y:S01]  /*13620*/  SHFL.BFLY PT, R5, R0, 0x1, 0x1f ;  /* 0x0c201f0000057f89 */ /* 0x000ee200000e0000 */
[----:B------:R-:W-:Y:S02]  /*13630*/  ISETP.LT.OR P0, PT, R221, 0x31, P0 ;  /* 0x00000031dd00780c */ /* 0x000fe40000701670 */
[----:B------:R-:W-:-:S02]  /*13640*/  ISETP.GT.AND P3, PT, R220, 0x50, !P3 ;  /* 0x00000050dc00780c */ /* 0x000fc40005f64270 */
[----:B------:R-:W-:Y:S02]  /*13650*/  FSEL R178, R178, -INF , !P0 ;  /* 0xff800000b2b27808 */ /* 0x000fe40004000000 */
[----:B------:R-:W-:Y:S02]  /*13660*/  LOP3.LUT P0, RZ, R22, 0x400, RZ, 0xc0, !PT ;  /* 0x0000040016ff7812 */ /* 0x000fe4000780c0ff */
[----:B------:R-:W-:Y:S02]  /*13670*/  FSEL R191, R191, -INF , !P2 ;  /* 0xff800000bfbf7808 */ /* 0x000fe40005000000 */
[----:B------:R-:W-:Y:S02]  /*13680*/  ISETP.GT.AND P0, PT, R220, 0x31, !P0 ;  /* 0x00000031dc00780c */ /* 0x000fe40004704270 */
[C---:B------:R-:W-:Y:S02]  /*13690*/  ISETP.LT.OR P3, PT, R221.reuse, 0x51, P3 ;  /* 0x00000051dd00780c */ /* 0x040fe40001f61670 */
[----:B------:R-:W-:-:S02]  /*136a0*/  ISETP.LT.OR P0, PT, R221, 0x32, P0 ;  /* 0x00000032dd00780c */ /* 0x000fc40000701670 */
[----:B------:R-:W-:Y:S02]  /*136b0*/  ISETP.GT.AND P4, PT, R220, 0x51, !P4 ;  /* 0x00000051dc00780c */ /* 0x000fe40006784270 */
[----:B------:R-:W-:Y:S02]  /*136c0*/  FSEL R179, R179, -INF , !P0 ;  /* 0xff800000b3b37808 */ /* 0x000fe40004000000 */
[----:B------:R-:W-:Y:S02]  /*136d0*/  LOP3.LUT P0, RZ, R22, 0x200, RZ, 0xc0, !PT ;  /* 0x0000020016ff7812 */ /* 0x000fe4000780c0ff */
[----:B------:R-:W-:Y:S02]  /*136e0*/  FSEL R194, R194, -INF , !P3 ;  /* 0xff800000c2c27808 */ /* 0x000fe40005800000 */
[----:B------:R-:W-:Y:S02]  /*136f0*/  ISETP.GT.AND P0, PT, R220, 0x38, !P0 ;  /* 0x00000038dc00780c */ /* 0x000fe40004704270 */
[----:B---3--:R-:W-:-:S02]  /*13700*/  FMNMX.FTZ R0, R0, R5, !PT ;  /* 0x0000000500007209 */ /* 0x008fc40007810000 */
[C---:B------:R-:W-:Y:S02]  /*13710*/  ISETP.LT.OR P0, PT, R221.reuse, 0x39, P0 ;  /* 0x00000039dd00780c */ /* 0x040fe40000701670 */
[----:B------:R-:W-:Y:S01]  /*13720*/  ISETP.GT.AND P5, PT, R220, 0x58, !P5 ;  /* 0x00000058dc00780c */ /* 0x000fe20006fa4270 */
[----:B------:R-:W-:Y:S01]  /*13730*/  FMUL.FTZ R5, R0, UR48 ;  /* 0x0000003000057c20 */ /* 0x000fe20008410000 */
[----:B------:R-:W-:Y:S02]  /*13740*/  FSEL R182, R182, -INF , !P0 ;  /* 0xff800000b6b67808 */ /* 0x000fe40004000000 */
[----:B------:R-:W-:Y:S02]  /*13750*/  LOP3.LUT P0, RZ, R22, 0x100, RZ, 0xc0, !PT ;  /* 0x0000010016ff7812 */ /* 0x000fe4000780c0ff */
[----:B------:R-:W-:Y:S02]  /*13760*/  ISETP.LT.OR P4, PT, R221, 0x52, P4 ;  /* 0x00000052dd00780c */ /* 0x000fe40002781670 */
[----:B------:R-:W-:-:S02]  /*13770*/  ISETP.GT.AND P0, PT, R220, 0x39, !P0 ;  /* 0x00000039dc00780c */ /* 0x000fc40004704270 */
[C---:B------:R-:W-:Y:S02]  /*13780*/  ISETP.LT.OR P5, PT, R221.reuse, 0x59, P5 ;  /* 0x00000059dd00780c */ /* 0x040fe40002fa1670 */
[----:B------:R-:W-:Y:S02]  /*13790*/  ISETP.LT.OR P0, PT, R221, 0x3a, P0 ;  /* 0x0000003add00780c */ /* 0x000fe40000701670 */
[----:B------:R-:W-:Y:S02]  /*137a0*/  FSEL R195, R195, -INF , !P4 ;  /* 0xff800000c3c37808 */ /* 0x000fe40006000000 */
[----:B------:R-:W-:Y:S02]  /*137b0*/  FSEL R183, R183, -INF , !P0 ;  /* 0xff800000b7b77808 */ /* 0x000fe40004000000 */
[----:B------:R-:W-:Y:S02]  /*137c0*/  LOP3.LUT P0, RZ, R22, 0x80, RZ, 0xc0, !PT ;  /* 0x0000008016ff7812 */ /* 0x000fe4000780c0ff */
[----:B------:R-:W-:-:S02]  /*137d0*/  FSEL R198, R198, -INF , !P5 ;  /* 0xff800000c6c67808 */ /* 0x000fc40006800000 */
[----:B------:R-:W-:-:S04]  /*137e0*/  ISETP.GT.AND P0, PT, R220, 0x40, !P0 ;  /* 0x00000040dc00780c */ /* 0x000fc80004704270 */
[----:B------:R-:W-:-:S04]  /*137f0*/  ISETP.LT.OR P0, PT, R221, 0x41, P0 ;  /* 0x00000041dd00780c */ /* 0x000fc80000701670 */
[----:B------:R-:W-:Y:S02]  /*13800*/  FSEL R186, R186, -INF , !P0 ;  /* 0xff800000baba7808 */ /* 0x000fe40004000000 */
[----:B------:R-:W-:Y:S02]  /*13810*/  ISETP.GT.AND P0, PT, R220, 0x41, !P6 ;  /* 0x00000041dc00780c */ /* 0x000fe40007704270 */
[----:B------:R-:W-:Y:S02]  /*13820*/  LOP3.LUT P6, RZ, R22, 0x1, RZ, 0xc0, !PT ;  /* 0x0000000116ff7812 */ /* 0x000fe400078cc0ff */
[----:B------:R-:W-:-:S04]  /*13830*/  ISETP.LT.OR P0, PT, R221, 0x42, P0 ;  /* 0x00000042dd00780c */ /* 0x000fc80000701670 */
[----:B------:R-:W-:Y:S02]  /*13840*/  FSEL R187, R187, -INF , !P0 ;  /* 0xff800000bbbb7808 */ /* 0x000fe40004000000 */
[----:B------:R-:W-:-:S04]  /*13850*/  FSETP.NEU.FTZ.AND P0, PT, R0, -INF , PT ;  /* 0xff8000000000780b */ /* 0x000fc80003f1d000 */
[----:B------:R-:W-:Y:S02]  /*13860*/  FSEL R160, R0, RZ, P0 ;  /* 0x000000ff00a07208 */ /* 0x000fe40000000000 */
[----:B------:R-:W-:Y:S02]  /*13870*/  FSEL R5, R5, RZ, P0 ;  /* 0x000000ff05057208 */ /* 0x000fe40000000000 */
[----:B------:R-:W-:Y:S01]  /*13880*/  ISETP.GT.AND P0, PT, R220, RZ, !P1 ;  /* 0x000000ffdc00720c */ /* 0x000fe20004f04270 */
[----:B------:R-:W-:Y:S02]  /*13890*/  FADD.FTZ R160, -R160, R203 ;  /* 0x000000cba0a07221 */ /* 0x000fe40000010100 */
[--C-:B------:R-:W-:Y:S01]  /*138a0*/  FFMA.FTZ R152, R152, UR48, -R5.reuse ;  /* 0x0000003098987c23 */ /* 0x100fe20008010805 */
[----:B------:R-:W-:Y:S01]  /*138b0*/  ISETP.LT.OR P0, PT, R221, 0x1, P0 ;  /* 0x00000001dd00780c */ /* 0x000fe20000701670 */
[--C-:B------:R-:W-:Y:S01]  /*138c0*/  FFMA.FTZ R153, R153, UR48, -R5.reuse ;  /* 0x0000003099997c23 */ /* 0x100fe20008010805 */
[--C-:B------:R-:W-:Y:S01]  /*138d0*/  FFMA.FTZ R156, R156, UR48, -R5.reuse ;  /* 0x000000309c9c7c23 */ /* 0x100fe20008010805 */
[--C-:B------:R-:W-:Y:S01]  /*138e0*/  FFMA.FTZ R157, R157, UR48, -R5.reuse ;  /* 0x000000309d9d7c23 */ /* 0x100fe20008010805 */
[----:B------:R-:W-:Y:S01]  /*138f0*/  FSEL R154, R154, -INF , !P0 ;  /* 0xff8000009a9a7808 */ /* 0x000fe20004000000 */
        /* <DEDUP_REMOVED lines=20> */
[----:B------:R-:W-:Y:S01]  /*13a40*/  FMNMX.FTZ R5, R154, R202, !PT ;  /* 0x000000ca9a057209 */ /* 0x000fe20007810000 */
[----:B------:R-:W-:Y:S01]  /*13a50*/  FMUL.FTZ R160, R160, UR48 ;  /* 0x00000030a0a07c20 */ /* 0x000fe20008410000 */
[----:B------:R-:W-:Y:S01]  /*13a60*/  MUFU.EX2 R152, R152 ;  /* 0x0000009800987308 */ /* 0x000fe20000000800 */
[----:B------:R-:W-:-:S02]  /*13a70*/  ISETP.GT.AND P0, PT, R220, 0x59, !P6 ;  /* 0x00000059dc00780c */ /* 0x000fc40007704270 */
[----:B------:R-:W-:Y:S02]  /*13a80*/  FMNMX.FTZ R5, R155, R5, !PT ;  /* 0x000000059b057209 */ /* 0x000fe40007810000 */
[----:B------:R-:W-:Y:S02]  /*13a90*/  ISETP.LT.OR P0, PT, R221, 0x5a, P0 ;  /* 0x0000005add00780c */ /* 0x000fe40000701670 */
[----:B------:R-:W-:Y:S01]  /*13aa0*/  FMNMX.FTZ R5, R158, R5, !PT ;  /* 0x000000059e057209 */ /* 0x000fe20007810000 */
[----:B------:R-:W3:Y:S01]  /*13ab0*/  MUFU.EX2 R161, R160 ;  /* 0x000000a000a17308 */ /* 0x000ee20000000800 */
[----:B------:R-:W-:Y:S02]  /*13ac0*/  FSEL R199, R199, -INF , !P0 ;  /* 0xff800000c7c77808 */ /* 0x000fe40004000000 */
[----:B------:R-:W-:Y:S02]  /*13ad0*/  FMNMX.FTZ R5, R159, R5, !PT ;  /* 0x000000059f057209 */ /* 0x000fe40007810000 */
[----:B------:R-:W-:-:S02]  /*13ae0*/  ISETP.NE.AND P6, PT, R223, 0x3, PT ;  /* 0x00000003df00780c */ /* 0x000fc40003fc5270 */
[----:B------:R-:W-:Y:S01]  /*13af0*/  FMNMX.FTZ R5, R162, R5, !PT ;  /* 0x00000005a2057209 */ /* 0x000fe20007810000 */
[----:B------:R-:W4:Y:S03]  /*13b00*/  MUFU.EX2 R153, R153 ;  /* 0x0000009900997308 */ /* 0x000f260000000800 */
[----:B------:R-:W-:-:S04]  /*13b10*/  FMNMX.FTZ R5, R163, R5, !PT ;  /* 0x00000005a3057209 */ /* 0x000fc80007810000 */
[----:B------:R-:W-:Y:S01]  /*13b20*/  FMNMX.FTZ R5, R166, R5, !PT ;  /* 0x00000005a6057209 */ /* 0x000fe20007810000 */
[----:B------:R-:W5:Y:S01]  /*13b30*/  MUFU.EX2 R156, R156 ;  /* 0x0000009c009c7308 */ /* 0x000f620000000800 */
[----:B---3--:R-:W-:Y:S01]  /*13b40*/  FFMA.FTZ R8, R161, R8, R152 ;  /* 0x00000008a1087223 */ /* 0x008fe20000010098 */
[----:B------:R-:W-:Y:S01]  /*13b50*/  FMUL.FTZ R24, R24, R161 ;  /* 0x000000a118187220 */ /* 0x000fe20000410000 */
        /* <DEDUP_REMOVED lines=8> */
[----:B------:R-:W-:Y:S01]  /*13be0*/  FMUL.FTZ R32, R32, R161 ;  /* 0x000000a120207220 */ /* 0x000fe20000410000 */
[----:B------:R-:W-:Y:S01]  /*13bf0*/  FMNMX.FTZ R5, R171, R5, !PT ;  /* 0x00000005ab057209 */ /* 0x000fe20007810000 */
[-C--:B------:R-:W-:Y:S01]  /*13c00*/  FMUL.FTZ R33, R33, R161.reuse ;  /* 0x000000a121217220 */ /* 0x080fe20000410000 */
[-C--:B------:R-:W-:Y:S01]  /*13c10*/  FMUL.FTZ R36, R36, R161.reuse ;  /* 0x000000a124247220 */ /* 0x080fe20000410000 */
[----:B------:R-:W-:Y:S01]  /*13c20*/  FMUL.FTZ R37, R37, R161 ;  /* 0x000000a125257220 */ /* 0x000fe20000410000 */
[----:B------:R-:W-:Y:S01]  /*13c30*/  FMNMX.FTZ R5, R174, R5, !PT ;  /* 0x00000005ae057209 */ /* 0x000fe20007810000 */
[----:B------:R-:W4:Y:S01]  /*13c40*/  MUFU.EX2 R200, R200 ;  /* 0x000000c800c87308 */ /* 0x000f220000000800 */
[----:B-----5:R-:W-:Y:S01]  /*13c50*/  FADD.FTZ R8, R156, R8 ;  /* 0x000000089c087221 */ /* 0x020fe20000010000 */
[----:B------:R-:W-:Y:S01]  /*13c60*/  FMUL.FTZ R40, R40, R161 ;  /* 0x000000a128287220 */ /* 0x000fe20000410000 */
[----:B------:R-:W-:Y:S01]  /*13c70*/  FMNMX.FTZ R5, R175, R5, !PT ;  /* 0x00000005af057209 */ /* 0x000fe20007810000 */
[-C--:B------:R-:W-:Y:S01]  /*13c80*/  FMUL.FTZ R41, R41, R161.reuse ;  /* 0x000000a129297220 */ /* 0x080fe20000410000 */
[-C--:B------:R-:W-:Y:S01]  /*13c90*/  FMUL.FTZ R44, R44, R161.reuse ;  /* 0x000000a12c2c7220 */ /* 0x080fe20000410000 */
[----:B------:R-:W-:Y:S01]  /*13ca0*/  FMUL.FTZ R45, R45, R161 ;  /* 0x000000a12d2d7220 */ /* 0x000fe20000410000 */
[----:B------:R-:W-:Y:S01]  /*13cb0*/  FMNMX.FTZ R5, R178, R5, !PT ;  /* 0x00000005b2057209 */ /* 0x000fe20007810000 */
[----:B------:R-:W5:Y:S01]  /*13cc0*/  MUFU.EX2 R201, R201 ;  /* 0x000000c900c97308 */ /* 0x000f620000000800 */
[----:B---3--:R-:W-:Y:S01]  /*13cd0*/  FADD.FTZ R8, R157, R8 ;  /* 0x000000089d087221 */ /* 0x008fe20000010000 */
[----:B------:R-:W-:Y:S01]  /*13ce0*/  FMUL.FTZ R48, R48, R161 ;  /* 0x000000a130307220 */ /* 0x000fe20000410000 */
[----:B------:R-:W-:Y:S01]  /*13cf0*/  FMNMX.FTZ R5, R179, R5, !PT ;  /* 0x00000005b3057209 */ /* 0x000fe20007810000 */
[-C--:B------:R-:W-:Y:S01]  /*13d00*/  FMUL.FTZ R49, R49, R161.reuse ;  /* 0x000000a131317220 */ /* 0x080fe20000410000 */
[-C--:B------:R-:W-:Y:S01]  /*13d10*/  FMUL.FTZ R52, R52, R161.reuse ;  /* 0x000000a134347220 */ /* 0x080fe20000410000 */
[----:B------:R-:W-:Y:S01]  /*13d20*/  FMUL.FTZ R53, R53, R161 ;  /* 0x000000a135357220 */ /* 0x000fe20000410000 */
[----:B------:R-:W-:Y:S01]  /*13d30*/  FMNMX.FTZ R5, R182, R5, !PT ;  /* 0x00000005b6057209 */ /* 0x000fe20007810000 */
[----:B------:R-:W3:Y:S01]  /*13d40*/  MUFU.EX2 R164, R164 ;  /* 0x000000a400a47308 */ /* 0x000ee20000000800 */
[----:B----4-:R-:W-:Y:S01]  /*13d50*/  FADD.FTZ R8, R200, R8 ;  /* 0x00000008c8087221 */ /* 0x010fe20000010000 */
        /* <DEDUP_REMOVED lines=36> */
[-C--:B------:R-:W-:Y:S01]  /*13fa0*/  FMUL.FTZ R93, R93, R161.reuse ;  /* 0x000000a15d5d7220 */ /* 0x080fe20000410000 */
[-C--:B------:R-:W-:Y:S01]  /*13fb0*/  FMUL.FTZ R96, R96, R161.reuse ;  /* 0x000000a160607220 */ /* 0x080fe20000410000 */
[----:B------:R-:W5:Y:S01]  /*13fc0*/  SHFL.BFLY PT, R153, R5, 0x2, 0x1f ;  /* 0x0c401f0005997f89 */ /* 0x000f6200000e0000 */
        /* <DEDUP_REMOVED lines=22> */
[----:B------:R-:W-:Y:S01]  /*14130*/  FMUL.FTZ R128, R128, R161 ;  /* 0x000000a180807220 */ /* 0x000fe20000410000 */
[----:B-----5:R-:W-:Y:S01]  /*14140*/  FMNMX.FTZ R5, R5, R153, !PT ;  /* 0x0000009905057209 */ /* 0x020fe20007810000 */
[----:B------:R-:W-:Y:S01]  /*14150*/  MUFU.EX2 R168, R184 ;  /* 0x000000b800a87308 */ /* 0x000fe20000000800 */
[----:B---3--:R-:W-:Y:S01]  /*14160*/  FADD.FTZ R8, R176, R8 ;  /* 0x00000008b0087221 */ /* 0x008fe20000010000 */
[-C--:B------:R-:W-:Y:S01]  /*14170*/  FMUL.FTZ R129, R129, R161.reuse ;  /* 0x000000a181817220 */ /* 0x080fe20000410000 */
[-C--:B------:R-:W-:Y:S01]  /*14180*/  FMUL.FTZ R132, R132, R161.reuse ;  /* 0x000000a184847220 */ /* 0x080fe20000410000 */
[----:B------:R-:W0:Y:S01]  /*14190*/  SHFL.BFLY PT, R153, R5, 0x1, 0x1f ;  /* 0x0c201f0005997f89 */ /* 0x000e2200000e0000 */
        /* <DEDUP_REMOVED lines=10> */
[----:B------:R-:W-:Y:S01]  /*14240*/  FMUL.FTZ R149, R149, R161 ;  /* 0x000000a195957220 */ /* 0x000fe20000410000 */
[----:B------:R-:W4:Y:S08]  /*14250*/  MUFU.EX2 R181, R181 ;  /* 0x000000b500b57308 */ /* 0x000f300000000800 */
[----:B------:R-:W5:Y:S01]  /*14260*/  MUFU.EX2 R185, R185 ;  /* 0x000000b900b97308 */ /* 0x000f620000000800 */
[----:B---3--:R-:W-:Y:S01]  /*14270*/  FADD.FTZ R8, R180, R8 ;  /* 0x00000008b4087221 */ /* 0x008fe20000010000 */
[----:B0-----:R-:W-:-:S04]  /*14280*/  FMNMX.FTZ R5, R5, R153, !PT ;  /* 0x0000009905057209 */ /* 0x001fc80007810000 */
[C---:B------:R-:W-:Y:S01]  /*14290*/  FSETP.NEU.FTZ.AND P0, PT, R5.reuse, -INF , PT ;  /* 0xff8000000500780b */ /* 0x040fe20003f1d000 */
[----:B------:R-:W-:Y:S01]  /*142a0*/  FMUL.FTZ R184, R5, UR48 ;  /* 0x0000003005b87c20 */ /* 0x000fe20008410000 */
[----:B------:R-:W0:Y:S01]  /*142b0*/  MUFU.EX2 R188, R188 ;  /* 0x000000bc00bc7308 */ /* 0x000e220000000800 */
[----:B----4-:R-:W-:Y:S01]  /*142c0*/  FADD.FTZ R8, R181, R8 ;  /* 0x00000008b5087221 */ /* 0x010fe20000010000 */
[----:B------:R-:W-:Y:S02]  /*142d0*/  FSEL R169, R5, RZ, P0 ;  /* 0x000000ff05a97208 */ /* 0x000fe40000000000 */
[----:B------:R-:W-:Y:S01]  /*142e0*/  FSEL R184, R184, RZ, P0 ;  /* 0x000000ffb8b87208 */ /* 0x000fe20000000000 */
[----:B------:R-:W-:Y:S02]  /*142f0*/  FADD.FTZ R8, R168, R8 ;  /* 0x00000008a8087221 */ /* 0x000fe40000010000 */
[----:B------:R-:W-:Y:S01]  /*14300*/  FADD.FTZ R169, -R169, R202 ;  /* 0x000000caa9a97221 */ /* 0x000fe20000010100 */
[----:B------:R-:W3:Y:S01]  /*14310*/  MUFU.EX2 R189, R189 ;  /* 0x000000bd00bd7308 */ /* 0x000ee20000000800 */
[--C-:B------:R-:W-:Y:S01]  /*14320*/  FFMA.FTZ R222, R154, UR48, -R184.reuse ;  /* 0x000000309ade7c23 */ /* 0x100fe200080108b8 */
[--C-:B------:R-:W-:Y:S01]  /*14330*/  FFMA.FTZ R221, R158, UR48, -R184.reuse ;  /* 0x000000309edd7c23 */ /* 0x100fe200080108b8 */
[----:B------:R-:W-:Y:S01]  /*14340*/  FMUL.FTZ R169, R169, UR48 ;  /* 0x00000030a9a97c20 */ /* 0x000fe20008410000 */
[--C-:B------:R-:W-:Y:S01]  /*14350*/  FFMA.FTZ R155, R155, UR48, -R184.reuse ;  /* 0x000000309b9b7c23 */ /* 0x100fe200080108b8 */
[----:B------:R-:W-:Y:S01]  /*14360*/  F2FP.BF16.F32.PACK_AB R158, R165, R164 ;  /* 0x000000a4a59e723e */ /* 0x000fe200000010ff */
[--C-:B------:R-:W-:Y:S01]  /*14370*/  FFMA.FTZ R159, R159, UR48, -R184.reuse ;  /* 0x000000309f9f7c23 */ /* 0x100fe200080108b8 */
[----:B------:R-:W-:Y:S01]  /*14380*/  F2FP.BF16.F32.PACK_AB R164, R177, R176 ;  /* 0x000000b0b1a4723e */ /* 0x000fe200000010ff */
[----:B------:R-:W-:Y:S01]  /*14390*/  MUFU.EX2 R222, R222 ;  /* 0x000000de00de7308 */ /* 0x000fe20000000800 */
[--C-:B------:R-:W-:Y:S01]  /*143a0*/  FFMA.FTZ R220, R162, UR48, -R184.reuse ;  /* 0x00000030a2dc7c23 */ /* 0x100fe200080108b8 */
[----:B------:R-:W-:Y:S01]  /*143b0*/  FFMA.FTZ R163, R163, UR48, -R184 ;  /* 0x00000030a3a37c23 */ /* 0x000fe200080108b8 */
[----:B-----5:R-:W-:Y:S01]  /*143c0*/  FADD.FTZ R8, R185, R8 ;  /* 0x00000008b9087221 */ /* 0x020fe20000010000 */
[----:B------:R-:W-:Y:S01]  /*143d0*/  F2FP.BF16.F32.PACK_AB R154, R157, R156 ;  /* 0x0000009c9d9a723e */ /* 0x000fe200000010ff */
[--C-:B------:R-:W-:Y:S01]  /*143e0*/  FFMA.FTZ R219, R166, UR48, -R184.reuse ;  /* 0x00000030a6db7c23 */ /* 0x100fe200080108b8 */
[----:B------:R-:W-:Y:S01]  /*143f0*/  FFMA.FTZ R153, R174, UR48, -R184 ;  /* 0x00000030ae997c23 */ /* 0x000fe200080108b8 */
[----:B0-----:R-:W-:Y:S01]  /*14400*/  FADD.FTZ R8, R188, R8 ;  /* 0x00000008bc087221 */ /* 0x001fe20000010000 */
[----:B------:R-:W0:Y:S01]  /*14410*/  MUFU.EX2 R176, R169 ;  /* 0x000000a900b07308 */ /* 0x000e220000000800 */
[--C-:B------:R-:W-:Y:S01]  /*14420*/  FFMA.FTZ R167, R167, UR48, -R184.reuse ;  /* 0x00000030a7a77c23 */ /* 0x100fe200080108b8 */
[----:B------:R-:W-:Y:S01]  /*14430*/  FFMA.FTZ R203, R170, UR48, -R184 ;  /* 0x00000030aacb7c23 */ /* 0x000fe200080108b8 */
[----:B---3--:R-:W-:Y:S01]  /*14440*/  FADD.FTZ R165, R189, R8 ;  /* 0x00000008bda57221 */ /* 0x008fe20000010000 */
        /* <DEDUP_REMOVED lines=11> */
[----:B------:R-:W-:Y:S01]  /*14500*/  FFMA.FTZ R194, R194, UR48, -R184 ;  /* 0x00000030c2c27c23 */ /* 0x000fe200080108b8 */
[----:B------:R-:W4:Y:S01]  /*14510*/  MUFU.EX2 R221, R221 ;  /* 0x000000dd00dd7308 */ /* 0x000f220000000800 */
[----:B0-----:R-:W-:Y:S01]  /*14520*/  FFMA.FTZ R4, R176, R4, R222 ;  /* 0x00000004b0047223 */ /* 0x001fe200000100de */
[--C-:B------:R-:W-:Y:S01]  /*14530*/  FFMA.FTZ R195, R195, UR48, -R184.reuse ;  /* 0x00000030c3c37c23 */ /* 0x100fe200080108b8 */
[----:B------:R-:W-:Y:S01]  /*14540*/  F2FP.BF16.F32.PACK_AB R162, R173, R172 ;  /* 0x000000acada2723e */ /* 0x000fe200000010ff */
[--C-:B------:R-:W-:Y:S01]  /*14550*/  FFMA.FTZ R198, R198, UR48, -R184.reuse ;  /* 0x00000030c6c67c23 */ /* 0x100fe200080108b8 */
[----:B------:R-:W-:Y:S01]  /*14560*/  FFMA.FTZ R184, R199, UR48, -R184 ;  /* 0x00000030c7b87c23 */ /* 0x000fe200080108b8 */
[----:B------:R-:W-:Y:S01]  /*14570*/  F2FP.BF16.F32.PACK_AB R156, R201, R200 ;  /* 0x000000c8c99c723e */ /* 0x000fe200000010ff */
[----:B------:R-:W-:Y:S01]  /*14580*/  FMUL.FTZ R26, R26, R176 ;  /* 0x000000b01a1a7220 */ /* 0x000fe20000410000 */
[----:B------:R-:W0:Y:S01]  /*14590*/  MUFU.EX2 R192, R192 ;  /* 0x000000c000c07308 */ /* 0x000e220000000800 */
[----:B---3--:R-:W-:Y:S01]  /*145a0*/  FADD.FTZ R4, R155, R4 ;  /* 0x000000049b047221 */ /* 0x008fe20000010000 */
[----:B------:R-:W-:Y:S01]  /*145b0*/  F2FP.BF16.F32.PACK_AB R166, R181, R180 ;  /* 0x000000b4b5a6723e */ /* 0x000fe200000010ff */
[----:B------:R-:W-:Y:S01]  /*145c0*/  FMUL.FTZ R27, R27, R176 ;  /* 0x000000b01b1b7220 */ /* 0x000fe20000410000 */
[----:B------:R-:W-:Y:S01]  /*145d0*/  F2FP.BF16.F32.PACK_AB R168, R185, R168 ;  /* 0x000000a8b9a8723e */ /* 0x000fe200000010ff */
[----:B------:R-:W-:Y:S01]  /*145e0*/  FMUL.FTZ R30, R30, R176 ;  /* 0x000000b01e1e7220 */ /* 0x000fe20000410000 */
[----:B------:R-:W-:Y:S01]  /*145f0*/  F2FP.BF16.F32.PACK_AB R170, R189, R188 ;  /* 0x000000bcbdaa723e */ /* 0x000fe200000010ff */
        /* <DEDUP_REMOVED lines=56> */
[----:B------:R-:W-:Y:S01]  /*14980*/  FMUL.FTZ R111, R111, R176 ;  /* 0x000000b06f6f7220 */ /* 0x000fe20000410000 */
        /* <DEDUP_REMOVED lines=28> */
[----:B------:R-:W-:-:S04]  /*14b50*/  FMUL.FTZ R151, R151, R176 ;  /* 0x000000b097977220 */ /* 0x000fc80000410000 */
[----:B------:R-:W0:Y:S01]  /*14b60*/  MUFU.EX2 R175, R175 ;  /* 0x000000af00af7308 */ /* 0x000e220000000800 */
[----:B---3--:R-:W-:-:S07]  /*14b70*/  FADD.FTZ R4, R171, R4 ;  /* 0x00000004ab047221 */ /* 0x008fce0000010000 */
[----:B------:R-:W3:Y:S01]  /*14b80*/  MUFU.EX2 R178, R178 ;  /* 0x000000b200b27308 */ /* 0x000ee20000000800 */
[----:B----4-:R-:W-:-:S07]  /*14b90*/  FADD.FTZ R4, R165, R4 ;  /* 0x00000004a5047221 */ /* 0x010fce0000010000 */
[----:B------:R-:W4:Y:S01]  /*14ba0*/  MUFU.EX2 R179, R179 ;  /* 0x000000b300b37308 */ /* 0x000f220000000800 */
[C---:B0-----:R-:W-:Y:S01]  /*14bb0*/  FADD.FTZ R153, R175.reuse, R4 ;  /* 0x00000004af997221 */ /* 0x041fe20000010000 */
[----:B------:R-:W-:-:S06]  /*14bc0*/  F2FP.BF16.F32.PACK_AB R163, R175, R165 ;  /* 0x000000a5afa3723e */ /* 0x000fcc00000010ff */
[----:B------:R-:W0:Y:S01]  /*14bd0*/  MUFU.EX2 R182, R182 ;  /* 0x000000b600b67308 */ /* 0x000e220000000800 */
[----:B---3--:R-:W-:-:S07]  /*14be0*/  FADD.FTZ R4, R178, R153 ;  /* 0x00000099b2047221 */ /* 0x008fce0000010000 */
[----:B------:R-:W3:Y:S01]  /*14bf0*/  MUFU.EX2 R183, R183 ;  /* 0x000000b700b77308 */ /* 0x000ee20000000800 */
[C---:B----4-:R-:W-:Y:S01]  /*14c00*/  FADD.FTZ R153, R179.reuse, R4 ;  /* 0x00000004b3997221 */ /* 0x050fe20000010000 */
[----:B------:R-:W-:-:S06]  /*14c10*/  F2FP.BF16.F32.PACK_AB R165, R179, R178 ;  /* 0x000000b2b3a5723e */ /* 0x000fcc00000010ff */
[----:B------:R-:W4:Y:S01]  /*14c20*/  MUFU.EX2 R169, R186 ;  /* 0x000000ba00a97308 */ /* 0x000f220000000800 */
[----:B0-----:R-:W-:Y:S01]  /*14c30*/  FADD.FTZ R4, R182, R153 ;  /* 0x00000099b6047221 */ /* 0x001fe20000010000 */
[----:B------:R-:W-:Y:S02]  /*14c40*/  F2FP.BF16.F32.PACK_AB R153, R155, R222 ;  /* 0x000000de9b99723e */ /* 0x000fe400000010ff */
[----:B------:R-:W-:Y:S02]  /*14c50*/  F2FP.BF16.F32.PACK_AB R155, R159, R221 ;  /* 0x000000dd9f9b723e */ /* 0x000fe400000010ff */
[----:B------:R-:W-:Y:S02]  /*14c60*/  F2FP.BF16.F32.PACK_AB R159, R167, R219 ;  /* 0x000000dba79f723e */ /* 0x000fe400000010ff */
[----:B------:R-:W0:Y:S01]  /*14c70*/  MUFU.EX2 R187, R187 ;  /* 0x000000bb00bb7308 */ /* 0x000e220000000800 */
[C---:B---3--:R-:W-:Y:S01]  /*14c80*/  FADD.FTZ R4, R183.reuse, R4 ;  /* 0x00000004b7047221 */ /* 0x048fe20000010000 */
[----:B------:R-:W-:-:S06]  /*14c90*/  F2FP.BF16.F32.PACK_AB R167, R183, R182 ;  /* 0x000000b6b7a7723e */ /* 0x000fcc00000010ff */
[----:B------:R-:W3:Y:S01]  /*14ca0*/  MUFU.EX2 R190, R190 ;  /* 0x000000be00be7308 */ /* 0x000ee20000000800 */
[----:B----4-:R-:W-:-:S07]  /*14cb0*/  FADD.FTZ R4, R169, R4 ;  /* 0x00000004a9047221 */ /* 0x010fce0000010000 */
[----:B------:R-:W4:Y:S01]  /*14cc0*/  MUFU.EX2 R191, R191 ;  /* 0x000000bf00bf7308 */ /* 0x000f220000000800 */
[C---:B0-----:R-:W-:Y:S01]  /*14cd0*/  FADD.FTZ R161, R187.reuse, R4 ;  /* 0x00000004bba17221 */ /* 0x041fe20000010000 */
[----:B------:R-:W-:-:S06]  /*14ce0*/  F2FP.BF16.F32.PACK_AB R169, R187, R169 ;  /* 0x000000a9bba9723e */ /* 0x000fcc00000010ff */
[----:B------:R-:W0:Y:S01]  /*14cf0*/  MUFU.EX2 R173, R194 ;  /* 0x000000c200ad7308 */ /* 0x000e220000000800 */
[----:B---3--:R-:W-:Y:S01]  /*14d00*/  FADD.FTZ R4, R190, R161 ;  /* 0x000000a1be047221 */ /* 0x008fe20000010000 */
[----:B------:R-:W-:-:S06]  /*14d10*/  F2FP.BF16.F32.PACK_AB R161, R171, R203 ;  /* 0x000000cbaba1723e */ /* 0x000fcc00000010ff */
[----:B------:R-:W3:Y:S01]  /*14d20*/  MUFU.EX2 R195, R195 ;  /* 0x000000c300c37308 */ /* 0x000ee20000000800 */
[----:B----4-:R-:W-:-:S07]  /*14d30*/  FADD.FTZ R4, R191, R4 ;  /* 0x00000004bf047221 */ /* 0x010fce0000010000 */
[----:B------:R-:W4:Y:S01]  /*14d40*/  MUFU.EX2 R198, R198 ;  /* 0x000000c600c67308 */ /* 0x000f220000000800 */
[----:B0-----:R-:W-:-:S07]  /*14d50*/  FADD.FTZ R4, R173, R4 ;  /* 0x00000004ad047221 */ /* 0x001fce0000010000 */
[----:B------:R-:W0:Y:S01]  /*14d60*/  MUFU.EX2 R184, R184 ;  /* 0x000000b800b87308 */ /* 0x000e220000000800 */
[C---:B---3--:R-:W-:Y:S01]  /*14d70*/  FADD.FTZ R171, R195.reuse, R4 ;  /* 0x00000004c3ab7221 */ /* 0x048fe20000010000 */
[----:B------:R-:W-:-:S03]  /*14d80*/  F2FP.BF16.F32.PACK_AB R173, R195, R173 ;  /* 0x000000adc3ad723e */ /* 0x000fc600000010ff */
[----:B----4-:R-:W-:Y:S01]  /*14d90*/  FADD.FTZ R175, R198, R171 ;  /* 0x000000abc6af7221 */ /* 0x010fe20000010000 */
[----:B------:R-:W-:-:S03]  /*14da0*/  F2FP.BF16.F32.PACK_AB R171, R191, R190 ;  /* 0x000000bebfab723e */ /* 0x000fc600000010ff */
[C---:B0-----:R-:W-:Y:S01]  /*14db0*/  FADD.FTZ R4, R184.reuse, R175 ;  /* 0x000000afb8047221 */ /* 0x041fe20000010000 */
[----:B------:R-:W-:Y:S01]  /*14dc0*/  F2FP.BF16.F32.PACK_AB R175, R184, R198 ;  /* 0x000000c6b8af723e */ /* 0x000fe200000010ff */
[----:B------:R-:W-:Y:S06]  /*14dd0*/  @!P6 BRA `(.L_x_3021) ;  /* 0x000000000004e947 */ /* 0x000fec0003800000 */
[----:B------:R-:W-:Y:S01]  /*14de0*/  BPT.TRAP 0x1 ;  /* 0x000000040000795c */ /* 0x000fe20000300000 */
.L_x_3021:
[----:B------:R0:W3:Y:S01]  /*14df0*/  SYNCS.PHASECHK.TRANS64.TRYWAIT P0, [R20+URZ+0x22850], R21 ;  /* 0x02285015140075a7 */ /* 0x0000e2000800017f */
[----:B------:R-:W-:Y:S05]  /*14e00*/  @!P6 BRA `(.L_x_3022) ;  /* 0x000000000004e947 */ /* 0x000fea0003800000 */
[----:B------:R-:W-:Y:S01]  /*14e10*/  BPT.TRAP 0x1 ;  /* 0x000000040000795c */ /* 0x000fe20000300000 */
.L_x_3022:
[----:B------:R-:W-:Y:S01]  /*14e20*/  IMAD.MOV.U32 R177, RZ, RZ, 0xc00 ;  /* 0x00000c00ffb17424 */ /* 0x000fe200078e00ff */
[----:B------:R-:W-:Y:S03]  /*14e30*/  BSSY B0, `(.L_x_3023) ;  /* 0x0000005000007945 */ /* 0x000fe60003800000 */
[----:B------:R-:W-:Y:S01]  /*14e40*/  IMAD R176, R2, R177, UR49 ;  /* 0x0000003102b07e24 */ /* 0x000fe2000f8e02b1 */
[----:B---3--:R-:W-:Y:S06]  /*14e50*/  @P0 BRA `(.L_x_3024) ;  /* 0x0000000000080947 */ /* 0x008fec0003800000 */
[----:B------:R-:W3:Y:S02]  /*14e60*/  SYNCS.PHASECHK.TRANS64.TRYWAIT P0, [R20+URZ+0x22850], R21 ;  /* 0x02285015140075a7 */ /* 0x000ee4000800017f */
[----:B---3--:R-:W-:Y:S05]  /*14e70*/  @!P0 BRA `(.L_x_3025) ;  /* 0x000000c400808947 */ /* 0x008fea0003800000 */
.L_x_3024:
[----:B------:R-:W-:Y:S05]  /*14e80*/  BSYNC B0 ;  /* 0x0000000000007941 */ /* 0x000fea0003800000 */
.L_x_3023:
[----:B------:R-:W4:Y:S01]  /*14e90*/  S2R R178, SR_TID.X ;  /* 0x0000000000b27919 */ /* 0x000f220000002100 */
[----:B------:R-:W-:Y:S05]  /*14ea0*/  WARPSYNC.ALL ;  /* 0x0000000000007948 */ /* 0x000fea0003800000 */
[----:B------:R-:W-:Y:S01]  /*14eb0*/  IMAD.MOV.U32 R177, RZ, RZ, 0x40000040 ;  /* 0x40000040ffb17424 */ /* 0x000fe200078e00ff */
[----:B------:R-:W-:-:S04]  /*14ec0*/  R2UR UR6, R176 ;  /* 0x00000000b00672ca */ /* 0x000fc800000e0000 */
[----:B------:R-:W-:Y:S02]  /*14ed0*/  R2UR UR7, R177 ;  /* 0x00000000b10772ca */ /* 0x000fe400000e0000 */
[----:B----4-:R-:W-:-:S05]  /*14ee0*/  SHF.R.U32.HI R178, RZ, 0x7, R178 ;  /* 0x00000007ffb27819 */ /* 0x010fca00000116b2 */
[----:B01-3--:R-:W-:Y:S02]  /*14ef0*/  VIADD R21, R178, 0x8 ;  /* 0x00000008b2157836 */ /* 0x00bfe40000000000 */
[----:B------:R-:W-:-:S03]  /*14f00*/  IMAD.U32 R178, RZ, RZ, UR50 ;  /* 0x00000032ffb27e24 */ /* 0x000fc6000f8e00ff */
[----:B------:R0:W-:Y:S02]  /*14f10*/  BAR.SYNC.DEFER_BLOCKING R21, 0x100 ;  /* 0x000400150000751d */ /* 0x0001e40000010000 */
[----:B------:R-:W-:-:S04]  /*14f20*/  ISETP.NE.AND P0, PT, R178, 0x3, PT ;  /* 0x00000003b200780c */ /* 0x000fc80003f05270 */
        /* <DEDUP_REMOVED lines=44> */
.L_x_3026:
[C---:B------:R-:W-:Y:S01]  /*151f0*/  ISETP.GT.AND P0, PT, R3.reuse, R229, PT ;  /* 0x000000e50300720c */ /* 0x040fe20003f04270 */
[----:B------:R-:W-:Y:S02]  /*15200*/  VIADD R20, R20, 0x22860 ;  /* 0x0002286014147836 */ /* 0x000fe40000000000 */
[----:B------:R-:W-:Y:S02]  /*15210*/  IMAD.U32 R21, RZ, RZ, UR47 ;  /* 0x0000002fff157e24 */ /* 0x000fe4000f8e00ff */
[----:B------:R-:W-:Y:S02]  /*15220*/  VIADD R3, R3, 0xffffffff ;  /* 0xffffffff03037836 */ /* 0x000fe40000000000 */
[----:B------:R-:W-:Y:S01]  /*15230*/  IMAD.MOV.U32 R202, RZ, RZ, R5 ;  /* 0x000000ffffca7224 */ /* 0x000fe200078e0005 */
[----:B------:R-:W-:Y:S01]  /*15240*/  PRMT R20, R21, 0x654, R20 ;  /* 0x0000065415147816 */ /* 0x000fe20000000014 */
[----:B------:R-:W-:-:S03]  /*15250*/  IMAD.MOV.U32 R203, RZ, RZ, R0 ;  /* 0x000000ffffcb7224 */ /* 0x000fc600078e0000 */
[----:B------:R0:W-:Y:S01]  /*15260*/  SYNCS.ARRIVE.TRANS64.RED.A1T0 RZ, [R20+URZ], RZ ;  /* 0x000000ff14ff79a7 */ /* 0x0001e2000810043f */
[----:B------:R-:W-:Y:S05]  /*15270*/  @P0 BRA `(.L_x_3027) ;  /* 0xffffffcc007c0947 */ /* 0x000fea000383ffff */
.L_x_3007:
[----:B------:R-:W3:Y:S01]  /*15280*/  LDL.LU R152, [R1+0x10] ;  /* 0x0000100001987983 */ /* 0x000ee20000300800 */
[----:B------:R-:W-:Y:S05]  /*15290*/  WARPSYNC.ALL ;  /* 0x0000000000007948 */ /* 0x000fea0003800000 */
[----:B------:R-:W1:Y:S01]  /*152a0*/  SHFL.BFLY PT, R3, R8, 0x2, 0x1f ;  /* 0x0c401f0008037f89 */ /* 0x000e6200000e0000 */
[----:B------:R-:W-:Y:S01]  /*152b0*/  VIADD R2, R2, 0x1 ;  /* 0x0000000102027836 */ /* 0x000fe20000000000 */
[----:B------:R2:W-:Y:S08]  /*152c0*/  BAR.ARV R9, 0x100 ;  /* 0x000400090000751d */ /* 0x0005f00000002000 */
[----:B------:R-:W-:Y:S06]  /*152d0*/  BAR.ARV 0x8, 0x180 ;  /* 0x0206000000007b1d */ /* 0x000fec0000002000 */
[----:B------:R-:W-:Y:S01]  /*152e0*/  ISETP.NE.AND P1, PT, R2, 0x2, PT ;  /* 0x000000020200780c */ /* 0x000fe20003f25270 */
[----:B0-----:R-:W-:Y:S01]  /*152f0*/  IMAD.U32 R20, RZ, RZ, UR48 ;  /* 0x00000030ff147e24 */ /* 0x001fe2000f8e00ff */
[----:B------:R-:W0:Y:S01]  /*15300*/  SHFL.BFLY PT, R7, R4, 0x2, 0x1f ;  /* 0x0c401f0004077f89 */ /* 0x000e2200000e0000 */
[----:B------:R-:W-:Y:S01]  /*15310*/  IMAD.U32 R21, RZ, RZ, UR48 ;  /* 0x00000030ff157e24 */ /* 0x000fe2000f8e00ff */
[----:B------:R-:W-:Y:S01]  /*15320*/  SEL R11, RZ, 0x1, P1 ;  /* 0x00000001ff0b7807 */ /* 0x000fe20000800000 */
[----:B-1----:R-:W-:Y:S01]  /*15330*/  FADD.FTZ R3, R3, R8 ;  /* 0x0000000803037221 */ /* 0x002fe20000010000 */
[----:B------:R-:W-:-:S02]  /*15340*/  PLOP3.LUT P0, PT, PT, PT, PT, 0x8, 0x0 ;  /* 0x000000000000781c */ /* 0x000fc40003f0e170 */
[----:B------:R-:W-:Y:S02]  /*15350*/  LOP3.LUT R206, R206, R11, RZ, 0x3c, !PT ;  /* 0x0000000bcece7212 */ /* 0x000fe400078e3cff */
[----:B------:R-:W1:Y:S01]  /*15360*/  SHFL.BFLY PT, R6, R3, 0x1, 0x1f ;  /* 0x0c201f0003067f89 */ /* 0x000e6200000e0000 */
[----:B------:R-:W-:Y:S01]  /*15370*/  SEL R2, R2, RZ, P1 ;  /* 0x000000ff02027207 */ /* 0x000fe20000800000 */
[----:B0-----:R-:W-:-:S05]  /*15380*/  FADD.FTZ R7, R7, R4 ;  /* 0x0000000407077221 */ /* 0x001fca0000010000 */
[----:B------:R-:W0:Y:S01]  /*15390*/  SHFL.BFLY PT, R10, R7, 0x1, 0x1f ;  /* 0x0c201f00070a7f89 */ /* 0x000e2200000e0000 */
[----:B-1----:R-:W-:Y:S01]  /*153a0*/  FADD.FTZ R8, R3, R6 ;  /* 0x0000000603087221 */ /* 0x002fe20000010000 */
[----:B------:R-:W-:Y:S02]  /*153b0*/  IMAD.MOV.U32 R6, RZ, RZ, RZ ;  /* 0x000000ffff067224 */ /* 0x000fe400078e00ff */
[----:B------:R-:W-:Y:S02]  /*153c0*/  IMAD.MOV.U32 R3, RZ, RZ, RZ ;  /* 0x000000ffff037224 */ /* 0x000fe400078e00ff */
[----:B------:R-:W-:-:S13]  /*153d0*/  FSETP.NE.FTZ.AND P2, PT, R8, RZ, PT ;  /* 0x000000ff0800720b */ /* 0x000fda0003f55000 */
[----:B------:R-:W1:Y:S01]  /*153e0*/  @P2 MUFU.RCP R6, R8 ;  /* 0x0000000800062308 */ /* 0x000e620000001000 */
[----:B------:R-:W-:Y:S01]  /*153f0*/  @P2 FMUL.FTZ R20, R20, 0.69314718246459960938 ;  /* 0x3f31721814142820 */ /* 0x000fe20000410000 */
[----:B0-----:R-:W-:Y:S01]  /*15400*/  FADD.FTZ R10, R7, R10 ;  /* 0x0000000a070a7221 */ /* 0x001fe20000010000 */
[----:B------:R-:W-:-:S04]  /*15410*/  IMAD.MOV.U32 R7, RZ, RZ, -0x800000 ;  /* 0xff800000ff077424 */ /* 0x000fc800078e00ff */
[----:B------:R-:W-:Y:S01]  /*15420*/  FSETP.NE.FTZ.AND P3, PT, R10, RZ, PT ;  /* 0x000000ff0a00720b */ /* 0x000fe20003f75000 */
[----:B------:R-:W0:Y:S01]  /*15430*/  @P2 MUFU.LG2 R23, R8 ;  /* 0x0000000800172308 */ /* 0x000e220000000c00 */
[-C--:B-1----:R-:W-:Y:S01]  /*15440*/  FMUL.FTZ R178, R120, R6.reuse ;  /* 0x0000000678b27220 */ /* 0x082fe20000410000 */
[-C--:B------:R-:W-:Y:S01]  /*15450*/  FMUL.FTZ R156, R32, R6.reuse ;  /* 0x00000006209c7220 */ /* 0x080fe20000410000 */
[----:B------:R-:W-:-:S09]  /*15460*/  FMUL.FTZ R24, R24, R6 ;  /* 0x0000000618187220 */ /* 0x000fd20000410000 */
[----:B------:R-:W1:Y:S01]  /*15470*/  @P3 MUFU.LG2 R120, R10 ;  /* 0x0000000a00783308 */ /* 0x000e620000000c00 */
[----:B------:R-:W-:Y:S01]  /*15480*/  @P3 FMUL.FTZ R21, R21, 0.69314718246459960938 ;  /* 0x3f31721815153820 */ /* 0x000fe20000410000 */
[-C--:B------:R-:W-:Y:S01]  /*15490*/  FMUL.FTZ R25, R25, R6.reuse ;  /* 0x0000000619197220 */ /* 0x080fe20000410000 */
[-C--:B------:R-:W-:Y:S01]  /*154a0*/  FMUL.FTZ R155, R28, R6.reuse ;  /* 0x000000061c9b7220 */ /* 0x080fe20000410000 */
[-C--:B------:R-:W-:Y:S01]  /*154b0*/  FMUL.FTZ R29, R29, R6.reuse ;  /* 0x000000061d1d7220 */ /* 0x080fe20000410000 */
[----:B0-----:R-:W-:Y:S01]  /*154c0*/  @P2 FMUL.FTZ R23, R23, 0.69314718246459960938 ;  /* 0x3f31721817172820 */ /* 0x001fe20000410000 */
[-C--:B------:R-:W-:Y:S01]  /*154d0*/  FMUL.FTZ R33, R33, R6.reuse ;  /* 0x0000000621217220 */ /* 0x080fe20000410000 */
[-C--:B------:R-:W-:Y:S01]  /*154e0*/  FMUL.FTZ R157, R36, R6.reuse ;  /* 0x00000006249d7220 */ /* 0x080fe20000410000 */
[----:B------:R-:W0:Y:S01]  /*154f0*/  @P3 MUFU.RCP R3, R10 ;  /* 0x0000000a00033308 */ /* 0x000e220000001000 */
        /* <DEDUP_REMOVED lines=61> */
[----:B------:R-:W-:Y:S01]  /*158d0*/  FMUL.FTZ R35, R71, R3 ;  /* 0x0000000347237220 */ /* 0x000fe20000410000 */
[----:B------:R-:W-:-:S02]  /*158e0*/  IMAD.MOV.U32 R6, RZ, RZ, -0x800000 ;  /* 0xff800000ff067424 */ /* 0x000fc400078e00ff */
[-C--:B------:R-:W-:Y:S01]  /*158f0*/  FMUL.FTZ R26, R26, R3.reuse ;  /* 0x000000031a1a7220 */ /* 0x080fe20000410000 */
[-C--:B------:R-:W-:Y:S01]  /*15900*/  FMUL.FTZ R27, R30, R3.reuse ;  /* 0x000000031e1b7220 */ /* 0x080fe20000410000 */
        /* <DEDUP_REMOVED lines=61> */
.L_x_2911:
[----:B------:R-:W-:Y:S05]  /*15ce0*/  WARPSYNC.ALL ;  /* 0x0000000000007948 */ /* 0x000fea0003800000 */
[----:B------:R-:W1:Y:S08]  /*15cf0*/  S2UR UR47, SR_CgaCtaId ;  /* 0x00000000002f79c3 */ /* 0x000e700000008800 */
[----:B------:R-:W-:Y:S06]  /*15d00*/  BAR.SYNC.DEFER_BLOCKING 0x5, 0x180 ;  /* 0x0146000000007b1d */ /* 0x000fec0000010000 */
[----:B------:R-:W-:Y:S01]  /*15d10*/  UMOV UR4, 0x400 ;  /* 0x0000040000047882 */ /* 0x000fe20000000000 */
[----:B------:R-:W-:Y:S01]  /*15d20*/  BSSY B0, `(.L_x_3028) ;  /* 0x00002f8000007945 */ /* 0x000fe20003800000 */
[----:B-1----:R-:W-:-:S06]  /*15d30*/  ULEA UR4, UR47, UR4, 0x18 ;  /* 0x000000042f047291 */ /* 0x002fcc000f8ec03f */
[----:B------:R-:W-:-:S05]  /*15d40*/  IMAD.U32 R23, RZ, RZ, UR4 ;  /* 0x00000004ff177e24 */ /* 0x000fca000f8e00ff */
[----:B------:R1:W2:Y:S01]  /*15d50*/  LDS.128 R120, [R23+0x228d0] ;  /* 0x0228d00017787984 */ /* 0x0002a20000000c00 */
[----:B------:R-:W-:Y:S06]  /*15d60*/  BAR.ARV 0x4, 0x180 ;  /* 0x0106000000007b1d */ /* 0x000fec0000002000 */
[----:B------:R-:W-:Y:S05]  /*15d70*/  @P0 BRA `(.L_x_3029) ;  /* 0x0000002000340947 */ /* 0x000fea0003800000 */
[----:B------:R-:W0:Y:S04]  /*15d80*/  LDL R5, [R1+0x30] ;  /* 0x0000300001057983 */ /* 0x000e280000100800 */
[----:B------:R-:W3:Y:S01]  /*15d90*/  LDL R184, [R1+0xc] ;  /* 0x00000c0001b87983 */ /* 0x000ee20000100800 */
[----:B------:R-:W4:Y:S01]  /*15da0*/  S2R R0, SR_SWINHI ;  /* 0x0000000000007919 */ /* 0x000f220000002f00 */
[----:B------:R-:W-:Y:S05]  /*15db0*/  WARPSYNC.ALL ;  /* 0x0000000000007948 */ /* 0x000fea0003800000 */
[----:B------:R-:W-:Y:S01]  /*15dc0*/  F2FP.BF16.F32.PACK_AB R24, R25, R24 ;  /* 0x000000181918723e */ /* 0x000fe200000010ff */
[----:B------:R-:W-:Y:S01]  /*15dd0*/  ULDC.64 UR4, c[0x0][0xc00] ;  /* 0x0003000000047ab9 */ /* 0x000fe20000000a00 */
[----:B------:R-:W3:Y:S01]  /*15de0*/  LDL R176, [R1+0x8] ;  /* 0x0000080001b07983 */ /* 0x000ee20000100800 */
[----:B------:R-:W-:-:S02]  /*15df0*/  MOV R20, R23 ;  /* 0x0000001700147202 */ /* 0x000fc40000000f00 */
[----:B----4-:R-:W-:Y:S02]  /*15e00*/  MOV R21, R0 ;  /* 0x0000000000157202 */ /* 0x010fe40000000f00 */
        /* <DEDUP_REMOVED lines=28> */
[----:B0-----:R-:W-:-:S03]  /*15fd0*/  IMAD.WIDE R152, R5, 0x2, R20 ;  /* 0x0000000205987825 */ /* 0x001fc600078e0214 */
[C---:B------:R-:W-:Y:S02]  /*15fe0*/  IADD3 R183, P2, R152.reuse, 0x40, RZ ;  /* 0x0000004098b77810 */ /* 0x040fe40007f5e0ff */
[----:B------:R-:W-:Y:S02]  /*15ff0*/  IADD3 R185, P3, R152, 0x60, RZ ;  /* 0x0000006098b97810 */ /* 0x000fe40007f7e0ff */
[----:B------:R-:W-:Y:S02]  /*16000*/  LOP3.LUT R46, R183, 0x380, RZ, 0xc0, !PT ;  /* 0x00000380b72e7812 */ /* 0x000fe400078ec0ff */
[----:B------:R-:W-:Y:S02]  /*16010*/  LOP3.LUT R102, R185, 0x380, RZ, 0xc0, !PT ;  /* 0x00000380b9667812 */ /* 0x000fe400078ec0ff */
[----:B------:R-:W-:Y:S02]  /*16020*/  SHF.R.U64 R46, R46, 0x3, RZ ;  /* 0x000000032e2e7819 */ /* 0x000fe400000012ff */
[----:B------:R-:W-:-:S02]  /*16030*/  IADD3 R110, P5, R152, 0x4020, RZ ;  /* 0x00004020986e7810 */ /* 0x000fc40007fbe0ff */
[----:B------:R-:W-:Y:S02]  /*16040*/  SHF.R.U64 R102, R102, 0x3, RZ ;  /* 0x0000000366667819 */ /* 0x000fe400000012ff */
[C---:B------:R-:W-:Y:S02]  /*16050*/  IADD3 R181, P1, R152.reuse, 0x20, RZ ;  /* 0x0000002098b57810 */ /* 0x040fe40007f3e0ff */
[----:B------:R-:W-:Y:S02]  /*16060*/  IADD3 R114, P0, R152, 0x4040, RZ ;  /* 0x0000404098727810 */ /* 0x000fe40007f1e0ff */
[----:B------:R-:W-:Y:S02]  /*16070*/  LOP3.LUT R46, R46, R183, RZ, 0x3c, !PT ;  /* 0x000000b72e2e7212 */ /* 0x000fe400078e3cff */
[----:B------:R-:W-:Y:S02]  /*16080*/  IADD3 R106, P4, R152, 0x4000, RZ ;  /* 0x00004000986a7810 */ /* 0x000fe40007f9e0ff */
[----:B------:R-:W-:-:S02]  /*16090*/  LOP3.LUT R102, R102, R185, RZ, 0x3c, !PT ;  /* 0x000000b966667212 */ /* 0x000fc400078e3cff */
[----:B------:R-:W-:Y:S02]  /*160a0*/  LOP3.LUT R183, R110, 0x380, RZ, 0xc0, !PT ;  /* 0x000003806eb77812 */ /* 0x000fe400078ec0ff */
[----:B------:R-:W-:Y:S02]  /*160b0*/  LOP3.LUT R42, R181, 0x380, RZ, 0xc0, !PT ;  /* 0x00000380b52a7812 */ /* 0x000fe400078ec0ff */
[----:B------:R-:W-:Y:S01]  /*160c0*/  LOP3.LUT R185, R114, 0x380, RZ, 0xc0, !PT ;  /* 0x0000038072b97812 */ /* 0x000fe200078ec0ff */
[--C-:B------:R-:W-:Y:S01]  /*160d0*/  IMAD.X R103, RZ, RZ, R153.reuse, P3 ;  /* 0x000000ffff677224 */ /* 0x100fe200018e0699 */
[----:B------:R-:W-:Y:S01]  /*160e0*/  SHF.R.U64 R183, R183, 0x3, RZ ;  /* 0x00000003b7b77819 */ /* 0x000fe200000012ff */
[----:B------:R-:W-:Y:S01]  /*160f0*/  IMAD.X R107, RZ, RZ, R153, P4 ;  /* 0x000000ffff6b7224 */ /* 0x000fe200020e0699 */
[----:B------:R-:W-:Y:S02]  /*16100*/  IADD3 R130, P3, R152, 0x8020, RZ ;  /* 0x0000802098827810 */ /* 0x000fe40007f7e0ff */
[----:B------:R-:W-:-:S02]  /*16110*/  SHF.R.U64 R42, R42, 0x3, RZ ;  /* 0x000000032a2a7819 */ /* 0x000fc400000012ff */
[----:B------:R-:W-:Y:S01]  /*16120*/  SHF.R.U64 R185, R185, 0x3, RZ ;  /* 0x00000003b9b97819 */ /* 0x000fe200000012ff */
[--C-:B------:R-:W-:Y:S01]  /*16130*/  IMAD.X R43, RZ, RZ, R153.reuse, P1 ;  /* 0x000000ffff2b7224 */ /* 0x100fe200008e0699 */
[C---:B------:R-:W-:Y:S01]  /*16140*/  IADD3 R134, P4, R152.reuse, 0x8040, RZ ;  /* 0x0000804098867810 */ /* 0x040fe20007f9e0ff */
[----:B------:R-:W-:Y:S01]  /*16150*/  IMAD.X R47, RZ, RZ, R153, P2 ;  /* 0x000000ffff2f7224 */ /* 0x000fe200010e0699 */
[C---:B------:R-:W-:Y:S02]  /*16160*/  LOP3.LUT R39, R152.reuse, 0x380, RZ, 0xc0, !PT ;  /* 0x0000038098277812 */ /* 0x040fe400078ec0ff */
[C---:B------:R-:W-:Y:S02]  /*16170*/  IADD3 R118, P1, R152.reuse, 0x4060, RZ ;  /* 0x0000406098767810 */ /* 0x040fe40007f3e0ff */
[----:B------:R-:W-:Y:S02]  /*16180*/  LOP3.LUT R110, R183, R110, RZ, 0x3c, !PT ;  /* 0x0000006eb76e7212 */ /* 0x000fe400078e3cff */
[----:B------:R-:W-:-:S02]  /*16190*/  IADD3 R38, P2, R152, 0x8000, RZ ;  /* 0x0000800098267810 */ /* 0x000fc40007f5e0ff */
[----:B------:R-:W-:Y:S02]  /*161a0*/  LOP3.LUT R42, R42, R181, RZ, 0x3c, !PT ;  /* 0x000000b52a2a7212 */ /* 0x000fe400078e3cff */
[----:B------:R-:W-:Y:S02]  /*161b0*/  LOP3.LUT R114, R185, R114, RZ, 0x3c, !PT ;  /* 0x00000072b9727212 */ /* 0x000fe400078e3cff */
[----:B------:R-:W-:Y:S02]  /*161c0*/  LOP3.LUT R183, R130, 0x380, RZ, 0xc0, !PT ;  /* 0x0000038082b77812 */ /* 0x000fe400078ec0ff */
[----:B------:R-:W-:Y:S02]  /*161d0*/  LOP3.LUT R181, R106, 0x380, RZ, 0xc0, !PT ;  /* 0x000003806ab57812 */ /* 0x000fe400078ec0ff */
[----:B------:R-:W-:Y:S01]  /*161e0*/  LOP3.LUT R185, R134, 0x380, RZ, 0xc0, !PT ;  /* 0x0000038086b97812 */ /* 0x000fe200078ec0ff */
[--C-:B------:R-:W-:Y:S01]  /*161f0*/  IMAD.X R119, RZ, RZ, R153.reuse, P1 ;  /* 0x000000ffff777224 */ /* 0x100fe200008e0699 */
[----:B------:R-:W-:Y:S01]  /*16200*/  SHF.R.U64 R39, R39, 0x3, RZ ;  /* 0x0000000327277819 */ /* 0x000fe200000012ff */
[--C-:B------:R-:W-:Y:S01]  /*16210*/  IMAD.X R111, RZ, RZ, R153.reuse, P5 ;  /* 0x000000ffff6f7224 */ /* 0x100fe200028e0699 */
[----:B------:R-:W-:Y:S01]  /*16220*/  SHF.R.U64 R183, R183, 0x3, RZ ;  /* 0x00000003b7b77819 */ /* 0x000fe200000012ff */
[--C-:B------:R-:W-:Y:S01]  /*16230*/  IMAD.X R115, RZ, RZ, R153.reuse, P0 ;  /* 0x000000ffff737224 */ /* 0x100fe200000e0699 */
[----:B-----5:R-:W-:Y:S01]  /*16240*/  IADD3 R30, P1, R152, 0xc020, RZ ;  /* 0x0000c020981e7810 */ /* 0x020fe20007f3e0ff */
[--C-:B------:R-:W-:Y:S01]  /*16250*/  IMAD.X R127, RZ, RZ, R153.reuse, P2 ;  /* 0x000000ffff7f7224 */ /* 0x100fe200010e0699 */
[----:B------:R-:W-:Y:S01]  /*16260*/  SHF.R.U64 R181, R181, 0x3, RZ ;  /* 0x00000003b5b57819 */ /* 0x000fe200000012ff */
[----:B------:R-:W-:Y:S01]  /*16270*/  IMAD.X R131, RZ, RZ, R153, P3 ;  /* 0x000000ffff837224 */ /* 0x000fe200018e0699 */
[----:B------:R-:W-:-:S02]  /*16280*/  SHF.R.U64 R185, R185, 0x3, RZ ;  /* 0x00000003b9b97819 */ /* 0x000fc400000012ff */
[C---:B--2---:R-:W-:Y:S02]  /*16290*/  IADD3 R120, P5, R152.reuse, 0x8060, RZ ;  /* 0x0000806098787810 */ /* 0x044fe40007fbe0ff */
[C---:B------:R-:W-:Y:S02]  /*162a0*/  IADD3 R0, P0, R152.reuse, 0xc000, RZ ;  /* 0x0000c00098007810 */ /* 0x040fe40007f1e0ff */
[C---:B------:R-:W-:Y:S02]  /*162b0*/  IADD3 R34, P2, R152.reuse, 0xc040, RZ ;  /* 0x0000c04098227810 */ /* 0x040fe40007f5e0ff */
[----:B------:R-:W-:Y:S02]  /*162c0*/  IADD3 R5, P3, R152, 0xc060, RZ ;  /* 0x0000c06098057810 */ /* 0x000fe40007f7e0ff */
[----:B------:R-:W-:Y:S02]  /*162d0*/  LOP3.LUT R152, R39, R152, RZ, 0x3c, !PT ;  /* 0x0000009827987212 */ /* 0x000fe400078e3cff */
[----:B------:R-:W-:-:S02]  /*162e0*/  LOP3.LUT R130, R183, R130, RZ, 0x3c, !PT ;  /* 0x00000082b7827212 */ /* 0x000fc400078e3cff */
[----:B------:R-:W-:Y:S02]  /*162f0*/  LOP3.LUT R187, R118, 0x380, RZ, 0xc0, !PT ;  /* 0x0000038076bb7812 */ /* 0x000fe400078ec0ff */
[----:B------:R-:W-:Y:S02]  /*16300*/  LOP3.LUT R106, R181, R106, RZ, 0x3c, !PT ;  /* 0x0000006ab56a7212 */ /* 0x000fe400078e3cff */
[----:B------:R-:W-:Y:S02]  /*16310*/  LOP3.LUT R134, R185, R134, RZ, 0x3c, !PT ;  /* 0x00000086b9867212 */ /* 0x000fe400078e3cff */
        /* <DEDUP_REMOVED lines=8> */
[----:B------:R-:W-:Y:S01]  /*163a0*/  MOV R42, R42 ;  /* 0x0000002a002a7202 */ /* 0x000fe20000000f00 */
[----:B------:R0:W-:Y:S01]  /*163b0*/  STSM.16.M88.4 [R152], R24 ;  /* 0x0000001898007844 */ /* 0x0001e20000000200 */
[----:B------:R-:W-:-:S02]  /*163c0*/  MOV R46, R46 ;  /* 0x0000002e002e7202 */ /* 0x000fc40000000f00 */
[----:B------:R-:W-:Y:S02]  /*163d0*/  LOP3.LUT R118, R187, R118, RZ, 0x3c, !PT ;  /* 0x00000076bb767212 */ /* 0x000fe400078e3cff */
[----:B------:R-:W-:Y:S02]  /*163e0*/  LOP3.LUT R146, R183, R30, RZ, 0x3c, !PT ;  /* 0x0000001eb7927212 */ /* 0x000fe400078e3cff */
[----:B------:R-:W-:Y:S01]  /*163f0*/  MOV R102, R102 ;  /* 0x0000006600667202 */ /* 0x000fe20000000f00 */
[----:B------:R2:W-:Y:S01]  /*16400*/  STSM.16.M88.4 [R42], R8 ;  /* 0x000000082a007844 */ /* 0x0005e20000000200 */
[----:B------:R-:W-:Y:S02]  /*16410*/  LOP3.LUT R126, R181, R38, RZ, 0x3c, !PT ;  /* 0x00000026b57e7212 */ /* 0x000fe400078e3cff */
[----:B------:R-:W-:Y:S02]  /*16420*/  LOP3.LUT R150, R185, R34, RZ, 0x3c, !PT ;  /* 0x00000022b9967212 */ /* 0x000fe400078e3cff */
[----:B------:R-:W-:-:S02]  /*16430*/  MOV R106, R106 ;  /* 0x0000006a006a7202 */ /* 0x000fc40000000f00 */
[----:B------:R-:W-:Y:S02]  /*16440*/  F2FP.BF16.F32.PACK_AB R30, R61, R163 ;  /* 0x000000a33d1e723e */ /* 0x000fe400000010ff */
[----:B0-----:R-:W-:Y:S02]  /*16450*/  F2FP.BF16.F32.PACK_AB R24, R49, R160 ;  /* 0x000000a03118723e */ /* 0x001fe400000010ff */
[----:B------:R-:W-:Y:S02]  /*16460*/  F2FP.BF16.F32.PACK_AB R25, R51, R50 ;  /* 0x000000323319723e */ /* 0x000fe400000010ff */
[----:B------:R-:W-:Y:S02]  /*16470*/  F2FP.BF16.F32.PACK_AB R26, R53, R161 ;  /* 0x000000a1351a723e */ /* 0x000fe400000010ff */
[----:B------:R-:W-:Y:S01]  /*16480*/  F2FP.BF16.F32.PACK_AB R27, R55, R54 ;  /* 0x00000036371b723e */ /* 0x000fe200000010ff */
[----:B------:R0:W-:Y:S01]  /*16490*/  STSM.16.M88.4 [R46], R12 ;  /* 0x0000000c2e007844 */ /* 0x0001e20000000200 */
[----:B------:R-:W-:-:S02]  /*164a0*/  LOP3.LUT R38, R5, 0x380, RZ, 0xc0, !PT ;  /* 0x0000038005267812 */ /* 0x000fc400078ec0ff */
[----:B------:R-:W-:Y:S02]  /*164b0*/  MOV R110, R110 ;  /* 0x0000006e006e7202 */ /* 0x000fe40000000f00 */
[----:B------:R-:W-:Y:S02]  /*164c0*/  F2FP.BF16.F32.PACK_AB R34, R69, R164 ;  /* 0x000000a44522723e */ /* 0x000fe400000010ff */
[----:B------:R-:W-:Y:S02]  /*164d0*/  MOV R114, R114 ;  /* 0x0000007200727202 */ /* 0x000fe40000000f00 */
[----:B--2---:R-:W-:Y:S02]  /*164e0*/  F2FP.BF16.F32.PACK_AB R8, R73, R165 ;  /* 0x000000a54908723e */ /* 0x004fe400000010ff */
[----:B------:R-:W-:Y:S02]  /*164f0*/  F2FP.BF16.F32.PACK_AB R9, R75, R74 ;  /* 0x0000004a4b09723e */ /* 0x000fe400000010ff */
[----:B------:R-:W-:-:S02]  /*16500*/  F2FP.BF16.F32.PACK_AB R10, R77, R166 ;  /* 0x000000a64d0a723e */ /* 0x000fc400000010ff */
[----:B------:R-:W-:Y:S01]  /*16510*/  F2FP.BF16.F32.PACK_AB R11, R79, R78 ;  /* 0x0000004e4f0b723e */ /* 0x000fe200000010ff */
[----:B------:R-:W-:Y:S01]  /*16520*/  STSM.16.M88.4 [R102], R24 ;  /* 0x0000001866007844 */ /* 0x000fe20000000200 */
[----:B------:R-:W-:Y:S02]  /*16530*/  MOV R118, R118 ;  /* 0x0000007600767202 */ /* 0x000fe40000000f00 */
[----:B0-----:R-:W-:Y:S02]  /*16540*/  F2FP.BF16.F32.PACK_AB R12, R81, R167 ;  /* 0x000000a7510c723e */ /* 0x001fe400000010ff */
[----:B------:R-:W-:Y:S02]  /*16550*/  F2FP.BF16.F32.PACK_AB R13, R83, R82 ;  /* 0x00000052530d723e */ /* 0x000fe400000010ff */
[----:B------:R-:W-:Y:S02]  /*16560*/  F2FP.BF16.F32.PACK_AB R14, R85, R168 ;  /* 0x000000a8550e723e */ /* 0x000fe400000010ff */
[----:B------:R-:W-:Y:S01]  /*16570*/  F2FP.BF16.F32.PACK_AB R15, R87, R86 ;  /* 0x00000056570f723e */ /* 0x000fe200000010ff */
[----:B------:R-:W-:Y:S01]  /*16580*/  STSM.16.M88.4 [R106], R28 ;  /* 0x0000001c6a007844 */ /* 0x000fe20000000200 */
[----:B------:R-:W-:-:S03]  /*16590*/  SHF.R.U64 R38, R38, 0x3, RZ ;  /* 0x0000000326267819 */ /* 0x000fc600000012ff */
[----:B------:R-:W-:Y:S01]  /*165a0*/  STSM.16.M88.4 [R110], R32 ;  /* 0x000000206e007844 */ /* 0x000fe20000000200 */
[----:B------:R-:W-:-:S03]  /*165b0*/  LOP3.LUT R38, R38, R5, RZ, 0x3c, !PT ;  /* 0x0000000526267212 */ /* 0x000fc600078e3cff */
[----:B------:R-:W-:Y:S01]  /*165c0*/  STSM.16.M88.4 [R114], R8 ;  /* 0x0000000872007844 */ /* 0x000fe20000000200 */
[----:B------:R-:W-:-:S03]  /*165d0*/  IMAD.X R143, RZ, RZ, R153, P0 ;  /* 0x000000ffff8f7224 */ /* 0x000fc600000e0699 */
[----:B------:R0:W-:Y:S01]  /*165e0*/  STSM.16.M88.4 [R118], R12 ;  /* 0x0000000c76007844 */ /* 0x0001e20000000200 */
[----:B------:R-:W-:Y:S01]  /*165f0*/  ISETP.NE.U32.AND P0, PT, RZ, UR4, PT ;  /* 0x00000004ff007c0c */ /* 0x000fe2000bf05070 */
[----:B------:R-:W-:Y:S01]  /*16600*/  IMAD.X R151, RZ, RZ, R153, P2 ;  /* 0x000000ffff977224 */ /* 0x000fe200010e0699 */
[----:B------:R-:W-:Y:S02]  /*16610*/  LOP3.LUT R187, R120, 0x380, RZ, 0xc0, !PT ;  /* 0x0000038078bb7812 */ /* 0x000fe400078ec0ff */
[----:B------:R-:W-:Y:S01]  /*16620*/  ISETP.NE.AND.EX P0, PT, RZ, UR5, PT, P0 ;  /* 0x00000005ff007c0c */ /* 0x000fe2000bf05300 */
[----:B------:R-:W-:Y:S01]  /*16630*/  ULDC.64 UR4, c[0x0][0xc08] ;  /* 0x0003020000047ab9 */ /* 0x000fe20000000a00 */
[----:B0-----:R-:W-:Y:S02]  /*16640*/  F2FP.BF16.F32.PACK_AB R12, R4, R178 ;  /* 0x000000b2040c723e */ /* 0x001fe400000010ff */
[----:B------:R-:W3:Y:S01]  /*16650*/  LDC.64 R4, c[0x0][0xc00] ;  /* 0x00030000ff047b82 */ /* 0x000ee20000000a00 */
[----:B------:R-:W-:-:S02]  /*16660*/  ISETP.NE.U32.AND P2, PT, RZ, UR4, PT ;  /* 0x00000004ff007c0c */ /* 0x000fc4000bf45070 */
[----:B------:R-:W-:Y:S01]  /*16670*/  LOP3.LUT R181, R0, 0x380, RZ, 0xc0, !PT ;  /* 0x0000038000b57812 */ /* 0x000fe200078ec0ff */
[--C-:B------:R-:W-:Y:S01]  /*16680*/  IMAD.X R39, RZ, RZ, R153.reuse, P3 ;  /* 0x000000ffff277224 */ /* 0x100fe200018e0699 */
[----:B------:R-:W-:Y:S01]  /*16690*/  SHF.R.U64 R187, R187, 0x3, RZ ;  /* 0x00000003bbbb7819 */ /* 0x000fe200000012ff */
[--C-:B------:R-:W-:Y:S01]  /*166a0*/  IMAD.X R135, RZ, RZ, R153.reuse, P4 ;  /* 0x000000ffff877224 */ /* 0x100fe200020e0699 */
[----:B------:R-:W-:Y:S01]  /*166b0*/  ISETP.NE.AND.EX P2, PT, RZ, UR5, PT, P2 ;  /* 0x00000005ff007c0c */ /* 0x000fe2000bf45320 */
[----:B------:R-:W-:Y:S01]  /*166c0*/  IMAD.X R139, RZ, RZ, R153, P5 ;  /* 0x000000ffff8b7224 */ /* 0x000fe200028e0699 */
[----:B------:R-:W-:Y:S02]  /*166d0*/  SHF.R.U64 R181, R181, 0x3, RZ ;  /* 0x00000003b5b57819 */ /* 0x000fe400000012ff */
[----:B------:R-:W-:Y:S02]  /*166e0*/  LOP3.LUT R138, R187, R120, RZ, 0x3c, !PT ;  /* 0x00000078bb8a7212 */ /* 0x000fe400078e3cff */
[----:B------:R-:W-:-:S02]  /*166f0*/  MOV R126, R126 ;  /* 0x0000007e007e7202 */ /* 0x000fc40000000f00 */
[----:B------:R-:W-:Y:S02]  /*16700*/  F2FP.BF16.F32.PACK_AB R24, R89, R169 ;  /* 0x000000a95918723e */ /* 0x000fe400000010ff */
[----:B------:R-:W-:Y:S02]  /*16710*/  F2FP.BF16.F32.PACK_AB R25, R91, R90 ;  /* 0x0000005a5b19723e */ /* 0x000fe400000010ff */
[----:B------:R-:W-:Y:S02]  /*16720*/  F2FP.BF16.F32.PACK_AB R26, R93, R170 ;  /* 0x000000aa5d1a723e */ /* 0x000fe400000010ff */
[----:B------:R-:W-:Y:S01]  /*16730*/  F2FP.BF16.F32.PACK_AB R27, R95, R94 ;  /* 0x0000005e5f1b723e */ /* 0x000fe200000010ff */
[----:B------:R-:W-:Y:S01]  /*16740*/  IMAD.X R147, RZ, RZ, R153, P1 ;  /* 0x000000ffff937224 */ /* 0x000fe200008e0699 */
[----:B------:R-:W-:Y:S02]  /*16750*/  MOV R130, R130 ;  /* 0x0000008200827202 */ /* 0x000fe40000000f00 */
[----:B------:R-:W-:-:S02]  /*16760*/  MOV R41, R38 ;  /* 0x0000002600297202 */ /* 0x000fc40000000f00 */
[----:B------:R-:W-:Y:S02]  /*16770*/  LOP3.LUT R142, R181, R0, RZ, 0x3c, !PT ;  /* 0x00000000b58e7212 */ /* 0x000fe400078e3cff */
[----:B------:R-:W-:Y:S02]  /*16780*/  MOV R134, R134 ;  /* 0x0000008600867202 */ /* 0x000fe40000000f00 */
[----:B------:R-:W-:Y:S02]  /*16790*/  F2FP.BF16.F32.PACK_AB R38, R109, R174 ;  /* 0x000000ae6d26723e */ /* 0x000fe400000010ff */
[----:B------:R-:W-:Y:S02]  /*167a0*/  F2FP.BF16.F32.PACK_AB R39, R56, R52 ;  /* 0x000000343827723e */ /* 0x000fe400000010ff */
[----:B------:R-:W-:Y:S02]  /*167b0*/  MOV R0, R138 ;  /* 0x0000008a00007202 */ /* 0x000fe40000000f00 */
[----:B------:R-:W-:-:S02]  /*167c0*/  F2FP.BF16.F32.PACK_AB R8, R113, R175 ;  /* 0x000000af7108723e */ /* 0x000fc400000010ff */
[----:B------:R-:W-:Y:S02]  /*167d0*/  F2FP.BF16.F32.PACK_AB R9, R63, R60 ;  /* 0x0000003c3f09723e */ /* 0x000fe400000010ff */
[----:B------:R-:W-:Y:S02]  /*167e0*/  F2FP.BF16.F32.PACK_AB R10, R117, R177 ;  /* 0x000000b1750a723e */ /* 0x000fe400000010ff */
[----:B------:R-:W-:Y:S01]  /*167f0*/  F2FP.BF16.F32.PACK_AB R11, R71, R68 ;  /* 0x00000044470b723e */ /* 0x000fe200000010ff */
[----:B------:R0:W-:Y:S01]  /*16800*/  STSM.16.M88.4 [R126], R24 ;  /* 0x000000187e007844 */ /* 0x0001e20000000200 */
[----:B------:R-:W-:Y:S02]  /*16810*/  MOV R142, R142 ;  /* 0x0000008e008e7202 */ /* 0x000fe40000000f00 */
[----:B------:R-:W-:Y:S01]  /*16820*/  F2FP.BF16.F32.PACK_AB R13, R76, R72 ;  /* 0x000000484c0d723e */ /* 0x000fe200000010ff */
[----:B------:R-:W-:Y:S01]  /*16830*/  STSM.16.M88.4 [R130], R64 ;  /* 0x0000004082007844 */ /* 0x000fe20000000200 */
[----:B------:R-:W-:-:S02]  /*16840*/  F2FP.BF16.F32.PACK_AB R14, R125, R179 ;  /* 0x000000b37d0e723e */ /* 0x000fc400000010ff */
[----:B------:R-:W-:Y:S01]  /*16850*/  F2FP.BF16.F32.PACK_AB R15, R84, R80 ;  /* 0x00000050540f723e */ /* 0x000fe200000010ff */
[----:B------:R-:W-:Y:S01]  /*16860*/  STSM.16.M88.4 [R134], R36 ;  /* 0x0000002486007844 */ /* 0x000fe20000000200 */
[----:B------:R-:W-:Y:S02]  /*16870*/  MOV R146, R146 ;  /* 0x0000009200927202 */ /* 0x000fe40000000f00 */
[----:B------:R-:W-:Y:S01]  /*16880*/  F2FP.BF16.F32.PACK_AB R181, R92, R88 ;  /* 0x000000585cb5723e */ /* 0x000fe200000010ff */
[----:B------:R3:W-:Y:S01]  /*16890*/  STSM.16.M88.4 [R0], R8 ;  /* 0x0000000800007844 */ /* 0x0007e20000000200 */
[----:B------:R-:W-:Y:S02]  /*168a0*/  F2FP.BF16.F32.PACK_AB R183, R100, R96 ;  /* 0x0000006064b7723e */ /* 0x000fe400000010ff */
[----:B------:R-:W-:Y:S02]  /*168b0*/  MOV R150, R150 ;  /* 0x0000009600967202 */ /* 0x000fe40000000f00 */
[----:B------:R-:W-:-:S02]  /*168c0*/  F2FP.BF16.F32.PACK_AB R138, R141, R140 ;  /* 0x0000008c8d8a723e */ /* 0x000fc400000010ff */
[----:B------:R-:W-:Y:S02]  /*168d0*/  F2FP.BF16.F32.PACK_AB R139, R116, R112 ;  /* 0x00000070748b723e */ /* 0x000fe400000010ff */
[----:B0-----:R-:W-:Y:S02]  /*168e0*/  F2FP.BF16.F32.PACK_AB R24, R145, R144 ;  /* 0x000000909118723e */ /* 0x001fe400000010ff */
[----:B------:R-:W-:Y:S02]  /*168f0*/  F2FP.BF16.F32.PACK_AB R25, R128, R124 ;  /* 0x0000007c8019723e */ /* 0x000fe400000010ff */
[----:B------:R-:W-:Y:S02]  /*16900*/  F2FP.BF16.F32.PACK_AB R26, R149, R148 ;  /* 0x00000094951a723e */ /* 0x000fe400000010ff */
[----:B------:R-:W-:Y:S01]  /*16910*/  F2FP.BF16.F32.PACK_AB R27, R3, R154 ;  /* 0x0000009a031b723e */ /* 0x000fe200000010ff */
[----:B---3--:R-:W-:Y:S01]  /*16920*/  IMAD.WIDE R8, R184, 0x4, R4 ;  /* 0x00000004b8087825 */ /* 0x008fe200078e0204 */
[----:B------:R0:W-:Y:S01]  /*16930*/  STSM.16.M88.4 [R142], R12 ;  /* 0x0000000c8e007844 */ /* 0x0001e20000000200 */
[----:B------:R-:W2:Y:S03]  /*16940*/  @P2 LDC.64 R4, c[0x0][0xc08] ;  /* 0x00030200ff042b82 */ /* 0x000ea60000000a00 */
[----:B------:R3:W-:Y:S04]  /*16950*/  STSM.16.M88.4 [R146], R180 ;  /* 0x000000b492007844 */ /* 0x0007e80000000200 */
[----:B------:R3:W-:Y:S01]  /*16960*/  STSM.16.M88.4 [R150], R136 ;  /* 0x0000008896007844 */ /* 0x0007e20000000200 */
[----:B------:R-:W-:Y:S01]  /*16970*/  ULDC UR4, c[0x0][0xa88] ;  /* 0x0002a20000047ab9 */ /* 0x000fe20000000800 */
[----:B------:R-:W-:Y:S01]  /*16980*/  IMAD.MOV.U32 R76, RZ, RZ, RZ ;  /* 0x000000ffff4c7224 */ /* 0x000fe200078e00ff */
[----:B------:R-:W4:Y:S01]  /*16990*/  LDC R3, c[0x0][0xbe8] ;  /* 0x0002fa00ff037b82 */ /* 0x000f220000000800 */
[----:B------:R3:W-:Y:S07]  /*169a0*/  STSM.16.M88.4 [R41], R24 ;  /* 0x0000001829007844 */ /* 0x0007ee0000000200 */
[----:B------:R-:W-:Y:S01]  /*169b0*/  BAR.SYNC.DEFER_BLOCKING 0x1, 0x100 ;  /* 0x0044000000007b1d */ /* 0x000fe20000010000 */
[----:B------:R-:W-:-:S02]  /*169c0*/  IMAD.U32 R10, RZ, RZ, UR4 ;  /* 0x00000004ff0a7e24 */ /* 0x000fc4000f8e00ff */
[----:B--2---:R-:W-:-:S03]  /*169d0*/  @P2 IMAD.WIDE R4, R184, 0x4, R4 ;  /* 0x00000004b8042825 */ /* 0x004fc600078e0204 */
[----:B------:R3:W5:Y:S04]  /*169e0*/  @P0 LDG.E R76, desc[UR52][R8.64] ;  /* 0x00000034084c0981 */ /* 0x000768000c1e1900 */
[----:B------:R3:W5:Y:S01]  /*169f0*/  @P2 LDG.E R10, desc[UR52][R4.64] ;  /* 0x00000034040a2981 */ /* 0x000762000c1e1900 */
[----:B----4-:R-:W-:-:S13]  /*16a00*/  ISETP.NE.AND P1, PT, R3, 0x1, PT ;  /* 0x000000010300780c */ /* 0x010fda0003f25270 */
[----:B0-----:R-:W0:Y:S08]  /*16a10*/  @P1 LDC R12, c[0x0][0xbec] ;  /* 0x0002fb00ff0c1b82 */ /* 0x001e300000000800 */
[----:B------:R-:W2:Y:S01]  /*16a20*/  @P1 LDC R13, c[0x0][0xbf0] ;  /* 0x0002fc00ff0d1b82 */ /* 0x000ea20000000800 */
[----:B------:R-:W-:Y:S01]  /*16a30*/  SHF.R.S32.HI R78, RZ, 0x1f, R176 ;  /* 0x0000001fff4e7819 */ /* 0x000fe200000114b0 */
[----:B---3--:R-:W-:Y:S06]  /*16a40*/  @P2 BRA `(.L_x_3030) ;  /* 0x0000000000102947 */ /* 0x008fec0003800000 */
[----:B------:R-:W-:Y:S05]  /*16a50*/  @!P0 BRA `(.L_x_3030) ;  /* 0x00000000000c8947 */ /* 0x000fea0003800000 */
[----:B------:R-:W3:Y:S04]  /*16a60*/  LDG.E R5, desc[UR52][R8.64] ;  /* 0x0000003408057981 */ /* 0x000ee8000c1e1900 */
[----:B-----5:R-:W3:Y:S02]  /*16a70*/  LDG.E R10, desc[UR52][R8.64+0x4] ;  /* 0x00000434080a7981 */ /* 0x020ee4000c1e1900 */
[----:B---3--:R-:W-:-:S07]  /*16a80*/  IMAD.IADD R10, R10, 0x1, -R5 ;  /* 0x000000010a0a7824 */ /* 0x008fce00078e0a05 */
.L_x_3030:
[----:B------:R-:W3:Y:S01]  /*16a90*/  S2R R24, SR_TID.X ;  /* 0x0000000000187919 */ /* 0x000ee20000002100 */
[----:B------:R-:W-:Y:S01]  /*16aa0*/  ULDC.64 UR4, c[0x0][0xb90] ;  /* 0x0002e40000047ab9 */ /* 0x000fe20000000a00 */
[----:B------:R-:W-:Y:S01]  /*16ab0*/  IMAD.IADD R15, R226, 0x1, R218 ;  /* 0x00000001e20f7824 */ /* 0x000fe200078e02da */
[----:B-----5:R-:W-:Y:S01]  /*16ac0*/  SHF.R.S32.HI R77, RZ, 0x1f, R76 ;  /* 0x0000001fff4d7819 */ /* 0x020fe2000001144c */
[----:B------:R-:W-:Y:S01]  /*16ad0*/  IMAD R0, R78, UR4, RZ ;  /* 0x000000044e007c24 */ /* 0x000fe2000f8e02ff */
[----:B------:R-:W-:Y:S01]  /*16ae0*/  SHF.R.S32.HI R80, RZ, 0x1f, R184 ;  /* 0x0000001fff507819 */ /* 0x000fe200000114b8 */
[----:B------:R-:W-:Y:S01]  /*16af0*/  IMAD.MOV.U32 R9, RZ, RZ, R15 ;  /* 0x000000ffff097224 */ /* 0x000fe200078e000f */
[----:B------:R-:W-:Y:S01]  /*16b00*/  SEL R81, R184, RZ, !P0 ;  /* 0x000000ffb8517207 */ /* 0x000fe20004000000 */
[----:B------:R-:W-:Y:S01]  /*16b10*/  IMAD R11, R176, UR5, R0 ;  /* 0x00000005b00b7c24 */ /* 0x000fe2000f8e0200 */
[----:B------:R-:W-:Y:S01]  /*16b20*/  SEL R80, R80, RZ, !P0 ;  /* 0x000000ff50507207 */ /* 0x000fe20004000000 */
[----:B0-----:R-:W-:Y:S01]  /*16b30*/  @P1 IMAD.HI.U32 R0, R15, R12, RZ ;  /* 0x0000000c0f001227 */ /* 0x001fe200078e00ff */
[----:B------:R-:W0:Y:S03]  /*16b40*/  @P1 LDC R85, c[0x0][0xbec] ;  /* 0x0002fb00ff551b82 */ /* 0x000e260000000800 */
[----:B------:R-:W-:Y:S01]  /*16b50*/  IMAD.WIDE.U32 R4, R176, UR4, R76 ;  /* 0x00000004b0047c25 */ /* 0x000fe2000f8e004c */
[----:B--2---:R-:W-:Y:S01]  /*16b60*/  @P1 SHF.R.U32.HI R9, RZ, R13, R0 ;  /* 0x0000000dff091219 */ /* 0x004fe20000011600 */
[----:B------:R-:W-:-:S02]  /*16b70*/  ULDC.64 UR4, c[0x0][0xb98] ;  /* 0x0002e60000047ab9 */ /* 0x000fc40000000a00 */
[----:B------:R-:W-:Y:S01]  /*16b80*/  IMAD.IADD R5, R5, 0x1, R11 ;  /* 0x0000000105057824 */ /* 0x000fe200078e020b */
[----:B------:R-:W2:Y:S01]  /*16b90*/  @P1 LDC R87, c[0x0][0xbf0] ;  /* 0x0002fc00ff571b82 */ /* 0x000ea20000000800 */
[----:B------:R-:W-:Y:S02]  /*16ba0*/  IMAD.MOV R0, RZ, RZ, -R9 ;  /* 0x000000ffff007224 */ /* 0x000fe400078e0a09 */
[----:B------:R-:W-:-:S04]  /*16bb0*/  IMAD.WIDE.U32 R4, R81, UR4, R4 ;  /* 0x0000000451047c25 */ /* 0x000fc8000f8e0004 */
[----:B------:R-:W-:Y:S01]  /*16bc0*/  IMAD R11, R3, R0, R15 ;  /* 0x00000000030b7224 */ /* 0x000fe200078e020f */
[----:B------:R-:W-:Y:S01]  /*16bd0*/  SHF.R.S32.HI R15, RZ, 0x1f, R9 ;  /* 0x0000001fff0f7819 */ /* 0x000fe20000011409 */
[----:B------:R-:W-:Y:S01]  /*16be0*/  IMAD R83, R10, R3, RZ ;  /* 0x000000030a537224 */ /* 0x000fe200078e02ff */
[----:B------:R-:W-:Y:S01]  /*16bf0*/  IADD3 R4, P2, R9, R4, RZ ;  /* 0x0000000409047210 */ /* 0x000fe20007f5e0ff */
[----:B---3--:R-:W-:-:S05]  /*16c00*/  VIADD R24, R24, 0xffffff80 ;  /* 0xffffff8018187836 */ /* 0x008fca0000000000 */
[----:B------:R-:W-:-:S04]  /*16c10*/  SHF.R.S32.HI R8, RZ, 0x1f, R24 ;  /* 0x0000001fff087819 */ /* 0x000fc80000011418 */
[CC--:B------:R-:W-:Y:S02]  /*16c20*/  LEA.HI R12, R8.reuse, R24.reuse, RZ, 0x7 ;  /* 0x00000018080c7211 */ /* 0x0c0fe400078f38ff */
[----:B------:R-:W-:Y:S02]  /*16c30*/  LEA.HI R79, R8, R24, RZ, 0x3 ;  /* 0x00000018084f7211 */ /* 0x000fe400078f18ff */
[----:B------:R-:W-:Y:S02]  /*16c40*/  LOP3.LUT R8, R12, 0xffffff80, RZ, 0xc0, !PT ;  /* 0xffffff800c087812 */ /* 0x000fe400078ec0ff */
[----:B------:R-:W-:Y:S02]  /*16c50*/  LOP3.LUT R82, R79, 0xfffffff8, RZ, 0xc0, !PT ;  /* 0xfffffff84f527812 */ /* 0x000fe400078ec0ff */
[----:B------:R-:W-:Y:S01]  /*16c60*/  SHF.R.S32.HI R79, RZ, 0x3, R79 ;  /* 0x00000003ff4f7819 */ /* 0x000fe2000001144f */
[----:B------:R-:W-:Y:S02]  /*16c70*/  IMAD.IADD R14, R24, 0x1, -R8 ;  /* 0x00000001180e7824 */ /* 0x000fe400078e0a08 */
[----:B------:R-:W-:-:S02]  /*16c80*/  IMAD R8, R80, UR4, RZ ;  /* 0x0000000450087c24 */ /* 0x000fc4000f8e02ff */
[----:B------:R-:W-:Y:S01]  /*16c90*/  IMAD.IADD R82, R24, 0x1, -R82 ;  /* 0x0000000118527824 */ /* 0x000fe200078e0a52 */
[----:B------:R-:W-:Y:S01]  /*16ca0*/  SHF.R.S32.HI R25, RZ, 0x1f, R14 ;  /* 0x0000001fff197819 */ /* 0x000fe2000001140e */
[----:B------:R-:W-:Y:S01]  /*16cb0*/  IMAD R8, R81, UR5, R8 ;  /* 0x0000000551087c24 */ /* 0x000fe2000f8e0208 */
[----:B------:R-:W-:Y:S01]  /*16cc0*/  ULDC.64 UR4, c[0x0][0xb88] ;  /* 0x0002e20000047ab9 */ /* 0x000fe20000000a00 */
[----:B------:R-:W-:Y:S01]  /*16cd0*/  IMAD.SHL.U32 R0, R82, 0x8, RZ ;  /* 0x0000000852007824 */ /* 0x000fe200078e00ff */
[----:B------:R-:W-:Y:S02]  /*16ce0*/  LEA.HI R24, R25, R14, RZ, 0x2 ;  /* 0x0000000e19187211 */ /* 0x000fe400078f10ff */
[----:B------:R-:W-:Y:S01]  /*16cf0*/  IADD3.X R5, R15, R5, R8, P2, !PT ;  /* 0x000000050f057210 */ /* 0x000fe200017fe408 */
[----:B------:R-:W-:Y:S01]  /*16d00*/  IMAD R13, R79, 0x40, R0 ;  /* 0x000000404f0d7824 */ /* 0x000fe200078e0200 */
[----:B------:R-:W-:Y:S02]  /*16d10*/  SHF.R.S32.HI R8, RZ, 0x1f, R11 ;  /* 0x0000001fff087819 */ /* 0x000fe4000001140b */
[----:B------:R-:W-:Y:S01]  /*16d20*/  SHF.R.S32.HI R26, RZ, 0x2, R24 ;  /* 0x00000002ff1a7819 */ /* 0x000fe20000011418 */
[----:B------:R-:W-:Y:S01]  /*16d30*/  IMAD.WIDE.U32 R4, R11, UR4, R4 ;  /* 0x000000040b047c25 */ /* 0x000fe2000f8e0004 */
[----:B------:R-:W-:-:S02]  /*16d40*/  SHF.R.S32.HI R27, RZ, 0x1f, R24 ;  /* 0x0000001fff1b7819 */ /* 0x000fc40000011418 */
[----:B------:R-:W-:Y:S01]  /*16d50*/  LOP3.LUT P0, RZ, R14, 0x3, RZ, 0xc0, !PT ;  /* 0x000000030eff7812 */ /* 0x000fe2000780c0ff */
[----:B------:R-:W-:Y:S01]  /*16d60*/  IMAD R8, R8, UR4, RZ ;  /* 0x0000000408087c24 */ /* 0x000fe2000f8e02ff */
[----:B------:R-:W-:Y:S01]  /*16d70*/  LEA.HI R27, R27, R26, RZ, 0x3 ;  /* 0x0000001a1b1b7211 */ /* 0x000fe200078f18ff */
[----:B------:R-:W-:Y:S01]  /*16d80*/  IMAD.WIDE R20, R13, 0x2, R20 ;  /* 0x000000020d147825 */ /* 0x000fe200078e0214 */
[----:B------:R-:W-:Y:S02]  /*16d90*/  SHF.R.S32.HI R13, RZ, 0x7, R12 ;  /* 0x00000007ff0d7819 */ /* 0x000fe4000001140c */
[----:B------:R-:W-:Y:S01]  /*16da0*/  LEA.HI R14, R25, R14, RZ, 0x5 ;  /* 0x0000000e190e7211 */ /* 0x000fe200078f28ff */
[----:B------:R-:W-:Y:S01]  /*16db0*/  IMAD R9, R11, UR5, R8 ;  /* 0x000000050b097c24 */ /* 0x000fe2000f8e0208 */
[----:B------:R-:W-:Y:S01]  /*16dc0*/  ULDC.64 UR4, c[0x0][0xb50] ;  /* 0x0002d40000047ab9 */ /* 0x000fe20000000a00 */
[----:B------:R-:W-:Y:S02]  /*16dd0*/  IADD3 R73, P5, R20, 0x1000, RZ ;  /* 0x0000100014497810 */ /* 0x000fe40007fbe0ff */
[----:B------:R-:W-:Y:S01]  /*16de0*/  IMAD.IADD R5, R5, 0x1, R9 ;  /* 0x0000000105057824 */ /* 0x000fe200078e0209 */
[----:B------:R-:W-:-:S02]  /*16df0*/  LEA R8, P2, R4, UR4, 0x2 ;  /* 0x0000000404087c11 */ /* 0x000fc4000f8410ff */
[----:B------:R-:W-:Y:S02]  /*16e00*/  IADD3 R69, P4, R20, 0x2000, RZ ;  /* 0x0000200014457810 */ /* 0x000fe40007f9e0ff */
[----:B------:R-:W-:Y:S01]  /*16e10*/  LEA.HI.X R11, R4, UR5, R5, 0x2, P2 ;  /* 0x00000005040b7c11 */ /* 0x000fe200090f1405 */
[----:B------:R-:W-:Y:S01]  /*16e20*/  ULDC.64 UR4, c[0x0][0xaa0] ;  /* 0x0002a80000047ab9 */ /* 0x000fe20000000a00 */
[C---:B------:R-:W-:Y:S02]  /*16e30*/  IADD3 R65, P2, R20.reuse, 0x3000, RZ ;  /* 0x0000300014417810 */ /* 0x040fe40007f5e0ff */
[----:B------:R-:W-:Y:S01]  /*16e40*/  IADD3 R61, P3, R20, 0x4000, RZ ;  /* 0x00004000143d7810 */ /* 0x000fe20007f7e0ff */
[----:B------:R-:W-:Y:S01]  /*16e50*/  SHFL.IDX PT, R15, R11, RZ, 0x1c1f ;  /* 0x001c1fff0b0f7589 */ /* 0x000fe200000e0000 */
[----:B------:R-:W-:Y:S02]  /*16e60*/  LOP3.LUT R64, R65, 0x380, RZ, 0xc0, !PT ;  /* 0x0000038041407812 */ /* 0x000fe400078ec0ff */
[----:B------:R-:W-:-:S02]  /*16e70*/  LOP3.LUT R72, R73, 0x380, RZ, 0xc0, !PT ;  /* 0x0000038049487812 */ /* 0x000fc400078ec0ff */
[----:B------:R-:W-:Y:S02]  /*16e80*/  SHF.R.U64 R64, R64, 0x3, RZ ;  /* 0x0000000340407819 */ /* 0x000fe400000012ff */
[----:B------:R-:W-:Y:S02]  /*16e90*/  LOP3.LUT R68, R69, 0x380, RZ, 0xc0, !PT ;  /* 0x0000038045447812 */ /* 0x000fe400078ec0ff */
[----:B------:R-:W-:Y:S02]  /*16ea0*/  LOP3.LUT R60, R61, 0x380, RZ, 0xc0, !PT ;  /* 0x000003803d3c7812 */ /* 0x000fe400078ec0ff */
[----:B------:R-:W-:Y:S01]  /*16eb0*/  LOP3.LUT R64, R64, R65, RZ, 0x3c, !PT ;  /* 0x0000004140407212 */ /* 0x000fe200078e3cff */
[----:B------:R-:W-:Y:S01]  /*16ec0*/  IMAD.X R65, RZ, RZ, R21, P2 ;  /* 0x000000ffff417224 */ /* 0x000fe200010e0615 */
[----:B------:R-:W-:Y:S02]  /*16ed0*/  IADD3 R49, P2, R20, 0x7000, RZ ;  /* 0x0000700014317810 */ /* 0x000fe40007f5e0ff */
[----:B------:R-:W-:-:S02]  /*16ee0*/  SHF.R.U64 R72, R72, 0x3, RZ ;  /* 0x0000000348487819 */ /* 0x000fc400000012ff */
[----:B------:R-:W-:Y:S02]  /*16ef0*/  SHF.R.U64 R68, R68, 0x3, RZ ;  /* 0x0000000344447819 */ /* 0x000fe400000012ff */
        /* <DEDUP_REMOVED lines=8> */
[----:B------:R-:W-:-:S02]  /*16f80*/  LOP3.LUT R27, R27, 0xfffffff8, RZ, 0xc0, !PT ;  /* 0xfffffff81b1b7812 */ /* 0x000fc400078ec0ff */
[----:B------:R-:W-:Y:S02]  /*16f90*/  LEA.HI R12, R12, R13, RZ, 0x1 ;  /* 0x0000000d0c0c7211 */ /* 0x000fe400078f08ff */
[----:B------:R-:W-:Y:S01]  /*16fa0*/  IADD3 R57, P5, R20, 0x5000, RZ ;  /* 0x0000500014397810 */ /* 0x000fe20007fbe0ff */
[----:B------:R-:W-:Y:S01]  /*16fb0*/  IMAD.IADD R27, R26, 0x1, -R27 ;  /* 0x000000011a1b7824 */ /* 0x000fe200078e0a1b */
[C---:B------:R-:W-:Y:S01]  /*16fc0*/  IADD3 R53, P4, R20.reuse, 0x6000, RZ ;  /* 0x0000600014357810 */ /* 0x040fe20007f9e0ff */
[----:B------:R-:W-:Y:S01]  /*16fd0*/  SHFL.IDX PT, R26, R8, 0x1, 0x1c1f ;  /* 0x003c1f00081a7f89 */ /* 0x000fe200000e0000 */
[----:B------:R-:W-:Y:S02]  /*16fe0*/  IADD3 R45, P3, R20, 0x8000, RZ ;  /* 0x00008000142d7810 */ /* 0x000fe40007f7e0ff */
[----:B------:R-:W-:Y:S02]  /*16ff0*/  SHF.R.U64 R48, R48, 0x3, RZ ;  /* 0x0000000330307819 */ /* 0x000fe400000012ff */
[----:B------:R-:W-:-:S02]  /*17000*/  LOP3.LUT R12, R12, 0x3fffffe, RZ, 0xc0, !PT ;  /* 0x03fffffe0c0c7812 */ /* 0x000fc400078ec0ff */
[----:B------:R-:W-:Y:S02]  /*17010*/  SHF.R.S32.HI R14, RZ, 0x5, R14 ;  /* 0x00000005ff0e7819 */ /* 0x000fe4000001140e */
[----:B------:R-:W-:Y:S01]  /*17020*/  LOP3.LUT R56, R57, 0x380, RZ, 0xc0, !PT ;  /* 0x0000038039387812 */ /* 0x000fe200078ec0ff */
[----:B------:R-:W-:Y:S01]  /*17030*/  IMAD.IADD R12, R13, 0x1, -R12 ;  /* 0x000000010d0c7824 */ /* 0x000fe200078e0a0c */
[----:B------:R-:W-:Y:S01]  /*17040*/  LOP3.LUT R52, R53, 0x380, RZ, 0xc0, !PT ;  /* 0x0000038035347812 */ /* 0x000fe200078ec0ff */
[----:B------:R-:W-:Y:S01]  /*17050*/  IMAD R27, R14, 0x10, R27 ;  /* 0x000000100e1b7824 */ /* 0x000fe200078e021b */
[----:B------:R-:W-:Y:S01]  /*17060*/  LOP3.LUT R44, R45, 0x380, RZ, 0xc0, !PT ;  /* 0x000003802d2c7812 */ /* 0x000fe200078ec0ff */
[----:B------:R-:W3:Y:S01]  /*17070*/  SHFL.IDX PT, R14, R8, RZ, 0x1c1f ;  /* 0x001c1fff080e7589 */ /* 0x000ee200000e0000 */
[----:B------:R-:W-:Y:S01]  /*17080*/  LOP3.LUT R48, R48, R49, RZ, 0x3c, !PT ;  /* 0x0000003130307212 */ /* 0x000fe200078e3cff */
[----:B------:R-:W-:Y:S01]  /*17090*/  IMAD.X R49, RZ, RZ, R21, P2 ;  /* 0x000000ffff317224 */ /* 0x000fe200010e0615 */
[----:B------:R-:W-:Y:S01]  /*170a0*/  IADD3 R33, P2, R20, 0xb000, RZ ;  /* 0x0000b00014217810 */ /* 0x000fe20007f5e0ff */
[----:B------:R-:W-:Y:S01]  /*170b0*/  IMAD R9, R12, 0x40, R27 ;  /* 0x000000400c097824 */ /* 0x000fe200078e021b */
[----:B------:R-:W-:Y:S01]  /*170c0*/  SHF.R.U64 R56, R56, 0x3, RZ ;  /* 0x0000000338387819 */ /* 0x000fe200000012ff */
[----:B------:R-:W4:Y:S01]  /*170d0*/  SHFL.IDX PT, R27, R11, 0x1, 0x1c1f ;  /* 0x003c1f000b1b7f89 */ /* 0x000f2200000e0000 */
[----:B------:R-:W-:Y:S01]  /*170e0*/  SHF.R.U64 R52, R52, 0x3, RZ ;  /* 0x0000000334347819 */ /* 0x000fe200000012ff */
[----:B------:R-:W-:Y:S01]  /*170f0*/  IMAD.IADD R4, R9, 0x1, R218 ;  /* 0x0000000109047824 */ /* 0x000fe200078e02da */
[----:B------:R-:W-:-:S02]  /*17100*/  SHF.R.U64 R44, R44, 0x3, RZ ;  /* 0x000000032c2c7819 */ /* 0x000fc400000012ff */
[----:B------:R-:W-:Y:S02]  /*17110*/  LOP3.LUT R32, R33, 0x380, RZ, 0xc0, !PT ;  /* 0x0000038021207812 */ /* 0x000fe400078ec0ff */
        /* <DEDUP_REMOVED lines=8> */
[----:B------:R-:W-:Y:S02]  /*171a0*/  IADD3 R29, P3, R20, 0xc000, RZ ;  /* 0x0000c000141d7810 */ /* 0x000fe40007f7e0ff */
[----:B------:R-:W-:Y:S02]  /*171b0*/  SHF.R.U64 R32, R32, 0x3, RZ ;  /* 0x0000000320207819 */ /* 0x000fe400000012ff */
[----:B------:R-:W-:Y:S02]  /*171c0*/  LOP3.LUT R40, R41, 0x380, RZ, 0xc0, !PT ;  /* 0x0000038029287812 */ /* 0x000fe400078ec0ff */
[----:B------:R-:W-:Y:S02]  /*171d0*/  LOP3.LUT R36, R37, 0x380, RZ, 0xc0, !PT ;  /* 0x0000038025247812 */ /* 0x000fe400078ec0ff */
[----:B------:R-:W-:Y:S02]  /*171e0*/  LOP3.LUT R28, R29, 0x380, RZ, 0xc0, !PT ;  /* 0x000003801d1c7812 */ /* 0x000fe400078ec0ff */
[----:B------:R-:W-:Y:S01]  /*171f0*/  LOP3.LUT R32, R32, R33, RZ, 0x3c, !PT ;  /* 0x0000002120207212 */ /* 0x000fe200078e3cff */
[----:B------:R-:W-:Y:S01]  /*17200*/  IMAD.X R33, RZ, RZ, R21, P2 ;  /* 0x000000ffff217224 */ /* 0x000fe200010e0615 */
[C---:B------:R-:W-:Y:S01]  /*17210*/  ISETP.GE.OR P2, PT, R4.reuse, R83, P0 ;  /* 0x000000530400720c */ /* 0x040fe20000746670 */
[----:B------:R-:W-:Y:S01]  /*17220*/  VIADD R4, R4, 0x8 ;  /* 0x0000000804047836 */ /* 0x000fe20000000000 */
[----:B------:R-:W-:-:S02]  /*17230*/  SHF.R.U64 R40, R40, 0x3, RZ ;  /* 0x0000000328287819 */ /* 0x000fc400000012ff */
        /* <DEDUP_REMOVED lines=8> */
[----:B------:R-:W-:Y:S01]  /*172c0*/  ISETP.GE.OR P0, PT, R4, R83, P0 ;  /* 0x000000530400720c */ /* 0x000fe20000706670 */
[----:B---3--:R-:W-:Y:S01]  /*172d0*/  @!P2 ST.E desc[UR52][R14.64], R7 ;  /* 0x000000070e00a985 */ /* 0x008fe2000c101934 */
[----:B------:R-:W-:-:S02]  /*172e0*/  IADD3 R25, P5, R20, 0xd000, RZ ;  /* 0x0000d00014197810 */ /* 0x000fc40007fbe0ff */
[C---:B------:R-:W-:Y:S02]  /*172f0*/  IADD3 R13, P4, R20.reuse, 0xe000, RZ ;  /* 0x0000e000140d7810 */ /* 0x040fe40007f9e0ff */
[C---:B------:R-:W-:Y:S02]  /*17300*/  LOP3.LUT R5, R20.reuse, 0x380, RZ, 0xc0, !PT ;  /* 0x0000038014057812 */ /* 0x040fe400078ec0ff */
[----:B------:R-:W-:Y:S02]  /*17310*/  IADD3 R9, P3, R20, 0xf000, RZ ;  /* 0x0000f00014097810 */ /* 0x000fe40007f7e0ff */
[----:B------:R-:W-:Y:S02]  /*17320*/  LOP3.LUT R24, R25, 0x380, RZ, 0xc0, !PT ;  /* 0x0000038019187812 */ /* 0x000fe400078ec0ff */
[----:B------:R-:W-:Y:S01]  /*17330*/  LOP3.LUT R12, R13, 0x380, RZ, 0xc0, !PT ;  /* 0x000003800d0c7812 */ /* 0x000fe200078ec0ff */
[----:B----4-:R3:W-:Y:S01]  /*17340*/  @!P0 ST.E desc[UR52][R26.64], R6 ;  /* 0x000000061a008985 */ /* 0x0107e2000c101934 */
[----:B------:R-:W-:-:S02]  /*17350*/  SHF.R.U64 R5, R5, 0x3, RZ ;  /* 0x0000000305057819 */ /* 0x000fc400000012ff */
[----:B------:R-:W-:Y:S01]  /*17360*/  LOP3.LUT R4, R9, 0x380, RZ, 0xc0, !PT ;  /* 0x0000038009047812 */ /* 0x000fe200078ec0ff */
[----:B------:R-:W5:Y:S01]  /*17370*/  LD.E.128 R72, desc[UR52][R72.64] ;  /* 0x0000003448487980 */ /* 0x000f62000c101d00 */
[----:B------:R-:W-:Y:S02]  /*17380*/  SHF.R.U64 R24, R24, 0x3, RZ ;  /* 0x0000000318187819 */ /* 0x000fe400000012ff */
[----:B------:R-:W-:Y:S01]  /*17390*/  SHF.R.U64 R12, R12, 0x3, RZ ;  /* 0x000000030c0c7819 */ /* 0x000fe200000012ff */
[----:B------:R-:W5:Y:S01]  /*173a0*/  LD.E.128 R68, desc[UR52][R68.64] ;  /* 0x0000003444447980 */ /* 0x000f62000c101d00 */
[----:B------:R-:W-:Y:S01]  /*173b0*/  LOP3.LUT R20, R5, R20, RZ, 0x3c, !PT ;  /* 0x0000001405147212 */ /* 0x000fe200078e3cff */
[--C-:B------:R-:W-:Y:S01]  /*173c0*/  IMAD.X R5, RZ, RZ, R21.reuse, P3 ;  /* 0x000000ffff057224 */ /* 0x100fe200018e0615 */
[----:B------:R-:W-:Y:S01]  /*173d0*/  SHF.R.U64 R4, R4, 0x3, RZ ;  /* 0x0000000304047819 */ /* 0x000fe200000012ff */
[----:B------:R-:W5:Y:S01]  /*173e0*/  LD.E.128 R64, desc[UR52][R64.64] ;  /* 0x0000003440407980 */ /* 0x000f62000c101d00 */
[----:B------:R-:W-:Y:S01]  /*173f0*/  LOP3.LUT R24, R24, R25, RZ, 0x3c, !PT ;  /* 0x0000001918187212 */ /* 0x000fe200078e3cff */
[--C-:B------:R-:W-:Y:S01]  /*17400*/  IMAD.X R25, RZ, RZ, R21.reuse, P5 ;  /* 0x000000ffff197224 */ /* 0x100fe200028e0615 */
[----:B------:R-:W-:Y:S01]  /*17410*/  LOP3.LUT R12, R12, R13, RZ, 0x3c, !PT ;  /* 0x0000000d0c0c7212 */ /* 0x000fe200078e3cff */
[----:B------:R-:W-:Y:S01]  /*17420*/  IMAD.X R13, RZ, RZ, R21, P4 ;  /* 0x000000ffff0d7224 */ /* 0x000fe200020e0615 */
[----:B------:R-:W-:Y:S01]  /*17430*/  LOP3.LUT R4, R4, R9, RZ, 0x3c, !PT ;  /* 0x0000000904047212 */ /* 0x000fe200078e3cff */
[----:B------:R-:W5:Y:S04]  /*17440*/  LD.E.128 R60, desc[UR52][R60.64] ;  /* 0x000000343c3c7980 */ /* 0x000f68000c101d00 */
[----:B------:R4:W5:Y:S04]  /*17450*/  LD.E.128 R8, desc[UR52][R20.64] ;  /* 0x0000003414087980 */ /* 0x000968000c101d00 */
[----:B------:R-:W5:Y:S04]  /*17460*/  LD.E.128 R56, desc[UR52][R56.64] ;  /* 0x0000003438387980 */ /* 0x000f68000c101d00 */
[----:B------:R-:W5:Y:S01]  /*17470*/  LD.E.128 R52, desc[UR52][R52.64] ;  /* 0x0000003434347980 */ /* 0x000f62000c101d00 */
[----:B----4-:R-:W-:-:S03]  /*17480*/  IMAD R21, R77, UR4, RZ ;  /* 0x000000044d157c24 */ /* 0x010fc6000f8e02ff */
[----:B------:R-:W5:Y:S01]  /*17490*/  LD.E.128 R48, desc[UR52][R48.64] ;  /* 0x0000003430307980 */ /* 0x000f62000c101d00 */
[C---:B------:R-:W-:Y:S02]  /*174a0*/  IMAD R77, R76.reuse, UR5, R21 ;  /* 0x000000054c4d7c24 */ /* 0x040fe4000f8e0215 */
[----:B------:R-:W-:Y:S01]  /*174b0*/  IMAD.WIDE.U32 R20, R76, UR4, RZ ;  /* 0x000000044c147c25 */ /* 0x000fe2000f8e00ff */
[----:B------:R-:W-:Y:S01]  /*174c0*/  ULDC.64 UR4, c[0x0][0xae8] ;  /* 0x0002ba0000047ab9 */ /* 0x000fe20000000a00 */
[----:B------:R-:W5:Y:S02]  /*174d0*/  LD.E.128 R44, desc[UR52][R44.64] ;  /* 0x000000342c2c7980 */ /* 0x000f64000c101d00 */
[----:B------:R-:W-:Y:S02]  /*174e0*/  IMAD.IADD R21, R21, 0x1, R77 ;  /* 0x0000000115157824 */ /* 0x000fe400078e024d */
[----:B------:R-:W-:Y:S01]  /*174f0*/  IMAD R77, R82, 0x20, R79 ;  /* 0x00000020524d7824 */ /* 0x000fe200078e024f */
[----:B------:R-:W5:Y:S01]  /*17500*/  LD.E.128 R40, desc[UR52][R40.64] ;  /* 0x0000003428287980 */ /* 0x000f62000c101d00 */
[----:B------:R-:W-:-:S02]  /*17510*/  IMAD R78, R78, UR4, RZ ;  /* 0x000000044e4e7c24 */ /* 0x000fc4000f8e02ff */
[----:B------:R-:W-:Y:S01]  /*17520*/  IMAD.IADD R82, R218, 0x1, R77 ;  /* 0x00000001da527824 */ /* 0x000fe200078e024d */
[----:B------:R-:W5:Y:S01]  /*17530*/  LD.E.128 R36, desc[UR52][R36.64] ;  /* 0x0000003424247980 */ /* 0x000f62000c101d00 */
[C---:B------:R-:W-:Y:S02]  /*17540*/  IMAD R77, R176.reuse, UR5, R78 ;  /* 0x00000005b04d7c24 */ /* 0x040fe4000f8e024e */
[----:B------:R-:W-:Y:S01]  /*17550*/  IMAD.WIDE.U32 R20, R176, UR4, R20 ;  /* 0x00000004b0147c25 */ /* 0x000fe2000f8e0014 */
[----:B------:R-:W-:Y:S01]  /*17560*/  ULDC.64 UR4, c[0x0][0xaf0] ;  /* 0x0002bc0000047ab9 */ /* 0x000fe20000000a00 */
[----:B------:R-:W5:Y:S02]  /*17570*/  LD.E.128 R32, desc[UR52][R32.64] ;  /* 0x0000003420207980 */ /* 0x000f64000c101d00 */
[----:B0-----:R-:W-:Y:S02]  /*17580*/  @P1 IMAD.HI.U32 R76, R82, R85, RZ ;  /* 0x00000055524c1227 */ /* 0x001fe400078e00ff */
[----:B------:R-:W5:Y:S02]  /*17590*/  LD.E.128 R28, desc[UR52][R28.64] ;  /* 0x000000341c1c7980 */ /* 0x000f64000c101d00 */
[----:B------:R-:W-:-:S02]  /*175a0*/  IMAD.IADD R21, R21, 0x1, R77 ;  /* 0x0000000115157824 */ /* 0x000fc400078e024d */
[----:B------:R-:W-:Y:S01]  /*175b0*/  IMAD.MOV.U32 R77, RZ, RZ, R82 ;  /* 0x000000ffff4d7224 */ /* 0x000fe200078e0052 */
[----:B--2---:R-:W-:Y:S01]  /*175c0*/  @P1 SHF.R.U32.HI R77, RZ, R87, R76 ;  /* 0x00000057ff4d1219 */ /* 0x004fe2000001164c */
[----:B------:R-:W-:Y:S01]  /*175d0*/  IMAD R80, R80, UR4, RZ ;  /* 0x0000000450507c24 */ /* 0x000fe2000f8e02ff */
[----:B---3--:R-:W5:Y:S02]  /*175e0*/  LD.E.128 R24, desc[UR52][R24.64] ;  /* 0x0000003418187980 */ /* 0x008f64000c101d00 */
[--C-:B------:R-:W-:Y:S01]  /*175f0*/  SHF.R.S32.HI R76, RZ, 0x1f, R77.reuse ;  /* 0x0000001fff4c7819 */ /* 0x100fe2000001144d */
[----:B------:R-:W-:Y:S01]  /*17600*/  IMAD.MOV R78, RZ, RZ, -R77 ;  /* 0x000000ffff4e7224 */ /* 0x000fe200078e0a4d */
[----:B------:R-:W5:Y:S01]  /*17610*/  LD.E.128 R12, desc[UR52][R12.64] ;  /* 0x000000340c0c7980 */ /* 0x000f62000c101d00 */
[C---:B------:R-:W-:Y:S02]  /*17620*/  IMAD R85, R81.reuse, UR5, R80 ;  /* 0x0000000551557c24 */ /* 0x040fe4000f8e0250 */
[----:B------:R-:W-:Y:S01]  /*17630*/  IMAD.WIDE.U32 R20, R81, UR4, R20 ;  /* 0x0000000451147c25 */ /* 0x000fe2000f8e0014 */
[----:B------:R-:W-:Y:S01]  /*17640*/  ULDC.64 UR4, c[0x0][0xae0] ;  /* 0x0002b80000047ab9 */ /* 0x000fe20000000a00 */
[----:B------:R-:W5:Y:S02]  /*17650*/  LD.E.128 R4, desc[UR52][R4.64] ;  /* 0x0000003404047980 */ /* 0x000f64000c101d00 */
[----:B------:R-:W-:-:S02]  /*17660*/  IMAD R76, R76, UR4, RZ ;  /* 0x000000044c4c7c24 */ /* 0x000fc4000f8e02ff */
[----:B------:R-:W-:Y:S01]  /*17670*/  IMAD R3, R3, R78, R82 ;  /* 0x0000004e03037224 */ /* 0x000fe200078e0252 */
[----:B------:R-:W-:Y:S01]  /*17680*/  @!PT LDS RZ, [RZ] ;  /* 0x00000000fffff984 */ /* 0x000fe20000000800 */
[----:B------:R-:W-:Y:S01]  /*17690*/  @!PT LDS RZ, [RZ] ;  /* 0x00000000fffff984 */ /* 0x000fe20000000800 */
[----:B------:R-:W-:Y:S01]  /*176a0*/  @!PT LDS RZ, [RZ] ;  /* 0x00000000fffff984 */ /* 0x000fe20000000800 */
[----:B------:R-:W-:Y:S01]  /*176b0*/  @!PT LDS RZ, [RZ] ;  /* 0x00000000fffff984 */ /* 0x000fe20000000800 */
[----:B------:R0:W-:Y:S06]  /*176c0*/  MEMBAR.ALL.CTA ;  /* 0x0000000000007992 */ /* 0x0001ec0000008000 */
[----:B0-----:R-:W0:Y:S01]  /*176d0*/  FENCE.VIEW.ASYNC.S ;  /* 0x00000000000073c6 */ /* 0x001e220000000000 */
[----:B------:R-:W-:Y:S02]  /*176e0*/  IMAD.IADD R21, R21, 0x1, R85 ;  /* 0x0000000115157824 */ /* 0x000fe400078e0255 */
        /* <DEDUP_REMOVED lines=8> */
[----:B------:R-:W-:Y:S01]  /*17770*/  ULDC.64 UR4, c[0x0][0xa80] ;  /* 0x0002a00000047ab9 */ /* 0x000fe20000000a00 */
[----:B------:R-:W-:Y:S01]  /*17780*/  IMAD.IADD R218, R79, 0x1, R218 ;  /* 0x000000014fda7824 */ /* 0x000fe200078e02da */
[----:B------:R-:W-:Y:S01]  /*17790*/  LEA R82, P2, R20, UR4, 0x1 ;  /* 0x0000000414527c11 */ /* 0x000fe2000f8408ff */
[----:B------:R-:W-:Y:S02]  /*177a0*/  IMAD.IADD R21, R21, 0x1, R77 ;  /* 0x0000000115157824 */ /* 0x000fe400078e024d */
[----:B------:R-:W-:-:S03]  /*177b0*/  VIADD R3, R23, 0x22820 ;  /* 0x0002282017037836 */ /* 0x000fc60000000000 */
[----:B------:R-:W-:Y:S02]  /*177c0*/  LEA.HI.X R84, R20, UR5, R21, 0x1, P2 ;  /* 0x0000000514547c11 */ /* 0x000fe400090f0c15 */
[C---:B------:R-:W-:Y:S02]  /*177d0*/  ISETP.GE.AND P2, PT, R218.reuse, R83, PT ;  /* 0x00000053da00720c */ /* 0x040fe40003f46270 */
[----:B------:R-:W-:Y:S01]  /*177e0*/  PRMT R3, RZ, 0x654, R3 ;  /* 0x00000654ff037816 */ /* 0x000fe20000000003 */
[C---:B------:R-:W-:Y:S02]  /*177f0*/  VIADD R76, R218.reuse, 0x20 ;  /* 0x00000020da4c7836 */ /* 0x040fe40000000000 */
[----:B------:R-:W-:Y:S01]  /*17800*/  VIADD R78, R218, 0x40 ;  /* 0x00000040da4e7836 */ /* 0x000fe20000000000 */
[----:B0-----:R0:W-:Y:S01]  /*17810*/  SYNCS.ARRIVE.TRANS64.RED.A1T0 RZ, [R3+URZ], RZ ;  /* 0x000000ff03ff79a7 */ /* 0x0011e2000810043f */
[C---:B------:R-:W-:Y:S02]  /*17820*/  VIADD R86, R0.reuse, 0xc0 ;  /* 0x000000c000567836 */ /* 0x040fe40000000000 */
[----:B------:R-:W-:-:S02]  /*17830*/  VIADD R88, R0, 0x40 ;  /* 0x0000004000587836 */ /* 0x000fc40000000000 */
[----:B------:R-:W-:Y:S01]  /*17840*/  VIADD R90, R0, 0x80 ;  /* 0x00000080005a7836 */ /* 0x000fe20000000000 */
[----:B------:R2:W3:Y:S01]  /*17850*/  SHFL.IDX PT, R81, R82, RZ, 0x181f ;  /* 0x00181fff52517589 */ /* 0x0004e200000e0000 */
[----:B------:R-:W-:Y:S03]  /*17860*/  BSSY B1, `(.L_x_3031) ;  /* 0x000001a000017945 */ /* 0x000fe60003800000 */
[----:B0-----:R2:W0:Y:S01]  /*17870*/  SHFL.IDX PT, R3, R84, RZ, 0x181f ;  /* 0x00181fff54037589 */ /* 0x00142200000e0000 */
[-C--:B------:R-:W-:Y:S02]  /*17880*/  ISETP.GE.AND P1, PT, R76, R83.reuse, PT ;  /* 0x000000534c00720c */ /* 0x080fe40003f26270 */
[----:B------:R-:W-:Y:S02]  /*17890*/  ISETP.GE.AND P0, PT, R78, R83, PT ;  /* 0x000000534e00720c */ /* 0x000fe40003f06270 */
[----:B------:R-:W-:-:S02]  /*178a0*/  SHF.R.S32.HI R87, RZ, 0x1f, R0 ;  /* 0x0000001fff577819 */ /* 0x000fc40000011400 */
[----:B------:R-:W-:Y:S02]  /*178b0*/  SHF.R.S32.HI R85, RZ, 0x1f, R86 ;  /* 0x0000001fff557819 */ /* 0x000fe40000011456 */
[----:B------:R-:W-:Y:S02]  /*178c0*/  SHF.R.S32.HI R89, RZ, 0x1f, R88 ;  /* 0x0000001fff597819 */ /* 0x000fe40000011458 */
[----:B------:R-:W-:Y:S01]  /*178d0*/  SHF.R.S32.HI R91, RZ, 0x1f, R90 ;  /* 0x0000001fff5b7819 */ /* 0x000fe2000001145a */
[----:B--2---:R-:W-:Y:S06]  /*178e0*/  @P2 BRA `(.L_x_3032) ;  /* 0x0000000000442947 */ /* 0x004fec0003800000 */
[----:B------:R-:W-:Y:S02]  /*178f0*/  ULDC UR4, c[0x0][0xac8] ;  /* 0x0002b20000047ab9 */ /* 0x000fe40000000800 */
[----:B------:R-:W-:Y:S02]  /*17900*/  ISETP.GE.AND P2, PT, R0, UR4, PT ;  /* 0x0000000400007c0c */ /* 0x000fe4000bf46270 */
[----:B------:R-:W-:Y:S02]  /*17910*/  ISETP.GE.AND P3, PT, R88, UR4, PT ;  /* 0x0000000458007c0c */ /* 0x000fe4000bf66270 */
[----:B------:R-:W-:-:S09]  /*17920*/  ISETP.GE.AND P4, PT, R90, UR4, PT ;  /* 0x000000045a007c0c */ /* 0x000fd2000bf86270 */
[----:B---3--:R-:W-:-:S04]  /*17930*/  @!P2 LEA R20, P5, R0, R81, 0x1 ;  /* 0x000000510014a211 */ /* 0x008fc800078a08ff */
[----:B0-----:R-:W-:Y:S02]  /*17940*/  @!P2 LEA.HI.X R21, R0, R3, R87, 0x1, P5 ;  /* 0x000000030015a211 */ /* 0x001fe400028f0c57 */
        /* <DEDUP_REMOVED lines=11> */
.L_x_3032:
[----:B------:R-:W-:Y:S05]  /*17a00*/  BSYNC B1 ;  /* 0x0000000000017941 */ /* 0x000fea0003800000 */
.L_x_3031:
[----:B0-----:R0:W4:Y:S01]  /*17a10*/  SHFL.IDX PT, R3, R84, 0x1, 0x181f ;  /* 0x00381f0054037f89 */ /* 0x00112200000e0000 */
[----:B------:R-:W-:Y:S03]  /*17a20*/  BSSY B1, `(.L_x_3033) ;  /* 0x0000014000017945 */ /* 0x000fe60003800000 */
[----:B--2--5:R0:W2:Y:S01]  /*17a30*/  SHFL.IDX PT, R29, R82, 0x1, 0x181f ;  /* 0x00381f00521d7f89 */ /* 0x0240a200000e0000 */
[----:B------:R-:W-:Y:S05]  /*17a40*/  @P1 BRA `(.L_x_3034) ;  /* 0x0000000000441947 */ /* 0x000fea0003800000 */
[----:B------:R-:W-:Y:S02]  /*17a50*/  ULDC UR4, c[0x0][0xac8] ;  /* 0x0002b20000047ab9 */ /* 0x000fe40000000800 */
[----:B------:R-:W-:Y:S02]  /*17a60*/  ISETP.GE.AND P4, PT, R0, UR4, PT ;  /* 0x0000000400007c0c */ /* 0x000fe4000bf86270 */
[----:B------:R-:W-:Y:S02]  /*17a70*/  ISETP.GE.AND P3, PT, R88, UR4, PT ;  /* 0x0000000458007c0c */ /* 0x000fe4000bf66270 */
[----:B------:R-:W-:Y:S02]  /*17a80*/  ISETP.GE.AND P2, PT, R90, UR4, PT ;  /* 0x000000045a007c0c */ /* 0x000fe4000bf46270 */
[----:B------:R-:W-:-:S07]  /*17a90*/  ISETP.GE.AND P1, PT, R86, UR4, PT ;  /* 0x0000000456007c0c */ /* 0x000fce000bf26270 */
[----:B--2---:R-:W-:-:S04]  /*17aa0*/  @!P4 LEA R8, P5, R0, R29, 0x1 ;  /* 0x0000001d0008c211 */ /* 0x004fc800078a08ff */
        /* <DEDUP_REMOVED lines=11> */
.L_x_3034:
[----:B------:R-:W-:Y:S05]  /*17b60*/  BSYNC B1 ;  /* 0x0000000000017941 */ /* 0x000fea0003800000 */
.L_x_3033:
[----:B----4-:R4:W0:Y:S01]  /*17b70*/  SHFL.IDX PT, R3, R84, 0x2, 0x181f ;  /* 0x00581f0054037f89 */ /* 0x01082200000e0000 */
[----:B------:R-:W-:Y:S03]  /*17b80*/  BSSY B1, `(.L_x_3035) ;  /* 0x0000014000017945 */ /* 0x000fe60003800000 */
[----:B--2---:R4:W2:Y:S01]  /*17b90*/  SHFL.IDX PT, R25, R82, 0x2, 0x181f ;  /* 0x00581f0052197f89 */ /* 0x0048a200000e0000 */
[----:B------:R-:W-:Y:S05]  /*17ba0*/  @P0 BRA `(.L_x_3036) ;  /* 0x0000000000440947 */ /* 0x000fea0003800000 */
[----:B------:R-:W-:Y:S02]  /*17bb0*/  ULDC UR4, c[0x0][0xac8] ;  /* 0x0002b20000047ab9 */ /* 0x000fe40000000800 */
[----:B------:R-:W-:Y:S02]  /*17bc0*/  ISETP.GE.AND P3, PT, R0, UR4, PT ;  /* 0x0000000400007c0c */ /* 0x000fe4000bf66270 */
[----:B------:R-:W-:Y:S02]  /*17bd0*/  ISETP.GE.AND P2, PT, R88, UR4, PT ;  /* 0x0000000458007c0c */ /* 0x000fe4000bf46270 */
[----:B------:R-:W-:Y:S02]  /*17be0*/  ISETP.GE.AND P1, PT, R90, UR4, PT ;  /* 0x000000045a007c0c */ /* 0x000fe4000bf26270 */
[----:B------:R-:W-:-:S07]  /*17bf0*/  ISETP.GE.AND P0, PT, R86, UR4, PT ;  /* 0x0000000456007c0c */ /* 0x000fce000bf06270 */
[-C--:B--2---:R-:W-:Y:S02]  /*17c00*/  @!P3 LEA R8, P5, R0, R25.reuse, 0x1 ;  /* 0x000000190008b211 */ /* 0x084fe400078a08ff */
[----:B------:R-:W-:Y:S02]  /*17c10*/  @!P2 LEA R10, P4, R88, R25, 0x1 ;  /* 0x00000019580aa211 */ /* 0x000fe400078808ff */
[----:B0-----:R-:W-:Y:S02]  /*17c20*/  @!P3 LEA.HI.X R9, R0, R3, R87, 0x1, P5 ;  /* 0x000000030009b211 */ /* 0x001fe400028f0c57 */
        /* <DEDUP_REMOVED lines=9> */
.L_x_3036:
[----:B------:R-:W-:Y:S05]  /*17cc0*/  BSYNC B1 ;  /* 0x0000000000017941 */ /* 0x000fea0003800000 */
.L_x_3035:
[----:B0-----:R-:W-:Y:S01]  /*17cd0*/  VIADD R8, R218, 0x60 ;  /* 0x00000060da087836 */ /* 0x001fe20000000000 */
[----:B------:R0:W0:Y:S04]  /*17ce0*/  SHFL.IDX PT, R3, R84, 0x3, 0x181f ;  /* 0x00781f0054037f89 */ /* 0x00002800000e0000 */
        /* <DEDUP_REMOVED lines=22> */
.L_x_3029:
[----:B------:R-:W3:Y:S01]  /*17e50*/  LDL R9, [R1+0xc] ;  /* 0x00000c0001097983 */ /* 0x000ee20000100800 */
[----:B------:R-:W-:Y:S01]  /*17e60*/  ULDC.64 UR4, c[0x0][0xc00] ;  /* 0x0003000000047ab9 */ /* 0x000fe20000000a00 */
[----:B------:R-:W3:Y:S01]  /*17e70*/  LDC.64 R4, c[0x0][0xc00] ;  /* 0x00030000ff047b82 */ /* 0x000ee20000000a00 */
[----:B------:R-:W-:Y:S01]  /*17e80*/  ISETP.NE.U32.AND P0, PT, RZ, UR4, PT ;  /* 0x00000004ff007c0c */ /* 0x000fe2000bf05070 */
[----:B------:R-:W-:-:S03]  /*17e90*/  IMAD.MOV.U32 R0, RZ, RZ, RZ ;  /* 0x000000ffff007224 */ /* 0x000fc600078e00ff */
[----:B------:R-:W-:Y:S01]  /*17ea0*/  ISETP.NE.AND.EX P0, PT, RZ, UR5, PT, P0 ;  /* 0x00000005ff007c0c */ /* 0x000fe2000bf05300 */
[----:B------:R-:W-:Y:S02]  /*17eb0*/  ULDC.64 UR4, c[0x0][0xc08] ;  /* 0x0003020000047ab9 */ /* 0x000fe40000000a00 */
[----:B------:R-:W-:Y:S01]  /*17ec0*/  ISETP.NE.U32.AND P1, PT, RZ, UR4, PT ;  /* 0x00000004ff007c0c */ /* 0x000fe2000bf25070 */
[----:B------:R-:W4:Y:S03]  /*17ed0*/  LDC R25, c[0x0][0xbe8] ;  /* 0x0002fa00ff197b82 */ /* 0x000f260000000800 */
[----:B------:R-:W-:-:S13]  /*17ee0*/  ISETP.NE.AND.EX P1, PT, RZ, UR5, PT, P1 ;  /* 0x00000005ff007c0c */ /* 0x000fda000bf25310 */
[----:B------:R-:W0:Y:S01]  /*17ef0*/  @P1 LDC.64 R6, c[0x0][0xc08] ;  /* 0x00030200ff061b82 */ /* 0x000e220000000a00 */
[----:B------:R-:W-:Y:S02]  /*17f00*/  ULDC UR4, c[0x0][0xa88] ;  /* 0x0002a20000047ab9 */ /* 0x000fe40000000800 */
[----:B------:R-:W-:Y:S01]  /*17f10*/  IMAD.U32 R8, RZ, RZ, UR4 ;  /* 0x00000004ff087e24 */ /* 0x000fe2000f8e00ff */
[----:B------:R-:W1:Y:S01]  /*17f20*/  S2R R28, SR_TID.X ;  /* 0x00000000001c7919 */ /* 0x000e620000002100 */
[----:B---3--:R-:W-:-:S04]  /*17f30*/  IMAD.WIDE R4, R9, 0x4, R4 ;  /* 0x0000000409047825 */ /* 0x008fc800078e0204 */
[----:B0-----:R-:W-:Y:S01]  /*17f40*/  @P1 IMAD.WIDE R6, R9, 0x4, R6 ;  /* 0x0000000409061825 */ /* 0x001fe200078e0206 */
[----:B------:R0:W5:Y:S04]  /*17f50*/  @P0 LDG.E R0, desc[UR52][R4.64] ;  /* 0x0000003404000981 */ /* 0x000168000c1e1900 */
[----:B------:R0:W5:Y:S01]  /*17f60*/  @P1 LDG.E R8, desc[UR52][R6.64] ;  /* 0x0000003406081981 */ /* 0x000162000c1e1900 */
[----:B----4-:R-:W-:Y:S01]  /*17f70*/  ISETP.NE.AND P2, PT, R25, 0x1, PT ;  /* 0x000000011900780c */ /* 0x010fe20003f45270 */
[----:B-1----:R-:W-:-:S05]  /*17f80*/  VIADD R28, R28, 0xffffff80 ;  /* 0xffffff801c1c7836 */ /* 0x002fca0000000000 */
[----:B------:R-:W-:Y:S02]  /*17f90*/  SHF.R.S32.HI R3, RZ, 0x1f, R28 ;  /* 0x0000001fff037819 */ /* 0x000fe4000001141c */
[----:B------:R-:W-:Y:S02]  /*17fa0*/  ISETP.GE.AND P3, PT, R28, 0x80, PT ;  /* 0x000000801c00780c */ /* 0x000fe40003f66270 */
[----:B------:R-:W-:-:S03]  /*17fb0*/  LEA.HI R20, R3, R28, RZ, 0x3 ;  /* 0x0000001c03147211 */ /* 0x000fc600078f18ff */
[----:B------:R-:W1:Y:S01]  /*17fc0*/  @P2 LDC R27, c[0x0][0xbec] ;  /* 0x0002fb00ff1b2b82 */ /* 0x000e620000000800 */
[----:B0-----:R-:W-:Y:S07]  /*17fd0*/  @P1 BRA `(.L_x_3038) ;  /* 0x0000000000101947 */ /* 0x001fee0003800000 */
[----:B------:R-:W-:Y:S05]  /*17fe0*/  @!P0 BRA `(.L_x_3038) ;  /* 0x00000000000c8947 */ /* 0x000fea0003800000 */
[----:B------:R-:W3:Y:S04]  /*17ff0*/  LDG.E R3, desc[UR52][R4.64] ;  /* 0x0000003404037981 */ /* 0x000ee8000c1e1900 */
[----:B-----5:R-:W3:Y:S02]  /*18000*/  LDG.E R8, desc[UR52][R4.64+0x4] ;  /* 0x0000043404087981 */ /* 0x020ee4000c1e1900 */
[----:B---3--:R-:W-:-:S07]  /*18010*/  IMAD.IADD R8, R8, 0x1, -R3 ;  /* 0x0000000108087824 */ /* 0x008fce00078e0a03 */
.L_x_3038:
[----:B------:R-:W3:Y:S01]  /*18020*/  LDL R26, [R1+0x8] ;  /* 0x00000800011a7983 */ /* 0x000ee20000100800 */
[----:B------:R-:W-:Y:S01]  /*18030*/  SHF.R.S32.HI R3, RZ, 0x1f, R9 ;  /* 0x0000001fff037819 */ /* 0x000fe20000011409 */
[----:B------:R-:W-:Y:S01]  /*18040*/  BSSY B1, `(.L_x_3039) ;  /* 0x000002e000017945 */ /* 0x000fe20003800000 */
[----:B------:R-:W-:Y:S02]  /*18050*/  LOP3.LUT R24, R20, 0xfffffff8, RZ, 0xc0, !PT ;  /* 0xfffffff814187812 */ /* 0x000fe400078ec0ff */
[----:B------:R-:W-:Y:S02]  /*18060*/  SEL R13, R9, RZ, !P0 ;  /* 0x000000ff090d7207 */ /* 0x000fe40004000000 */
[----:B------:R-:W-:Y:S02]  /*18070*/  SEL R14, R3, RZ, !P0 ;  /* 0x000000ff030e7207 */ /* 0x000fe40004000000 */
[----:B-----5:R-:W-:Y:S02]  /*18080*/  SHF.R.S32.HI R11, RZ, 0x1f, R0 ;  /* 0x0000001fff0b7819 */ /* 0x020fe40000011400 */
[----:B---3--:R-:W-:Y:S01]  /*18090*/  SHF.R.S32.HI R12, RZ, 0x1f, R26 ;  /* 0x0000001fff0c7819 */ /* 0x008fe2000001141a */
[----:B------:R-:W-:Y:S06]  /*180a0*/  @P3 BRA `(.L_x_3040) ;  /* 0x00000000009c3947 */ /* 0x000fec0003800000 */
[----:B------:R-:W0:Y:S01]  /*180b0*/  S2R R5, SR_TID.X ;  /* 0x0000000000057919 */ /* 0x000e220000002100 */
[----:B------:R-:W3:Y:S02]  /*180c0*/  LDC R9, c[0x0][0xbe8] ;  /* 0x0002fa00ff097b82 */ /* 0x000ee40000000800 */
[----:B---3--:R-:W-:Y:S01]  /*180d0*/  IMAD R3, R8, R9, RZ ;  /* 0x0000000908037224 */ /* 0x008fe200078e02ff */
[----:B0-----:R-:W-:-:S04]  /*180e0*/  IADD3 R10, R218, -0x80, R5 ;  /* 0xffffff80da0a7810 */ /* 0x001fc80007ffe005 */
        /* <DEDUP_REMOVED lines=13> */
[----:B------:R-:W3:Y:S01]  /*181c0*/  @P0 LDC R21, c[0x0][0xbf0] ;  /* 0x0002fc00ff150b82 */ /* 0x000ee20000000800 */
[----:B------:R-:W-:-:S04]  /*181d0*/  IMAD.WIDE.U32 R4, R13, UR4, R4 ;  /* 0x000000040d047c25 */ /* 0x000fc8000f8e0004 */
[----:B0-----:R-:W-:-:S05]  /*181e0*/  @P0 IMAD.HI.U32 R6, R10, R15, RZ ;  /* 0x0000000f0a060227 */ /* 0x001fca00078e00ff */
[----:B---3--:R-:W-:Y:S01]  /*181f0*/  @P0 SHF.R.U32.HI R3, RZ, R21, R6 ;  /* 0x00000015ff030219 */ /* 0x008fe20000011606 */
[----:B------:R-:W-:-:S03]  /*18200*/  IMAD R6, R14, UR4, RZ ;  /* 0x000000040e067c24 */ /* 0x000fc6000f8e02ff */
[----:B------:R-:W-:Y:S01]  /*18210*/  IADD3 R4, P0, R3, R4, RZ ;  /* 0x0000000403047210 */ /* 0x000fe20007f1e0ff */
[--C-:B------:R-:W-:Y:S02]  /*18220*/  IMAD.MOV R7, RZ, RZ, -R3.reuse ;  /* 0x000000ffff077224 */ /* 0x100fe400078e0a03 */
        /* <DEDUP_REMOVED lines=15> */
.L_x_3040:
[----:B------:R-:W-:Y:S05]  /*18320*/  BSYNC B1 ;  /* 0x0000000000017941 */ /* 0x000fea0003800000 */
.L_x_3039:
[----:B------:R-:W3:Y:S01]  /*18330*/  @P2 LDC R9, c[0x0][0xbf0] ;  /* 0x0002fc00ff092b82 */ /* 0x000ee20000000800 */
[----:B------:R-:W-:Y:S01]  /*18340*/  ULDC.64 UR4, c[0x0][0xaa0] ;  /* 0x0002a80000047ab9 */ /* 0x000fe20000000a00 */
[----:B------:R-:W-:Y:S01]  /*18350*/  SHF.R.S32.HI R29, RZ, 0x3, R20 ;  /* 0x00000003ff1d7819 */ /* 0x000fe20000011414 */
[----:B0-----:R-:W-:Y:S02]  /*18360*/  IMAD R3, R11, UR4, RZ ;  /* 0x000000040b037c24 */ /* 0x001fe4000f8e02ff */
[----:B------:R-:W-:Y:S02]  /*18370*/  IMAD.IADD R24, R28, 0x1, -R24 ;  /* 0x000000011c187824 */ /* 0x000fe400078e0a18 */
[C---:B------:R-:W-:Y:S02]  /*18380*/  IMAD R3, R0.reuse, UR5, R3 ;  /* 0x0000000500037c24 */ /* 0x040fe4000f8e0203 */
[----:B------:R-:W-:Y:S01]  /*18390*/  IMAD.WIDE.U32 R4, R0, UR4, RZ ;  /* 0x0000000400047c25 */ /* 0x000fe2000f8e00ff */
[----:B------:R-:W-:-:S03]  /*183a0*/  ULDC.64 UR4, c[0x0][0xae8] ;  /* 0x0002ba0000047ab9 */ /* 0x000fc60000000a00 */
[----:B------:R-:W-:Y:S02]  /*183b0*/  IMAD R7, R24, 0x20, R29 ;  /* 0x0000002018077824 */ /* 0x000fe400078e021d */
[----:B------:R-:W-:Y:S02]  /*183c0*/  IMAD R0, R12, UR4, RZ ;  /* 0x000000040c007c24 */ /* 0x000fe4000f8e02ff */
[----:B------:R-:W-:Y:S02]  /*183d0*/  IMAD.IADD R10, R218, 0x1, R7 ;  /* 0x00000001da0a7824 */ /* 0x000fe400078e0207 */
[----:B------:R-:W-:Y:S02]  /*183e0*/  IMAD R7, R26, UR5, R0 ;  /* 0x000000051a077c24 */ /* 0x000fe4000f8e0200 */
[----:B------:R-:W-:Y:S02]  /*183f0*/  IMAD.IADD R5, R5, 0x1, R3 ;  /* 0x0000000105057824 */ /* 0x000fe400078e0203 */
[----:B-1----:R-:W-:-:S04]  /*18400*/  @P2 IMAD.HI.U32 R0, R10, R27, RZ ;  /* 0x0000001b0a002227 */ /* 0x002fc800078e00ff */
[----:B------:R-:W-:Y:S01]  /*18410*/  IMAD.WIDE.U32 R4, R26, UR4, R4 ;  /* 0x000000041a047c25 */ /* 0x000fe2000f8e0004 */
[----:B------:R-:W-:-:S03]  /*18420*/  ULDC.64 UR4, c[0x0][0xaf0] ;  /* 0x0002bc0000047ab9 */ /* 0x000fc60000000a00 */
[----:B------:R-:W-:Y:S01]  /*18430*/  IMAD.MOV.U32 R3, RZ, RZ, R10 ;  /* 0x000000ffff037224 */ /* 0x000fe200078e000a */
[----:B---3--:R-:W-:Y:S01]  /*18440*/  @P2 SHF.R.U32.HI R3, RZ, R9, R0 ;  /* 0x00000009ff032219 */ /* 0x008fe20000011600 */
        /* <DEDUP_REMOVED lines=32> */
[----:B------:R0:W1:Y:S04]  /*18650*/  SHFL.IDX PT, R0, R4, RZ, 0x181f ;  /* 0x00181fff04007589 */ /* 0x00006800000e0000 */
[----:B------:R0:W3:Y:S02]  /*18660*/  SHFL.IDX PT, R14, R3, RZ, 0x181f ;  /* 0x00181fff030e7589 */ /* 0x0000e400000e0000 */
.L_x_3245:
[----:B------:R-:W-:Y:S01]  /*18670*/  IMAD R8, R8, R25, RZ ;  /* 0x0000001908087224 */ /* 0x000fe200078e02ff */
[----:B------:R-:W-:Y:S01]  /*18680*/  BSSY B1, `(.L_x_3042) ;  /* 0x0000015000017945 */ /* 0x000fe20003800000 */
[----:B------:R-:W-:-:S05]  /*18690*/  IMAD.IADD R7, R29, 0x1, R218 ;  /* 0x000000011d077824 */ /* 0x000fca00078e02da */
[----:B------:R-:W-:-:S13]  /*186a0*/  ISETP.GE.AND P0, PT, R7, R8, PT ;  /* 0x000000080700720c */ /* 0x000fda0003f06270 */
        /* <DEDUP_REMOVED lines=8> */
[----:B-1----:R-:W-:Y:S02]  /*18730*/  @!P3 LEA.HI.X R13, R9, R0, R20, 0x1, P5 ;  /* 0x00000000090db211 */ /* 0x002fe400028f0c14 */
        /* <DEDUP_REMOVED lines=9> */
.L_x_3043:
[----:B------:R-:W-:Y:S05]  /*187d0*/  BSYNC B1 ;  /* 0x0000000000017941 */ /* 0x000fea0003800000 */
.L_x_3042:
[----:B------:R-:W-:-:S03]  /*187e0*/  UMOV UR4, 0xffffffff ;  /* 0xffffffff00047882 */ /* 0x000fc60000000000 */
[----:B------:R-:W-:Y:S05]  /*187f0*/  BRA.DIV UR4, `(.L_x_3044) ;  /* 0x0000008e04687947 */ /* 0x000fea000b800000 */
[----:B-1----:R1:W0:Y:S04]  /*18800*/  SHFL.IDX PT, R0, R4, 0x1, 0x181f ;  /* 0x00381f0004007f89 */ /* 0x00222800000e0000 */
[----:B---34-:R1:W3:Y:S02]  /*18810*/  SHFL.IDX PT, R14, R3, 0x1, 0x181f ;  /* 0x00381f00030e7f89 */ /* 0x0182e400000e0000 */
.L_x_3249:
        /* <DEDUP_REMOVED lines=21> */
.L_x_3046:
[----:B------:R-:W-:Y:S05]  /*18970*/  BSYNC B1 ;  /* 0x0000000000017941 */ /* 0x000fea0003800000 */
.L_x_3045:
[----:B------:R-:W-:-:S03]  /*18980*/  UMOV UR4, 0xffffffff ;  /* 0xffffffff00047882 */ /* 0x000fc60000000000 */
[----:B------:R-:W-:Y:S05]  /*18990*/  BRA.DIV UR4, `(.L_x_3047) ;  /* 0x0000008e04487947 */ /* 0x000fea000b800000 */
[----:B0-----:R0:W0:Y:S04]  /*189a0*/  SHFL.IDX PT, R0, R4, 0x2, 0x181f ;  /* 0x00581f0004007f89 */ /* 0x00102800000e0000 */
[----:B---34-:R3:W4:Y:S02]  /*189b0*/  SHFL.IDX PT, R14, R3, 0x2, 0x181f ;  /* 0x00581f00030e7f89 */ /* 0x01872400000e0000 */
.L_x_3253:
        /* <DEDUP_REMOVED lines=21> */
.L_x_3049:
[----:B------:R-:W-:Y:S05]  /*18b10*/  BSYNC B1 ;  /* 0x0000000000017941 */ /* 0x000fea0003800000 */
.L_x_3048:
[----:B------:R-:W-:-:S03]  /*18b20*/  UMOV UR4, 0xffffffff ;  /* 0xffffffff00047882 */ /* 0x000fc60000000000 */
[----:B------:R-:W-:Y:S05]  /*18b30*/  BRA.DIV UR4, `(.L_x_3050) ;  /* 0x0000008e04287947 */ /* 0x000fea000b800000 */
[----:B0-----:R0:W0:Y:S04]  /*18b40*/  SHFL.IDX PT, R0, R4, 0x3, 0x181f ;  /* 0x00781f0004007f89 */ /* 0x00102800000e0000 */
[----:B----4-:R4:W0:Y:S02]  /*18b50*/  SHFL.IDX PT, R14, R3, 0x3, 0x181f ;  /* 0x00781f00030e7f89 */ /* 0x01082400000e0000 */
.L_x_3257:
[----:B-1-34-:R-:W-:-:S05]  /*18b60*/  VIADD R3, R7, 0x60 ;  /* 0x0000006007037836 */ /* 0x01afca0000000000 */
        /* <DEDUP_REMOVED lines=19> */
.L_x_3037:
[----:B------:R-:W-:Y:S05]  /*18ca0*/  BSYNC B0 ;  /* 0x0000000000007941 */ /* 0x000fea0003800000 */
.L_x_3028:
[----:B------:R-:W-:Y:S02]  /*18cb0*/  ULDC UR4, c[0x0][0xc3c] ;  /* 0x00030f0000047ab9 */ /* 0x000fe40000000800 */
[----:B--2---:R-:W-:-:S13]  /*18cc0*/  ISETP.GE.AND P0, PT, R123, UR4, PT ;  /* 0x000000047b007c0c */ /* 0x004fda000bf06270 */
[----:B------:R-:W-:Y:S05]  /*18cd0*/  @!P0 BRA `(.L_x_3051) ;  /* 0xfffffe8000ac8947 */ /* 0x000fea000383ffff */
[----:B------:R-:W-:Y:S05]  /*18ce0*/  BRA `(.L_x_2831) ;  /* 0x0000007000b07947 */ /* 0x000fea0003800000 */
.L_x_2829:
        /* <DEDUP_REMOVED lines=16> */
.L_x_3052:
        /* <DEDUP_REMOVED lines=41> */
.L_x_3058:
        /* <DEDUP_REMOVED lines=12> */
.L_x_3057:
[----:B------:R-:W-:Y:S05]  /*19140*/  BSYNC B0 ;  /* 0x0000000000007941 */ /* 0x000fea0003800000 */
.L_x_3056:
        /* <DEDUP_REMOVED lines=20> */
.L_x_3054:
        /* <DEDUP_REMOVED lines=20> */
.L_x_3059:
[----:B---3--:R-:W-:Y:S01]  /*193d0*/  IMAD R16, R16, UR5, R13 ;  /* 0x0000000510107c24 */ /* 0x008fe2000f8e020d */
[----:B------:R-:W-:Y:S01]  /*193e0*/  IABS R2, R6 ;  /* 0x0000000600027213 */ /* 0x000fe20000000000 */
[----:B01----:R-:W-:-:S03]  /*193f0*/  IMAD.MOV R11, RZ, RZ, -R3 ;  /* 0x000000ffff0b7224 */ /* 0x003fc600078e0a03 */
[----:B--2---:R-:W-:Y:S01]  /*19400*/  IADD3 R9, -R16, UR6, RZ ;  /* 0x0000000610097c10 */ /* 0x004fe2000fffe1ff */
        /* <DEDUP_REMOVED lines=22> */
[----:B------:R-:W-:Y:S02]  /*19570*/  IMAD R6, R6, R2, R9 ;  /* 0x0000000206067224 */ /* 0x000fe400078e0209 */
[----:B------:R-:W-:Y:S01]  /*19580*/  IMAD.MOV.U32 R2, RZ, RZ, RZ ;  /* 0x000000ffff027224 */ /* 0x000fe200078e00ff */
[----:B------:R-:W-:Y:S02]  /*19590*/  VIADDMNMX R15, R8, UR5, R7, PT ;  /* 0x00000005080f7c46 */ /* 0x000fe4000b800107 */
[----:B------:R-:W-:-:S02]  /*195a0*/  IABS R11, R6 ;  /* 0x00000006000b7213 */ /* 0x000fc40000000000 */
[----:B------:R-:W-:Y:S01]  /*195b0*/  IABS R8, R15 ;  /* 0x0000000f00087213 */ /* 0x000fe20000000000 */
[----:B------:R-:W-:-:S03]  /*195c0*/  IMAD.MOV R18, RZ, RZ, -R15 ;  /* 0x000000ffff127224 */ /* 0x000fc600078e0a0f */
[----:B------:R-:W0:Y:S08]  /*195d0*/  I2F.RP R7, R8 ;  /* 0x0000000800077306 */ /* 0x000e300000209400 */
[----:B0-----:R-:W0:Y:S02]  /*195e0*/  MUFU.RCP R7, R7 ;  /* 0x0000000700077308 */ /* 0x001e240000001000 */
[----:B0-----:R-:W-:-:S06]  /*195f0*/  VIADD R3, R7, 0xffffffe ;  /* 0x0ffffffe07037836 */ /* 0x001fcc0000000000 */
[----:B------:R-:W0:Y:S02]  /*19600*/  F2I.FTZ.U32.TRUNC.NTZ R3, R3 ;  /* 0x0000000300037305 */ /* 0x000e24000021f000 */
[----:B0-----:R-:W-:-:S04]  /*19610*/  IMAD.MOV R10, RZ, RZ, -R3 ;  /* 0x000000ffff0a7224 */ /* 0x001fc800078e0a03 */
[----:B------:R-:W-:Y:S01]  /*19620*/  IMAD.MOV.U32 R9, RZ, RZ, R10 ;  /* 0x000000ffff097224 */ /* 0x000fe200078e000a */
[----:B------:R-:W-:-:S03]  /*19630*/  IABS R10, R15 ;  /* 0x0000000f000a7213 */ /* 0x000fc60000000000 */
        /* <DEDUP_REMOVED lines=20> */
.L_x_3055:
[----:B------:R-:W-:Y:S02]  /*19780*/  IMAD.MOV.U32 R17, RZ, RZ, RZ ;  /* 0x000000ffff117224 */ /* 0x000fe400078e00ff */
[----:B------:R-:W-:Y:S02]  /*19790*/  IMAD.U32 R16, RZ, RZ, UR6 ;  /* 0x00000006ff107e24 */ /* 0x000fe4000f8e00ff */
[----:B------:R-:W-:-:S07]  /*197a0*/  IMAD.MOV.U32 R18, RZ, RZ, RZ ;  /* 0x000000ffff127224 */ /* 0x000fce00078e00ff */
.L_x_3060:
[----:B------:R-:W-:-:S13]  /*197b0*/  ISETP.NE.AND P0, PT, R5, RZ, PT ;  /* 0x000000ff0500720c */ /* 0x000fda0003f05270 */
[----:B------:R-:W0:Y:S01]  /*197c0*/  @!P0 S2R R3, SR_CgaCtaId ;  /* 0x0000000000038919 */ /* 0x000e220000008800 */
[----:B------:R-:W-:-:S04]  /*197d0*/  @!P0 MOV R2, 0x400 ;  /* 0x0000040000028802 */ /* 0x000fc80000000f00 */
[----:B0-----:R-:W-:-:S05]  /*197e0*/  @!P0 LEA R2, R3, R2, 0x18 ;  /* 0x0000000203028211 */ /* 0x001fca00078ec0ff */
[----:B------:R0:W-:Y:S01]  /*197f0*/  @!P0 STS.128 [R2+0x228d0], R16 ;  /* 0x0228d01002008388 */ /* 0x0001e20000000c00 */
[----:B------:R-:W-:Y:S06]  /*19800*/  BAR.ARV 0x5, 0x180 ;  /* 0x0146000000007b1d */ /* 0x000fec0000002000 */
.L_x_3053:
[----:B------:R2:W-:Y:S01]  /*19810*/  STL [R1+0x24], RZ ;  /* 0x000024ff01007387 */ /* 0x0005e20000100800 */
[----:B------:R-:W-:Y:S01]  /*19820*/  ULDC UR4, c[0x0][0xc3c] ;  /* 0x00030f0000047ab9 */ /* 0x000fe20000000800 */
[----:B------:R-:W-:Y:S01]  /*19830*/  IMAD.MOV.U32 R26, RZ, RZ, 0x1 ;  /* 0x00000001ff1a7424 */ /* 0x000fe200078e00ff */
[----:B-1----:R-:W-:Y:S01]  /*19840*/  ISETP.GE.AND P0, PT, R19, UR4, PT ;  /* 0x0000000413007c0c */ /* 0x002fe2000bf06270 */
[----:B------:R-:W-:-:S12]  /*19850*/  IMAD.MOV.U32 R25, RZ, RZ, RZ ;  /* 0x000000ffff197224 */ /* 0x000fd800078e00ff */
[----:B--2---:R-:W-:Y:S05]  /*19860*/  @P0 BRA `(.L_x_3061) ;  /* 0x0000006000f40947 */ /* 0x004fea0003800000 */
[----:B------:R-:W1:Y:S01]  /*19870*/  S2UR UR5, SR_CgaCtaId ;  /* 0x00000000000579c3 */ /* 0x000e620000008800 */
[C---:B0-----:R-:W-:Y:S01]  /*19880*/  IMAD.SHL.U32 R2, R0.reuse, 0x8, RZ ;  /* 0x0000000800027824 */ /* 0x041fe200078e00ff */
[----:B------:R-:W-:Y:S01]  /*19890*/  LOP3.LUT R4, R0, 0x7f, RZ, 0xc0, !PT ;  /* 0x0000007f00047812 */ /* 0x000fe200078ec0ff */
[----:B------:R-:W-:Y:S01]  /*198a0*/  UMOV UR4, 0x400 ;  /* 0x0000040000047882 */ /* 0x000fe20000000000 */
[----:B------:R0:W-:Y:S01]  /*198b0*/  STL [R1+0x24], RZ ;  /* 0x000024ff01007387 */ /* 0x0001e20000100800 */
[----:B------:R-:W-:Y:S01]  /*198c0*/  BSSY B8, `(.L_x_3061) ;  /* 0x0000637000087945 */ /* 0x000fe20003800000 */
[----:B------:R-:W-:Y:S01]  /*198d0*/  LOP3.LUT R3, R2, 0x1f8, RZ, 0xc0, !PT ;  /* 0x000001f802037812 */ /* 0x000fe200078ec0ff */
[----:B------:R-:W-:Y:S01]  /*198e0*/  IMAD.SHL.U32 R30, R4, 0x8, RZ ;  /* 0x00000008041e7824 */ /* 0x000fe200078e00ff */
[----:B------:R-:W-:Y:S01]  /*198f0*/  LOP3.LUT R2, R2, 0x38, RZ, 0xc0, !PT ;  /* 0x0000003802027812 */ /* 0x000fe200078ec0ff */
[----:B------:R-:W-:Y:S01]  /*19900*/  IMAD.MOV.U32 R27, RZ, RZ, 0x1 ;  /* 0x00000001ff1b7424 */ /* 0x000fe200078e00ff */
[----:B------:R-:W-:Y:S01]  /*19910*/  LOP3.LUT R3, R3, 0x38, R0, 0x78, !PT ;  /* 0x0000003803037812 */ /* 0x000fe200078e7800 */
[----:B------:R-:W-:Y:S01]  /*19920*/  IMAD.SHL.U32 R0, R0, 0x10, RZ ;  /* 0x0000001000007824 */ /* 0x000fe200078e00ff */
[----:B------:R-:W-:Y:S01]  /*19930*/  CS2R R24, SRZ ;  /* 0x0000000000187805 */ /* 0x000fe2000001ff00 */
[----:B------:R-:W-:Y:S01]  /*19940*/  IMAD.MOV.U32 R26, RZ, RZ, 0x1 ;  /* 0x00000001ff1a7424 */ /* 0x000fe200078e00ff */
[----:B------:R-:W-:Y:S01]  /*19950*/  LOP3.LUT R30, R3, 0x200, R30, 0xf8, !PT ;  /* 0x00000200031e7812 */ /* 0x000fe200078ef81e */
[----:B------:R-:W-:Y:S01]  /*19960*/  ULDC.64 UR40, c[0x0][0x198] ;  /* 0x0000660000287ab9 */ /* 0x000fe20000000a00 */
[----:B------:R-:W-:Y:S01]  /*19970*/  SHF.R.U32.HI R3, RZ, 0x3, R4 ;  /* 0x00000003ff037819 */ /* 0x000fe20000011604 */
[----:B------:R-:W-:Y:S01]  /*19980*/  ULOP3.LUT UR38, UR36, 0x2, URZ, 0xfc, !UPT ;  /* 0x0000000224267892 */ /* 0x000fe2000f8efc3f */
[----:B------:R-:W-:-:S02]  /*19990*/  ULDC UR37, c[0x0][0xc] ;  /* 0x0000030000257ab9 */ /* 0x000fc40000000800 */
[----:B------:R-:W-:Y:S02]  /*199a0*/  LOP3.LUT R3, R3, 0x70, R0, 0xf8, !PT ;  /* 0x0000007003037812 */ /* 0x000fe400078ef800 */
[C---:B------:R-:W-:Y:S01]  /*199b0*/  LOP3.LUT R0, R2.reuse, 0x40, RZ, 0xfc, !PT ;  /* 0x0000004002007812 */ /* 0x040fe200078efcff */
[----:B-1----:R-:W-:Y:S01]  /*199c0*/  ULEA UR4, UR5, UR4, 0x18 ;  /* 0x0000000405047291 */ /* 0x002fe2000f8ec03f */
[C---:B------:R-:W-:Y:S02]  /*199d0*/  LOP3.LUT R3, R2.reuse, 0x80, RZ, 0xfc, !PT ;  /* 0x0000008002037812 */ /* 0x040fe400078efcff */
[----:B------:R-:W-:-:S03]  /*199e0*/  LOP3.LUT R2, R2, 0xc0, RZ, 0xfc, !PT ;  /* 0x000000c002027812 */ /* 0x000fc600078efcff */
[----:B------:R-:W-:-:S04]  /*199f0*/  IMAD.U32 R23, RZ, RZ, UR4 ;  /* 0x00000004ff177e24 */ /* 0x000fc8000f8e00ff */
[----:B------:R-:W-:-:S05]  /*19a00*/  IMAD R0, R30, 0x2, R23 ;  /* 0x000000021e007824 */ /* 0x000fca00078e0217 */
[----:B------:R0:W-:Y:S02]  /*19a10*/  STL [R1+0x8], R0 ;  /* 0x0000080001007387 */ /* 0x0001e40000100800 */
.L_x_3176:
[----:B------:R-:W-:Y:S05]  /*19a20*/  YIELD ;  /* 0x0000000000007946 */ /* 0x000fea0003800000 */
[----:B------:R-:W-:Y:S01]  /*19a30*/  ULDC.64 UR4, c[0x0][0xa28] ;  /* 0x00028a0000047ab9 */ /* 0x000fe20000000a00 */
[----:B------:R-:W-:Y:S01]  /*19a40*/  IMAD.MOV.U32 R31, RZ, RZ, RZ ;  /* 0x000000ffff1f7224 */ /* 0x000fe200078e00ff */
[----:B------:R-:W-:Y:S01]  /*19a50*/  ISETP.NE.U32.AND P0, PT, RZ, UR4, PT ;  /* 0x00000004ff007c0c */ /* 0x000fe2000bf05070 */
[----:B0123--:R-:W1:Y:S01]  /*19a60*/  LDC.64 R4, c[0x0][0xa00] ;  /* 0x00028000ff047b82 */ /* 0x00fe620000000a00 */
[----:B------:R-:W-:Y:S01]  /*19a70*/  IMAD.MOV.U32 R8, RZ, RZ, RZ ;  /* 0x000000ffff087224 */ /* 0x000fe200078e00ff */
[----:B------:R-:W-:Y:S01]  /*19a80*/  ULDC.64 UR6, c[0x0][0xa10] ;  /* 0x0002840000067ab9 */ /* 0x000fe20000000a00 */
[----:B------:R-:W-:Y:S01]  /*19a90*/  ISETP.NE.AND.EX P0, PT, RZ, UR5, PT, P0 ;  /* 0x00000005ff007c0c */ /* 0x000fe2000bf05300 */
[----:B------:R-:W-:-:S12]  /*19aa0*/  ULDC.64 UR4, c[0x0][0xa18] ;  /* 0x0002860000047ab9 */ /* 0x000fd80000000a00 */
[----:B------:R-:W2:Y:S02]  /*19ab0*/  @P0 LDC.64 R2, c[0x0][0xa28] ;  /* 0x00028a00ff020b82 */ /* 0x000ea40000000a00 */
[----:B--2---:R-:W-:-:S05]  /*19ac0*/  @P0 IMAD.WIDE R2, R19, 0x4, R2 ;  /* 0x0000000413020825 */ /* 0x004fca00078e0202 */
[----:B------:R2:W5:Y:S01]  /*19ad0*/  @P0 LDG.E R31, desc[UR52][R2.64] ;  /* 0x00000034021f0981 */ /* 0x000562000c1e1900 */
[----:B------:R-:W-:Y:S01]  /*19ae0*/  ISETP.NE.U32.AND P0, PT, RZ, UR4, PT ;  /* 0x00000004ff007c0c */ /* 0x000fe2000bf05070 */
[----:B-1----:R-:W-:Y:S01]  /*19af0*/  IMAD.WIDE R4, R19, 0x4, R4 ;  /* 0x0000000413047825 */ /* 0x002fe200078e0204 */
[----:B------:R-:W-:Y:S02]  /*19b00*/  ISETP.NE.U32.AND P1, PT, RZ, UR6, PT ;  /* 0x00000006ff007c0c */ /* 0x000fe4000bf25070 */
[----:B------:R-:W-:Y:S01]  /*19b10*/  ISETP.NE.AND.EX P2, PT, RZ, UR5, PT, P0 ;  /* 0x00000005ff007c0c */ /* 0x000fe2000bf45300 */
[----:B------:R-:W-:Y:S01]  /*19b20*/  ULDC.64 UR4, c[0x0][0xa00] ;  /* 0x0002800000047ab9 */ /* 0x000fe20000000a00 */
[----:B------:R-:W-:Y:S01]  /*19b30*/  ISETP.NE.AND.EX P1, PT, RZ, UR7, PT, P1 ;  /* 0x00000007ff007c0c */ /* 0x000fe2000bf25310 */
[----:B0-----:R-:W-:Y:S01]  /*19b40*/  IMAD.MOV.U32 R0, RZ, RZ, RZ ;  /* 0x000000ffff007224 */ /* 0x001fe200078e00ff */
[----:B------:R-:W-:Y:S01]  /*19b50*/  ISETP.NE.U32.AND P0, PT, RZ, UR4, PT ;  /* 0x00000004ff007c0c */ /* 0x000fe2000bf05070 */
[----:B--2---:R-:W0:Y:S03]  /*19b60*/  LDC.64 R2, c[0x0][0xa10] ;  /* 0x00028400ff027b82 */ /* 0x004e260000000a00 */
[----:B------:R-:W-:-:S05]  /*19b70*/  ISETP.NE.AND.EX P0, PT, RZ, UR5, PT, P0 ;  /* 0x00000005ff007c0c */ /* 0x000fca000bf05300 */
[----:B------:R-:W1:Y:S08]  /*19b80*/  @P2 LDC.64 R6, c[0x0][0xa18] ;  /* 0x00028600ff062b82 */ /* 0x000e700000000a00 */
[----:B------:R-:W2:Y:S01]  /*19b90*/  @P0 LDG.E R8, desc[UR52][R4.64] ;  /* 0x0000003404080981 */ /* 0x000ea2000c1e1900 */
[----:B------:R-:W-:Y:S01]  /*19ba0*/  ULDC UR4, c[0x0][0x288] ;  /* 0x0000a20000047ab9 */ /* 0x000fe20000000800 */
[----:B0-----:R-:W-:-:S05]  /*19bb0*/  IMAD.WIDE R2, R19, 0x4, R2 ;  /* 0x0000000413027825 */ /* 0x001fca00078e0202 */
[----:B------:R-:W5:Y:S01]  /*19bc0*/  @P1 LDG.E R0, desc[UR52][R2.64] ;  /* 0x0000003402001981 */ /* 0x000f62000c1e1900 */
[----:B-1----:R-:W-:-:S03]  /*19bd0*/  @P2 IMAD.WIDE R6, R19, 0x4, R6 ;  /* 0x0000000413062825 */ /* 0x002fc600078e0206 */
[----:B--2---:R0:W-:Y:S02]  /*19be0*/  STL [R1+0xc], R8 ;  /* 0x00000c0801007387 */ /* 0x0041e40000100800 */
[----:B0-----:R-:W-:Y:S01]  /*19bf0*/  IMAD.U32 R8, RZ, RZ, UR4 ;  /* 0x00000004ff087e24 */ /* 0x001fe2000f8e00ff */
[----:B------:R-:W-:-:S05]  /*19c00*/  ULDC.64 UR4, c[0x0][0x418] ;  /* 0x0001060000047ab9 */ /* 0x000fca0000000a00 */
        /* <DEDUP_REMOVED lines=11> */
[----:B------:R-:W-:Y:S01]  /*19cc0*/  IMAD.MOV.U32 R12, RZ, RZ, R8 ;  /* 0x000000ffff0c7224 */ /* 0x000fe200078e0008 */
[----:B------:R-:W-:Y:S06]  /*19cd0*/  @P2 BRA `(.L_x_3062) ;  /* 0x0000000000142947 */ /* 0x000fec0003800000 */
[----:B------:R-:W-:Y:S05]  /*19ce0*/  @!P0 BRA `(.L_x_3062) ;  /* 0x0000000000108947 */ /* 0x000fea0003800000 */
[----:B0-----:R-:W2:Y:S04]  /*19cf0*/  LDG.E R8, desc[UR52][R4.64] ;  /* 0x0000003404087981 */ /* 0x001ea8000c1e1900 */
[----:B------:R-:W2:Y:S02]  /*19d00*/  LDG.E R7, desc[UR52][R4.64+0x4] ;  /* 0x0000043404077981 */ /* 0x000ea4000c1e1900 */
[----:B--2---:R-:W-:-:S05]  /*19d10*/  IMAD.IADD R12, R7, 0x1, -R8 ;  /* 0x00000001070c7824 */ /* 0x004fca00078e0a08 */
[----:B------:R1:W-:Y:S02]  /*19d20*/  STL [R1+0x4], R12 ;  /* 0x0000040c01007387 */ /* 0x0003e40000100800 */
.L_x_3062:
[----:B------:R-:W-:Y:S02]  /*19d30*/  ULDC.64 UR4, c[0x0][0xa20] ;  /* 0x0002880000047ab9 */ /* 0x000fe40000000a00 */
[----:B------:R-:W-:-:S04]  /*19d40*/  ISETP.NE.U32.AND P0, PT, RZ, UR4, PT ;  /* 0x00000004ff007c0c */ /* 0x000fc8000bf05070 */
[----:B------:R-:W-:-:S13]  /*19d50*/  ISETP.NE.AND.EX P0, PT, RZ, UR5, PT, P0 ;  /* 0x00000005ff007c0c */ /* 0x000fda000bf05300 */
[----:B------:R-:W-:Y:S05]  /*19d60*/  @!P0 BRA `(.L_x_3063) ;  /* 0x0000000000108947 */ /* 0x000fea0003800000 */
[----:B------:R-:W2:Y:S02]  /*19d70*/  LDC.64 R4, c[0x0][0xa20] ;  /* 0x00028800ff047b82 */ /* 0x000ea40000000a00 */
[----:B--2---:R-:W-:-:S05]  /*19d80*/  IMAD.WIDE R4, R19, 0x4, R4 ;  /* 0x0000000413047825 */ /* 0x004fca00078e0204 */
[----:B------:R2:W5:Y:S01]  /*19d90*/  LDG.E R10, desc[UR52][R4.64] ;  /* 0x00000034040a7981 */ /* 0x000562000c1e1900 */
[----:B------:R-:W-:Y:S05]  /*19da0*/  BRA `(.L_x_3064) ;  /* 0x0000000000247947 */ /* 0x000fea0003800000 */
.L_x_3063:
[----:B------:R-:W-:Y:S02]  /*19db0*/  ULDC.64 UR4, c[0x0][0xa08] ;  /* 0x0002820000047ab9 */ /* 0x000fe40000000a00 */
[----:B------:R-:W-:-:S04]  /*19dc0*/  ISETP.NE.U32.AND P0, PT, RZ, UR4, PT ;  /* 0x00000004ff007c0c */ /* 0x000fc8000bf05070 */
[----:B------:R-:W-:-:S13]  /*19dd0*/  ISETP.NE.AND.EX P0, PT, RZ, UR5, PT, P0 ;  /* 0x00000005ff007c0c */ /* 0x000fda000bf05300 */
[----:B------:R-:W-:Y:S05]  /*19de0*/  @!P0 BRA `(.L_x_3064) ;  /* 0x0000000000148947 */ /* 0x000fea0003800000 */
[----:B------:R-:W2:Y:S02]  /*19df0*/  LDC.64 R4, c[0x0][0xa08] ;  /* 0x00028200ff047b82 */ /* 0x000ea40000000a00 */
[----:B--2---:R-:W-:-:S05]  /*19e00*/  IMAD.WIDE R4, R19, 0x4, R4 ;  /* 0x0000000413047825 */ /* 0x004fca00078e0204 */
[----:B------:R-:W2:Y:S04]  /*19e10*/  LDG.E R10, desc[UR52][R4.64] ;  /* 0x00000034040a7981 */ /* 0x000ea8000c1e1900 */
[----:B------:R-:W2:Y:S02]  /*19e20*/  LDG.E R7, desc[UR52][R4.64+0x4] ;  /* 0x0000043404077981 */ /* 0x000ea4000c1e1900 */
[----:B--2---:R-:W-:-:S07]  /*19e30*/  IMAD.IADD R10, R7, 0x1, -R10 ;  /* 0x00000001070a7824 */ /* 0x004fce00078e0a0a */
.L_x_3064:
[----:B--2---:R-:W2:Y:S01]  /*19e40*/  @P1 LDG.E R5, desc[UR52][R2.64] ;  /* 0x0000003402051981 */ /* 0x004ea2000c1e1900 */
[----:B------:R-:W3:Y:S03]  /*19e50*/  LDC R7, c[0x0][0x448] ;  /* 0x00011200ff077b82 */ /* 0x000ee60000000800 */
[----:B------:R4:W2:Y:S01]  /*19e60*/  @P1 LDG.E R4, desc[UR52][R2.64+0x4] ;  /* 0x0000043402041981 */ /* 0x0008a2000c1e1900 */
[----:B------:R-:W-:Y:S02]  /*19e70*/  IMAD.SHL.U32 R35, R17, 0x80, RZ ;  /* 0x0000008011237824 */ /* 0x000fe400078e00ff */
[----:B-----5:R-:W-:Y:S02]  /*19e80*/  IMAD.IADD R10, R10, 0x1, -R31 ;  /* 0x000000010a0a7824 */ /* 0x020fe400078e0a1f */
[----:B----4-:R-:W4:Y:S01]  /*19e90*/  LDC.64 R2, c[0x0][0x9e0] ;  /* 0x00027800ff027b82 */ /* 0x010f220000000a00 */
[----:B---3--:R-:W-:-:S13]  /*19ea0*/  ISETP.NE.AND P2, PT, R7, 0x1, PT ;  /* 0x000000010700780c */ /* 0x008fda0003f45270 */
[----:B------:R-:W3:Y:S01]  /*19eb0*/  @P2 LDC R7, c[0x0][0x44c] ;  /* 0x00011300ff072b82 */ /* 0x000ee20000000800 */
[----:B----4-:R-:W-:-:S07]  /*19ec0*/  ISETP.GE.AND P3, PT, R3, 0x1, PT ;  /* 0x000000010300780c */ /* 0x010fce0003f66270 */
[----:B0-----:R-:W0:Y:S01]  /*19ed0*/  @P2 LDC R8, c[0x0][0x450] ;  /* 0x00011400ff082b82 */ /* 0x001e220000000800 */
[----:B--2---:R-:W-:Y:S02]  /*19ee0*/  @P1 IMAD.IADD R6, R4, 0x1, -R5 ;  /* 0x0000000104061824 */ /* 0x004fe400078e0a05 */
[----:B------:R-:W-:Y:S02]  /*19ef0*/  VIADD R4, R35, 0x7f ;  /* 0x0000007f23047836 */ /* 0x000fe40000000000 */
[----:B------:R-:W-:Y:S02]  /*19f00*/  IMAD.IADD R17, R10, 0x1, R6 ;  /* 0x000000010a117824 */ /* 0x000fe400078e0206 */
[----:B---3--:R-:W-:-:S03]  /*19f10*/  @P2 IMAD.HI.U32 R5, R4, R7, RZ ;  /* 0x0000000704052227 */ /* 0x008fc600078e00ff */
[C---:B------:R-:W-:Y:S02]  /*19f20*/  IADD3 R7, R17.reuse, 0x1, -R12 ;  /* 0x0000000111077810 */ /* 0x040fe40007ffe80c */
[----:B0-----:R-:W-:Y:S01]  /*19f30*/  @P2 SHF.R.U32.HI R4, RZ, R8, R5 ;  /* 0x00000008ff042219 */ /* 0x001fe20000011605 */
[----:B------:R-:W-:-:S04]  /*19f40*/  VIADD R5, R17, 0x5f ;  /* 0x0000005f11057836 */ /* 0x000fc80000000000 */
[----:B------:R-:W-:-:S04]  /*19f50*/  IMAD.HI R5, R5, 0x2aaaaaab, RZ ;  /* 0x2aaaaaab05057827 */ /* 0x000fc800078e02ff */
[----:B------:R-:W-:Y:S01]  /*19f60*/  IMAD.IADD R11, R7, 0x1, R4 ;  /* 0x00000001070b7824 */ /* 0x000fe200078e0204 */
[----:B------:R-:W-:-:S03]  /*19f70*/  SHF.R.U32.HI R4, RZ, 0x1f, R5 ;  /* 0x0000001fff047819 */ /* 0x000fc60000011605 */
[----:B------:R-:W-:Y:S01]  /*19f80*/  IMAD.IADD R2, R11, 0x1, R2 ;  /* 0x000000010b027824 */ /* 0x000fe200078e0202 */
[----:B------:R-:W-:Y:S01]  /*19f90*/  LEA.HI.SX32 R9, R5, R4, 0x1c ;  /* 0x0000000405097211 */ /* 0x000fe200078fe2ff */
        /* <DEDUP_REMOVED lines=12> */
.L_x_3067:
[----:B------:R-:W-:-:S13]  /*1a060*/  ISETP.NE.AND P0, PT, R3, 0x1, PT ;  /* 0x000000010300780c */ /* 0x000fda0003f05270 */
[----:B------:R-:W0:Y:S02]  /*1a070*/  @P0 LDC.64 R4, c[0x0][0x9e8] ;  /* 0x00027a00ff040b82 */ /* 0x000e240000000a00 */
[----:B0-----:R-:W-:-:S05]  /*1a080*/  @P0 IMAD.HI.U32 R4, R8, R4, RZ ;  /* 0x0000000408040227 */ /* 0x001fca00078e00ff */
[----:B------:R-:W-:-:S07]  /*1a090*/  @P0 SHF.R.U32.HI R8, RZ, R5, R4 ;  /* 0x00000005ff080219 */ /* 0x000fce0000011604 */
.L_x_3068:
[----:B------:R-:W-:Y:S05]  /*1a0a0*/  BSYNC B0 ;  /* 0x0000000000007941 */ /* 0x000fea0003800000 */
.L_x_3066:
[----:B------:R-:W-:-:S05]  /*1a0b0*/  IMAD R5, R8, R3, R3 ;  /* 0x0000000308057224 */ /* 0x000fca00078e0203 */
[----:B------:R-:W-:-:S07]  /*1a0c0*/  VIMNMX R2, R2, R5, PT ;  /* 0x0000000502027248 */ /* 0x000fce0003fe0100 */
.L_x_3065:
[----:B------:R-:W0:Y:S01]  /*1a0d0*/  @P2 LDC R4, c[0x0][0x44c] ;  /* 0x00011300ff042b82 */ /* 0x000e220000000800 */
[----:B------:R-:W-:Y:S01]  /*1a0e0*/  IMAD.MOV.U32 R5, RZ, RZ, R35 ;  /* 0x000000ffff057224 */ /* 0x000fe200078e0023 */
[----:B------:R-:W-:Y:S01]  /*1a0f0*/  ULDC UR4, c[0x0][0x9dc] ;  /* 0x0002770000047ab9 */ /* 0x000fe20000000800 */
[----:B------:R-:W-:-:S05]  /*1a100*/  IMAD.IADD R8, R17, 0x1, -R12 ;  /* 0x0000000111087824 */ /* 0x000fca00078e0a0c */
[----:B------:R-:W2:Y:S01]  /*1a110*/  @P2 LDC R11, c[0x0][0x450] ;  /* 0x00011400ff0b2b82 */ /* 0x000ea20000000800 */
[----:B0-----:R-:W-:-:S05]  /*1a120*/  @P2 IMAD.HI.U32 R4, R35, R4, RZ ;  /* 0x0000000423042227 */ /* 0x001fca00078e00ff */
[----:B--2---:R-:W-:-:S05]  /*1a130*/  @P2 SHF.R.U32.HI R5, RZ, R11, R4 ;  /* 0x0000000bff052219 */ /* 0x004fca0000011604 */
[----:B-1----:R-:W-:-:S04]  /*1a140*/  IMAD.IADD R12, R8, 0x1, R5 ;  /* 0x00000001080c7824 */ /* 0x002fc800078e0205 */
        /* <DEDUP_REMOVED lines=12> */
.L_x_3071:
[----:B------:R-:W-:-:S13]  /*1a210*/  ISETP.NE.AND P0, PT, R3, 0x1, PT ;  /* 0x000000010300780c */ /* 0x000fda0003f05270 */
[----:B------:R-:W0:Y:S02]  /*1a220*/  @P0 LDC.64 R4, c[0x0][0x9e8] ;  /* 0x00027a00ff040b82 */ /* 0x000e240000000a00 */
[----:B0-----:R-:W-:-:S05]  /*1a230*/  @P0 IMAD.HI.U32 R4, R12, R4, RZ ;  /* 0x000000040c040227 */ /* 0x001fca00078e00ff */
[----:B------:R-:W-:-:S07]  /*1a240*/  @P0 SHF.R.U32.HI R12, RZ, R5, R4 ;  /* 0x00000005ff0c0219 */ /* 0x000fce0000011604 */
.L_x_3072:
[----:B------:R-:W-:Y:S05]  /*1a250*/  BSYNC B0 ;  /* 0x0000000000007941 */ /* 0x000fea0003800000 */
.L_x_3070:
[----:B------:R-:W-:-:S05]  /*1a260*/  IMAD R12, R12, R3, RZ ;  /* 0x000000030c0c7224 */ /* 0x000fca00078e02ff */
[----:B------:R-:W-:-:S07]  /*1a270*/  VIMNMX R11, R11, R12, !PT ;  /* 0x0000000c0b0b7248 */ /* 0x000fce0007fe0100 */
.L_x_3069:
[----:B------:R-:W-:Y:S01]  /*1a280*/  VIADD R2, R2, 0x5f ;  /* 0x0000005f02027836 */ /* 0x000fe20000000000 */
[----:B------:R-:W-:Y:S01]  /*1a290*/  BSSY B0, `(.L_x_3073) ;  /* 0x0000138000007945 */ /* 0x000fe20003800000 */
        /* <DEDUP_REMOVED lines=14> */
[----:B------:R-:W-:-:S07]  /*1a380*/  SHF.R.U32.HI R4, RZ, 0x6, R3 ;  /* 0x00000006ff047819 */ /* 0x000fce0000011603 */
[----:B------:R-:W-:Y:S02]  /*1a390*/  @P0 VIADD R5, R6, 0x5f ;  /* 0x0000005f06050836 */ /* 0x000fe40000000000 */
[----:B------:R-:W-:Y:S02]  /*1a3a0*/  IMAD.MOV.U32 R6, RZ, RZ, R4 ;  /* 0x000000ffff067224 */ /* 0x000fe400078e0004 */
[----:B------:R-:W-:-:S05]  /*1a3b0*/  @P0 IMAD.HI R5, R5, 0x2aaaaaab, RZ ;  /* 0x2aaaaaab05050827 */ /* 0x000fca00078e02ff */
[----:B------:R-:W-:-:S04]  /*1a3c0*/  @P0 SHF.R.U32.HI R2, RZ, 0x1f, R5 ;  /* 0x0000001fff020819 */ /* 0x000fc80000011605 */
        /* <DEDUP_REMOVED lines=11> */
.L_x_3260:
[----:B-1----:R-:W-:Y:S02]  /*1a480*/  ISETP.NE.AND P0, PT, R14, RZ, PT ;  /* 0x000000ff0e00720c */ /* 0x002fe40003f05270 */
[----:B------:R-:W-:-:S11]  /*1a490*/  PLOP3.LUT P6, PT, PT, PT, PT, 0x8, 0x0 ;  /* 0x000000000000781c */ /* 0x000fd60003fce170 */
[----:B------:R-:W-:Y:S05]  /*1a4a0*/  @P0 BRA `(.L_x_3076) ;  /* 0x00000000000c0947 */ /* 0x000fea0003800000 */
[----:B------:R-:W-:-:S03]  /*1a4b0*/  UMOV UR4, 0xffffffff ;  /* 0xffffffff00047882 */ /* 0x000fc60000000000 */
[----:B------:R-:W-:Y:S05]  /*1a4c0*/  BRA.DIV UR4, `(.L_x_3077) ;  /* 0x0000007604407947 */ /* 0x000fea000b800000 */
[----:B------:R-:W-:-:S13]  /*1a4d0*/  ELECT P6, URZ, PT ;  /* 0x00000000003f782f */ /* 0x000fda00038c0000 */
.L_x_3076:
        /* <DEDUP_REMOVED lines=9> */
.L_x_3263:
[----:B------:R-:W-:Y:S05]  /*1a570*/  BSYNC B1 ;  /* 0x0000000000017941 */ /* 0x000fea0003800000 */
.L_x_3078:
[----:B------:R-:W-:Y:S04]  /*1a580*/  BSSY B1, `(.L_x_3080) ;  /* 0x000007b000017945 */ /* 0x000fe80003800000 */
[----:B------:R-:W-:Y:S05]  /*1a590*/  @!P6 BRA `(.L_x_3081) ;  /* 0x0000000400e4e947 */ /* 0x000fea0003800000 */
[----:B------:R-:W-:Y:S01]  /*1a5a0*/  IMAD R12, R24, 0x8, R23 ;  /* 0x00000008180c7824 */ /* 0x000fe200078e0217 */
[----:B0-----:R-:W-:Y:S01]  /*1a5b0*/  SHF.L.U32 R2, R27, 0x1f, RZ ;  /* 0x0000001f1b027819 */ /* 0x001fe200000006ff */
[----:B------:R-:W0:Y:S01]  /*1a5c0*/  S2R R3, SR_TID.X ;  /* 0x0000000000037919 */ /* 0x000e220000002100 */
[----:B------:R-:W-:Y:S02]  /*1a5d0*/  BSSY B2, `(.L_x_3082) ;  /* 0x0000005000027945 */ /* 0x000fe40003800000 */
[----:B------:R-:W1:Y:S01]  /*1a5e0*/  SYNCS.PHASECHK.TRANS64.TRYWAIT P0, [R12+URZ+0x228a0], R2 ;  /* 0x0228a0020c0075a7 */ /* 0x000e62000800017f */
[----:B0-----:R-:W-:-:S04]  /*1a5f0*/  LOP3.LUT R3, R3, 0x7f, RZ, 0xc0, !PT ;  /* 0x0000007f03037812 */ /* 0x001fc800078ec0ff */
[----:B------:R-:W-:Y:S01]  /*1a600*/  ISETP.NE.AND P1, PT, R3, RZ, PT ;  /* 0x000000ff0300720c */ /* 0x000fe20003f25270 */
[----:B-1----:R-:W-:-:S12]  /*1a610*/  @!P0 BRA `(.L_x_3083) ;  /* 0x0000007400208947 */ /* 0x002fd80003800000 */
.L_x_3264:
[----:B------:R-:W-:Y:S05]  /*1a620*/  BSYNC B2 ;  /* 0x0000000000027941 */ /* 0x000fea0003800000 */
.L_x_3082:
        /* <DEDUP_REMOVED lines=9> */
.L_x_3085:
[----:B------:R-:W-:Y:S05]  /*1a6c0*/  BSYNC B2 ;  /* 0x0000000000027941 */ /* 0x000fea0003800000 */
.L_x_3084:
        /* <DEDUP_REMOVED lines=12> */
.L_x_3086:
        /* <DEDUP_REMOVED lines=13> */
.L_x_3265:
[----:B------:R-:W-:Y:S05]  /*1a860*/  BSYNC B2 ;  /* 0x0000000000027941 */ /* 0x000fea0003800000 */
.L_x_3087:
        /* <DEDUP_REMOVED lines=11> */
.L_x_3090:
[----:B------:R-:W-:Y:S05]  /*1a920*/  BSYNC B2 ;  /* 0x0000000000027941 */ /* 0x000fea0003800000 */
.L_x_3089:
[----:B------:R-:W-:Y:S01]  /*1a930*/  R2UR UR6, R2 ;  /* 0x00000000020672ca */ /* 0x000fe200000e0000 */
[----:B------:R-:W-:Y:S01]  /*1a940*/  UIADD3 UR4, UP0, UR40, 0x670, URZ ;  /* 0x0000067028047890 */ /* 0x000fe2000ff1e03f */
[----:B------:R-:W-:Y:S01]  /*1a950*/  R2UR UR7, R3 ;  /* 0x00000000030772ca */ /* 0x000fe200000e0000 */
[----:B------:R-:W-:Y:S01]  /*1a960*/  VIADD R12, R12, 0x228b0 ;  /* 0x000228b00c0c7836 */ /* 0x000fe20000000000 */
[----:B------:R-:W-:Y:S01]  /*1a970*/  R2UR UR10, R11 ;  /* 0x000000000b0a72ca */ /* 0x000fe200000e0000 */
[----:B------:R-:W-:Y:S01]  /*1a980*/  IMAD R11, R24, 0xc000, R23 ;  /* 0x0000c000180b7824 */ /* 0x000fe200078e0217 */
[----:B------:R-:W-:Y:S01]  /*1a990*/  PLOP3.LUT P0, PT, PT, PT, PT, 0x80, 0x0 ;  /* 0x000000000000781c */ /* 0x000fe20003f0f070 */
[----:B------:R-:W-:Y:S02]  /*1a9a0*/  UIADD3.X UR5, URZ, UR41, URZ, UP0, !UPT ;  /* 0x000000293f057290 */ /* 0x000fe400087fe43f */
[----:B------:R-:W-:-:S10]  /*1a9b0*/  VIADD R13, R11, 0x400 ;  /* 0x000004000b0d7836 */ /* 0x000fd40000000000 */
.L_x_3091:
        /* <DEDUP_REMOVED lines=15> */
.L_x_3092:
        /* <DEDUP_REMOVED lines=15> */
.L_x_3093:
        /* <DEDUP_REMOVED lines=15> */
.L_x_3094:
        /* <DEDUP_REMOVED lines=10> */
.L_x_3081:
[----:B------:R-:W-:Y:S05]  /*1ad30*/  BSYNC B1 ;  /* 0x0000000000017941 */ /* 0x000fea0003800000 */
.L_x_3080:
[----:B------:R-:W-:Y:S01]  /*1ad40*/  VIADD R11, R6, 0xfffffffe ;  /* 0xfffffffe060b7836 */ /* 0x000fe20000000000 */
[----:B------:R-:W-:Y:S01]  /*1ad50*/  PLOP3.LUT P0, PT, PT, PT, PT, 0x8, 0x0 ;  /* 0x000000000000781c */ /* 0x000fe20003f0e170 */
[----:B------:R-:W-:-:S03]  /*1ad60*/  VIADD R24, R24, 0x1 ;  /* 0x0000000118187836 */ /* 0x000fc60000000000 */
[----:B------:R-:W-:Y:S02]  /*1ad70*/  ISETP.GE.AND P2, PT, R11, R4, PT ;  /* 0x000000040b00720c */ /* 0x000fe40003f46270 */
[----:B------:R-:W-:-:S04]  /*1ad80*/  ISETP.NE.AND P1, PT, R24, 0x2, PT ;  /* 0x000000021800780c */ /* 0x000fc80003f25270 */
[----:B0-----:R-:W-:Y:S02]  /*1ad90*/  SEL R2, RZ, 0x1, P1 ;  /* 0x00000001ff027807 */ /* 0x001fe40000800000 */
[----:B------:R-:W-:Y:S02]  /*1ada0*/  SEL R24, R24, RZ, P1 ;  /* 0x000000ff18187207 */ /* 0x000fe40000800000 */
[----:B------:R-:W-:-:S03]  /*1adb0*/  LOP3.LUT R27, R27, R2, RZ, 0x3c, !PT ;  /* 0x000000021b1b7212 */ /* 0x000fc600078e3cff */
[----:B------:R-:W-:Y:S05]  /*1adc0*/  @!P2 BRA `(.L_x_3074) ;  /* 0x000000080010a947 */ /* 0x000fea0003800000 */
.L_x_3110:
[----:B------:R-:W-:Y:S05]  /*1add0*/  YIELD ;  /* 0x0000000000007946 */ /* 0x000fea0003800000 */
[----:B------:R-:W-:Y:S04]  /*1ade0*/  BSSY B1, `(.L_x_3095) ;  /* 0x000007a000017945 */ /* 0x000fe80003800000 */
[----:B------:R-:W-:Y:S05]  /*1adf0*/  @!P6 BRA `(.L_x_3096) ;  /* 0x0000000400e0e947 */ /* 0x000fea0003800000 */
[----:B------:R-:W-:Y:S01]  /*1ae00*/  IMAD R10, R24, 0x8, R23 ;  /* 0x00000008180a7824 */ /* 0x000fe200078e0217 */
[----:B------:R-:W-:Y:S01]  /*1ae10*/  SHF.L.U32 R2, R27, 0x1f, RZ ;  /* 0x0000001f1b027819 */ /* 0x000fe200000006ff */
[----:B------:R-:W0:Y:S01]  /*1ae20*/  S2R R3, SR_TID.X ;  /* 0x0000000000037919 */ /* 0x000e220000002100 */
[----:B------:R-:W-:Y:S02]  /*1ae30*/  BSSY B2, `(.L_x_3097) ;  /* 0x0000005000027945 */ /* 0x000fe40003800000 */
[----:B------:R-:W1:Y:S01]  /*1ae40*/  SYNCS.PHASECHK.TRANS64.TRYWAIT P1, [R10+URZ+0x228a0], R2 ;  /* 0x0228a0020a0075a7 */ /* 0x000e62000802017f */
[----:B0-----:R-:W-:-:S04]  /*1ae50*/  LOP3.LUT R3, R3, 0x7f, RZ, 0xc0, !PT ;  /* 0x0000007f03037812 */ /* 0x001fc800078ec0ff */
[----:B------:R-:W-:Y:S01]  /*1ae60*/  ISETP.NE.AND P2, PT, R3, RZ, PT ;  /* 0x000000ff0300720c */ /* 0x000fe20003f45270 */
[----:B-1----:R-:W-:-:S12]  /*1ae70*/  @!P1 BRA `(.L_x_3098) ;  /* 0x0000006c00309947 */ /* 0x002fd80003800000 */
.L_x_3266:
[----:B------:R-:W-:Y:S05]  /*1ae80*/  BSYNC B2 ;  /* 0x0000000000027941 */ /* 0x000fea0003800000 */
.L_x_3097:
        /* <DEDUP_REMOVED lines=9> */
.L_x_3100:
[----:B------:R-:W-:Y:S05]  /*1af20*/  BSYNC B2 ;  /* 0x0000000000027941 */ /* 0x000fea0003800000 */
.L_x_3099:
        /* <DEDUP_REMOVED lines=11> */
.L_x_3101:
        /* <DEDUP_REMOVED lines=13> */
.L_x_3267:
[----:B------:R-:W-:Y:S05]  /*1b0b0*/  BSYNC B2 ;  /* 0x0000000000027941 */ /* 0x000fea0003800000 */
.L_x_3102:
        /* <DEDUP_REMOVED lines=11> */
.L_x_3105:
[----:B------:R-:W-:Y:S05]  /*1b170*/  BSYNC B2 ;  /* 0x0000000000027941 */ /* 0x000fea0003800000 */
.L_x_3104:
        /* <DEDUP_REMOVED lines=9> */
.L_x_3106:
        /* <DEDUP_REMOVED lines=15> */
.L_x_3107:
        /* <DEDUP_REMOVED lines=15> */
.L_x_3108:
        /* <DEDUP_REMOVED lines=15> */
.L_x_3109:
        /* <DEDUP_REMOVED lines=10> */
.L_x_3096:
[----:B------:R-:W-:Y:S05]  /*1b580*/  BSYNC B1 ;  /* 0x0000000000017941 */ /* 0x000fea0003800000 */
.L_x_3095:
        /* <DEDUP_REMOVED lines=8> */
.L_x_3074:
[----:B------:R-:W-:Y:S05]  /*1b610*/  BSYNC B0 ;  /* 0x0000000000007941 */ /* 0x000fea0003800000 */
.L_x_3073:
[----:B------:R-:W0:Y:S01]  /*1b620*/  LDC R0, c[0x0][0x448] ;  /* 0x00011200ff007b82 */ /* 0x000e220000000800 */
[----:B------:R-:W-:Y:S07]  /*1b630*/  @!P0 WARPSYNC.ALL ;  /* 0x0000000000008948 */ /* 0x000fee0003800000 */
[----:B------:R-:W1:Y:S08]  /*1b640*/  LDC.64 R2, c[0x0][0x9e0] ;  /* 0x00027800ff027b82 */ /* 0x000e700000000a00 */
[----:B------:R-:W-:Y:S01]  /*1b650*/  @!P0 BAR.SYNC.DEFER_BLOCKING 0xc, 0x180 ;  /* 0x0306000000008b1d */ /* 0x000fe20000010000 */
[----:B0-----:R-:W-:Y:S01]  /*1b660*/  ISETP.NE.AND P1, PT, R0, 0x1, PT ;  /* 0x000000010000780c */ /* 0x001fe20003f25270 */
[----:B------:R-:W-:Y:S01]  /*1b670*/  VIADD R0, R35, 0x7f ;  /* 0x0000007f23007836 */ /* 0x000fe20000000000 */
[----:B-1----:R-:W-:-:S11]  /*1b680*/  ISETP.GE.AND P2, PT, R3, 0x1, PT ;  /* 0x000000010300780c */ /* 0x002fd60003f46270 */
[----:B------:R-:W0:Y:S08]  /*1b690*/  @P1 LDC R5, c[0x0][0x44c] ;  /* 0x00011300ff051b82 */ /* 0x000e300000000800 */
[----:B------:R-:W1:Y:S01]  /*1b6a0*/  @P1 LDC R4, c[0x0][0x450] ;  /* 0x00011400ff041b82 */ /* 0x000e620000000800 */
[----:B0-----:R-:W-:-:S05]  /*1b6b0*/  @P1 IMAD.HI.U32 R5, R0, R5, RZ ;  /* 0x0000000500051227 */ /* 0x001fca00078e00ff */
[----:B-1----:R-:W-:-:S05]  /*1b6c0*/  @P1 SHF.R.U32.HI R0, RZ, R4, R5 ;  /* 0x00000004ff001219 */ /* 0x002fca0000011605 */
        /* <DEDUP_REMOVED lines=14> */
.L_x_3113:
[----:B------:R-:W-:-:S13]  /*1b7b0*/  ISETP.NE.AND P0, PT, R3, 0x1, PT ;  /* 0x000000010300780c */ /* 0x000fda0003f05270 */
[----:B------:R-:W0:Y:S02]  /*1b7c0*/  @P0 LDC.64 R4, c[0x0][0x9e8] ;  /* 0x00027a00ff040b82 */ /* 0x000e240000000a00 */
[----:B0-----:R-:W-:-:S05]  /*1b7d0*/  @P0 IMAD.HI.U32 R4, R0, R4, RZ ;  /* 0x0000000400040227 */ /* 0x001fca00078e00ff */
[----:B------:R-:W-:-:S07]  /*1b7e0*/  @P0 SHF.R.U32.HI R0, RZ, R5, R4 ;  /* 0x00000005ff000219 */ /* 0x000fce0000011604 */
.L_x_3114:
[----:B------:R-:W-:Y:S05]  /*1b7f0*/  BSYNC B0 ;  /* 0x0000000000007941 */ /* 0x000fea0003800000 */
.L_x_3112:
[----:B------:R-:W-:-:S05]  /*1b800*/  IMAD R5, R0, R3, R3 ;  /* 0x0000000300057224 */ /* 0x000fca00078e0203 */
[----:B------:R-:W-:-:S07]  /*1b810*/  VIMNMX R2, R2, R5, PT ;  /* 0x0000000502027248 */ /* 0x000fce0003fe0100 */
.L_x_3111:
[----:B------:R-:W0:Y:S01]  /*1b820*/  @P1 LDC R0, c[0x0][0x44c] ;  /* 0x00011300ff001b82 */ /* 0x000e220000000800 */
[----:B------:R-:W-:Y:S01]  /*1b830*/  VIADD R2, R2, 0x5f ;  /* 0x0000005f02027836 */ /* 0x000fe20000000000 */
[----:B------:R-:W-:Y:S01]  /*1b840*/  ULDC UR4, c[0x0][0x9dc] ;  /* 0x0002770000047ab9 */ /* 0x000fe20000000800 */
[----:B------:R-:W-:Y:S02]  /*1b850*/  IMAD.MOV.U32 R7, RZ, RZ, R35 ;  /* 0x000000ffff077224 */ /* 0x000fe400078e0023 */
[----:B------:R-:W-:-:S03]  /*1b860*/  IMAD.HI R2, R2, 0x2aaaaaab, RZ ;  /* 0x2aaaaaab02027827 */ /* 0x000fc600078e02ff */
[----:B------:R-:W1:Y:S01]  /*1b870*/  @P1 LDC R5, c[0x0][0x450] ;  /* 0x00011400ff051b82 */ /* 0x000e620000000800 */
[----:B0-----:R-:W-:-:S05]  /*1b880*/  @P1 IMAD.HI.U32 R0, R35, R0, RZ ;  /* 0x0000000023001227 */ /* 0x001fca00078e00ff */
[----:B-1----:R-:W-:Y:S02]  /*1b890*/  @P1 SHF.R.U32.HI R7, RZ, R5, R0 ;  /* 0x00000005ff071219 */ /* 0x002fe40000011600 */
[----:B------:R-:W-:-:S03]  /*1b8a0*/  SHF.R.U32.HI R5, RZ, 0x1f, R2 ;  /* 0x0000001fff057819 */ /* 0x000fc60000011602 */
[----:B------:R-:W-:Y:S01]  /*1b8b0*/  IMAD.IADD R8, R8, 0x1, R7 ;  /* 0x0000000108087824 */ /* 0x000fe200078e0207 */
[----:B------:R-:W-:-:S03]  /*1b8c0*/  LEA.HI.SX32 R2, R2, R5, 0x1c ;  /* 0x0000000502027211 */ /* 0x000fc600078fe2ff */
[----:B------:R-:W-:Y:S01]  /*1b8d0*/  VIADD R0, R8, -UR4 ;  /* 0x8000000408007c36 */ /* 0x000fe20008000000 */
[----:B------:R-:W-:-:S05]  /*1b8e0*/  VIMNMX R33, R9, R2, PT ;  /* 0x0000000209217248 */ /* 0x000fca0003fe0100 */
        /* <DEDUP_REMOVED lines=12> */
.L_x_3117:
[----:B------:R-:W-:-:S13]  /*1b9b0*/  ISETP.NE.AND P0, PT, R3, 0x1, PT ;  /* 0x000000010300780c */ /* 0x000fda0003f05270 */
[----:B------:R-:W1:Y:S02]  /*1b9c0*/  @P0 LDC.64 R4, c[0x0][0x9e8] ;  /* 0x00027a00ff040b82 */ /* 0x000e640000000a00 */
[----:B-1----:R-:W-:-:S05]  /*1b9d0*/  @P0 IMAD.HI.U32 R4, R8, R4, RZ ;  /* 0x0000000408040227 */ /* 0x002fca00078e00ff */
[----:B------:R-:W-:-:S07]  /*1b9e0*/  @P0 SHF.R.U32.HI R8, RZ, R5, R4 ;  /* 0x00000005ff080219 */ /* 0x000fce0000011604 */
.L_x_3118:
[----:B------:R-:W-:Y:S05]  /*1b9f0*/  BSYNC B0 ;  /* 0x0000000000007941 */ /* 0x000fea0003800000 */
.L_x_3116:
[----:B------:R-:W-:-:S05]  /*1ba00*/  IMAD R3, R8, R3, RZ ;  /* 0x0000000308037224 */ /* 0x000fca00078e02ff */
[----:B------:R-:W-:-:S07]  /*1ba10*/  VIMNMX R0, R0, R3, !PT ;  /* 0x0000000300007248 */ /* 0x000fce0007fe0100 */
.L_x_3115:
        /* <DEDUP_REMOVED lines=24> */
.L_x_3120:
        /* <DEDUP_REMOVED lines=20> */
.L_x_3123:
[----:B------:R-:W-:Y:S05]  /*1bce0*/  BSYNC B6 ;  /* 0x0000000000067941 */ /* 0x000fea0003800000 */
.L_x_3122:
        /* <DEDUP_REMOVED lines=20> */
.L_x_3126:
        /* <DEDUP_REMOVED lines=15> */
.L_x_3125:
[----:B------:R-:W-:Y:S05]  /*1bf20*/  BSYNC B6 ;  /* 0x0000000000067941 */ /* 0x000fea0003800000 */
.L_x_3124:
[----:B------:R-:W-:Y:S01]  /*1bf30*/  ULDC.64 UR4, c[0x0][0x9f8] ;  /* 0x00027e0000047ab9 */ /* 0x000fe20000000a00 */
[----:B------:R-:W-:Y:S01]  /*1bf40*/  IMAD.MOV.U32 R29, RZ, RZ, R19 ;  /* 0x000000ffff1d7224 */ /* 0x000fe200078e0013 */
[----:B------:R-:W-:Y:S01]  /*1bf50*/  ISETP.NE.U32.AND P0, PT, RZ, UR4, PT ;  /* 0x00000004ff007c0c */ /* 0x000fe2000bf05070 */
[----:B------:R-:W1:Y:S01]  /*1bf60*/  S2R R20, SR_TID.X ;  /* 0x0000000000147919 */ /* 0x000e620000002100 */
[----:B------:R-:W2:Y:S01]  /*1bf70*/  LDC R10, c[0x0][0x430] ;  /* 0x00010c00ff0a7b82 */ /* 0x000ea20000000800 */
[----:B------:R-:W-:Y:S01]  /*1bf80*/  VIADD R0, R33, 0xffffffff ;  /* 0xffffffff21007836 */ /* 0x000fe20000000000 */
[----:B------:R-:W-:Y:S01]  /*1bf90*/  ISETP.NE.AND.EX P0, PT, RZ, UR5, PT, P0 ;  /* 0x00000005ff007c0c */ /* 0x000fe2000bf05300 */
[----:B------:R-:W-:Y:S01]  /*1bfa0*/  IMAD.MOV.U32 R37, RZ, RZ, RZ ;  /* 0x000000ffff257224 */ /* 0x000fe200078e00ff */
[----:B------:R-:W-:Y:S01]  /*1bfb0*/  LOP3.LUT R22, R22, 0xffffffdf, RZ, 0xc0, !PT ;  /* 0xffffffdf16167812 */ /* 0x000fe200078ec0ff */
[----:B------:R-:W-:-:S10]  /*1bfc0*/  ULDC UR4, c[0x0][0x320] ;  /* 0x0000c80000047ab9 */ /* 0x000fd40000000800 */
[----:B------:R-:W3:Y:S01]  /*1bfd0*/  @P0 LDC.64 R2, c[0x0][0x9f8] ;  /* 0x00027e00ff020b82 */ /* 0x000ee20000000a00 */
[----:B-1----:R-:W-:Y:S01]  /*1bfe0*/  LOP3.LUT R20, R20, 0x7f, RZ, 0xc0, !PT ;  /* 0x0000007f14147812 */ /* 0x002fe200078ec0ff */
[----:B---3--:R-:W-:-:S05]  /*1bff0*/  @P0 IMAD.WIDE R2, R19, 0x4, R2 ;  /* 0x0000000413020825 */ /* 0x008fca00078e0202 */
[----:B------:R1:W3:Y:S01]  /*1c000*/  @P0 LDG.E R29, desc[UR52][R2.64] ;  /* 0x00000034021d0981 */ /* 0x0002e2000c1e1900 */
[----:B------:R-:W-:Y:S02]  /*1c010*/  SHF.R.U32.HI R21, RZ, 0x3, R20 ;  /* 0x00000003ff157819 */ /* 0x000fe40000011614 */
[----:B--2---:R-:W-:Y:S01]  /*1c020*/  ISETP.NE.AND P1, PT, R10, 0x1, PT ;  /* 0x000000010a00780c */ /* 0x004fe20003f25270 */
[----:B------:R-:W2:-:S12]  /*1c030*/  S2R R20, SR_TID.X ;  /* 0x0000000000147919 */ /* 0x000e980000002100 */
[----:B------:R-:W4:Y:S08]  /*1c040*/  @P1 LDC R5, c[0x0][0x434] ;  /* 0x00010d00ff051b82 */ /* 0x000f300000000800 */
[----:B------:R-:W0:Y:S01]  /*1c050*/  @P1 LDC R7, c[0x0][0x438] ;  /* 0x00010e00ff071b82 */ /* 0x000e220000000800 */
[----:B--2---:R-:W-:-:S05]  /*1c060*/  IMAD.SHL.U32 R20, R20, 0x10, RZ ;  /* 0x0000001014147824 */ /* 0x004fca00078e00ff */
[----:B------:R-:W-:-:S05]  /*1c070*/  LOP3.LUT R20, R21, 0x70, R20, 0xf8, !PT ;  /* 0x0000007015147812 */ /* 0x000fca00078ef814 */
[----:B------:R-:W-:-:S05]  /*1c080*/  IMAD R8, R0, 0x60, R20 ;  /* 0x0000006000087824 */ /* 0x000fca00078e0214 */
[C---:B------:R-:W-:Y:S01]  /*1c090*/  ISETP.GE.AND P0, PT, R8.reuse, R17, PT ;  /* 0x000000110800720c */ /* 0x040fe20003f06270 */
[----:B------:R-:W-:-:S03]  /*1c0a0*/  IMAD.IADD R8, R8, 0x1, R31 ;  /* 0x0000000108087824 */ /* 0x000fc600078e021f */
[----:B------:R-:W-:Y:S01]  /*1c0b0*/  ISETP.GT.U32.OR P0, PT, R20, 0x5f, P0 ;  /* 0x0000005f1400780c */ /* 0x000fe20000704470 */
[----:B----4-:R-:W-:-:S04]  /*1c0c0*/  @P1 IMAD.HI.U32 R4, R8, R5, RZ ;  /* 0x0000000508041227 */ /* 0x010fc800078e00ff */
[----:B------:R-:W-:Y:S01]  /*1c0d0*/  IMAD.MOV.U32 R9, RZ, RZ, R8 ;  /* 0x000000ffff097224 */ /* 0x000fe200078e0008 */
[----:B0-----:R-:W-:-:S07]  /*1c0e0*/  @P1 SHF.R.U32.HI R9, RZ, R7, R4 ;  /* 0x00000007ff091219 */ /* 0x001fce0000011604 */
[----:B-1----:R-:W0:Y:S01]  /*1c0f0*/  @!P0 LDC.64 R2, c[0x0][0x428] ;  /* 0x00010a00ff028b82 */ /* 0x002e220000000a00 */
[--C-:B------:R-:W-:Y:S01]  /*1c100*/  @!P0 SHF.R.S32.HI R7, RZ, 0x1f, R9.reuse ;  /* 0x0000001fff078819 */ /* 0x100fe20000011409 */
[----:B------:R-:W-:-:S06]  /*1c110*/  @!P0 IMAD.MOV.U32 R6, RZ, RZ, R9 ;  /* 0x000000ffff068224 */ /* 0x000fcc00078e0009 */
[----:B------:R-:W1:Y:S01]  /*1c120*/  @!P0 LDC.64 R4, c[0x0][0x418] ;  /* 0x00010600ff048b82 */ /* 0x000e620000000a00 */
[----:B------:R-:W-:Y:S01]  /*1c130*/  UMOV UR5, 0xffffffff ;  /* 0xffffffff00057882 */ /* 0x000fe20000000000 */
[----:B---3--:R-:W-:Y:S01]  /*1c140*/  SHF.R.S32.HI R34, RZ, 0x1f, R29 ;  /* 0x0000001fff227819 */ /* 0x008fe2000001141d */
[----:B0-----:R-:W-:-:S04]  /*1c150*/  @!P0 IMAD.WIDE.U32 R6, R29, R2, R6 ;  /* 0x000000021d068225 */ /* 0x001fc800078e0006 */
[----:B------:R-:W-:Y:S01]  /*1c160*/  @!P0 IMAD R2, R34, R2, RZ ;  /* 0x0000000222028224 */ /* 0x000fe200078e02ff */
[----:B-1----:R-:W-:-:S03]  /*1c170*/  @!P0 LEA R4, P1, R6, R4, 0x2 ;  /* 0x0000000406048211 */ /* 0x002fc600078210ff */
[----:B------:R-:W-:-:S04]  /*1c180*/  @!P0 IMAD R3, R29, R3, R2 ;  /* 0x000000031d038224 */ /* 0x000fc800078e0202 */
[----:B------:R-:W-:-:S05]  /*1c190*/  @!P0 IMAD.IADD R3, R7, 0x1, R3 ;  /* 0x0000000107038824 */ /* 0x000fca00078e0203 */
[----:B------:R-:W-:-:S05]  /*1c1a0*/  @!P0 LEA.HI.X R5, R6, R5, R3, 0x2, P1 ;  /* 0x0000000506058211 */ /* 0x000fca00008f1403 */
[----:B------:R0:W5:Y:S01]  /*1c1b0*/  @!P0 LDG.E R37, desc[UR52][R4.64] ;  /* 0x0000003404258981 */ /* 0x000162000c1e1900 */
[----:B------:R-:W-:Y:S01]  /*1c1c0*/  ISETP.GT.U32.AND P0, PT, R20, 0x5f, PT ;  /* 0x0000005f1400780c */ /* 0x000fe20003f04070 */
[----:B------:R-:W-:Y:S01]  /*1c1d0*/  IMAD.U32 R2, RZ, RZ, UR38 ;  /* 0x00000026ff027e24 */ /* 0x000fe2000f8e00ff */
[----:B------:R-:W1:Y:S01]  /*1c1e0*/  S2R R20, SR_TID.X ;  /* 0x0000000000147919 */ /* 0x000e620000002100 */
[----:B------:R-:W-:-:S03]  /*1c1f0*/  IMAD.MOV R3, RZ, RZ, -R9 ;  /* 0x000000ffff037224 */ /* 0x000fc600078e0a09 */
[----:B------:R-:W-:Y:S01]  /*1c200*/  ISETP.NE.AND P2, PT, R2, 0x3, PT ;  /* 0x000000030200780c */ /* 0x000fe20003f45270 */
[----:B------:R-:W-:-:S06]  /*1c210*/  IMAD R3, R10, R3, R8 ;  /* 0x000000030a037224 */ /* 0x000fcc00078e0208 */
[----:B------:R-:W-:Y:S01]  /*1c220*/  @P0 LOP3.LUT R22, R22, 0x20, RZ, 0xfc, !PT ;  /* 0x0000002016160812 */ /* 0x000fe200078efcff */
[----:B------:R0:W-:Y:S03]  /*1c230*/  STL [R1], R3 ;  /* 0x0000000301007387 */ /* 0x0001e60000100800 */
[----:B------:R-:W-:-:S04]  /*1c240*/  LOP3.LUT R22, R22, 0xffffffbf, RZ, 0xc0, !PT ;  /* 0xffffffbf16167812 */ /* 0x000fc800078ec0ff */
[----:B------:R-:W-:-:S04]  /*1c250*/  @P2 LOP3.LUT R22, R22, 0x40, RZ, 0xfc, !PT ;  /* 0x0000004016162812 */ /* 0x000fc800078efcff */
[----:B------:R-:W-:Y:S01]  /*1c260*/  LOP3.LUT R22, R22, 0xfffffff7, RZ, 0xc0, !PT ;  /* 0xfffffff716167812 */ /* 0x000fe200078ec0ff */
[----:B-1----:R-:W-:-:S05]  /*1c270*/  IMAD.SHL.U32 R20, R20, 0x8, RZ ;  /* 0x0000000814147824 */ /* 0x002fca00078e00ff */
[----:B------:R-:W-:-:S04]  /*1c280*/  LOP3.LUT R20, R20, 0x38, RZ, 0xc0, !PT ;  /* 0x0000003814147812 */ /* 0x000fc800078ec0ff */
[C---:B------:R-:W-:Y:S02]  /*1c290*/  LOP3.LUT R13, R20.reuse, 0x40, RZ, 0xfc, !PT ;  /* 0x00000040140d7812 */ /* 0x040fe400078efcff */
[----:B------:R-:W-:Y:S02]  /*1c2a0*/  LOP3.LUT R12, R20, 0x80, RZ, 0xfc, !PT ;  /* 0x00000080140c7812 */ /* 0x000fe400078efcff */
[----:B------:R-:W-:Y:S02]  /*1c2b0*/  ISETP.GE.AND P4, PT, R13, UR4, PT ;  /* 0x000000040d007c0c */ /* 0x000fe4000bf86270 */
[----:B------:R-:W-:Y:S02]  /*1c2c0*/  ISETP.GE.AND P3, PT, R12, UR4, PT ;  /* 0x000000040c007c0c */ /* 0x000fe4000bf66270 */
[C---:B------:R-:W-:Y:S02]  /*1c2d0*/  ISETP.GE.AND P0, PT, R20.reuse, UR4, PT ;  /* 0x0000000414007c0c */ /* 0x040fe4000bf06270 */
[----:B------:R-:W-:-:S04]  /*1c2e0*/  LOP3.LUT R11, R20, 0xc0, RZ, 0xfc, !PT ;  /* 0x000000c0140b7812 */ /* 0x000fc800078efcff */
[----:B------:R-:W-:-:S03]  /*1c2f0*/  ISETP.GE.AND P1, PT, R11, UR4, PT ;  /* 0x000000040b007c0c */ /* 0x000fc6000bf26270 */
[----:B------:R-:W-:-:S04]  /*1c300*/  @P4 LOP3.LUT R22, R22, 0x8, RZ, 0xfc, !PT ;  /* 0x0000000816164812 */ /* 0x000fc800078efcff */
[----:B------:R-:W-:-:S04]  /*1c310*/  LOP3.LUT R22, R22, 0xffffffef, RZ, 0xc0, !PT ;  /* 0xffffffef16167812 */ /* 0x000fc800078ec0ff */
[----:B------:R-:W-:-:S04]  /*1c320*/  LOP3.LUT R22, R22, 0xfffffffb, RZ, 0xc0, !PT ;  /* 0xfffffffb16167812 */ /* 0x000fc800078ec0ff */
[----:B------:R-:W-:-:S04]  /*1c330*/  @P3 LOP3.LUT R22, R22, 0x4, RZ, 0xfc, !PT ;  /* 0x0000000416163812 */ /* 0x000fc800078efcff */
[----:B------:R-:W-:-:S04]  /*1c340*/  @P0 LOP3.LUT R22, R22, 0x10, RZ, 0xfc, !PT ;  /* 0x0000001016160812 */ /* 0x000fc800078efcff */
[----:B------:R-:W-:-:S04]  /*1c350*/  LOP3.LUT R22, R22, 0xfffffffd, RZ, 0xc0, !PT ;  /* 0xfffffffd16167812 */ /* 0x000fc800078ec0ff */
[----:B------:R-:W-:Y:S01]  /*1c360*/  @P1 LOP3.LUT R22, R22, 0x2, RZ, 0xfc, !PT ;  /* 0x0000000216161812 */ /* 0x000fe200078efcff */
[----:B0-----:R-:W-:Y:S06]  /*1c370*/  BRA.DIV UR5, `(.L_x_3127) ;  /* 0x0000005a05187947 */ /* 0x001fec000b800000 */
.L_x_3270:
[----:B------:R-:W-:Y:S02]  /*1c380*/  SHF.R.S32.HI R28, RZ, 0x1f, R18 ;  /* 0x0000001fff1c7819 */ /* 0x000fe40000011412 */
[----:B------:R-:W-:Y:S01]  /*1c390*/  SEL R6, RZ, 0x1, P0 ;  /* 0x00000001ff067807 */ /* 0x000fe20000000000 */
[----:B------:R-:W-:Y:S06]  /*1c3a0*/  @!P2 BRA `(.L_x_3128) ;  /* 0x000000000004a947 */ /* 0x000fec0003800000 */
[----:B------:R-:W-:Y:S01]  /*1c3b0*/  BPT.TRAP 0x1 ;  /* 0x000000040000795c */ /* 0x000fe20000300000 */
.L_x_3128:
[----:B------:R-:W-:Y:S01]  /*1c3c0*/  IMAD R33, R0, -0x60, R17 ;  /* 0xffffffa000217824 */ /* 0x000fe200078e0211 */
[----:B------:R-:W-:Y:S01]  /*1c3d0*/  SHF.L.U32 R0, R26, 0x1f, RZ ;  /* 0x0000001f1a007819 */ /* 0x000fe200000006ff */
[----:B------:R-:W-:Y:S01]  /*1c3e0*/  IMAD R17, R25, 0x8, R23 ;  /* 0x0000000819117824 */ /* 0x000fe200078e0217 */
[----:B------:R-:W-:Y:S03]  /*1c3f0*/  BSSY B0, `(.L_x_3129) ;  /* 0x0000003000007945 */ /* 0x000fe60003800000 */
[----:B------:R-:W0:Y:S02]  /*1c400*/  SYNCS.PHASECHK.TRANS64.TRYWAIT P0, [R17+URZ+0x22840], R0 ;  /* 0x02284000110075a7 */ /* 0x000e24000800017f */
[----:B0-----:R-:W-:Y:S05]  /*1c410*/  @!P0 BRA `(.L_x_3130) ;  /* 0x0000005800248947 */ /* 0x001fea0003800000 */
.L_x_3271:
[----:B------:R-:W-:Y:S05]  /*1c420*/  BSYNC B0 ;  /* 0x0000000000007941 */ /* 0x000fea0003800000 */
.L_x_3129:
[----:B------:R-:W0:Y:S01]  /*1c430*/  LDL R2, [R1] ;  /* 0x0000000001027983 */ /* 0x000e220000100800 */
[----:B------:R-:W-:Y:S01]  /*1c440*/  ULDC.64 UR4, c[0x0][0x300] ;  /* 0x0000c00000047ab9 */ /* 0x000fe20000000a00 */
[----:B-----5:R-:W-:Y:S01]  /*1c450*/  SHF.R.S32.HI R4, RZ, 0x1f, R37 ;  /* 0x0000001fff047819 */ /* 0x020fe20000011425 */
[----:B------:R-:W1:Y:S01]  /*1c460*/  S2R R8, SR_TID.X ;  /* 0x0000000000087919 */ /* 0x000e620000002100 */
[----:B------:R-:W-:Y:S01]  /*1c470*/  LOP3.LUT R22, R22, 0xfffffffe, RZ, 0xc0, !PT ;  /* 0xfffffffe16167812 */ /* 0x000fe200078ec0ff */
[----:B-1----:R-:W-:-:S05]  /*1c480*/  IMAD.SHL.U32 R8, R8, 0x8, RZ ;  /* 0x0000000808087824 */ /* 0x002fca00078e00ff */
[----:B------:R-:W-:Y:S02]  /*1c490*/  LOP3.LUT R8, R8, 0x38, RZ, 0xc0, !PT ;  /* 0x0000003808087812 */ /* 0x000fe400078ec0ff */
[----:B0-----:R-:W-:-:S05]  /*1c4a0*/  SHF.R.S32.HI R0, RZ, 0x1f, R2 ;  /* 0x0000001fff007819 */ /* 0x001fca0000011402 */
[----:B------:R0:W-:Y:S04]  /*1c4b0*/  STL [R1+0x28], R0 ;  /* 0x0000280001007387 */ /* 0x0001e80000100800 */
[----:B------:R1:W-:Y:S01]  /*1c4c0*/  STL [R1+0x2c], R4 ;  /* 0x00002c0401007387 */ /* 0x0003e20000100800 */
[----:B0-----:R-:W-:-:S04]  /*1c4d0*/  IMAD R0, R0, UR4, RZ ;  /* 0x0000000400007c24 */ /* 0x001fc8000f8e02ff */
[C---:B------:R-:W-:Y:S02]  /*1c4e0*/  IMAD R0, R2.reuse, UR5, R0 ;  /* 0x0000000502007c24 */ /* 0x040fe4000f8e0200 */
[----:B------:R-:W-:Y:S01]  /*1c4f0*/  IMAD.WIDE.U32 R2, R2, UR4, RZ ;  /* 0x0000000402027c25 */ /* 0x000fe2000f8e00ff */
        /* <DEDUP_REMOVED lines=12> */
[----:B0-----:R-:W-:-:S04]  /*1c5c0*/  LOP3.LUT R4, R4, 0x7f, RZ, 0xc0, !PT ;  /* 0x0000007f04047812 */ /* 0x001fc800078ec0ff */
        /* <DEDUP_REMOVED lines=64> */
.L_x_3285:
        /* <DEDUP_REMOVED lines=10> */
.L_x_3132:
        /* <DEDUP_REMOVED lines=11> */
.L_x_3133:
[----:B0-----:R0:W5:Y:S01]  /*1cb20*/  LDL.LU R3, [R1+0xc] ;  /* 0x00000c0001037983 */ /* 0x0011620000300800 */
[C---:B------:R-:W-:Y:S01]  /*1cb30*/  LOP3.LUT P2, RZ, R22.reuse, 0x8, RZ, 0xc0, !PT ;  /* 0x0000000816ff7812 */ /* 0x040fe2000784c0ff */
[----:B------:R0:W-:Y:S01]  /*1cb40*/  SYNCS.ARRIVE.TRANS64.A1T0 RZ, [R17+URZ+0x22830], RZ ;  /* 0x022830ff11ff79a7 */ /* 0x0001e2000810003f */
[----:B------:R-:W-:-:S13]  /*1cb50*/  LOP3.LUT P1, RZ, R22, 0x4, RZ, 0xc0, !PT ;  /* 0x0000000416ff7812 */ /* 0x000fda000782c0ff */
[----:B------:R-:W-:Y:S05]  /*1cb60*/  WARPSYNC.ALL ;  /* 0x0000000000007948 */ /* 0x000fea0003800000 */
[----:B------:R-:W-:Y:S01]  /*1cb70*/  BAR.SYNC.DEFER_BLOCKING 0x8, 0x180 ;  /* 0x0206000000007b1d */ /* 0x000fe20000010000 */
[----:B------:R-:W-:Y:S02]  /*1cb80*/  LOP3.LUT P0, RZ, R22, 0x2, RZ, 0xc0, !PT ;  /* 0x0000000216ff7812 */ /* 0x000fe4000780c0ff */
[----:B------:R-:W-:Y:S02]  /*1cb90*/  SEL R0, RZ, 0x2, P2 ;  /* 0x00000002ff007807 */ /* 0x000fe40001000000 */
[----:B------:R-:W-:Y:S01]  /*1cba0*/  SEL R2, RZ, 0x4, P1 ;  /* 0x00000004ff027807 */ /* 0x000fe20000800000 */
[----:B------:R-:W-:Y:S01]  /*1cbb0*/  ULDC.64 UR4, c[0x0][0xa00] ;  /* 0x0002800000047ab9 */ /* 0x000fe20000000a00 */
[----:B------:R-:W-:Y:S01]  /*1cbc0*/  SEL R36, RZ, 0x8, P0 ;  /* 0x00000008ff247807 */ /* 0x000fe20000000000 */
[----:B------:R-:W-:Y:S01]  /*1cbd0*/  BSSY B6, `(.L_x_3134) ;  /* 0x0000025000067945 */ /* 0x000fe20003800000 */
[----:B------:R-:W-:-:S02]  /*1cbe0*/  IADD3 R0, R2, R0, R6 ;  /* 0x0000000002007210 */ /* 0x000fc40007ffe006 */
[----:B------:R-:W-:-:S03]  /*1cbf0*/  ISETP.NE.U32.AND P0, PT, RZ, UR4, PT ;  /* 0x00000004ff007c0c */ /* 0x000fc6000bf05070 */
[----:B------:R-:W-:Y:S01]  /*1cc00*/  IMAD.IADD R36, R0, 0x1, R36 ;  /* 0x0000000100247824 */ /* 0x000fe200078e0224 */
[----:B------:R-:W-:Y:S01]  /*1cc10*/  ISETP.NE.AND.EX P0, PT, RZ, UR5, PT, P0 ;  /* 0x00000005ff007c0c */ /* 0x000fe2000bf05300 */
[----:B------:R-:W-:Y:S01]  /*1cc20*/  VIADD R0, R23, 0x18400 ;  /* 0x0001840017007836 */ /* 0x000fe20000000000 */
[----:B------:R-:W-:Y:S02]  /*1cc30*/  ULDC.64 UR4, c[0x0][0x298] ;  /* 0x0000a60000047ab9 */ /* 0x000fe40000000a00 */
[----:B------:R-:W-:Y:S02]  /*1cc40*/  SEL R2, R19, RZ, !P0 ;  /* 0x000000ff13027207 */ /* 0x000fe40004000000 */
[----:B------:R-:W-:Y:S02]  /*1cc50*/  LOP3.LUT P1, RZ, R0, 0x3ff, RZ, 0xc0, !PT ;  /* 0x000003ff00ff7812 */ /* 0x000fe4000782c0ff */
[----:B------:R-:W-:-:S04]  /*1cc60*/  SHF.R.S32.HI R0, RZ, 0x1f, R19 ;  /* 0x0000001fff007819 */ /* 0x000fc80000011413 */
[----:B------:R-:W-:-:S05]  /*1cc70*/  SEL R0, R0, RZ, !P0 ;  /* 0x000000ff00007207 */ /* 0x000fca0004000000 */
[----:B------:R1:W-:Y:S04]  /*1cc80*/  STL [R1+0x30], R0 ;  /* 0x0000300001007387 */ /* 0x0003e80000100800 */
[----:B------:R2:W-:Y:S01]  /*1cc90*/  STL [R1+0x14], R2 ;  /* 0x0000140201007387 */ /* 0x0005e20000100800 */
[----:B-1---5:R-:W-:-:S05]  /*1cca0*/  SHF.R.S32.HI R0, RZ, 0x1f, R3 ;  /* 0x0000001fff007819 */ /* 0x022fca0000011403 */
[----:B------:R-:W-:-:S04]  /*1ccb0*/  IMAD R0, R0, UR4, RZ ;  /* 0x0000000400007c24 */ /* 0x000fc8000f8e02ff */
[C---:B------:R-:W-:Y:S02]  /*1ccc0*/  IMAD R0, R3.reuse, UR5, R0 ;  /* 0x0000000503007c24 */ /* 0x040fe4000f8e0200 */
[----:B--2---:R-:W-:-:S04]  /*1ccd0*/  IMAD.WIDE.U32 R2, R3, UR4, RZ ;  /* 0x0000000403027c25 */ /* 0x004fc8000f8e00ff */
[----:B------:R-:W-:Y:S01]  /*1cce0*/  IMAD.IADD R0, R3, 0x1, R0 ;  /* 0x0000000103007824 */ /* 0x000fe200078e0200 */
[----:B------:R1:W-:Y:S04]  /*1ccf0*/  STL.64 [R1+0x18], R2 ;  /* 0x0000180201007387 */ /* 0x0003e80000100a00 */
[----:B------:R1:W-:Y:S01]  /*1cd00*/  STL [R1+0xc], R0 ;  /* 0x00000c0001007387 */ /* 0x0003e20000100800 */
[----:B------:R-:W-:Y:S05]  /*1cd10*/  @!P1 BRA `(.L_x_3135) ;  /* 0x0000000000409947 */ /* 0x000fea0003800000 */
[----:B-1----:R-:W-:Y:S01]  /*1cd20*/  MOV R2, 0x0 ;  /* 0x0000000000027802 */ /* 0x002fe20000000f00 */
        /* <DEDUP_REMOVED lines=15> */
.L_x_3135:
[----:B------:R-:W-:Y:S05]  /*1ce20*/  BSYNC B6 ;  /* 0x0000000000067941 */ /* 0x000fea0003800000 */
.L_x_3134:
[----:B-1----:R-:W2:Y:S01]  /*1ce30*/  LDL.LU R0, [R1+0xc] ;  /* 0x00000c0001007983 */ /* 0x002ea20000300800 */
[----:B------:R-:W-:Y:S01]  /*1ce40*/  ULDC.64 UR4, c[0x0][0x2d8] ;  /* 0x0000b60000047ab9 */ /* 0x000fe20000000a00 */
[----:B------:R-:W1:Y:S02]  /*1ce50*/  LDC R7, c[0x0][0x448] ;  /* 0x00011200ff077b82 */ /* 0x000e640000000800 */
[----:B------:R-:W2:Y:S04]  /*1ce60*/  LDL.LU.64 R2, [R1+0x18] ;  /* 0x0000180001027983 */ /* 0x000ea80000300a00 */
[----:B------:R-:W3:Y:S04]  /*1ce70*/  LDL.LU R20, [R1+0x30] ;  /* 0x0000300001147983 */ /* 0x000ee80000300800 */
[----:B------:R-:W4:Y:S04]  /*1ce80*/  LDL.LU R21, [R1+0x14] ;  /* 0x0000140001157983 */ /* 0x000f280000300800 */
[----:B------:R0:W5:Y:S01]  /*1ce90*/  LDL R8, [R1+0x8] ;  /* 0x0000080001087983 */ /* 0x0001620000100800 */
[----:B-1----:R-:W-:-:S13]  /*1cea0*/  ISETP.NE.AND P0, PT, R7, 0x1, PT ;  /* 0x000000010700780c */ /* 0x002fda0003f05270 */
[----:B------:R-:W1:Y:S01]  /*1ceb0*/  @P0 LDC R6, c[0x0][0x44c] ;  /* 0x00011300ff060b82 */ /* 0x000e620000000800 */
[----:B--2---:R-:W-:Y:S02]  /*1cec0*/  IMAD.MOV.U32 R3, RZ, RZ, R0 ;  /* 0x000000ffff037224 */ /* 0x004fe400078e0000 */
[----:B------:R-:W-:Y:S02]  /*1ced0*/  IMAD R0, R28, UR4, RZ ;  /* 0x000000041c007c24 */ /* 0x000fe4000f8e02ff */
[----:B------:R-:W-:-:S04]  /*1cee0*/  IMAD.WIDE.U32 R2, R18, UR4, R2 ;  /* 0x0000000412027c25 */ /* 0x000fc8000f8e0002 */
[----:B------:R-:W-:Y:S01]  /*1cef0*/  IMAD R0, R18, UR5, R0 ;  /* 0x0000000512007c24 */ /* 0x000fe2000f8e0200 */
[----:B------:R-:W-:-:S03]  /*1cf00*/  ULDC.64 UR4, c[0x0][0x2e0] ;  /* 0x0000b80000047ab9 */ /* 0x000fc60000000a00 */
[----:B------:R-:W-:Y:S02]  /*1cf10*/  IMAD.IADD R3, R3, 0x1, R0 ;  /* 0x0000000103037824 */ /* 0x000fe400078e0200 */
[----:B---3--:R-:W-:Y:S02]  /*1cf20*/  IMAD R0, R20, UR4, RZ ;  /* 0x0000000414007c24 */ /* 0x008fe4000f8e02ff */
[----:B------:R-:W2:Y:S01]  /*1cf30*/  S2R R20, SR_TID.X ;  /* 0x0000000000147919 */ /* 0x000ea20000002100 */
[----:B----4-:R-:W-:-:S04]  /*1cf40*/  IMAD.WIDE.U32 R2, R21, UR4, R2 ;  /* 0x0000000415027c25 */ /* 0x010fc8000f8e0002 */
[----:B------:R-:W-:Y:S01]  /*1cf50*/  IMAD R0, R21, UR5, R0 ;  /* 0x0000000515007c24 */ /* 0x000fe2000f8e0200 */
[----:B------:R-:W3:Y:S01]  /*1cf60*/  S2R R9, SR_TID.X ;  /* 0x0000000000097919 */ /* 0x000ee20000002100 */
[----:B------:R-:W-:Y:S02]  /*1cf70*/  ULDC.64 UR4, c[0x0][0x2d0] ;  /* 0x0000b40000047ab9 */ /* 0x000fe40000000a00 */
[----:B------:R-:W-:Y:S02]  /*1cf80*/  IMAD.IADD R3, R3, 0x1, R0 ;  /* 0x0000000103037824 */ /* 0x000fe400078e0200 */
[----:B------:R-:W4:Y:S01]  /*1cf90*/  @P0 LDC R0, c[0x0][0x450] ;  /* 0x00011400ff000b82 */ /* 0x000f220000000800 */
[----:B--2---:R-:W-:-:S04]  /*1cfa0*/  LOP3.LUT R20, R20, 0x7f, RZ, 0xc0, !PT ;  /* 0x0000007f14147812 */ /* 0x004fc800078ec0ff */
[----:B------:R-:W-:Y:S02]  /*1cfb0*/  SHF.R.U32.HI R21, RZ, 0x3, R20 ;  /* 0x00000003ff157819 */ /* 0x000fe40000011614 */
[----:B------:R-:W2:Y:S02]  /*1cfc0*/  S2R R20, SR_TID.X ;  /* 0x0000000000147919 */ /* 0x000ea40000002100 */
[----:B--2---:R-:W-:-:S05]  /*1cfd0*/  IMAD.SHL.U32 R20, R20, 0x10, RZ ;  /* 0x0000001014147824 */ /* 0x004fca00078e00ff */
[----:B------:R-:W-:-:S05]  /*1cfe0*/  LOP3.LUT R20, R21, 0x70, R20, 0xf8, !PT ;  /* 0x0000007015147812 */ /* 0x000fca00078ef814 */
[----:B------:R-:W-:Y:S02]  /*1cff0*/  IMAD.IADD R5, R20, 0x1, R35 ;  /* 0x0000000114057824 */ /* 0x000fe400078e0223 */
[----:B------:R0:W5:Y:S02]  /*1d000*/  LDL R20, [R1+0x4] ;  /* 0x0000040001147983 */ /* 0x0001640000100800 */
[----:B-1----:R-:W-:-:S04]  /*1d010*/  @P0 IMAD.HI.U32 R6, R5, R6, RZ ;  /* 0x0000000605060227 */ /* 0x002fc800078e00ff */
[----:B------:R-:W-:Y:S01]  /*1d020*/  IMAD.MOV.U32 R4, RZ, RZ, R5 ;  /* 0x000000ffff047224 */ /* 0x000fe200078e0005 */
[----:B----4-:R-:W-:Y:S01]  /*1d030*/  @P0 SHF.R.U32.HI R4, RZ, R0, R6 ;  /* 0x00000000ff040219 */ /* 0x010fe20000011606 */
[----:B------:R-:W1:Y:S04]  /*1d040*/  S2R R21, SR_TID.X ;  /* 0x0000000000157919 */ /* 0x000e680000002100 */
        /* <DEDUP_REMOVED lines=13> */
[----:B---3--:R-:W-:Y:S01]  /*1d120*/  IMAD.SHL.U32 R9, R9, 0x8, RZ ;  /* 0x0000000809097824 */ /* 0x008fe200078e00ff */
[C---:B------:R-:W-:Y:S01]  /*1d130*/  LEA R0, P0, R2.reuse, UR4, 0x1 ;  /* 0x0000000402007c11 */ /* 0x040fe2000f8008ff */
[----:B------:R-:W-:Y:S01]  /*1d140*/  IMAD.IADD R4, R3, 0x1, R4 ;  /* 0x0000000103047824 */ /* 0x000fe200078e0204 */
[----:B------:R-:W-:Y:S02]  /*1d150*/  ULDC UR4, c[0x0][0x2b8] ;  /* 0x0000ae0000047ab9 */ /* 0x000fe40000000800 */
[----:B------:R-:W-:Y:S02]  /*1d160*/  LOP3.LUT R9, R9, 0x38, RZ, 0xc0, !PT ;  /* 0x0000003809097812 */ /* 0x000fe400078ec0ff */
[----:B------:R-:W-:Y:S01]  /*1d170*/  LEA.HI.X R4, R2, UR5, R4, 0x1, P0 ;  /* 0x0000000502047c11 */ /* 0x000fe200080f0c04 */
[----:B------:R-:W-:Y:S01]  /*1d180*/  UMOV UR5, 0xffffffff ;  /* 0xffffffff00057882 */ /* 0x000fe20000000000 */
[----:B-1----:R-:W-:-:S02]  /*1d190*/  LOP3.LUT R21, R21, 0x7f, RZ, 0xc0, !PT ;  /* 0x0000007f15157812 */ /* 0x002fc400078ec0ff */
[----:B------:R-:W-:Y:S02]  /*1d1a0*/  ISETP.GE.AND P1, PT, R9, UR4, PT ;  /* 0x0000000409007c0c */ /* 0x000fe4000bf26270 */
[----:B------:R-:W-:Y:S01]  /*1d1b0*/  SHF.R.U32.HI R10, RZ, 0x3, R21 ;  /* 0x00000003ff0a7819 */ /* 0x000fe20000011615 */
[----:B0-----:R-:W-:Y:S10]  /*1d1c0*/  BRA.DIV UR5, `(.L_x_3136) ;  /* 0x0000005205cc7947 */ /* 0x001ff4000b800000 */
        /* <DEDUP_REMOVED lines=66> */
[----:B------:R-:W2:Y:S04]  /*1d5f0*/  SHFL.IDX PT, R4, R4, 0x7, 0x181f ;  /* 0x00f81f0004047f89 */ /* 0x000ea800000e0000 */
[----:B------:R-:W3:Y:S01]  /*1d600*/  SHFL.IDX PT, R0, R0, 0x7, 0x181f ;  /* 0x00f81f0000007f89 */ /* 0x000ee200000e0000 */
[----:B0-----:R-:W-:-:S05]  /*1d610*/  @!P0 LEA R3, P2, R9, R3, 0x1 ;  /* 0x0000000309038211 */ /* 0x001fca00078408ff */
[----:B-1----:R-:W-:-:S05]  /*1d620*/  @!P0 IMAD.X R2, RZ, RZ, R2, P2 ;  /* 0x000000ffff028224 */ /* 0x002fca00010e0602 */
[----:B------:R-:W-:-:S04]  /*1d630*/  @!P0 LOP3.LUT R3, R3, R2, RZ, 0x3c, !PT ;  /* 0x0000000203038212 */ /* 0x000fc800078e3cff */
[----:B------:R-:W-:-:S04]  /*1d640*/  @!P0 LOP3.LUT R2, R3, R2, RZ, 0x3c, !PT ;  /* 0x0000000203028212 */ /* 0x000fc800078e3cff */
[----:B------:R-:W-:-:S05]  /*1d650*/  @!P0 LOP3.LUT R3, R3, R2, RZ, 0x3c, !PT ;  /* 0x0000000203038212 */ /* 0x000fca00078e3cff */
[----:B--23--:R1:W-:Y:S02]  /*1d660*/  @!P0 LDGSTS.E.BYPASS.LTC128B.128 [R8+0x1b400], desc[UR52][R2.64], !P1 ;  /* 0x1b40000002088fae */ /* 0x00c3e4000c901d74 */
.L_x_3302:
[----:B------:R-:W-:-:S05]  /*1d670*/  VIADD R35, R35, 0x70 ;  /* 0x0000007023237836 */ /* 0x000fca0000000000 */
[----:B------:R-:W-:-:S13]  /*1d680*/  ISETP.GE.AND P0, PT, R35, R5, PT ;  /* 0x000000052300720c */ /* 0x000fda0003f06270 */
[----:B01----:R-:W-:-:S05]  /*1d690*/  @!P0 LEA R2, P2, R9, R0, 0x1 ;  /* 0x0000000009028211 */ /* 0x003fca00078408ff */
[----:B------:R-:W-:-:S05]  /*1d6a0*/  @!P0 IMAD.X R3, RZ, RZ, R4, P2 ;  /* 0x000000ffff038224 */ /* 0x000fca00010e0604 */
[----:B------:R-:W-:Y:S01]  /*1d6b0*/  @!PT LDS RZ, [RZ] ;  /* 0x00000000fffff984 */ /* 0x000fe20000000800 */
[----:B------:R-:W-:Y:S01]  /*1d6c0*/  @!PT LDS RZ, [RZ] ;  /* 0x00000000fffff984 */ /* 0x000fe20000000800 */
[----:B------:R-:W-:Y:S01]  /*1d6d0*/  @!PT LDS RZ, [RZ] ;  /* 0x00000000fffff984 */ /* 0x000fe20000000800 */
[----:B------:R0:W-:Y:S01]  /*1d6e0*/  @!P0 LDGSTS.E.BYPASS.LTC128B.128 [R8+0x1bc00], desc[UR52][R2.64], !P1 ;  /* 0x1bc0000002088fae */ /* 0x0001e2000c901d74 */
[----:B------:R-:W-:Y:S01]  /*1d6f0*/  PLOP3.LUT P0, PT, PT, PT, PT, 0x80, 0x0 ;  /* 0x000000000000781c */ /* 0x000fe20003f0f070 */
[----:B------:R-:W-:-:S12]  /*1d700*/  NOP ;  /* 0x0000000000007918 */ /* 0x000fd80000000000 */
.L_x_3137:
        /* <DEDUP_REMOVED lines=18> */
.L_x_3303:
[----:B------:R-:W-:Y:S05]  /*1d830*/  BSYNC B0 ;  /* 0x0000000000007941 */ /* 0x000fea0003800000 */
.L_x_3138:
[----:B------:R-:W-:-:S05]  /*1d840*/  IMAD.U32 R2, RZ, RZ, UR38 ;  /* 0x00000026ff027e24 */ /* 0x000fca000f8e00ff */
[----:B------:R-:W-:-:S13]  /*1d850*/  ISETP.NE.AND P0, PT, R2, 0x3, PT ;  /* 0x000000030200780c */ /* 0x000fda0003f05270 */
[----:B------:R-:W-:Y:S05]  /*1d860*/  @!P0 BRA `(.L_x_3140) ;  /* 0x0000000000048947 */ /* 0x000fea0003800000 */
[----:B------:R-:W-:Y:S01]  /*1d870*/  BPT.TRAP 0x1 ;  /* 0x000000040000795c */ /* 0x000fe20000300000 */
.L_x_3140:
[----:B0-----:R-:W-:Y:S01]  /*1d880*/  SHF.L.U32 R0, R26, 0x1f, RZ ;  /* 0x0000001f1a007819 */ /* 0x001fe200000006ff */
[----:B------:R-:W-:Y:S03]  /*1d890*/  BSSY B0, `(.L_x_3141) ;  /* 0x0000003000007945 */ /* 0x000fe60003800000 */
[----:B------:R-:W0:Y:S02]  /*1d8a0*/  SYNCS.PHASECHK.TRANS64.TRYWAIT P0, [R17+URZ+0x22860], R0 ;  /* 0x02286000110075a7 */ /* 0x000e24000800017f */
[----:B0-----:R-:W-:Y:S05]  /*1d8b0*/  @!P0 BRA `(.L_x_3142) ;  /* 0x0000005400c88947 */ /* 0x001fea0003800000 */
.L_x_3304:
[----:B------:R-:W-:Y:S05]  /*1d8c0*/  BSYNC B0 ;  /* 0x0000000000007941 */ /* 0x000fea0003800000 */
.L_x_3141:
[----:B------:R-:W0:Y:S01]  /*1d8d0*/  LDL.LU R3, [R1+0x28] ;  /* 0x0000280001037983 */ /* 0x000e220000300800 */
[----:B------:R-:W-:-:S03]  /*1d8e0*/  ULDC.64 UR4, c[0x0][0x328] ;  /* 0x0000ca0000047ab9 */ /* 0x000fc60000000a00 */
[----:B------:R-:W2:Y:S04]  /*1d8f0*/  LDL.LU R2, [R1] ;  /* 0x0000000001027983 */ /* 0x000ea80000300800 */
[----:B------:R-:W3:Y:S01]  /*1d900*/  LDL.LU R4, [R1+0x2c] ;  /* 0x00002c0001047983 */ /* 0x000ee20000300800 */
[----:B0-----:R-:W-:-:S04]  /*1d910*/  IMAD R0, R3, UR4, RZ ;  /* 0x0000000403007c24 */ /* 0x001fc8000f8e02ff */
[C---:B--2---:R-:W-:Y:S02]  /*1d920*/  IMAD R5, R2.reuse, UR5, R0 ;  /* 0x0000000502057c24 */ /* 0x044fe4000f8e0200 */
[----:B------:R-:W-:Y:S01]  /*1d930*/  IMAD.WIDE.U32 R2, R2, UR4, RZ ;  /* 0x0000000402027c25 */ /* 0x000fe2000f8e00ff */
        /* <DEDUP_REMOVED lines=18> */
[----:B------:R-:W-:Y:S01]  /*1da60*/  LOP3.LUT R7, R36, 0x1, RZ, 0xc0, !PT ;  /* 0x0000000124077812 */ /* 0x000fe200078ec0ff */
[----:B------:R-:W-:Y:S01]  /*1da70*/  IMAD R4, R4, 0x2, R23 ;  /* 0x0000000204047824 */ /* 0x000fe200078e0217 */
[C---:B------:R-:W-:Y:S01]  /*1da80*/  LOP3.LUT P2, RZ, R36.reuse, 0x2, RZ, 0xc0, !PT ;  /* 0x0000000224ff7812 */ /* 0x040fe2000784c0ff */
[----:B------:R-:W1:Y:S01]  /*1da90*/  SHFL.IDX PT, R14, R5, RZ, 0x181f ;  /* 0x00181fff050e7589 */ /* 0x000e6200000e0000 */
[----:B------:R-:W-:Y:S02]  /*1daa0*/  ISETP.NE.U32.AND P3, PT, R7, 0x1, PT ;  /* 0x000000010700780c */ /* 0x000fe40003f65070 */
[----:B------:R-:W-:Y:S01]  /*1dab0*/  LOP3.LUT P1, RZ, R36, 0x4, RZ, 0xc0, !PT ;  /* 0x0000000424ff7812 */ /* 0x000fe2000782c0ff */
[----:B------:R-:W2:Y:S03]  /*1dac0*/  SHFL.IDX PT, R3, R6, RZ, 0x181f ;  /* 0x00181fff06037589 */ /* 0x000ea600000e0000 */
[----:B------:R-:W-:Y:S01]  /*1dad0*/  ISETP.LT.OR P4, PT, R33, 0x1, !P1 ;  /* 0x000000012100780c */ /* 0x000fe20004f81670 */
        /* <DEDUP_REMOVED lines=14> */
[----:B0-----:R-:W-:-:S03]  /*1dbc0*/  IADD3 R8, P4, R14, R0, RZ ;  /* 0x000000000e087210 */ /* 0x001fc60007f9e0ff */
[----:B------:R-:W-:Y:S04]  /*1dbd0*/  SHFL.IDX PT, R14, R5, 0x2, 0x181f ;  /* 0x00581f00050e7f89 */ /* 0x000fe800000e0000 */
[----:B-1----:R-:W0:Y:S02]  /*1dbe0*/  SHFL.IDX PT, R3, R6, 0x1, 0x181f ;  /* 0x00381f0006037f89 */ /* 0x002e2400000e0000 */
        /* <DEDUP_REMOVED lines=46> */
.L_x_3318:
        /* <DEDUP_REMOVED lines=15> */
.L_x_3144:
        /* <DEDUP_REMOVED lines=11> */
.L_x_3145:
[----:B------:R-:W2:Y:S01]  /*1e070*/  LDL.LU R2, [R1+0x20] ;  /* 0x0000200001027983 */ /* 0x000ea20000300800 */
[----:B------:R0:W-:Y:S01]  /*1e080*/  SYNCS.ARRIVE.TRANS64.A1T0 RZ, [R17+URZ+0x22850], RZ ;  /* 0x022850ff11ff79a7 */ /* 0x0001e2000810003f */
[----:B------:R-:W-:Y:S01]  /*1e090*/  BSSY B0, `(.L_x_3146) ;  /* 0x00000e0000007945 */ /* 0x000fe20003800000 */
[----:B--2---:R-:W-:-:S05]  /*1e0a0*/  VIADD R10, R2, 0xfffffffe ;  /* 0xfffffffe020a7836 */ /* 0x004fca0000000000 */
[----:B------:R-:W-:-:S13]  /*1e0b0*/  ISETP.GE.AND P0, PT, R10, R32, PT ;  /* 0x000000200a00720c */ /* 0x000fda0003f06270 */
[----:B0-----:R-:W-:Y:S05]  /*1e0c0*/  @!P0 BRA `(.L_x_3147) ;  /* 0x0000000c00708947 */ /* 0x001fea0003800000 */
.L_x_3160:
[----:B0-----:R-:W0:Y:S01]  /*1e0d0*/  S2R R2, SR_TID.X ;  /* 0x0000000000027919 */ /* 0x001e220000002100 */
[----:B------:R-:W1:Y:S01]  /*1e0e0*/  LDC R6, c[0x0][0x430] ;  /* 0x00010c00ff067b82 */ /* 0x000e620000000800 */
[----:B------:R-:W-:Y:S01]  /*1e0f0*/  IMAD R7, R10, 0x60, R31 ;  /* 0x000000600a077824 */ /* 0x000fe200078e021f */
[----:B--23--:R-:W2:Y:S01]  /*1e100*/  S2R R4, SR_TID.X ;  /* 0x0000000000047919 */ /* 0x00cea20000002100 */
[----:B------:R-:W-:Y:S02]  /*1e110*/  IMAD.U32 R12, RZ, RZ, UR38 ;  /* 0x00000026ff0c7e24 */ /* 0x000fe4000f8e00ff */
[----:B------:R-:W-:Y:S01]  /*1e120*/  VIADD R25, R25, 0x1 ;  /* 0x0000000119197836 */ /* 0x000fe20000000000 */
[----:B-1----:R-:W-:Y:S02]  /*1e130*/  ISETP.NE.AND P0, PT, R6, 0x1, PT ;  /* 0x000000010600780c */ /* 0x002fe40003f05270 */
[----:B0-----:R-:W-:Y:S01]  /*1e140*/  LOP3.LUT R2, R2, 0x7f, RZ, 0xc0, !PT ;  /* 0x0000007f02027812 */ /* 0x001fe200078ec0ff */
[----:B--2---:R-:W-:-:S03]  /*1e150*/  IMAD.SHL.U32 R4, R4, 0x10, RZ ;  /* 0x0000001004047824 */ /* 0x004fc600078e00ff */
[----:B------:R-:W-:-:S07]  /*1e160*/  SHF.R.U32.HI R2, RZ, 0x3, R2 ;  /* 0x00000003ff027819 */ /* 0x000fce0000011602 */
[----:B------:R-:W0:Y:S01]  /*1e170*/  @P0 LDC R3, c[0x0][0x438] ;  /* 0x00010e00ff030b82 */ /* 0x000e220000000800 */
[----:B------:R-:W-:-:S04]  /*1e180*/  LOP3.LUT R4, R2, 0x70, R4, 0xf8, !PT ;  /* 0x0000007002047812 */ /* 0x000fc800078ef804 */
[----:B------:R-:W-:-:S03]  /*1e190*/  ISETP.GT.U32.AND P1, PT, R4, 0x5f, PT ;  /* 0x0000005f0400780c */ /* 0x000fc60003f24070 */
[----:B------:R-:W1:Y:S01]  /*1e1a0*/  @P0 LDC R2, c[0x0][0x434] ;  /* 0x00010d00ff020b82 */ /* 0x000e620000000800 */
[----:B------:R-:W-:-:S04]  /*1e1b0*/  IMAD.IADD R7, R4, 0x1, R7 ;  /* 0x0000000104077824 */ /* 0x000fc800078e0207 */
[----:B------:R-:W-:-:S05]  /*1e1c0*/  IMAD.MOV.U32 R11, RZ, RZ, R7 ;  /* 0x000000ffff0b7224 */ /* 0x000fca00078e0007 */
[----:B------:R-:W2:Y:S08]  /*1e1d0*/  @!P1 LDC.64 R4, c[0x0][0x428] ;  /* 0x00010a00ff049b82 */ /* 0x000eb00000000a00 */
[----:B------:R-:W3:Y:S01]  /*1e1e0*/  @!P1 LDC.64 R8, c[0x0][0x418] ;  /* 0x00010600ff089b82 */ /* 0x000ee20000000a00 */
[----:B-1----:R-:W-:-:S05]  /*1e1f0*/  @P0 IMAD.HI.U32 R2, R7, R2, RZ ;  /* 0x0000000207020227 */ /* 0x002fca00078e00ff */
[----:B0-----:R-:W-:-:S04]  /*1e200*/  @P0 SHF.R.U32.HI R11, RZ, R3, R2 ;  /* 0x00000003ff0b0219 */ /* 0x001fc80000011602 */
[--C-:B------:R-:W-:Y:S01]  /*1e210*/  @!P1 SHF.R.S32.HI R3, RZ, 0x1f, R11.reuse ;  /* 0x0000001fff039819 */ /* 0x100fe2000001140b */
[----:B------:R-:W-:-:S04]  /*1e220*/  @!P1 IMAD.MOV.U32 R2, RZ, RZ, R11 ;  /* 0x000000ffff029224 */ /* 0x000fc800078e000b */
[----:B--2---:R-:W-:-:S04]  /*1e230*/  @!P1 IMAD.WIDE.U32 R2, R29, R4, R2 ;  /* 0x000000041d029225 */ /* 0x004fc800078e0002 */
[----:B------:R-:W-:Y:S01]  /*1e240*/  @!P1 IMAD R4, R34, R4, RZ ;  /* 0x0000000422049224 */ /* 0x000fe200078e02ff */
[----:B---3--:R-:W-:-:S03]  /*1e250*/  @!P1 LEA R8, P0, R2, R8, 0x2 ;  /* 0x0000000802089211 */ /* 0x008fc600078010ff */
[----:B------:R-:W-:-:S04]  /*1e260*/  @!P1 IMAD R5, R29, R5, R4 ;  /* 0x000000051d059224 */ /* 0x000fc800078e0204 */
[----:B------:R-:W-:Y:S02]  /*1e270*/  @!P1 IMAD.IADD R3, R5, 0x1, R3 ;  /* 0x0000000105039824 */ /* 0x000fe400078e0203 */
[----:B------:R-:W-:-:S03]  /*1e280*/  IMAD.MOV.U32 R5, RZ, RZ, RZ ;  /* 0x000000ffff057224 */ /* 0x000fc600078e00ff */
[----:B------:R-:W-:Y:S01]  /*1e290*/  @!P1 LEA.HI.X R9, R2, R9, R3, 0x2, P0 ;  /* 0x0000000902099211 */ /* 0x000fe200000f1403 */
[----:B------:R-:W-:Y:S01]  /*1e2a0*/  IMAD.MOV R2, RZ, RZ, -R11 ;  /* 0x000000ffff027224 */ /* 0x000fe200078e0a0b */
[----:B------:R-:W-:-:S03]  /*1e2b0*/  ISETP.NE.AND P0, PT, R25, 0x2, PT ;  /* 0x000000021900780c */ /* 0x000fc60003f05270 */
[----:B------:R0:W5:Y:S01]  /*1e2c0*/  @!P1 LDG.E R5, desc[UR52][R8.64] ;  /* 0x0000003408059981 */ /* 0x000162000c1e1900 */
[----:B------:R-:W-:Y:S01]  /*1e2d0*/  ISETP.NE.AND P1, PT, R12, 0x3, PT ;  /* 0x000000030c00780c */ /* 0x000fe20003f25270 */
[----:B------:R-:W-:Y:S05]  /*1e2e0*/  YIELD ;  /* 0x0000000000007946 */ /* 0x000fea0003800000 */
[----:B------:R-:W-:Y:S01]  /*1e2f0*/  SEL R3, RZ, 0x1, P0 ;  /* 0x00000001ff037807 */ /* 0x000fe20000000000 */
[----:B------:R-:W-:Y:S01]  /*1e300*/  IMAD R6, R6, R2, R7 ;  /* 0x0000000206067224 */ /* 0x000fe200078e0207 */
[----:B------:R-:W-:Y:S02]  /*1e310*/  SEL R25, R25, RZ, P0 ;  /* 0x000000ff19197207 */ /* 0x000fe40000000000 */
[----:B------:R-:W-:Y:S01]  /*1e320*/  LOP3.LUT R26, R26, R3, RZ, 0x3c, !PT ;  /* 0x000000031a1a7212 */ /* 0x000fe200078e3cff */
[----:B------:R-:W-:-:S02]  /*1e330*/  IMAD.MOV.U32 R3, RZ, RZ, R10 ;  /* 0x000000ffff037224 */ /* 0x000fc400078e000a */
[----:B------:R-:W-:-:S03]  /*1e340*/  VIADD R10, R10, 0xffffffff ;  /* 0xffffffff0a0a7836 */ /* 0x000fc60000000000 */
[----:B------:R-:W-:Y:S01]  /*1e350*/  ISETP.GT.AND P2, PT, R3, R32, PT ;  /* 0x000000200300720c */ /* 0x000fe20003f44270 */
[----:B0-----:R-:W-:-:S12]  /*1e360*/  @!P1 BRA `(.L_x_3148) ;  /* 0x0000000000049947 */ /* 0x001fd80003800000 */
[----:B------:R-:W-:Y:S01]  /*1e370*/  BPT.TRAP 0x1 ;  /* 0x000000040000795c */ /* 0x000fe20000300000 */
.L_x_3148:
[----:B------:R-:W-:Y:S01]  /*1e380*/  IMAD R4, R25, 0x8, R23 ;  /* 0x0000000819047824 */ /* 0x000fe200078e0217 */
[----:B------:R-:W-:Y:S01]  /*1e390*/  SHF.L.U32 R21, R26, 0x1f, RZ ;  /* 0x0000001f1a157819 */ /* 0x000fe200000006ff */
[----:B------:R-:W-:Y:S01]  /*1e3a0*/  BSSY B1, `(.L_x_3149) ;  /* 0x0000004000017945 */ /* 0x000fe20003800000 */
[----:B------:R-:W-:Y:S02]  /*1e3b0*/  SHF.R.S32.HI R17, RZ, 0x1f, R6 ;  /* 0x0000001fff117819 */ /* 0x000fe40000011406 */
[----:B------:R-:W0:Y:S02]  /*1e3c0*/  SYNCS.PHASECHK.TRANS64.TRYWAIT P0, [R4+URZ+0x22840], R21 ;  /* 0x02284015040075a7 */ /* 0x000e24000800017f */
[----:B0-----:R-:W-:Y:S05]  /*1e3d0*/  @!P0 BRA `(.L_x_3150) ;  /* 0x00000054005c8947 */ /* 0x001fea0003800000 */
.L_x_3319:
[----:B------:R-:W-:Y:S05]  /*1e3e0*/  BSYNC B1 ;  /* 0x0000000000017941 */ /* 0x000fea0003800000 */
.L_x_3149:
        /* <DEDUP_REMOVED lines=52> */
.L_x_3333:
        /* <DEDUP_REMOVED lines=8> */
.L_x_3152:
        /* <DEDUP_REMOVED lines=11> */
.L_x_3153:
[----:B------:R2:W-:Y:S01]  /*1e860*/  SYNCS.ARRIVE.TRANS64.A1T0 RZ, [R4+URZ+0x22830], RZ ;  /* 0x022830ff04ff79a7 */ /* 0x0005e2000810003f */
[----:B------:R-:W-:Y:S05]  /*1e870*/  @!P3 BRA `(.L_x_3154) ;  /* 0x000000000004b947 */ /* 0x000fea0003800000 */
[----:B------:R-:W-:Y:S01]  /*1e880*/  BPT.TRAP 0x1 ;  /* 0x000000040000795c */ /* 0x000fe20000300000 */
.L_x_3154:
[----:B------:R-:W3:Y:S01]  /*1e890*/  SYNCS.PHASECHK.TRANS64.TRYWAIT P0, [R4+URZ+0x22860], R21 ;  /* 0x02286015040075a7 */ /* 0x000ee2000800017f */
[----:B------:R-:W-:Y:S04]  /*1e8a0*/  BSSY B1, `(.L_x_3155) ;  /* 0x0000002000017945 */ /* 0x000fe80003800000 */
[----:B---3--:R-:W-:Y:S05]  /*1e8b0*/  @!P0 BRA `(.L_x_3156) ;  /* 0x0000005400dc8947 */ /* 0x008fea0003800000 */
.L_x_3334:
[----:B------:R-:W-:Y:S05]  /*1e8c0*/  BSYNC B1 ;  /* 0x0000000000017941 */ /* 0x000fea0003800000 */
.L_x_3155:
        /* <DEDUP_REMOVED lines=68> */
.L_x_3348:
        /* <DEDUP_REMOVED lines=11> */
.L_x_3158:
        /* <DEDUP_REMOVED lines=11> */
.L_x_3159:
[----:B------:R0:W-:Y:S01]  /*1ee70*/  SYNCS.ARRIVE.TRANS64.A1T0 RZ, [R4+URZ+0x22850], RZ ;  /* 0x022850ff04ff79a7 */ /* 0x0001e2000810003f */
[----:B------:R-:W-:Y:S05]  /*1ee80*/  @P2 BRA `(.L_x_3160) ;  /* 0xfffffff000902947 */ /* 0x000fea000383ffff */
.L_x_3147:
[----:B------:R-:W-:Y:S05]  /*1ee90*/  BSYNC B0 ;  /* 0x0000000000007941 */ /* 0x000fea0003800000 */
.L_x_3146:
[----:B------:R-:W1:Y:S01]  /*1eea0*/  S2R R2, SR_TID.X ;  /* 0x0000000000027919 */ /* 0x000e620000002100 */
[----:B------:R-:W-:Y:S01]  /*1eeb0*/  VIADD R25, R25, 0x1 ;  /* 0x0000000119197836 */ /* 0x000fe20000000000 */
[----:B------:R-:W-:Y:S04]  /*1eec0*/  BSSY B0, `(.L_x_3161) ;  /* 0x0000012000007945 */ /* 0x000fe80003800000 */
[----:B------:R-:W-:-:S04]  /*1eed0*/  ISETP.NE.AND P0, PT, R25, 0x2, PT ;  /* 0x000000021900780c */ /* 0x000fc80003f05270 */
[----:B------:R-:W-:Y:S02]  /*1eee0*/  SEL R5, RZ, 0x1, P0 ;  /* 0x00000001ff057807 */ /* 0x000fe40000000000 */
        /* <DEDUP_REMOVED lines=15> */
.L_x_3162:
[----:B------:R-:W-:Y:S05]  /*1efe0*/  BSYNC B0 ;  /* 0x0000000000007941 */ /* 0x000fea0003800000 */
.L_x_3161:
[----:B------:R-:W-:Y:S02]  /*1eff0*/  LOP3.LUT R26, R26, R5, RZ, 0x3c, !PT ;  /* 0x000000051a1a7212 */ /* 0x000fe400078e3cff */
[----:B------:R-:W-:-:S07]  /*1f000*/  SEL R25, R25, RZ, P0 ;  /* 0x000000ff19197207 */ /* 0x000fce0000000000 */
.L_x_3121:
[----:B------:R-:W-:Y:S05]  /*1f010*/  BSYNC B7 ;  /* 0x0000000000077941 */ /* 0x000fea0003800000 */
.L_x_3119:
[----:B------:R-:W-:-:S13]  /*1f020*/  LOP3.LUT P0, RZ, R22, 0x80, RZ, 0xc0, !PT ;  /* 0x0000008016ff7812 */ /* 0x000fda000780c0ff */
[----:B------:R-:W-:Y:S05]  /*1f030*/  @!P0 BRA `(.L_x_3163) ;  /* 0x0000000000248947 */ /* 0x000fea0003800000 */
[----:B------:R-:W-:Y:S05]  /*1f040*/  WARPSYNC.ALL ;  /* 0x0000000000007948 */ /* 0x000fea0003800000 */
[----:B------:R-:W1:Y:S08]  /*1f050*/  S2UR UR5, SR_CgaCtaId ;  /* 0x00000000000579c3 */ /* 0x000e700000008800 */
[----:B------:R-:W-:Y:S06]  /*1f060*/  BAR.SYNC.DEFER_BLOCKING 0x5, 0x180 ;  /* 0x0146000000007b1d */ /* 0x000fec0000010000 */
[----:B------:R-:W-:-:S02]  /*1f070*/  UMOV UR4, 0x400 ;  /* 0x0000040000047882 */ /* 0x000fc40000000000 */
[----:B-1----:R-:W-:-:S06]  /*1f080*/  ULEA UR4, UR5, UR4, 0x18 ;  /* 0x0000000405047291 */ /* 0x002fcc000f8ec03f */
[----:B------:R-:W-:-:S05]  /*1f090*/  IMAD.U32 R23, RZ, RZ, UR4 ;  /* 0x00000004ff177e24 */ /* 0x000fca000f8e00ff */
[----:B------:R1:W4:Y:S01]  /*1f0a0*/  LDS.128 R16, [R23+0x228d0] ;  /* 0x0228d00017107984 */ /* 0x0003220000000c00 */
[----:B------:R-:W-:Y:S06]  /*1f0b0*/  BAR.ARV 0x4, 0x180 ;  /* 0x0106000000007b1d */ /* 0x000fec0000002000 */
[----:B------:R-:W-:Y:S05]  /*1f0c0*/  BRA `(.L_x_3164) ;  /* 0x0000000800cc7947 */ /* 0x000fea0003800000 */
.L_x_3163:
        /* <DEDUP_REMOVED lines=8> */
[----:B------:R-:W1:Y:S02]  /*1f150*/  @!P1 LDC.64 R2, c[0x0][0xc80] ;  /* 0x00032000ff029b82 */ /* 0x000e640000000a00 */
[----:B-1----:R-:W-:-:S06]  /*1f160*/  @!P1 IMAD.WIDE R2, R5, 0x4, R2 ;  /* 0x0000000405029825 */ /* 0x002fcc00078e0202 */
[----:B------:R-:W4:Y:S01]  /*1f170*/  @!P1 LDG.E R2, desc[UR52][R2.64] ;  /* 0x0000003402029981 */ /* 0x000f22000c1e1900 */
[----:B------:R-:W-:Y:S01]  /*1f180*/  IMAD.MOV.U32 R5, RZ, RZ, RZ ;  /* 0x000000ffff057224 */ /* 0x000fe200078e00ff */
[C---:B------:R-:W-:Y:S02]  /*1f190*/  ISETP.GE.U32.AND P2, PT, R8.reuse, 0x2, PT ;  /* 0x000000020800780c */ /* 0x040fe40003f46070 */
[C---:B------:R-:W-:Y:S01]  /*1f1a0*/  ISETP.GE.U32.AND P3, PT, R8.reuse, 0x4, PT ;  /* 0x000000040800780c */ /* 0x040fe20003f66070 */
[----:B------:R-:W-:Y:S01]  /*1f1b0*/  SHFL.IDX PT, R0, R16, RZ, 0x1f ;  /* 0x00001fff10007589 */ /* 0x000fe200000e0000 */
[C---:B------:R-:W-:Y:S02]  /*1f1c0*/  ISETP.GE.U32.AND P4, PT, R8.reuse, 0x8, PT ;  /* 0x000000080800780c */ /* 0x040fe40003f86070 */
[C---:B------:R-:W-:Y:S01]  /*1f1d0*/  ISETP.GE.U32.AND P5, PT, R8.reuse, 0x10, PT ;  /* 0x000000100800780c */ /* 0x040fe20003fa6070 */
[----:B0-23--:R-:W-:Y:S01]  /*1f1e0*/  SHFL.IDX PT, R4, R16, 0x1, 0x1f ;  /* 0x00201f0010047f89 */ /* 0x00dfe200000e0000 */
        /* <DEDUP_REMOVED lines=18> */
.L_x_3358:
[----:B------:R-:W-:Y:S02]  /*1f310*/  ULDC UR4, c[0x0][0xc38] ;  /* 0x00030e0000047ab9 */ /* 0x000fe40000000800 */
[----:B------:R-:W-:-:S04]  /*1f320*/  IMAD.U32 R7, RZ, RZ, UR4 ;  /* 0x00000004ff077e24 */ /* 0x000fc8000f8e00ff */
[----:B-1----:R-:W-:-:S04]  /*1f330*/  IMAD R14, R14, R7, RZ ;  /* 0x000000070e0e7224 */ /* 0x002fc800078e02ff */
[----:B------:R-:W-:-:S05]  /*1f340*/  IMAD.IADD R9, R4, 0x1, R14 ;  /* 0x0000000104097824 */ /* 0x000fca00078e020e */
[----:B------:R-:W-:-:S13]  /*1f350*/  ISETP.GT.AND P6, PT, R9, R0, PT ;  /* 0x000000000900720c */ /* 0x000fda0003fc4270 */
[----:B------:R-:W-:Y:S05]  /*1f360*/  @P6 BRA `(.L_x_3166) ;  /* 0x00000000009c6947 */ /* 0x000fea0003800000 */
.L_x_3171:
        /* <DEDUP_REMOVED lines=14> */
.L_x_3169:
[----:B------:R-:W-:Y:S05]  /*1f450*/  BSYNC B0 ;  /* 0x0000000000007941 */ /* 0x000fea0003800000 */
.L_x_3168:
        /* <DEDUP_REMOVED lines=18> */
.L_x_3366:
[----:B------:R-:W-:Y:S02]  /*1f580*/  ULDC UR4, c[0x0][0xc38] ;  /* 0x00030e0000047ab9 */ /* 0x000fe40000000800 */
[----:B------:R-:W-:-:S04]  /*1f590*/  IMAD.U32 R7, RZ, RZ, UR4 ;  /* 0x00000004ff077e24 */ /* 0x000fc8000f8e00ff */
[----:B-1----:R-:W-:-:S04]  /*1f5a0*/  IMAD R14, R14, R7, RZ ;  /* 0x000000070e0e7224 */ /* 0x002fc800078e02ff */
[----:B------:R-:W-:-:S05]  /*1f5b0*/  IMAD.IADD R9, R14, 0x1, R9 ;  /* 0x000000010e097824 */ /* 0x000fca00078e0209 */
[----:B------:R-:W-:-:S13]  /*1f5c0*/  ISETP.GT.AND P6, PT, R9, R0, PT ;  /* 0x000000000900720c */ /* 0x000fda0003fc4270 */
[----:B------:R-:W-:Y:S05]  /*1f5d0*/  @!P6 BRA `(.L_x_3171) ;  /* 0xfffffffc0064e947 */ /* 0x000fea000383ffff */
.L_x_3166:
        /* <DEDUP_REMOVED lines=8> */
.L_x_3370:
[----:B------:R-:W-:Y:S01]  /*1f660*/  ISETP.NE.AND P0, PT, R3, RZ, PT ;  /* 0x000000ff0300720c */ /* 0x000fe20003f05270 */
[----:B------:R-:W-:-:S12]  /*1f670*/  IMAD.MOV.U32 R14, RZ, RZ, RZ ;  /* 0x000000ffff0e7224 */ /* 0x000fd800078e00ff */
[----:B------:R-:W-:Y:S05]  /*1f680*/  @!P0 BRA `(.L_x_3173) ;  /* 0x0000000000108947 */ /* 0x000fea0003800000 */
[----:B------:R-:W-:Y:S01]  /*1f690*/  UMOV UR4, 0xffffffff ;  /* 0xffffffff00047882 */ /* 0x000fe20000000000 */
[----:B------:R-:W-:Y:S02]  /*1f6a0*/  VIADD R12, R4, 0xffffffff ;  /* 0xffffffff040c7836 */ /* 0x000fe40000000000 */
[----:B------:R-:W-:Y:S05]  /*1f6b0*/  BRA.DIV UR4, `(.L_x_3174) ;  /* 0x0000005a04607947 */ /* 0x000fea000b800000 */
[----:B------:R3:W4:Y:S02]  /*1f6c0*/  SHFL.IDX PT, R14, R2, R12, 0x1f ;  /* 0x00001f0c020e7589 */ /* 0x00072400000e0000 */
.L_x_3173:
[----:B0--3--:R-:W0:Y:S01]  /*1f6d0*/  LDC.64 R2, c[0x0][0xc90] ;  /* 0x00032400ff027b82 */ /* 0x009e220000000a00 */
[----:B------:R-:W-:-:S04]  /*1f6e0*/  IMAD.IADD R19, R4, 0x1, R19 ;  /* 0x0000000104137824 */ /* 0x000fc800078e0213 */
[----:B0-----:R-:W-:-:S05]  /*1f6f0*/  IMAD.WIDE R2, R19, 0x4, R2 ;  /* 0x0000000413027825 */ /* 0x001fca00078e0202 */
[----:B------:R0:W1:Y:S01]  /*1f700*/  LDG.E R6, desc[UR52][R2.64] ;  /* 0x0000003402067981 */ /* 0x000062000c1e1900 */
[----:B----4-:R-:W-:Y:S02]  /*1f710*/  IMAD R16, R14, R7, R16 ;  /* 0x000000070e107224 */ /* 0x010fe400078e0210 */
[----:B0-----:R-:W-:Y:S02]  /*1f720*/  IMAD.MOV.U32 R2, RZ, RZ, RZ ;  /* 0x000000ffff027224 */ /* 0x001fe400078e00ff */
[----:B-12---:R-:W-:-:S05]  /*1f730*/  IMAD R4, R5, R6, RZ ;  /* 0x0000000605047224 */ /* 0x006fca00078e02ff */
        /* <DEDUP_REMOVED lines=59> */
.L_x_3167:
[----:B------:R-:W-:Y:S01]  /*1faf0*/  UMOV UR4, URZ ;  /* 0x0000003f00047c82 */ /* 0x000fe20008000000 */
[----:B------:R-:W-:Y:S01]  /*1fb00*/  UMOV UR5, URZ ;  /* 0x0000003f00057c82 */ /* 0x000fe20008000000 */
[----:B------:R-:W-:Y:S01]  /*1fb10*/  ULDC UR6, c[0x0][0xc3c] ;  /* 0x00030f0000067ab9 */ /* 0x000fe20000000800 */
[----:B------:R-:W-:Y:S02]  /*1fb20*/  IMAD.MOV.U32 R16, RZ, RZ, R0 ;  /* 0x000000ffff107224 */ /* 0x000fe400078e0000 */
[----:B------:R-:W-:Y:S02]  /*1fb30*/  IMAD.U32 R17, RZ, RZ, UR4 ;  /* 0x00000004ff117e24 */ /* 0x000fe4000f8e00ff */
[----:B------:R-:W-:Y:S02]  /*1fb40*/  IMAD.U32 R18, RZ, RZ, UR5 ;  /* 0x00000005ff127e24 */ /* 0x000fe4000f8e00ff */
[----:B------:R-:W-:-:S07]  /*1fb50*/  IMAD.U32 R19, RZ, RZ, UR6 ;  /* 0x00000006ff137e24 */ /* 0x000fce000f8e00ff */
.L_x_3175:
        /* <DEDUP_REMOVED lines=10> */
.L_x_3164:
[----:B------:R-:W-:Y:S02]  /*1fc00*/  ULDC UR4, c[0x0][0xc3c] ;  /* 0x00030f0000047ab9 */ /* 0x000fe40000000800 */
[----:B----4-:R-:W-:-:S13]  /*1fc10*/  ISETP.GE.AND P0, PT, R19, UR4, PT ;  /* 0x0000000413007c0c */ /* 0x010fda000bf06270 */
[----:B------:R-:W-:Y:S05]  /*1fc20*/  @!P0 BRA `(.L_x_3176) ;  /* 0xffffff9c007c8947 */ /* 0x000fea000383ffff */
[----:B------:R-:W-:Y:S05]  /*1fc30*/  BSYNC B8 ;  /* 0x0000000000087941 */ /* 0x000fea0003800000 */
.L_x_3061:
[----:B------:R-:W4:Y:S01]  /*1fc40*/  LDL.LU R0, [R1+0x24] ;  /* 0x0000240001007983 */ /* 0x000f220000300800 */
[----:B------:R-:W-:Y:S01]  /*1fc50*/  BSSY B0, `(.L_x_3177) ;  /* 0x000000b000007945 */ /* 0x000fe20003800000 */
[----:B------:R-:W2:Y:S01]  /*1fc60*/  S2R R5, SR_CgaCtaId ;  /* 0x0000000000057919 */ /* 0x000ea20000008800 */
[----:B----4-:R-:W-:-:S05]  /*1fc70*/  VIADD R0, R0, 0x1 ;  /* 0x0000000100007836 */ /* 0x010fca0000000000 */
[----:B0-----:R-:W-:-:S04]  /*1fc80*/  LEA.HI R2, R0, R0, RZ, 0x1 ;  /* 0x0000000000027211 */ /* 0x001fc800078f08ff */
[----:B------:R-:W-:Y:S02]  /*1fc90*/  LOP3.LUT R3, R2, 0xfffffffe, RZ, 0xc0, !PT ;  /* 0xfffffffe02037812 */ /* 0x000fe400078ec0ff */
[----:B------:R-:W-:-:S03]  /*1fca0*/  MOV R2, 0x400 ;  /* 0x0000040000027802 */ /* 0x000fc60000000f00 */
[----:B------:R-:W-:Y:S01]  /*1fcb0*/  IMAD.IADD R0, R0, 0x1, -R3 ;  /* 0x0000000100007824 */ /* 0x000fe200078e0a03 */
[----:B--23--:R-:W-:-:S04]  /*1fcc0*/  LEA R4, R5, R2, 0x18 ;  /* 0x0000000205047211 */ /* 0x00cfc800078ec0ff */
[----:B------:R-:W-:-:S04]  /*1fcd0*/  SHF.L.U32 R0, R0, 0x1f, RZ ;  /* 0x0000001f00007819 */ /* 0x000fc800000006ff */
[----:B------:R-:W0:Y:S02]  /*1fce0*/  SYNCS.PHASECHK.TRANS64.TRYWAIT P0, [R4+URZ+0x22820], R0 ;  /* 0x02282000040075a7 */ /* 0x000e24000800017f */
[----:B0-----:R-:W-:Y:S05]  /*1fcf0*/  @!P0 BRA `(.L_x_3178) ;  /* 0x0000005000f48947 */ /* 0x001fea0003800000 */
.L_x_3373:
[----:B------:R-:W-:Y:S05]  /*1fd00*/  BSYNC B0 ;  /* 0x0000000000007941 */ /* 0x000fea0003800000 */
.L_x_3177:
[----:B------:R-:W-:-:S03]  /*1fd10*/  UMOV UR4, 0xffffffff ;  /* 0xffffffff00047882 */ /* 0x000fc60000000000 */
[----:B------:R-:W-:Y:S05]  /*1fd20*/  BRA.DIV UR4, `(.L_x_3179) ;  /* 0x0000005204fc7947 */ /* 0x000fea000b800000 */
[----:B0-----:R-:W0:Y:S02]  /*1fd30*/  S2R R0, SR_TID.X ;  /* 0x0000000000007919 */ /* 0x001e240000002100 */
[----:B0-----:R-:W-:-:S04]  /*1fd40*/  SHF.R.U32.HI R0, RZ, 0x5, R0 ;  /* 0x00000005ff007819 */ /* 0x001fc80000011600 */
[----:B------:R-:W-:-:S05]  /*1fd50*/  LOP3.LUT R0, R0, 0x3, RZ, 0xc0, !PT ;  /* 0x0000000300007812 */ /* 0x000fca00078ec0ff */
[----:B------:R0:W2:Y:S02]  /*1fd60*/  SHFL.IDX PT, R14, R0, RZ, 0x1f ;  /* 0x00001fff000e7589 */ /* 0x0000a400000e0000 */
.L_x_3376:
[----:B--2---:R-:W-:-:S13]  /*1fd70*/  ISETP.NE.AND P0, PT, R14, RZ, PT ;  /* 0x000000ff0e00720c */ /* 0x004fda0003f05270 */
[----:B------:R-:W-:Y:S05]  /*1fd80*/  @P0 BRA `(.L_x_2831) ;  /* 0x0000000000880947 */ /* 0x000fea0003800000 */
[----:B------:R-:W-:-:S03]  /*1fd90*/  UMOV UR4, 0xffffffff ;  /* 0xffffffff00047882 */ /* 0x000fc60000000000 */
[----:B------:R-:W-:Y:S05]  /*1fda0*/  BRA.DIV UR4, `(.L_x_3180) ;  /* 0x0000005604107947 */ /* 0x000fea000b800000 */
[----:B------:R-:W-:-:S13]  /*1fdb0*/  ELECT P6, URZ, PT ;  /* 0x00000000003f782f */ /* 0x000fda00038c0000 */
.L_x_3379:
[----:B------:R-:W-:Y:S05]  /*1fdc0*/  @!P6 BRA `(.L_x_2831) ;  /* 0x000000000078e947 */ /* 0x000fea0003800000 */
[----:B------:R-:W-:-:S06]  /*1fdd0*/  ULOP3.LUT UR4, UR36, 0x2, URZ, 0xfc, !UPT ;  /* 0x0000000224047892 */ /* 0x000fcc000f8efc3f */
[----:B0-----:R-:W-:-:S05]  /*1fde0*/  IMAD.U32 R0, RZ, RZ, UR4 ;  /* 0x00000004ff007e24 */ /* 0x001fca000f8e00ff */
[----:B------:R-:W-:-:S13]  /*1fdf0*/  ISETP.NE.AND P0, PT, R0, 0x3, PT ;  /* 0x000000030000780c */ /* 0x000fda0003f05270 */
[----:B------:R-:W-:Y:S05]  /*1fe00*/  @!P0 BRA `(.L_x_3181) ;  /* 0x0000000000048947 */ /* 0x000fea0003800000 */
[----:B------:R-:W-:Y:S01]  /*1fe10*/  BPT.TRAP 0x1 ;  /* 0x000000040000795c */ /* 0x000fe20000300000 */
.L_x_3181:
[C---:B------:R-:W-:Y:S01]  /*1fe20*/  IMAD R5, R25.reuse, 0x8, R4 ;  /* 0x0000000819057824 */ /* 0x040fe200078e0204 */
[----:B------:R-:W-:Y:S01]  /*1fe30*/  SHF.L.U32 R0, R26, 0x1f, RZ ;  /* 0x0000001f1a007819 */ /* 0x000fe200000006ff */
[----:B------:R-:W-:-:S03]  /*1fe40*/  VIADD R25, R25, 0x1 ;  /* 0x0000000119197836 */ /* 0x000fc60000000000 */
[----:B------:R-:W0:Y:S02]  /*1fe50*/  SYNCS.PHASECHK.TRANS64.TRYWAIT P1, [R5+URZ+0x22840], R0 ;  /* 0x02284000050075a7 */ /* 0x000e24000802017f */
[----:B------:R-:W-:-:S04]  /*1fe60*/  ISETP.NE.AND P2, PT, R25, 0x2, PT ;  /* 0x000000021900780c */ /* 0x000fc80003f45270 */
[----:B------:R-:W-:Y:S01]  /*1fe70*/  SEL R3, RZ, 0x1, P2 ;  /* 0x00000001ff037807 */ /* 0x000fe20001000000 */
[----:B0-----:R-:W-:Y:S08]  /*1fe80*/  @!P1 BRA `(.L_x_3182) ;  /* 0x0000005000f89947 */ /* 0x001ff00003800000 */
.L_x_3380:
[----:B------:R-:W-:Y:S02]  /*1fe90*/  SEL R25, R25, RZ, P2 ;  /* 0x000000ff19197207 */ /* 0x000fe40001000000 */
[----:B------:R-:W-:Y:S01]  /*1fea0*/  LOP3.LUT R2, R26, R3, RZ, 0x3c, !PT ;  /* 0x000000031a027212 */ /* 0x000fe200078e3cff */
[----:B------:R-:W-:Y:S06]  /*1feb0*/  @!P0 BRA `(.L_x_3183) ;  /* 0x0000000000048947 */ /* 0x000fec0003800000 */
[----:B------:R-:W-:Y:S01]  /*1fec0*/  BPT.TRAP 0x1 ;  /* 0x000000040000795c */ /* 0x000fe20000300000 */
.L_x_3183:
[----:B------:R-:W-:Y:S01]  /*1fed0*/  IMAD R25, R25, 0x8, R4 ;  /* 0x0000000819197824 */ /* 0x000fe200078e0204 */
[----:B------:R-:W-:-:S04]  /*1fee0*/  SHF.L.U32 R2, R2, 0x1f, RZ ;  /* 0x0000001f02027819 */ /* 0x000fc800000006ff */
[----:B------:R-:W2:Y:S02]  /*1fef0*/  SYNCS.PHASECHK.TRANS64.TRYWAIT P1, [R25+URZ+0x22840], R2 ;  /* 0x02284002190075a7 */ /* 0x000ea4000802017f */
[----:B--2---:R-:W-:Y:S05]  /*1ff00*/  @!P1 BRA `(.L_x_3184) ;  /* 0x0000005000ec9947 */ /* 0x004fea0003800000 */
.L_x_3381:
[----:B------:R-:W-:Y:S05]  /*1ff10*/  @!P0 BRA `(.L_x_3185) ;  /* 0x0000000000048947 */ /* 0x000fea0003800000 */
[----:B------:R-:W-:Y:S01]  /*1ff20*/  BPT.TRAP 0x1 ;  /* 0x000000040000795c */ /* 0x000fe20000300000 */
.L_x_3185:
[----:B------:R-:W3:Y:S02]  /*1ff30*/  SYNCS.PHASECHK.TRANS64.TRYWAIT P1, [R5+URZ+0x22860], R0 ;  /* 0x02286000050075a7 */ /* 0x000ee4000802017f */
[----:B---3--:R-:W-:Y:S05]  /*1ff40*/  @!P1 BRA `(.L_x_3186) ;  /* 0x0000005000f09947 */ /* 0x008fea0003800000 */
.L_x_3382:
[----:B------:R-:W-:Y:S05]  /*1ff50*/  @!P0 BRA `(.L_x_3187) ;  /* 0x0000000000048947 */ /* 0x000fea0003800000 */
[----:B------:R-:W-:Y:S01]  /*1ff60*/  BPT.TRAP 0x1 ;  /* 0x000000040000795c */ /* 0x000fe20000300000 */
.L_x_3187:
[----:B----4-:R4:W0:Y:S02]  /*1ff70*/  SYNCS.PHASECHK.TRANS64.TRYWAIT P0, [R25+URZ+0x22860], R2 ;  /* 0x02286002190075a7 */ /* 0x010824000800017f */
[----:B0-----:R-:W-:Y:S05]  /*1ff80*/  @!P0 NANOSLEEP.SYNCS 0x989680 ;  /* 0x009896800000895d */ /* 0x001fea0003900000 */
[----:B------:R-:W0:Y:S02]  /*1ff90*/  @!P0 SYNCS.PHASECHK.TRANS64 P0, [R25+URZ+0x22860], R2 ;  /* 0x02286002190085a7 */ /* 0x000e24000800007f */
[----:B0-----:R-:W-:Y:S05]  /*1ffa0*/  @!P0 BRA `(.L_x_3187) ;  /* 0xfffffffc00f08947 */ /* 0x001fea000383ffff */
.L_x_2831:
[----:B------:R-:W-:Y:S05]  /*1ffb0*/  BSYNC B9 ;  /* 0x0000000000097941 */ /* 0x000fea0003800000 */
.L_x_2828:
[----:B------:R-:W-:Y:S05]  /*1ffc0*/  EXIT ;  /* 0x000000000000794d */ /* 0x000fea0003800000 */
.L_x_2857:
[----:B0-----:R0:W1:Y:S02]  /*1ffd0*/  SYNCS.PHASECHK.TRANS64.TRYWAIT P4, [R89+URZ+0x22890], R102 ;  /* 0x02289066590075a7 */ /* 0x001064000808017f */
[----:B-1----:R-:W-:Y:S05]  /*1ffe0*/  @!P4 NANOSLEEP.SYNCS 0x989680 ;  /* 0x009896800000c95d */ /* 0x002fea0003900000 */
[----:B------:R-:W1:Y:S02]  /*1fff0*/  @!P4 SYNCS.PHASECHK.TRANS64 P4, [R89+URZ+0x22890], R102 ;  /* 0x022890665900c5a7 */ /* 0x000e64000808007f */
[----:B-1----:R-:W-:Y:S05]  /*20000*/  @!P4 BRA `(.L_x_2857) ;  /* 0xfffffffc00f0c947 */ /* 0x002fea000383ffff */
[----:B------:R-:W-:Y:S05]  /*20010*/  BRA `(.L_x_3188) ;  /* 0xfffffe2c00d47947 */ /* 0x000fea000383ffff */
.L_x_2858:
        /* <DEDUP_REMOVED lines=8> */
.L_x_3190:
[----:B------:R-:W-:Y:S05]  /*200a0*/  BSYNC B1 ;  /* 0x0000000000017941 */ /* 0x000fea0003800000 */
.L_x_3189:
        /* <DEDUP_REMOVED lines=8> */
.L_x_3191:
[----:B------:R-:W-:Y:S01]  /*20130*/  IMAD.MOV.U32 R35, RZ, RZ, R14 ;  /* 0x000000ffff237224 */ /* 0x000fe200078e000e */
[----:B------:R-:W-:Y:S06]  /*20140*/  BRA `(.L_x_3192) ;  /* 0xfffffe2c009c7947 */ /* 0x000fec000383ffff */
.L_x_2867:
        /* <DEDUP_REMOVED lines=8> */
.L_x_3194:
[----:B------:R-:W-:Y:S05]  /*201d0*/  BSYNC B1 ;  /* 0x0000000000017941 */ /* 0x000fea0003800000 */
.L_x_3193:
        /* <DEDUP_REMOVED lines=8> */
.L_x_3195:
[----:B------:R-:W-:Y:S01]  /*20260*/  IMAD.MOV.U32 R93, RZ, RZ, R14 ;  /* 0x000000ffff5d7224 */ /* 0x000fe200078e000e */
[----:B------:R-:W-:Y:S06]  /*20270*/  BRA `(.L_x_3196) ;  /* 0xfffffe34002c7947 */ /* 0x000fec000383ffff */
.L_x_2877:
[----:B-1----:R1:W2:Y:S02]  /*20280*/  SYNCS.PHASECHK.TRANS64.TRYWAIT P3, [R89+URZ+0x22890], R102 ;  /* 0x02289066590075a7 */ /* 0x0022a4000806017f */
[----:B--2---:R-:W-:Y:S05]  /*20290*/  @!P3 NANOSLEEP.SYNCS 0x989680 ;  /* 0x009896800000b95d */ /* 0x004fea0003900000 */
[----:B------:R-:W2:Y:S02]  /*202a0*/  @!P3 SYNCS.PHASECHK.TRANS64 P3, [R89+URZ+0x22890], R102 ;  /* 0x022890665900b5a7 */ /* 0x000ea4000806007f */
[----:B--2---:R-:W-:Y:S05]  /*202b0*/  @!P3 BRA `(.L_x_2877) ;  /* 0xfffffffc00f0b947 */ /* 0x004fea000383ffff */
[----:B------:R-:W-:Y:S05]  /*202c0*/  BRA `(.L_x_3197) ;  /* 0xfffffe4000207947 */ /* 0x000fea000383ffff */
.L_x_2878:
        /* <DEDUP_REMOVED lines=8> */
.L_x_3199:
[----:B------:R-:W-:Y:S05]  /*20350*/  BSYNC B1 ;  /* 0x0000000000017941 */ /* 0x000fea0003800000 */
.L_x_3198:
        /* <DEDUP_REMOVED lines=8> */
.L_x_3200:
[----:B------:R-:W-:Y:S05]  /*203e0*/  BRA `(.L_x_3201) ;  /* 0xfffffe3c00f07947 */ /* 0x000fea000383ffff */
.L_x_2883:
        /* <DEDUP_REMOVED lines=8> */
.L_x_3203:
[----:B------:R-:W-:Y:S05]  /*20470*/  BSYNC B1 ;  /* 0x0000000000017941 */ /* 0x000fea0003800000 */
.L_x_3202:
        /* <DEDUP_REMOVED lines=8> */
.L_x_3204:
[----:B------:R-:W-:Y:S01]  /*20500*/  IMAD.MOV.U32 R36, RZ, RZ, R14 ;  /* 0x000000ffff247224 */ /* 0x000fe200078e000e */
[----:B------:R-:W-:Y:S06]  /*20510*/  BRA `(.L_x_3205) ;  /* 0xfffffe4400a87947 */ /* 0x000fec000383ffff */
.L_x_2888:
[----:B0-----:R0:W1:Y:S02]  /*20520*/  SYNCS.PHASECHK.TRANS64.TRYWAIT P1, [R89+URZ+0x22890], R102 ;  /* 0x02289066590075a7 */ /* 0x001064000802017f */
[----:B-1----:R-:W-:Y:S05]  /*20530*/  @!P1 NANOSLEEP.SYNCS 0x989680 ;  /* 0x009896800000995d */ /* 0x002fea0003900000 */
[----:B------:R-:W1:Y:S02]  /*20540*/  @!P1 SYNCS.PHASECHK.TRANS64 P1, [R89+URZ+0x22890], R102 ;  /* 0x02289066590095a7 */ /* 0x000e64000802007f */
[----:B-1----:R-:W-:Y:S05]  /*20550*/  @!P1 BRA `(.L_x_2888) ;  /* 0xfffffffc00f09947 */ /* 0x002fea000383ffff */
[----:B------:R-:W-:Y:S05]  /*20560*/  BRA `(.L_x_3206) ;  /* 0xfffffe4c00a87947 */ /* 0x000fea000383ffff */
.L_x_2889:
        /* <DEDUP_REMOVED lines=8> */
.L_x_3208:
[----:B------:R-:W-:Y:S05]  /*205f0*/  BSYNC B1 ;  /* 0x0000000000017941 */ /* 0x000fea0003800000 */
.L_x_3207:
        /* <DEDUP_REMOVED lines=8> */
.L_x_3209:
[----:B------:R-:W-:Y:S05]  /*20680*/  BRA `(.L_x_3210) ;  /* 0xfffffe4c00d07947 */ /* 0x000fea000383ffff */
.L_x_2892:
        /* <DEDUP_REMOVED lines=8> */
.L_x_3212:
[----:B------:R-:W-:Y:S05]  /*20710*/  BSYNC B1 ;  /* 0x0000000000017941 */ /* 0x000fea0003800000 */
.L_x_3211:
        /* <DEDUP_REMOVED lines=8> */
.L_x_3213:
[----:B------:R-:W-:Y:S05]  /*207a0*/  BRA `(.L_x_3214) ;  /* 0xfffffe4c00d07947 */ /* 0x000fea000383ffff */
.L_x_2896:
[----:B------:R0:W0:Y:S02]  /*207b0*/  SYNCS.PHASECHK.TRANS64.TRYWAIT P2, [R89+URZ+0x228b0], R102 ;  /* 0x0228b066590075a7 */ /* 0x000024000804017f */
[----:B0-----:R-:W-:Y:S05]  /*207c0*/  @!P2 NANOSLEEP.SYNCS 0x989680 ;  /* 0x009896800000a95d */ /* 0x001fea0003900000 */
[----:B------:R-:W0:Y:S02]  /*207d0*/  @!P2 SYNCS.PHASECHK.TRANS64 P2, [R89+URZ+0x228b0], R102 ;  /* 0x0228b0665900a5a7 */ /* 0x000e24000804007f */
[----:B0-----:R-:W-:Y:S05]  /*207e0*/  @!P2 BRA `(.L_x_2896) ;  /* 0xfffffffc00f0a947 */ /* 0x001fea000383ffff */
[----:B------:R-:W-:Y:S05]  /*207f0*/  BRA `(.L_x_3215) ;  /* 0xfffffe5000487947 */ /* 0x000fea000383ffff */
.L_x_2912:
[----:B------:R-:W-:Y:S01]  /*20800*/  BSSY B0, `(.L_x_3216) ;  /* 0x0000007000007945 */ /* 0x000fe20003800000 */
[----:B------:R-:W-:Y:S02]  /*20810*/  IMAD.MOV.U32 R12, RZ, RZ, RZ ;  /* 0x000000ffff0c7224 */ /* 0x000fe400078e00ff */
[----:B------:R-:W-:Y:S02]  /*20820*/  IMAD.MOV.U32 R11, RZ, RZ, 0x1f ;  /* 0x0000001fff0b7424 */ /* 0x000fe400078e00ff */
[----:B------:R-:W-:-:S07]  /*20830*/  IMAD.MOV.U32 R15, RZ, RZ, -0x1 ;  /* 0xffffffffff0f7424 */ /* 0x000fce00078e00ff */
[----:B-----5:R-:W-:Y:S05]  /*20840*/  WARPSYNC.COLLECTIVE R15, `(.L_x_3217) ;  /* 0x000000000f087348 */ /* 0x020fea0003c00000 */
[----:B------:R0:W1:Y:S02]  /*20850*/  SHFL.IDX P6, R14, R13, R12, R11 ;  /* 0x0000000c0d0e7389 */ /* 0x00006400000c000b */
[----:B01---5:R-:W-:Y:S01]  /*20860*/  ENDCOLLECTIVE ;  /* 0x000000000000791b */ /* 0x023fe20003800000 */
.L_x_3217:
[----:B------:R-:W-:Y:S05]  /*20870*/  BSYNC B0 ;  /* 0x0000000000007941 */ /* 0x000fea0003800000 */
.L_x_3216:
[----:B------:R-:W-:Y:S05]  /*20880*/  BRA `(.L_x_3218) ;  /* 0xfffffe6000e07947 */ /* 0x000fea000383ffff */
.L_x_2924:
[----:B------:R-:W-:Y:S01]  /*20890*/  BSSY B1, `(.L_x_3219) ;  /* 0x0000008000017945 */ /* 0x000fe20003800000 */
[----:B0-----:R-:W-:Y:S02]  /*208a0*/  IMAD.MOV.U32 R13, RZ, RZ, R6 ;  /* 0x000000ffff0d7224 */ /* 0x001fe400078e0006 */
[----:B------:R-:W-:Y:S02]  /*208b0*/  IMAD.MOV.U32 R12, RZ, RZ, RZ ;  /* 0x000000ffff0c7224 */ /* 0x000fe400078e00ff */
[----:B------:R-:W-:Y:S02]  /*208c0*/  IMAD.MOV.U32 R11, RZ, RZ, 0x1c1f ;  /* 0x00001c1fff0b7424 */ /* 0x000fe400078e00ff */
[----:B------:R-:W-:-:S07]  /*208d0*/  IMAD.MOV.U32 R15, RZ, RZ, -0x1 ;  /* 0xffffffffff0f7424 */ /* 0x000fce00078e00ff */
[----:B------:R-:W-:Y:S05]  /*208e0*/  WARPSYNC.COLLECTIVE R15, `(.L_x_3220) ;  /* 0x000000000f087348 */ /* 0x000fea0003c00000 */
[----:B------:R0:W1:Y:S02]  /*208f0*/  SHFL.IDX P6, R14, R13, R12, R11 ;  /* 0x0000000c0d0e7389 */ /* 0x00006400000c000b */
[----:B01----:R-:W-:Y:S01]  /*20900*/  ENDCOLLECTIVE ;  /* 0x000000000000791b */ /* 0x003fe20003800000 */
.L_x_3220:
[----:B------:R-:W-:Y:S05]  /*20910*/  BSYNC B1 ;  /* 0x0000000000017941 */ /* 0x000fea0003800000 */
.L_x_3219:
        /* <DEDUP_REMOVED lines=8> */
.L_x_3221:
[----:B------:R-:W-:Y:S02]  /*209a0*/  IMAD.MOV.U32 R13, RZ, RZ, R8 ;  /* 0x000000ffff0d7224 */ /* 0x000fe400078e0008 */
[----:B------:R-:W-:-:S07]  /*209b0*/  IMAD.MOV.U32 R0, RZ, RZ, R14 ;  /* 0x000000ffff007224 */ /* 0x000fce00078e000e */
[----:B------:R-:W-:Y:S05]  /*209c0*/  WARPSYNC.COLLECTIVE R15, `(.L_x_3222) ;  /* 0x000000000f087348 */ /* 0x000fea0003c00000 */
[----:B------:R0:W1:Y:S02]  /*209d0*/  SHFL.IDX P6, R14, R13, R12, R11 ;  /* 0x0000000c0d0e7389 */ /* 0x00006400000c000b */
[----:B01----:R-:W-:Y:S01]  /*209e0*/  ENDCOLLECTIVE ;  /* 0x000000000000791b */ /* 0x003fe20003800000 */
.L_x_3222:
[----:B------:R-:W-:Y:S02]  /*209f0*/  IMAD.MOV.U32 R13, RZ, RZ, R7 ;  /* 0x000000ffff0d7224 */ /* 0x000fe400078e0007 */
[----:B------:R-:W-:-:S07]  /*20a00*/  IMAD.MOV.U32 R5, RZ, RZ, R14 ;  /* 0x000000ffff057224 */ /* 0x000fce00078e000e */
[----:B------:R-:W-:Y:S05]  /*20a10*/  WARPSYNC.COLLECTIVE R15, `(.L_x_3223) ;  /* 0x000000000f087348 */ /* 0x000fea0003c00000 */
[----:B------:R0:W1:Y:S02]  /*20a20*/  SHFL.IDX P6, R14, R13, R12, R11 ;  /* 0x0000000c0d0e7389 */ /* 0x00006400000c000b */
[----:B01----:R-:W-:Y:S01]  /*20a30*/  ENDCOLLECTIVE ;  /* 0x000000000000791b */ /* 0x003fe20003800000 */
.L_x_3223:
[----:B------:R-:W-:Y:S05]  /*20a40*/  BRA `(.L_x_3224) ;  /* 0xfffffe68005c7947 */ /* 0x000fea000383ffff */
.L_x_2927:
[----:B------:R-:W-:Y:S01]  /*20a50*/  BSSY B1, `(.L_x_3225) ;  /* 0x0000008000017945 */ /* 0x000fe20003800000 */
[----:B------:R-:W-:Y:S02]  /*20a60*/  IMAD.MOV.U32 R13, RZ, RZ, R6 ;  /* 0x000000ffff0d7224 */ /* 0x000fe400078e0006 */
[----:B------:R-:W-:Y:S02]  /*20a70*/  IMAD.MOV.U32 R12, RZ, RZ, 0x1 ;  /* 0x00000001ff0c7424 */ /* 0x000fe400078e00ff */
[----:B------:R-:W-:Y:S02]  /*20a80*/  IMAD.MOV.U32 R11, RZ, RZ, 0x1c1f ;  /* 0x00001c1fff0b7424 */ /* 0x000fe400078e00ff */
[----:B------:R-:W-:-:S07]  /*20a90*/  IMAD.MOV.U32 R15, RZ, RZ, -0x1 ;  /* 0xffffffffff0f7424 */ /* 0x000fce00078e00ff */
[----:B-1----:R-:W-:Y:S05]  /*20aa0*/  WARPSYNC.COLLECTIVE R15, `(.L_x_3226) ;  /* 0x000000000f087348 */ /* 0x002fea0003c00000 */
[----:B------:R0:W2:Y:S02]  /*20ab0*/  SHFL.IDX P6, R14, R13, R12, R11 ;  /* 0x0000000c0d0e7389 */ /* 0x0000a400000c000b */
[----:B012---:R-:W-:Y:S01]  /*20ac0*/  ENDCOLLECTIVE ;  /* 0x000000000000791b */ /* 0x007fe20003800000 */
.L_x_3226:
[----:B------:R-:W-:Y:S05]  /*20ad0*/  BSYNC B1 ;  /* 0x0000000000017941 */ /* 0x000fea0003800000 */
.L_x_3225:
        /* <DEDUP_REMOVED lines=8> */
.L_x_3227:
[----:B------:R-:W-:Y:S02]  /*20b60*/  IMAD.MOV.U32 R13, RZ, RZ, R8 ;  /* 0x000000ffff0d7224 */ /* 0x000fe400078e0008 */
[----:B------:R-:W-:-:S07]  /*20b70*/  IMAD.MOV.U32 R0, RZ, RZ, R14 ;  /* 0x000000ffff007224 */ /* 0x000fce00078e000e */
[----:B------:R-:W-:Y:S05]  /*20b80*/  WARPSYNC.COLLECTIVE R15, `(.L_x_3228) ;  /* 0x000000000f087348 */ /* 0x000fea0003c00000 */
[----:B------:R0:W1:Y:S02]  /*20b90*/  SHFL.IDX P6, R14, R13, R12, R11 ;  /* 0x0000000c0d0e7389 */ /* 0x00006400000c000b */
[----:B01----:R-:W-:Y:S01]  /*20ba0*/  ENDCOLLECTIVE ;  /* 0x000000000000791b */ /* 0x003fe20003800000 */
.L_x_3228:
[----:B------:R-:W-:Y:S02]  /*20bb0*/  IMAD.MOV.U32 R13, RZ, RZ, R7 ;  /* 0x000000ffff0d7224 */ /* 0x000fe400078e0007 */
[----:B------:R-:W-:-:S07]  /*20bc0*/  IMAD.MOV.U32 R5, RZ, RZ, R14 ;  /* 0x000000ffff057224 */ /* 0x000fce00078e000e */
[----:B------:R-:W-:Y:S05]  /*20bd0*/  WARPSYNC.COLLECTIVE R15, `(.L_x_3229) ;  /* 0x000000000f087348 */ /* 0x000fea0003c00000 */
[----:B------:R0:W1:Y:S02]  /*20be0*/  SHFL.IDX P6, R14, R13, R12, R11 ;  /* 0x0000000c0d0e7389 */ /* 0x00006400000c000b */
[----:B01----:R-:W-:Y:S01]  /*20bf0*/  ENDCOLLECTIVE ;  /* 0x000000000000791b */ /* 0x003fe20003800000 */
.L_x_3229:
[----:B------:R-:W-:Y:S05]  /*20c00*/  BRA `(.L_x_3230) ;  /* 0xfffffe6800c47947 */ /* 0x000fea000383ffff */
.L_x_2931:
[----:B0-----:R0:W1:Y:S02]  /*20c10*/  SYNCS.PHASECHK.TRANS64.TRYWAIT P0, [R23+URZ+0x22800], R36 ;  /* 0x02280024170075a7 */ /* 0x001064000800017f */
[----:B-1----:R-:W-:Y:S05]  /*20c20*/  @!P0 NANOSLEEP.SYNCS 0x989680 ;  /* 0x009896800000895d */ /* 0x002fea0003900000 */
[----:B------:R-:W1:Y:S02]  /*20c30*/  @!P0 SYNCS.PHASECHK.TRANS64 P0, [R23+URZ+0x22800], R36 ;  /* 0x02280024170085a7 */ /* 0x000e64000800007f */
[----:B-1----:R-:W-:Y:S05]  /*20c40*/  @!P0 BRA `(.L_x_2931) ;  /* 0xfffffffc00f08947 */ /* 0x002fea000383ffff */
[----:B------:R-:W-:Y:S05]  /*20c50*/  BRA `(.L_x_3231) ;  /* 0xfffffe6c00cc7947 */ /* 0x000fea000383ffff */
.L_x_2939:
[----:B------:R-:W1:Y:S01]  /*20c60*/  LDC R41, c[0x0][0x3f4] ;  /* 0x0000fd00ff297b82 */ /* 0x000e620000000800 */
[----:B------:R-:W-:Y:S01]  /*20c70*/  BSSY B1, `(.L_x_3232) ;  /* 0x0000008000017945 */ /* 0x000fe20003800000 */
[----:B0-----:R-:W-:Y:S02]  /*20c80*/  IMAD.MOV.U32 R13, RZ, RZ, R20 ;  /* 0x000000ffff0d7224 */ /* 0x001fe400078e0014 */
[----:B------:R-:W-:Y:S02]  /*20c90*/  IMAD.MOV.U32 R12, RZ, RZ, RZ ;  /* 0x000000ffff0c7224 */ /* 0x000fe400078e00ff */
[----:B------:R-:W-:Y:S02]  /*20ca0*/  IMAD.MOV.U32 R11, RZ, RZ, 0x1c1f ;  /* 0x00001c1fff0b7424 */ /* 0x000fe400078e00ff */
[----:B------:R-:W-:-:S07]  /*20cb0*/  IMAD.MOV.U32 R15, RZ, RZ, -0x1 ;  /* 0xffffffffff0f7424 */ /* 0x000fce00078e00ff */
[----:B-1----:R-:W-:Y:S05]  /*20cc0*/  WARPSYNC.COLLECTIVE R15, `(.L_x_3233) ;  /* 0x000000000f087348 */ /* 0x002fea0003c00000 */
[----:B------:R0:W2:Y:S02]  /*20cd0*/  SHFL.IDX P6, R14, R13, R12, R11 ;  /* 0x0000000c0d0e7389 */ /* 0x0000a400000c000b */
[----:B012---:R-:W-:Y:S01]  /*20ce0*/  ENDCOLLECTIVE ;  /* 0x000000000000791b */ /* 0x007fe20003800000 */
.L_x_3233:
[----:B------:R-:W-:Y:S05]  /*20cf0*/  BSYNC B1 ;  /* 0x0000000000017941 */ /* 0x000fea0003800000 */
.L_x_3232:
[----:B------:R-:W-:Y:S01]  /*20d00*/  IMAD.MOV.U32 R13, RZ, RZ, R10 ;  /* 0x000000ffff0d7224 */ /* 0x000fe200078e000a */
[----:B------:R-:W-:Y:S01]  /*20d10*/  ISETP.GE.AND P0, PT, R16, R41, PT ;  /* 0x000000291000720c */ /* 0x000fe20003f06270 */
[----:B------:R-:W-:Y:S02]  /*20d20*/  IMAD.MOV.U32 R12, RZ, RZ, RZ ;  /* 0x000000ffff0c7224 */ /* 0x000fe400078e00ff */
[----:B------:R-:W-:Y:S02]  /*20d30*/  IMAD.MOV.U32 R11, RZ, RZ, 0x1c1f ;  /* 0x00001c1fff0b7424 */ /* 0x000fe400078e00ff */
[----:B------:R-:W-:Y:S02]  /*20d40*/  IMAD.MOV.U32 R15, RZ, RZ, -0x1 ;  /* 0xffffffffff0f7424 */ /* 0x000fe400078e00ff */
[----:B------:R-:W-:Y:S02]  /*20d50*/  IMAD.MOV.U32 R0, RZ, RZ, R14 ;  /* 0x000000ffff007224 */ /* 0x000fe400078e000e */
[----:B------:R-:W-:-:S07]  /*20d60*/  IMAD R27, R207, R8, RZ ;  /* 0x00000008cf1b7224 */ /* 0x000fce00078e02ff */
[----:B------:R-:W-:Y:S05]  /*20d70*/  WARPSYNC.COLLECTIVE R15, `(.L_x_3234) ;  /* 0x000000000f087348 */ /* 0x000fea0003c00000 */
[----:B------:R0:W1:Y:S02]  /*20d80*/  SHFL.IDX P6, R14, R13, R12, R11 ;  /* 0x0000000c0d0e7389 */ /* 0x00006400000c000b */
[----:B01----:R-:W-:Y:S01]  /*20d90*/  ENDCOLLECTIVE ;  /* 0x000000000000791b */ /* 0x003fe20003800000 */
.L_x_3234:
[----:B------:R-:W-:Y:S01]  /*20da0*/  ISETP.GE.OR P1, PT, R36, R27, P0 ;  /* 0x0000001b2400720c */ /* 0x000fe20000726670 */
[----:B------:R-:W-:-:S12]  /*20db0*/  IMAD.MOV.U32 R13, RZ, RZ, R25 ;  /* 0x000000ffff0d7224 */ /* 0x000fd800078e0019 */
[C---:B------:R-:W-:Y:S01]  /*20dc0*/  @!P1 IMAD.SHL.U32 R9, R16.reuse, 0x2, RZ ;  /* 0x0000000210099824 */ /* 0x040fe200078e00ff */
[----:B------:R-:W-:Y:S01]  /*20dd0*/  @!P1 SHF.L.U64.HI R21, R16, 0x1, R17 ;  /* 0x0000000110159819 */ /* 0x000fe20000010211 */
[----:B------:R-:W-:-:S07]  /*20de0*/  IMAD.MOV.U32 R3, RZ, RZ, R14 ;  /* 0x000000ffff037224 */ /* 0x000fce00078e000e */
[----:B------:R-:W-:Y:S05]  /*20df0*/  WARPSYNC.COLLECTIVE R15, `(.L_x_3235) ;  /* 0x000000000f087348 */ /* 0x000fea0003c00000 */
[----:B------:R0:W1:Y:S02]  /*20e00*/  SHFL.IDX P6, R14, R13, R12, R11 ;  /* 0x0000000c0d0e7389 */ /* 0x00006400000c000b */
[----:B01----:R-:W-:Y:S01]  /*20e10*/  ENDCOLLECTIVE ;  /* 0x000000000000791b */ /* 0x003fe20003800000 */
.L_x_3235:
[----:B------:R-:W-:-:S05]  /*20e20*/  @!P1 IADD3 R4, P2, R3, R9, RZ ;  /* 0x0000000903049210 */ /* 0x000fca0007f5e0ff */
[----:B------:R-:W-:-:S06]  /*20e30*/  @!P1 IMAD.X R5, R0, 0x1, R21, P2 ;  /* 0x0000000100059824 */ /* 0x000fcc00010e0615 */
[----:B------:R-:W5:Y:S01]  /*20e40*/  @!P1 LD.E.128 R4, desc[UR52][R4.64] ;  /* 0x0000003404049980 */ /* 0x000f62000c101d00 */
[----:B------:R-:W-:Y:S02]  /*20e50*/  IMAD.MOV.U32 R13, RZ, RZ, R24 ;  /* 0x000000ffff0d7224 */ /* 0x000fe400078e0018 */
[----:B------:R-:W-:-:S07]  /*20e60*/  IMAD.MOV.U32 R8, RZ, RZ, R14 ;  /* 0x000000ffff087224 */ /* 0x000fce00078e000e */
[----:B-----5:R-:W-:Y:S05]  /*20e70*/  WARPSYNC.COLLECTIVE R15, `(.L_x_3236) ;  /* 0x000000000f087348 */ /* 0x020fea0003c00000 */
[----:B------:R0:W1:Y:S02]  /*20e80*/  SHFL.IDX P6, R14, R13, R12, R11 ;  /* 0x0000000c0d0e7389 */ /* 0x00006400000c000b */
[----:B01---5:R-:W-:Y:S01]  /*20e90*/  ENDCOLLECTIVE ;  /* 0x000000000000791b */ /* 0x023fe20003800000 */
.L_x_3236:
[----:B------:R-:W-:-:S05]  /*20ea0*/  @!P1 IADD3 R14, P2, R14, R9, RZ ;  /* 0x000000090e0e9210 */ /* 0x000fca0007f5e0ff */
[----:B------:R-:W-:-:S04]  /*20eb0*/  @!P1 IMAD.X R3, R8, 0x1, R21, P2 ;  /* 0x0000000108039824 */ /* 0x000fc800010e0615 */
[----:B------:R-:W-:-:S05]  /*20ec0*/  @!P1 IMAD.MOV.U32 R15, RZ, RZ, R3 ;  /* 0x000000ffff0f9224 */ /* 0x000fca00078e0003 */
[----:B------:R0:W5:Y:S01]  /*20ed0*/  @!P1 LD.E.128 R28, desc[UR52][R14.64] ;  /* 0x000000340e1c9980 */ /* 0x000162000c101d00 */
[----:B------:R-:W-:Y:S02]  /*20ee0*/  IMAD.MOV.U32 R13, RZ, RZ, R20 ;  /* 0x000000ffff0d7224 */ /* 0x000fe400078e0014 */
[----:B------:R-:W-:Y:S02]  /*20ef0*/  IMAD.MOV.U32 R12, RZ, RZ, 0x1 ;  /* 0x00000001ff0c7424 */ /* 0x000fe400078e00ff */
[----:B0-----:R-:W-:-:S07]  /*20f00*/  IMAD.MOV.U32 R15, RZ, RZ, -0x1 ;  /* 0xffffffffff0f7424 */ /* 0x001fce00078e00ff */
[----:B-----5:R-:W-:Y:S05]  /*20f10*/  WARPSYNC.COLLECTIVE R15, `(.L_x_3237) ;  /* 0x000000000f087348 */ /* 0x020fea0003c00000 */
[----:B------:R0:W1:Y:S02]  /*20f20*/  SHFL.IDX P6, R14, R13, R12, R11 ;  /* 0x0000000c0d0e7389 */ /* 0x00006400000c000b */
[----:B01---5:R-:W-:Y:S01]  /*20f30*/  ENDCOLLECTIVE ;  /* 0x000000000000791b */ /* 0x023fe20003800000 */
.L_x_3237:
[----:B------:R-:W-:Y:S01]  /*20f40*/  CS2R R44, SRZ ;  /* 0x00000000002c7805 */ /* 0x000fe2000001ff00 */
[----:B------:R-:W-:Y:S01]  /*20f50*/  IMAD.MOV.U32 R13, RZ, RZ, R10 ;  /* 0x000000ffff0d7224 */ /* 0x000fe200078e000a */
[----:B------:R-:W-:Y:S01]  /*20f60*/  CS2R R42, SRZ ;  /* 0x00000000002a7805 */ /* 0x000fe2000001ff00 */
[----:B------:R-:W-:-:S04]  /*20f70*/  @!P1 IMAD.MOV.U32 R44, RZ, RZ, R4 ;  /* 0x000000ffff2c9224 */ /* 0x000fc800078e0004 */
[----:B------:R-:W-:-:S05]  /*20f80*/  IMAD.MOV.U32 R0, RZ, RZ, R44 ;  /* 0x000000ffff007224 */ /* 0x000fca00078e002c */
[----:B------:R-:W-:Y:S01]  /*20f90*/  PRMT R47, R47, 0x5410, R0 ;  /* 0x000054102f2f7816 */ /* 0x000fe20000000000 */
[----:B------:R-:W-:-:S07]  /*20fa0*/  IMAD.MOV.U32 R0, RZ, RZ, R14 ;  /* 0x000000ffff007224 */ /* 0x000fce00078e000e */
[----:B------:R-:W-:Y:S05]  /*20fb0*/  WARPSYNC.COLLECTIVE R15, `(.L_x_3238) ;  /* 0x000000000f087348 */ /* 0x000fea0003c00000 */
[----:B------:R0:W1:Y:S02]  /*20fc0*/  SHFL.IDX P6, R14, R13, R12, R11 ;  /* 0x0000000c0d0e7389 */ /* 0x00006400000c000b */
[----:B01----:R-:W-:Y:S01]  /*20fd0*/  ENDCOLLECTIVE ;  /* 0x000000000000791b */ /* 0x003fe20003800000 */
.L_x_3238:
[----:B------:R-:W-:-:S04]  /*20fe0*/  @!P1 IMAD.MOV.U32 R45, RZ, RZ, R5 ;  /* 0x000000ffff2d9224 */ /* 0x000fc800078e0005 */
[----:B------:R-:W-:-:S05]  /*20ff0*/  IMAD.MOV.U32 R3, RZ, RZ, R45 ;  /* 0x000000ffff037224 */ /* 0x000fca00078e002d */
[----:B------:R-:W-:Y:S01]  /*21000*/  PRMT R49, R49, 0x5410, R3 ;  /* 0x0000541031317816 */ /* 0x000fe20000000003 */
[----:B------:R-:W-:Y:S02]  /*21010*/  IMAD.MOV.U32 R13, RZ, RZ, R25 ;  /* 0x000000ffff0d7224 */ /* 0x000fe400078e0019 */
[----:B------:R-:W-:-:S07]  /*21020*/  IMAD.MOV.U32 R3, RZ, RZ, R14 ;  /* 0x000000ffff037224 */ /* 0x000fce00078e000e */
[----:B------:R-:W-:Y:S05]  /*21030*/  WARPSYNC.COLLECTIVE R15, `(.L_x_3239) ;  /* 0x000000000f087348 */ /* 0x000fea0003c00000 */
[----:B------:R0:W1:Y:S02]  /*21040*/  SHFL.IDX P6, R14, R13, R12, R11 ;  /* 0x0000000c0d0e7389 */ /* 0x00006400000c000b */
[----:B01----:R-:W-:Y:S01]  /*21050*/  ENDCOLLECTIVE ;  /* 0x000000000000791b */ /* 0x003fe20003800000 */
.L_x_3239:
[----:B------:R-:W-:Y:S02]  /*21060*/  @!P1 IMAD.MOV.U32 R42, RZ, RZ, R6 ;  /* 0x000000ffff2a9224 */ /* 0x000fe400078e0006 */
[----:B------:R-:W-:Y:S01]  /*21070*/  @!P1 IMAD.MOV.U32 R43, RZ, RZ, R7 ;  /* 0x000000ffff2b9224 */ /* 0x000fe200078e0007 */
[----:B------:R-:W-:Y:S02]  /*21080*/  CS2R R6, SRZ ;  /* 0x0000000000067805 */ /* 0x000fe4000001ff00 */
[----:B------:R-:W-:Y:S01]  /*21090*/  CS2R R4, SRZ ;  /* 0x0000000000047805 */ /* 0x000fe2000001ff00 */
[----:B------:R-:W-:Y:S02]  /*210a0*/  IMAD.MOV.U32 R10, RZ, RZ, R42 ;  /* 0x000000ffff0a7224 */ /* 0x000fe400078e002a */
[----:B------:R-:W-:Y:S02]  /*210b0*/  IMAD.MOV.U32 R21, RZ, RZ, R43 ;  /* 0x000000ffff157224 */ /* 0x000fe400078e002b */
[----:B------:R-:W-:-:S02]  /*210c0*/  @!P1 IMAD.MOV.U32 R6, RZ, RZ, R28 ;  /* 0x000000ffff069224 */ /* 0x000fc400078e001c */
[----:B------:R-:W-:Y:S02]  /*210d0*/  IMAD.MOV.U32 R13, RZ, RZ, R24 ;  /* 0x000000ffff0d7224 */ /* 0x000fe400078e0018 */
[----:B------:R-:W-:Y:S02]  /*210e0*/  @!P1 IMAD.MOV.U32 R7, RZ, RZ, R29 ;  /* 0x000000ffff079224 */ /* 0x000fe400078e001d */
[----:B------:R-:W-:Y:S02]  /*210f0*/  @!P1 IMAD.MOV.U32 R4, RZ, RZ, R30 ;  /* 0x000000ffff049224 */ /* 0x000fe400078e001e */
[----:B------:R-:W-:Y:S01]  /*21100*/  @!P1 IMAD.MOV.U32 R5, RZ, RZ, R31 ;  /* 0x000000ffff059224 */ /* 0x000fe200078e001f */
[----:B------:R-:W-:Y:S01]  /*21110*/  PRMT R9, R10, 0x7610, R9 ;  /* 0x000076100a097816 */ /* 0x000fe20000000009 */
[----:B------:R-:W-:Y:S02]  /*21120*/  IMAD.MOV.U32 R20, RZ, RZ, R6 ;  /* 0x000000ffff147224 */ /* 0x000fe400078e0006 */
[----:B------:R-:W-:-:S07]  /*21130*/  IMAD.MOV.U32 R8, RZ, RZ, R14 ;  /* 0x000000ffff087224 */ /* 0x000fce00078e000e */
[----:B------:R-:W-:Y:S05]  /*21140*/  WARPSYNC.COLLECTIVE R15, `(.L_x_3240) ;  /* 0x000000000f087348 */ /* 0x000fea0003c00000 */
[----:B------:R0:W1:Y:S02]  /*21150*/  SHFL.IDX P6, R14, R13, R12, R11 ;  /* 0x0000000c0d0e7389 */ /* 0x00006400000c000b */
[----:B01----:R-:W-:Y:S01]  /*21160*/  ENDCOLLECTIVE ;  /* 0x000000000000791b */ /* 0x003fe20003800000 */
.L_x_3240:
[----:B------:R-:W-:Y:S02]  /*21170*/  PRMT R10, R21, 0x7610, R10 ;  /* 0x00007610150a7816 */ /* 0x000fe4000000000a */
[----:B------:R-:W-:Y:S02]  /*21180*/  CS2R R28, SRZ ;  /* 0x00000000001c7805 */ /* 0x000fe4000001ff00 */
[----:B------:R-:W-:Y:S01]  /*21190*/  PRMT R9, R9, 0x5410, R20 ;  /* 0x0000541009097816 */ /* 0x000fe20000000014 */
[----:B------:R-:W-:Y:S02]  /*211a0*/  IMAD.MOV.U32 R11, RZ, RZ, R7 ;  /* 0x000000ffff0b7224 */ /* 0x000fe400078e0007 */
[----:B------:R-:W-:Y:S02]  /*211b0*/  IMAD.MOV.U32 R12, RZ, RZ, R4 ;  /* 0x000000ffff0c7224 */ /* 0x000fe400078e0004 */
[----:B------:R-:W-:Y:S01]  /*211c0*/  IMAD.MOV.U32 R13, RZ, RZ, R5 ;  /* 0x000000ffff0d7224 */ /* 0x000fe200078e0005 */
[----:B------:R-:W-:-:S04]  /*211d0*/  PRMT R10, R10, 0x5410, R11 ;  /* 0x000054100a0a7816 */ /* 0x000fc8000000000b */
[----:B------:R-:W-:Y:S01]  /*211e0*/  PRMT R21, R12, 0x5410, R13 ;  /* 0x000054100c157816 */ /* 0x000fe2000000000d */
[----:B------:R-:W-:Y:S06]  /*211f0*/  BRA `(.L_x_3241) ;  /* 0xfffffe7800f47947 */ /* 0x000fec000383ffff */
.L_x_2943:
[----:B-1----:R1:W2:Y:S02]  /*21200*/  SYNCS.PHASECHK.TRANS64.TRYWAIT P1, [R23+URZ+0x22800], R12 ;  /* 0x0228000c170075a7 */ /* 0x0022a4000802017f */
[----:B--2---:R-:W-:Y:S05]  /*21210*/  @!P1 NANOSLEEP.SYNCS 0x989680 ;  /* 0x009896800000995d */ /* 0x004fea0003900000 */
[----:B------:R-:W2:Y:S02]  /*21220*/  @!P1 SYNCS.PHASECHK.TRANS64 P1, [R23+URZ+0x22800], R12 ;  /* 0x0228000c170095a7 */ /* 0x000ea4000802007f */
[----:B--2---:R-:W-:Y:S05]  /*21230*/  @!P1 BRA `(.L_x_2943) ;  /* 0xfffffffc00f09947 */ /* 0x004fea000383ffff */
[----:B------:R-:W-:Y:S05]  /*21240*/  BRA `(.L_x_3242) ;  /* 0xfffffe7c00987947 */ /* 0x000fea000383ffff */
.L_x_2949:
[----:B--2---:R2:W3:Y:S02]  /*21250*/  SYNCS.PHASECHK.TRANS64.TRYWAIT P0, [R3+URZ+0x22830], R20 ;  /* 0x02283014030075a7 */ /* 0x0044e4000800017f */
[----:B---3--:R-:W-:Y:S05]  /*21260*/  @!P0 NANOSLEEP.SYNCS 0x989680 ;  /* 0x009896800000895d */ /* 0x008fea0003900000 */
[----:B------:R-:W3:Y:S02]  /*21270*/  @!P0 SYNCS.PHASECHK.TRANS64 P0, [R3+URZ+0x22830], R20 ;  /* 0x02283014030085a7 */ /* 0x000ee4000800007f */
[----:B---3--:R-:W-:Y:S05]  /*21280*/  @!P0 BRA `(.L_x_2949) ;  /* 0xfffffffc00f08947 */ /* 0x008fea000383ffff */
[----:B------:R-:W-:Y:S05]  /*21290*/  BRA `(.L_x_2948) ;  /* 0xfffffe8c006c7947 */ /* 0x000fea000383ffff */
.L_x_2963:
[----:B----4-:R4:W0:Y:S02]  /*212a0*/  SYNCS.PHASECHK.TRANS64.TRYWAIT P0, [R3+URZ+0x22850], R20 ;  /* 0x02285014030075a7 */ /* 0x010824000800017f */
[----:B0-----:R-:W-:Y:S05]  /*212b0*/  @!P0 NANOSLEEP.SYNCS 0x989680 ;  /* 0x009896800000895d */ /* 0x001fea0003900000 */
[----:B------:R-:W0:Y:S02]  /*212c0*/  @!P0 SYNCS.PHASECHK.TRANS64 P0, [R3+URZ+0x22850], R20 ;  /* 0x02285014030085a7 */ /* 0x000e24000800007f */
[----:B0-----:R-:W-:Y:S05]  /*212d0*/  @!P0 BRA `(.L_x_2963) ;  /* 0xfffffffc00f08947 */ /* 0x001fea000383ffff */
[----:B------:R-:W-:Y:S05]  /*212e0*/  BRA `(.L_x_2962) ;  /* 0xfffffeb0005c7947 */ /* 0x000fea000383ffff */
.L_x_2973:
[----:B-1----:R1:W2:Y:S02]  /*212f0*/  SYNCS.PHASECHK.TRANS64.TRYWAIT P0, [R20+URZ+0x22830], R21 ;  /* 0x02283015140075a7 */ /* 0x0022a4000800017f */
[----:B--2---:R-:W-:Y:S05]  /*21300*/  @!P0 NANOSLEEP.SYNCS 0x989680 ;  /* 0x009896800000895d */ /* 0x004fea0003900000 */
[----:B------:R-:W2:Y:S02]  /*21310*/  @!P0 SYNCS.PHASECHK.TRANS64 P0, [R20+URZ+0x22830], R21 ;  /* 0x02283015140085a7 */ /* 0x000ea4000800007f */
[----:B--2---:R-:W-:Y:S05]  /*21320*/  @!P0 BRA `(.L_x_2973) ;  /* 0xfffffffc00f08947 */ /* 0x004fea000383ffff */
[----:B------:R-:W-:Y:S05]  /*21330*/  BRA `(.L_x_2972) ;  /* 0xfffffeb800587947 */ /* 0x000fea000383ffff */
.L_x_2987:
[----:B-1----:R1:W3:Y:S02]  /*21340*/  SYNCS.PHASECHK.TRANS64.TRYWAIT P0, [R20+URZ+0x22850], R21 ;  /* 0x02285015140075a7 */ /* 0x0022e4000800017f */
[----:B---3--:R-:W-:Y:S05]  /*21350*/  @!P0 NANOSLEEP.SYNCS 0x989680 ;  /* 0x009896800000895d */ /* 0x008fea0003900000 */
[----:B------:R-:W3:Y:S02]  /*21360*/  @!P0 SYNCS.PHASECHK.TRANS64 P0, [R20+URZ+0x22850], R21 ;  /* 0x02285015140085a7 */ /* 0x000ee4000800007f */
[----:B---3--:R-:W-:Y:S05]  /*21370*/  @!P0 BRA `(.L_x_2987) ;  /* 0xfffffffc00f08947 */ /* 0x008fea000383ffff */
[----:B------:R-:W-:Y:S05]  /*21380*/  BRA `(.L_x_2986) ;  /* 0xfffffee400847947 */ /* 0x000fea000383ffff */
.L_x_2998:
[----:B-1----:R1:W3:Y:S02]  /*21390*/  SYNCS.PHASECHK.TRANS64.TRYWAIT P1, [R3+URZ+0x22830], R20 ;  /* 0x02283014030075a7 */ /* 0x0022e4000802017f */
[----:B---3--:R-:W-:Y:S05]  /*213a0*/  @!P1 NANOSLEEP.SYNCS 0x989680 ;  /* 0x009896800000995d */ /* 0x008fea0003900000 */
[----:B------:R-:W3:Y:S02]  /*213b0*/  @!P1 SYNCS.PHASECHK.TRANS64 P1, [R3+URZ+0x22830], R20 ;  /* 0x02283014030095a7 */ /* 0x000ee4000802007f */
[----:B---3--:R-:W-:Y:S05]  /*213c0*/  @!P1 BRA `(.L_x_2998) ;  /* 0xfffffffc00f09947 */ /* 0x008fea000383ffff */
[----:B------:R-:W-:Y:S05]  /*213d0*/  BRA `(.L_x_2997) ;  /* 0xfffffeec00887947 */ /* 0x000fea000383ffff */
.L_x_3004:
[----:B---3--:R3:W4:Y:S02]  /*213e0*/  SYNCS.PHASECHK.TRANS64.TRYWAIT P1, [R3+URZ+0x22850], R20 ;  /* 0x02285014030075a7 */ /* 0x008724000802017f */
[----:B----4-:R-:W-:Y:S05]  /*213f0*/  @!P1 NANOSLEEP.SYNCS 0x989680 ;  /* 0x009896800000995d */ /* 0x010fea0003900000 */
[----:B------:R-:W4:Y:S02]  /*21400*/  @!P1 SYNCS.PHASECHK.TRANS64 P1, [R3+URZ+0x22850], R20 ;  /* 0x02285014030095a7 */ /* 0x000f24000802007f */
[----:B----4-:R-:W-:Y:S05]  /*21410*/  @!P1 BRA `(.L_x_3004) ;  /* 0xfffffffc00f09947 */ /* 0x010fea000383ffff */
[----:B------:R-:W-:Y:S05]  /*21420*/  BRA `(.L_x_3003) ;  /* 0xffffff0800007947 */ /* 0x000fea000383ffff */
.L_x_3011:
[----:B-1----:R1:W3:Y:S02]  /*21430*/  SYNCS.PHASECHK.TRANS64.TRYWAIT P0, [R20+URZ+0x22830], R21 ;  /* 0x02283015140075a7 */ /* 0x0022e4000800017f */
[----:B---3--:R-:W-:Y:S05]  /*21440*/  @!P0 NANOSLEEP.SYNCS 0x989680 ;  /* 0x009896800000895d */ /* 0x008fea0003900000 */
[----:B------:R-:W3:Y:S02]  /*21450*/  @!P0 SYNCS.PHASECHK.TRANS64 P0, [R20+URZ+0x22830], R21 ;  /* 0x02283015140085a7 */ /* 0x000ee4000800007f */
[----:B---3--:R-:W-:Y:S05]  /*21460*/  @!P0 BRA `(.L_x_3011) ;  /* 0xfffffffc00f08947 */ /* 0x008fea000383ffff */
[----:B------:R-:W-:Y:S05]  /*21470*/  BRA `(.L_x_3010) ;  /* 0xffffff0c004c7947 */ /* 0x000fea000383ffff */
.L_x_3025:
[----:B---3--:R3:W4:Y:S02]  /*21480*/  SYNCS.PHASECHK.TRANS64.TRYWAIT P0, [R20+URZ+0x22850], R21 ;  /* 0x02285015140075a7 */ /* 0x008724000800017f */
[----:B----4-:R-:W-:Y:S05]  /*21490*/  @!P0 NANOSLEEP.SYNCS 0x989680 ;  /* 0x009896800000895d */ /* 0x010fea0003900000 */
[----:B------:R-:W4:Y:S02]  /*214a0*/  @!P0 SYNCS.PHASECHK.TRANS64 P0, [R20+URZ+0x22850], R21 ;  /* 0x02285015140085a7 */ /* 0x000f24000800007f */
[----:B----4-:R-:W-:Y:S05]  /*214b0*/  @!P0 BRA `(.L_x_3025) ;  /* 0xfffffffc00f08947 */ /* 0x010fea000383ffff */
[----:B------:R-:W-:Y:S05]  /*214c0*/  BRA `(.L_x_3024) ;  /* 0xffffff38006c7947 */ /* 0x000fea000383ffff */
.L_x_3041:
[----:B------:R-:W-:Y:S02]  /*214d0*/  IMAD.MOV.U32 R13, RZ, RZ, R4 ;  /* 0x000000ffff0d7224 */ /* 0x000fe400078e0004 */
[----:B------:R-:W-:Y:S02]  /*214e0*/  IMAD.MOV.U32 R12, RZ, RZ, RZ ;  /* 0x000000ffff0c7224 */ /* 0x000fe400078e00ff */
[----:B------:R-:W-:Y:S02]  /*214f0*/  IMAD.MOV.U32 R11, RZ, RZ, 0x181f ;  /* 0x0000181fff0b7424 */ /* 0x000fe400078e00ff */
[----:B------:R-:W-:-:S07]  /*21500*/  IMAD.MOV.U32 R15, RZ, RZ, -0x1 ;  /* 0xffffffffff0f7424 */ /* 0x000fce00078e00ff */
[----:B--2---:R-:W-:Y:S05]  /*21510*/  WARPSYNC.COLLECTIVE R15, `(.L_x_3243) ;  /* 0x000000000f087348 */ /* 0x004fea0003c00000 */
[----:B------:R0:W1:Y:S02]  /*21520*/  SHFL.IDX P6, R14, R13, R12, R11 ;  /* 0x0000000c0d0e7389 */ /* 0x00006400000c000b */
[----:B012---:R-:W-:Y:S01]  /*21530*/  ENDCOLLECTIVE ;  /* 0x000000000000791b */ /* 0x007fe20003800000 */
.L_x_3243:
[----:B------:R-:W-:Y:S02]  /*21540*/  IMAD.MOV.U32 R13, RZ, RZ, R3 ;  /* 0x000000ffff0d7224 */ /* 0x000fe400078e0003 */
[----:B------:R-:W-:-:S07]  /*21550*/  IMAD.MOV.U32 R0, RZ, RZ, R14 ;  /* 0x000000ffff007224 */ /* 0x000fce00078e000e */
[----:B------:R-:W-:Y:S05]  /*21560*/  WARPSYNC.COLLECTIVE R15, `(.L_x_3244) ;  /* 0x000000000f087348 */ /* 0x000fea0003c00000 */
[----:B------:R0:W1:Y:S02]  /*21570*/  SHFL.IDX P6, R14, R13, R12, R11 ;  /* 0x0000000c0d0e7389 */ /* 0x00006400000c000b */
[----:B01----:R-:W-:Y:S01]  /*21580*/  ENDCOLLECTIVE ;  /* 0x000000000000791b */ /* 0x003fe20003800000 */
.L_x_3244:
[----:B------:R-:W-:Y:S05]  /*21590*/  BRA `(.L_x_3245) ;  /* 0xffffff7000347947 */ /* 0x000fea000383ffff */
.L_x_3044:
        /* <DEDUP_REMOVED lines=8> */
.L_x_3247:
[----:B------:R-:W-:Y:S05]  /*21620*/  BSYNC B1 ;  /* 0x0000000000017941 */ /* 0x000fea0003800000 */
.L_x_3246:
        /* <DEDUP_REMOVED lines=8> */
.L_x_3248:
[----:B------:R-:W-:Y:S05]  /*216b0*/  BRA `(.L_x_3249) ;  /* 0xffffff7000587947 */ /* 0x000fea000383ffff */
.L_x_3047:
        /* <DEDUP_REMOVED lines=8> */
.L_x_3251:
[----:B------:R-:W-:Y:S05]  /*21740*/  BSYNC B1 ;  /* 0x0000000000017941 */ /* 0x000fea0003800000 */
.L_x_3250:
        /* <DEDUP_REMOVED lines=8> */
.L_x_3252:
[----:B------:R-:W-:Y:S05]  /*217d0*/  BRA `(.L_x_3253) ;  /* 0xffffff7000787947 */ /* 0x000fea000383ffff */
.L_x_3050:
        /* <DEDUP_REMOVED lines=8> */
.L_x_3255:
[----:B------:R-:W-:Y:S05]  /*21860*/  BSYNC B1 ;  /* 0x0000000000017941 */ /* 0x000fea0003800000 */
.L_x_3254:
        /* <DEDUP_REMOVED lines=8> */
.L_x_3256:
[----:B------:R-:W-:Y:S05]  /*218f0*/  BRA `(.L_x_3257) ;  /* 0xffffff7000987947 */ /* 0x000fea000383ffff */
.L_x_3075:
[----:B------:R-:W0:Y:S01]  /*21900*/  S2R R12, SR_TID.X ;  /* 0x00000000000c7919 */ /* 0x000e220000002100 */
[----:B------:R-:W-:Y:S01]  /*21910*/  BSSY B1, `(.L_x_3258) ;  /* 0x000000a000017945 */ /* 0x000fe20003800000 */
[----:B------:R-:W-:Y:S02]  /*21920*/  IMAD.MOV.U32 R11, RZ, RZ, 0x1f ;  /* 0x0000001fff0b7424 */ /* 0x000fe400078e00ff */
[----:B------:R-:W-:Y:S01]  /*21930*/  IMAD.MOV.U32 R15, RZ, RZ, -0x1 ;  /* 0xffffffffff0f7424 */ /* 0x000fe200078e00ff */
[----:B0-----:R-:W-:-:S04]  /*21940*/  SHF.R.U32.HI R12, RZ, 0x5, R12 ;  /* 0x00000005ff0c7819 */ /* 0x001fc8000001160c */
[----:B------:R-:W-:-:S05]  /*21950*/  LOP3.LUT R12, R12, 0x3, RZ, 0xc0, !PT ;  /* 0x000000030c0c7812 */ /* 0x000fca00078ec0ff */
[----:B------:R-:W-:Y:S02]  /*21960*/  IMAD.MOV.U32 R13, RZ, RZ, R12 ;  /* 0x000000ffff0d7224 */ /* 0x000fe400078e000c */
[----:B------:R-:W-:-:S07]  /*21970*/  IMAD.MOV.U32 R12, RZ, RZ, RZ ;  /* 0x000000ffff0c7224 */ /* 0x000fce00078e00ff */
[----:B------:R-:W-:Y:S05]  /*21980*/  WARPSYNC.COLLECTIVE R15, `(.L_x_3259) ;  /* 0x000000000f087348 */ /* 0x000fea0003c00000 */
[----:B------:R0:W1:Y:S02]  /*21990*/  SHFL.IDX P6, R14, R13, R12, R11 ;  /* 0x0000000c0d0e7389 */ /* 0x00006400000c000b */
[----:B01----:R-:W-:Y:S01]  /*219a0*/  ENDCOLLECTIVE ;  /* 0x000000000000791b */ /* 0x003fe20003800000 */
.L_x_3259:
[----:B------:R-:W-:Y:S05]  /*219b0*/  BSYNC B1 ;  /* 0x0000000000017941 */ /* 0x000fea0003800000 */
.L_x_3258:
[----:B------:R-:W-:Y:S05]  /*219c0*/  BRA `(.L_x_3260) ;  /* 0xffffff8800ac7947 */ /* 0x000fea000383ffff */
.L_x_3077:
[----:B------:R-:W-:Y:S01]  /*219d0*/  BSSY B1, `(.L_x_3261) ;  /* 0x0000006000017945 */ /* 0x000fe20003800000 */
[----:B------:R-:W-:-:S07]  /*219e0*/  IMAD.MOV.U32 R15, RZ, RZ, -0x1 ;  /* 0xffffffffff0f7424 */ /* 0x000fce00078e00ff */
[----:B0-----:R-:W-:Y:S05]  /*219f0*/  WARPSYNC.COLLECTIVE R15, `(.L_x_3262) ;  /* 0x000000000f0c7348 */ /* 0x001fea0003c00000 */
[----:B------:R-:W-:Y:S02]  /*21a00*/  ELECT P6, UR62, PT ;  /* 0x00000000003e782f */ /* 0x000fe400038c0000 */
[----:B------:R-:W-:Y:S01]  /*21a10*/  MOV R14, UR62 ;  /* 0x0000003e000e7c02 */ /* 0x000fe20008000f00 */
[----:B0-----:R-:W-:Y:S10]  /*21a20*/  ENDCOLLECTIVE ;  /* 0x000000000000791b */ /* 0x001ff40003800000 */
.L_x_3262:
[----:B------:R-:W-:Y:S05]  /*21a30*/  BSYNC B1 ;  /* 0x0000000000017941 */ /* 0x000fea0003800000 */
.L_x_3261:
[----:B------:R-:W-:Y:S05]  /*21a40*/  BRA `(.L_x_3076) ;  /* 0xffffff8800a47947 */ /* 0x000fea000383ffff */
.L_x_3079:
[----:B0-----:R0:W1:Y:S02]  /*21a50*/  SYNCS.PHASECHK.TRANS64.TRYWAIT P0, [R23+URZ+0x22820], R2 ;  /* 0x02282002170075a7 */ /* 0x001064000800017f */
[----:B-1----:R-:W-:Y:S05]  /*21a60*/  @!P0 NANOSLEEP.SYNCS 0x989680 ;  /* 0x009896800000895d */ /* 0x002fea0003900000 */
[----:B------:R-:W1:Y:S02]  /*21a70*/  @!P0 SYNCS.PHASECHK.TRANS64 P0, [R23+URZ+0x22820], R2 ;  /* 0x02282002170085a7 */ /* 0x000e64000800007f */
[----:B-1----:R-:W-:Y:S05]  /*21a80*/  @!P0 BRA `(.L_x_3079) ;  /* 0xfffffffc00f08947 */ /* 0x002fea000383ffff */
[----:B------:R-:W-:Y:S05]  /*21a90*/  BRA `(.L_x_3263) ;  /* 0xffffff8800b47947 */ /* 0x000fea000383ffff */
.L_x_3083:
[----:B0-----:R0:W1:Y:S02]  /*21aa0*/  SYNCS.PHASECHK.TRANS64.TRYWAIT P0, [R12+URZ+0x228a0], R2 ;  /* 0x0228a0020c0075a7 */ /* 0x001064000800017f */
[----:B-1----:R-:W-:Y:S05]  /*21ab0*/  @!P0 NANOSLEEP.SYNCS 0x989680 ;  /* 0x009896800000895d */ /* 0x002fea0003900000 */
[----:B------:R-:W1:Y:S02]  /*21ac0*/  @!P0 SYNCS.PHASECHK.TRANS64 P0, [R12+URZ+0x228a0], R2 ;  /* 0x0228a0020c0085a7 */ /* 0x000e64000800007f */
[----:B-1----:R-:W-:Y:S05]  /*21ad0*/  @!P0 BRA `(.L_x_3083) ;  /* 0xfffffffc00f08947 */ /* 0x002fea000383ffff */
[----:B------:R-:W-:Y:S05]  /*21ae0*/  BRA `(.L_x_3264) ;  /* 0xffffff8800cc7947 */ /* 0x000fea000383ffff */
.L_x_3088:
[----:B-1----:R1:W2:Y:S02]  /*21af0*/  SYNCS.PHASECHK.TRANS64.TRYWAIT P0, [R12+URZ+0x228c0], R2 ;  /* 0x0228c0020c0075a7 */ /* 0x0022a4000800017f */
[----:B--2---:R-:W-:Y:S05]  /*21b00*/  @!P0 NANOSLEEP.SYNCS 0x989680 ;  /* 0x009896800000895d */ /* 0x004fea0003900000 */
[----:B------:R-:W2:Y:S02]  /*21b10*/  @!P0 SYNCS.PHASECHK.TRANS64 P0, [R12+URZ+0x228c0], R2 ;  /* 0x0228c0020c0085a7 */ /* 0x000ea4000800007f */
[----:B--2---:R-:W-:Y:S05]  /*21b20*/  @!P0 BRA `(.L_x_3088) ;  /* 0xfffffffc00f08947 */ /* 0x004fea000383ffff */
[----:B------:R-:W-:Y:S05]  /*21b30*/  BRA `(.L_x_3265) ;  /* 0xffffff8c00487947 */ /* 0x000fea000383ffff */
.L_x_3098:
[----:B0-----:R0:W1:Y:S02]  /*21b40*/  SYNCS.PHASECHK.TRANS64.TRYWAIT P1, [R10+URZ+0x228a0], R2 ;  /* 0x0228a0020a0075a7 */ /* 0x001064000802017f */
[----:B-1----:R-:W-:Y:S05]  /*21b50*/  @!P1 NANOSLEEP.SYNCS 0x989680 ;  /* 0x009896800000995d */ /* 0x002fea0003900000 */
[----:B------:R-:W1:Y:S02]  /*21b60*/  @!P1 SYNCS.PHASECHK.TRANS64 P1, [R10+URZ+0x228a0], R2 ;  /* 0x0228a0020a0095a7 */ /* 0x000e64000802007f */
[----:B-1----:R-:W-:Y:S05]  /*21b70*/  @!P1 BRA `(.L_x_3098) ;  /* 0xfffffffc00f09947 */ /* 0x002fea000383ffff */
[----:B------:R-:W-:Y:S05]  /*21b80*/  BRA `(.L_x_3266) ;  /* 0xffffff9000bc7947 */ /* 0x000fea000383ffff */
.L_x_3103:
[----:B-1----:R1:W2:Y:S02]  /*21b90*/  SYNCS.PHASECHK.TRANS64.TRYWAIT P1, [R10+URZ+0x228c0], R2 ;  /* 0x0228c0020a0075a7 */ /* 0x0022a4000802017f */
[----:B--2---:R-:W-:Y:S05]  /*21ba0*/  @!P1 NANOSLEEP.SYNCS 0x989680 ;  /* 0x009896800000995d */ /* 0x004fea0003900000 */
[----:B------:R-:W2:Y:S02]  /*21bb0*/  @!P1 SYNCS.PHASECHK.TRANS64 P1, [R10+URZ+0x228c0], R2 ;  /* 0x0228c0020a0095a7 */ /* 0x000ea4000802007f */
[----:B--2---:R-:W-:Y:S05]  /*21bc0*/  @!P1 BRA `(.L_x_3103) ;  /* 0xfffffffc00f09947 */ /* 0x004fea000383ffff */
[----:B------:R-:W-:Y:S05]  /*21bd0*/  BRA `(.L_x_3267) ;  /* 0xffffff9400347947 */ /* 0x000fea000383ffff */
.L_x_3127:
        /* <DEDUP_REMOVED lines=8> */
[----:B-----5:R-:W-:Y:S05]  /*21c60*/  WARPSYNC.COLLECTIVE R15, `(.L_x_3269) ;  /* 0x000000000f087348 */ /* 0x020fea0003c00000 */
[----:B------:R0:W1:Y:S02]  /*21c70*/  SHFL.IDX P6, R14, R13, R12, R11 ;  /* 0x0000000c0d0e7389 */ /* 0x00006400000c000b */
[----:B01---5:R-:W-:Y:S01]  /*21c80*/  ENDCOLLECTIVE ;  /* 0x000000000000791b */ /* 0x023fe20003800000 */
.L_x_3269:
[----:B------:R-:W-:Y:S05]  /*21c90*/  BSYNC B0 ;  /* 0x0000000000007941 */ /* 0x000fea0003800000 */
.L_x_3268:
[----:B------:R-:W-:Y:S05]  /*21ca0*/  BRA `(.L_x_3270) ;  /* 0xffffffa400b47947 */ /* 0x000fea000383ffff */
.L_x_3130:
[----:B0-----:R0:W1:Y:S02]  /*21cb0*/  SYNCS.PHASECHK.TRANS64.TRYWAIT P0, [R17+URZ+0x22840], R0 ;  /* 0x02284000110075a7 */ /* 0x001064000800017f */
[----:B-1----:R-:W-:Y:S05]  /*21cc0*/  @!P0 NANOSLEEP.SYNCS 0x989680 ;  /* 0x009896800000895d */ /* 0x002fea0003900000 */
[----:B------:R-:W1:Y:S02]  /*21cd0*/  @!P0 SYNCS.PHASECHK.TRANS64 P0, [R17+URZ+0x22840], R0 ;  /* 0x02284000110085a7 */ /* 0x000e64000800007f */
[----:B-1----:R-:W-:Y:S05]  /*21ce0*/  @!P0 BRA `(.L_x_3130) ;  /* 0xfffffffc00f08947 */ /* 0x002fea000383ffff */
[----:B------:R-:W-:Y:S05]  /*21cf0*/  BRA `(.L_x_3271) ;  /* 0xffffffa400c87947 */ /* 0x000fea000383ffff */
.L_x_3131:
        /* <DEDUP_REMOVED lines=8> */
.L_x_3273:
[----:B------:R-:W-:Y:S05]  /*21d80*/  BSYNC B0 ;  /* 0x0000000000007941 */ /* 0x000fea0003800000 */
.L_x_3272:
        /* <DEDUP_REMOVED lines=9> */
.L_x_3274:
[----:B------:R-:W-:Y:S02]  /*21e20*/  IMAD.MOV.U32 R13, RZ, RZ, R4 ;  /* 0x000000ffff0d7224 */ /* 0x000fe400078e0004 */
[----:B------:R-:W-:Y:S02]  /*21e30*/  IMAD.MOV.U32 R12, RZ, RZ, 0x1 ;  /* 0x00000001ff0c7424 */ /* 0x000fe400078e00ff */
[----:B------:R-:W-:-:S07]  /*21e40*/  IMAD.MOV.U32 R3, RZ, RZ, R14 ;  /* 0x000000ffff037224 */ /* 0x000fce00078e000e */
[----:B------:R-:W-:Y:S05]  /*21e50*/  WARPSYNC.COLLECTIVE R15, `(.L_x_3275) ;  /* 0x000000000f087348 */ /* 0x000fea0003c00000 */
[----:B------:R0:W1:Y:S02]  /*21e60*/  SHFL.IDX P6, R14, R13, R12, R11 ;  /* 0x0000000c0d0e7389 */ /* 0x00006400000c000b */
[----:B01----:R-:W-:Y:S01]  /*21e70*/  ENDCOLLECTIVE ;  /* 0x000000000000791b */ /* 0x003fe20003800000 */
.L_x_3275:
        /* <DEDUP_REMOVED lines=15> */
.L_x_3276:
[----:B------:R-:W-:Y:S02]  /*21f70*/  @P0 IMAD R7, R5, 0x2, R23 ;  /* 0x0000000205070824 */ /* 0x000fe400078e0217 */
[----:B------:R-:W-:Y:S02]  /*21f80*/  IMAD.MOV.U32 R13, RZ, RZ, R4 ;  /* 0x000000ffff0d7224 */ /* 0x000fe400078e0004 */
[----:B------:R-:W-:Y:S02]  /*21f90*/  IMAD.MOV.U32 R12, RZ, RZ, 0x2 ;  /* 0x00000002ff0c7424 */ /* 0x000fe400078e00ff */
[----:B------:R-:W-:-:S07]  /*21fa0*/  IMAD.MOV.U32 R3, RZ, RZ, R14 ;  /* 0x000000ffff037224 */ /* 0x000fce00078e000e */
[----:B------:R-:W-:Y:S05]  /*21fb0*/  WARPSYNC.COLLECTIVE R15, `(.L_x_3277) ;  /* 0x000000000f087348 */ /* 0x000fea0003c00000 */
[----:B------:R0:W1:Y:S02]  /*21fc0*/  SHFL.IDX P6, R14, R13, R12, R11 ;  /* 0x0000000c0d0e7389 */ /* 0x00006400000c000b */
[----:B01----:R-:W-:Y:S01]  /*21fd0*/  ENDCOLLECTIVE ;  /* 0x000000000000791b */ /* 0x003fe20003800000 */
.L_x_3277:
        /* <DEDUP_REMOVED lines=15> */
.L_x_3278:
[----:B------:R-:W-:Y:S02]  /*220d0*/  @P0 IMAD R7, R5, 0x2, R23 ;  /* 0x0000000205070824 */ /* 0x000fe400078e0217 */
[----:B------:R-:W-:Y:S02]  /*220e0*/  IMAD.MOV.U32 R13, RZ, RZ, R4 ;  /* 0x000000ffff0d7224 */ /* 0x000fe400078e0004 */
[----:B------:R-:W-:Y:S02]  /*220f0*/  IMAD.MOV.U32 R12, RZ, RZ, 0x3 ;  /* 0x00000003ff0c7424 */ /* 0x000fe400078e00ff */
[----:B------:R-:W-:-:S07]  /*22100*/  IMAD.MOV.U32 R3, RZ, RZ, R14 ;  /* 0x000000ffff037224 */ /* 0x000fce00078e000e */
[----:B------:R-:W-:Y:S05]  /*22110*/  WARPSYNC.COLLECTIVE R15, `(.L_x_3279) ;  /* 0x000000000f087348 */ /* 0x000fea0003c00000 */
[----:B------:R0:W1:Y:S02]  /*22120*/  SHFL.IDX P6, R14, R13, R12, R11 ;  /* 0x0000000c0d0e7389 */ /* 0x00006400000c000b */
[----:B01----:R-:W-:Y:S01]  /*22130*/  ENDCOLLECTIVE ;  /* 0x000000000000791b */ /* 0x003fe20003800000 */
.L_x_3279:
        /* <DEDUP_REMOVED lines=15> */
.L_x_3280:
[----:B------:R-:W-:Y:S02]  /*22230*/  @P0 IMAD R7, R5, 0x2, R23 ;  /* 0x0000000205070824 */ /* 0x000fe400078e0217 */
[----:B------:R-:W-:Y:S02]  /*22240*/  IMAD.MOV.U32 R13, RZ, RZ, R4 ;  /* 0x000000ffff0d7224 */ /* 0x000fe400078e0004 */
[----:B------:R-:W-:Y:S02]  /*22250*/  IMAD.MOV.U32 R12, RZ, RZ, 0x4 ;  /* 0x00000004ff0c7424 */ /* 0x000fe400078e00ff */
[----:B------:R-:W-:-:S07]  /*22260*/  IMAD.MOV.U32 R3, RZ, RZ, R14 ;  /* 0x000000ffff037224 */ /* 0x000fce00078e000e */
[----:B------:R-:W-:Y:S05]  /*22270*/  WARPSYNC.COLLECTIVE R15, `(.L_x_3281) ;  /* 0x000000000f087348 */ /* 0x000fea0003c00000 */
[----:B------:R0:W1:Y:S02]  /*22280*/  SHFL.IDX P6, R14, R13, R12, R11 ;  /* 0x0000000c0d0e7389 */ /* 0x00006400000c000b */
[----:B01----:R-:W-:Y:S01]  /*22290*/  ENDCOLLECTIVE ;  /* 0x000000000000791b */ /* 0x003fe20003800000 */
.L_x_3281:
        /* <DEDUP_REMOVED lines=15> */
.L_x_3282:
[----:B------:R-:W-:Y:S02]  /*22390*/  @P0 IMAD R7, R5, 0x2, R23 ;  /* 0x0000000205070824 */ /* 0x000fe400078e0217 */
[----:B------:R-:W-:Y:S02]  /*223a0*/  IMAD.MOV.U32 R13, RZ, RZ, R4 ;  /* 0x000000ffff0d7224 */ /* 0x000fe400078e0004 */
[----:B------:R-:W-:Y:S02]  /*223b0*/  IMAD.MOV.U32 R12, RZ, RZ, 0x5 ;  /* 0x00000005ff0c7424 */ /* 0x000fe400078e00ff */
[----:B------:R-:W-:-:S07]  /*223c0*/  IMAD.MOV.U32 R3, RZ, RZ, R14 ;  /* 0x000000ffff037224 */ /* 0x000fce00078e000e */
[----:B------:R-:W-:Y:S05]  /*223d0*/  WARPSYNC.COLLECTIVE R15, `(.L_x_3283) ;  /* 0x000000000f087348 */ /* 0x000fea0003c00000 */
[----:B------:R0:W1:Y:S02]  /*223e0*/  SHFL.IDX P6, R14, R13, R12, R11 ;  /* 0x0000000c0d0e7389 */ /* 0x00006400000c000b */
[----:B01----:R-:W-:Y:S01]  /*223f0*/  ENDCOLLECTIVE ;  /* 0x000000000000791b */ /* 0x003fe20003800000 */
.L_x_3283:
        /* <DEDUP_REMOVED lines=10> */
.L_x_3284:
[----:B------:R-:W-:Y:S01]  /*224a0*/  @!PT LDS RZ, [RZ] ;  /* 0x00000000fffff984 */ /* 0x000fe20000000800 */
[----:B------:R-:W-:Y:S01]  /*224b0*/  @!PT LDS RZ, [RZ] ;  /* 0x00000000fffff984 */ /* 0x000fe20000000800 */
[----:B------:R-:W-:Y:S01]  /*224c0*/  @!PT LDS RZ, [RZ] ;  /* 0x00000000fffff984 */ /* 0x000fe20000000800 */
[----:B------:R1:W-:Y:S01]  /*224d0*/  @P0 LDGSTS.E.BYPASS.LTC128B.128 [R7+0x1e400], desc[UR52][R2.64], !P2 ;  /* 0x1e40000002070fae */ /* 0x0003e2000d101d74 */
[----:B------:R-:W-:Y:S01]  /*224e0*/  IMAD.MOV.U32 R0, RZ, RZ, R14 ;  /* 0x000000ffff007224 */ /* 0x000fe200078e000e */
[----:B------:R-:W-:Y:S06]  /*224f0*/  BRA `(.L_x_3285) ;  /* 0xffffffa400347947 */ /* 0x000fec000383ffff */
.L_x_3136:
        /* <DEDUP_REMOVED lines=9> */
.L_x_3286:
[C---:B------:R-:W-:Y:S01]  /*22590*/  VIADD R6, R35.reuse, 0x10 ;  /* 0x0000001023067836 */ /* 0x040fe20000000000 */
[----:B------:R-:W-:Y:S01]  /*225a0*/  ISETP.GE.AND P0, PT, R35, R5, PT ;  /* 0x000000052300720c */ /* 0x000fe20003f06270 */
[----:B------:R-:W-:Y:S02]  /*225b0*/  IMAD.MOV.U32 R13, RZ, RZ, R0 ;  /* 0x000000ffff0d7224 */ /* 0x000fe400078e0000 */
[----:B------:R-:W-:-:S10]  /*225c0*/  IMAD.MOV.U32 R2, RZ, RZ, R14 ;  /* 0x000000ffff027224 */ /* 0x000fd400078e000e */
[----:B------:R-:W-:Y:S05]  /*225d0*/  WARPSYNC.COLLECTIVE R15, `(.L_x_3287) ;  /* 0x000000000f087348 */ /* 0x000fea0003c00000 */
[----:B------:R0:W1:Y:S02]  /*225e0*/  SHFL.IDX P6, R14, R13, R12, R11 ;  /* 0x0000000c0d0e7389 */ /* 0x00006400000c000b */
[----:B01----:R-:W-:Y:S01]  /*225f0*/  ENDCOLLECTIVE ;  /* 0x000000000000791b */ /* 0x003fe20003800000 */
.L_x_3287:
[----:B------:R-:W-:Y:S02]  /*22600*/  IMAD.MOV.U32 R13, RZ, RZ, R4 ;  /* 0x000000ffff0d7224 */ /* 0x000fe400078e0004 */
[----:B------:R-:W-:Y:S02]  /*22610*/  IMAD.MOV.U32 R12, RZ, RZ, 0x1 ;  /* 0x00000001ff0c7424 */ /* 0x000fe400078e00ff */
[----:B------:R-:W-:-:S07]  /*22620*/  IMAD.MOV.U32 R3, RZ, RZ, R14 ;  /* 0x000000ffff037224 */ /* 0x000fce00078e000e */
[----:B------:R-:W-:Y:S05]  /*22630*/  WARPSYNC.COLLECTIVE R15, `(.L_x_3288) ;  /* 0x000000000f087348 */ /* 0x000fea0003c00000 */
[----:B------:R0:W1:Y:S02]  /*22640*/  SHFL.IDX P6, R14, R13, R12, R11 ;  /* 0x0000000c0d0e7389 */ /* 0x00006400000c000b */
[----:B01----:R-:W-:Y:S01]  /*22650*/  ENDCOLLECTIVE ;  /* 0x000000000000791b */ /* 0x003fe20003800000 */
.L_x_3288:
        /* <DEDUP_REMOVED lines=15> */
.L_x_3289:
[----:B------:R-:W-:Y:S02]  /*22750*/  IMAD.MOV.U32 R13, RZ, RZ, R4 ;  /* 0x000000ffff0d7224 */ /* 0x000fe400078e0004 */
[----:B------:R-:W-:Y:S02]  /*22760*/  IMAD.MOV.U32 R12, RZ, RZ, 0x2 ;  /* 0x00000002ff0c7424 */ /* 0x000fe400078e00ff */
[----:B------:R-:W-:-:S07]  /*22770*/  IMAD.MOV.U32 R3, RZ, RZ, R14 ;  /* 0x000000ffff037224 */ /* 0x000fce00078e000e */
[----:B------:R-:W-:Y:S05]  /*22780*/  WARPSYNC.COLLECTIVE R15, `(.L_x_3290) ;  /* 0x000000000f087348 */ /* 0x000fea0003c00000 */
[----:B------:R0:W1:Y:S02]  /*22790*/  SHFL.IDX P6, R14, R13, R12, R11 ;  /* 0x0000000c0d0e7389 */ /* 0x00006400000c000b */
[----:B01----:R-:W-:Y:S01]  /*227a0*/  ENDCOLLECTIVE ;  /* 0x000000000000791b */ /* 0x003fe20003800000 */
.L_x_3290:
        /* <DEDUP_REMOVED lines=16> */
.L_x_3291:
[----:B------:R-:W-:Y:S02]  /*228b0*/  IMAD.MOV.U32 R13, RZ, RZ, R4 ;  /* 0x000000ffff0d7224 */ /* 0x000fe400078e0004 */
[----:B------:R-:W-:Y:S02]  /*228c0*/  IMAD.MOV.U32 R12, RZ, RZ, 0x3 ;  /* 0x00000003ff0c7424 */ /* 0x000fe400078e00ff */
[----:B------:R-:W-:-:S07]  /*228d0*/  IMAD.MOV.U32 R3, RZ, RZ, R14 ;  /* 0x000000ffff037224 */ /* 0x000fce00078e000e */
[----:B------:R-:W-:Y:S05]  /*228e0*/  WARPSYNC.COLLECTIVE R15, `(.L_x_3292) ;  /* 0x000000000f087348 */ /* 0x000fea0003c00000 */
[----:B------:R0:W1:Y:S02]  /*228f0*/  SHFL.IDX P6, R14, R13, R12, R11 ;  /* 0x0000000c0d0e7389 */ /* 0x00006400000c000b */
[----:B01----:R-:W-:Y:S01]  /*22900*/  ENDCOLLECTIVE ;  /* 0x000000000000791b */ /* 0x003fe20003800000 */
.L_x_3292:
        /* <DEDUP_REMOVED lines=16> */
.L_x_3293:
[----:B------:R-:W-:Y:S02]  /*22a10*/  IMAD.MOV.U32 R13, RZ, RZ, R4 ;  /* 0x000000ffff0d7224 */ /* 0x000fe400078e0004 */
[----:B------:R-:W-:Y:S02]  /*22a20*/  IMAD.MOV.U32 R12, RZ, RZ, 0x4 ;  /* 0x00000004ff0c7424 */ /* 0x000fe400078e00ff */
[----:B------:R-:W-:-:S07]  /*22a30*/  IMAD.MOV.U32 R3, RZ, RZ, R14 ;  /* 0x000000ffff037224 */ /* 0x000fce00078e000e */
[----:B------:R-:W-:Y:S05]  /*22a40*/  WARPSYNC.COLLECTIVE R15, `(.L_x_3294) ;  /* 0x000000000f087348 */ /* 0x000fea0003c00000 */
[----:B------:R0:W1:Y:S02]  /*22a50*/  SHFL.IDX P6, R14, R13, R12, R11 ;  /* 0x0000000c0d0e7389 */ /* 0x00006400000c000b */
[----:B01----:R-:W-:Y:S01]  /*22a60*/  ENDCOLLECTIVE ;  /* 0x000000000000791b */ /* 0x003fe20003800000 */
.L_x_3294:
        /* <DEDUP_REMOVED lines=16> */
.L_x_3295:
[----:B------:R-:W-:Y:S02]  /*22b70*/  IMAD.MOV.U32 R13, RZ, RZ, R4 ;  /* 0x000000ffff0d7224 */ /* 0x000fe400078e0004 */
[----:B------:R-:W-:Y:S02]  /*22b80*/  IMAD.MOV.U32 R12, RZ, RZ, 0x5 ;  /* 0x00000005ff0c7424 */ /* 0x000fe400078e00ff */
[----:B------:R-:W-:-:S07]  /*22b90*/  IMAD.MOV.U32 R3, RZ, RZ, R14 ;  /* 0x000000ffff037224 */ /* 0x000fce00078e000e */
[----:B------:R-:W-:Y:S05]  /*22ba0*/  WARPSYNC.COLLECTIVE R15, `(.L_x_3296) ;  /* 0x000000000f087348 */ /* 0x000fea0003c00000 */
[----:B------:R0:W1:Y:S02]  /*22bb0*/  SHFL.IDX P6, R14, R13, R12, R11 ;  /* 0x0000000c0d0e7389 */ /* 0x00006400000c000b */
[----:B01----:R-:W-:Y:S01]  /*22bc0*/  ENDCOLLECTIVE ;  /* 0x000000000000791b */ /* 0x003fe20003800000 */
.L_x_3296:
        /* <DEDUP_REMOVED lines=16> */
.L_x_3297:
[----:B------:R-:W-:Y:S02]  /*22cd0*/  IMAD.MOV.U32 R13, RZ, RZ, R4 ;  /* 0x000000ffff0d7224 */ /* 0x000fe400078e0004 */
[----:B------:R-:W-:Y:S02]  /*22ce0*/  IMAD.MOV.U32 R12, RZ, RZ, 0x6 ;  /* 0x00000006ff0c7424 */ /* 0x000fe400078e00ff */
[----:B------:R-:W-:-:S07]  /*22cf0*/  IMAD.MOV.U32 R3, RZ, RZ, R14 ;  /* 0x000000ffff037224 */ /* 0x000fce00078e000e */
[----:B------:R-:W-:Y:S05]  /*22d00*/  WARPSYNC.COLLECTIVE R15, `(.L_x_3298) ;  /* 0x000000000f087348 */ /* 0x000fea0003c00000 */
[----:B------:R0:W1:Y:S02]  /*22d10*/  SHFL.IDX P6, R14, R13, R12, R11 ;  /* 0x0000000c0d0e7389 */ /* 0x00006400000c000b */
[----:B01----:R-:W-:Y:S01]  /*22d20*/  ENDCOLLECTIVE ;  /* 0x000000000000791b */ /* 0x003fe20003800000 */
.L_x_3298:
        /* <DEDUP_REMOVED lines=16> */
.L_x_3299:
[----:B------:R-:W-:Y:S02]  /*22e30*/  IMAD.MOV.U32 R13, RZ, RZ, R4 ;  /* 0x000000ffff0d7224 */ /* 0x000fe400078e0004 */
[----:B------:R-:W-:Y:S02]  /*22e40*/  IMAD.MOV.U32 R12, RZ, RZ, 0x7 ;  /* 0x00000007ff0c7424 */ /* 0x000fe400078e00ff */
[----:B------:R-:W-:-:S07]  /*22e50*/  IMAD.MOV.U32 R3, RZ, RZ, R14 ;  /* 0x000000ffff037224 */ /* 0x000fce00078e000e */
[----:B------:R-:W-:Y:S05]  /*22e60*/  WARPSYNC.COLLECTIVE R15, `(.L_x_3300) ;  /* 0x000000000f087348 */ /* 0x000fea0003c00000 */
[----:B------:R0:W1:Y:S02]  /*22e70*/  SHFL.IDX P6, R14, R13, R12, R11 ;  /* 0x0000000c0d0e7389 */ /* 0x00006400000c000b */
[----:B01----:R-:W-:Y:S01]  /*22e80*/  ENDCOLLECTIVE ;  /* 0x000000000000791b */ /* 0x003fe20003800000 */
.L_x_3300:
        /* <DEDUP_REMOVED lines=10> */
.L_x_3301:
[----:B------:R-:W-:Y:S01]  /*22f30*/  @!PT LDS RZ, [RZ] ;  /* 0x00000000fffff984 */ /* 0x000fe20000000800 */
[----:B------:R-:W-:Y:S01]  /*22f40*/  @!PT LDS RZ, [RZ] ;  /* 0x00000000fffff984 */ /* 0x000fe20000000800 */
[----:B------:R-:W-:Y:S01]  /*22f50*/  @!PT LDS RZ, [RZ] ;  /* 0x00000000fffff984 */ /* 0x000fe20000000800 */
[----:B------:R0:W-:Y:S01]  /*22f60*/  @!P0 LDGSTS.E.BYPASS.LTC128B.128 [R8+0x1b400], desc[UR52][R2.64], !P1 ;  /* 0x1b40000002088fae */ /* 0x0001e2000c901d74 */
[----:B------:R-:W-:Y:S01]  /*22f70*/  IMAD.MOV.U32 R0, RZ, RZ, R14 ;  /* 0x000000ffff007224 */ /* 0x000fe200078e000e */
[----:B------:R-:W-:Y:S06]  /*22f80*/  BRA `(.L_x_3302) ;  /* 0xffffffa400b87947 */ /* 0x000fec000383ffff */
.L_x_3139:
[----:B0-----:R0:W1:Y:S02]  /*22f90*/  SYNCS.PHASECHK.TRANS64.TRYWAIT P0, [R23+URZ+0x22820], R0 ;  /* 0x02282000170075a7 */ /* 0x001064000800017f */
[----:B-1----:R-:W-:Y:S05]  /*22fa0*/  @!P0 NANOSLEEP.SYNCS 0x989680 ;  /* 0x009896800000895d */ /* 0x002fea0003900000 */
[----:B------:R-:W1:Y:S02]  /*22fb0*/  @!P0 SYNCS.PHASECHK.TRANS64 P0, [R23+URZ+0x22820], R0 ;  /* 0x02282000170085a7 */ /* 0x000e64000800007f */
[----:B-1----:R-:W-:Y:S05]  /*22fc0*/  @!P0 BRA `(.L_x_3139) ;  /* 0xfffffffc00f08947 */ /* 0x002fea000383ffff */
[----:B------:R-:W-:Y:S05]  /*22fd0*/  BRA `(.L_x_3303) ;  /* 0xffffffa800147947 */ /* 0x000fea000383ffff */
.L_x_3142:
[----:B0-----:R0:W1:Y:S02]  /*22fe0*/  SYNCS.PHASECHK.TRANS64.TRYWAIT P0, [R17+URZ+0x22860], R0 ;  /* 0x02286000110075a7 */ /* 0x001064000800017f */
[----:B-1----:R-:W-:Y:S05]  /*22ff0*/  @!P0 NANOSLEEP.SYNCS 0x989680 ;  /* 0x009896800000895d */ /* 0x002fea0003900000 */
[----:B------:R-:W1:Y:S02]  /*23000*/  @!P0 SYNCS.PHASECHK.TRANS64 P0, [R17+URZ+0x22860], R0 ;  /* 0x02286000110085a7 */ /* 0x000e64000800007f */
[----:B-1----:R-:W-:Y:S05]  /*23010*/  @!P0 BRA `(.L_x_3142) ;  /* 0xfffffffc00f08947 */ /* 0x002fea000383ffff */
[----:B------:R-:W-:Y:S05]  /*23020*/  BRA `(.L_x_3304) ;  /* 0xffffffa800247947 */ /* 0x000fea000383ffff */
.L_x_3143:
        /* <DEDUP_REMOVED lines=8> */
.L_x_3306:
[----:B------:R-:W-:Y:S05]  /*230b0*/  BSYNC B0 ;  /* 0x0000000000007941 */ /* 0x000fea0003800000 */
.L_x_3305:
        /* <DEDUP_REMOVED lines=13> */
.L_x_3307:
[----:B------:R-:W-:Y:S02]  /*23190*/  IMAD.MOV.U32 R13, RZ, RZ, R6 ;  /* 0x000000ffff0d7224 */ /* 0x000fe400078e0006 */
[----:B------:R-:W-:Y:S02]  /*231a0*/  IMAD.MOV.U32 R12, RZ, RZ, 0x1 ;  /* 0x00000001ff0c7424 */ /* 0x000fe400078e00ff */
[----:B------:R-:W-:-:S05]  /*231b0*/  IMAD.SHL.U32 R7, R7, 0x8, RZ ;  /* 0x0000000807077824 */ /* 0x000fca00078e00ff */
[----:B------:R-:W-:-:S05]  /*231c0*/  LOP3.LUT R7, R7, 0x38, RZ, 0xc0, !PT ;  /* 0x0000003807077812 */ /* 0x000fca00078ec0ff */
[----:B------:R-:W-:Y:S01]  /*231d0*/  IMAD.SHL.U32 R0, R7, 0x2, RZ ;  /* 0x0000000207007824 */ /* 0x000fe200078e00ff */
[----:B------:R-:W-:-:S04]  /*231e0*/  LOP3.LUT R7, R36, 0x1, RZ, 0xc0, !PT ;  /* 0x0000000124077812 */ /* 0x000fc800078ec0ff */
[----:B------:R-:W-:Y:S02]  /*231f0*/  IADD3 R2, P0, R14, R0, RZ ;  /* 0x000000000e027210 */ /* 0x000fe40007f1e0ff */
[----:B------:R-:W-:-:S13]  /*23200*/  ISETP.NE.U32.AND P3, PT, R7, 0x1, PT ;  /* 0x000000010700780c */ /* 0x000fda0003f65070 */
[----:B------:R-:W-:Y:S05]  /*23210*/  WARPSYNC.COLLECTIVE R15, `(.L_x_3308) ;  /* 0x000000000f087348 */ /* 0x000fea0003c00000 */
[----:B------:R0:W1:Y:S02]  /*23220*/  SHFL.IDX P6, R14, R13, R12, R11 ;  /* 0x0000000c0d0e7389 */ /* 0x00006400000c000b */
[----:B01----:R-:W-:Y:S01]  /*23230*/  ENDCOLLECTIVE ;  /* 0x000000000000791b */ /* 0x003fe20003800000 */
.L_x_3308:
        /* <DEDUP_REMOVED lines=17> */
.L_x_3309:
[----:B------:R-:W-:Y:S02]  /*23350*/  IMAD.MOV.U32 R13, RZ, RZ, R6 ;  /* 0x000000ffff0d7224 */ /* 0x000fe400078e0006 */
[----:B------:R-:W-:Y:S01]  /*23360*/  IMAD.MOV.U32 R12, RZ, RZ, 0x2 ;  /* 0x00000002ff0c7424 */ /* 0x000fe200078e00ff */
[----:B------:R-:W-:-:S13]  /*23370*/  IADD3 R2, P4, R14, R0, RZ ;  /* 0x000000000e027210 */ /* 0x000fda0007f9e0ff */
[----:B------:R-:W-:Y:S05]  /*23380*/  WARPSYNC.COLLECTIVE R15, `(.L_x_3310) ;  /* 0x000000000f087348 */ /* 0x000fea0003c00000 */
[----:B------:R0:W1:Y:S02]  /*23390*/  SHFL.IDX P6, R14, R13, R12, R11 ;  /* 0x0000000c0d0e7389 */ /* 0x00006400000c000b */
[----:B01----:R-:W-:Y:S01]  /*233a0*/  ENDCOLLECTIVE ;  /* 0x000000000000791b */ /* 0x003fe20003800000 */
.L_x_3310:
        /* <DEDUP_REMOVED lines=17> */
.L_x_3311:
[----:B------:R-:W-:Y:S02]  /*234c0*/  IMAD.MOV.U32 R13, RZ, RZ, R6 ;  /* 0x000000ffff0d7224 */ /* 0x000fe400078e0006 */
[----:B------:R-:W-:Y:S01]  /*234d0*/  IMAD.MOV.U32 R12, RZ, RZ, 0x3 ;  /* 0x00000003ff0c7424 */ /* 0x000fe200078e00ff */
[----:B------:R-:W-:-:S13]  /*234e0*/  IADD3 R2, P4, R14, R0, RZ ;  /* 0x000000000e027210 */ /* 0x000fda0007f9e0ff */
[----:B------:R-:W-:Y:S05]  /*234f0*/  WARPSYNC.COLLECTIVE R15, `(.L_x_3312) ;  /* 0x000000000f087348 */ /* 0x000fea0003c00000 */
[----:B------:R0:W1:Y:S02]  /*23500*/  SHFL.IDX P6, R14, R13, R12, R11 ;  /* 0x0000000c0d0e7389 */ /* 0x00006400000c000b */
[----:B01----:R-:W-:Y:S01]  /*23510*/  ENDCOLLECTIVE ;  /* 0x000000000000791b */ /* 0x003fe20003800000 */
.L_x_3312:
        /* <DEDUP_REMOVED lines=17> */
.L_x_3313:
[----:B------:R-:W-:Y:S02]  /*23630*/  IMAD.MOV.U32 R13, RZ, RZ, R6 ;  /* 0x000000ffff0d7224 */ /* 0x000fe400078e0006 */
[----:B------:R-:W-:Y:S01]  /*23640*/  IMAD.MOV.U32 R12, RZ, RZ, 0x4 ;  /* 0x00000004ff0c7424 */ /* 0x000fe200078e00ff */
[----:B------:R-:W-:-:S13]  /*23650*/  IADD3 R2, P4, R14, R0, RZ ;  /* 0x000000000e027210 */ /* 0x000fda0007f9e0ff */
[----:B------:R-:W-:Y:S05]  /*23660*/  WARPSYNC.COLLECTIVE R15, `(.L_x_3314) ;  /* 0x000000000f087348 */ /* 0x000fea0003c00000 */
[----:B------:R0:W1:Y:S02]  /*23670*/  SHFL.IDX P6, R14, R13, R12, R11 ;  /* 0x0000000c0d0e7389 */ /* 0x00006400000c000b */
[----:B01----:R-:W-:Y:S01]  /*23680*/  ENDCOLLECTIVE ;  /* 0x000000000000791b */ /* 0x003fe20003800000 */
.L_x_3314:
        /* <DEDUP_REMOVED lines=17> */
.L_x_3315:
[----:B------:R-:W-:Y:S02]  /*237a0*/  IMAD.MOV.U32 R13, RZ, RZ, R6 ;  /* 0x000000ffff0d7224 */ /* 0x000fe400078e0006 */
[----:B------:R-:W-:Y:S01]  /*237b0*/  IMAD.MOV.U32 R12, RZ, RZ, 0x5 ;  /* 0x00000005ff0c7424 */ /* 0x000fe200078e00ff */
[----:B------:R-:W-:-:S13]  /*237c0*/  IADD3 R2, P4, R14, R0, RZ ;  /* 0x000000000e027210 */ /* 0x000fda0007f9e0ff */
[----:B------:R-:W-:Y:S05]  /*237d0*/  WARPSYNC.COLLECTIVE R15, `(.L_x_3316) ;  /* 0x000000000f087348 */ /* 0x000fea0003c00000 */
[----:B------:R0:W1:Y:S02]  /*237e0*/  SHFL.IDX P6, R14, R13, R12, R11 ;  /* 0x0000000c0d0e7389 */ /* 0x00006400000c000b */
[----:B01----:R-:W-:Y:S01]  /*237f0*/  ENDCOLLECTIVE ;  /* 0x000000000000791b */ /* 0x003fe20003800000 */
.L_x_3316:
        /* <DEDUP_REMOVED lines=12> */
.L_x_3317:
        /* <DEDUP_REMOVED lines=9> */
.L_x_3150:
[----:B0-----:R0:W1:Y:S02]  /*23950*/  SYNCS.PHASECHK.TRANS64.TRYWAIT P0, [R4+URZ+0x22840], R21 ;  /* 0x02284015040075a7 */ /* 0x001064000800017f */
[----:B-1----:R-:W-:Y:S05]  /*23960*/  @!P0 NANOSLEEP.SYNCS 0x989680 ;  /* 0x009896800000895d */ /* 0x002fea0003900000 */
[----:B------:R-:W1:Y:S02]  /*23970*/  @!P0 SYNCS.PHASECHK.TRANS64 P0, [R4+URZ+0x22840], R21 ;  /* 0x02284015040085a7 */ /* 0x000e64000800007f */
[----:B-1----:R-:W-:Y:S05]  /*23980*/  @!P0 BRA `(.L_x_3150) ;  /* 0xfffffffc00f08947 */ /* 0x002fea000383ffff */
[----:B------:R-:W-:Y:S05]  /*23990*/  BRA `(.L_x_3319) ;  /* 0xffffffa800907947 */ /* 0x000fea000383ffff */
.L_x_3151:
        /* <DEDUP_REMOVED lines=8> */
.L_x_3321:
[----:B------:R-:W-:Y:S05]  /*23a20*/  BSYNC B1 ;  /* 0x0000000000017941 */ /* 0x000fea0003800000 */
.L_x_3320:
        /* <DEDUP_REMOVED lines=9> */
.L_x_3322:
[----:B------:R-:W-:Y:S02]  /*23ac0*/  IMAD.MOV.U32 R13, RZ, RZ, R9 ;  /* 0x000000ffff0d7224 */ /* 0x000fe400078e0009 */
[----:B------:R-:W-:Y:S02]  /*23ad0*/  IMAD.MOV.U32 R12, RZ, RZ, 0x1 ;  /* 0x00000001ff0c7424 */ /* 0x000fe400078e00ff */
[----:B------:R-:W-:-:S07]  /*23ae0*/  IMAD.MOV.U32 R2, RZ, RZ, R14 ;  /* 0x000000ffff027224 */ /* 0x000fce00078e000e */
[----:B------:R-:W-:Y:S05]  /*23af0*/  WARPSYNC.COLLECTIVE R15, `(.L_x_3323) ;  /* 0x000000000f087348 */ /* 0x000fea0003c00000 */
[----:B------:R0:W1:Y:S02]  /*23b00*/  SHFL.IDX P6, R14, R13, R12, R11 ;  /* 0x0000000c0d0e7389 */ /* 0x00006400000c000b */
[----:B01----:R-:W-:Y:S01]  /*23b10*/  ENDCOLLECTIVE ;  /* 0x000000000000791b */ /* 0x003fe20003800000 */
.L_x_3323:
        /* <DEDUP_REMOVED lines=11> */
.L_x_3324:
[----:B------:R-:W-:Y:S02]  /*23bd0*/  IMAD.MOV.U32 R13, RZ, RZ, R9 ;  /* 0x000000ffff0d7224 */ /* 0x000fe400078e0009 */
[----:B------:R-:W-:Y:S02]  /*23be0*/  IMAD.MOV.U32 R12, RZ, RZ, 0x2 ;  /* 0x00000002ff0c7424 */ /* 0x000fe400078e00ff */
[----:B------:R-:W-:-:S07]  /*23bf0*/  IMAD.MOV.U32 R2, RZ, RZ, R14 ;  /* 0x000000ffff027224 */ /* 0x000fce00078e000e */
[----:B------:R-:W-:Y:S05]  /*23c00*/  WARPSYNC.COLLECTIVE R15, `(.L_x_3325) ;  /* 0x000000000f087348 */ /* 0x000fea0003c00000 */
[----:B------:R0:W1:Y:S02]  /*23c10*/  SHFL.IDX P6, R14, R13, R12, R11 ;  /* 0x0000000c0d0e7389 */ /* 0x00006400000c000b */
[----:B01----:R-:W-:Y:S01]  /*23c20*/  ENDCOLLECTIVE ;  /* 0x000000000000791b */ /* 0x003fe20003800000 */
.L_x_3325:
        /* <DEDUP_REMOVED lines=11> */
.L_x_3326:
[----:B------:R-:W-:Y:S02]  /*23ce0*/  IMAD.MOV.U32 R13, RZ, RZ, R9 ;  /* 0x000000ffff0d7224 */ /* 0x000fe400078e0009 */
[----:B------:R-:W-:Y:S02]  /*23cf0*/  IMAD.MOV.U32 R12, RZ, RZ, 0x3 ;  /* 0x00000003ff0c7424 */ /* 0x000fe400078e00ff */
[----:B------:R-:W-:-:S07]  /*23d00*/  IMAD.MOV.U32 R2, RZ, RZ, R14 ;  /* 0x000000ffff027224 */ /* 0x000fce00078e000e */
[----:B------:R-:W-:Y:S05]  /*23d10*/  WARPSYNC.COLLECTIVE R15, `(.L_x_3327) ;  /* 0x000000000f087348 */ /* 0x000fea0003c00000 */
[----:B------:R0:W1:Y:S02]  /*23d20*/  SHFL.IDX P6, R14, R13, R12, R11 ;  /* 0x0000000c0d0e7389 */ /* 0x00006400000c000b */
[----:B01----:R-:W-:Y:S01]  /*23d30*/  ENDCOLLECTIVE ;  /* 0x000000000000791b */ /* 0x003fe20003800000 */
.L_x_3327:
        /* <DEDUP_REMOVED lines=11> */
.L_x_3328:
[----:B------:R-:W-:Y:S02]  /*23df0*/  IMAD.MOV.U32 R13, RZ, RZ, R9 ;  /* 0x000000ffff0d7224 */ /* 0x000fe400078e0009 */
[----:B------:R-:W-:Y:S02]  /*23e00*/  IMAD.MOV.U32 R12, RZ, RZ, 0x4 ;  /* 0x00000004ff0c7424 */ /* 0x000fe400078e00ff */
[----:B------:R-:W-:-:S07]  /*23e10*/  IMAD.MOV.U32 R2, RZ, RZ, R14 ;  /* 0x000000ffff027224 */ /* 0x000fce00078e000e */
[----:B------:R-:W-:Y:S05]  /*23e20*/  WARPSYNC.COLLECTIVE R15, `(.L_x_3329) ;  /* 0x000000000f087348 */ /* 0x000fea0003c00000 */
[----:B------:R0:W1:Y:S02]  /*23e30*/  SHFL.IDX P6, R14, R13, R12, R11 ;  /* 0x0000000c0d0e7389 */ /* 0x00006400000c000b */
[----:B01----:R-:W-:Y:S01]  /*23e40*/  ENDCOLLECTIVE ;  /* 0x000000000000791b */ /* 0x003fe20003800000 */
.L_x_3329:
        /* <DEDUP_REMOVED lines=11> */
.L_x_3330:
[----:B------:R-:W-:Y:S02]  /*23f00*/  IMAD.MOV.U32 R13, RZ, RZ, R9 ;  /* 0x000000ffff0d7224 */ /* 0x000fe400078e0009 */
[----:B------:R-:W-:Y:S02]  /*23f10*/  IMAD.MOV.U32 R12, RZ, RZ, 0x5 ;  /* 0x00000005ff0c7424 */ /* 0x000fe400078e00ff */
[----:B------:R-:W-:-:S07]  /*23f20*/  IMAD.MOV.U32 R2, RZ, RZ, R14 ;  /* 0x000000ffff027224 */ /* 0x000fce00078e000e */
[----:B------:R-:W-:Y:S05]  /*23f30*/  WARPSYNC.COLLECTIVE R15, `(.L_x_3331) ;  /* 0x000000000f087348 */ /* 0x000fea0003c00000 */
[----:B------:R0:W1:Y:S02]  /*23f40*/  SHFL.IDX P6, R14, R13, R12, R11 ;  /* 0x0000000c0d0e7389 */ /* 0x00006400000c000b */
[----:B01----:R-:W-:Y:S01]  /*23f50*/  ENDCOLLECTIVE ;  /* 0x000000000000791b */ /* 0x003fe20003800000 */
.L_x_3331:
        /* <DEDUP_REMOVED lines=11> */
.L_x_3332:
[----:B------:R-:W-:Y:S01]  /*24010*/  IMAD.MOV.U32 R2, RZ, RZ, R14 ;  /* 0x000000ffff027224 */ /* 0x000fe200078e000e */
[----:B------:R-:W-:Y:S06]  /*24020*/  BRA `(.L_x_3333) ;  /* 0xffffffa400c07947 */ /* 0x000fec000383ffff */
.L_x_3156:
[----:B---3--:R3:W4:Y:S02]  /*24030*/  SYNCS.PHASECHK.TRANS64.TRYWAIT P0, [R4+URZ+0x22860], R21 ;  /* 0x02286015040075a7 */ /* 0x008724000800017f */
[----:B----4-:R-:W-:Y:S05]  /*24040*/  @!P0 NANOSLEEP.SYNCS 0x989680 ;  /* 0x009896800000895d */ /* 0x010fea0003900000 */
[----:B------:R-:W4:Y:S02]  /*24050*/  @!P0 SYNCS.PHASECHK.TRANS64 P0, [R4+URZ+0x22860], R21 ;  /* 0x02286015040085a7 */ /* 0x000f24000800007f */
[----:B----4-:R-:W-:Y:S05]  /*24060*/  @!P0 BRA `(.L_x_3156) ;  /* 0xfffffffc00f08947 */ /* 0x010fea000383ffff */
[----:B------:R-:W-:Y:S05]  /*24070*/  BRA `(.L_x_3334) ;  /* 0xffffffa800107947 */ /* 0x000fea000383ffff */
.L_x_3157:
        /* <DEDUP_REMOVED lines=8> */
.L_x_3336:
[----:B------:R-:W-:Y:S05]  /*24100*/  BSYNC B1 ;  /* 0x0000000000017941 */ /* 0x000fea0003800000 */
.L_x_3335:
        /* <DEDUP_REMOVED lines=9> */
.L_x_3337:
[----:B------:R-:W-:Y:S02]  /*241a0*/  IMAD.MOV.U32 R13, RZ, RZ, R7 ;  /* 0x000000ffff0d7224 */ /* 0x000fe400078e0007 */
[----:B------:R-:W-:Y:S01]  /*241b0*/  IMAD.MOV.U32 R12, RZ, RZ, 0x1 ;  /* 0x00000001ff0c7424 */ /* 0x000fe200078e00ff */
[----:B------:R-:W-:-:S13]  /*241c0*/  IADD3 R2, P0, R14, R0, RZ ;  /* 0x000000000e027210 */ /* 0x000fda0007f1e0ff */
[----:B------:R-:W-:Y:S05]  /*241d0*/  WARPSYNC.COLLECTIVE R15, `(.L_x_3338) ;  /* 0x000000000f087348 */ /* 0x000fea0003c00000 */
[----:B------:R0:W1:Y:S02]  /*241e0*/  SHFL.IDX P6, R14, R13, R12, R11 ;  /* 0x0000000c0d0e7389 */ /* 0x00006400000c000b */
[----:B01----:R-:W-:Y:S01]  /*241f0*/  ENDCOLLECTIVE ;  /* 0x000000000000791b */ /* 0x003fe20003800000 */
.L_x_3338:
        /* <DEDUP_REMOVED lines=13> */
.L_x_3339:
[----:B------:R-:W-:Y:S02]  /*242d0*/  IMAD.MOV.U32 R13, RZ, RZ, R7 ;  /* 0x000000ffff0d7224 */ /* 0x000fe400078e0007 */
[----:B------:R-:W-:Y:S01]  /*242e0*/  IMAD.MOV.U32 R12, RZ, RZ, 0x2 ;  /* 0x00000002ff0c7424 */ /* 0x000fe200078e00ff */
[----:B------:R-:W-:-:S13]  /*242f0*/  IADD3 R2, P0, R14, R0, RZ ;  /* 0x000000000e027210 */ /* 0x000fda0007f1e0ff */
[----:B------:R-:W-:Y:S05]  /*24300*/  WARPSYNC.COLLECTIVE R15, `(.L_x_3340) ;  /* 0x000000000f087348 */ /* 0x000fea0003c00000 */
[----:B------:R0:W1:Y:S02]  /*24310*/  SHFL.IDX P6, R14, R13, R12, R11 ;  /* 0x0000000c0d0e7389 */ /* 0x00006400000c000b */
[----:B01----:R-:W-:Y:S01]  /*24320*/  ENDCOLLECTIVE ;  /* 0x000000000000791b */ /* 0x003fe20003800000 */
.L_x_3340:
        /* <DEDUP_REMOVED lines=13> */
.L_x_3341:
[----:B------:R-:W-:Y:S02]  /*24400*/  IMAD.MOV.U32 R13, RZ, RZ, R7 ;  /* 0x000000ffff0d7224 */ /* 0x000fe400078e0007 */
[----:B------:R-:W-:Y:S01]  /*24410*/  IMAD.MOV.U32 R12, RZ, RZ, 0x3 ;  /* 0x00000003ff0c7424 */ /* 0x000fe200078e00ff */
[----:B------:R-:W-:-:S13]  /*24420*/  IADD3 R2, P0, R14, R0, RZ ;  /* 0x000000000e027210 */ /* 0x000fda0007f1e0ff */
[----:B------:R-:W-:Y:S05]  /*24430*/  WARPSYNC.COLLECTIVE R15, `(.L_x_3342) ;  /* 0x000000000f087348 */ /* 0x000fea0003c00000 */
[----:B------:R0:W1:Y:S02]  /*24440*/  SHFL.IDX P6, R14, R13, R12, R11 ;  /* 0x0000000c0d0e7389 */ /* 0x00006400000c000b */
[----:B01----:R-:W-:Y:S01]  /*24450*/  ENDCOLLECTIVE ;  /* 0x000000000000791b */ /* 0x003fe20003800000 */
.L_x_3342:
        /* <DEDUP_REMOVED lines=13> */
.L_x_3343:
[----:B------:R-:W-:Y:S02]  /*24530*/  IMAD.MOV.U32 R13, RZ, RZ, R7 ;  /* 0x000000ffff0d7224 */ /* 0x000fe400078e0007 */
[----:B------:R-:W-:Y:S01]  /*24540*/  IMAD.MOV.U32 R12, RZ, RZ, 0x4 ;  /* 0x00000004ff0c7424 */ /* 0x000fe200078e00ff */
[----:B------:R-:W-:-:S13]  /*24550*/  IADD3 R2, P0, R14, R0, RZ ;  /* 0x000000000e027210 */ /* 0x000fda0007f1e0ff */
[----:B------:R-:W-:Y:S05]  /*24560*/  WARPSYNC.COLLECTIVE R15, `(.L_x_3344) ;  /* 0x000000000f087348 */ /* 0x000fea0003c00000 */
[----:B------:R0:W1:Y:S02]  /*24570*/  SHFL.IDX P6, R14, R13, R12, R11 ;  /* 0x0000000c0d0e7389 */ /* 0x00006400000c000b */
[----:B01----:R-:W-:Y:S01]  /*24580*/  ENDCOLLECTIVE ;  /* 0x000000000000791b */ /* 0x003fe20003800000 */
.L_x_3344:
        /* <DEDUP_REMOVED lines=13> */
.L_x_3345:
[----:B------:R-:W-:Y:S02]  /*24660*/  IMAD.MOV.U32 R13, RZ, RZ, R7 ;  /* 0x000000ffff0d7224 */ /* 0x000fe400078e0007 */
[----:B------:R-:W-:Y:S01]  /*24670*/  IMAD.MOV.U32 R12, RZ, RZ, 0x5 ;  /* 0x00000005ff0c7424 */ /* 0x000fe200078e00ff */
[----:B------:R-:W-:-:S13]  /*24680*/  IADD3 R2, P0, R14, R0, RZ ;  /* 0x000000000e027210 */ /* 0x000fda0007f1e0ff */
[----:B------:R-:W-:Y:S05]  /*24690*/  WARPSYNC.COLLECTIVE R15, `(.L_x_3346) ;  /* 0x000000000f087348 */ /* 0x000fea0003c00000 */
[----:B------:R0:W1:Y:S02]  /*246a0*/  SHFL.IDX P6, R14, R13, R12, R11 ;  /* 0x0000000c0d0e7389 */ /* 0x00006400000c000b */
[----:B01----:R-:W-:Y:S01]  /*246b0*/  ENDCOLLECTIVE ;  /* 0x000000000000791b */ /* 0x003fe20003800000 */
.L_x_3346:
        /* <DEDUP_REMOVED lines=13> */
.L_x_3347:
[----:B------:R-:W-:Y:S05]  /*24790*/  BRA `(.L_x_3348) ;  /* 0xffffffa4005c7947 */ /* 0x000fea000383ffff */
.L_x_3165:
        /* <DEDUP_REMOVED lines=8> */
.L_x_3350:
[----:B------:R-:W-:Y:S05]  /*24820*/  BSYNC B0 ;  /* 0x0000000000007941 */ /* 0x000fea0003800000 */
.L_x_3349:
        /* <DEDUP_REMOVED lines=9> */
.L_x_3351:
        /* <DEDUP_REMOVED lines=18> */
.L_x_3352:
[----:B------:R-:W-:Y:S01]  /*249e0*/  IMAD.MOV.U32 R12, RZ, RZ, 0x2 ;  /* 0x00000002ff0c7424 */ /* 0x000fe200078e00ff */
[----:B------:R-:W-:-:S05]  /*249f0*/  SEL R6, R14, RZ, P1 ;  /* 0x000000ff0e067207 */ /* 0x000fca0000800000 */
[----:B------:R-:W-:-:S04]  /*24a00*/  IMAD.IADD R6, R5, 0x1, R6 ;  /* 0x0000000105067824 */ /* 0x000fc800078e0206 */
[----:B------:R-:W-:-:S07]  /*24a10*/  IMAD.MOV.U32 R13, RZ, RZ, R6 ;  /* 0x000000ffff0d7224 */ /* 0x000fce00078e0006 */
[----:B------:R-:W-:Y:S05]  /*24a20*/  WARPSYNC.COLLECTIVE R15, `(.L_x_3353) ;  /* 0x000000000f087348 */ /* 0x000fea0003c00000 */
[----:B------:R0:W1:Y:S02]  /*24a30*/  SHFL.UP P6, R14, R13, R12, R11 ;  /* 0x0400000c0d0e7389 */ /* 0x00006400000c000b */
[----:B01----:R-:W-:Y:S01]  /*24a40*/  ENDCOLLECTIVE ;  /* 0x000000000000791b */ /* 0x003fe20003800000 */
.L_x_3353:
[----:B------:R-:W-:Y:S01]  /*24a50*/  IMAD.MOV.U32 R12, RZ, RZ, 0x4 ;  /* 0x00000004ff0c7424 */ /* 0x000fe200078e00ff */
[----:B------:R-:W-:-:S05]  /*24a60*/  SEL R7, R14, RZ, P2 ;  /* 0x000000ff0e077207 */ /* 0x000fca0001000000 */
[----:B------:R-:W-:-:S04]  /*24a70*/  IMAD.IADD R7, R6, 0x1, R7 ;  /* 0x0000000106077824 */ /* 0x000fc800078e0207 */
[----:B------:R-:W-:-:S07]  /*24a80*/  IMAD.MOV.U32 R13, RZ, RZ, R7 ;  /* 0x000000ffff0d7224 */ /* 0x000fce00078e0007 */
[----:B------:R-:W-:Y:S05]  /*24a90*/  WARPSYNC.COLLECTIVE R15, `(.L_x_3354) ;  /* 0x000000000f087348 */ /* 0x000fea0003c00000 */
[----:B------:R0:W1:Y:S02]  /*24aa0*/  SHFL.UP P6, R14, R13, R12, R11 ;  /* 0x0400000c0d0e7389 */ /* 0x00006400000c000b */
[----:B01----:R-:W-:Y:S01]  /*24ab0*/  ENDCOLLECTIVE ;  /* 0x000000000000791b */ /* 0x003fe20003800000 */
.L_x_3354:
[----:B------:R-:W-:Y:S01]  /*24ac0*/  IMAD.MOV.U32 R12, RZ, RZ, 0x8 ;  /* 0x00000008ff0c7424 */ /* 0x000fe200078e00ff */
[----:B------:R-:W-:-:S05]  /*24ad0*/  SEL R2, R14, RZ, P3 ;  /* 0x000000ff0e027207 */ /* 0x000fca0001800000 */
[----:B------:R-:W-:-:S04]  /*24ae0*/  IMAD.IADD R2, R7, 0x1, R2 ;  /* 0x0000000107027824 */ /* 0x000fc800078e0202 */
[----:B------:R-:W-:-:S07]  /*24af0*/  IMAD.MOV.U32 R13, RZ, RZ, R2 ;  /* 0x000000ffff0d7224 */ /* 0x000fce00078e0002 */
[----:B------:R-:W-:Y:S05]  /*24b00*/  WARPSYNC.COLLECTIVE R15, `(.L_x_3355) ;  /* 0x000000000f087348 */ /* 0x000fea0003c00000 */
[----:B------:R0:W1:Y:S02]  /*24b10*/  SHFL.UP P6, R14, R13, R12, R11 ;  /* 0x0400000c0d0e7389 */ /* 0x00006400000c000b */
[----:B01----:R-:W-:Y:S01]  /*24b20*/  ENDCOLLECTIVE ;  /* 0x000000000000791b */ /* 0x003fe20003800000 */
.L_x_3355:
[----:B------:R-:W-:Y:S01]  /*24b30*/  IMAD.MOV.U32 R12, RZ, RZ, 0x10 ;  /* 0x00000010ff0c7424 */ /* 0x000fe200078e00ff */
[----:B------:R-:W-:-:S05]  /*24b40*/  SEL R3, R14, RZ, P4 ;  /* 0x000000ff0e037207 */ /* 0x000fca0002000000 */
[----:B------:R-:W-:-:S04]  /*24b50*/  IMAD.IADD R3, R2, 0x1, R3 ;  /* 0x0000000102037824 */ /* 0x000fc800078e0203 */
[----:B------:R-:W-:-:S07]  /*24b60*/  IMAD.MOV.U32 R13, RZ, RZ, R3 ;  /* 0x000000ffff0d7224 */ /* 0x000fce00078e0003 */
[----:B------:R-:W-:Y:S05]  /*24b70*/  WARPSYNC.COLLECTIVE R15, `(.L_x_3356) ;  /* 0x000000000f087348 */ /* 0x000fea0003c00000 */
[----:B------:R0:W1:Y:S02]  /*24b80*/  SHFL.UP P6, R14, R13, R12, R11 ;  /* 0x0400000c0d0e7389 */ /* 0x00006400000c000b */
[----:B01----:R-:W-:Y:S01]  /*24b90*/  ENDCOLLECTIVE ;  /* 0x000000000000791b */ /* 0x003fe20003800000 */
.L_x_3356:
        /* <DEDUP_REMOVED lines=8> */
.L_x_3357:
[----:B------:R-:W-:Y:S05]  /*24c20*/  BRA `(.L_x_3358) ;  /* 0xffffffa400b87947 */ /* 0x000fea000383ffff */
.L_x_3170:
        /* <DEDUP_REMOVED lines=8> */
.L_x_3360:
[----:B------:R-:W-:Y:S05]  /*24cb0*/  BSYNC B0 ;  /* 0x0000000000007941 */ /* 0x000fea0003800000 */
.L_x_3359:
        /* <DEDUP_REMOVED lines=8> */
.L_x_3361:
[----:B------:R-:W-:Y:S01]  /*24d40*/  IMAD.MOV.U32 R12, RZ, RZ, 0x4 ;  /* 0x00000004ff0c7424 */ /* 0x000fe200078e00ff */
[----:B------:R-:W-:-:S05]  /*24d50*/  SEL R2, R14, RZ, P2 ;  /* 0x000000ff0e027207 */ /* 0x000fca0001000000 */
[----:B------:R-:W-:-:S04]  /*24d60*/  IMAD.IADD R2, R13, 0x1, R2 ;  /* 0x000000010d027824 */ /* 0x000fc800078e0202 */
[----:B------:R-:W-:-:S07]  /*24d70*/  IMAD.MOV.U32 R13, RZ, RZ, R2 ;  /* 0x000000ffff0d7224 */ /* 0x000fce00078e0002 */
[----:B------:R-:W-:Y:S05]  /*24d80*/  WARPSYNC.COLLECTIVE R15, `(.L_x_3362) ;  /* 0x000000000f087348 */ /* 0x000fea0003c00000 */
[----:B------:R0:W1:Y:S02]  /*24d90*/  SHFL.UP P6, R14, R13, R12, R11 ;  /* 0x0400000c0d0e7389 */ /* 0x00006400000c000b */
[----:B01----:R-:W-:Y:S01]  /*24da0*/  ENDCOLLECTIVE ;  /* 0x000000000000791b */ /* 0x003fe20003800000 */
.L_x_3362:
[----:B------:R-:W-:Y:S01]  /*24db0*/  IMAD.MOV.U32 R12, RZ, RZ, 0x8 ;  /* 0x00000008ff0c7424 */ /* 0x000fe200078e00ff */
[----:B------:R-:W-:-:S05]  /*24dc0*/  SEL R3, R14, RZ, P3 ;  /* 0x000000ff0e037207 */ /* 0x000fca0001800000 */
[----:B------:R-:W-:-:S04]  /*24dd0*/  IMAD.IADD R3, R2, 0x1, R3 ;  /* 0x0000000102037824 */ /* 0x000fc800078e0203 */
[----:B------:R-:W-:-:S07]  /*24de0*/  IMAD.MOV.U32 R13, RZ, RZ, R3 ;  /* 0x000000ffff0d7224 */ /* 0x000fce00078e0003 */
[----:B------:R-:W-:Y:S05]  /*24df0*/  WARPSYNC.COLLECTIVE R15, `(.L_x_3363) ;  /* 0x000000000f087348 */ /* 0x000fea0003c00000 */
[----:B------:R0:W1:Y:S02]  /*24e00*/  SHFL.UP P6, R14, R13, R12, R11 ;  /* 0x0400000c0d0e7389 */ /* 0x00006400000c000b */
[----:B01----:R-:W-:Y:S01]  /*24e10*/  ENDCOLLECTIVE ;  /* 0x000000000000791b */ /* 0x003fe20003800000 */
.L_x_3363:
[----:B------:R-:W-:Y:S01]  /*24e20*/  IMAD.MOV.U32 R12, RZ, RZ, 0x10 ;  /* 0x00000010ff0c7424 */ /* 0x000fe200078e00ff */
[----:B------:R-:W-:-:S05]  /*24e30*/  SEL R4, R14, RZ, P4 ;  /* 0x000000ff0e047207 */ /* 0x000fca0002000000 */
[----:B------:R-:W-:-:S04]  /*24e40*/  IMAD.IADD R4, R3, 0x1, R4 ;  /* 0x0000000103047824 */ /* 0x000fc800078e0204 */
[----:B------:R-:W-:-:S07]  /*24e50*/  IMAD.MOV.U32 R13, RZ, RZ, R4 ;  /* 0x000000ffff0d7224 */ /* 0x000fce00078e0004 */
[----:B------:R-:W-:Y:S05]  /*24e60*/  WARPSYNC.COLLECTIVE R15, `(.L_x_3364) ;  /* 0x000000000f087348 */ /* 0x000fea0003c00000 */
[----:B------:R0:W1:Y:S02]  /*24e70*/  SHFL.UP P6, R14, R13, R12, R11 ;  /* 0x0400000c0d0e7389 */ /* 0x00006400000c000b */
[----:B01----:R-:W-:Y:S01]  /*24e80*/  ENDCOLLECTIVE ;  /* 0x000000000000791b */ /* 0x003fe20003800000 */
.L_x_3364:
        /* <DEDUP_REMOVED lines=8> */
.L_x_3365:
[----:B------:R-:W-:Y:S05]  /*24f10*/  BRA `(.L_x_3366) ;  /* 0xffffffa400987947 */ /* 0x000fea000383ffff */
.L_x_3172:
[----:B------:R-:W-:Y:S01]  /*24f20*/  BSSY B0, `(.L_x_3367) ;  /* 0x0000006000007945 */ /* 0x000fe20003800000 */
[----:B------:R-:W-:Y:S01]  /*24f30*/  PLOP3.LUT P6, PT, P6, PT, PT, 0x8, 0x0 ;  /* 0x000000000000781c */ /* 0x000fe200037ce170 */
[----:B------:R-:W-:-:S12]  /*24f40*/  IMAD.MOV.U32 R15, RZ, RZ, -0x1 ;  /* 0xffffffffff0f7424 */ /* 0x000fd800078e00ff */
[----:B0-----:R-:W-:Y:S05]  /*24f50*/  WARPSYNC.COLLECTIVE R15, `(.L_x_3368) ;  /* 0x000000000f087348 */ /* 0x001fea0003c00000 */
[----:B------:R-:W-:Y:S01]  /*24f60*/  VOTE.ANY R14, PT, P6 ;  /* 0x00000000000e7806 */ /* 0x000fe200030e0100 */
[----:B0-----:R-:W-:Y:S06]  /*24f70*/  ENDCOLLECTIVE ;  /* 0x000000000000791b */ /* 0x001fec0003800000 */
.L_x_3368:
[----:B------:R-:W-:Y:S05]  /*24f80*/  BSYNC B0 ;  /* 0x0000000000007941 */ /* 0x000fea0003800000 */
.L_x_3367:
        /* <DEDUP_REMOVED lines=9> */
.L_x_3369:
[----:B------:R-:W-:Y:S01]  /*25020*/  IMAD.MOV.U32 R5, RZ, RZ, R14 ;  /* 0x000000ffff057224 */ /* 0x000fe200078e000e */
[----:B------:R-:W-:Y:S06]  /*25030*/  BRA `(.L_x_3370) ;  /* 0xffffffa400887947 */ /* 0x000fec000383ffff */
.L_x_3174:
[----:B------:R-:W-:Y:S01]  /*25040*/  BSSY B0, `(.L_x_3371) ;  /* 0x0000007000007945 */ /* 0x000fe20003800000 */
[----:B------:R-:W-:Y:S02]  /*25050*/  IMAD.MOV.U32 R13, RZ, RZ, R2 ;  /* 0x000000ffff0d7224 */ /* 0x000fe400078e0002 */
[----:B------:R-:W-:Y:S02]  /*25060*/  IMAD.MOV.U32 R11, RZ, RZ, 0x1f ;  /* 0x0000001fff0b7424 */ /* 0x000fe400078e00ff */
[----:B------:R-:W-:-:S07]  /*25070*/  IMAD.MOV.U32 R15, RZ, RZ, -0x1 ;  /* 0xffffffffff0f7424 */ /* 0x000fce00078e00ff */
[----:B012---:R-:W-:Y:S05]  /*25080*/  WARPSYNC.COLLECTIVE R15, `(.L_x_3372) ;  /* 0x000000000f087348 */ /* 0x007fea0003c00000 */
[----:B------:R3:W4:Y:S02]  /*25090*/  SHFL.IDX P6, R14, R13, R12, R11 ;  /* 0x0000000c0d0e7389 */ /* 0x00072400000c000b */
[----:B01234-:R-:W-:Y:S01]  /*250a0*/  ENDCOLLECTIVE ;  /* 0x000000000000791b */ /* 0x01ffe20003800000 */
.L_x_3372:
[----:B------:R-:W-:Y:S05]  /*250b0*/  BSYNC B0 ;  /* 0x0000000000007941 */ /* 0x000fea0003800000 */
.L_x_3371:
[----:B------:R-:W-:Y:S05]  /*250c0*/  BRA `(.L_x_3173) ;  /* 0xffffffa400807947 */ /* 0x000fea000383ffff */
.L_x_3178:
[----:B0-----:R0:W2:Y:S02]  /*250d0*/  SYNCS.PHASECHK.TRANS64.TRYWAIT P0, [R4+URZ+0x22820], R0 ;  /* 0x02282000040075a7 */ /* 0x0010a4000800017f */
[----:B--2---:R-:W-:Y:S05]  /*250e0*/  @!P0 NANOSLEEP.SYNCS 0x989680 ;  /* 0x009896800000895d */ /* 0x004fea0003900000 */
[----:B------:R-:W2:Y:S02]  /*250f0*/  @!P0 SYNCS.PHASECHK.TRANS64 P0, [R4+URZ+0x22820], R0 ;  /* 0x02282000040085a7 */ /* 0x000ea4000800007f */
[----:B--2---:R-:W-:Y:S05]  /*25100*/  @!P0 BRA `(.L_x_3178) ;  /* 0xfffffffc00f08947 */ /* 0x004fea000383ffff */
[----:B------:R-:W-:Y:S05]  /*25110*/  BRA `(.L_x_3373) ;  /* 0xffffffa800f87947 */ /* 0x000fea000383ffff */
.L_x_3179:
[----:B------:R-:W2:Y:S01]  /*25120*/  S2R R2, SR_TID.X ;  /* 0x0000000000027919 */ /* 0x000ea20000002100 */
[----:B------:R-:W-:Y:S01]  /*25130*/  BSSY B0, `(.L_x_3374) ;  /* 0x000000a000007945 */ /* 0x000fe20003800000 */
[----:B------:R-:W-:Y:S02]  /*25140*/  IMAD.MOV.U32 R12, RZ, RZ, RZ ;  /* 0x000000ffff0c7224 */ /* 0x000fe400078e00ff */
[----:B------:R-:W-:Y:S02]  /*25150*/  IMAD.MOV.U32 R11, RZ, RZ, 0x1f ;  /* 0x0000001fff0b7424 */ /* 0x000fe400078e00ff */
[----:B------:R-:W-:Y:S01]  /*25160*/  IMAD.MOV.U32 R15, RZ, RZ, -0x1 ;  /* 0xffffffffff0f7424 */ /* 0x000fe200078e00ff */
[----:B--2---:R-:W-:-:S04]  /*25170*/  SHF.R.U32.HI R2, RZ, 0x5, R2 ;  /* 0x00000005ff027819 */ /* 0x004fc80000011602 */
[----:B------:R-:W-:-:S05]  /*25180*/  LOP3.LUT R2, R2, 0x3, RZ, 0xc0, !PT ;  /* 0x0000000302027812 */ /* 0x000fca00078ec0ff */
[----:B------:R-:W-:-:S07]  /*25190*/  IMAD.MOV.U32 R13, RZ, RZ, R2 ;  /* 0x000000ffff0d7224 */ /* 0x000fce00078e0002 */
[----:B01----:R-:W-:Y:S05]  /*251a0*/  WARPSYNC.COLLECTIVE R15, `(.L_x_3375) ;  /* 0x000000000f087348 */ /* 0x003fea0003c00000 */
[----:B------:R2:W3:Y:S02]  /*251b0*/  SHFL.IDX P6, R14, R13, R12, R11 ;  /* 0x0000000c0d0e7389 */ /* 0x0004e400000c000b */
[----:B0123--:R-:W-:Y:S01]  /*251c0*/  ENDCOLLECTIVE ;  /* 0x000000000000791b */ /* 0x00ffe20003800000 */
.L_x_3375:
[----:B------:R-:W-:Y:S05]  /*251d0*/  BSYNC B0 ;  /* 0x0000000000007941 */ /* 0x000fea0003800000 */
.L_x_3374:
[----:B------:R-:W-:Y:S05]  /*251e0*/  BRA `(.L_x_3376) ;  /* 0xffffffa800e07947 */ /* 0x000fea000383ffff */
.L_x_3180:
[----:B------:R-:W-:Y:S01]  /*251f0*/  BSSY B0, `(.L_x_3377) ;  /* 0x0000006000007945 */ /* 0x000fe20003800000 */
[----:B------:R-:W-:-:S07]  /*25200*/  IMAD.MOV.U32 R15, RZ, RZ, -0x1 ;  /* 0xffffffffff0f7424 */ /* 0x000fce00078e00ff */
[----:B01----:R-:W-:Y:S05]  /*25210*/  WARPSYNC.COLLECTIVE R15, `(.L_x_3378) ;  /* 0x000000000f0c7348 */ /* 0x003fea0003c00000 */
[----:B------:R-:W-:Y:S02]  /*25220*/  ELECT P6, UR62, PT ;  /* 0x00000000003e782f */ /* 0x000fe400038c0000 */
[----:B------:R-:W-:Y:S01]  /*25230*/  MOV R14, UR62 ;  /* 0x0000003e000e7c02 */ /* 0x000fe20008000f00 */
[----:B01----:R-:W-:Y:S10]  /*25240*/  ENDCOLLECTIVE ;  /* 0x000000000000791b */ /* 0x003ff40003800000 */
.L_x_3378:
[----:B------:R-:W-:Y:S05]  /*25250*/  BSYNC B0 ;  /* 0x0000000000007941 */ /* 0x000fea0003800000 */
.L_x_3377:
[----:B------:R-:W-:Y:S05]  /*25260*/  BRA `(.L_x_3379) ;  /* 0xffffffa800d47947 */ /* 0x000fea000383ffff */
.L_x_3182:
[----:B0-----:R0:W2:Y:S02]  /*25270*/  SYNCS.PHASECHK.TRANS64.TRYWAIT P1, [R5+URZ+0x22840], R0 ;  /* 0x02284000050075a7 */ /* 0x0010a4000802017f */
[----:B--2---:R-:W-:Y:S05]  /*25280*/  @!P1 NANOSLEEP.SYNCS 0x989680 ;  /* 0x009896800000995d */ /* 0x004fea0003900000 */
[----:B------:R-:W2:Y:S02]  /*25290*/  @!P1 SYNCS.PHASECHK.TRANS64 P1, [R5+URZ+0x22840], R0 ;  /* 0x02284000050095a7 */ /* 0x000ea4000802007f */
[----:B--2---:R-:W-:Y:S05]  /*252a0*/  @!P1 BRA `(.L_x_3182) ;  /* 0xfffffffc00f09947 */ /* 0x004fea000383ffff */
[----:B------:R-:W-:Y:S05]  /*252b0*/  BRA `(.L_x_3380) ;  /* 0xffffffa800f47947 */ /* 0x000fea000383ffff */
.L_x_3184:
[----:B--2---:R2:W3:Y:S02]  /*252c0*/  SYNCS.PHASECHK.TRANS64.TRYWAIT P1, [R25+URZ+0x22840], R2 ;  /* 0x02284002190075a7 */ /* 0x0044e4000802017f */
[----:B---3--:R-:W-:Y:S05]  /*252d0*/  @!P1 NANOSLEEP.SYNCS 0x989680 ;  /* 0x009896800000995d */ /* 0x008fea0003900000 */
[----:B------:R-:W3:Y:S02]  /*252e0*/  @!P1 SYNCS.PHASECHK.TRANS64 P1, [R25+URZ+0x22840], R2 ;  /* 0x02284002190095a7 */ /* 0x000ee4000802007f */
[----:B---3--:R-:W-:Y:S05]  /*252f0*/  @!P1 BRA `(.L_x_3184) ;  /* 0xfffffffc00f09947 */ /* 0x008fea000383ffff */
[----:B------:R-:W-:Y:S05]  /*25300*/  BRA `(.L_x_3381) ;  /* 0xffffffac00007947 */ /* 0x000fea000383ffff */
.L_x_3186:
[----:B---3--:R3:W4:Y:S02]  /*25310*/  SYNCS.PHASECHK.TRANS64.TRYWAIT P1, [R5+URZ+0x22860], R0 ;  /* 0x02286000050075a7 */ /* 0x008724000802017f */
[----:B----4-:R-:W-:Y:S05]  /*25320*/  @!P1 NANOSLEEP.SYNCS 0x989680 ;  /* 0x009896800000995d */ /* 0x010fea0003900000 */
[----:B------:R-:W4:Y:S02]  /*25330*/  @!P1 SYNCS.PHASECHK.TRANS64 P1, [R5+URZ+0x22860], R0 ;  /* 0x02286000050095a7 */ /* 0x000f24000802007f */
[----:B----4-:R-:W-:Y:S05]  /*25340*/  @!P1 BRA `(.L_x_3186) ;  /* 0xfffffffc00f09947 */ /* 0x010fea000383ffff */
[----:B------:R-:W-:Y:S05]  /*25350*/  BRA `(.L_x_3382) ;  /* 0xffffffa800fc7947 */ /* 0x000fea000383ffff */
.L_x_3383:
        /* <DEDUP_REMOVED lines=10> */
.L_x_6458:


//--------------------- .text._ZN7cutlass13device_kernelIN5flash11enable_sm90INS1_16FlashAttnFwdSm90INS1_25CollectiveMainloopFwdSm90ILi2EN4cute5tupleIJNS5_1CILi1EEES8_S8_EEENS6_IJNS7_ILi128EEENS7_ILi96EEENS7_ILi64EEEEEELi256ENS_10bfloat16_tEfNS_4arch4Sm90ELb0ELb1ELb0ELb1ELb1ELb0ELb1ELb1ELb0ELb1ELb0ELb0EEENS1_21CollectiveEpilogueFwdINS6_IJSA_NS7_ILi256EEESB_EEES9_SE_SG_Li256ELb1ELb1ELb0ELb0EEENS1_36VarlenDynamicPersistentTileSchedulerILi128ELi96ELi256ELi128ELb0ELb1ELb1ELb1ELb0ELb1EEEEEEEEEvNT_6ParamsE --------------------------
	.section	.text._ZN7cutlass13device_kernelIN5flash11enable_sm90INS1_16FlashAttnFwdSm90INS1_25CollectiveMainloopFwdSm90ILi2EN4cute5tupleIJNS5_1CILi1EEES8_S8_EEENS6_IJNS7_ILi128EEENS7_ILi96EEENS7_ILi64EEEEEELi256ENS_10bfloat16_tEfNS_4arch4Sm90ELb0ELb1ELb0ELb1ELb1ELb0ELb1ELb1ELb0ELb1ELb0ELb0EEENS1_21CollectiveEpilogueFwdINS6_IJSA_NS7_ILi256EEESB_EEES9_SE_SG_Li256ELb1ELb1ELb0ELb0EEENS1_36VarlenDynamicPersistentTileSchedulerILi128ELi96ELi256ELi128ELb0ELb1ELb1ELb1ELb0ELb1EEEEEEEEEvNT_6ParamsE,"ax",@progbits
	.align	128
.text._ZN7cutlass13device_kernelIN5flash11enable_sm90INS1_16FlashAttnFwdSm90INS1_25CollectiveMainloopFwdSm90ILi2EN4cute5tupleIJNS5_1CILi1EEES8_S8_EEENS6_IJNS7_ILi128EEENS7_ILi96EEENS7_ILi64EEEEEELi256ENS_10bfloat16_tEfNS_4arch4Sm90ELb0ELb1ELb0ELb1ELb1ELb0ELb1ELb1ELb0ELb1ELb0ELb0EEENS1_21CollectiveEpilogueFwdINS6_IJSA_NS7_ILi256EEESB_EEES9_SE_SG_Li256ELb1ELb1ELb0ELb0EEENS1_36VarlenDynamicPersistentTileSchedulerILi128ELi96ELi256ELi128ELb0ELb1ELb1ELb1ELb0ELb1EEEEEEEEEvNT_6ParamsE:
        .type           _ZN7cutlass13device_kernelIN5flash11enable_sm90INS1_16FlashAttnFwdSm90INS1_25CollectiveMainloopFwdSm90ILi2EN4cute5tupleIJNS5_1CILi1EEES8_S8_EEENS6_IJNS7_ILi128EEENS7_ILi96EEENS7_ILi64EEEEEELi256ENS_10bfloat16_tEfNS_4arch4Sm90ELb0ELb1ELb0ELb1ELb1ELb0ELb1ELb1ELb0ELb1ELb0ELb0EEENS1_21CollectiveEpilogueFwdINS6_IJSA_NS7_ILi256EEESB_EEES9_SE_SG_Li256ELb1ELb1ELb0ELb0EEENS1_36VarlenDynamicPersistentTileSchedulerILi128ELi96ELi256ELi128ELb0ELb1ELb1ELb1ELb0ELb1EEEEEEEEEvNT_6ParamsE,@function
        .size           _ZN7cutlass13device_kernelIN5flash11enable_sm90INS1_16FlashAttnFwdSm90INS1_25CollectiveMainloopFwdSm90ILi2EN4cute5tupleIJNS5_1CILi1EEES8_S8_EEENS6_IJNS7_ILi128EEENS7_ILi96EEENS7_ILi64EEEEEELi256ENS_10bfloat16_tEfNS_4arch4Sm90ELb0ELb1ELb0ELb1ELb1ELb0ELb1ELb1ELb0ELb1ELb0ELb0EEENS1_21CollectiveEpilogueFwdINS6_IJSA_NS7_ILi256EEESB_EEES9_SE_SG_Li256ELb1ELb1ELb0ELb0EEENS1_36VarlenDynamicPersistentTileSchedulerILi128ELi96ELi256ELi128ELb0ELb1ELb1ELb1ELb0ELb1EEEEEEEEEvNT_6ParamsE,(.L_x_6459 - _ZN7cutlass13device_kernelIN5flash11enable_sm90INS1_16FlashAttnFwdSm90INS1_25CollectiveMainloopFwdSm90ILi2EN4cute5tupleIJNS5_1CILi1EEES8_S8_EEENS6_IJNS7_ILi128EEENS7_ILi96EEENS7_ILi64EEEEEELi256ENS_10bfloat16_tEfNS_4arch4Sm90ELb0ELb1ELb0ELb1ELb1ELb0ELb1ELb1ELb0ELb1ELb0ELb0EEENS1_21CollectiveEpilogueFwdINS6_IJSA_NS7_ILi256EEESB_EEES9_SE_SG_Li256ELb1ELb1ELb0ELb0EEENS1_36VarlenDynamicPersistentTileSchedulerILi128ELi96ELi256ELi128ELb0ELb1ELb1ELb1ELb0ELb1EEEEEEEEEvNT_6ParamsE)
        .other          _ZN7cutlass13device_kernelIN5flash11enable_sm90INS1_16FlashAttnFwdSm90INS1_25CollectiveMainloopFwdSm90ILi2EN4cute5tupleIJNS5_1CILi1EEES8_S8_EEENS6_IJNS7_ILi128EEENS7_ILi96EEENS7_ILi64EEEEEELi256ENS_10bfloat16_tEfNS_4arch4Sm90ELb0ELb1ELb0ELb1ELb1ELb0ELb1ELb1ELb0ELb1ELb0ELb0EEENS1_21CollectiveEpilogueFwdINS6_IJSA_NS7_ILi256EEESB_EEES9_SE_SG_Li256ELb1ELb1ELb0ELb0EEENS1_36VarlenDynamicPersistentTileSchedulerILi128ELi96ELi256ELi128ELb0ELb1ELb1ELb1ELb0ELb1EEEEEEEEEvNT_6ParamsE,@"STO_CUDA_ENTRY STV_DEFAULT"
_ZN7cutlass13device_kernelIN5flash11enable_sm90INS1_16FlashAttnFwdSm90INS1_25CollectiveMainloopFwdSm90ILi2EN4cute5tupleIJNS5_1CILi1EEES8_S8_EEENS6_IJNS7_ILi128EEENS7_ILi96EEENS7_ILi64EEEEEELi256ENS_10bfloat16_tEfNS_4arch4Sm90ELb0ELb1ELb0ELb1ELb1ELb0ELb1ELb1ELb0ELb1ELb0ELb0EEENS1_21CollectiveEpilogueFwdINS6_IJSA_NS7_ILi256EEESB_EEES9_SE_SG_Li256ELb1ELb1ELb0ELb0EEENS1_36VarlenDynamicPersistentTileSchedulerILi128ELi96ELi256ELi128ELb0ELb1ELb1ELb1ELb0ELb1EEEEEEEEEvNT_6ParamsE:
        /* <DEDUP_REMOVED lines=47> */
.L_x_3384:
        /* <DEDUP_REMOVED lines=22> */
.L_x_3385:
        /* <DEDUP_REMOVED lines=18> */
.L_x_3386:
        /* <DEDUP_REMOVED lines=22> */
.L_x_3387:
        /* <DEDUP_REMOVED lines=23> */
.L_x_3388:
        /* <DEDUP_REMOVED lines=16> */
.L_x_3390:
[----:B------:R-:W-:-:S08]  /*0940*/  NOP ;  /* 0x0000000000007918 */ /* 0x000fd00000000000 */
[----:B------:R-:W1:Y:S02]  /*0950*/  USETMAXREG.TRY_ALLOC.CTAPOOL UP0, 0xe8 ;  /* 0x000000e8000079c8 */ /* 0x000e640008000600 */
[----:B-1----:R-:W-:-:S13]  /*0960*/  PLOP3.LUT P0, PT, PT, PT, UP0, 0x80, 0x0 ;  /* 0x000000000000781c */ /* 0x002fda0003f0f008 */
[----:B------:R-:W-:Y:S05]  /*0970*/  @!P0 BRA `(.L_x_3390) ;  /* 0xfffffffc00f08947 */ /* 0x000fea000383ffff */
[----:B------:R-:W-:Y:S01]  /*0980*/  ISETP.NE.AND P0, PT, R28, 0x1, PT ;  /* 0x000000011c00780c */ /* 0x000fe20003f05270 */
[----:B------:R-:W1:Y:S08]  /*0990*/  S2UR UR13, SR_CgaCtaId ;  /* 0x00000000000d79c3 */ /* 0x000e700000008800 */
[----:B------:R-:W-:Y:S06]  /*09a0*/  BAR.ARV 0x8, 0x180 ;  /* 0x0206000000007b1d */ /* 0x000fec0000002000 */
[----:B------:R-:W-:Y:S01]  /*09b0*/  UMOV UR42, 0x400 ;  /* 0x00000400002a7882 */ /* 0x000fe20000000000 */
[----:B------:R-:W-:Y:S01]  /*09c0*/  ULDC UR4, c[0x0][0xd3c] ;  /* 0x00034f0000047ab9 */ /* 0x000fe20000000800 */
[----:B------:R-:W-:Y:S08]  /*09d0*/  @!P0 BAR.ARV 0x9, 0x100 ;  /* 0x0244000000008b1d */ /* 0x000ff00000002000 */
[----:B------:R-:W-:Y:S01]  /*09e0*/  BAR.SYNC.DEFER_BLOCKING 0x5, 0x180 ;  /* 0x0146000000007b1d */ /* 0x000fe20000010000 */
[----:B------:R-:W-:-:S02]  /*09f0*/  IADD3 R212, P1, R16, 0x1f0, RZ ;  /* 0x000001f010d47810 */ /* 0x000fc40007f3e0ff */
[----:B------:R-:W-:Y:S01]  /*0a00*/  IADD3 R214, P2, R16, 0x1fc, RZ ;  /* 0x000001fc10d67810 */ /* 0x000fe20007f5e0ff */
[----:B-1----:R-:W-:Y:S02]  /*0a10*/  ULEA UR42, UR13, UR42, 0x18 ;  /* 0x0000002a0d2a7291 */ /* 0x002fe4000f8ec03f */
[--C-:B------:R-:W-:Y:S01]  /*0a20*/  IMAD.X R211, RZ, RZ, R17.reuse, P1 ;  /* 0x000000ffffd37224 */ /* 0x100fe200008e0611 */
[----:B------:R-:W-:Y:S01]  /*0a30*/  STL.64 [R1+0x1f0], RZ ;  /* 0x0001f0ff01007387 */ /* 0x000fe20000100a00 */
[----:B------:R-:W-:-:S03]  /*0a40*/  IMAD.X R213, RZ, RZ, R17, P2 ;  /* 0x000000ffffd57224 */ /* 0x000fc600010e0611 */
[----:B------:R-:W-:Y:S04]  /*0a50*/  STL [R1+0x1f8], RZ ;  /* 0x0001f8ff01007387 */ /* 0x000fe80000100800 */
[----:B------:R-:W-:Y:S04]  /*0a60*/  STL [R1+0x1fc], RZ ;  /* 0x0001fcff01007387 */ /* 0x000fe80000100800 */
[----:B------:R-:W1:Y:S01]  /*0a70*/  LDS.128 R12, [UR42+0x324d0] ;  /* 0x0324d02aff0c7984 */ /* 0x000e620008000c00 */
[----:B------:R-:W-:Y:S06]  /*0a80*/  BAR.ARV 0x4, 0x180 ;  /* 0x0106000000007b1d */ /* 0x000fec0000002000 */
[----:B-1----:R-:W-:-:S13]  /*0a90*/  ISETP.GE.AND P0, PT, R15, UR4, PT ;  /* 0x000000040f007c0c */ /* 0x002fda000bf06270 */
[----:B------:R-:W-:Y:S05]  /*0aa0*/  @P0 EXIT ;  /* 0x000000000000094d */ /* 0x000fea0003800000 */
[----:B------:R-:W1:Y:S01]  /*0ab0*/  S2R R0, SR_TID.X ;  /* 0x0000000000007919 */ /* 0x000e620000002100 */
[----:B------:R-:W2:Y:S01]  /*0ac0*/  S2UR UR4, SR_SWINHI ;  /* 0x00000000000479c3 */ /* 0x000ea20000002f00 */
[----:B------:R-:W-:Y:S01]  /*0ad0*/  IMAD.MOV.U32 R197, RZ, RZ, 0x2 ;  /* 0x00000002ffc57424 */ /* 0x000fe200078e00ff */
[----:B------:R-:W-:Y:S01]  /*0ae0*/  R2UR UR12, R13 ;  /* 0x000000000d0c72ca */ /* 0x000fe200000e0000 */
[----:B------:R-:W-:Y:S01]  /*0af0*/  VIADD R207, R28, 0x8 ;  /* 0x000000081ccf7836 */ /* 0x000fe20000000000 */
[----:B------:R-:W-:Y:S02]  /*0b00*/  R2UR UR5, R15 ;  /* 0x000000000f0572ca */ /* 0x000fe400000e0000 */
[----:B------:R-:W-:Y:S02]  /*0b10*/  R2UR UR6, R14 ;  /* 0x000000000e0672ca */ /* 0x000fe400000e0000 */
[----:B------:R-:W-:Y:S01]  /*0b20*/  IADD3 R206, -R28, 0xb, RZ ;  /* 0x0000000b1cce7810 */ /* 0x000fe20007ffe1ff */
[----:B------:R-:W-:Y:S01]  /*0b30*/  UMOV UR58, UR42 ;  /* 0x0000002a003a7c82 */ /* 0x000fe20008000000 */
[----:B--2---:R-:W-:Y:S01]  /*0b40*/  UMOV UR59, UR4 ;  /* 0x00000004003b7c82 */ /* 0x004fe20008000000 */
[----:B-1----:R-:W-:-:S05]  /*0b50*/  VIADD R203, R0, 0xffffff80 ;  /* 0xffffff8000cb7836 */ /* 0x002fca0000000000 */
[----:B------:R-:W-:-:S04]  /*0b60*/  SHF.R.S32.HI R0, RZ, 0x1f, R203 ;  /* 0x0000001fff007819 */ /* 0x000fc800000114cb */
[CC--:B------:R-:W-:Y:S02]  /*0b70*/  LEA.HI R30, R0.reuse, R203.reuse, RZ, 0x7 ;  /* 0x000000cb001e7211 */ /* 0x0c0fe400078f38ff */
[-C--:B0-----:R-:W-:Y:S02]  /*0b80*/  LEA.HI R2, R0, R203.reuse, RZ, 0x4 ;  /* 0x000000cb00027211 */ /* 0x081fe400078f20ff */
[----:B------:R-:W-:Y:S02]  /*0b90*/  LOP3.LUT R210, R30, 0xffffff80, RZ, 0xc0, !PT ;  /* 0xffffff801ed27812 */ /* 0x000fe400078ec0ff */
[CC--:B------:R-:W-:Y:S02]  /*0ba0*/  LEA.HI R4, R0.reuse, R203.reuse, RZ, 0x5 ;  /* 0x000000cb00047211 */ /* 0x0c0fe400078f28ff */
[----:B------:R-:W-:Y:S01]  /*0bb0*/  SHF.R.S32.HI R7, RZ, 0x4, R2 ;  /* 0x00000004ff077819 */ /* 0x000fe20000011402 */
[----:B------:R-:W-:Y:S01]  /*0bc0*/  IMAD.IADD R210, R203, 0x1, -R210 ;  /* 0x00000001cbd27824 */ /* 0x000fe200078e0ad2 */
[----:B------:R-:W-:Y:S01]  /*0bd0*/  LEA.HI R8, R0, R203, RZ, 0x2 ;  /* 0x000000cb00087211 */ /* 0x000fe200078f10ff */
[----:B------:R-:W-:Y:S01]  /*0be0*/  IMAD.SHL.U32 R5, R4, 0x20, RZ ;  /* 0x0000002004057824 */ /* 0x000fe200078e00ff */
[----:B------:R-:W-:-:S02]  /*0bf0*/  LOP3.LUT R4, R2, 0x3fffff0, RZ, 0xc0, !PT ;  /* 0x03fffff002047812 */ /* 0x000fc400078ec0ff */
[----:B------:R-:W-:Y:S02]  /*0c00*/  SHF.R.S32.HI R3, RZ, 0x1f, R210 ;  /* 0x0000001fff037819 */ /* 0x000fe400000114d2 */
[----:B------:R-:W-:Y:S01]  /*0c10*/  LEA.HI R2, R2, R7, RZ, 0x1 ;  /* 0x0000000702027211 */ /* 0x000fe200078f08ff */
[----:B------:R-:W-:Y:S01]  /*0c20*/  IMAD.IADD R4, R203, 0x1, -R4 ;  /* 0x00000001cb047824 */ /* 0x000fe200078e0a04 */
[----:B------:R-:W-:Y:S02]  /*0c30*/  LEA.HI R29, R3, R210, RZ, 0x2 ;  /* 0x000000d2031d7211 */ /* 0x000fe400078f10ff */
[----:B------:R-:W-:Y:S02]  /*0c40*/  LOP3.LUT R9, R5, 0xfffffc00, RZ, 0xc0, !PT ;  /* 0xfffffc0005097812 */ /* 0x000fe400078ec0ff */
[----:B------:R-:W-:Y:S02]  /*0c50*/  LOP3.LUT R6, R2, 0x1ffffffe, RZ, 0xc0, !PT ;  /* 0x1ffffffe02067812 */ /* 0x000fe400078ec0ff */
[----:B------:R-:W-:Y:S01]  /*0c60*/  SHF.R.S32.HI R2, RZ, 0x2, R29 ;  /* 0x00000002ff027819 */ /* 0x000fe2000001141d */
[----:B------:R-:W-:Y:S01]  /*0c70*/  IMAD R9, R4, 0x40, R9 ;  /* 0x0000004004097824 */ /* 0x000fe200078e0209 */
[----:B------:R-:W-:Y:S01]  /*0c80*/  SHF.R.S32.HI R5, RZ, 0x1f, R29 ;  /* 0x0000001fff057819 */ /* 0x000fe2000001141d */
[----:B------:R-:W-:Y:S01]  /*0c90*/  IMAD.IADD R6, R7, 0x1, -R6 ;  /* 0x0000000107067824 */ /* 0x000fe200078e0a06 */
[----:B------:R-:W-:-:S02]  /*0ca0*/  LOP3.LUT R8, R8, 0xfffffffc, RZ, 0xc0, !PT ;  /* 0xfffffffc08087812 */ /* 0x000fc400078ec0ff */
[----:B------:R-:W-:Y:S01]  /*0cb0*/  LEA.HI R5, R5, R2, RZ, 0x3 ;  /* 0x0000000205057211 */ /* 0x000fe200078f18ff */
[----:B------:R-:W-:Y:S01]  /*0cc0*/  IMAD R6, R6, 0x8, R9 ;  /* 0x0000000806067824 */ /* 0x000fe200078e0209 */
[----:B------:R-:W-:Y:S01]  /*0cd0*/  LEA.HI R3, R3, R210, RZ, 0x5 ;  /* 0x000000d203037211 */ /* 0x000fe200078f28ff */
[----:B------:R-:W-:Y:S01]  /*0ce0*/  IMAD.IADD R8, R203, 0x1, -R8 ;  /* 0x00000001cb087824 */ /* 0x000fe200078e0a08 */
[----:B------:R-:W-:Y:S01]  /*0cf0*/  LOP3.LUT R5, R5, 0xfffffff8, RZ, 0xc0, !PT ;  /* 0xfffffff805057812 */ /* 0x000fe200078ec0ff */
[----:B------:R-:W-:Y:S01]  /*0d00*/  IMAD.WIDE R196, R6, R197, UR58 ;  /* 0x0000003a06c47e25 */ /* 0x000fe2000f8e02c5 */
[----:B------:R-:W-:Y:S02]  /*0d10*/  SHF.R.S32.HI R3, RZ, 0x5, R3 ;  /* 0x00000005ff037819 */ /* 0x000fe40000011403 */
[----:B------:R-:W-:Y:S01]  /*0d20*/  LEA.HI R4, R8, R8, RZ, 0x1 ;  /* 0x0000000808047211 */ /* 0x000fe200078f08ff */
[----:B------:R-:W-:Y:S01]  /*0d30*/  IMAD.IADD R2, R2, 0x1, -R5 ;  /* 0x0000000102027824 */ /* 0x000fe200078e0a05 */
[----:B------:R-:W-:-:S02]  /*0d40*/  IADD3 R9, P5, R196, 0x4000, RZ ;  /* 0x00004000c4097810 */ /* 0x000fc40007fbe0ff */
[----:B------:R-:W-:Y:S01]  /*0d50*/  LOP3.LUT R5, R4, 0x1ffffffe, RZ, 0xc0, !PT ;  /* 0x1ffffffe04057812 */ /* 0x000fe200078ec0ff */
[----:B------:R-:W-:Y:S01]  /*0d60*/  IMAD R31, R3, 0x10, R2 ;  /* 0x00000010031f7824 */ /* 0x000fe200078e0202 */
[C---:B------:R-:W-:Y:S02]  /*0d70*/  IADD3 R3, P3, R196.reuse, 0x20, RZ ;  /* 0x00000020c4037810 */ /* 0x040fe40007f7e0ff */
[----:B------:R-:W-:Y:S01]  /*0d80*/  IADD3 R13, P0, R196, 0x4040, RZ ;  /* 0x00004040c40d7810 */ /* 0x000fe20007f1e0ff */
[----:B------:R-:W-:Y:S01]  /*0d90*/  IMAD.IADD R33, R8, 0x1, -R5 ;  /* 0x0000000108217824 */ /* 0x000fe200078e0a05 */
[----:B------:R-:W-:Y:S02]  /*0da0*/  LOP3.LUT R2, R3, 0x380, RZ, 0xc0, !PT ;  /* 0x0000038003027812 */ /* 0x000fe400078ec0ff */
[----:B------:R-:W-:Y:S02]  /*0db0*/  LOP3.LUT R8, R9, 0x380, RZ, 0xc0, !PT ;  /* 0x0000038009087812 */ /* 0x000fe400078ec0ff */
[----:B------:R-:W-:-:S02]  /*0dc0*/  SHF.R.U64 R2, R2, 0x3, RZ ;  /* 0x0000000302027819 */ /* 0x000fc400000012ff */
[----:B------:R-:W-:Y:S02]  /*0dd0*/  IADD3 R7, P6, R196, 0x60, RZ ;  /* 0x00000060c4077810 */ /* 0x000fe40007fde0ff */
[----:B------:R-:W-:Y:S01]  /*0de0*/  LOP3.LUT R2, R2, R3, RZ, 0x3c, !PT ;  /* 0x0000000302027212 */ /* 0x000fe200078e3cff */
[----:B------:R-:W-:Y:S01]  /*0df0*/  IMAD.X R3, RZ, RZ, R197, P3 ;  /* 0x000000ffff037224 */ /* 0x000fe200018e06c5 */
[----:B------:R-:W-:Y:S02]  /*0e00*/  SHF.R.U64 R8, R8, 0x3, RZ ;  /* 0x0000000308087819 */ /* 0x000fe400000012ff */
[----:B------:R-:W-:Y:S02]  /*0e10*/  LOP3.LUT R12, R13, 0x380, RZ, 0xc0, !PT ;  /* 0x000003800d0c7812 */ /* 0x000fe400078ec0ff */
[----:B------:R-:W-:Y:S02]  /*0e20*/  SHF.R.S32.HI R217, RZ, 0x7, R30 ;  /* 0x00000007ffd97819 */ /* 0x000fe4000001141e */
[----:B------:R-:W-:-:S02]  /*0e30*/  LOP3.LUT R6, R7, 0x380, RZ, 0xc0, !PT ;  /* 0x0000038007067812 */ /* 0x000fc400078ec0ff */
[----:B------:R-:W-:Y:S01]  /*0e40*/  LOP3.LUT R8, R8, R9, RZ, 0x3c, !PT ;  /* 0x0000000908087212 */ /* 0x000fe200078e3cff */
[----:B------:R-:W-:Y:S01]  /*0e50*/  IMAD.X R9, RZ, RZ, R197, P5 ;  /* 0x000000ffff097224 */ /* 0x000fe200028e06c5 */
[----:B------:R-:W-:Y:S02]  /*0e60*/  MOV R2, R2 ;  /* 0x0000000200027202 */ /* 0x000fe40000000f00 */
[C---:B------:R-:W-:Y:S02]  /*0e70*/  IADD3 R5, P2, R196.reuse, 0x40, RZ ;  /* 0x00000040c4057810 */ /* 0x040fe40007f5e0ff */
[----:B------:R-:W-:Y:S01]  /*0e80*/  IADD3 R11, P1, R196, 0x4020, RZ ;  /* 0x00004020c40b7810 */ /* 0x000fe20007f3e0ff */
[----:B------:R0:W-:Y:S01]  /*0e90*/  STL [R1+0x454], R2 ;  /* 0x0004540201007387 */ /* 0x0001e20000100800 */
[----:B------:R-:W-:Y:S02]  /*0ea0*/  SHF.R.U64 R12, R12, 0x3, RZ ;  /* 0x000000030c0c7819 */ /* 0x000fe400000012ff */
[----:B------:R-:W-:-:S02]  /*0eb0*/  LEA.HI R30, R30, R217, RZ, 0x1 ;  /* 0x000000d91e1e7211 */ /* 0x000fc400078f08ff */
[----:B------:R-:W-:Y:S02]  /*0ec0*/  SHF.R.U64 R6, R6, 0x3, RZ ;  /* 0x0000000306067819 */ /* 0x000fe400000012ff */
[----:B------:R-:W-:Y:S02]  /*0ed0*/  LOP3.LUT R4, R5, 0x380, RZ, 0xc0, !PT ;  /* 0x0000038005047812 */ /* 0x000fe400078ec0ff */
[----:B------:R-:W-:Y:S02]  /*0ee0*/  LOP3.LUT R10, R11, 0x380, RZ, 0xc0, !PT ;  /* 0x000003800b0a7812 */ /* 0x000fe400078ec0ff */
[----:B------:R-:W-:Y:S01]  /*0ef0*/  LOP3.LUT R12, R12, R13, RZ, 0x3c, !PT ;  /* 0x0000000d0c0c7212 */ /* 0x000fe200078e3cff */
[----:B------:R-:W-:Y:S01]  /*0f00*/  IMAD.X R13, RZ, RZ, R197, P0 ;  /* 0x000000ffff0d7224 */ /* 0x000fe200000e06c5 */
[----:B0-----:R-:W-:Y:S02]  /*0f10*/  MOV R2, R8 ;  /* 0x0000000800027202 */ /* 0x001fe40000000f00 */
[----:B------:R-:W-:-:S02]  /*0f20*/  LOP3.LUT R30, R30, 0x3fffffe, RZ, 0xc0, !PT ;  /* 0x03fffffe1e1e7812 */ /* 0x000fc400078ec0ff */
[----:B------:R-:W-:Y:S01]  /*0f30*/  LOP3.LUT R6, R6, R7, RZ, 0x3c, !PT ;  /* 0x0000000706067212 */ /* 0x000fe200078e3cff */
[--C-:B------:R-:W-:Y:S01]  /*0f40*/  IMAD.X R7, RZ, RZ, R197.reuse, P6 ;  /* 0x000000ffff077224 */ /* 0x100fe200030e06c5 */
[----:B------:R-:W-:Y:S01]  /*0f50*/  SHF.R.U64 R4, R4, 0x3, RZ ;  /* 0x0000000304047819 */ /* 0x000fe200000012ff */
[----:B------:R0:W-:Y:S01]  /*0f60*/  STL [R1+0x448], R2 ;  /* 0x0004480201007387 */ /* 0x0001e20000100800 */
[----:B------:R-:W-:Y:S01]  /*0f70*/  SHF.R.U64 R10, R10, 0x3, RZ ;  /* 0x000000030a0a7819 */ /* 0x000fe200000012ff */
[----:B------:R-:W-:Y:S01]  /*0f80*/  IMAD.IADD R30, R217, 0x1, -R30 ;  /* 0x00000001d91e7824 */ /* 0x000fe200078e0a1e */
[----:B------:R-:W-:Y:S01]  /*0f90*/  LOP3.LUT R4, R4, R5, RZ, 0x3c, !PT ;  /* 0x0000000504047212 */ /* 0x000fe200078e3cff */
[--C-:B------:R-:W-:Y:S01]  /*0fa0*/  IMAD.X R5, RZ, RZ, R197.reuse, P2 ;  /* 0x000000ffff057224 */ /* 0x100fe200010e06c5 */
[----:B------:R-:W-:Y:S01]  /*0fb0*/  LOP3.LUT R10, R10, R11, RZ, 0x3c, !PT ;  /* 0x0000000b0a0a7212 */ /* 0x000fe200078e3cff */
[----:B------:R-:W-:Y:S01]  /*0fc0*/  IMAD.X R11, RZ, RZ, R197, P1 ;  /* 0x000000ffff0b7224 */ /* 0x000fe200008e06c5 */
[----:B------:R-:W-:Y:S01]  /*0fd0*/  MOV R3, R6 ;  /* 0x0000000600037202 */ /* 0x000fe20000000f00 */
[----:B------:R-:W-:Y:S01]  /*0fe0*/  IMAD R204, R30, 0x40, R31 ;  /* 0x000000401ecc7824 */ /* 0x000fe200078e021f */
[----:B------:R-:W-:-:S02]  /*0ff0*/  LEA.HI R0, R0, R203, RZ, 0x3 ;  /* 0x000000cb00007211 */ /* 0x000fc400078f18ff */
[----:B0-----:R-:W-:Y:S01]  /*1000*/  MOV R2, R12 ;  /* 0x0000000c00027202 */ /* 0x001fe20000000f00 */
[----:B------:R0:W-:Y:S01]  /*1010*/  STL [R1+0x44c], R3 ;  /* 0x00044c0301007387 */ /* 0x0001e20000100800 */
[----:B------:R-:W-:Y:S02]  /*1020*/  SHF.R.S32.HI R208, RZ, 0x3, R0 ;  /* 0x00000003ffd07819 */ /* 0x000fe40000011400 */
[----:B------:R-:W-:Y:S01]  /*1030*/  MOV R4, R4 ;  /* 0x0000000400047202 */ /* 0x000fe20000000f00 */
[----:B------:R1:W-:Y:S01]  /*1040*/  STL [R1+0x440], R2 ;  /* 0x0004400201007387 */ /* 0x0003e20000100800 */
[C---:B------:R-:W-:Y:S02]  /*1050*/  IADD3 R19, P2, R196.reuse, 0x8020, RZ ;  /* 0x00008020c4137810 */ /* 0x040fe40007f5e0ff */
[----:B------:R-:W-:Y:S01]  /*1060*/  IADD3 R27, P1, R196, 0xc060, RZ ;  /* 0x0000c060c41b7810 */ /* 0x000fe20007f3e0ff */
[----:B------:R2:W-:Y:S01]  /*1070*/  STL [R1+0x450], R4 ;  /* 0x0004500401007387 */ /* 0x0005e20000100800 */
[----:B------:R-:W-:-:S02]  /*1080*/  LOP3.LUT R18, R19, 0x380, RZ, 0xc0, !PT ;  /* 0x0000038013127812 */ /* 0x000fc400078ec0ff */
[----:B0-----:R-:W-:Y:S02]  /*1090*/  MOV R3, R10 ;  /* 0x0000000a00037202 */ /* 0x001fe40000000f00 */
[----:B------:R-:W-:Y:S02]  /*10a0*/  IADD3 R15, P4, R196, 0x4060, RZ ;  /* 0x00004060c40f7810 */ /* 0x000fe40007f9e0ff */
[----:B-1----:R-:W-:Y:S01]  /*10b0*/  LOP3.LUT R2, R0, 0xfffffff8, RZ, 0xc0, !PT ;  /* 0xfffffff800027812 */ /* 0x002fe200078ec0ff */
[----:B------:R-:W-:Y:S01]  /*10c0*/  IMAD R0, R33, 0x8, R204 ;  /* 0x0000000821007824 */ /* 0x000fe200078e02cc */
[----:B------:R2:W-:Y:S01]  /*10d0*/  STL [R1+0x444], R3 ;  /* 0x0004440301007387 */ /* 0x0005e20000100800 */
[C---:B------:R-:W-:Y:S02]  /*10e0*/  IADD3 R223, P3, R196.reuse, 0x8000, RZ ;  /* 0x00008000c4df7810 */ /* 0x040fe40007f7e0ff */
[C---:B------:R-:W-:Y:S01]  /*10f0*/  IADD3 R21, P6, R196.reuse, 0x8040, RZ ;  /* 0x00008040c4157810 */ /* 0x040fe20007fde0ff */
[----:B------:R2:W-:Y:S01]  /*1100*/  STL [R1+0x458], R0 ;  /* 0x0004580001007387 */ /* 0x0005e20000100800 */
[----:B------:R-:W-:Y:S01]  /*1110*/  IADD3 R25, P5, R196, 0x8060, RZ ;  /* 0x00008060c4197810 */ /* 0x000fe20007fbe0ff */
[----:B------:R-:W-:Y:S01]  /*1120*/  IMAD.IADD R209, R203, 0x1, -R2 ;  /* 0x00000001cbd17824 */ /* 0x000fe200078e0a02 */
[----:B------:R-:W-:-:S02]  /*1130*/  SHF.R.U64 R18, R18, 0x3, RZ ;  /* 0x0000000312127819 */ /* 0x000fc400000012ff */
[----:B------:R-:W-:Y:S01]  /*1140*/  LOP3.LUT R26, R27, 0x380, RZ, 0xc0, !PT ;  /* 0x000003801b1a7812 */ /* 0x000fe200078ec0ff */
[----:B------:R-:W-:Y:S01]  /*1150*/  IMAD.SHL.U32 R189, R209, 0x8, RZ ;  /* 0x00000008d1bd7824 */ /* 0x000fe200078e00ff */
[----:B------:R-:W-:Y:S01]  /*1160*/  LOP3.LUT R14, R15, 0x380, RZ, 0xc0, !PT ;  /* 0x000003800f0e7812 */ /* 0x000fe200078ec0ff */
[----:B------:R-:W-:Y:S01]  /*1170*/  IMAD R209, R209, 0x20, R208 ;  /* 0x00000020d1d17824 */ /* 0x000fe200078e02d0 */
[----:B------:R-:W-:Y:S01]  /*1180*/  LOP3.LUT R222, R223, 0x380, RZ, 0xc0, !PT ;  /* 0x00000380dfde7812 */ /* 0x000fe200078ec0ff */
[----:B------:R-:W-:Y:S01]  /*1190*/  VIADD R191, R189, 0x40 ;  /* 0x00000040bdbf7836 */ /* 0x000fe20000000000 */
[----:B------:R-:W-:Y:S01]  /*11a0*/  LOP3.LUT R20, R21, 0x380, RZ, 0xc0, !PT ;  /* 0x0000038015147812 */ /* 0x000fe200078ec0ff */
[----:B------:R-:W-:Y:S01]  /*11b0*/  VIADD R190, R189, 0x80 ;  /* 0x00000080bdbe7836 */ /* 0x000fe20000000000 */
[----:B------:R-:W-:Y:S01]  /*11c0*/  LOP3.LUT R24, R25, 0x380, RZ, 0xc0, !PT ;  /* 0x0000038019187812 */ /* 0x000fe200078ec0ff */
[----:B------:R-:W-:Y:S01]  /*11d0*/  VIADD R192, R189, 0xc0 ;  /* 0x000000c0bdc07836 */ /* 0x000fe20000000000 */
[----:B------:R-:W-:Y:S01]  /*11e0*/  LOP3.LUT R18, R18, R19, RZ, 0x3c, !PT ;  /* 0x0000001312127212 */ /* 0x000fe200078e3cff */
[----:B------:R-:W-:Y:S01]  /*11f0*/  IMAD.X R19, RZ, RZ, R197, P2 ;  /* 0x000000ffff137224 */ /* 0x000fe200010e06c5 */
[----:B------:R-:W-:-:S02]  /*1200*/  SHF.R.U64 R26, R26, 0x3, RZ ;  /* 0x000000031a1a7819 */ /* 0x000fc400000012ff */
[----:B------:R-:W-:Y:S02]  /*1210*/  SHF.R.U64 R14, R14, 0x3, RZ ;  /* 0x000000030e0e7819 */ /* 0x000fe400000012ff */
[----:B------:R-:W-:Y:S02]  /*1220*/  SHF.R.U64 R222, R222, 0x3, RZ ;  /* 0x00000003dede7819 */ /* 0x000fe400000012ff */
        /* <DEDUP_REMOVED lines=13> */
[----:B------:R-:W-:Y:S01]  /*1300*/  MOV R221, R18 ;  /* 0x0000001200dd7202 */ /* 0x000fe20000000f00 */
[----:B------:R-:W-:Y:S01]  /*1310*/  IMAD.IADD R29, R210, 0x1, -R29 ;  /* 0x00000001d21d7824 */ /* 0x000fe200078e0a1d */
[----:B------:R-:W-:-:S02]  /*1320*/  IADD3 R181, P0, R16, 0x50, RZ ;  /* 0x0000005010b57810 */ /* 0x000fc40007f1e0ff */
[C---:B------:R-:W-:Y:S01]  /*1330*/  IADD3 R18, P1, R16.reuse, 0x11c, RZ ;  /* 0x0000011c10127810 */ /* 0x040fe20007f3e0ff */
[----:B------:R-:W-:Y:S01]  /*1340*/  IMAD.SHL.U32 R205, R29, 0x2, RZ ;  /* 0x000000021dcd7824 */ /* 0x000fe200078e00ff */
[----:B------:R-:W-:Y:S01]  /*1350*/  IADD3 R216, P2, R16, 0x200, RZ ;  /* 0x0000020010d87810 */ /* 0x000fe20007f5e0ff */
[--C-:B------:R-:W-:Y:S01]  /*1360*/  IMAD.X R195, RZ, RZ, R17.reuse, P0 ;  /* 0x000000ffffc37224 */ /* 0x100fe200000e0611 */
[----:B------:R-:W-:Y:S01]  /*1370*/  MOV R229, R14 ;  /* 0x0000000e00e57202 */ /* 0x000fe20000000f00 */
[--C-:B------:R-:W-:Y:S01]  /*1380*/  IMAD.X R157, RZ, RZ, R17.reuse, P1 ;  /* 0x000000ffff9d7224 */ /* 0x100fe200008e0611 */
[----:B------:R-:W-:Y:S01]  /*1390*/  MOV R222, R222 ;  /* 0x000000de00de7202 */ /* 0x000fe20000000f00 */
[----:B------:R-:W-:Y:S01]  /*13a0*/  IMAD.X R215, RZ, RZ, R17, P2 ;  /* 0x000000ffffd77224 */ /* 0x000fe200010e0611 */
[----:B------:R-:W-:Y:S02]  /*13b0*/  MOV R220, R20 ;  /* 0x0000001400dc7202 */ /* 0x000fe40000000f00 */
[----:B------:R-:W-:-:S02]  /*13c0*/  MOV R219, R24 ;  /* 0x0000001800db7202 */ /* 0x000fc40000000f00 */
[----:B------:R-:W-:Y:S02]  /*13d0*/  MOV R218, R26 ;  /* 0x0000001a00da7202 */ /* 0x000fe40000000f00 */
[----:B------:R-:W-:Y:S02]  /*13e0*/  SHF.R.S32.HI R201, RZ, 0x1f, R189 ;  /* 0x0000001fffc97819 */ /* 0x000fe400000114bd */
[----:B------:R-:W-:Y:S02]  /*13f0*/  SHF.R.S32.HI R200, RZ, 0x1f, R191 ;  /* 0x0000001fffc87819 */ /* 0x000fe400000114bf */
[----:B------:R-:W-:Y:S02]  /*1400*/  SHF.R.S32.HI R199, RZ, 0x1f, R190 ;  /* 0x0000001fffc77819 */ /* 0x000fe400000114be */
[----:B--2---:R-:W-:-:S07]  /*1410*/  SHF.R.S32.HI R198, RZ, 0x1f, R192 ;  /* 0x0000001fffc67819 */ /* 0x004fce00000114c0 */
.L_x_3523:
[----:B------:R-:W-:Y:S01]  /*1420*/  ULDC.64 UR8, c[0x0][0xb20] ;  /* 0x0002c80000087ab9 */ /* 0x000fe20000000a00 */
[----:B------:R-:W-:Y:S01]  /*1430*/  ULDC UR7, c[0x0][0x424] ;  /* 0x0001090000077ab9 */ /* 0x000fe20000000800 */
        /* <DEDUP_REMOVED lines=11> */
[----:B012---:R-:W-:Y:S02]  /*14f0*/  IMAD.U32 R2, RZ, RZ, UR8 ;  /* 0x00000008ff027e24 */ /* 0x007fe4000f8e00ff */
[----:B------:R-:W-:Y:S01]  /*1500*/  IMAD.U32 R3, RZ, RZ, UR9 ;  /* 0x00000009ff037e24 */ /* 0x000fe2000f8e00ff */
[----:B------:R-:W-:-:S04]  /*1510*/  @UP1 UIMAD.WIDE UR8, UR5, 0x4, UR10 ;  /* 0x00000004050818a5 */ /* 0x000fc8000f8e020a */
[----:B------:R-:W2:Y:S02]  /*1520*/  @P0 LDG.E R2, desc[UR36][R2.64] ;  /* 0x0000002402020981 */ /* 0x000ea4000c1e1900 */
[----:B------:R-:W-:Y:S02]  /*1530*/  IMAD.U32 R4, RZ, RZ, UR8 ;  /* 0x00000008ff047e24 */ /* 0x000fe4000f8e00ff */
[----:B------:R-:W-:Y:S01]  /*1540*/  IMAD.U32 R5, RZ, RZ, UR9 ;  /* 0x00000009ff057e24 */ /* 0x000fe2000f8e00ff */
[----:B------:R-:W-:-:S04]  /*1550*/  ULDC.64 UR8, c[0x0][0x418] ;  /* 0x0001060000087ab9 */ /* 0x000fc80000000a00 */
[----:B---3--:R-:W3:Y:S01]  /*1560*/  @P2 LDG.E R4, desc[UR36][R4.64] ;  /* 0x0000002404042981 */ /* 0x008ee2000c1e1900 */
[----:B------:R-:W-:Y:S01]  /*1570*/  UISETP.NE.U32.AND UP0, UPT, UR8, URZ, UPT ;  /* 0x0000003f0800728c */ /* 0x000fe2000bf05070 */
[----:B------:R-:W-:Y:S01]  /*1580*/  UMOV UR4, URZ ;  /* 0x0000003f00047c82 */ /* 0x000fe20008000000 */
[----:B------:R-:W-:Y:S02]  /*1590*/  ULDC UR43, c[0x0][0x288] ;  /* 0x0000a200002b7ab9 */ /* 0x000fe40000000800 */
[----:B------:R-:W-:Y:S01]  /*15a0*/  UISETP.NE.AND.EX UP0, UPT, UR9, URZ, UPT, UP0 ;  /* 0x0000003f0900728c */ /* 0x000fe2000bf05300 */
[----:B------:R-:W-:Y:S02]  /*15b0*/  UMOV UR61, UR6 ;  /* 0x00000006003d7c82 */ /* 0x000fe40008000000 */
[----:B------:R-:W-:Y:S01]  /*15c0*/  ULDC.64 UR8, c[0x0][0xb18] ;  /* 0x0002c60000087ab9 */ /* 0x000fe20000000a00 */
[----:B------:R-:W-:Y:S01]  /*15d0*/  USEL UR7, UR7, 0x1, UP0 ;  /* 0x0000000107077887 */ /* 0x000fe20008000000 */
[----:B------:R-:W-:-:S03]  /*15e0*/  ISETP.NE.U32.AND P1, PT, RZ, UR8, PT ;  /* 0x00000008ff007c0c */ /* 0x000fc6000bf25070 */
[----:B------:R-:W-:Y:S01]  /*15f0*/  UIMAD UR44, UR7, UR44, URZ ;  /* 0x0000002c072c72a4 */ /* 0x000fe2000f8e023f */
[----:B------:R-:W-:Y:S02]  /*1600*/  ISETP.NE.AND.EX P1, PT, RZ, UR9, PT, P1 ;  /* 0x00000009ff007c0c */ /* 0x000fe4000bf25310 */
[----:B--2---:R-:W-:Y:S02]  /*1610*/  @P0 R2UR UR4, R2 ;  /* 0x00000000020402ca */ /* 0x004fe400000e0000 */
[----:B---3--:R-:W-:Y:S01]  /*1620*/  @P2 R2UR UR43, R4 ;  /* 0x00000000042b22ca */ /* 0x008fe200000e0000 */
[----:B----4-:R-:W-:-:S14]  /*1630*/  @P2 BRA `(.L_x_3391) ;  /* 0x0000000000342947 */ /* 0x010fdc0003800000 */
        /* <DEDUP_REMOVED lines=13> */
.L_x_3391:
[----:B------:R-:W-:Y:S01]  /*1710*/  IMAD.U32 R202, RZ, RZ, UR5 ;  /* 0x00000005ffca7e24 */ /* 0x000fe2000f8e00ff */
[----:B------:R-:W-:Y:S06]  /*1720*/  @!P1 BRA `(.L_x_3392) ;  /* 0x00000000001c9947 */ /* 0x000fec0003800000 */
[----:B------:R-:W-:Y:S02]  /*1730*/  ULDC.64 UR6, c[0x0][0xb18] ;  /* 0x0002c60000067ab9 */ /* 0x000fe40000000a00 */
[----:B------:R-:W-:-:S06]  /*1740*/  UIMAD.WIDE UR6, UR5, 0x4, UR6 ;  /* 0x00000004050678a5 */ /* 0x000fcc000f8e0206 */
[----:B------:R-:W-:Y:S02]  /*1750*/  IMAD.U32 R2, RZ, RZ, UR6 ;  /* 0x00000006ff027e24 */ /* 0x000fe4000f8e00ff */
[----:B------:R-:W-:-:S05]  /*1760*/  IMAD.U32 R3, RZ, RZ, UR7 ;  /* 0x00000007ff037e24 */ /* 0x000fca000f8e00ff */
[----:B------:R-:W2:Y:S02]  /*1770*/  LDG.E R2, desc[UR36][R2.64] ;  /* 0x0000002402027981 */ /* 0x000ea4000c1e1900 */
[----:B--2---:R-:W-:Y:S01]  /*1780*/  R2UR UR44, R2 ;  /* 0x00000000022c72ca */ /* 0x004fe200000e0000 */
[----:B------:R-:W-:-:S14]  /*1790*/  BRA `(.L_x_3393) ;  /* 0x0000000000347947 */ /* 0x000fdc0003800000 */
.L_x_3392:
        /* <DEDUP_REMOVED lines=13> */
.L_x_3393:
[----:B------:R-:W2:Y:S01]  /*1870*/  LDL R0, [R1+0x470] ;  /* 0x0004700001007983 */ /* 0x000ea20000100800 */
[----:B------:R-:W-:Y:S01]  /*1880*/  UIADD3 UR11, UP0, UR58, 0x32430, URZ ;  /* 0x000324303a0b7890 */ /* 0x000fe2000ff1e03f */
[----:B------:R-:W-:Y:S01]  /*1890*/  IMAD.U32 R15, RZ, RZ, UR13 ;  /* 0x0000000dff0f7e24 */ /* 0x000fe2000f8e00ff */
[----:B------:R-:W-:Y:S01]  /*18a0*/  UIADD3 UR9, UP1, UR58, 0x32440, URZ ;  /* 0x000324403a097890 */ /* 0x000fe2000ff3e03f */
[----:B------:R-:W-:Y:S01]  /*18b0*/  IMAD.MOV.U32 R5, RZ, RZ, 0x80 ;  /* 0x00000080ff057424 */ /* 0x000fe200078e00ff */
[----:B------:R-:W-:Y:S01]  /*18c0*/  UIADD3 UR7, UP2, UR58, 0x32450, URZ ;  /* 0x000324503a077890 */ /* 0x000fe2000ff5e03f */
[----:B------:R-:W-:Y:S01]  /*18d0*/  IMAD.MOV.U32 R13, RZ, RZ, 0x80 ;  /* 0x00000080ff0d7424 */ /* 0x000fe200078e00ff */
[----:B------:R-:W-:Y:S01]  /*18e0*/  UIADD3 UR5, UP3, UR58, 0x32460, URZ ;  /* 0x000324603a057890 */ /* 0x000fe2000ff7e03f */
[----:B------:R-:W-:Y:S01]  /*18f0*/  IMAD.MOV.U32 R14, RZ, RZ, 0x100 ;  /* 0x00000100ff0e7424 */ /* 0x000fe200078e00ff */
[----:B------:R-:W-:Y:S01]  /*1900*/  UIADD3.X UR13, URZ, UR59, URZ, UP0, !UPT ;  /* 0x0000003b3f0d7290 */ /* 0x000fe200087fe43f */
[----:B------:R-:W-:Y:S01]  /*1910*/  IMAD.U32 R2, RZ, RZ, UR11 ;  /* 0x0000000bff027e24 */ /* 0x000fe2000f8e00ff */
[----:B------:R-:W-:Y:S01]  /*1920*/  UIADD3.X UR8, URZ, UR59, URZ, UP2, !UPT ;  /* 0x0000003b3f087290 */ /* 0x000fe200097fe43f */
[----:B------:R-:W-:Y:S01]  /*1930*/  IMAD.U32 R8, RZ, RZ, UR7 ;  /* 0x00000007ff087e24 */ /* 0x000fe2000f8e00ff */
[----:B------:R-:W-:Y:S01]  /*1940*/  UIADD3.X UR10, URZ, UR59, URZ, UP1, !UPT ;  /* 0x0000003b3f0a7290 */ /* 0x000fe20008ffe43f */
[----:B------:R-:W-:Y:S01]  /*1950*/  IMAD.U32 R10, RZ, RZ, UR5 ;  /* 0x00000005ff0a7e24 */ /* 0x000fe2000f8e00ff */
[----:B------:R-:W-:Y:S01]  /*1960*/  UIADD3 UR44, -UR4, UR44, URZ ;  /* 0x0000002c042c7290 */ /* 0x000fe2000fffe13f */
[----:B------:R-:W-:Y:S01]  /*1970*/  IMAD.U32 R3, RZ, RZ, UR13 ;  /* 0x0000000dff037e24 */ /* 0x000fe2000f8e00ff */
[----:B------:R-:W-:Y:S01]  /*1980*/  USHF.L.U32 UR60, UR12, 0x7, URZ ;  /* 0x000000070c3c7899 */ /* 0x000fe2000800063f */
[----:B------:R-:W-:Y:S01]  /*1990*/  IMAD.U32 R9, RZ, RZ, UR8 ;  /* 0x00000008ff097e24 */ /* 0x000fe2000f8e00ff */
[----:B------:R-:W-:Y:S01]  /*19a0*/  ULDC UR4, c[0x0][0x448] ;  /* 0x0001120000047ab9 */ /* 0x000fe20000000800 */
[----:B------:R-:W-:Y:S01]  /*19b0*/  STL.64 [R1+0x30], R14 ;  /* 0x0000300e01007387 */ /* 0x000fe20000100a00 */
[----:B------:R-:W-:Y:S01]  /*19c0*/  UISETP.NE.AND UP4, UPT, UR4, 0x1, UPT ;  /* 0x000000010400788c */ /* 0x000fe2000bf85270 */
[C---:B------:R-:W-:Y:S01]  /*19d0*/  IADD3 R47, P0, R16.reuse, 0x410, RZ ;  /* 0x00000410102f7810 */ /* 0x040fe20007f1e0ff */
[----:B------:R-:W-:Y:S01]  /*19e0*/  UIADD3 UR8, UR60, 0x7f, URZ ;  /* 0x0000007f3c087890 */ /* 0x000fe2000fffe03f */
[----:B------:R-:W-:Y:S01]  /*19f0*/  STL.64 [R1+0x18], R2 ;  /* 0x0000180201007387 */ /* 0x000fe20000100a00 */
[----:B------:R-:W-:Y:S01]  /*1a00*/  ULDC UR4, c[0x0][0x20] ;  /* 0x0000080000047ab9 */ /* 0x000fe20000000800 */
[----:B------:R-:W-:Y:S01]  /*1a10*/  UIADD3 UR38, UR44, 0x1, -UR43 ;  /* 0x000000012c267890 */ /* 0x000fe2000fffe82b */
[----:B------:R-:W-:Y:S01]  /*1a20*/  VIADD R19, R181, -UR4 ;  /* 0x80000004b5137c36 */ /* 0x000fe20008000000 */
[----:B------:R-:W-:Y:S01]  /*1a30*/  ULDC.64 UR4, c[0x0][0xad8] ;  /* 0x0002b60000047ab9 */ /* 0x000fe20000000a00 */
[----:B------:R-:W-:Y:S01]  /*1a40*/  STL.128 [R1+0x410], RZ ;  /* 0x000410ff01007387 */ /* 0x000fe20000100c00 */
[----:B------:R-:W-:Y:S01]  /*1a50*/  UISETP.GE.AND UP0, UPT, UR5, 0x1, UPT ;  /* 0x000000010500788c */ /* 0x000fe2000bf06270 */
[----:B------:R-:W-:Y:S01]  /*1a60*/  IADD3 R45, P1, R16, 0x28, RZ ;  /* 0x00000028102d7810 */ /* 0x000fe20007f3e0ff */
[----:B------:R-:W-:Y:S01]  /*1a70*/  UP2UR UR39, UPR, URZ, 0x10 ;  /* 0x000000103f277883 */ /* 0x000fe20008000000 */
[----:B------:R-:W-:Y:S01]  /*1a80*/  STL.128 [R1+0x420], RZ ;  /* 0x000420ff01007387 */ /* 0x000fe20000100c00 */
[----:B------:R-:W-:Y:S01]  /*1a90*/  UP2UR UR41, UPR, URZ, 0x1 ;  /* 0x000000013f297883 */ /* 0x000fe20008000000 */
[--C-:B------:R-:W-:Y:S01]  /*1aa0*/  IMAD.X R48, RZ, RZ, R17.reuse, P0 ;  /* 0x000000ffff307224 */ /* 0x100fe200000e0611 */
[----:B------:R-:W-:Y:S01]  /*1ab0*/  PLOP3.LUT P2, PT, PT, PT, UP0, 0x40, 0x0 ;  /* 0x000000000000781c */ /* 0x000fe20003f4e808 */
[----:B------:R-:W-:Y:S01]  /*1ac0*/  STL.128 [R1+0x200], RZ ;  /* 0x000200ff01007387 */ /* 0x000fe20000100c00 */
[----:B------:R-:W-:-:S03]  /*1ad0*/  IMAD.X R46, RZ, RZ, R17, P1 ;  /* 0x000000ffff2e7224 */ /* 0x000fc600008e0611 */
        /* <DEDUP_REMOVED lines=33> */
[----:B--2---:R-:W-:-:S02]  /*1cf0*/  R2UR UR6, R0 ;  /* 0x00000000000672ca */ /* 0x004fc400000e0000 */
[----:B------:R-:W0:Y:S11]  /*1d00*/  LDC R0, c[0x0][0xa80] ;  /* 0x0002a000ff007b82 */ /* 0x000e360000000800 */
[----:B------:R-:W-:-:S02]  /*1d10*/  IMAD.U32 R12, RZ, RZ, UR6 ;  /* 0x00000006ff0c7e24 */ /* 0x000fc4000f8e00ff */
[----:B------:R-:W-:Y:S01]  /*1d20*/  IMAD.U32 R4, RZ, RZ, UR6 ;  /* 0x00000006ff047e24 */ /* 0x000fe2000f8e00ff */
[----:B------:R-:W-:Y:S02]  /*1d30*/  UIADD3.X UR6, URZ, UR59, URZ, UP3, !UPT ;  /* 0x0000003b3f067290 */ /* 0x000fe40009ffe43f */
[----:B------:R-:W-:Y:S04]  /*1d40*/  STL.128 [R1], R12 ;  /* 0x0000000c01007387 */ /* 0x000fe80000100c00 */
[----:B------:R1:W-:Y:S01]  /*1d50*/  STL.64 [R1+0x28], R4 ;  /* 0x0000280401007387 */ /* 0x0003e20000100a00 */
[----:B------:R-:W-:Y:S01]  /*1d60*/  IMAD.U32 R11, RZ, RZ, UR6 ;  /* 0x00000006ff0b7e24 */ /* 0x000fe2000f8e00ff */
[----:B------:R-:W-:Y:S02]  /*1d70*/  @UP4 ULDC UR6, c[0x0][0x44c] ;  /* 0x0001130000064ab9 */ /* 0x000fe40000000800 */
[----:B0-----:R0:W-:Y:S01]  /*1d80*/  STL [R1+0x430], R0 ;  /* 0x0004300001007387 */ /* 0x0011e20000100800 */
[----:B------:R-:W-:-:S03]  /*1d90*/  UIMAD.WIDE.U32 UR6, UR8, UR6, URZ ;  /* 0x00000006080672a5 */ /* 0x000fc6000f8e003f */
[----:B------:R2:W-:Y:S01]  /*1da0*/  STL.128 [R1+0x40], R8 ;  /* 0x0000400801007387 */ /* 0x0005e20000100c00 */
[----:B-1----:R-:W-:Y:S01]  /*1db0*/  IMAD.U32 R4, RZ, RZ, UR9 ;  /* 0x00000009ff047e24 */ /* 0x002fe2000f8e00ff */
[----:B------:R-:W-:Y:S01]  /*1dc0*/  @UP4 ULDC UR9, c[0x0][0x450] ;  /* 0x0001140000094ab9 */ /* 0x000fe20000000800 */
[----:B------:R-:W-:Y:S01]  /*1dd0*/  IMAD.U32 R5, RZ, RZ, UR10 ;  /* 0x0000000aff057e24 */ /* 0x000fe2000f8e00ff */
[----:B------:R-:W-:Y:S01]  /*1de0*/  @UP4 USHF.R.U32.HI UR8, URZ, UR9, UR7 ;  /* 0x000000093f084299 */ /* 0x000fe20008011607 */
[----:B0-----:R-:W-:-:S03]  /*1df0*/  IMAD.U32 R0, RZ, RZ, UR12 ;  /* 0x0000000cff007e24 */ /* 0x001fc6000f8e00ff */
[----:B------:R2:W-:Y:S01]  /*1e00*/  STL.64 [R1+0x20], R4 ;  /* 0x0000200401007387 */ /* 0x0005e20000100a00 */
[----:B------:R-:W-:-:S03]  /*1e10*/  UIADD3 UR6, UR38, UR8, URZ ;  /* 0x0000000826067290 */ /* 0x000fc6000fffe03f */
[----:B------:R2:W-:Y:S01]  /*1e20*/  STL [R19], R0 ;  /* 0x0000000013007387 */ /* 0x0005e20000100800 */
[----:B------:R-:W-:Y:S01]  /*1e30*/  UIADD3 UR4, UR6, UR4, URZ ;  /* 0x0000000406047290 */ /* 0x000fe2000fffe03f */
[----:B------:R-:W-:Y:S11]  /*1e40*/  @P2 BRA `(.L_x_3394) ;  /* 0x0000000000442947 */ /* 0x000ff60003800000 */
        /* <DEDUP_REMOVED lines=10> */
.L_x_3395:
[----:B------:R-:W-:-:S11]  /*1ef0*/  UISETP.NE.AND UP0, UPT, UR5, 0x1, UPT ;  /* 0x000000010500788c */ /* 0x000fd6000bf05270 */
[----:B------:R-:W-:Y:S02]  /*1f00*/  @UP0 ULDC.64 UR10, c[0x0][0xae0] ;  /* 0x0002b800000a0ab9 */ /* 0x000fe40000000a00 */
[----:B------:R-:W-:-:S04]  /*1f10*/  UIMAD.WIDE.U32 UR6, UR8, UR10, URZ ;  /* 0x0000000a080672a5 */ /* 0x000fc8000f8e003f */
[----:B------:R-:W-:-:S12]  /*1f20*/  @UP0 USHF.R.U32.HI UR8, URZ, UR11, UR7 ;  /* 0x0000000b3f080299 */ /* 0x000fd80008011607 */
.L_x_3396:
[----:B------:R-:W-:-:S04]  /*1f30*/  UIMAD UR8, UR8, UR5, UR5 ;  /* 0x00000005080872a4 */ /* 0x000fc8000f8e0205 */
[----:B------:R-:W-:-:S04]  /*1f40*/  UISETP.LT.AND UP0, UPT, UR4, UR8, UPT ;  /* 0x000000080400728c */ /* 0x000fc8000bf01270 */
[----:B------:R-:W-:-:S12]  /*1f50*/  USEL UR4, UR4, UR8, UP0 ;  /* 0x0000000804047287 */ /* 0x000fd80008000000 */
.L_x_3394:
        /* <DEDUP_REMOVED lines=34> */
.L_x_3398:
[----:B------:R-:W-:-:S11]  /*2180*/  UISETP.NE.AND UP0, UPT, UR5, 0x1, UPT ;  /* 0x000000010500788c */ /* 0x000fd6000bf05270 */
[----:B------:R-:W-:Y:S02]  /*2190*/  @UP0 ULDC.64 UR10, c[0x0][0xae0] ;  /* 0x0002b800000a0ab9 */ /* 0x000fe40000000a00 */
[----:B------:R-:W-:-:S04]  /*21a0*/  UIMAD.WIDE.U32 UR6, UR4, UR10, URZ ;  /* 0x0000000a040672a5 */ /* 0x000fc8000f8e003f */
[----:B------:R-:W-:-:S12]  /*21b0*/  @UP0 USHF.R.U32.HI UR4, URZ, UR11, UR7 ;  /* 0x0000000b3f040299 */ /* 0x000fd80008011607 */
.L_x_3399:
[----:B------:R-:W-:-:S04]  /*21c0*/  UIMAD UR4, UR4, UR5, URZ ;  /* 0x00000005040472a4 */ /* 0x000fc8000f8e023f */
[----:B------:R-:W-:-:S04]  /*21d0*/  UISETP.LT.AND UP0, UPT, UR8, UR4, UPT ;  /* 0x000000040800728c */ /* 0x000fc8000bf01270 */
[----:B------:R-:W-:-:S12]  /*21e0*/  USEL UR8, UR8, UR4, !UP0 ;  /* 0x0000000408087287 */ /* 0x000fd8000c000000 */
.L_x_3397:
        /* <DEDUP_REMOVED lines=9> */
[----:B--2---:R-:W0:Y:S01]  /*2280*/  SHFL.IDX PT, R0, R217, RZ, 0x1f ;  /* 0x00001fffd9007589 */ /* 0x004e2200000e0000 */
        /* <DEDUP_REMOVED lines=87> */
.L_x_3401:
[----:B------:R-:W1:Y:S01]  /*2800*/  S2R R20, SR_TID.X ;  /* 0x0000000000147919 */ /* 0x000e620000002100 */
[----:B------:R-:W2:Y:S01]  /*2810*/  LDC R0, c[0x0][0x20] ;  /* 0x00000800ff007b82 */ /* 0x000ea20000000800 */
[----:B0-----:R-:W-:Y:S01]  /*2820*/  IADD3 R8, P0, R16, 0x100, RZ ;  /* 0x0000010010087810 */ /* 0x001fe20007f1e0ff */
[----:B------:R-:W-:Y:S01]  /*2830*/  IMAD.U32 R11, RZ, RZ, UR43 ;  /* 0x0000002bff0b7e24 */ /* 0x000fe2000f8e00ff */
[----:B------:R-:W-:Y:S01]  /*2840*/  STL.64 [R1+0x110], R24 ;  /* 0x0001101801007387 */ /* 0x000fe20000100a00 */
[----:B------:R-:W-:Y:S02]  /*2850*/  IMAD.U32 R13, RZ, RZ, UR44 ;  /* 0x0000002cff0d7e24 */ /* 0x000fe4000f8e00ff */
[----:B------:R-:W-:Y:S01]  /*2860*/  IMAD.X R9, RZ, RZ, R17, P0 ;  /* 0x000000ffff097224 */ /* 0x000fe200000e0611 */
[----:B------:R-:W-:Y:S01]  /*2870*/  STL.64 [R1+0x100], R204 ;  /* 0x000100cc01007387 */ /* 0x000fe20000100a00 */
[----:B------:R-:W0:Y:S03]  /*2880*/  LDC R15, c[0x0][0xad4] ;  /* 0x0002b500ff0f7b82 */ /* 0x000e260000000800 */
[----:B------:R3:W-:Y:S04]  /*2890*/  STL.64 [R1+0x108], R8 ;  /* 0x0001080801007387 */ /* 0x0007e80000100a00 */
[----:B------:R4:W-:Y:S01]  /*28a0*/  STL.U8 [R1+0x118], RZ ;  /* 0x000118ff01007387 */ /* 0x0009e20000100000 */
[----:B------:R-:W5:Y:S08]  /*28b0*/  LDC.64 R6, c[0x0][0x448] ;  /* 0x00011200ff067b82 */ /* 0x000f700000000a00 */
[----:B------:R-:W3:Y:S01]  /*28c0*/  LDC.64 R4, c[0x0][0xad8] ;  /* 0x0002b600ff047b82 */ /* 0x000ee20000000a00 */
[----:B--2---:R-:W-:-:S05]  /*28d0*/  IMAD.IADD R194, R18, 0x1, -R0 ;  /* 0x0000000112c27824 */ /* 0x004fca00078e0a00 */
[----:B------:R4:W-:Y:S01]  /*28e0*/  STL [R194+0x4], R11 ;  /* 0x0000040bc2007387 */ /* 0x0009e20000100800 */
[----:B-1----:R-:W-:Y:S01]  /*28f0*/  VIADD R203, R20, 0xffffff80 ;  /* 0xffffff8014cb7836 */ /* 0x002fe20000000000 */
[----:B------:R-:W1:Y:S02]  /*2900*/  LDC.64 R2, c[0x0][0xae0] ;  /* 0x0002b800ff027b82 */ /* 0x000e640000000a00 */
[----:B------:R4:W-:Y:S04]  /*2910*/  STL [R194+0x8], R13 ;  /* 0x0000080dc2007387 */ /* 0x0009e80000100800 */
[----:B0-----:R4:W-:Y:S02]  /*2920*/  STL [R194+0xc], R15 ;  /* 0x00000c0fc2007387 */ /* 0x0019e40000100800 */
[----:B------:R-:W0:Y:S02]  /*2930*/  LDC R10, c[0x0][0x450] ;  /* 0x00011400ff0a7b82 */ /* 0x000e240000000800 */
[----:B-----5:R4:W-:Y:S04]  /*2940*/  STL [R194+0x24], R6 ;  /* 0x00002406c2007387 */ /* 0x0209e80000100800 */
[----:B------:R4:W-:Y:S04]  /*2950*/  STL [R194+0x14], RZ ;  /* 0x000014ffc2007387 */ /* 0x0009e80000100800 */
[----:B------:R4:W-:Y:S04]  /*2960*/  STL [R194], R203 ;  /* 0x000000cbc2007387 */ /* 0x0009e80000100800 */
[----:B------:R4:W-:Y:S04]  /*2970*/  STL [R194+0x28], R7 ;  /* 0x00002807c2007387 */ /* 0x0009e80000100800 */
[----:B---3--:R4:W-:Y:S04]  /*2980*/  STL [R194+0x10], R4 ;  /* 0x00001004c2007387 */ /* 0x0089e80000100800 */
[----:B------:R4:W-:Y:S04]  /*2990*/  STL [R194+0x18], R5 ;  /* 0x00001805c2007387 */ /* 0x0009e80000100800 */
[----:B-1----:R4:W-:Y:S04]  /*29a0*/  STL [R194+0x1c], R2 ;  /* 0x00001c02c2007387 */ /* 0x0029e80000100800 */
[----:B------:R4:W-:Y:S04]  /*29b0*/  STL [R194+0x20], R3 ;  /* 0x00002003c2007387 */ /* 0x0009e80000100800 */
[----:B0-----:R4:W-:Y:S04]  /*29c0*/  STL [R194+0x2c], R10 ;  /* 0x00002c0ac2007387 */ /* 0x0019e80000100800 */
        /* <DEDUP_REMOVED lines=9> */
.L_x_3622:
[----:B------:R-:W-:Y:S05]  /*2a60*/  BSYNC B0 ;  /* 0x0000000000007941 */ /* 0x000fea0003800000 */
.L_x_3402:
[----:B------:R-:W2:Y:S04]  /*2a70*/  LDL R34, [R1] ;  /* 0x0000000001227983 */ /* 0x000ea80000100800 */
[----:B------:R1:W5:Y:S01]  /*2a80*/  LDL.64 R24, [R1+0x1f0] ;  /* 0x0001f00001187983 */ /* 0x0003620000100a00 */
[----:B------:R-:W-:Y:S01]  /*2a90*/  IMAD.MOV.U32 R10, RZ, RZ, R26 ;  /* 0x000000ffff0a7224 */ /* 0x000fe200078e001a */
[C---:B------:R-:W-:Y:S01]  /*2aa0*/  IADD3 R26, P0, R16.reuse, 0x14c, RZ ;  /* 0x0000014c101a7810 */ /* 0x040fe20007f1e0ff */
[----:B------:R-:W-:Y:S01]  /*2ab0*/  IMAD.MOV.U32 R11, RZ, RZ, R39 ;  /* 0x000000ffff0b7224 */ /* 0x000fe200078e0027 */
[C---:B------:R-:W-:Y:S01]  /*2ac0*/  IADD3 R6, P2, R16.reuse, 0x400, RZ ;  /* 0x0000040010067810 */ /* 0x040fe20007f5e0ff */
[----:B0-----:R-:W-:Y:S01]  /*2ad0*/  IMAD.MOV.U32 R8, RZ, RZ, R212 ;  /* 0x000000ffff087224 */ /* 0x001fe200078e00d4 */
[----:B------:R-:W-:Y:S01]  /*2ae0*/  IADD3 R20, P1, R16, 0x108, RZ ;  /* 0x0000010810147810 */ /* 0x000fe20007f3e0ff */
[----:B------:R-:W-:-:S02]  /*2af0*/  IMAD.MOV.U32 R9, RZ, RZ, R211 ;  /* 0x000000ffff097224 */ /* 0x000fc400078e00d3 */
[----:B------:R-:W-:Y:S02]  /*2b00*/  IMAD.U32 R12, RZ, RZ, UR58 ;  /* 0x0000003aff0c7e24 */ /* 0x000fe4000f8e00ff */
[----:B------:R-:W-:Y:S01]  /*2b10*/  IMAD.U32 R13, RZ, RZ, UR59 ;  /* 0x0000003bff0d7e24 */ /* 0x000fe2000f8e00ff */
[----:B------:R0:W-:Y:S01]  /*2b20*/  STL.128 [R1+0x150], R8 ;  /* 0x0001500801007387 */ /* 0x0001e20000100c00 */
[----:B------:R-:W-:Y:S01]  /*2b30*/  IMAD.MOV.U32 R14, RZ, RZ, R214 ;  /* 0x000000ffff0e7224 */ /* 0x000fe200078e00d6 */
[----:B------:R-:W-:Y:S05]  /*2b40*/  WARPSYNC.ALL ;  /* 0x0000000000007948 */ /* 0x000fea0003800000 */
[----:B------:R-:W-:Y:S01]  /*2b50*/  IMAD.MOV.U32 R15, RZ, RZ, R213 ;  /* 0x000000ffff0f7224 */ /* 0x000fe200078e00d5 */
[----:B------:R-:W-:Y:S01]  /*2b60*/  BSSY B0, `(.L_x_3404) ;  /* 0x0000031000007945 */ /* 0x000fe20003800000 */
[----:B------:R-:W-:-:S03]  /*2b70*/  IMAD.X R21, RZ, RZ, R17, P2 ;  /* 0x000000ffff157224 */ /* 0x000fc600010e0611 */
[----:B------:R3:W-:Y:S01]  /*2b80*/  STL.128 [R1+0x180], R12 ;  /* 0x0001800c01007387 */ /* 0x0007e20000100c00 */
[----:B0-----:R-:W-:Y:S02]  /*2b90*/  IMAD.MOV.U32 R8, RZ, RZ, R29 ;  /* 0x000000ffff087224 */ /* 0x001fe400078e001d */
[----:B------:R-:W-:Y:S02]  /*2ba0*/  IMAD.MOV.U32 R9, RZ, RZ, R42 ;  /* 0x000000ffff097224 */ /* 0x000fe400078e002a */
[----:B------:R-:W-:Y:S02]  /*2bb0*/  IMAD.MOV.U32 R10, RZ, RZ, R30 ;  /* 0x000000ffff0a7224 */ /* 0x000fe400078e001e */
[----:B------:R-:W-:-:S05]  /*2bc0*/  IMAD.MOV.U32 R11, RZ, RZ, R43 ;  /* 0x000000ffff0b7224 */ /* 0x000fca00078e002b */
[----:B------:R0:W-:Y:S01]  /*2bd0*/  STL.128 [R1+0x170], R8 ;  /* 0x0001700801007387 */ /* 0x0001e20000100c00 */
[----:B---3--:R-:W-:Y:S02]  /*2be0*/  IMAD.X R13, RZ, RZ, R17, P1 ;  /* 0x000000ffff0d7224 */ /* 0x008fe400008e0611 */
[----:B0-----:R-:W-:Y:S02]  /*2bf0*/  IMAD.MOV.U32 R8, RZ, RZ, R45 ;  /* 0x000000ffff087224 */ /* 0x001fe400078e002d */
[----:B------:R-:W-:Y:S02]  /*2c00*/  IMAD.MOV.U32 R9, RZ, RZ, R46 ;  /* 0x000000ffff097224 */ /* 0x000fe400078e002e */
[----:B------:R-:W-:Y:S02]  /*2c10*/  IMAD.MOV.U32 R10, RZ, RZ, R27 ;  /* 0x000000ffff0a7224 */ /* 0x000fe400078e001b */
[----:B------:R-:W-:Y:S02]  /*2c20*/  IMAD.MOV.U32 R11, RZ, RZ, R40 ;  /* 0x000000ffff0b7224 */ /* 0x000fe400078e0028 */
[----:B------:R-:W-:-:S03]  /*2c30*/  IMAD.X R27, RZ, RZ, R17, P0 ;  /* 0x000000ffff1b7224 */ /* 0x000fc600000e0611 */
[----:B------:R0:W-:Y:S02]  /*2c40*/  STL.128 [R1+0x190], R8 ;  /* 0x0001900801007387 */ /* 0x0001e40000100c00 */
[----:B0-----:R-:W-:Y:S02]  /*2c50*/  IMAD.MOV.U32 R8, RZ, RZ, R31 ;  /* 0x000000ffff087224 */ /* 0x001fe400078e001f */
[----:B------:R-:W-:Y:S02]  /*2c60*/  IMAD.MOV.U32 R9, RZ, RZ, R44 ;  /* 0x000000ffff097224 */ /* 0x000fe400078e002c */
[----:B------:R-:W-:Y:S02]  /*2c70*/  IMAD.MOV.U32 R10, RZ, RZ, R32 ;  /* 0x000000ffff0a7224 */ /* 0x000fe400078e0020 */
[----:B------:R-:W-:-:S05]  /*2c80*/  IMAD.MOV.U32 R11, RZ, RZ, R33 ;  /* 0x000000ffff0b7224 */ /* 0x000fca00078e0021 */
[----:B------:R0:W-:Y:S02]  /*2c90*/  STL.128 [R1+0x1a0], R8 ;  /* 0x0001a00801007387 */ /* 0x0001e40000100c00 */
[----:B0-----:R-:W-:Y:S02]  /*2ca0*/  IMAD.MOV.U32 R10, RZ, RZ, R26 ;  /* 0x000000ffff0a7224 */ /* 0x001fe400078e001a */
[----:B------:R-:W-:Y:S02]  /*2cb0*/  IMAD.MOV.U32 R11, RZ, RZ, R27 ;  /* 0x000000ffff0b7224 */ /* 0x000fe400078e001b */
[----:B------:R-:W-:Y:S01]  /*2cc0*/  IMAD.MOV.U32 R8, RZ, RZ, R6 ;  /* 0x000000ffff087224 */ /* 0x000fe200078e0006 */
[----:B------:R1:W-:Y:S01]  /*2cd0*/  BAR.SYNC.DEFER_BLOCKING R207, 0x100 ;  /* 0x000400cf0000751d */ /* 0x0003e20000010000 */
[----:B------:R-:W-:Y:S01]  /*2ce0*/  IMAD.MOV.U32 R9, RZ, RZ, R21 ;  /* 0x000000ffff097224 */ /* 0x000fe200078e0015 */
[----:B------:R-:W-:-:S05]  /*2cf0*/  IADD3 R6, P0, R16, 0x118, RZ ;  /* 0x0000011810067810 */ /* 0x000fca0007f1e0ff */
[----:B------:R-:W-:Y:S01]  /*2d00*/  IMAD.X R21, RZ, RZ, R17, P0 ;  /* 0x000000ffff157224 */ /* 0x000fe200000e0611 */
[----:B------:R0:W-:Y:S02]  /*2d10*/  STL.128 [R1+0x1b0], R8 ;  /* 0x0001b00801007387 */ /* 0x0001e40000100c00 */
[----:B0-----:R-:W-:Y:S02]  /*2d20*/  IMAD.MOV.U32 R8, RZ, RZ, R47 ;  /* 0x000000ffff087224 */ /* 0x001fe400078e002f */
[----:B------:R-:W-:Y:S02]  /*2d30*/  IMAD.MOV.U32 R9, RZ, RZ, R48 ;  /* 0x000000ffff097224 */ /* 0x000fe400078e0030 */
[----:B------:R-:W-:Y:S02]  /*2d40*/  IMAD.MOV.U32 R10, RZ, RZ, R20 ;  /* 0x000000ffff0a7224 */ /* 0x000fe400078e0014 */
[----:B------:R-:W-:Y:S02]  /*2d50*/  IMAD.MOV.U32 R11, RZ, RZ, R13 ;  /* 0x000000ffff0b7224 */ /* 0x000fe400078e000d */
[----:B------:R-:W-:-:S03]  /*2d60*/  IMAD.MOV.U32 R20, RZ, RZ, R6 ;  /* 0x000000ffff147224 */ /* 0x000fc600078e0006 */
[----:B------:R0:W-:Y:S04]  /*2d70*/  STL.128 [R1+0x1c0], R8 ;  /* 0x0001c00801007387 */ /* 0x0001e80000100c00 */
[----:B------:R-:W-:Y:S01]  /*2d80*/  STL.128 [R1+0x160], R20 ;  /* 0x0001601401007387 */ /* 0x000fe20000100c00 */
[----:B0-----:R-:W-:Y:S02]  /*2d90*/  IMAD.MOV.U32 R10, RZ, RZ, R28 ;  /* 0x000000ffff0a7224 */ /* 0x001fe400078e001c */
[----:B------:R-:W-:Y:S02]  /*2da0*/  IMAD.MOV.U32 R11, RZ, RZ, R41 ;  /* 0x000000ffff0b7224 */ /* 0x000fe400078e0029 */
[----:B------:R-:W-:Y:S02]  /*2db0*/  IMAD.MOV.U32 R8, RZ, RZ, R216 ;  /* 0x000000ffff087224 */ /* 0x000fe400078e00d8 */
        /* <DEDUP_REMOVED lines=11> */
.L_x_3405:
[----:B------:R-:W-:Y:S05]  /*2e70*/  BSYNC B0 ;  /* 0x0000000000007941 */ /* 0x000fea0003800000 */
.L_x_3404:
        /* <DEDUP_REMOVED lines=8> */
.L_x_3407:
[----:B------:R-:W-:Y:S05]  /*2f00*/  BSYNC B0 ;  /* 0x0000000000007941 */ /* 0x000fea0003800000 */
.L_x_3406:
[----:B------:R-:W-:Y:S04]  /*2f10*/  BSSY B0, `(.L_x_3408) ;  /* 0x0000004000007945 */ /* 0x000fe80003800000 */
[----:B-1----:R-:W-:Y:S05]  /*2f20*/  @P0 BRA `(.L_x_3409) ;  /* 0x0000000000080947 */ /* 0x002fea0003800000 */
[----:B------:R-:W1:Y:S02]  /*2f30*/  SYNCS.PHASECHK.TRANS64.TRYWAIT P0, [R24+URZ], R25 ;  /* 0x00000019180075a7 */ /* 0x000e64000800017f */
[----:B-1----:R-:W-:Y:S05]  /*2f40*/  @!P0 BRA `(.L_x_3410) ;  /* 0x00000254006c8947 */ /* 0x002fea0003800000 */
.L_x_3409:
[----:B------:R-:W-:Y:S05]  /*2f50*/  BSYNC B0 ;  /* 0x0000000000007941 */ /* 0x000fea0003800000 */
.L_x_3408:
        /* <DEDUP_REMOVED lines=58> */
.L_x_3623:
[----:B------:R-:W-:Y:S05]  /*3300*/  BSYNC B0 ;  /* 0x0000000000007941 */ /* 0x000fea0003800000 */
.L_x_3411:
[----:B------:R-:W2:Y:S04]  /*3310*/  LDL R10, [R1+0x28] ;  /* 0x00002800010a7983 */ /* 0x000ea80000100800 */
[----:B0-----:R0:W5:Y:S01]  /*3320*/  LDL.64 R8, [R1+0x1f0] ;  /* 0x0001f00001087983 */ /* 0x0011620000100a00 */
[----:B------:R-:W-:Y:S01]  /*3330*/  BSSY B0, `(.L_x_3413) ;  /* 0x0000005000007945 */ /* 0x000fe20003800000 */
[----:B--2---:R-:W-:-:S04]  /*3340*/  LOP3.LUT R10, R10, 0x1, RZ, 0xfc, !PT ;  /* 0x000000010a0a7812 */ /* 0x004fc800078efcff */
[----:B------:R-:W-:-:S13]  /*3350*/  ISETP.NE.AND P1, PT, R10, 0x3, PT ;  /* 0x000000030a00780c */ /* 0x000fda0003f25270 */
[----:B0-----:R-:W-:Y:S05]  /*3360*/  @!P1 BRA `(.L_x_3414) ;  /* 0x0000000000049947 */ /* 0x001fea0003800000 */
[----:B------:R-:W-:Y:S01]  /*3370*/  BPT.TRAP 0x1 ;  /* 0x000000040000795c */ /* 0x000fe20000300000 */
.L_x_3414:
[----:B------:R-:W-:Y:S05]  /*3380*/  BSYNC B0 ;  /* 0x0000000000007941 */ /* 0x000fea0003800000 */
.L_x_3413:
        /* <DEDUP_REMOVED lines=8> */
.L_x_3416:
[----:B------:R-:W-:Y:S05]  /*3410*/  BSYNC B0 ;  /* 0x0000000000007941 */ /* 0x000fea0003800000 */
.L_x_3415:
[----:B------:R-:W-:Y:S04]  /*3420*/  BSSY B0, `(.L_x_3417) ;  /* 0x0000004000007945 */ /* 0x000fe80003800000 */
[----:B-1----:R-:W-:Y:S05]  /*3430*/  @P0 BRA `(.L_x_3418) ;  /* 0x0000000000080947 */ /* 0x002fea0003800000 */
[----:B------:R-:W1:Y:S02]  /*3440*/  SYNCS.PHASECHK.TRANS64.TRYWAIT P0, [R8+URZ], R9 ;  /* 0x00000009080075a7 */ /* 0x000e64000800017f */
[----:B-1----:R-:W-:Y:S05]  /*3450*/  @!P0 BRA `(.L_x_3419) ;  /* 0x0000025000548947 */ /* 0x002fea0003800000 */
.L_x_3418:
[----:B------:R-:W-:Y:S05]  /*3460*/  BSYNC B0 ;  /* 0x0000000000007941 */ /* 0x000fea0003800000 */
.L_x_3417:
        /* <DEDUP_REMOVED lines=204> */
.L_x_3421:
[----:B------:R-:W-:Y:S05]  /*4130*/  BSYNC B0 ;  /* 0x0000000000007941 */ /* 0x000fea0003800000 */
.L_x_3420:
        /* <DEDUP_REMOVED lines=50> */
[----:B------:R-:W-:Y:S05]  /*4460*/  BSSY B0, `(.L_x_3422) ;  /* 0x000002c000007945 */ /* 0x000fea0003800000 */
        /* <DEDUP_REMOVED lines=8> */
[C---:B------:R-:W-:Y:S01]  /*44f0*/  IMAD R11, R8.reuse, -0x2, R11 ;  /* 0xfffffffe080b7824 */ /* 0x040fe200078e020b */
[----:B------:R-:W-:Y:S01]  /*4500*/  LOP3.LUT R10, RZ, R75, RZ, 0x33, !PT ;  /* 0x0000004bff0a7212 */ /* 0x000fe200078e33ff */
        /* <DEDUP_REMOVED lines=20> */
.L_x_3427:
[----:B------:R-:W-:Y:S05]  /*4650*/  BSYNC B2 ;  /* 0x0000000000027941 */ /* 0x000fea0003800000 */
.L_x_3426:
[----:B------:R-:W-:Y:S01]  /*4660*/  LOP3.LUT R11, RZ, R11, RZ, 0x33, !PT ;  /* 0x0000000bff0b7212 */ /* 0x000fe200078e33ff */
[----:B------:R-:W-:Y:S06]  /*4670*/  BRA `(.L_x_3428) ;  /* 0x0000000000187947 */ /* 0x000fec0003800000 */
.L_x_3425:
[----:B------:R-:W-:-:S13]  /*4680*/  ISETP.NE.AND P0, PT, R78, 0x1, PT ;  /* 0x000000014e00780c */ /* 0x000fda0003f05270 */
[----:B------:R-:W-:Y:S05]  /*4690*/  @!P0 BRA `(.L_x_3428) ;  /* 0x0000000000108947 */ /* 0x000fea0003800000 */
[----:B------:R-:W2:Y:S04]  /*46a0*/  LDL R10, [R194+0x1c] ;  /* 0x00001c00c20a7983 */ /* 0x000ea80000100800 */
[----:B------:R-:W3:Y:S01]  /*46b0*/  LDL R74, [R194+0x20] ;  /* 0x00002000c24a7983 */ /* 0x000ee20000100800 */
[----:B--2---:R-:W-:-:S05]  /*46c0*/  IMAD.HI.U32 R11, R11, R10, RZ ;  /* 0x0000000a0b0b7227 */ /* 0x004fca00078e00ff */
[----:B---3--:R-:W-:-:S07]  /*46d0*/  SHF.R.U32.HI R11, RZ, R74, R11 ;  /* 0x0000004aff0b7219 */ /* 0x008fce000001160b */
.L_x_3428:
[----:B------:R-:W-:Y:S05]  /*46e0*/  BSYNC B1 ;  /* 0x0000000000017941 */ /* 0x000fea0003800000 */
.L_x_3424:
[----:B------:R-:W-:-:S05]  /*46f0*/  IMAD R11, R78, R11, R20 ;  /* 0x0000000b4e0b7224 */ /* 0x000fca00078e0214 */
[----:B------:R-:W-:Y:S02]  /*4700*/  VIMNMX R8, R8, R11, !PT ;  /* 0x0000000b08087248 */ /* 0x000fe40007fe0100 */
[----:B------:R-:W-:-:S07]  /*4710*/  VIADDMNMX R9, R11, R78, R9, PT ;  /* 0x0000004e0b097246 */ /* 0x000fce0003800109 */
.L_x_3423:
[----:B------:R-:W-:Y:S05]  /*4720*/  BSYNC B0 ;  /* 0x0000000000007941 */ /* 0x000fea0003800000 */
.L_x_3422:
        /* <DEDUP_REMOVED lines=14> */
[C---:B------:R-:W-:Y:S02]  /*4810*/  ISETP.LT.OR P2, PT, R9.reuse, 0x11, P2 ;  /* 0x000000110900780c */ /* 0x040fe40001741670 */
        /* <DEDUP_REMOVED lines=117> */
.L_x_3434:
[----:B------:R-:W-:Y:S05]  /*4f70*/  BSYNC B2 ;  /* 0x0000000000027941 */ /* 0x000fea0003800000 */
.L_x_3433:
[----:B------:R-:W-:Y:S01]  /*4f80*/  LOP3.LUT R87, RZ, R87, RZ, 0x33, !PT ;  /* 0x00000057ff577212 */ /* 0x000fe200078e33ff */
[----:B------:R-:W-:Y:S06]  /*4f90*/  BRA `(.L_x_3435) ;  /* 0x0000000000187947 */ /* 0x000fec0003800000 */
.L_x_3432:
[----:B------:R-:W-:-:S13]  /*4fa0*/  ISETP.NE.AND P6, PT, R78, 0x1, PT ;  /* 0x000000014e00780c */ /* 0x000fda0003fc5270 */
[----:B------:R-:W-:Y:S05]  /*4fb0*/  @!P6 BRA `(.L_x_3435) ;  /* 0x000000000010e947 */ /* 0x000fea0003800000 */
[----:B------:R-:W2:Y:S04]  /*4fc0*/  LDL R10, [R194+0x1c] ;  /* 0x00001c00c20a7983 */ /* 0x000ea80000100800 */
[----:B------:R-:W3:Y:S01]  /*4fd0*/  LDL R12, [R194+0x20] ;  /* 0x00002000c20c7983 */ /* 0x000ee20000100800 */
[----:B--2---:R-:W-:-:S05]  /*4fe0*/  IMAD.HI.U32 R87, R87, R10, RZ ;  /* 0x0000000a57577227 */ /* 0x004fca00078e00ff */
[----:B---3--:R-:W-:-:S07]  /*4ff0*/  SHF.R.U32.HI R87, RZ, R12, R87 ;  /* 0x0000000cff577219 */ /* 0x008fce0000011657 */
.L_x_3435:
[----:B------:R-:W-:Y:S05]  /*5000*/  BSYNC B1 ;  /* 0x0000000000017941 */ /* 0x000fea0003800000 */
.L_x_3431:
[----:B------:R-:W-:-:S05]  /*5010*/  IMAD R87, R78, R87, R20 ;  /* 0x000000574e577224 */ /* 0x000fca00078e0214 */
[----:B------:R-:W-:Y:S02]  /*5020*/  VIADDMNMX R9, R87, R78, R9, PT ;  /* 0x0000004e57097246 */ /* 0x000fe40003800109 */
[----:B------:R-:W-:-:S07]  /*5030*/  VIMNMX R8, R8, R87, !PT ;  /* 0x0000005708087248 */ /* 0x000fce0007fe0100 */
.L_x_3430:
[----:B------:R-:W-:Y:S05]  /*5040*/  BSYNC B0 ;  /* 0x0000000000007941 */ /* 0x000fea0003800000 */
.L_x_3429:
        /* <DEDUP_REMOVED lines=10> */
[----:B------:R-:W4:Y:S01]  /*50f0*/  LDL R154, [R1+0x2e8] ;  /* 0x0002e800019a7983 */ /* 0x000f220000100800 */
[----:B------:R-:W-:Y:S02]  /*5100*/  ISETP.GT.AND P0, PT, R8, 0x9, !P0 ;  /* 0x000000090800780c */ /* 0x000fe40004704270 */
[----:B------:R-:W-:Y:S01]  /*5110*/  ISETP.NE.AND P1, PT, R25, RZ, PT ;  /* 0x000000ff1900720c */ /* 0x000fe20003f25270 */
[----:B------:R-:W2:Y:S01]  /*5120*/  LDL R30, [R1+0x210] ;  /* 0x00021000011e7983 */ /* 0x000ea20000100800 */
[----:B------:R-:W-:Y:S02]  /*5130*/  ISETP.LT.OR P0, PT, R9, 0xa, P0 ;  /* 0x0000000a0900780c */ /* 0x000fe40000701670 */
[----:B------:R-:W-:Y:S01]  /*5140*/  ISETP.NE.AND P6, PT, R28, RZ, PT ;  /* 0x000000ff1c00720c */ /* 0x000fe20003fc5270 */
[----:B------:R-:W4:Y:S01]  /*5150*/  LDL R228, [R1+0x2fc] ;  /* 0x0002fc0001e47983 */ /* 0x000f220000100800 */
[----:B------:R-:W-:-:S02]  /*5160*/  FSEL R93, R31, -INF , !P0 ;  /* 0xff8000001f5d7808 */ /* 0x000fc40004000000 */
[----:B------:R-:W-:Y:S01]  /*5170*/  ISETP.NE.AND P0, PT, R21, RZ, PT ;  /* 0x000000ff1500720c */ /* 0x000fe20003f05270 */
[----:B------:R-:W3:Y:S01]  /*5180*/  LDL R28, [R1+0x214] ;  /* 0x00021400011c7983 */ /* 0x000ee20000100800 */
[----:B------:R-:W-:Y:S02]  /*5190*/  FMNMX.FTZ R10, R85, R83, !PT ;  /* 0x00000053550a7209 */ /* 0x000fe40007810000 */
[----:B------:R-:W-:Y:S01]  /*51a0*/  ISETP.GT.AND P0, PT, R8, 0x10, !P0 ;  /* 0x000000100800780c */ /* 0x000fe20004704270 */
[----:B------:R-:W4:Y:S01]  /*51b0*/  LDL R60, [R1+0x22c] ;  /* 0x00022c00013c7983 */ /* 0x000f220000100800 */
[----:B------:R-:W-:Y:S02]  /*51c0*/  FMNMX.FTZ R10, R79, R10, !PT ;  /* 0x0000000a4f0a7209 */ /* 0x000fe40007810000 */
[----:B------:R-:W-:Y:S01]  /*51d0*/  ISETP.LT.OR P0, PT, R9, 0x11, P0 ;  /* 0x000000110900780c */ /* 0x000fe20000701670 */
[----:B------:R-:W4:Y:S01]  /*51e0*/  LDL R64, [R1+0x234] ;  /* 0x0002340001407983 */ /* 0x000f220000100800 */
[----:B------:R-:W-:-:S02]  /*51f0*/  FMNMX.FTZ R10, R81, R10, !PT ;  /* 0x0000000a510a7209 */ /* 0x000fc40007810000 */
[----:B------:R-:W-:Y:S01]  /*5200*/  FSEL R13, R34, -INF , !P0 ;  /* 0xff800000220d7808 */ /* 0x000fe20004000000 */
[----:B------:R-:W4:Y:S01]  /*5210*/  LDL R68, [R1+0x23c] ;  /* 0x00023c0001447983 */ /* 0x000f220000100800 */
[----:B------:R-:W-:Y:S02]  /*5220*/  ISETP.GT.AND P0, PT, R8, 0x11, !P1 ;  /* 0x000000110800780c */ /* 0x000fe40004f04270 */
[----:B------:R-:W-:Y:S01]  /*5230*/  ISETP.NE.AND P1, PT, R82, RZ, PT ;  /* 0x000000ff5200720c */ /* 0x000fe20003f25270 */
[----:B------:R-:W4:Y:S01]  /*5240*/  LDL R34, [R1+0x218] ;  /* 0x0002180001227983 */ /* 0x000f220000100800 */
[----:B------:R-:W-:Y:S02]  /*5250*/  ISETP.LT.OR P0, PT, R9, 0x12, P0 ;  /* 0x000000120900780c */ /* 0x000fe40000701670 */
[----:B------:R-:W-:Y:S01]  /*5260*/  FMNMX.FTZ R10, R137, R10, !PT ;  /* 0x0000000a890a7209 */ /* 0x000fe20007810000 */
[----:B------:R-:W4:Y:S01]  /*5270*/  LDL R72, [R1+0x244] ;  /* 0x0002440001487983 */ /* 0x000f220000100800 */
[----:B------:R-:W-:-:S02]  /*5280*/  FSEL R14, R35, -INF , !P0 ;  /* 0xff800000230e7808 */ /* 0x000fc40004000000 */
[----:B------:R-:W-:Y:S01]  /*5290*/  ISETP.GT.AND P0, PT, R8, 0x18, !P6 ;  /* 0x000000180800780c */ /* 0x000fe20007704270 */
[----:B------:R-:W4:Y:S01]  /*52a0*/  LDL R35, [R1+0x310] ;  /* 0x0003100001237983 */ /* 0x000f220000100800 */
[----:B------:R-:W-:Y:S02]  /*52b0*/  FMNMX.FTZ R10, R33, R10, !PT ;  /* 0x0000000a210a7209 */ /* 0x000fe40007810000 */
[----:B------:R-:W-:Y:S01]  /*52c0*/  ISETP.LT.OR P0, PT, R9, 0x19, P0 ;  /* 0x000000190900780c */ /* 0x000fe20000701670 */
[----:B------:R-:W4:Y:S01]  /*52d0*/  LDL R76, [R1+0x24c] ;  /* 0x00024c00014c7983 */ /* 0x000f220000100800 */
[----:B------:R-:W-:Y:S02]  /*52e0*/  ISETP.NE.AND P6, PT, R11, RZ, PT ;  /* 0x000000ff0b00720c */ /* 0x000fe40003fc5270 */
[----:B------:R-:W-:Y:S01]  /*52f0*/  FSEL R15, R38, -INF , !P0 ;  /* 0xff800000260f7808 */ /* 0x000fe20004000000 */
[----:B------:R-:W4:Y:S01]  /*5300*/  LDL R78, [R1+0x250] ;  /* 0x00025000014e7983 */ /* 0x000f220000100800 */
[----:B------:R-:W-:-:S02]  /*5310*/  ISETP.NE.AND P0, PT, R29, RZ, PT ;  /* 0x000000ff1d00720c */ /* 0x000fc40003f05270 */
[----:B------:R-:W-:Y:S01]  /*5320*/  FMNMX.FTZ R10, R133, R10, !PT ;  /* 0x0000000a850a7209 */ /* 0x000fe20007810000 */
[----:B------:R-:W4:Y:S01]  /*5330*/  LDL R29, [R1+0x1f0] ;  /* 0x0001f000011d7983 */ /* 0x000f220000100800 */
[----:B------:R-:W-:Y:S02]  /*5340*/  ISETP.GT.AND P0, PT, R8, 0x19, !P0 ;  /* 0x000000190800780c */ /* 0x000fe40004704270 */
[----:B------:R-:W-:Y:S01]  /*5350*/  FMNMX.FTZ R10, R131, R10, !PT ;  /* 0x0000000a830a7209 */ /* 0x000fe20007810000 */
[----:B------:R-:W4:Y:S01]  /*5360*/  LDL R38, [R1+0x21c] ;  /* 0x00021c0001267983 */ /* 0x000f220000100800 */
[----:B------:R-:W-:Y:S02]  /*5370*/  ISETP.LT.OR P0, PT, R9, 0x1a, P0 ;  /* 0x0000001a0900780c */ /* 0x000fe40000701670 */
[----:B------:R-:W-:Y:S01]  /*5380*/  FMNMX.FTZ R10, R223, R10, !PT ;  /* 0x0000000adf0a7209 */ /* 0x000fe20007810000 */
[----:B------:R-:W4:Y:S01]  /*5390*/  LDL R82, [R1+0x258] ;  /* 0x0002580001527983 */ /* 0x000f220000100800 */
[----:B------:R-:W-:-:S02]  /*53a0*/  FSEL R161, R39, -INF , !P0 ;  /* 0xff80000027a17808 */ /* 0x000fc40004000000 */
[----:B------:R-:W-:Y:S01]  /*53b0*/  ISETP.NE.AND P0, PT, R32, RZ, PT ;  /* 0x000000ff2000720c */ /* 0x000fe20003f05270 */
[----:B------:R-:W4:Y:S01]  /*53c0*/  LDL R86, [R1+0x260] ;  /* 0x0002600001567983 */ /* 0x000f220000100800 */
        /* <DEDUP_REMOVED lines=9> */
[----:B------:R-:W-:Y:S02]  /*5460*/  ISETP.NE.AND P0, PT, R36, RZ, PT ;  /* 0x000000ff2400720c */ /* 0x000fe40003f05270 */
[----:B------:R-:W-:Y:S01]  /*5470*/  FMNMX.FTZ R12, R73, R12, !PT ;  /* 0x0000000c490c7209 */ /* 0x000fe20007810000 */
[----:B------:R-:W4:Y:S01]  /*5480*/  LDL R42, [R1+0x200] ;  /* 0x00020000012a7983 */ /* 0x000f220000100800 */
[----:B------:R-:W-:Y:S02]  /*5490*/  ISETP.GT.AND P0, PT, R8, 0x21, !P0 ;  /* 0x000000210800780c */ /* 0x000fe40004704270 */
[----:B------:R-:W-:Y:S01]  /*54a0*/  FMNMX.FTZ R12, R77, R12, !PT ;  /* 0x0000000c4d0c7209 */ /* 0x000fe20007810000 */
[----:B------:R-:W4:Y:S01]  /*54b0*/  LDL R92, [R1+0x26c] ;  /* 0x00026c00015c7983 */ /* 0x000f220000100800 */
[----:B------:R-:W-:-:S02]  /*54c0*/  ISETP.LT.OR P0, PT, R9, 0x22, P0 ;  /* 0x000000220900780c */ /* 0x000fc40000701670 */
[----:B------:R-:W-:Y:S01]  /*54d0*/  FMNMX.FTZ R12, R185, R12, !PT ;  /* 0x0000000cb90c7209 */ /* 0x000fe20007810000 */
[----:B------:R-:W4:Y:S01]  /*54e0*/  LDL R94, [R1+0x270] ;  /* 0x00027000015e7983 */ /* 0x000f220000100800 */
[----:B------:R-:W-:Y:S02]  /*54f0*/  FSEL R158, R43, -INF , !P0 ;  /* 0xff8000002b9e7808 */ /* 0x000fe40004000000 */
[----:B------:R-:W-:Y:S01]  /*5500*/  ISETP.NE.AND P0, PT, R40, RZ, PT ;  /* 0x000000ff2800720c */ /* 0x000fe20003f05270 */
[----:B------:R-:W4:Y:S01]  /*5510*/  LDL R96, [R1+0x274] ;  /* 0x0002740001607983 */ /* 0x000f220000100800 */
[----:B------:R-:W-:Y:S02]  /*5520*/  FMNMX.FTZ R12, R53, R12, !PT ;  /* 0x0000000c350c7209 */ /* 0x000fe40007810000 */
[----:B------:R-:W-:Y:S01]  /*5530*/  ISETP.GT.AND P0, PT, R8, 0x28, !P0 ;  /* 0x000000280800780c */ /* 0x000fe20004704270 */
[----:B------:R-:W4:Y:S01]  /*5540*/  LDL R40, [R1+0x220] ;  /* 0x0002200001287983 */ /* 0x000f220000100800 */
[----:B------:R-:W-:-:S02]  /*5550*/  FMNMX.FTZ R12, R49, R12, !PT ;  /* 0x0000000c310c7209 */ /* 0x000fc40007810000 */
[----:B------:R-:W-:Y:S01]  /*5560*/  ISETP.LT.OR P0, PT, R9, 0x29, P0 ;  /* 0x000000290900780c */ /* 0x000fe20000701670 */
[----:B------:R-:W4:Y:S01]  /*5570*/  LDL R98, [R1+0x278] ;  /* 0x0002780001627983 */ /* 0x000f220000100800 */
[----:B------:R-:W-:Y:S02]  /*5580*/  FMNMX.FTZ R12, R57, R12, !PT ;  /* 0x0000000c390c7209 */ /* 0x000fe40007810000 */
[----:B------:R-:W-:Y:S01]  /*5590*/  FSEL R165, R46, -INF , !P0 ;  /* 0xff8000002ea57808 */ /* 0x000fe20004000000 */
[----:B------:R-:W4:Y:S01]  /*55a0*/  LDL R100, [R1+0x27c] ;  /* 0x00027c0001647983 */ /* 0x000f220000100800 */
[----:B------:R-:W-:Y:S02]  /*55b0*/  ISETP.NE.AND P0, PT, R44, RZ, PT ;  /* 0x000000ff2c00720c */ /* 0x000fe40003f05270 */
[----:B------:R-:W-:Y:S01]  /*55c0*/  FMNMX.FTZ R12, R37, R12, !PT ;  /* 0x0000000c250c7209 */ /* 0x000fe20007810000 */
[----:B------:R-:W4:Y:S01]  /*55d0*/  LDL R44, [R1+0x204] ;  /* 0x00020400012c7983 */ /* 0x000f220000100800 */
[----:B------:R-:W-:-:S02]  /*55e0*/  ISETP.GT.AND P0, PT, R8, 0x29, !P0 ;  /* 0x000000290800780c */ /* 0x000fc40004704270 */
[----:B------:R-:W-:Y:S01]  /*55f0*/  FMNMX.FTZ R12, R61, R12, !PT ;  /* 0x0000000c3d0c7209 */ /* 0x000fe20007810000 */
[----:B------:R-:W4:Y:S01]  /*5600*/  LDL R46, [R1+0x208] ;  /* 0x00020800012e7983 */ /* 0x000f220000100800 */
[----:B------:R-:W-:Y:S02]  /*5610*/  ISETP.LT.OR P0, PT, R9, 0x2a, P0 ;  /* 0x0000002a0900780c */ /* 0x000fe40000701670 */
[----:B------:R-:W-:Y:S01]  /*5620*/  FMNMX.FTZ R12, R41, R12, !PT ;  /* 0x0000000c290c7209 */ /* 0x000fe20007810000 */
[----:B------:R-:W4:Y:S01]  /*5630*/  LDL R102, [R1+0x280] ;  /* 0x0002800001667983 */ /* 0x000f220000100800 */
[----:B------:R-:W-:Y:S02]  /*5640*/  FSEL R171, R47, -INF , !P0 ;  /* 0xff8000002fab7808 */ /* 0x000fe40004000000 */
[----:B------:R-:W-:Y:S01]  /*5650*/  ISETP.NE.AND P0, PT, R74, RZ, PT ;  /* 0x000000ff4a00720c */ /* 0x000fe20003f05270 */
[----:B------:R-:W4:Y:S01]  /*5660*/  LDL R104, [R1+0x284] ;  /* 0x0002840001687983 */ /* 0x000f220000100800 */
[----:B------:R-:W-:-:S02]  /*5670*/  FMNMX.FTZ R12, R65, R12, !PT ;  /* 0x0000000c410c7209 */ /* 0x000fc40007810000 */
[C---:B------:R-:W-:Y:S01]  /*5680*/  ISETP.GT.AND P0, PT, R8.reuse, 0x30, !P0 ;  /* 0x000000300800780c */ /* 0x040fe20004704270 */
[----:B------:R-:W4:Y:S01]  /*5690*/  LDL R74, [R1+0x248] ;  /* 0x00024800014a7983 */ /* 0x000f220000100800 */
[----:B------:R-:W-:Y:S02]  /*56a0*/  FMNMX.FTZ R12, R45, R12, !PT ;  /* 0x0000000c2d0c7209 */ /* 0x000fe40007810000 */
[----:B------:R-:W-:Y:S01]  /*56b0*/  ISETP.LT.OR P0, PT, R9, 0x31, P0 ;  /* 0x000000310900780c */ /* 0x000fe20000701670 */
[----:B------:R-:W4:Y:S01]  /*56c0*/  LDL R106, [R1+0x288] ;  /* 0x00028800016a7983 */ /* 0x000f220000100800 */
[----:B------:R-:W-:Y:S02]  /*56d0*/  ISETP.GT.AND P2, PT, R8, 0x49, !P2 ;  /* 0x000000490800780c */ /* 0x000fe40005744270 */
[----:B------:R-:W-:Y:S01]  /*56e0*/  FSEL R19, R50, -INF , !P0 ;  /* 0xff80000032137808 */ /* 0x000fe20004000000 */
[----:B------:R-:W4:Y:S01]  /*56f0*/  LDL R108, [R1+0x28c] ;  /* 0x00028c00016c7983 */ /* 0x000f220000100800 */
[----:B------:R-:W-:-:S02]  /*5700*/  ISETP.NE.AND P0, PT, R48, RZ, PT ;  /* 0x000000ff3000720c */ /* 0x000fc40003f05270 */
[C---:B------:R-:W-:Y:S01]  /*5710*/  ISETP.GT.AND P3, PT, R8.reuse, 0x50, !P3 ;  /* 0x000000500800780c */ /* 0x040fe20005f64270 */
[----:B------:R-:W4:Y:S01]  /*5720*/  LDL R48, [R1+0x224] ;  /* 0x0002240001307983 */ /* 0x000f220000100800 */
[C---:B------:R-:W-:Y:S02]  /*5730*/  ISETP.GT.AND P0, PT, R8.reuse, 0x31, !P0 ;  /* 0x000000310800780c */ /* 0x040fe40004704270 */
[C---:B------:R-:W-:Y:S01]  /*5740*/  ISETP.LT.OR P2, PT, R9.reuse, 0x4a, P2 ;  /* 0x0000004a0900780c */ /* 0x040fe20001741670 */
[----:B------:R-:W4:Y:S01]  /*5750*/  LDL R110, [R1+0x290] ;  /* 0x00029000016e7983 */ /* 0x000f220000100800 */
[----:B------:R-:W-:Y:S02]  /*5760*/  ISETP.LT.OR P0, PT, R9, 0x32, P0 ;  /* 0x000000320900780c */ /* 0x000fe40000701670 */
[----:B------:R-:W-:Y:S01]  /*5770*/  ISETP.GT.AND P4, PT, R8, 0x51, !P4 ;  /* 0x000000510800780c */ /* 0x000fe20006784270 */
[----:B------:R-:W4:Y:S01]  /*5780*/  LDL R112, [R1+0x294] ;  /* 0x0002940001707983 */ /* 0x000f220000100800 */
[----:B------:R-:W-:-:S02]  /*5790*/  FSEL R156, R51, -INF , !P0 ;  /* 0xff800000339c7808 */ /* 0x000fc40004000000 */
[----:B------:R-:W-:Y:S01]  /*57a0*/  ISETP.NE.AND P0, PT, R80, RZ, PT ;  /* 0x000000ff5000720c */ /* 0x000fe20003f05270 */
[----:B------:R-:W4:Y:S01]  /*57b0*/  LDL R114, [R1+0x298] ;  /* 0x0002980001727983 */ /* 0x000f220000100800 */
[----:B------:R-:W-:Y:S02]  /*57c0*/  ISETP.LT.OR P3, PT, R9, 0x51, P3 ;  /* 0x000000510900780c */ /* 0x000fe40001f61670 */
[C---:B------:R-:W-:Y:S01]  /*57d0*/  ISETP.GT.AND P0, PT, R8.reuse, 0x38, !P0 ;  /* 0x000000380800780c */ /* 0x040fe20004704270 */
[----:B------:R-:W4:Y:S01]  /*57e0*/  LDL R80, [R1+0x254] ;  /* 0x0002540001507983 */ /* 0x000f220000100800 */
[----:B------:R-:W-:Y:S02]  /*57f0*/  FSEL R173, R63, -INF , !P2 ;  /* 0xff8000003fad7808 */ /* 0x000fe40005000000 */
[----:B------:R-:W-:Y:S01]  /*5800*/  ISETP.LT.OR P0, PT, R9, 0x39, P0 ;  /* 0x000000390900780c */ /* 0x000fe20000701670 */
[----:B------:R-:W4:Y:S01]  /*5810*/  LDL R116, [R1+0x29c] ;  /* 0x00029c0001747983 */ /* 0x000f220000100800 */
[----:B------:R-:W-:-:S02]  /*5820*/  ISETP.GT.AND P5, PT, R8, 0x58, !P5 ;  /* 0x000000580800780c */ /* 0x000fc40006fa4270 */
[----:B------:R-:W-:Y:S01]  /*5830*/  FSEL R159, R54, -INF , !P0 ;  /* 0xff800000369f7808 */ /* 0x000fe20004000000 */
[----:B------:R-:W4:Y:S01]  /*5840*/  LDL R118, [R1+0x2a0] ;  /* 0x0002a00001767983 */ /* 0x000f220000100800 */
[----:B------:R-:W-:Y:S02]  /*5850*/  ISETP.NE.AND P0, PT, R52, RZ, PT ;  /* 0x000000ff3400720c */ /* 0x000fe40003f05270 */
[C---:B------:R-:W-:Y:S01]  /*5860*/  ISETP.LT.OR P4, PT, R9.reuse, 0x52, P4 ;  /* 0x000000520900780c */ /* 0x040fe20002781670 */
[----:B------:R-:W4:Y:S01]  /*5870*/  LDL R120, [R1+0x2a4] ;  /* 0x0002a40001787983 */ /* 0x000f220000100800 */
[----:B------:R-:W-:Y:S02]  /*5880*/  ISETP.GT.AND P0, PT, R8, 0x39, !P0 ;  /* 0x000000390800780c */ /* 0x000fe40004704270 */
[----:B------:R-:W-:Y:S01]  /*5890*/  FSEL R174, R66, -INF , !P3 ;  /* 0xff80000042ae7808 */ /* 0x000fe20005800000 */
[----:B------:R-:W4:Y:S01]  /*58a0*/  LDL R122, [R1+0x2a8] ;  /* 0x0002a800017a7983 */ /* 0x000f220000100800 */
[----:B------:R-:W-:-:S02]  /*58b0*/  ISETP.LT.OR P0, PT, R9, 0x3a, P0 ;  /* 0x0000003a0900780c */ /* 0x000fc40000701670 */
[----:B------:R-:W-:Y:S01]  /*58c0*/  ISETP.LT.OR P5, PT, R9, 0x59, P5 ;  /* 0x000000590900780c */ /* 0x000fe20002fa1670 */
[----:B------:R-:W4:Y:S01]  /*58d0*/  LDL R66, [R1+0x238] ;  /* 0x0002380001427983 */ /* 0x000f220000100800 */
[----:B------:R-:W-:Y:S02]  /*58e0*/  FSEL R170, R55, -INF , !P0 ;  /* 0xff80000037aa7808 */ /* 0x000fe40004000000 */
[----:B------:R-:W-:Y:S01]  /*58f0*/  ISETP.GT.AND P0, PT, R8, 0x40, !P1 ;  /* 0x000000400800780c */ /* 0x000fe20004f04270 */
[----:B------:R-:W4:Y:S01]  /*5900*/  LDL R124, [R1+0x2ac] ;  /* 0x0002ac00017c7983 */ /* 0x000f220000100800 */
[----:B------:R-:W-:Y:S02]  /*5910*/  ISETP.NE.AND P1, PT, R84, RZ, PT ;  /* 0x000000ff5400720c */ /* 0x000fe40003f25270 */
[----:B------:R-:W-:Y:S01]  /*5920*/  ISETP.LT.OR P0, PT, R9, 0x41, P0 ;  /* 0x000000410900780c */ /* 0x000fe20000701670 */
[----:B------:R-:W4:Y:S01]  /*5930*/  LDL R84, [R1+0x25c] ;  /* 0x00025c0001547983 */ /* 0x000f220000100800 */
[----:B------:R-:W-:-:S02]  /*5940*/  ISETP.GT.AND P1, PT, R8, 0x48, !P1 ;  /* 0x000000480800780c */ /* 0x000fc40004f24270 */
[----:B------:R-:W-:Y:S01]  /*5950*/  FSEL R20, R58, -INF , !P0 ;  /* 0xff8000003a147808 */ /* 0x000fe20004000000 */
[----:B------:R-:W4:Y:S01]  /*5960*/  LDL R126, [R1+0x2b0] ;  /* 0x0002b000017e7983 */ /* 0x000f220000100800 */
[----:B------:R-:W-:Y:S02]  /*5970*/  ISETP.GT.AND P0, PT, R8, RZ, !P6 ;  /* 0x000000ff0800720c */ /* 0x000fe40007704270 */
[----:B------:R-:W-:Y:S01]  /*5980*/  ISETP.NE.AND P6, PT, R24, RZ, PT ;  /* 0x000000ff1800720c */ /* 0x000fe20003fc5270 */
[----:B------:R-:W4:Y:S01]  /*5990*/  LDL R58, [R1+0x228] ;  /* 0x00022800013a7983 */ /* 0x000f220000100800 */
[----:B------:R-:W-:Y:S02]  /*59a0*/  ISETP.LT.OR P0, PT, R9, 0x1, P0 ;  /* 0x000000010900780c */ /* 0x000fe40000701670 */
[----:B------:R-:W-:Y:S01]  /*59b0*/  FMNMX.FTZ R24, R69, R12, !PT ;  /* 0x0000000c45187209 */ /* 0x000fe20007810000 */
[----:B------:R-:W4:Y:S01]  /*59c0*/  LDL R128, [R1+0x2b4] ;  /* 0x0002b40001807983 */ /* 0x000f220000100800 */
[----:B------:R-:W-:-:S02]  /*59d0*/  FSEL R121, R26, -INF , !P0 ;  /* 0xff8000001a797808 */ /* 0x000fc40004000000 */
[----:B------:R-:W-:Y:S01]  /*59e0*/  ISETP.NE.AND P0, PT, R56, RZ, PT ;  /* 0x000000ff3800720c */ /* 0x000fe20003f05270 */
[----:B------:R-:W0:Y:S01]  /*59f0*/  SHFL.BFLY PT, R25, R24, 0x2, 0x1f ;  /* 0x0c401f0018197f89 */ /* 0x000e2200000e0000 */
[----:B------:R-:W-:Y:S02]  /*5a00*/  FMNMX.FTZ R10, R121, R89, !PT ;  /* 0x00000059790a7209 */ /* 0x000fe40007810000 */
[----:B------:R-:W-:Y:S01]  /*5a10*/  ISETP.GT.AND P0, PT, R8, 0x41, !P0 ;  /* 0x000000410800780c */ /* 0x000fe20004704270 */
[----:B------:R-:W4:Y:S01]  /*5a20*/  LDL R130, [R1+0x2b8] ;  /* 0x0002b80001827983 */ /* 0x000f220000100800 */
[----:B------:R-:W-:Y:S02]  /*5a30*/  FMNMX.FTZ R10, R91, R10, !PT ;  /* 0x0000000a5b0a7209 */ /* 0x000fe40007810000 */
[----:B------:R-:W-:Y:S01]  /*5a40*/  ISETP.LT.OR P0, PT, R9, 0x42, P0 ;  /* 0x000000420900780c */ /* 0x000fe20000701670 */
[----:B------:R-:W4:Y:S01]  /*5a50*/  LDL R132, [R1+0x2bc] ;  /* 0x0002bc0001847983 */ /* 0x000f220000100800 */
[----:B------:R-:W-:-:S02]  /*5a60*/  FMNMX.FTZ R10, R93, R10, !PT ;  /* 0x0000000a5d0a7209 */ /* 0x000fc40007810000 */
[----:B------:R-:W-:Y:S01]  /*5a70*/  ISETP.LT.OR P1, PT, R9, 0x49, P1 ;  /* 0x000000490900780c */ /* 0x000fe20000f21670 */
[----:B------:R-:W4:Y:S01]  /*5a80*/  LDL R134, [R1+0x2c0] ;  /* 0x0002c00001867983 */ /* 0x000f220000100800 */
[----:B------:R-:W-:Y:S02]  /*5a90*/  FMNMX.FTZ R11, R13, R10, !PT ;  /* 0x0000000a0d0b7209 */ /* 0x000fe40007810000 */
[----:B------:R-:W-:Y:S01]  /*5aa0*/  FSEL R164, R59, -INF , !P0 ;  /* 0xff8000003ba47808 */ /* 0x000fe20004000000 */
[----:B------:R-:W4:Y:S01]  /*5ab0*/  LDL R136, [R1+0x2c4] ;  /* 0x0002c40001887983 */ /* 0x000f220000100800 */
[----:B------:R-:W-:Y:S02]  /*5ac0*/  FMNMX.FTZ R10, R14, R11, !PT ;  /* 0x0000000b0e0a7209 */ /* 0x000fe40007810000 */
[----:B------:R-:W-:Y:S01]  /*5ad0*/  FSEL R172, R62, -INF , !P1 ;  /* 0xff8000003eac7808 */ /* 0x000fe20004800000 */
[----:B------:R-:W4:Y:S01]  /*5ae0*/  LDL R138, [R1+0x2c8] ;  /* 0x0002c800018a7983 */ /* 0x000f220000100800 */
[----:B------:R-:W-:-:S02]  /*5af0*/  FMNMX.FTZ R10, R15, R10, !PT ;  /* 0x0000000a0f0a7209 */ /* 0x000fc40007810000 */
[----:B------:R-:W-:Y:S01]  /*5b00*/  ISETP.GT.AND P0, PT, R8, 0x59, !P6 ;  /* 0x000000590800780c */ /* 0x000fe20007704270 */
[----:B------:R-:W4:Y:S01]  /*5b10*/  LDL R62, [R1+0x230] ;  /* 0x00023000013e7983 */ /* 0x000f220000100800 */
[----:B------:R-:W-:Y:S02]  /*5b20*/  FMNMX.FTZ R10, R161, R10, !PT ;  /* 0x0000000aa10a7209 */ /* 0x000fe40007810000 */
[----:B------:R-:W-:Y:S01]  /*5b30*/  FSEL R175, R67, -INF , !P4 ;  /* 0xff80000043af7808 */ /* 0x000fe20006000000 */
[----:B------:R-:W4:Y:S01]  /*5b40*/  LDL R140, [R1+0x2cc] ;  /* 0x0002cc00018c7983 */ /* 0x000f220000100800 */
[----:B------:R-:W-:Y:S02]  /*5b50*/  FMNMX.FTZ R11, R21, R10, !PT ;  /* 0x0000000a150b7209 */ /* 0x000fe40007810000 */
[----:B------:R-:W-:Y:S01]  /*5b60*/  ISETP.LT.OR P0, PT, R9, 0x5a, P0 ;  /* 0x0000005a0900780c */ /* 0x000fe20000701670 */
[----:B------:R-:W4:Y:S01]  /*5b70*/  LDL R142, [R1+0x2d0] ;  /* 0x0002d000018e7983 */ /* 0x000f220000100800 */
[----:B------:R-:W-:-:S02]  /*5b80*/  FMNMX.FTZ R10, R158, R11, !PT ;  /* 0x0000000b9e0a7209 */ /* 0x000fc40007810000 */
[----:B------:R-:W-:Y:S01]  /*5b90*/  FSEL R176, R70, -INF , !P5 ;  /* 0xff80000046b07808 */ /* 0x000fe20006800000 */
[----:B------:R-:W4:Y:S01]  /*5ba0*/  LDL R144, [R1+0x2d4] ;  /* 0x0002d40001907983 */ /* 0x000f220000100800 */
[----:B------:R-:W-:Y:S02]  /*5bb0*/  FMNMX.FTZ R10, R165, R10, !PT ;  /* 0x0000000aa50a7209 */ /* 0x000fe40007810000 */
[----:B------:R-:W-:Y:S01]  /*5bc0*/  FSEL R177, R71, -INF , !P0 ;  /* 0xff80000047b17808 */ /* 0x000fe20004000000 */
[----:B------:R-:W4:Y:S01]  /*5bd0*/  LDL R70, [R1+0x240] ;  /* 0x0002400001467983 */ /* 0x000f220000100800 */
[----:B------:R-:W-:Y:S02]  /*5be0*/  FMNMX.FTZ R10, R171, R10, !PT ;  /* 0x0000000aab0a7209 */ /* 0x000fe40007810000 */
[----:B0-----:R-:W-:Y:S01]  /*5bf0*/  FMNMX.FTZ R12, R24, R25, !PT ;  /* 0x00000019180c7209 */ /* 0x001fe20007810000 */
[----:B------:R-:W4:Y:S01]  /*5c00*/  LDL R146, [R1+0x2d8] ;  /* 0x0002d80001927983 */ /* 0x000f220000100800 */
[----:B------:R-:W-:-:S03]  /*5c10*/  FMNMX.FTZ R11, R19, R10, !PT ;  /* 0x0000000a130b7209 */ /* 0x000fc60007810000 */
        /* <DEDUP_REMOVED lines=20> */
[----:B------:R-:W0:Y:S01]  /*5d60*/  SHFL.BFLY PT, R9, R12, 0x1, 0x1f ;  /* 0x0c201f000c097f89 */ /* 0x000e2200000e0000 */
[----:B------:R-:W-:-:S03]  /*5d70*/  FMNMX.FTZ R25, R177, R8, !PT ;  /* 0x00000008b1197209 */ /* 0x000fc60007810000 */
[----:B------:R-:W4:Y:S04]  /*5d80*/  LDL R67, [R1+0x350] ;  /* 0x0003500001437983 */ /* 0x000f280000100800 */
[----:B------:R-:W-:Y:S04]  /*5d90*/  STL.64 [R1+0x410], R24 ;  /* 0x0004101801007387 */ /* 0x000fe80000100a00 */
[----:B------:R-:W4:Y:S04]  /*5da0*/  LDL R31, [R1+0x414] ;  /* 0x00041400011f7983 */ /* 0x000f280000100800 */
[----:B------:R-:W4:Y:S04]  /*5db0*/  LDL R71, [R1+0x358] ;  /* 0x0003580001477983 */ /* 0x000f280000100800 */
[----:B------:R-:W4:Y:S01]  /*5dc0*/  LDL R87, [R1+0x378] ;  /* 0x0003780001577983 */ /* 0x000f220000100800 */
[----:B0-----:R-:W-:-:S03]  /*5dd0*/  FMNMX.FTZ R10, R12, R9, !PT ;  /* 0x000000090c0a7209 */ /* 0x001fc60007810000 */
[----:B--2---:R0:W-:Y:S04]  /*5de0*/  STL [R1+0x210], R30 ;  /* 0x0002101e01007387 */ /* 0x0041e80000100800 */
[----:B------:R-:W2:Y:S04]  /*5df0*/  LDL.64 R8, [R1+0x88] ;  /* 0x0000880001087983 */ /* 0x000ea80000100a00 */
[----:B------:R-:W-:Y:S04]  /*5e00*/  STL [R1+0x410], R10 ;  /* 0x0004100a01007387 */ /* 0x000fe80000100800 */
[----:B------:R-:W2:Y:S04]  /*5e10*/  LDL R26, [R1+0x410] ;  /* 0x00041000011a7983 */ /* 0x000ea80000100800 */
[----:B---3--:R1:W-:Y:S04]  /*5e20*/  STL [R1+0x214], R28 ;  /* 0x0002141c01007387 */ /* 0x0083e80000100800 */
[----:B0-----:R-:W3:Y:S04]  /*5e30*/  LDL R30, [R1+0x3c8] ;  /* 0x0003c800011e7983 */ /* 0x001ee80000100800 */
[----:B----4-:R0:W-:Y:S04]  /*5e40*/  STL [R1+0x218], R34 ;  /* 0x0002182201007387 */ /* 0x0101e80000100800 */
[----:B-1----:R-:W4:Y:S04]  /*5e50*/  LDL R28, [R1+0x3c4] ;  /* 0x0003c400011c7983 */ /* 0x002f280000100800 */
[----:B------:R-:W3:Y:S04]  /*5e60*/  LDL R95, [R1+0x37c] ;  /* 0x00037c00015f7983 */ /* 0x000ee80000100800 */
[----:B0-----:R-:W3:Y:S04]  /*5e70*/  LDL R34, [R1+0x3d0] ;  /* 0x0003d00001227983 */ /* 0x001ee80000100800 */
[----:B------:R-:W3:Y:S04]  /*5e80*/  LDL R97, [R1+0x380] ;  /* 0x0003800001617983 */ /* 0x000ee80000100800 */
[----:B------:R-:W3:Y:S04]  /*5e90*/  LDL R99, [R1+0x384] ;  /* 0x0003840001637983 */ /* 0x000ee80000100800 */
[----:B------:R0:W-:Y:S04]  /*5ea0*/  STL [R1+0x21c], R38 ;  /* 0x00021c2601007387 */ /* 0x0001e80000100800 */
[----:B------:R-:W3:Y:S04]  /*5eb0*/  LDL R101, [R1+0x388] ;  /* 0x0003880001657983 */ /* 0x000ee80000100800 */
[----:B------:R-:W3:Y:S04]  /*5ec0*/  LDL R103, [R1+0x38c] ;  /* 0x00038c0001677983 */ /* 0x000ee80000100800 */
[----:B0-----:R-:W3:Y:S04]  /*5ed0*/  LDL R38, [R1+0x3d8] ;  /* 0x0003d80001267983 */ /* 0x001ee80000100800 */
[----:B------:R0:W-:Y:S04]  /*5ee0*/  STL [R1+0x20c], R32 ;  /* 0x00020c2001007387 */ /* 0x0001e80000100800 */
[----:B------:R-:W3:Y:S04]  /*5ef0*/  LDL R105, [R1+0x390] ;  /* 0x0003900001697983 */ /* 0x000ee80000100800 */
[----:B------:R-:W-:Y:S04]  /*5f00*/  STL [R1+0x200], R42 ;  /* 0x0002002a01007387 */ /* 0x000fe80000100800 */
[----:B0-----:R-:W3:Y:S04]  /*5f10*/  LDL R32, [R1+0x3cc] ;  /* 0x0003cc0001207983 */ /* 0x001ee80000100800 */
[----:B------:R-:W3:Y:S04]  /*5f20*/  LDL R107, [R1+0x394] ;  /* 0x00039400016b7983 */ /* 0x000ee80000100800 */
[----:B------:R-:W3:Y:S04]  /*5f30*/  LDL R109, [R1+0x398] ;  /* 0x00039800016d7983 */ /* 0x000ee80000100800 */
[----:B------:R0:W-:Y:S04]  /*5f40*/  STL [R1+0x220], R40 ;  /* 0x0002202801007387 */ /* 0x0001e80000100800 */
[----:B------:R-:W3:Y:S04]  /*5f50*/  LDL R111, [R1+0x39c] ;  /* 0x00039c00016f7983 */ /* 0x000ee80000100800 */
[----:B------:R-:W3:Y:S04]  /*5f60*/  LDL R113, [R1+0x3a0] ;  /* 0x0003a00001717983 */ /* 0x000ee80000100800 */
[----:B------:R1:W-:Y:S04]  /*5f70*/  STL [R1+0x204], R44 ;  /* 0x0002042c01007387 */ /* 0x0003e80000100800 */
[----:B------:R1:W-:Y:S04]  /*5f80*/  STL [R1+0x208], R46 ;  /* 0x0002082e01007387 */ /* 0x0003e80000100800 */
[----:B------:R-:W3:Y:S04]  /*5f90*/  LDL R115, [R1+0x3a4] ;  /* 0x0003a40001737983 */ /* 0x000ee80000100800 */
[----:B------:R-:W3:Y:S04]  /*5fa0*/  LDL R117, [R1+0x3a8] ;  /* 0x0003a80001757983 */ /* 0x000ee80000100800 */
[----:B------:R-:W3:Y:S04]  /*5fb0*/  LDL R119, [R1+0x3ac] ;  /* 0x0003ac0001777983 */ /* 0x000ee80000100800 */
[----:B------:R-:W3:Y:S04]  /*5fc0*/  LDL R123, [R1+0x3b0] ;  /* 0x0003b000017b7983 */ /* 0x000ee80000100800 */
[----:B------:R-:W3:Y:S04]  /*5fd0*/  LDL R125, [R1+0x3b4] ;  /* 0x0003b400017d7983 */ /* 0x000ee80000100800 */
[----:B------:R1:W-:Y:S04]  /*5fe0*/  STL [R1+0x224], R48 ;  /* 0x0002243001007387 */ /* 0x0003e80000100800 */
[----:B------:R-:W3:Y:S04]  /*5ff0*/  LDL R127, [R1+0x3b8] ;  /* 0x0003b800017f7983 */ /* 0x000ee80000100800 */
[----:B------:R-:W3:Y:S04]  /*6000*/  LDL R129, [R1+0x3bc] ;  /* 0x0003bc0001817983 */ /* 0x000ee80000100800 */
[----:B------:R-:W3:Y:S04]  /*6010*/  LDL R139, [R1+0x3c0] ;  /* 0x0003c000018b7983 */ /* 0x000ee80000100800 */
[----:B0-----:R-:W3:Y:S04]  /*6020*/  LDL R40, [R1+0x3dc] ;  /* 0x0003dc0001287983 */ /* 0x001ee80000100800 */
        /* <DEDUP_REMOVED lines=10> */
[----:B------:R-:W0:Y:S02]  /*60d0*/  SHFL.BFLY PT, R10, R31, 0x2, 0x1f ;  /* 0x0c401f001f0a7f89 */ /* 0x000e2400000e0000 */
[----:B0-----:R-:W-:Y:S01]  /*60e0*/  FMNMX.FTZ R10, R10, R31, !PT ;  /* 0x0000001f0a0a7209 */ /* 0x001fe20007810000 */
[----:B--2---:R-:W-:-:S02]  /*60f0*/  IMAD R8, R29, 0xc00, R8 ;  /* 0x00000c001d087824 */ /* 0x004fc400078e0208 */
[----:B------:R-:W-:Y:S01]  /*6100*/  FMUL.FTZ R12, R11, R26 ;  /* 0x0000001a0b0c7220 */ /* 0x000fe20000410000 */
[----:B------:R-:W2:Y:S04]  /*6110*/  LDL R29, [R1+0x304] ;  /* 0x00030400011d7983 */ /* 0x000ea80000100800 */
[----:B------:R-:W0:Y:S01]  /*6120*/  SHFL.BFLY PT, R27, R10, 0x1, 0x1f ;  /* 0x0c201f000a1b7f89 */ /* 0x000e2200000e0000 */
[----:B------:R-:W-:-:S03]  /*6130*/  FSETP.NEU.FTZ.AND P0, PT, R26, -INF , PT ;  /* 0xff8000001a00780b */ /* 0x000fc60003f1d000 */
[----:B------:R-:W2:Y:S01]  /*6140*/  LDL R31, [R1+0x308] ;  /* 0x00030800011f7983 */ /* 0x000ea20000100800 */
[----:B0-----:R-:W-:-:S03]  /*6150*/  FMNMX.FTZ R10, R10, R27, !PT ;  /* 0x0000001b0a0a7209 */ /* 0x001fc60007810000 */
[----:B------:R-:W2:Y:S01]  /*6160*/  LDL R27, [R1+0x300] ;  /* 0x00030000011b7983 */ /* 0x000ea20000100800 */
[----:B------:R-:W-:-:S05]  /*6170*/  FSEL R36, R12, RZ, P0 ;  /* 0x000000ff0c247208 */ /* 0x000fca0000000000 */
        /* <DEDUP_REMOVED lines=41> */
[----:B------:R-:W2:Y:S01]  /*6410*/  LDL R85, [R1+0x374] ;  /* 0x0003740001557983 */ /* 0x000ea20000100800 */
[----:B------:R-:W-:Y:S01]  /*6420*/  MUFU.EX2 R26, R26 ;  /* 0x0000001a001a7308 */ /* 0x000fe20000000800 */
[----:B------:R-:W-:-:S07]  /*6430*/  FSETP.NEU.FTZ.AND P0, PT, R10, -INF , PT ;  /* 0xff8000000a00780b */ /* 0x000fce0003f1d000 */
[----:B------:R-:W0:Y:S08]  /*6440*/  MUFU.EX2 R25, R25 ;  /* 0x0000001900197308 */ /* 0x000e300000000800 */
[----:B------:R-:W1:Y:S01]  /*6450*/  MUFU.EX2 R24, R24 ;  /* 0x0000001800187308 */ /* 0x000e620000000800 */
[----:B------:R0:W-:Y:S04]  /*6460*/  STL [R1+0x2ec], R160 ;  /* 0x0002eca001007387 */ /* 0x0001e80000100800 */
[----:B----4-:R-:W-:Y:S03]  /*6470*/  STL [R1+0x3c4], R28 ;  /* 0x0003c41c01007387 */ /* 0x010fe60000100800 */
[----:B------:R-:W-:Y:S01]  /*6480*/  MUFU.EX2 R137, R137 ;  /* 0x0000008900897308 */ /* 0x000fe20000000800 */
[----:B---3--:R-:W-:Y:S07]  /*6490*/  STL [R1+0x3c8], R30 ;  /* 0x0003c81e01007387 */ /* 0x008fee0000100800 */
[----:B0-----:R-:W-:Y:S01]  /*64a0*/  MUFU.EX2 R160, R135 ;  /* 0x0000008700a07308 */ /* 0x001fe20000000800 */
[----:B------:R-:W-:Y:S04]  /*64b0*/  STL [R1+0x3d8], R38 ;  /* 0x0003d82601007387 */ /* 0x000fe80000100800 */
[----:B------:R0:W-:Y:S03]  /*64c0*/  STL [R1+0x2f0], R162 ;  /* 0x0002f0a201007387 */ /* 0x0001e60000100800 */
[----:B------:R-:W-:Y:S01]  /*64d0*/  MUFU.EX2 R133, R133 ;  /* 0x0000008500857308 */ /* 0x000fe20000000800 */
[----:B------:R3:W-:Y:S07]  /*64e0*/  STL [R1+0x3cc], R32 ;  /* 0x0003cc2001007387 */ /* 0x0007ee0000100800 */
[----:B0-----:R-:W-:Y:S01]  /*64f0*/  MUFU.EX2 R162, R131 ;  /* 0x0000008300a27308 */ /* 0x001fe20000000800 */
[----:B---3--:R-:W-:Y:S01]  /*6500*/  VIADD R32, R8, 0x80 ;  /* 0x0000008008207836 */ /* 0x008fe20000000000 */
[----:B------:R0:W-:Y:S04]  /*6510*/  STL [R1+0x2e4], R152 ;  /* 0x0002e49801007387 */ /* 0x0001e80000100800 */
[----:B------:R-:W-:Y:S01]  /*6520*/  R2UR UR10, R32 ;  /* 0x00000000200a72ca */ /* 0x000fe200000e0000 */
[----:B------:R3:W-:Y:S01]  /*6530*/  STL [R1+0x310], R35 ;  /* 0x0003102301007387 */ /* 0x0007e20000100800 */
[----:B------:R-:W-:-:S02]  /*6540*/  R2UR UR6, R8 ;  /* 0x00000000080672ca */ /* 0x000fc400000e0000 */
[----:B0-----:R-:W-:Y:S01]  /*6550*/  F2FP.BF16.F32.PACK_AB R152, R25, R26 ;  /* 0x0000001a1998723e */ /* 0x001fe200000010ff */
[----:B------:R0:W-:Y:S01]  /*6560*/  STL [R1+0x3d0], R34 ;  /* 0x0003d02201007387 */ /* 0x0001e20000100800 */
[----:B------:R-:W-:Y:S01]  /*6570*/  R2UR UR7, R9 ;  /* 0x00000000090772ca */ /* 0x000fe200000e0000 */
[----:B---3--:R-:W-:Y:S02]  /*6580*/  IMAD.MOV.U32 R35, RZ, RZ, R9 ;  /* 0x000000ffff237224 */ /* 0x008fe400078e0009 */
[----:B------:R-:W-:Y:S01]  /*6590*/  STL [R1+0x2e8], R154 ;  /* 0x0002e89a01007387 */ /* 0x000fe20000100800 */
[----:B0-----:R-:W-:-:S03]  /*65a0*/  VIADD R34, R8, 0x100 ;  /* 0x0000010008227836 */ /* 0x001fc60000000000 */
[----:B------:R-:W-:Y:S01]  /*65b0*/  STL [R1+0x2fc], R228 ;  /* 0x0002fce401007387 */ /* 0x000fe20000100800 */
[----:B------:R-:W-:-:S03]  /*65c0*/  R2UR UR15, R35 ;  /* 0x00000000230f72ca */ /* 0x000fc600000e0000 */
        /* <DEDUP_REMOVED lines=17> */
[----:B--2---:R0:W-:Y:S02]  /*66e0*/  STL [R1+0x304], R29 ;  /* 0x0003041d01007387 */ /* 0x0041e40000100800 */
[----:B0-----:R-:W-:-:S02]  /*66f0*/  FADD.FTZ R29, R26, R25 ;  /* 0x000000191a1d7221 */ /* 0x001fc40000010000 */
[----:B------:R0:W-:Y:S02]  /*6700*/  STL [R1+0x300], R27 ;  /* 0x0003001b01007387 */ /* 0x0001e40000100800 */
[----:B0-----:R0:W2:Y:S02]  /*6710*/  MUFU.EX2 R27, R12 ;  /* 0x0000000c001b7308 */ /* 0x0010a40000000800 */
[----:B0-----:R-:W-:-:S05]  /*6720*/  FMUL.FTZ R12, R10, R11 ;  /* 0x0000000b0a0c7220 */ /* 0x001fca0000410000 */
[----:B------:R-:W-:-:S05]  /*6730*/  FSEL R12, R12, RZ, P0 ;  /* 0x000000ff0c0c7208 */ /* 0x000fca0000000000 */
[-CC-:B------:R-:W-:Y:S01]  /*6740*/  FFMA.FTZ R121, R121, R11.reuse, -R12.reuse ;  /* 0x0000000b79797223 */ /* 0x180fe2000001080c */
[-CC-:B------:R-:W-:Y:S01]  /*6750*/  FFMA.FTZ R89, R89, R11.reuse, -R12.reuse ;  /* 0x0000000b59597223 */ /* 0x180fe2000001080c */
[-CC-:B------:R-:W-:Y:S01]  /*6760*/  FFMA.FTZ R91, R91, R11.reuse, -R12.reuse ;  /* 0x0000000b5b5b7223 */ /* 0x180fe2000001080c */
[----:B-1----:R-:W-:Y:S02]  /*6770*/  FADD.FTZ R30, R24, R29 ;  /* 0x0000001d181e7221 */ /* 0x002fe40000010000 */
[----:B------:R-:W-:Y:S01]  /*6780*/  MUFU.EX2 R28, R89 ;  /* 0x00000059001c7308 */ /* 0x000fe20000000800 */
[----:B------:R-:W-:Y:S01]  /*6790*/  FFMA.FTZ R93, R93, R11, -R12 ;  /* 0x0000000b5d5d7223 */ /* 0x000fe2000001080c */
[----:B--2---:R-:W-:-:S06]  /*67a0*/  FADD.FTZ R38, R27, R30 ;  /* 0x0000001e1b267221 */ /* 0x004fcc0000010000 */
[----:B------:R-:W0:Y:S08]  /*67b0*/  MUFU.EX2 R121, R121 ;  /* 0x0000007900797308 */ /* 0x000e300000000800 */
[----:B------:R-:W1:Y:S01]  /*67c0*/  MUFU.EX2 R91, R91 ;  /* 0x0000005b005b7308 */ /* 0x000e620000000800 */
[----:B------:R-:W-:-:S07]  /*67d0*/  FADD.FTZ R29, R137, R38 ;  /* 0x00000026891d7221 */ /* 0x000fce0000010000 */
[----:B------:R-:W2:Y:S01]  /*67e0*/  MUFU.EX2 R30, R93 ;  /* 0x0000005d001e7308 */ /* 0x000ea20000000800 */
[----:B------:R-:W-:Y:S01]  /*67f0*/  FADD.FTZ R32, R160, R29 ;  /* 0x0000001da0207221 */ /* 0x000fe20000010000 */
[----:B0-----:R-:W-:Y:S01]  /*6800*/  FADD.FTZ R26, R121, R28 ;  /* 0x0000001c791a7221 */ /* 0x001fe20000010000 */
[----:B------:R0:W-:Y:S02]  /*6810*/  STL [R1+0x30c], R33 ;  /* 0x00030c2101007387 */ /* 0x0001e40000100800 */
[----:B------:R-:W-:Y:S02]  /*6820*/  FADD.FTZ R187, R133, R32 ;  /* 0x0000002085bb7221 */ /* 0x000fe40000010000 */
[----:B------:R3:W-:Y:S01]  /*6830*/  STL [R1+0x314], R37 ;  /* 0x0003142501007387 */ /* 0x0007e20000100800 */
[----:B-1----:R-:W-:-:S03]  /*6840*/  FADD.FTZ R25, R91, R26 ;  /* 0x0000001a5b197221 */ /* 0x002fc60000010000 */
[----:B------:R1:W-:Y:S01]  /*6850*/  STL [R1+0x3d4], R36 ;  /* 0x0003d42401007387 */ /* 0x0003e20000100800 */
[--C-:B0-----:R-:W-:Y:S01]  /*6860*/  IMAD.MOV.U32 R33, RZ, RZ, R9.reuse ;  /* 0x000000ffff217224 */ /* 0x101fe200078e0009 */
[----:B------:R-:W-:Y:S01]  /*6870*/  F2FP.BF16.F32.PACK_AB R154, R27, R24 ;  /* 0x000000181b9a723e */ /* 0x000fe200000010ff */
[----:B---3--:R-:W-:Y:S01]  /*6880*/  IMAD.MOV.U32 R37, RZ, RZ, R9 ;  /* 0x000000ffff257224 */ /* 0x008fe200078e0009 */
[----:B------:R-:W-:Y:S01]  /*6890*/  F2FP.BF16.F32.PACK_AB R153, R28, R121 ;  /* 0x000000791c99723e */ /* 0x000fe200000010ff */
[----:B-1----:R-:W-:Y:S01]  /*68a0*/  VIADD R36, R8, 0x180 ;  /* 0x0000018008247836 */ /* 0x002fe20000000000 */
[----:B--2---:R-:W-:Y:S01]  /*68b0*/  F2FP.BF16.F32.PACK_AB R155, R30, R91 ;  /* 0x0000005b1e9b723e */ /* 0x004fe200000010ff */
[----:B------:R-:W-:Y:S01]  /*68c0*/  FADD.FTZ R187, R162, R187 ;  /* 0x000000bba2bb7221 */ /* 0x000fe20000010000 */
[----:B------:R-:W-:Y:S01]  /*68d0*/  STL [R1+0x268], R90 ;  /* 0x0002685a01007387 */ /* 0x000fe20000100800 */
[----:B------:R-:W-:Y:S01]  /*68e0*/  R2UR UR11, R33 ;  /* 0x00000000210b72ca */ /* 0x000fe200000e0000 */
[----:B------:R-:W-:Y:S01]  /*68f0*/  FADD.FTZ R228, R30, R25 ;  /* 0x000000191ee47221 */ /* 0x000fe20000010000 */
[----:B------:R-:W-:Y:S01]  /*6900*/  R2UR UR18, R36 ;  /* 0x00000000241272ca */ /* 0x000fe200000e0000 */
[----:B------:R-:W-:Y:S01]  /*6910*/  STL [R1+0x26c], R92 ;  /* 0x00026c5c01007387 */ /* 0x000fe20000100800 */
[----:B------:R-:W-:-:S02]  /*6920*/  R2UR UR19, R37 ;  /* 0x00000000251372ca */ /* 0x000fc400000e0000 */
[----:B------:R-:W-:Y:S01]  /*6930*/  F2FP.BF16.F32.PACK_AB R160, R160, R137 ;  /* 0x00000089a0a0723e */ /* 0x000fe200000010ff */
        /* <DEDUP_REMOVED lines=88> */
[-CC-:B------:R-:W-:Y:S02]  /*6ec0*/  FFMA.FTZ R227, R161, R11.reuse, -R12.reuse ;  /* 0x0000000ba1e37223 */ /* 0x180fe4000001080c */
[----:B------:R2:W-:Y:S01]  /*6ed0*/  STL [R1+0x2f8], R226 ;  /* 0x0002f8e201007387 */ /* 0x0005e20000100800 */
[-CC-:B0-----:R-:W-:Y:S01]  /*6ee0*/  FFMA.FTZ R224, R14, R11.reuse, -R12.reuse ;  /* 0x0000000b0ee07223 */ /* 0x181fe2000001080c */
[----:B--2---:R-:W-:Y:S01]  /*6ef0*/  FFMA.FTZ R226, R15, R11, -R12 ;  /* 0x0000000b0fe27223 */ /* 0x004fe2000001080c */
[----:B------:R-:W-:Y:S08]  /*6f00*/  MUFU.EX2 R13, R13 ;  /* 0x0000000d000d7308 */ /* 0x000ff00000000800 */
[----:B------:R-:W0:Y:S08]  /*6f10*/  MUFU.EX2 R224, R224 ;  /* 0x000000e000e07308 */ /* 0x000e300000000800 */
[----:B------:R-:W-:Y:S08]  /*6f20*/  MUFU.EX2 R226, R226 ;  /* 0x000000e200e27308 */ /* 0x000ff00000000800 */
[----:B------:R-:W2:Y:S01]  /*6f30*/  MUFU.EX2 R227, R227 ;  /* 0x000000e300e37308 */ /* 0x000ea20000000800 */
[----:B0-----:R-:W-:-:S02]  /*6f40*/  F2FP.BF16.F32.PACK_AB R161, R224, R13 ;  /* 0x0000000de0a1723e */ /* 0x001fc400000010ff */
[----:B--2---:R-:W-:Y:S01]  /*6f50*/  F2FP.BF16.F32.PACK_AB R163, R227, R226 ;  /* 0x000000e2e3a3723e */ /* 0x004fe200000010ff */
[----:B------:R-:W-:Y:S01]  /*6f60*/  FFMA.FTZ R21, R21, R11, -R12 ;  /* 0x0000000b15157223 */ /* 0x000fe2000001080c */
[----:B------:R-:W-:-:S03]  /*6f70*/  FADD.FTZ R228, R13, R228 ;  /* 0x000000e40de47221 */ /* 0x000fc60000010000 */
[----:B------:R-:W-:Y:S08]  /*6f80*/  MUFU.EX2 R223, R223 ;  /* 0x000000df00df7308 */ /* 0x000ff00000000800 */
[----:B------:R-:W0:Y:S08]  /*6f90*/  MUFU.EX2 R13, R225 ;  /* 0x000000e1000d7308 */ /* 0x000e300000000800 */
[----:B------:R-:W-:Y:S08]  /*6fa0*/  MUFU.EX2 R15, R193 ;  /* 0x000000c1000f7308 */ /* 0x000ff00000000800 */
[----:B------:R-:W2:Y:S08]  /*6fb0*/  MUFU.EX2 R14, R188 ;  /* 0x000000bc000e7308 */ /* 0x000eb00000000800 */
[----:B------:R-:W-:Y:S01]  /*6fc0*/  MUFU.EX2 R21, R21 ;  /* 0x0000001500157308 */ /* 0x000fe20000000800 */
        /* <DEDUP_REMOVED lines=33> */
[----:B---3--:R-:W-:-:S06]  /*71e0*/  WARPGROUP.ARRIVE ;  /* 0x00000000000079c5 */ /* 0x008fcc0000000000 */
[----:B------:R-:W-:Y:S01]  /*71f0*/  HGMMA.64x256x16.F32.BF16 R24, R160, gdesc[UR8].tnspB, R24, gsb0 ;  /* 0x43e00008a0187df0 */ /* 0x000fe20008001818 */
[----:B0-----:R-:W-:Y:S02]  /*7200*/  F2FP.BF16.F32.PACK_AB R152, R13, R223 ;  /* 0x000000df0d98723e */ /* 0x001fe400000010ff */
[----:B--2---:R-:W-:Y:S01]  /*7210*/  F2FP.BF16.F32.PACK_AB R154, R14, R15 ;  /* 0x0000000f0e9a723e */ /* 0x004fe200000010ff */
[-CC-:B------:R-:W-:Y:S01]  /*7220*/  FFMA.FTZ R19, R19, R11.reuse, -R12.reuse ;  /* 0x0000000b13137223 */ /* 0x180fe2000001080c */
[-CC-:B------:R-:W-:Y:S01]  /*7230*/  FFMA.FTZ R156, R156, R11.reuse, -R12.reuse ;  /* 0x0000000b9c9c7223 */ /* 0x180fe2000001080c */
[----:B------:R-:W-:Y:S01]  /*7240*/  FFMA.FTZ R159, R159, R11, -R12 ;  /* 0x0000000b9f9f7223 */ /* 0x000fe2000001080c */
        /* <DEDUP_REMOVED lines=9> */
[-CC-:B------:R-:W-:Y:S01]  /*72e0*/  FFMA.FTZ R161, R165, R11.reuse, -R12.reuse ;  /* 0x0000000ba5a17223 */ /* 0x180fe2000001080c */
[----:B------:R-:W-:-:S04]  /*72f0*/  FFMA.FTZ R158, R171, R11, -R12 ;  /* 0x0000000bab9e7223 */ /* 0x000fc8000001080c */
        /* <DEDUP_REMOVED lines=39> */
[----:B------:R-:W-:-:S06]  /*7570*/  FFMA.FTZ R162, R170, R11, -R12 ;  /* 0x0000000baaa27223 */ /* 0x000fcc000001080c */
[----:B------:R-:W0:Y:S01]  /*7580*/  MUFU.EX2 R162, R162 ;  /* 0x000000a200a27308 */ /* 0x000e220000000800 */
[----:B------:R-:W-:-:S04]  /*7590*/  FADD.FTZ R228, R224, R228 ;  /* 0x000000e4e0e47221 */ /* 0x000fc80000010000 */
        /* <DEDUP_REMOVED lines=14> */
[----:B------:R-:W-:Y:S01]  /*7680*/  MUFU.EX2 R179, R179 ;  /* 0x000000b300b37308 */ /* 0x000fe20000000800 */
[----:B------:R-:W-:-:S07]  /*7690*/  FADD.FTZ R187, R223, R187 ;  /* 0x000000bbdfbb7221 */ /* 0x000fce0000010000 */
        /* <DEDUP_REMOVED lines=100> */
[----:B------:R-:W-:Y:S02]  /*7ce0*/  FADD.FTZ R13, R14, R15 ;  /* 0x0000000f0e0d7221 */ /* 0x000fe40000010000 */
[----:B------:R-:W2:Y:S01]  /*7cf0*/  LDL R15, [R1+0x28] ;  /* 0x00002800010f7983 */ /* 0x000ea20000100800 */
[----:B------:R-:W-:Y:S01]  /*7d00*/  FADD.FTZ R161, R161, R160 ;  /* 0x000000a0a1a17221 */ /* 0x000fe20000010000 */
[----:B------:R-:W-:-:S03]  /*7d10*/  FADD.FTZ R13, R186, R13 ;  /* 0x0000000dba0d7221 */ /* 0x000fc60000010000 */
[----:B------:R-:W-:Y:S01]  /*7d20*/  FADD.FTZ R158, R158, R161 ;  /* 0x000000a19e9e7221 */ /* 0x000fe20000010000 */
[----:B------:R-:W-:Y:S02]  /*7d30*/  FADD.FTZ R184, R184, R13 ;  /* 0x0000000db8b87221 */ /* 0x000fe40000010000 */
[----:B------:R3:W5:Y:S01]  /*7d40*/  LDL R13, [R1+0x1f0] ;  /* 0x0001f000010d7983 */ /* 0x0007620000100800 */
        /* <DEDUP_REMOVED lines=78> */
[----:B------:R-:W2:Y:S04]  /*8230*/  LDL R14, [R1+0x200] ;  /* 0x00020000010e7983 */ /* 0x000ea80000100800 */
[----:B0-----:R-:W2:Y:S04]  /*8240*/  LDL R86, [R1+0x204] ;  /* 0x0002040001567983 */ /* 0x001ea80000100800 */
[----:B-1----:R-:W2:Y:S04]  /*8250*/  LDL R88, [R1+0x208] ;  /* 0x0002080001587983 */ /* 0x002ea80000100800 */
[----:B------:R-:W2:Y:S04]  /*8260*/  LDL R90, [R1+0x20c] ;  /* 0x00020c00015a7983 */ /* 0x000ea80000100800 */
[----:B------:R-:W2:Y:S04]  /*8270*/  LDL R24, [R1+0x210] ;  /* 0x0002100001187983 */ /* 0x000ea80000100800 */
[----:B----4-:R-:W4:Y:S04]  /*8280*/  LDL R92, [R1+0x214] ;  /* 0x00021400015c7983 */ /* 0x010f280000100800 */
[----:B------:R-:W4:Y:S04]  /*8290*/  LDL R94, [R1+0x218] ;  /* 0x00021800015e7983 */ /* 0x000f280000100800 */
[----:B---3--:R-:W3:Y:S04]  /*82a0*/  LDL R96, [R1+0x21c] ;  /* 0x00021c0001607983 */ /* 0x008ee80000100800 */
[----:B------:R-:W3:Y:S04]  /*82b0*/  LDL R26, [R1+0x220] ;  /* 0x00022000011a7983 */ /* 0x000ee80000100800 */
[----:B------:R-:W3:Y:S04]  /*82c0*/  LDL R98, [R1+0x224] ;  /* 0x0002240001627983 */ /* 0x000ee80000100800 */
[----:B------:R-:W3:Y:S04]  /*82d0*/  LDL R100, [R1+0x228] ;  /* 0x0002280001647983 */ /* 0x000ee80000100800 */
[----:B------:R-:W3:Y:S04]  /*82e0*/  LDL R102, [R1+0x22c] ;  /* 0x00022c0001667983 */ /* 0x000ee80000100800 */
[----:B------:R-:W3:Y:S04]  /*82f0*/  LDL R28, [R1+0x230] ;  /* 0x00023000011c7983 */ /* 0x000ee80000100800 */
[----:B------:R-:W3:Y:S04]  /*8300*/  LDL R104, [R1+0x234] ;  /* 0x0002340001687983 */ /* 0x000ee80000100800 */
[----:B------:R-:W3:Y:S04]  /*8310*/  LDL R106, [R1+0x238] ;  /* 0x00023800016a7983 */ /* 0x000ee80000100800 */
[----:B--2---:R-:W2:Y:S04]  /*8320*/  LDL R108, [R1+0x23c] ;  /* 0x00023c00016c7983 */ /* 0x004ea80000100800 */
        /* <DEDUP_REMOVED lines=132> */
[----:B------:R-:W-:-:S03]  /*8b70*/  LOP3.LUT R15, R15, 0x1, RZ, 0xfc, !PT ;  /* 0x000000010f0f7812 */ /* 0x000fc600078efcff */
[----:B------:R0:W-:Y:S04]  /*8b80*/  STL [R1+0x68], R6 ;  /* 0x0000680601007387 */ /* 0x0001e80000100800 */
[----:B------:R0:W-:Y:S04]  /*8b90*/  STL [R1+0x68], R6 ;  /* 0x0000680601007387 */ /* 0x0001e80000100800 */
[----:B------:R0:W-:Y:S04]  /*8ba0*/  STL [R1+0x68], R6 ;  /* 0x0000680601007387 */ /* 0x0001e80000100800 */
[----:B------:R0:W-:Y:S04]  /*8bb0*/  STL [R1+0x414], R10 ;  /* 0x0004140a01007387 */ /* 0x0001e80000100800 */
[----:B------:R0:W-:Y:S04]  /*8bc0*/  STL.64 [R1+0x420], R8 ;  /* 0x0004200801007387 */ /* 0x0001e80000100a00 */
[----:B------:R0:W-:Y:S04]  /*8bd0*/  STL [R1+0x200], R14 ;  /* 0x0002000e01007387 */ /* 0x0001e80000100800 */
[----:B------:R0:W-:Y:S04]  /*8be0*/  STL [R1+0x204], R86 ;  /* 0x0002045601007387 */ /* 0x0001e80000100800 */
[----:B------:R0:W-:Y:S04]  /*8bf0*/  STL [R1+0x208], R88 ;  /* 0x0002085801007387 */ /* 0x0001e80000100800 */
[----:B------:R0:W-:Y:S04]  /*8c00*/  STL [R1+0x20c], R90 ;  /* 0x00020c5a01007387 */ /* 0x0001e80000100800 */
[----:B------:R0:W-:Y:S04]  /*8c10*/  STL [R1+0x210], R24 ;  /* 0x0002101801007387 */ /* 0x0001e80000100800 */
[----:B----4-:R0:W-:Y:S04]  /*8c20*/  STL [R1+0x214], R92 ;  /* 0x0002145c01007387 */ /* 0x0101e80000100800 */
[----:B------:R0:W-:Y:S04]  /*8c30*/  STL [R1+0x218], R94 ;  /* 0x0002185e01007387 */ /* 0x0001e80000100800 */
        /* <DEDUP_REMOVED lines=8> */
[----:B--2---:R0:W-:Y:S04]  /*8cc0*/  STL [R1+0x23c], R108 ;  /* 0x00023c6c01007387 */ /* 0x0041e80000100800 */
        /* <DEDUP_REMOVED lines=116> */
.L_x_3437:
[----:B------:R-:W-:Y:S05]  /*9410*/  BSYNC B0 ;  /* 0x0000000000007941 */ /* 0x000fea0003800000 */
.L_x_3436:
        /* <DEDUP_REMOVED lines=33> */
.L_x_3440:
[----:B------:R-:W-:-:S13]  /*9630*/  ISETP.NE.AND P0, PT, R5, 0x1, PT ;  /* 0x000000010500780c */ /* 0x000fda0003f05270 */
[----:B------:R-:W-:-:S05]  /*9640*/  @P0 IMAD.HI.U32 R2, R6, R2, RZ ;  /* 0x0000000206020227 */ /* 0x000fca00078e00ff */
[----:B------:R-:W-:-:S07]  /*9650*/  @P0 SHF.R.U32.HI R6, RZ, R3, R2 ;  /* 0x00000003ff060219 */ /* 0x000fce0000011602 */
.L_x_3441:
[----:B------:R-:W-:Y:S05]  /*9660*/  BSYNC B0 ;  /* 0x0000000000007941 */ /* 0x000fea0003800000 */
.L_x_3439:
[----:B------:R-:W-:-:S05]  /*9670*/  IMAD R5, R6, R5, R5 ;  /* 0x0000000506057224 */ /* 0x000fca00078e0205 */
[----:B------:R-:W-:-:S07]  /*9680*/  VIMNMX R4, R4, R5, PT ;  /* 0x0000000504047248 */ /* 0x000fce0003fe0100 */
.L_x_3438:
        /* <DEDUP_REMOVED lines=8> */
.L_x_3445:
[----:B------:R-:W-:Y:S01]  /*9710*/  VIADD R0, R16, 0x150 ;  /* 0x0000015010007836 */ /* 0x000fe20000000000 */
[----:B------:R-:W-:-:S07]  /*9720*/  MOV R225, 0x9740 ;  /* 0x0000974000e17802 */ /* 0x000fce0000000f00 */
[----:B------:R-:W-:Y:S05]  /*9730*/  CALL.REL.NOINC `($_ZN7cutlass13device_kernelIN5flash11enable_sm90INS1_16FlashAttnFwdSm90INS1_25CollectiveMainloopFwdSm90ILi2EN4cute5tupleIJNS5_1CILi1EEES8_S8_EEENS6_IJNS7_ILi128EEENS7_ILi96EEENS7_ILi64EEEEEELi256ENS_10bfloat16_tEfNS_4arch4Sm90ELb0ELb1ELb0ELb1ELb1ELb0ELb1ELb1ELb0ELb1ELb0ELb0EEENS1_21CollectiveEpilogueFwdINS6_IJSA_NS7_ILi256EEESB_EEES9_SE_SG_Li256ELb1ELb1ELb0ELb0EEENS1_36VarlenDynamicPersistentTileSchedulerILi128ELi96ELi256ELi128ELb0ELb1ELb1ELb1ELb0ELb1EEEEEEEEEvNT_6ParamsE$_ZZN5flash25CollectiveMainloopFwdSm90ILi2EN4cute5tupleIJNS1_1CILi1EEES4_S4_EEENS2_IJNS3_ILi128EEENS3_ILi96EEENS3_ILi64EEEEEELi256EN7cutlass10bfloat16_tEfNSA_4arch4Sm90ELb0ELb1ELb0ELb1ELb1ELb0ELb1ELb1ELb0ELb1ELb0ELb0EE3mmaINS_16FlashAttnFwdSm90ISE_NS_21CollectiveEpilogueFwdINS2_IJS6_NS3_ILi256EEES7_EEES5_SB_SD_Li256ELb1ELb1ELb0ELb0EEENS_36VarlenDynamicPersistentTileSchedulerILi128ELi96ELi256ELi128ELb0ELb1ELb1ELb1ELb0ELb1EEEE13SharedStorageENS1_6TensorINS1_11ArrayEngineIfLm128EEENS1_6LayoutINS2_IJNS2_IJNS3_ILi2EEEST_NS3_ILi32EEEEEES4_S4_EEENS2_IJNS2_IJS4_ST_NS3_ILi4EEEEEENS3_ILi0EEESZ_EEEEEEENS_7SoftmaxILi2ELi0EEEEEbRKNSE_6ParamsENSA_13PipelineAsyncILi2EEES19_RNSA_13PipelineStateILj2EEERT0_RT1_iRiRKNS_16SeqlenInfoQKNewKILb1ELb0EEENS2_IJiiiiEEERT_ENKUliT_T0_T1_E_clIZSF_ISO_S12_S14_EbS17_S19_S19_S1C_S1E_S1G_iS1H_S1L_S1M_S1O_EUlRS1P_iE1_NS3_ILb0EEENS3_ILb1EEEEEDaiS1P_S1Q_S1R_) ;  /* 0x0000023000947944 */ /* 0x000fea0003c00000 */
[C---:B------:R-:W-:Y:S01]  /*9740*/  ISETP.GT.AND P0, PT, R11.reuse, R188, PT ;  /* 0x000000bc0b00720c */ /* 0x040fe20003f04270 */
[----:B------:R-:W-:-:S12]  /*9750*/  VIADD R11, R11, 0xffffffff ;  /* 0xffffffff0b0b7836 */ /* 0x000fd80000000000 */
[----:B------:R-:W-:Y:S05]  /*9760*/  @P0 BRA `(.L_x_3445) ;  /* 0xfffffffc00e80947 */ /* 0x000fea000383ffff */
[----:B------:R-:W-:Y:S05]  /*9770*/  BSYNC B0 ;  /* 0x0000000000007941 */ /* 0x000fea0003800000 */
.L_x_3444:
[----:B------:R-:W-:Y:S02]  /*9780*/  ULDC UR4, c[0x0][0x20] ;  /* 0x0000080000047ab9 */ /* 0x000fe40000000800 */
[----:B------:R-:W-:-:S05]  /*9790*/  VIADD R2, R181, -UR4 ;  /* 0x80000004b5027c36 */ /* 0x000fca0008000000 */
[----:B------:R-:W2:Y:S02]  /*97a0*/  LDL R0, [R2] ;  /* 0x0000000002007983 */ /* 0x000ea40000100800 */
[----:B--2---:R-:W-:-:S07]  /*97b0*/  IMAD.SHL.U32 R0, R0, 0x80, RZ ;  /* 0x0000008000007824 */ /* 0x004fce00078e00ff */
.L_x_3443:
[----:B------:R-:W-:Y:S05]  /*97c0*/  BSYNC B1 ;  /* 0x0000000000017941 */ /* 0x000fea0003800000 */
.L_x_3442:
        /* <DEDUP_REMOVED lines=26> */
.L_x_3448:
[----:B------:R-:W-:Y:S02]  /*9970*/  ULDC UR4, c[0x0][0xadc] ;  /* 0x0002b70000047ab9 */ /* 0x000fe40000000800 */
[----:B------:R-:W-:-:S05]  /*9980*/  IMAD.U32 R5, RZ, RZ, UR4 ;  /* 0x00000004ff057e24 */ /* 0x000fca000f8e00ff */
[----:B------:R-:W-:-:S13]  /*9990*/  ISETP.NE.AND P0, PT, R5, 0x1, PT ;  /* 0x000000010500780c */ /* 0x000fda0003f05270 */
[----:B------:R-:W0:Y:S02]  /*99a0*/  @P0 LDC.64 R6, c[0x0][0xae0] ;  /* 0x0002b800ff060b82 */ /* 0x000e240000000a00 */
[----:B0-----:R-:W-:-:S05]  /*99b0*/  @P0 IMAD.HI.U32 R4, R0, R6, RZ ;  /* 0x0000000600040227 */ /* 0x001fca00078e00ff */
[----:B------:R-:W-:-:S07]  /*99c0*/  @P0 SHF.R.U32.HI R0, RZ, R7, R4 ;  /* 0x00000007ff000219 */ /* 0x000fce0000011604 */
.L_x_3449:
[----:B------:R-:W-:Y:S05]  /*99d0*/  BSYNC B0 ;  /* 0x0000000000007941 */ /* 0x000fea0003800000 */
.L_x_3447:
[----:B------:R-:W-:-:S05]  /*99e0*/  IMAD R3, R0, R5, RZ ;  /* 0x0000000500037224 */ /* 0x000fca00078e02ff */
[----:B------:R-:W-:-:S07]  /*99f0*/  VIMNMX R2, R2, R3, !PT ;  /* 0x0000000302027248 */ /* 0x000fce0007fe0100 */
.L_x_3446:
[----:B------:R-:W-:-:S04]  /*9a00*/  VIADD R2, R2, 0x5f ;  /* 0x0000005f02027836 */ /* 0x000fc80000000000 */
[----:B------:R-:W-:-:S05]  /*9a10*/  IMAD.HI R2, R2, 0x2aaaaaab, RZ ;  /* 0x2aaaaaab02027827 */ /* 0x000fca00078e02ff */
[----:B------:R-:W-:-:S04]  /*9a20*/  SHF.R.U32.HI R3, RZ, 0x1f, R2 ;  /* 0x0000001fff037819 */ /* 0x000fc80000011602 */
[----:B------:R-:W-:-:S04]  /*9a30*/  LEA.HI.SX32 R2, R2, R3, 0x1c ;  /* 0x0000000302027211 */ /* 0x000fc800078fe2ff */
[----:B------:R-:W-:-:S04]  /*9a40*/  VIMNMX R2, R2, UR40, !PT ;  /* 0x0000002802027c48 */ /* 0x000fc8000ffe0100 */
[----:B------:R-:W-:-:S13]  /*9a50*/  ISETP.GE.AND P0, PT, R11, R2, PT ;  /* 0x000000020b00720c */ /* 0x000fda0003f06270 */
[----:B------:R-:W-:Y:S05]  /*9a60*/  @!P0 BRA `(.L_x_3450) ;  /* 0x0000009800088947 */ /* 0x000fea0003800000 */
.L_x_3469:
        /* <DEDUP_REMOVED lines=20> */
.L_x_3452:
[----:B------:R-:W-:Y:S05]  /*9bb0*/  BSYNC B0 ;  /* 0x0000000000007941 */ /* 0x000fea0003800000 */
.L_x_3451:
        /* <DEDUP_REMOVED lines=9> */
.L_x_3454:
[----:B------:R-:W-:Y:S05]  /*9c50*/  BSYNC B0 ;  /* 0x0000000000007941 */ /* 0x000fea0003800000 */
.L_x_3453:
[----:B------:R-:W-:Y:S04]  /*9c60*/  BSSY B0, `(.L_x_3455) ;  /* 0x0000006000007945 */ /* 0x000fe80003800000 */
[----:B--2---:R-:W-:Y:S05]  /*9c70*/  @P0 BRA `(.L_x_3456) ;  /* 0x0000000000100947 */ /* 0x004fea0003800000 */
[----:B-----5:R-:W-:Y:S01]  /*9c80*/  IMAD R6, R6, 0x8, R3 ;  /* 0x0000000806067824 */ /* 0x020fe200078e0203 */
[----:B------:R-:W-:-:S04]  /*9c90*/  SHF.L.U32 R7, R7, 0x1f, RZ ;  /* 0x0000001f07077819 */ /* 0x000fc800000006ff */
[----:B------:R-:W0:Y:S02]  /*9ca0*/  SYNCS.PHASECHK.TRANS64.TRYWAIT P0, [R6+URZ], R7 ;  /* 0x00000007060075a7 */ /* 0x000e24000800017f */
[----:B0-----:R-:W-:Y:S05]  /*9cb0*/  @!P0 BRA `(.L_x_3457) ;  /* 0x000001e800508947 */ /* 0x001fea0003800000 */
.L_x_3456:
[----:B------:R-:W-:Y:S05]  /*9cc0*/  BSYNC B0 ;  /* 0x0000000000007941 */ /* 0x000fea0003800000 */
.L_x_3455:
[----:B------:R-:W2:Y:S04]  /*9cd0*/  LDL R3, [R1+0x1f0] ;  /* 0x0001f00001037983 */ /* 0x000ea80000100800 */
[----:B-1----:R-:W2:Y:S01]  /*9ce0*/  LDL.64 R4, [R1+0x80] ;  /* 0x0000800001047983 */ /* 0x002ea20000100a00 */
        /* <DEDUP_REMOVED lines=55> */
.L_x_3459:
[----:B------:R-:W-:Y:S05]  /*a060*/  BSYNC B0 ;  /* 0x0000000000007941 */ /* 0x000fea0003800000 */
.L_x_3458:
        /* <DEDUP_REMOVED lines=11> */
.L_x_3461:
[----:B------:R-:W-:Y:S05]  /*a120*/  BSYNC B0 ;  /* 0x0000000000007941 */ /* 0x000fea0003800000 */
.L_x_3460:
[----:B------:R-:W-:Y:S04]  /*a130*/  BSSY B0, `(.L_x_3462) ;  /* 0x0000007000007945 */ /* 0x000fe80003800000 */
[----:B------:R-:W-:Y:S05]  /*a140*/  @P0 BRA `(.L_x_3463) ;  /* 0x0000000000140947 */ /* 0x000fea0003800000 */
[----:B------:R-:W2:Y:S02]  /*a150*/  LD.E.64 R4, desc[UR36][R22.64+0x40] ;  /* 0x0000402416047980 */ /* 0x000ea4000c101b00 */
[----:B--2---:R-:W-:-:S05]  /*a160*/  MOV R5, R4 ;  /* 0x0000000400057202 */ /* 0x004fca0000000f00 */
[----:B------:R-:W-:-:S04]  /*a170*/  IMAD R20, R20, 0x8, R5 ;  /* 0x0000000814147824 */ /* 0x000fc800078e0205 */
[----:B------:R-:W0:Y:S02]  /*a180*/  SYNCS.PHASECHK.TRANS64.TRYWAIT P0, [R20+URZ], R21 ;  /* 0x00000015140075a7 */ /* 0x000e24000800017f */
[----:B0-----:R-:W-:Y:S05]  /*a190*/  @!P0 BRA `(.L_x_3464) ;  /* 0x000001e4002c8947 */ /* 0x001fea0003800000 */
.L_x_3463:
[----:B------:R-:W-:Y:S05]  /*a1a0*/  BSYNC B0 ;  /* 0x0000000000007941 */ /* 0x000fea0003800000 */
.L_x_3462:
        /* <DEDUP_REMOVED lines=204> */
.L_x_3466:
[----:B------:R-:W-:Y:S05]  /*ae70*/  BSYNC B0 ;  /* 0x0000000000007941 */ /* 0x000fea0003800000 */
.L_x_3465:
        /* <DEDUP_REMOVED lines=141> */
[-C--:B---3--:R-:W-:Y:S01]  /*b750*/  FMUL.FTZ R74, R10, R81.reuse ;  /* 0x000000510a4a7220 */ /* 0x088fe20000410000 */
[----:B------:R-:W-:Y:S01]  /*b760*/  FADD.FTZ R8, R4, -R10 ;  /* 0x8000000a04087221 */ /* 0x000fe20000010000 */
[-C--:B------:R-:W-:Y:S01]  /*b770*/  FFMA.FTZ R153, R26, R81.reuse, -R126 ;  /* 0x000000511a997223 */ /* 0x080fe2000001087e */
[----:B------:R0:W-:Y:S01]  /*b780*/  MUFU.EX2 R4, R12 ;  /* 0x0000000c00047308 */ /* 0x0001e20000000800 */
[-CC-:B------:R-:W-:Y:S01]  /*b790*/  FFMA.FTZ R152, R24, R81.reuse, -R74.reuse ;  /* 0x0000005118987223 */ /* 0x180fe2000001084a */
[-CC-:B------:R-:W-:Y:S01]  /*b7a0*/  FFMA.FTZ R73, R25, R81.reuse, -R74.reuse ;  /* 0x0000005119497223 */ /* 0x180fe2000001084a */
[----:B------:R-:W3:Y:S01]  /*b7b0*/  LD.E R24, desc[UR36][R22.64+0x3f4] ;  /* 0x0003f42416187980 */ /* 0x000ee2000c101900 */
[-C--:B------:R-:W-:Y:S01]  /*b7c0*/  FMUL.FTZ R5, R8, R81.reuse ;  /* 0x0000005108057220 */ /* 0x080fe20000410000 */
[-C--:B------:R-:W-:Y:S01]  /*b7d0*/  FFMA.FTZ R154, R28, R81.reuse, -R74 ;  /* 0x000000511c9a7223 */ /* 0x080fe2000001084a */
[-CC-:B------:R-:W-:Y:S01]  /*b7e0*/  FFMA.FTZ R155, R30, R81.reuse, -R126.reuse ;  /* 0x000000511e9b7223 */ /* 0x180fe2000001087e */
[----:B------:R-:W2:Y:S01]  /*b7f0*/  LD.E R25, desc[UR36][R22.64+0x3fc] ;  /* 0x0003fc2416197980 */ /* 0x000ea2000c101900 */
[-C--:B------:R-:W-:Y:S01]  /*b800*/  FFMA.FTZ R26, R27, R81.reuse, -R126 ;  /* 0x000000511b1a7223 */ /* 0x080fe2000001087e */
[----:B------:R-:W-:Y:S01]  /*b810*/  MUFU.EX2 R152, R152 ;  /* 0x0000009800987308 */ /* 0x000fe20000000800 */
[-C--:B------:R-:W-:Y:S01]  /*b820*/  FFMA.FTZ R75, R29, R81.reuse, -R74 ;  /* 0x000000511d4b7223 */ /* 0x080fe2000001084a */
[-C--:B------:R-:W-:Y:S01]  /*b830*/  FFMA.FTZ R177, R31, R81.reuse, -R126 ;  /* 0x000000511fb17223 */ /* 0x080fe2000001087e */
[-C--:B------:R-:W-:Y:S01]  /*b840*/  FFMA.FTZ R15, R32, R81.reuse, -R74 ;  /* 0x00000051200f7223 */ /* 0x080fe2000001084a */
[-C--:B------:R-:W-:Y:S01]  /*b850*/  FFMA.FTZ R170, R34, R81.reuse, -R126 ;  /* 0x0000005122aa7223 */ /* 0x080fe2000001087e */
[-C--:B------:R-:W-:Y:S01]  /*b860*/  FFMA.FTZ R163, R33, R81.reuse, -R74 ;  /* 0x0000005121a37223 */ /* 0x080fe2000001084a */
[-C--:B------:R-:W-:Y:S01]  /*b870*/  FFMA.FTZ R172, R35, R81.reuse, -R126 ;  /* 0x0000005123ac7223 */ /* 0x080fe2000001087e */
[-C--:B------:R-:W-:Y:S01]  /*b880*/  FFMA.FTZ R14, R36, R81.reuse, -R74 ;  /* 0x00000051240e7223 */ /* 0x080fe2000001084a */
[----:B------:R-:W4:Y:S08]  /*b890*/  MUFU.EX2 R5, R5 ;  /* 0x0000000500057308 */ /* 0x000f300000000800 */
[----:B------:R-:W1:Y:S08]  /*b8a0*/  MUFU.EX2 R153, R153 ;  /* 0x0000009900997308 */ /* 0x000e700000000800 */
[----:B------:R-:W1:Y:S01]  /*b8b0*/  MUFU.EX2 R73, R73 ;  /* 0x0000004900497308 */ /* 0x000e620000000800 */
[-CC-:B------:R-:W-:Y:S01]  /*b8c0*/  FFMA.FTZ R171, R38, R81.reuse, -R126.reuse ;  /* 0x0000005126ab7223 */ /* 0x180fe2000001087e */
[-C--:B------:R-:W-:Y:S01]  /*b8d0*/  FFMA.FTZ R173, R39, R81.reuse, -R126 ;  /* 0x0000005127ad7223 */ /* 0x080fe2000001087e */
[-CC-:B------:R-:W-:Y:S01]  /*b8e0*/  FFMA.FTZ R162, R37, R81.reuse, -R74.reuse ;  /* 0x0000005125a27223 */ /* 0x180fe2000001084a */
[-C--:B0-----:R-:W-:Y:S01]  /*b8f0*/  FFMA.FTZ R12, R40, R81.reuse, -R74 ;  /* 0x00000051280c7223 */ /* 0x081fe2000001084a */
[-C--:B------:R-:W-:Y:S01]  /*b900*/  FFMA.FTZ R176, R42, R81.reuse, -R126 ;  /* 0x000000512ab07223 */ /* 0x080fe2000001087e */
[-C--:B------:R-:W-:Y:S01]  /*b910*/  FFMA.FTZ R161, R41, R81.reuse, -R74 ;  /* 0x0000005129a17223 */ /* 0x080fe2000001084a */
[-C--:B------:R-:W-:Y:S01]  /*b920*/  FFMA.FTZ R183, R43, R81.reuse, -R126 ;  /* 0x000000512bb77223 */ /* 0x080fe2000001087e */
[----:B------:R-:W0:Y:S01]  /*b930*/  MUFU.EX2 R26, R26 ;  /* 0x0000001a001a7308 */ /* 0x000e220000000800 */
[-C--:B------:R-:W-:Y:S01]  /*b940*/  FFMA.FTZ R13, R44, R81.reuse, -R74 ;  /* 0x000000512c0d7223 */ /* 0x080fe2000001084a */
[-C--:B------:R-:W-:Y:S01]  /*b950*/  FFMA.FTZ R184, R46, R81.reuse, -R126 ;  /* 0x000000512eb87223 */ /* 0x080fe2000001087e */
[-C--:B------:R-:W-:Y:S01]  /*b960*/  FFMA.FTZ R160, R45, R81.reuse, -R74 ;  /* 0x000000512da07223 */ /* 0x080fe2000001084a */
[-C--:B------:R-:W-:Y:S01]  /*b970*/  FFMA.FTZ R185, R47, R81.reuse, -R126 ;  /* 0x000000512fb97223 */ /* 0x080fe2000001087e */
        /* <DEDUP_REMOVED lines=8> */
[-CC-:B------:R-:W-:Y:S01]  /*ba00*/  FFMA.FTZ R179, R55, R81.reuse, -R126.reuse ;  /* 0x0000005137b37223 */ /* 0x180fe2000001087e */
[-C--:B------:R-:W-:Y:S01]  /*ba10*/  FFMA.FTZ R165, R71, R81.reuse, -R126 ;  /* 0x0000005147a57223 */ /* 0x080fe2000001087e */
[----:B------:R-:W-:Y:S01]  /*ba20*/  FFMA.FTZ R7, R56, R81, -R74 ;  /* 0x0000005138077223 */ /* 0x000fe2000001084a */
[----:B------:R-:W0:Y:S01]  /*ba30*/  MUFU.EX2 R155, R155 ;  /* 0x0000009b009b7308 */ /* 0x000e220000000800 */
[----:B----4-:R-:W-:Y:S01]  /*ba40*/  FFMA.FTZ R188, R5, R77, R152 ;  /* 0x0000004d05bc7223 */ /* 0x010fe20000010098 */
[----:B-1----:R-:W-:Y:S01]  /*ba50*/  FFMA.FTZ R79, R4, R79, R153 ;  /* 0x0000004f044f7223 */ /* 0x002fe20000010099 */
[-C--:B------:R-:W-:Y:S01]  /*ba60*/  FFMA.FTZ R174, R58, R81.reuse, -R126 ;  /* 0x000000513aae7223 */ /* 0x080fe2000001087e */
[-C--:B------:R-:W-:Y:S01]  /*ba70*/  FFMA.FTZ R21, R57, R81.reuse, -R74 ;  /* 0x0000005139157223 */ /* 0x080fe2000001084a */
[-C--:B------:R-:W-:Y:S01]  /*ba80*/  FFMA.FTZ R175, R59, R81.reuse, -R126 ;  /* 0x000000513baf7223 */ /* 0x080fe2000001087e */
[-CC-:B------:R-:W-:Y:S01]  /*ba90*/  FFMA.FTZ R8, R60, R81.reuse, -R74.reuse ;  /* 0x000000513c087223 */ /* 0x180fe2000001084a */
[-CC-:B------:R-:W-:Y:S01]  /*baa0*/  FFMA.FTZ R156, R61, R81.reuse, -R74.reuse ;  /* 0x000000513d9c7223 */ /* 0x180fe2000001084a */
[----:B------:R-:W1:Y:S01]  /*bab0*/  MUFU.EX2 R75, R75 ;  /* 0x0000004b004b7308 */ /* 0x000e620000000800 */
[-CC-:B------:R-:W-:Y:S01]  /*bac0*/  FFMA.FTZ R3, R64, R81.reuse, -R74.reuse ;  /* 0x0000005140037223 */ /* 0x180fe2000001084a */
[-CC-:B------:R-:W-:Y:S01]  /*bad0*/  FFMA.FTZ R20, R65, R81.reuse, -R74.reuse ;  /* 0x0000005141147223 */ /* 0x180fe2000001084a */
[-CC-:B------:R-:W-:Y:S01]  /*bae0*/  FFMA.FTZ R6, R68, R81.reuse, -R74.reuse ;  /* 0x0000005144067223 */ /* 0x180fe2000001084a */
[-C--:B------:R-:W-:Y:S01]  /*baf0*/  FFMA.FTZ R19, R69, R81.reuse, -R74 ;  /* 0x0000005145137223 */ /* 0x080fe2000001084a */
[-CC-:B------:R-:W-:Y:S01]  /*bb00*/  FFMA.FTZ R168, R62, R81.reuse, -R126.reuse ;  /* 0x000000513ea87223 */ /* 0x180fe2000001087e */
[-CC-:B------:R-:W-:Y:S01]  /*bb10*/  FFMA.FTZ R169, R63, R81.reuse, -R126.reuse ;  /* 0x000000513fa97223 */ /* 0x180fe2000001087e */
[-C--:B------:R-:W-:Y:S01]  /*bb20*/  FFMA.FTZ R166, R66, R81.reuse, -R126 ;  /* 0x0000005142a67223 */ /* 0x080fe2000001087e */
[----:B------:R-:W4:Y:S01]  /*bb30*/  MUFU.EX2 R177, R177 ;  /* 0x000000b100b17308 */ /* 0x000f220000000800 */
[----:B------:R-:W-:Y:S01]  /*bb40*/  FADD.FTZ R39, R73, R188 ;  /* 0x000000bc49277221 */ /* 0x000fe20000010000 */
[----:B0-----:R-:W-:Y:S01]  /*bb50*/  FADD.FTZ R188, R26, R79 ;  /* 0x0000004f1abc7221 */ /* 0x001fe20000010000 */
[-CC-:B------:R-:W-:Y:S01]  /*bb60*/  FFMA.FTZ R167, R67, R81.reuse, -R126.reuse ;  /* 0x0000005143a77223 */ /* 0x180fe2000001087e */
[----:B------:R-:W-:Y:S01]  /*bb70*/  FFMA.FTZ R164, R70, R81, -R126 ;  /* 0x0000005146a47223 */ /* 0x000fe2000001087e */
[----:B------:R-:W2:Y:S03]  /*bb80*/  LD.E R28, desc[UR36][R22.64+0x200] ;  /* 0x00020024161c7980 */ /* 0x000ea6000c101900 */
[----:B------:R-:W0:Y:S01]  /*bb90*/  MUFU.EX2 R15, R15 ;  /* 0x0000000f000f7308 */ /* 0x000e220000000800 */
[----:B------:R-:W2:Y:S04]  /*bba0*/  LD.E R32, desc[UR36][R22.64+0x220] ;  /* 0x0002202416207980 */ /* 0x000ea8000c101900 */
[----:B------:R-:W2:Y:S03]  /*bbb0*/  LD.E R30, desc[UR36][R22.64+0x264] ;  /* 0x00026424161e7980 */ /* 0x000ea6000c101900 */
[----:B------:R-:W0:Y:S01]  /*bbc0*/  MUFU.EX2 R170, R170 ;  /* 0x000000aa00aa7308 */ /* 0x000e220000000800 */
[----:B------:R-:W-:Y:S01]  /*bbd0*/  FADD.FTZ R224, R154, R39 ;  /* 0x000000279ae07221 */ /* 0x000fe20000010000 */
[----:B------:R-:W-:Y:S01]  /*bbe0*/  FADD.FTZ R188, R155, R188 ;  /* 0x000000bc9bbc7221 */ /* 0x000fe20000010000 */
[----:B------:R-:W2:Y:S04]  /*bbf0*/  LD.E R36, desc[UR36][R22.64+0x204] ;  /* 0x0002042416247980 */ /* 0x000ea8000c101900 */
[----:B------:R-:W2:Y:S01]  /*bc00*/  LD.E R34, desc[UR36][R22.64+0x2b0] ;  /* 0x0002b02416227980 */ /* 0x000ea2000c101900 */
[----:B------:R-:W0:Y:S03]  /*bc10*/  MUFU.EX2 R163, R163 ;  /* 0x000000a300a37308 */ /* 0x000e260000000800 */
[----:B------:R-:W2:Y:S04]  /*bc20*/  LD.E R35, desc[UR36][R22.64+0x20c] ;  /* 0x00020c2416237980 */ /* 0x000ea8000c101900 */
[----:B------:R-:W2:Y:S01]  /*bc30*/  LD.E R33, desc[UR36][R22.64+0x218] ;  /* 0x0002182416217980 */ /* 0x000ea2000c101900 */
[----:B------:R-:W0:Y:S01]  /*bc40*/  MUFU.EX2 R172, R172 ;  /* 0x000000ac00ac7308 */ /* 0x000e220000000800 */
[----:B-1----:R-:W-:Y:S01]  /*bc50*/  FADD.FTZ R224, R75, R224 ;  /* 0x000000e04be07221 */ /* 0x002fe20000010000 */
[----:B----4-:R-:W-:Y:S01]  /*bc60*/  FADD.FTZ R39, R177, R188 ;  /* 0x000000bcb1277221 */ /* 0x010fe20000010000 */
[----:B------:R-:W4:Y:S04]  /*bc70*/  LD.E R44, desc[UR36][R22.64+0x210] ;  /* 0x00021024162c7980 */ /* 0x000f28000c101900 */
[----:B------:R-:W4:Y:S01]  /*bc80*/  LD.E R38, desc[UR36][R22.64+0x300] ;  /* 0x0003002416267980 */ /* 0x000f22000c101900 */
[----:B------:R-:W1:Y:S03]  /*bc90*/  MUFU.EX2 R14, R14 ;  /* 0x0000000e000e7308 */ /* 0x000e660000000800 */
[----:B------:R-:W4:Y:S04]  /*bca0*/  LD.E R31, desc[UR36][R22.64+0x21c] ;  /* 0x00021c24161f7980 */ /* 0x000f28000c101900 */
[----:B------:R-:W4:Y:S01]  /*bcb0*/  LD.E R37, desc[UR36][R22.64+0x208] ;  /* 0x0002082416257980 */ /* 0x000f22000c101900 */
[----:B------:R-:W1:Y:S01]  /*bcc0*/  MUFU.EX2 R171, R171 ;  /* 0x000000ab00ab7308 */ /* 0x000e620000000800 */
[----:B0-----:R-:W-:Y:S01]  /*bcd0*/  FADD.FTZ R224, R15, R224 ;  /* 0x000000e00fe07221 */ /* 0x001fe20000010000 */
[----:B------:R-:W-:Y:S01]  /*bce0*/  FADD.FTZ R39, R170, R39 ;  /* 0x00000027aa277221 */ /* 0x000fe20000010000 */
[----:B------:R-:W4:Y:S04]  /*bcf0*/  LD.E R40, desc[UR36][R22.64+0x214] ;  /* 0x0002142416287980 */ /* 0x000f28000c101900 */
[----:B------:R-:W4:Y:S01]  /*bd00*/  LD.E R42, desc[UR36][R22.64+0x3f0] ;  /* 0x0003f024162a7980 */ /* 0x000f22000c101900 */
[----:B------:R-:W0:Y:S03]  /*bd10*/  MUFU.EX2 R162, R162 ;  /* 0x000000a200a27308 */ /* 0x000e260000000800 */
[----:B------:R-:W4:Y:S04]  /*bd20*/  LD.E R27, desc[UR36][R22.64+0x228] ;  /* 0x00022824161b7980 */ /* 0x000f28000c101900 */
[----:B------:R-:W4:Y:S01]  /*bd30*/  LD.E R29, desc[UR36][R22.64+0x22c] ;  /* 0x00022c24161d7980 */ /* 0x000f22000c101900 */
[----:B------:R-:W0:Y:S01]  /*bd40*/  MUFU.EX2 R173, R173 ;  /* 0x000000ad00ad7308 */ /* 0x000e220000000800 */
[----:B------:R-:W-:Y:S01]  /*bd50*/  FADD.FTZ R41, R163, R224 ;  /* 0x000000e0a3297221 */ /* 0x000fe20000010000 */
[----:B------:R-:W-:Y:S01]  /*bd60*/  FADD.FTZ R188, R172, R39 ;  /* 0x00000027acbc7221 */ /* 0x000fe20000010000 */
[----:B------:R-:W4:Y:S04]  /*bd70*/  LD.E R56, desc[UR36][R22.64+0x244] ;  /* 0x0002442416387980 */ /* 0x000f28000c101900 */
[----:B------:R-:W4:Y:S01]  /*bd80*/  LD.E R43, desc[UR36][R22.64+0x2a8] ;  /* 0x0002a824162b7980 */ /* 0x000f22000c101900 */
[----:B------:R-:W0:Y:S08]  /*bd90*/  MUFU.EX2 R12, R12 ;  /* 0x0000000c000c7308 */ /* 0x000e300000000800 */
[----:B------:R-:W0:Y:S01]  /*bda0*/  MUFU.EX2 R176, R176 ;  /* 0x000000b000b07308 */ /* 0x000e220000000800 */
[----:B-1----:R-:W-:Y:S01]  /*bdb0*/  FADD.FTZ R41, R14, R41 ;  /* 0x000000290e297221 */ /* 0x002fe20000010000 */
[----:B------:R-:W-:Y:S01]  /*bdc0*/  FADD.FTZ R188, R171, R188 ;  /* 0x000000bcabbc7221 */ /* 0x000fe20000010000 */
[----:B------:R-:W4:Y:S04]  /*bdd0*/  LD.E R68, desc[UR36][R22.64+0x250] ;  /* 0x0002502416447980 */ /* 0x000f28000c101900 */
[----:B------:R-:W4:Y:S01]  /*bde0*/  LD.E R46, desc[UR36][R22.64+0x3e4] ;  /* 0x0003e424162e7980 */ /* 0x000f22000c101900 */
[----:B------:R-:W1:Y:S08]  /*bdf0*/  MUFU.EX2 R161, R161 ;  /* 0x000000a100a17308 */ /* 0x000e700000000800 */
[----:B------:R-:W1:Y:S01]  /*be00*/  MUFU.EX2 R183, R183 ;  /* 0x000000b700b77308 */ /* 0x000e620000000800 */
[----:B0-----:R-:W-:Y:S01]  /*be10*/  FADD.FTZ R41, R162, R41 ;  /* 0x00000029a2297221 */ /* 0x001fe20000010000 */
[----:B------:R-:W-:Y:S01]  /*be20*/  FADD.FTZ R39, R173, R188 ;  /* 0x000000bcad277221 */ /* 0x000fe20000010000 */
[----:B------:R-:W4:Y:S04]  /*be30*/  LD.E R74, desc[UR36][R22.64+0x254] ;  /* 0x00025424164a7980 */ /* 0x000f28000c101900 */
[----:B------:R-:W4:Y:S01]  /*be40*/  LD.E R47, desc[UR36][R22.64+0x278] ;  /* 0x00027824162f7980 */ /* 0x000f22000c101900 */
[----:B------:R-:W0:Y:S08]  /*be50*/  MUFU.EX2 R13, R13 ;  /* 0x0000000d000d7308 */ /* 0x000e300000000800 */
[----:B------:R-:W0:Y:S01]  /*be60*/  MUFU.EX2 R184, R184 ;  /* 0x000000b800b87308 */ /* 0x000e220000000800 */
[----:B------:R-:W-:Y:S01]  /*be70*/  FADD.FTZ R188, R12, R41 ;  /* 0x000000290cbc7221 */ /* 0x000fe20000010000 */
[----:B------:R-:W-:Y:S01]  /*be80*/  FADD.FTZ R224, R176, R39 ;  /* 0x00000027b0e07221 */ /* 0x000fe20000010000 */
[----:B------:R-:W4:Y:S04]  /*be90*/  LD.E R52, desc[UR36][R22.64+0x224] ;  /* 0x0002242416347980 */ /* 0x000f28000c101900 */
[----:B------:R-:W4:Y:S01]  /*bea0*/  LD.E R48, desc[UR36][R22.64+0x230] ;  /* 0x0002302416307980 */ /* 0x000f22000c101900 */
[----:B------:R-:W0:Y:S03]  /*beb0*/  MUFU.EX2 R160, R160 ;  /* 0x000000a000a07308 */ /* 0x000e260000000800 */
[----:B------:R-:W4:Y:S05]  /*bec0*/  LD.E R45, desc[UR36][R22.64+0x298] ;  /* 0x00029824162d7980 */ /* 0x000f2a000c101900 */
        /* <DEDUP_REMOVED lines=40> */
[----:B------:R-:W4:Y:S04]  /*c150*/  LD.E R59, desc[UR36][R22.64+0x268] ;  /* 0x00026824163b7980 */ /* 0x000f28000c101900 */
[----:B------:R-:W4:Y:S01]  /*c160*/  LD.E R65, desc[UR36][R22.64+0x248] ;  /* 0x0002482416417980 */ /* 0x000f22000c101900 */
[----:B------:R-:W0:Y:S01]  /*c170*/  MUFU.EX2 R175, R175 ;  /* 0x000000af00af7308 */ /* 0x000e220000000800 */
[----:B-1----:R-:W-:Y:S01]  /*c180*/  FADD.FTZ R188, R159, R188 ;  /* 0x000000bc9fbc7221 */ /* 0x002fe20000010000 */
[----:B------:R-:W-:Y:S01]  /*c190*/  FADD.FTZ R89, R179, R224 ;  /* 0x000000e0b3597221 */ /* 0x000fe20000010000 */
[----:B------:R-:W4:Y:S01]  /*c1a0*/  LD.E R67, desc[UR36][R22.64+0x23c] ;  /* 0x00023c2416437980 */ /* 0x000f22000c101900 */
[----:B---3--:R-:W-:-:S03]  /*c1b0*/  FMUL.FTZ R135, R5, R24 ;  /* 0x0000001805877220 */ /* 0x008fc60000410000 */
[----:B------:R-:W3:Y:S01]  /*c1c0*/  LD.E R63, desc[UR36][R22.64+0x258] ;  /* 0x00025824163f7980 */ /* 0x000ee2000c101900 */
[----:B------:R-:W1:Y:S01]  /*c1d0*/  MUFU.EX2 R8, R8 ;  /* 0x0000000800087308 */ /* 0x000e620000000800 */
[----:B--2---:R-:W-:Y:S02]  /*c1e0*/  FMUL.FTZ R143, R4, R25 ;  /* 0x00000019048f7220 */ /* 0x004fe40000410000 */
[----:B------:R-:W2:Y:S05]  /*c1f0*/  LD.E R61, desc[UR36][R22.64+0x25c] ;  /* 0x00025c24163d7980 */ /* 0x000eaa000c101900 */
[----:B------:R-:W1:Y:S01]  /*c200*/  MUFU.EX2 R168, R168 ;  /* 0x000000a800a87308 */ /* 0x000e620000000800 */
[----:B0-----:R-:W-:Y:S01]  /*c210*/  FADD.FTZ R188, R7, R188 ;  /* 0x000000bc07bc7221 */ /* 0x001fe20000010000 */
[----:B------:R-:W-:Y:S01]  /*c220*/  FADD.FTZ R224, R174, R89 ;  /* 0x00000059aee07221 */ /* 0x000fe20000010000 */
[----:B------:R-:W2:Y:S05]  /*c230*/  LD.E R79, desc[UR36][R22.64+0x2b8] ;  /* 0x0002b824164f7980 */ /* 0x000eaa000c101900 */
[----:B------:R-:W0:Y:S08]  /*c240*/  MUFU.EX2 R156, R156 ;  /* 0x0000009c009c7308 */ /* 0x000e300000000800 */
[----:B------:R-:W0:Y:S01]  /*c250*/  MUFU.EX2 R169, R169 ;  /* 0x000000a900a97308 */ /* 0x000e220000000800 */
[----:B------:R-:W-:Y:S01]  /*c260*/  FADD.FTZ R93, R21, R188 ;  /* 0x000000bc155d7221 */ /* 0x000fe20000010000 */
[----:B------:R-:W-:-:S06]  /*c270*/  FADD.FTZ R99, R175, R224 ;  /* 0x000000e0af637221 */ /* 0x000fcc0000010000 */
[----:B------:R-:W0:Y:S08]  /*c280*/  MUFU.EX2 R3, R3 ;  /* 0x0000000300037308 */ /* 0x000e300000000800 */
[----:B------:R-:W0:Y:S01]  /*c290*/  MUFU.EX2 R166, R166 ;  /* 0x000000a600a67308 */ /* 0x000e220000000800 */
[----:B-1----:R-:W-:Y:S01]  /*c2a0*/  FADD.FTZ R101, R8, R93 ;  /* 0x0000005d08657221 */ /* 0x002fe20000010000 */
[----:B------:R-:W-:-:S06]  /*c2b0*/  FADD.FTZ R188, R168, R99 ;  /* 0x00000063a8bc7221 */ /* 0x000fcc0000010000 */
[----:B------:R-:W1:Y:S08]  /*c2c0*/  MUFU.EX2 R20, R20 ;  /* 0x0000001400147308 */ /* 0x000e700000000800 */
[----:B------:R-:W1:Y:S01]  /*c2d0*/  MUFU.EX2 R167, R167 ;  /* 0x000000a700a77308 */ /* 0x000e620000000800 */
[----:B0-----:R-:W-:Y:S01]  /*c2e0*/  FADD.FTZ R224, R156, R101 ;  /* 0x000000659ce07221 */ /* 0x001fe20000010000 */
[----:B------:R-:W-:-:S06]  /*c2f0*/  FADD.FTZ R99, R169, R188 ;  /* 0x000000bca9637221 */ /* 0x000fcc0000010000 */
[----:B------:R-:W0:Y:S08]  /*c300*/  MUFU.EX2 R6, R6 ;  /* 0x0000000600067308 */ /* 0x000e300000000800 */
[----:B------:R-:W0:Y:S01]  /*c310*/  MUFU.EX2 R164, R164 ;  /* 0x000000a400a47308 */ /* 0x000e220000000800 */
[----:B------:R-:W-:Y:S01]  /*c320*/  FADD.FTZ R101, R3, R224 ;  /* 0x000000e003657221 */ /* 0x000fe20000010000 */
[----:B------:R-:W-:-:S06]  /*c330*/  FADD.FTZ R188, R166, R99 ;  /* 0x00000063a6bc7221 */ /* 0x000fcc0000010000 */
[----:B------:R-:W0:Y:S08]  /*c340*/  MUFU.EX2 R19, R19 ;  /* 0x0000001300137308 */ /* 0x000e300000000800 */
[----:B------:R-:W0:Y:S01]  /*c350*/  MUFU.EX2 R165, R165 ;  /* 0x000000a500a57308 */ /* 0x000e220000000800 */
[----:B-1----:R-:W-:Y:S01]  /*c360*/  FADD.FTZ R101, R20, R101 ;  /* 0x0000006514657221 */ /* 0x002fe20000010000 */
[----:B------:R-:W-:Y:S01]  /*c370*/  FADD.FTZ R103, R167, R188 ;  /* 0x000000bca7677221 */ /* 0x000fe20000010000 */
[----:B------:R-:W-:Y:S02]  /*c380*/  ST.E desc[UR36][R22.64+0x3f4], R135 ;  /* 0x0003f48716007985 */ /* 0x000fe4000c101924 */
[----:B0-----:R-:W-:Y:S01]  /*c390*/  FADD.FTZ R188, R6, R101 ;  /* 0x0000006506bc7221 */ /* 0x001fe20000010000 */
[----:B------:R-:W-:Y:S01]  /*c3a0*/  FADD.FTZ R224, R164, R103 ;  /* 0x00000067a4e07221 */ /* 0x000fe20000010000 */
[----:B------:R-:W-:Y:S02]  /*c3b0*/  ST.E desc[UR36][R22.64+0x3fc], R143 ;  /* 0x0003fc8f16007985 */ /* 0x000fe4000c101924 */
[----:B------:R-:W-:-:S02]  /*c3c0*/  FADD.FTZ R123, R19, R188 ;  /* 0x000000bc137b7221 */ /* 0x000fc40000010000 */
[----:B------:R-:W2:Y:S04]  /*c3d0*/  LD.E R39, desc[UR36][R22.64+0x29c] ;  /* 0x00029c2416277980 */ /* 0x000ea8000c101900 */
[----:B------:R-:W2:Y:S01]  /*c3e0*/  LD.E R41, desc[UR36][R22.64+0x2ac] ;  /* 0x0002ac2416297980 */ /* 0x000ea2000c101900 */
[----:B------:R-:W-:-:S03]  /*c3f0*/  FADD.FTZ R125, R165, R224 ;  /* 0x000000e0a57d7221 */ /* 0x000fc60000010000 */
[----:B------:R-:W-:Y:S04]  /*c400*/  ST.E desc[UR36][R22.64+0x420], R123 ;  /* 0x0004207b16007985 */ /* 0x000fe8000c101924 */
[----:B------:R0:W-:Y:S04]  /*c410*/  ST.E desc[UR36][R22.64+0x424], R125 ;  /* 0x0004247d16007985 */ /* 0x0001e8000c101924 */
        /* <DEDUP_REMOVED lines=13> */
[----:B------:R-:W2:Y:S01]  /*c4f0*/  LD.E R143, desc[UR36][R22.64+0x3cc] ;  /* 0x0003cc24168f7980 */ /* 0x000ea2000c101900 */
[C---:B------:R-:W-:Y:S01]  /*c500*/  FMUL.FTZ R223, R5.reuse, R28 ;  /* 0x0000001c05df7220 */ /* 0x040fe20000410000 */
[C---:B------:R-:W-:Y:S01]  /*c510*/  FMUL.FTZ R193, R5.reuse, R36 ;  /* 0x0000002405c17220 */ /* 0x040fe20000410000 */
[C---:B----4-:R-:W-:Y:S01]  /*c520*/  FMUL.FTZ R225, R5.reuse, R44 ;  /* 0x0000002c05e17220 */ /* 0x050fe20000410000 */
[----:B------:R-:W-:-:S02]  /*c530*/  FMUL.FTZ R227, R5, R40 ;  /* 0x0000002805e37220 */ /* 0x000fc40000410000 */
[----:B------:R0:W-:Y:S04]  /*c540*/  ST.E desc[UR36][R22.64+0x200], R223 ;  /* 0x000200df16007985 */ /* 0x0001e8000c101924 */
[----:B------:R1:W-:Y:S01]  /*c550*/  ST.E desc[UR36][R22.64+0x204], R193 ;  /* 0x000204c116007985 */ /* 0x0003e2000c101924 */
[----:B0-----:R-:W-:-:S03]  /*c560*/  FMUL.FTZ R223, R5, R32 ;  /* 0x0000002005df7220 */ /* 0x001fc60000410000 */
[----:B------:R0:W-:Y:S01]  /*c570*/  ST.E desc[UR36][R22.64+0x210], R225 ;  /* 0x000210e116007985 */ /* 0x0001e2000c101924 */
[----:B-1----:R-:W-:-:S03]  /*c580*/  FMUL.FTZ R193, R5, R56 ;  /* 0x0000003805c17220 */ /* 0x002fc60000410000 */
[----:B------:R1:W-:Y:S04]  /*c590*/  ST.E desc[UR36][R22.64+0x214], R227 ;  /* 0x000214e316007985 */ /* 0x0003e8000c101924 */
[----:B------:R4:W-:Y:S01]  /*c5a0*/  ST.E desc[UR36][R22.64+0x220], R223 ;  /* 0x000220df16007985 */ /* 0x0009e2000c101924 */
[C---:B0-----:R-:W-:Y:S01]  /*c5b0*/  FMUL.FTZ R225, R5.reuse, R68 ;  /* 0x0000004405e17220 */ /* 0x041fe20000410000 */
[C---:B-1----:R-:W-:Y:S01]  /*c5c0*/  FMUL.FTZ R227, R5.reuse, R74 ;  /* 0x0000004a05e37220 */ /* 0x042fe20000410000 */
[C---:B----4-:R-:W-:Y:S01]  /*c5d0*/  FMUL.FTZ R223, R5.reuse, R72 ;  /* 0x0000004805df7220 */ /* 0x050fe20000410000 */
[----:B------:R0:W-:Y:S04]  /*c5e0*/  ST.E desc[UR36][R22.64+0x244], R193 ;  /* 0x000244c116007985 */ /* 0x0001e8000c101924 */
[----:B------:R1:W-:Y:S04]  /*c5f0*/  ST.E desc[UR36][R22.64+0x250], R225 ;  /* 0x000250e116007985 */ /* 0x0003e8000c101924 */
[----:B------:R4:W-:Y:S04]  /*c600*/  ST.E desc[UR36][R22.64+0x254], R227 ;  /* 0x000254e316007985 */ /* 0x0009e8000c101924 */
[----:B------:R4:W-:Y:S01]  /*c610*/  ST.E desc[UR36][R22.64+0x260], R223 ;  /* 0x000260df16007985 */ /* 0x0009e2000c101924 */
[C---:B0-----:R-:W-:Y:S01]  /*c620*/  FMUL.FTZ R193, R5.reuse, R78 ;  /* 0x0000004e05c17220 */ /* 0x041fe20000410000 */
[C---:B-1----:R-:W-:Y:S01]  /*c630*/  FMUL.FTZ R225, R5.reuse, R92 ;  /* 0x0000005c05e17220 */ /* 0x042fe20000410000 */
[C---:B----4-:R-:W-:Y:S01]  /*c640*/  FMUL.FTZ R227, R5.reuse, R90 ;  /* 0x0000005a05e37220 */ /* 0x050fe20000410000 */
[----:B------:R-:W-:-:S02]  /*c650*/  FMUL.FTZ R223, R5, R88 ;  /* 0x0000005805df7220 */ /* 0x000fc40000410000 */
        /* <DEDUP_REMOVED lines=23> */
[----:B---3--:R-:W-:-:S02]  /*c7d0*/  FMUL.FTZ R227, R5, R138 ;  /* 0x0000008a05e37220 */ /* 0x008fc40000410000 */
        /* <DEDUP_REMOVED lines=35> */
[C---:B0-----:R-:W-:Y:S01]  /*ca10*/  FMUL.FTZ R193, R5.reuse, R66 ;  /* 0x0000004205c17220 */ /* 0x041fe20000410000 */
[C---:B-1----:R-:W-:Y:S01]  /*ca20*/  FMUL.FTZ R223, R5.reuse, R50 ;  /* 0x0000003205df7220 */ /* 0x042fe20000410000 */
[C---:B---3--:R-:W-:Y:S01]  /*ca30*/  FMUL.FTZ R225, R5.reuse, R62 ;  /* 0x0000003e05e17220 */ /* 0x048fe20000410000 */
[C---:B----4-:R-:W-:Y:S01]  /*ca40*/  FMUL.FTZ R227, R5.reuse, R58 ;  /* 0x0000003a05e37220 */ /* 0x050fe20000410000 */
        /* <DEDUP_REMOVED lines=52> */
[----:B------:R-:W-:Y:S04]  /*cd90*/  ST.E desc[UR36][R22.64+0x224], R52 ;  /* 0x0002243416007985 */ /* 0x000fe8000c101924 */
[----:B------:R-:W-:Y:S01]  /*cda0*/  ST.E desc[UR36][R22.64+0x230], R48 ;  /* 0x0002303016007985 */ /* 0x000fe2000c101924 */
        /* <DEDUP_REMOVED lines=116> */
[----:B------:R-:W4:Y:S04]  /*d4f0*/  LD.E R43, desc[UR36][R22.64+0x204] ;  /* 0x00020424162b7980 */ /* 0x000f28000c101900 */
[----:B------:R-:W4:Y:S04]  /*d500*/  LD.E R5, desc[UR36][R22.64+0x208] ;  /* 0x0002082416057980 */ /* 0x000f28000c101900 */
        /* <DEDUP_REMOVED lines=72> */
[----:B------:R0:W-:Y:S04]  /*d990*/  ST.E desc[UR36][R22.64+0x200], R41 ;  /* 0x0002002916007985 */ /* 0x0001e8000c101924 */
[----:B------:R1:W-:Y:S04]  /*d9a0*/  ST.E desc[UR36][R22.64+0x204], R43 ;  /* 0x0002042b16007985 */ /* 0x0003e8000c101924 */
        /* <DEDUP_REMOVED lines=50> */
[----:B------:R-:W4:Y:S04]  /*dcd0*/  LD.E R45, desc[UR36][R22.64+0x3f4] ;  /* 0x0003f424162d7980 */ /* 0x000f28000c101900 */
[----:B------:R-:W4:Y:S04]  /*dce0*/  LD.E R47, desc[UR36][R22.64+0x3f8] ;  /* 0x0003f824162f7980 */ /* 0x000f28000c101900 */
[----:B------:R-:W4:Y:S04]  /*dcf0*/  LD.E R49, desc[UR36][R22.64+0x3fc] ;  /* 0x0003fc2416317980 */ /* 0x000f28000c101900 */
[----:B------:R-:W-:Y:S04]  /*dd00*/  ST.E desc[UR36][R22.64+0x208], R5 ;  /* 0x0002080516007985 */ /* 0x000fe8000c101924 */
        /* <DEDUP_REMOVED lines=41> */
[----:B---3--:R-:W-:Y:S04]  /*dfa0*/  ST.E desc[UR36][R22.64+0x2b0], R123 ;  /* 0x0002b07b16007985 */ /* 0x008fe8000c101924 */
        /* <DEDUP_REMOVED lines=83> */
[----:B0-----:R-:W4:Y:S04]  /*e4e0*/  LD.E.64 R4, desc[UR36][R22.64+0x88] ;  /* 0x0000882416047980 */ /* 0x001f28000c101b00 */
[----:B-1----:R-:W4:Y:S01]  /*e4f0*/  LDL R24, [R1+0x68] ;  /* 0x0000680001187983 */ /* 0x002f220000100800 */
[----:B------:R-:W-:-:S02]  /*e500*/  F2FP.BF16.F32.PACK_AB R152, R73, R152 ;  /* 0x000000984998723e */ /* 0x000fc400000010ff */
[----:B------:R-:W-:Y:S01]  /*e510*/  F2FP.BF16.F32.PACK_AB R153, R26, R153 ;  /* 0x000000991a99723e */ /* 0x000fe200000010ff */
[----:B------:R-:W4:Y:S01]  /*e520*/  LD.E R25, desc[UR36][R22.64+0x204] ;  /* 0x0002042416197980 */ /* 0x000f22000c101900 */
[----:B------:R-:W-:-:S03]  /*e530*/  F2FP.BF16.F32.PACK_AB R154, R75, R154 ;  /* 0x0000009a4b9a723e */ /* 0x000fc600000010ff */
        /* <DEDUP_REMOVED lines=131> */
[----:B------:R-:W-:Y:S01]  /*ed70*/  F2FP.BF16.F32.PACK_AB R155, R177, R155 ;  /* 0x0000009bb19b723e */ /* 0x000fe200000010ff */
[----:B------:R-:W-:-:S03]  /*ed80*/  VOTEU.ANY UP0, P0 ;  /* 0x00000000003f7886 */ /* 0x000fc60000000100 */
[----:B--2---:R-:W-:-:S07]  /*ed90*/  WARPGROUP.ARRIVE ;  /* 0x00000000000079c5 */ /* 0x004fce0000000000 */
        /* <DEDUP_REMOVED lines=960> */
[----:B--2---:R0:W-:Y:S04]  /*129a0*/  ST.E desc[UR36][R22.64+0x200], R3 ;  /* 0x0002000316007985 */ /* 0x0041e8000c101924 */
        /* <DEDUP_REMOVED lines=132> */
.L_x_3468:
[----:B------:R-:W-:Y:S05]  /*131f0*/  BSYNC B0 ;  /* 0x0000000000007941 */ /* 0x000fea0003800000 */
.L_x_3467:
        /* <DEDUP_REMOVED lines=9> */
.L_x_3450:
[----:B------:R-:W-:-:S13]  /*13290*/  ISETP.GE.AND P0, PT, R11, UR40, PT ;  /* 0x000000280b007c0c */ /* 0x000fda000bf06270 */
[----:B------:R-:W-:Y:S05]  /*132a0*/  @!P0 BRA `(.L_x_3470) ;  /* 0x000000ac00208947 */ /* 0x000fea0003800000 */
[----:B------:R-:W-:-:S05]  /*132b0*/  IADD3 R20, P0, R16, 0x28, RZ ;  /* 0x0000002810147810 */ /* 0x000fca0007f1e0ff */
[----:B------:R-:W-:-:S08]  /*132c0*/  IMAD.X R21, RZ, RZ, R17, P0 ;  /* 0x000000ffff157224 */ /* 0x000fd000000e0611 */
.L_x_3503:
        /* <DEDUP_REMOVED lines=20> */
.L_x_3472:
[----:B------:R-:W-:Y:S05]  /*13410*/  BSYNC B0 ;  /* 0x0000000000007941 */ /* 0x000fea0003800000 */
.L_x_3471:
        /* <DEDUP_REMOVED lines=9> */
.L_x_3474:
[----:B------:R-:W-:Y:S05]  /*134b0*/  BSYNC B0 ;  /* 0x0000000000007941 */ /* 0x000fea0003800000 */
.L_x_3473:
[----:B------:R-:W-:Y:S04]  /*134c0*/  BSSY B0, `(.L_x_3475) ;  /* 0x0000006000007945 */ /* 0x000fe80003800000 */
[----:B--2---:R-:W-:Y:S05]  /*134d0*/  @P0 BRA `(.L_x_3476) ;  /* 0x0000000000100947 */ /* 0x004fea0003800000 */
[----:B-----5:R-:W-:Y:S01]  /*134e0*/  IMAD R6, R6, 0x8, R3 ;  /* 0x0000000806067824 */ /* 0x020fe200078e0203 */
[----:B------:R-:W-:-:S04]  /*134f0*/  SHF.L.U32 R7, R7, 0x1f, RZ ;  /* 0x0000001f07077819 */ /* 0x000fc800000006ff */
[----:B------:R-:W2:Y:S02]  /*13500*/  SYNCS.PHASECHK.TRANS64.TRYWAIT P0, [R6+URZ], R7 ;  /* 0x00000007060075a7 */ /* 0x000ea4000800017f */
[----:B--2---:R-:W-:Y:S05]  /*13510*/  @!P0 BRA `(.L_x_3477) ;  /* 0x0000015000608947 */ /* 0x004fea0003800000 */
.L_x_3476:
[----:B------:R-:W-:Y:S05]  /*13520*/  BSYNC B0 ;  /* 0x0000000000007941 */ /* 0x000fea0003800000 */
.L_x_3475:
        /* <DEDUP_REMOVED lines=57> */
.L_x_3479:
[----:B------:R-:W-:Y:S05]  /*138c0*/  BSYNC B0 ;  /* 0x0000000000007941 */ /* 0x000fea0003800000 */
.L_x_3478:
        /* <DEDUP_REMOVED lines=11> */
.L_x_3481:
[----:B------:R-:W-:Y:S05]  /*13980*/  BSYNC B0 ;  /* 0x0000000000007941 */ /* 0x000fea0003800000 */
.L_x_3480:
[----:B------:R-:W-:Y:S04]  /*13990*/  BSSY B0, `(.L_x_3482) ;  /* 0x0000007000007945 */ /* 0x000fe80003800000 */
[----:B------:R-:W-:Y:S05]  /*139a0*/  @P0 BRA `(.L_x_3483) ;  /* 0x0000000000140947 */ /* 0x000fea0003800000 */
[----:B------:R-:W2:Y:S02]  /*139b0*/  LD.E.64 R20, desc[UR36][R20.64+0x18] ;  /* 0x0000182414147980 */ /* 0x000ea4000c101b00 */
[----:B--2---:R-:W-:-:S05]  /*139c0*/  MOV R3, R20 ;  /* 0x0000001400037202 */ /* 0x004fca0000000f00 */
[----:B------:R-:W-:-:S04]  /*139d0*/  IMAD R14, R14, 0x8, R3 ;  /* 0x000000080e0e7824 */ /* 0x000fc800078e0203 */
[----:B------:R-:W0:Y:S02]  /*139e0*/  SYNCS.PHASECHK.TRANS64.TRYWAIT P0, [R14+URZ], R15 ;  /* 0x0000000f0e0075a7 */ /* 0x000e24000800017f */
[----:B0-----:R-:W-:Y:S05]  /*139f0*/  @!P0 BRA `(.L_x_3484) ;  /* 0x0000014c003c8947 */ /* 0x001fea0003800000 */
.L_x_3483:
[----:B------:R-:W-:Y:S05]  /*13a00*/  BSYNC B0 ;  /* 0x0000000000007941 */ /* 0x000fea0003800000 */
.L_x_3482:
        /* <DEDUP_REMOVED lines=204> */
.L_x_3486:
[----:B------:R-:W-:Y:S05]  /*146d0*/  BSYNC B0 ;  /* 0x0000000000007941 */ /* 0x000fea0003800000 */
.L_x_3485:
        /* <DEDUP_REMOVED lines=77> */
.L_x_3492:
[----:B------:R-:W-:Y:S05]  /*14bb0*/  BSYNC B2 ;  /* 0x0000000000027941 */ /* 0x000fea0003800000 */
.L_x_3491:
[----:B------:R-:W-:Y:S01]  /*14bc0*/  LOP3.LUT R5, RZ, R5, RZ, 0x33, !PT ;  /* 0x00000005ff057212 */ /* 0x000fe200078e33ff */
[----:B------:R-:W-:Y:S06]  /*14bd0*/  BRA `(.L_x_3493) ;  /* 0x0000000000187947 */ /* 0x000fec0003800000 */
.L_x_3490:
[----:B------:R-:W-:-:S13]  /*14be0*/  ISETP.NE.AND P0, PT, R74, 0x1, PT ;  /* 0x000000014a00780c */ /* 0x000fda0003f05270 */
[----:B------:R-:W-:Y:S05]  /*14bf0*/  @!P0 BRA `(.L_x_3493) ;  /* 0x0000000000108947 */ /* 0x000fea0003800000 */
[----:B------:R-:W2:Y:S04]  /*14c00*/  LDL R6, [R194+0x1c] ;  /* 0x00001c00c2067983 */ /* 0x000ea80000100800 */
[----:B------:R-:W3:Y:S01]  /*14c10*/  LDL R8, [R194+0x20] ;  /* 0x00002000c2087983 */ /* 0x000ee20000100800 */
[----:B--2---:R-:W-:-:S05]  /*14c20*/  IMAD.HI.U32 R5, R5, R6, RZ ;  /* 0x0000000605057227 */ /* 0x004fca00078e00ff */
[----:B---3--:R-:W-:-:S07]  /*14c30*/  SHF.R.U32.HI R5, RZ, R8, R5 ;  /* 0x00000008ff057219 */ /* 0x008fce0000011605 */
.L_x_3493:
[----:B------:R-:W-:Y:S05]  /*14c40*/  BSYNC B1 ;  /* 0x0000000000017941 */ /* 0x000fea0003800000 */
.L_x_3489:
[----:B------:R-:W-:-:S05]  /*14c50*/  IMAD R5, R74, R5, R12 ;  /* 0x000000054a057224 */ /* 0x000fca00078e020c */
[----:B------:R-:W-:Y:S02]  /*14c60*/  VIMNMX R4, R4, R5, !PT ;  /* 0x0000000504047248 */ /* 0x000fe40007fe0100 */
[----:B------:R-:W-:-:S07]  /*14c70*/  VIADDMNMX R3, R5, R74, R3, PT ;  /* 0x0000004a05037246 */ /* 0x000fce0003800103 */
.L_x_3488:
[----:B------:R-:W-:Y:S05]  /*14c80*/  BSYNC B0 ;  /* 0x0000000000007941 */ /* 0x000fea0003800000 */
.L_x_3487:
        /* <DEDUP_REMOVED lines=132> */
.L_x_3499:
[----:B------:R-:W-:Y:S05]  /*154d0*/  BSYNC B2 ;  /* 0x0000000000027941 */ /* 0x000fea0003800000 */
.L_x_3498:
[----:B------:R-:W-:Y:S01]  /*154e0*/  LOP3.LUT R75, RZ, R75, RZ, 0x33, !PT ;  /* 0x0000004bff4b7212 */ /* 0x000fe200078e33ff */
[----:B------:R-:W-:Y:S06]  /*154f0*/  BRA `(.L_x_3500) ;  /* 0x0000000000187947 */ /* 0x000fec0003800000 */
.L_x_3497:
[----:B------:R-:W-:-:S13]  /*15500*/  ISETP.NE.AND P6, PT, R74, 0x1, PT ;  /* 0x000000014a00780c */ /* 0x000fda0003fc5270 */
[----:B------:R-:W-:Y:S05]  /*15510*/  @!P6 BRA `(.L_x_3500) ;  /* 0x000000000010e947 */ /* 0x000fea0003800000 */
[----:B------:R-:W2:Y:S04]  /*15520*/  LDL R2, [R194+0x1c] ;  /* 0x00001c00c2027983 */ /* 0x000ea80000100800 */
[----:B------:R-:W3:Y:S01]  /*15530*/  LDL R4, [R194+0x20] ;  /* 0x00002000c2047983 */ /* 0x000ee20000100800 */
[----:B--2---:R-:W-:-:S05]  /*15540*/  IMAD.HI.U32 R75, R75, R2, RZ ;  /* 0x000000024b4b7227 */ /* 0x004fca00078e00ff */
[----:B---3--:R-:W-:-:S07]  /*15550*/  SHF.R.U32.HI R75, RZ, R4, R75 ;  /* 0x00000004ff4b7219 */ /* 0x008fce000001164b */
.L_x_3500:
[----:B------:R-:W-:Y:S05]  /*15560*/  BSYNC B1 ;  /* 0x0000000000017941 */ /* 0x000fea0003800000 */
.L_x_3496:
[----:B------:R-:W-:-:S05]  /*15570*/  IMAD R75, R74, R75, R12 ;  /* 0x0000004b4a4b7224 */ /* 0x000fca00078e020c */
[----:B------:R-:W-:Y:S02]  /*15580*/  VIADDMNMX R5, R75, R74, R5, PT ;  /* 0x0000004a4b057246 */ /* 0x000fe40003800105 */
[----:B------:R-:W-:-:S07]  /*15590*/  VIMNMX R6, R6, R75, !PT ;  /* 0x0000004b06067248 */ /* 0x000fce0007fe0100 */
.L_x_3495:
[----:B------:R-:W-:Y:S05]  /*155a0*/  BSYNC B0 ;  /* 0x0000000000007941 */ /* 0x000fea0003800000 */
.L_x_3494:
        /* <DEDUP_REMOVED lines=136> */
[----:B------:R-:W-:-:S03]  /*15e30*/  FMNMX.FTZ R7, R63, R10, !PT ;  /* 0x0000000a3f077209 */ /* 0x000fc60007810000 */
[----:B------:R-:W0:Y:S01]  /*15e40*/  SHFL.BFLY PT, R41, R4, 0x2, 0x1f ;  /* 0x0c401f0004297f89 */ /* 0x000e2200000e0000 */
[----:B------:R-:W-:-:S04]  /*15e50*/  FMNMX.FTZ R6, R66, R7, !PT ;  /* 0x0000000742067209 */ /* 0x000fc80007810000 */
[----:B------:R-:W-:-:S04]  /*15e60*/  FMNMX.FTZ R5, R67, R6, !PT ;  /* 0x0000000643057209 */ /* 0x000fc80007810000 */
[----:B------:R-:W-:-:S04]  /*15e70*/  FMNMX.FTZ R6, R70, R5, !PT ;  /* 0x0000000546067209 */ /* 0x000fc80007810000 */
[----:B------:R-:W-:Y:S02]  /*15e80*/  FMNMX.FTZ R5, R71, R6, !PT ;  /* 0x0000000647057209 */ /* 0x000fe40007810000 */
[----:B------:R-:W2:Y:S04]  /*15e90*/  LD.E.64 R6, desc[UR36][R24.64+0x10] ;  /* 0x0000102418067980 */ /* 0x000ea8000c101b00 */
[----:B------:R-:W-:Y:S04]  /*15ea0*/  ST.E.64 desc[UR36][R24.64], R4 ;  /* 0x0000000418007985 */ /* 0x000fe8000c101b24 */
[----:B------:R-:W4:Y:S01]  /*15eb0*/  LD.E R75, desc[UR36][R24.64+0x4] ;  /* 0x00000424184b7980 */ /* 0x000f22000c101900 */
[----:B0-----:R-:W-:-:S05]  /*15ec0*/  FMNMX.FTZ R41, R4, R41, !PT ;  /* 0x0000002904297209 */ /* 0x001fca0007810000 */
[----:B------:R-:W0:Y:S02]  /*15ed0*/  SHFL.BFLY PT, R12, R41, 0x1, 0x1f ;  /* 0x0c201f00290c7f89 */ /* 0x000e2400000e0000 */
[----:B0-----:R-:W-:-:S05]  /*15ee0*/  FMNMX.FTZ R41, R41, R12, !PT ;  /* 0x0000000c29297209 */ /* 0x001fca0007810000 */
[----:B------:R-:W-:Y:S04]  /*15ef0*/  ST.E desc[UR36][R24.64], R41 ;  /* 0x0000002918007985 */ /* 0x000fe8000c101924 */
[----:B------:R-:W3:Y:S04]  /*15f00*/  LD.E R79, desc[UR36][R24.64] ;  /* 0x00000024184f7980 */ /* 0x000ee8000c101900 */
[----:B----4-:R-:W0:Y:S02]  /*15f10*/  SHFL.BFLY PT, R4, R75, 0x2, 0x1f ;  /* 0x0c401f004b047f89 */ /* 0x010e2400000e0000 */
[----:B0-----:R-:W-:-:S05]  /*15f20*/  FMNMX.FTZ R4, R4, R75, !PT ;  /* 0x0000004b04047209 */ /* 0x001fca0007810000 */
[----:B------:R-:W0:Y:S01]  /*15f30*/  SHFL.BFLY PT, R5, R4, 0x1, 0x1f ;  /* 0x0c201f0004057f89 */ /* 0x000e2200000e0000 */
[----:B---3--:R-:W-:Y:S01]  /*15f40*/  FMUL.FTZ R10, R28, R79 ;  /* 0x0000004f1c0a7220 */ /* 0x008fe20000410000 */
[----:B------:R-:W-:-:S04]  /*15f50*/  FSETP.NEU.FTZ.AND P0, PT, R79, -INF , PT ;  /* 0xff8000004f00780b */ /* 0x000fc80003f1d000 */
[----:B------:R-:W-:-:S05]  /*15f60*/  FSEL R12, R10, RZ, P0 ;  /* 0x000000ff0a0c7208 */ /* 0x000fca0000000000 */
[-CC-:B------:R-:W-:Y:S01]  /*15f70*/  FFMA.FTZ R154, R29, R28.reuse, -R12.reuse ;  /* 0x0000001c1d9a7223 */ /* 0x180fe2000001080c */
[----:B0-----:R-:W-:Y:S02]  /*15f80*/  FMNMX.FTZ R29, R4, R5, !PT ;  /* 0x00000005041d7209 */ /* 0x001fe40007810000 */
[----:B------:R-:W-:Y:S02]  /*15f90*/  FSEL R5, R79, RZ, P0 ;  /* 0x000000ff4f057208 */ /* 0x000fe40000000000 */
[C---:B------:R-:W-:Y:S01]  /*15fa0*/  FSETP.NEU.FTZ.AND P0, PT, R29.reuse, -INF , PT ;  /* 0xff8000001d00780b */ /* 0x040fe20003f1d000 */
[-C--:B------:R-:W-:Y:S01]  /*15fb0*/  FMUL.FTZ R4, R29, R28.reuse ;  /* 0x0000001c1d047220 */ /* 0x080fe20000410000 */
[----:B------:R-:W-:-:S04]  /*15fc0*/  FFMA.FTZ R184, R33, R28, -R12 ;  /* 0x0000001c21b87223 */ /* 0x000fc8000001080c */
[----:B------:R-:W-:Y:S01]  /*15fd0*/  FSEL R33, R4, RZ, P0 ;  /* 0x000000ff04217208 */ /* 0x000fe20000000000 */
[----:B------:R-:W-:-:S04]  /*15fe0*/  FADD.FTZ R5, R2, -R5 ;  /* 0x8000000502057221 */ /* 0x000fc80000010000 */
[-CC-:B------:R-:W-:Y:S01]  /*15ff0*/  FFMA.FTZ R172, R8, R28.reuse, -R33.reuse ;  /* 0x0000001c08ac7223 */ /* 0x180fe20000010821 */
[----:B------:R-:W-:Y:S01]  /*16000*/  FSEL R8, R29, RZ, P0 ;  /* 0x000000ff1d087208 */ /* 0x000fe20000000000 */
[-C--:B------:R-:W-:Y:S01]  /*16010*/  FFMA.FTZ R43, R77, R28.reuse, -R12 ;  /* 0x0000001c4d2b7223 */ /* 0x080fe2000001080c */
[-C--:B------:R-:W-:Y:S01]  /*16020*/  FMUL.FTZ R2, R5, R28.reuse ;  /* 0x0000001c05027220 */ /* 0x080fe20000410000 */
[-CC-:B------:R-:W-:Y:S02]  /*16030*/  FFMA.FTZ R153, R26, R28.reuse, -R33.reuse ;  /* 0x0000001c1a997223 */ /* 0x180fe40000010821 */
[----:B------:R-:W-:Y:S01]  /*16040*/  FADD.FTZ R3, R3, -R8 ;  /* 0x8000000803037221 */ /* 0x000fe20000010000 */
[-CC-:B------:R-:W-:Y:S01]  /*16050*/  FFMA.FTZ R152, R73, R28.reuse, -R12.reuse ;  /* 0x0000001c49987223 */ /* 0x180fe2000001080c */
[-CC-:B------:R-:W-:Y:S02]  /*16060*/  FFMA.FTZ R5, R27, R28.reuse, -R33.reuse ;  /* 0x0000001c1b057223 */ /* 0x180fe40000010821 */
[----:B------:R-:W-:Y:S01]  /*16070*/  FMUL.FTZ R3, R28, R3 ;  /* 0x000000031c037220 */ /* 0x000fe20000410000 */
        /* <DEDUP_REMOVED lines=12> */
[----:B------:R-:W4:Y:S01]  /*16140*/  MUFU.EX2 R41, R41 ;  /* 0x0000002900297308 */ /* 0x000f220000000800 */
[----:B------:R-:W-:-:S07]  /*16150*/  FFMA.FTZ R175, R9, R28, -R12 ;  /* 0x0000001c09af7223 */ /* 0x000fce000001080c */
        /* <DEDUP_REMOVED lines=35> */
[----:B0-----:R-:W-:Y:S01]  /*16390*/  FADD.FTZ R8, R182, R3 ;  /* 0x00000003b6087221 */ /* 0x001fe20000010000 */
[----:B------:R-:W-:-:S06]  /*163a0*/  FFMA.FTZ R167, R48, R28, -R12 ;  /* 0x0000001c30a77223 */ /* 0x000fcc000001080c */
[----:B------:R-:W0:Y:S01]  /*163b0*/  MUFU.EX2 R175, R175 ;  /* 0x000000af00af7308 */ /* 0x000e220000000800 */
[----:B--2---:R-:W-:Y:S01]  /*163c0*/  FADD.FTZ R3, R177, R6 ;  /* 0x00000006b1037221 */ /* 0x004fe20000010000 */
[----:B------:R-:W-:-:S06]  /*163d0*/  FFMA.FTZ R163, R50, R28, -R33 ;  /* 0x0000001c32a37223 */ /* 0x000fcc0000010821 */
        /* <DEDUP_REMOVED lines=50> */
[----:B--2---:R-:W-:-:S06]  /*16700*/  FADD.FTZ R3, R162, R3 ;  /* 0x00000003a2037221 */ /* 0x004fcc0000010000 */
[----:B------:R-:W0:Y:S01]  /*16710*/  MUFU.EX2 R156, R156 ;  /* 0x0000009c009c7308 */ /* 0x000e220000000800 */
[-C--:B------:R-:W-:Y:S01]  /*16720*/  FFMA.FTZ R14, R65, R28.reuse, -R12 ;  /* 0x0000001c410e7223 */ /* 0x080fe2000001080c */
[----:B------:R-:W-:-:S06]  /*16730*/  FFMA.FTZ R9, R67, R28, -R33 ;  /* 0x0000001c43097223 */ /* 0x000fcc0000010821 */
[----:B------:R-:W2:Y:S01]  /*16740*/  MUFU.EX2 R15, R15 ;  /* 0x0000000f000f7308 */ /* 0x000ea20000000800 */
[----:B-1----:R-:W-:Y:S01]  /*16750*/  FADD.FTZ R7, R159, R30 ;  /* 0x0000001e9f077221 */ /* 0x002fe20000010000 */
[----:B---3--:R-:W-:-:S06]  /*16760*/  FADD.FTZ R30, R20, R3 ;  /* 0x00000003141e7221 */ /* 0x008fcc0000010000 */
[----:B------:R-:W1:Y:S01]  /*16770*/  MUFU.EX2 R158, R158 ;  /* 0x0000009e009e7308 */ /* 0x000e620000000800 */
[-C--:B------:R-:W-:Y:S01]  /*16780*/  FFMA.FTZ R10, R68, R28.reuse, -R12 ;  /* 0x0000001c440a7223 */ /* 0x080fe2000001080c */
[----:B------:R-:W-:-:S06]  /*16790*/  FFMA.FTZ R6, R70, R28, -R33 ;  /* 0x0000001c46067223 */ /* 0x000fcc0000010821 */
[----:B------:R-:W3:Y:S01]  /*167a0*/  MUFU.EX2 R19, R19 ;  /* 0x0000001300137308 */ /* 0x000ee20000000800 */
[----:B----4-:R-:W-:Y:S01]  /*167b0*/  FADD.FTZ R3, R160, R7 ;  /* 0x00000007a0037221 */ /* 0x010fe20000010000 */
[----:B------:R-:W-:-:S06]  /*167c0*/  FADD.FTZ R30, R21, R30 ;  /* 0x0000001e151e7221 */ /* 0x000fcc0000010000 */
[----:B------:R-:W4:Y:S01]  /*167d0*/  MUFU.EX2 R13, R13 ;  /* 0x0000000d000d7308 */ /* 0x000f220000000800 */
[-C--:B------:R-:W-:Y:S01]  /*167e0*/  FFMA.FTZ R12, R69, R28.reuse, -R12 ;  /* 0x0000001c450c7223 */ /* 0x080fe2000001080c */
[----:B------:R-:W-:-:S06]  /*167f0*/  FFMA.FTZ R7, R71, R28, -R33 ;  /* 0x0000001c47077223 */ /* 0x000fcc0000010821 */
[----:B------:R-:W4:Y:S01]  /*16800*/  MUFU.EX2 R8, R8 ;  /* 0x0000000800087308 */ /* 0x000f220000000800 */
[----:B0-----:R-:W-:Y:S01]  /*16810*/  FADD.FTZ R3, R156, R3 ;  /* 0x000000039c037221 */ /* 0x001fe20000010000 */
[----:B--2---:R-:W-:-:S06]  /*16820*/  FADD.FTZ R30, R15, R30 ;  /* 0x0000001e0f1e7221 */ /* 0x004fcc0000010000 */
        /* <DEDUP_REMOVED lines=15> */
[----:B------:R-:W-:Y:S01]  /*16920*/  ST.E desc[UR36][R24.64+0x4], R29 ;  /* 0x0000041d18007985 */ /* 0x000fe2000c101924 */
[----:B------:R-:W-:-:S05]  /*16930*/  FADD.FTZ R31, R7, R28 ;  /* 0x0000001c071f7221 */ /* 0x000fca0000010000 */
[----:B------:R0:W-:Y:S04]  /*16940*/  ST.E.64 desc[UR36][R24.64+0x10], R30 ;  /* 0x0000101e18007985 */ /* 0x0001e8000c101b24 */
[----:B------:R-:W2:Y:S04]  /*16950*/  LD.E R3, desc[UR36][R22.64+0x3f4] ;  /* 0x0003f42416037980 */ /* 0x000ea8000c101900 */
        /* <DEDUP_REMOVED lines=77> */
[----:B------:R0:W-:Y:S04]  /*16e30*/  ST.E desc[UR36][R22.64+0x3f4], R3 ;  /* 0x0003f40316007985 */ /* 0x0001e8000c101924 */
        /* <DEDUP_REMOVED lines=48> */
[----:B0-----:R-:W3:Y:S04]  /*17140*/  LD.E R3, desc[UR36][R22.64+0x3dc] ;  /* 0x0003dc2416037980 */ /* 0x001ee8000c101900 */
[----:B------:R-:W3:Y:S04]  /*17150*/  LD.E R29, desc[UR36][R22.64+0x3e8] ;  /* 0x0003e824161d7980 */ /* 0x000ee8000c101900 */
[----:B------:R-:W3:Y:S04]  /*17160*/  LD.E R27, desc[UR36][R22.64+0x3ec] ;  /* 0x0003ec24161b7980 */ /* 0x000ee8000c101900 */
[----:B------:R-:W3:Y:S01]  /*17170*/  LD.E R25, desc[UR36][R22.64+0x3f8] ;  /* 0x0003f82416197980 */ /* 0x000ee2000c101900 */
[C---:B----4-:R-:W-:Y:S01]  /*17180*/  FMUL.FTZ R47, R26.reuse, R47 ;  /* 0x0000002f1a2f7220 */ /* 0x050fe20000410000 */
[C---:B------:R-:W-:Y:S01]  /*17190*/  FMUL.FTZ R53, R26.reuse, R53 ;  /* 0x000000351a357220 */ /* 0x040fe20000410000 */
[C---:B------:R-:W-:Y:S01]  /*171a0*/  FMUL.FTZ R51, R26.reuse, R51 ;  /* 0x000000331a337220 */ /* 0x040fe20000410000 */
[----:B------:R-:W-:Y:S01]  /*171b0*/  FMUL.FTZ R49, R26, R49 ;  /* 0x000000311a317220 */ /* 0x000fe20000410000 */
[C---:B------:R-:W-:Y:S01]  /*171c0*/  FMUL.FTZ R140, R2.reuse, R140 ;  /* 0x0000008c028c7220 */ /* 0x040fe20000410000 */
[----:B------:R0:W-:Y:S01]  /*171d0*/  ST.E desc[UR36][R22.64+0x38c], R47 ;  /* 0x00038c2f16007985 */ /* 0x0001e2000c101924 */
[C---:B------:R-:W-:Y:S01]  /*171e0*/  FMUL.FTZ R138, R2.reuse, R138 ;  /* 0x0000008a028a7220 */ /* 0x040fe20000410000 */
[C---:B------:R-:W-:Y:S01]  /*171f0*/  FMUL.FTZ R136, R2.reuse, R136 ;  /* 0x0000008802887220 */ /* 0x040fe20000410000 */
[C---:B------:R-:W-:Y:S01]  /*17200*/  FMUL.FTZ R134, R2.reuse, R134 ;  /* 0x0000008602867220 */ /* 0x040fe20000410000 */
        /* <DEDUP_REMOVED lines=68> */
[C---:B--2---:R-:W-:Y:S01]  /*17650*/  FMUL.FTZ R141, R26.reuse, R141 ;  /* 0x0000008d1a8d7220 */ /* 0x044fe20000410000 */
[----:B------:R-:W-:Y:S01]  /*17660*/  ST.E desc[UR36][R22.64+0x3fc], R142 ;  /* 0x0003fc8e16007985 */ /* 0x000fe2000c101924 */
[C---:B---3--:R-:W-:Y:S01]  /*17670*/  FMUL.FTZ R139, R26.reuse, R139 ;  /* 0x0000008b1a8b7220 */ /* 0x048fe20000410000 */
        /* <DEDUP_REMOVED lines=172> */
[----:B------:R4:W-:Y:S01]  /*18140*/  ST.E desc[UR36][R22.64+0x3f8], R53 ;  /* 0x0003f83516007985 */ /* 0x0009e2000c101924 */
[----:B------:R1:W-:Y:S06]  /*18150*/  BAR.SYNC.DEFER_BLOCKING R207, 0x100 ;  /* 0x000400cf0000751d */ /* 0x0003ec0000010000 */
[----:B0-----:R-:W4:Y:S04]  /*18160*/  LDL R45, [R1+0x1f0] ;  /* 0x0001f000012d7983 */ /* 0x001f280000100800 */
[----:B------:R-:W2:Y:S04]  /*18170*/  LD.E R55, desc[UR36][R22.64+0x200] ;  /* 0x0002002416377980 */ /* 0x000ea8000c101900 */
[----:B------:R-:W4:Y:S04]  /*18180*/  LD.E R3, desc[UR36][R22.64+0x204] ;  /* 0x0002042416037980 */ /* 0x000f28000c101900 */
[----:B------:R-:W4:Y:S04]  /*18190*/  LD.E R25, desc[UR36][R22.64+0x208] ;  /* 0x0002082416197980 */ /* 0x000f28000c101900 */
        /* <DEDUP_REMOVED lines=72> */
[----:B--2---:R0:W-:Y:S04]  /*18620*/  ST.E desc[UR36][R22.64+0x200], R55 ;  /* 0x0002003716007985 */ /* 0x0041e8000c101924 */
        /* <DEDUP_REMOVED lines=50> */
[----:B----4-:R-:W4:Y:S04]  /*18950*/  LD.E R51, desc[UR36][R22.64+0x3f4] ;  /* 0x0003f42416337980 */ /* 0x010f28000c101900 */
[----:B------:R-:W4:Y:S04]  /*18960*/  LD.E R53, desc[UR36][R22.64+0x3f8] ;  /* 0x0003f82416357980 */ /* 0x000f28000c101900 */
[----:B0-----:R-:W4:Y:S04]  /*18970*/  LD.E R55, desc[UR36][R22.64+0x3fc] ;  /* 0x0003fc2416377980 */ /* 0x001f28000c101900 */
        /* <DEDUP_REMOVED lines=74> */
[----:B--2---:R2:W-:Y:S04]  /*18e20*/  ST.E desc[UR36][R22.64+0x32c], R46 ;  /* 0x00032c2e16007985 */ /* 0x0045e8000c101924 */
        /* <DEDUP_REMOVED lines=48> */
[----:B---3--:R3:W-:Y:S04]  /*19130*/  ST.E desc[UR36][R22.64+0x3f0], R49 ;  /* 0x0003f03116007985 */ /* 0x0087e8000c101924 */
[----:B----4-:R4:W-:Y:S04]  /*19140*/  ST.E desc[UR36][R22.64+0x3f4], R51 ;  /* 0x0003f43316007985 */ /* 0x0109e8000c101924 */
[----:B------:R4:W-:Y:S04]  /*19150*/  ST.E desc[UR36][R22.64+0x3f8], R53 ;  /* 0x0003f83516007985 */ /* 0x0009e8000c101924 */
[----:B------:R4:W-:Y:S04]  /*19160*/  ST.E desc[UR36][R22.64+0x3fc], R55 ;  /* 0x0003fc3716007985 */ /* 0x0009e8000c101924 */
[----:B0-----:R-:W4:Y:S04]  /*19170*/  LD.E.64 R2, desc[UR36][R22.64+0x88] ;  /* 0x0000882416027980 */ /* 0x001f28000c101b00 */
[----:B-1----:R-:W4:Y:S01]  /*19180*/  LDL R24, [R1+0x68] ;  /* 0x0000680001187983 */ /* 0x002f220000100800 */
[----:B------:R-:W-:-:S02]  /*19190*/  F2FP.BF16.F32.PACK_AB R152, R152, R43 ;  /* 0x0000002b9898723e */ /* 0x000fc400000010ff */
[----:B------:R-:W-:Y:S01]  /*191a0*/  F2FP.BF16.F32.PACK_AB R154, R154, R41 ;  /* 0x000000299a9a723e */ /* 0x000fe200000010ff */
        /* <DEDUP_REMOVED lines=20> */
[----:B--2---:R-:W2:Y:S04]  /*192f0*/  LD.E R46, desc[UR36][R22.64+0x258] ;  /* 0x00025824162e7980 */ /* 0x004ea8000c101900 */
[----:B------:R-:W2:Y:S04]  /*19300*/  LD.E R47, desc[UR36][R22.64+0x25c] ;  /* 0x00025c24162f7980 */ /* 0x000ea8000c101900 */
        /* <DEDUP_REMOVED lines=111> */
[----:B------:R-:W-:Y:S01]  /*19a00*/  F2FP.BF16.F32.PACK_AB R155, R4, R155 ;  /* 0x0000009b049b723e */ /* 0x000fe200000010ff */
[----:B------:R-:W-:Y:S01]  /*19a10*/  VOTEU.ANY UP0, P0 ;  /* 0x00000000003f7886 */ /* 0x000fe20000000100 */
[----:B------:R-:W-:Y:S02]  /*19a20*/  VIADD R4, R2, 0x80 ;  /* 0x0000008002047836 */ /* 0x000fe40000000000 */
        /* <DEDUP_REMOVED lines=1094> */
.L_x_3502:
[----:B------:R-:W-:Y:S05]  /*1de90*/  BSYNC B0 ;  /* 0x0000000000007941 */ /* 0x000fea0003800000 */
.L_x_3501:
        /* <DEDUP_REMOVED lines=9> */
.L_x_3470:
        /* <DEDUP_REMOVED lines=213> */
[----:B------:R0:W-:Y:S01]  /*1ec80*/  STL.64 [R1+0x368], R12 ;  /* 0x0003680c01007387 */ /* 0x0001e20000100a00 */
        /* <DEDUP_REMOVED lines=60> */
[----:B-1----:R-:W-:Y:S01]  /*1f050*/  @!P2 LOP3.LUT R14, R19, 0x1, RZ, 0x3c, !PT ;  /* 0x00000001130ea812 */ /* 0x002fe200078e3cff */
        /* <DEDUP_REMOVED lines=34> */
.L_x_3400:
[----:B------:R-:W1:Y:S08]  /*1f280*/  S2UR UR13, SR_CgaCtaId ;  /* 0x00000000000d79c3 */ /* 0x000e700000008800 */
[----:B------:R-:W-:Y:S06]  /*1f290*/  BAR.SYNC.DEFER_BLOCKING 0x5, 0x180 ;  /* 0x0146000000007b1d */ /* 0x000fec0000010000 */
[----:B------:R-:W-:Y:S01]  /*1f2a0*/  UMOV UR42, 0x400 ;  /* 0x00000400002a7882 */ /* 0x000fe20000000000 */
[----:B------:R-:W-:Y:S01]  /*1f2b0*/  BSSY B0, `(.L_x_3504) ;  /* 0x00002b5000007945 */ /* 0x000fe20003800000 */
[----:B-1----:R-:W-:-:S09]  /*1f2c0*/  ULEA UR42, UR13, UR42, 0x18 ;  /* 0x0000002a0d2a7291 */ /* 0x002fd2000f8ec03f */
[----:B0-2---:R-:W0:Y:S02]  /*1f2d0*/  LDS.128 R4, [UR42+0x324d0] ;  /* 0x0324d02aff047984 */ /* 0x005e240008000c00 */
[----:B0-----:R-:W-:Y:S02]  /*1f2e0*/  R2UR UR12, R5 ;  /* 0x00000000050c72ca */ /* 0x001fe400000e0000 */
[----:B------:R-:W-:Y:S02]  /*1f2f0*/  R2UR UR6, R6 ;  /* 0x00000000060672ca */ /* 0x000fe400000e0000 */
[----:B------:R-:W-:Y:S01]  /*1f300*/  R2UR UR5, R7 ;  /* 0x00000000070572ca */ /* 0x000fe200000e0000 */
[----:B------:R-:W-:Y:S06]  /*1f310*/  BAR.ARV 0x4, 0x180 ;  /* 0x0106000000007b1d */ /* 0x000fec0000002000 */
[----:B------:R-:W-:Y:S08]  /*1f320*/  @P0 BRA `(.L_x_3505) ;  /* 0x0000001c00500947 */ /* 0x000ff00003800000 */
[----:B------:R-:W2:Y:S04]  /*1f330*/  LDL.128 R136, [R1+0x200] ;  /* 0x0002000001887983 */ /* 0x000ea80000100c00 */
[----:B------:R-:W3:Y:S04]  /*1f340*/  LDL.128 R128, [R1+0x220] ;  /* 0x0002200001807983 */ /* 0x000ee80000100c00 */
        /* <DEDUP_REMOVED lines=27> */
[----:B------:R-:W4:Y:S01]  /*1f500*/  LDL R144, [R1+0x440] ;  /* 0x0004400001907983 */ /* 0x000f220000100800 */
[----:B------:R-:W-:Y:S01]  /*1f510*/  R2UR UR4, R202 ;  /* 0x00000000ca0472ca */ /* 0x000fe200000e0000 */
[----:B------:R-:W-:-:S02]  /*1f520*/  ULDC.64 UR8, c[0x0][0xd00] ;  /* 0x0003400000087ab9 */ /* 0x000fc40000000a00 */
        /* <DEDUP_REMOVED lines=8> */
[----:B------:R-:W-:-:S02]  /*1f5b0*/  IADD3 R143, P0, R196, 0xc040, RZ ;  /* 0x0000c040c48f7810 */ /* 0x000fc40007f1e0ff */
[----:B------:R-:W-:Y:S02]  /*1f5c0*/  LOP3.LUT R3, R196, 0x380, RZ, 0xc0, !PT ;  /* 0x00000380c4037812 */ /* 0x000fe400078ec0ff */
[----:B------:R-:W-:Y:S02]  /*1f5d0*/  LOP3.LUT R2, R143, 0x380, RZ, 0xc0, !PT ;  /* 0x000003808f027812 */ /* 0x000fe400078ec0ff */
[----:B------:R-:W-:Y:S02]  /*1f5e0*/  SHF.R.U64 R3, R3, 0x3, RZ ;  /* 0x0000000303037819 */ /* 0x000fe400000012ff */
[----:B------:R-:W-:Y:S02]  /*1f5f0*/  SHF.R.U64 R2, R2, 0x3, RZ ;  /* 0x0000000302027819 */ /* 0x000fe400000012ff */
[----:B------:R-:W-:Y:S02]  /*1f600*/  IADD3 R141, P1, R196, 0xc020, RZ ;  /* 0x0000c020c48d7810 */ /* 0x000fe40007f3e0ff */
[----:B------:R-:W-:Y:S01]  /*1f610*/  LOP3.LUT R2, R2, R143, RZ, 0x3c, !PT ;  /* 0x0000008f02027212 */ /* 0x000fe200078e3cff */
[----:B------:R-:W-:Y:S01]  /*1f620*/  IMAD.MOV.U32 R143, RZ, RZ, R197 ;  /* 0x000000ffff8f7224 */ /* 0x000fe200078e00c5 */
[----:B------:R-:W-:-:S02]  /*1f630*/  IADD3 R19, P2, R196, 0xc000, RZ ;  /* 0x0000c000c4137810 */ /* 0x000fc40007f5e0ff */
[----:B------:R-:W-:Y:S02]  /*1f640*/  LOP3.LUT R142, R3, R196, RZ, 0x3c, !PT ;  /* 0x000000c4038e7212 */ /* 0x000fe400078e3cff */
[----:B------:R-:W-:Y:S02]  /*1f650*/  LOP3.LUT R140, R141, 0x380, RZ, 0xc0, !PT ;  /* 0x000003808d8c7812 */ /* 0x000fe400078ec0ff */
[----:B------:R-:W-:Y:S02]  /*1f660*/  LOP3.LUT R0, R19, 0x380, RZ, 0xc0, !PT ;  /* 0x0000038013007812 */ /* 0x000fe400078ec0ff */
[----:B------:R-:W-:Y:S02]  /*1f670*/  MOV R142, R142 ;  /* 0x0000008e008e7202 */ /* 0x000fe40000000f00 */
[----:B------:R-:W-:Y:S02]  /*1f680*/  SHF.R.U64 R140, R140, 0x3, RZ ;  /* 0x000000038c8c7819 */ /* 0x000fe400000012ff */
[----:B------:R-:W-:Y:S01]  /*1f690*/  SHF.R.U64 R0, R0, 0x3, RZ ;  /* 0x0000000300007819 */ /* 0x000fe200000012ff */
[--C-:B------:R-:W-:Y:S01]  /*1f6a0*/  IMAD.X R21, RZ, RZ, R197.reuse, P2 ;  /* 0x000000ffff157224 */ /* 0x100fe200010e06c5 */
[----:B------:R-:W-:Y:S01]  /*1f6b0*/  LOP3.LUT R140, R140, R141, RZ, 0x3c, !PT ;  /* 0x0000008d8c8c7212 */ /* 0x000fe200078e3cff */
[--C-:B------:R-:W-:Y:S01]  /*1f6c0*/  IMAD.X R141, RZ, RZ, R197.reuse, P1 ;  /* 0x000000ffff8d7224 */ /* 0x100fe200008e06c5 */
[----:B------:R-:W-:Y:S01]  /*1f6d0*/  LOP3.LUT R20, R0, R19, RZ, 0x3c, !PT ;  /* 0x0000001300147212 */ /* 0x000fe200078e3cff */
[----:B------:R-:W-:Y:S01]  /*1f6e0*/  UISETP.NE.U32.AND UP0, UPT, UR8, URZ, UPT ;  /* 0x0000003f0800728c */ /* 0x000fe2000bf05070 */
[----:B------:R-:W-:-:S02]  /*1f6f0*/  IMAD.X R3, RZ, RZ, R197, P0 ;  /* 0x000000ffff037224 */ /* 0x000fc400000e06c5 */
[----:B------:R-:W-:Y:S01]  /*1f700*/  MOV R0, R20 ;  /* 0x0000001400007202 */ /* 0x000fe20000000f00 */
[----:B------:R-:W-:Y:S01]  /*1f710*/  UISETP.NE.AND.EX UP0, UPT, UR9, URZ, UPT, UP0 ;  /* 0x0000003f0900728c */ /* 0x000fe2000bf05300 */
[----:B------:R-:W-:Y:S01]  /*1f720*/  MOV R140, R140 ;  /* 0x0000008c008c7202 */ /* 0x000fe20000000f00 */
[----:B------:R-:W0:Y:S01]  /*1f730*/  LDC R20, c[0x0][0xce8] ;  /* 0x00033a00ff147b82 */ /* 0x000e220000000800 */
[----:B------:R-:W-:Y:S01]  /*1f740*/  ULDC.64 UR8, c[0x0][0xd00] ;  /* 0x0003400000087ab9 */ /* 0x000fe20000000a00 */
[----:B------:R-:W-:Y:S01]  /*1f750*/  MOV R2, R2 ;  /* 0x0000000200027202 */ /* 0x000fe20000000f00 */
[----:B------:R-:W-:Y:S01]  /*1f760*/  UIMAD.WIDE UR8, UR4, 0x4, UR8 ;  /* 0x00000004040878a5 */ /* 0x000fe2000f8e0208 */
[----:B------:R-:W-:Y:S02]  /*1f770*/  PLOP3.LUT P1, PT, PT, PT, UP0, 0x80, 0x0 ;  /* 0x000000000000781c */ /* 0x000fe40003f2f008 */
[----:B--2---:R-:W-:Y:S02]  /*1f780*/  F2FP.BF16.F32.PACK_AB R136, R137, R136 ;  /* 0x000000888988723e */ /* 0x004fe400000010ff */
[----:B------:R-:W-:-:S02]  /*1f790*/  F2FP.BF16.F32.PACK_AB R137, R139, R138 ;  /* 0x0000008a8b89723e */ /* 0x000fc400000010ff */
[----:B---3--:R-:W-:Y:S02]  /*1f7a0*/  F2FP.BF16.F32.PACK_AB R128, R129, R128 ;  /* 0x000000808180723e */ /* 0x008fe400000010ff */
[----:B------:R-:W-:Y:S02]  /*1f7b0*/  F2FP.BF16.F32.PACK_AB R129, R131, R130 ;  /* 0x000000828381723e */ /* 0x000fe400000010ff */
[----:B----4-:R-:W-:Y:S02]  /*1f7c0*/  F2FP.BF16.F32.PACK_AB R138, R133, R132 ;  /* 0x00000084858a723e */ /* 0x010fe400000010ff */
[----:B------:R-:W-:Y:S01]  /*1f7d0*/  F2FP.BF16.F32.PACK_AB R139, R135, R134 ;  /* 0x00000086878b723e */ /* 0x000fe200000010ff */
[----:B------:R-:W-:Y:S01]  /*1f7e0*/  BAR.SYNC.DEFER_BLOCKING 0x1, 0x100 ;  /* 0x0044000000007b1d */ /* 0x000fe20000010000 */
        /* <DEDUP_REMOVED lines=13> */
[----:B------:R1:W-:Y:S01]  /*1f8c0*/  STSM.16.M88.4 [R142], R136 ;  /* 0x000000888e007844 */ /* 0x0003e20000000200 */
        /* <DEDUP_REMOVED lines=35> */
[----:B------:R-:W-:-:S03]  /*1fb00*/  F2FP.BF16.F32.PACK_AB R50, R45, R44 ;  /* 0x0000002c2d32723e */ /* 0x000fc600000010ff */
[----:B------:R1:W-:Y:S01]  /*1fb10*/  STSM.16.M88.4 [R229], R80 ;  /* 0x00000050e5007844 */ /* 0x0003e20000000200 */
        /* <DEDUP_REMOVED lines=15> */
[----:B------:R-:W-:Y:S01]  /*1fc10*/  F2FP.BF16.F32.PACK_AB R27, R15, R14 ;  /* 0x0000000e0f1b723e */ /* 0x000fe200000010ff */
[----:B------:R1:W-:Y:S01]  /*1fc20*/  STSM.16.M88.4 [R219], R48 ;  /* 0x00000030db007844 */ /* 0x0003e20000000200 */
[----:B------:R-:W-:-:S02]  /*1fc30*/  F2FP.BF16.F32.PACK_AB R10, R5, R4 ;  /* 0x00000004050a723e */ /* 0x000fc400000010ff */
[----:B------:R-:W-:Y:S01]  /*1fc40*/  F2FP.BF16.F32.PACK_AB R11, R7, R6 ;  /* 0x00000006070b723e */ /* 0x000fe200000010ff */
[----:B------:R1:W-:Y:S01]  /*1fc50*/  STSM.16.M88.4 [R0], R40 ;  /* 0x0000002800007844 */ /* 0x0003e20000000200 */
[----:B------:R-:W-:-:S03]  /*1fc60*/  IMAD.U32 R4, RZ, RZ, UR8 ;  /* 0x00000008ff047e24 */ /* 0x000fc6000f8e00ff */
[----:B------:R1:W-:Y:S01]  /*1fc70*/  STSM.16.M88.4 [R140], R32 ;  /* 0x000000208c007844 */ /* 0x0003e20000000200 */
[----:B------:R-:W-:Y:S01]  /*1fc80*/  IMAD.U32 R5, RZ, RZ, UR9 ;  /* 0x00000009ff057e24 */ /* 0x000fe2000f8e00ff */
[----:B------:R-:W-:Y:S02]  /*1fc90*/  ULDC.64 UR8, c[0x0][0xd08] ;  /* 0x0003420000087ab9 */ /* 0x000fe40000000a00 */
[----:B------:R1:W-:Y:S04]  /*1fca0*/  STSM.16.M88.4 [R2], R24 ;  /* 0x0000001802007844 */ /* 0x0003e80000000200 */
[----:B------:R1:W-:Y:S01]  /*1fcb0*/  STSM.16.M88.4 [R218], R8 ;  /* 0x00000008da007844 */ /* 0x0003e20000000200 */
[----:B------:R-:W-:Y:S01]  /*1fcc0*/  UISETP.NE.U32.AND UP1, UPT, UR8, URZ, UPT ;  /* 0x0000003f0800728c */ /* 0x000fe2000bf25070 */
[----:B------:R-:W-:Y:S03]  /*1fcd0*/  BAR.SYNC.DEFER_BLOCKING 0x1, 0x100 ;  /* 0x0044000000007b1d */ /* 0x000fe60000010000 */
[----:B------:R-:W-:-:S06]  /*1fce0*/  UISETP.NE.AND.EX UP1, UPT, UR9, URZ, UPT, UP1 ;  /* 0x0000003f0900728c */ /* 0x000fcc000bf25310 */
[----:B------:R-:W-:-:S05]  /*1fcf0*/  PLOP3.LUT P2, PT, PT, PT, UP1, 0x80, 0x0 ;  /* 0x000000000000781c */ /* 0x000fca0003f4f018 */
[----:B------:R-:W-:Y:S02]  /*1fd00*/  @UP1 ULDC.64 UR8, c[0x0][0xd08] ;  /* 0x0003420000081ab9 */ /* 0x000fe40000000a00 */
[----:B------:R-:W-:-:S03]  /*1fd10*/  @UP1 UIMAD.WIDE UR8, UR4, 0x4, UR8 ;  /* 0x00000004040818a5 */ /* 0x000fc6000f8e0208 */
[----:B------:R-:W-:Y:S02]  /*1fd20*/  ULDC UR4, c[0x0][0xb88] ;  /* 0x0002e20000047ab9 */ /* 0x000fe40000000800 */
[----:B------:R-:W-:Y:S02]  /*1fd30*/  IMAD.U32 R19, RZ, RZ, UR4 ;  /* 0x00000004ff137e24 */ /* 0x000fe4000f8e00ff */
[----:B------:R-:W-:Y:S01]  /*1fd40*/  IMAD.U32 R6, RZ, RZ, UR8 ;  /* 0x00000008ff067e24 */ /* 0x000fe2000f8e00ff */
[----:B------:R-:W2:Y:S01]  /*1fd50*/  @P1 LDG.E R3, desc[UR36][R4.64] ;  /* 0x0000002404031981 */ /* 0x000ea2000c1e1900 */
[----:B------:R-:W-:-:S05]  /*1fd60*/  IMAD.U32 R7, RZ, RZ, UR9 ;  /* 0x00000009ff077e24 */ /* 0x000fca000f8e00ff */
[----:B------:R1:W5:Y:S01]  /*1fd70*/  @P2 LDG.E R19, desc[UR36][R6.64] ;  /* 0x0000002406132981 */ /* 0x000362000c1e1900 */
[----:B------:R-:W-:Y:S01]  /*1fd80*/  UMOV UR4, URZ ;  /* 0x0000003f00047c82 */ /* 0x000fe20008000000 */
[----:B------:R-:W-:Y:S02]  /*1fd90*/  LOP3.LUT P0, RZ, R210, 0x3, RZ, 0xc0, !PT ;  /* 0x00000003d2ff7812 */ /* 0x000fe4000780c0ff */
[----:B--2---:R-:W-:Y:S01]  /*1fda0*/  @P1 R2UR UR4, R3 ;  /* 0x00000000030412ca */ /* 0x004fe200000e0000 */
[----:B01----:R-:W-:-:S14]  /*1fdb0*/  @P2 BRA `(.L_x_3506) ;  /* 0x0000000000102947 */ /* 0x003fdc0003800000 */
[----:B------:R-:W-:Y:S05]  /*1fdc0*/  @!P1 BRA `(.L_x_3506) ;  /* 0x00000000000c9947 */ /* 0x000fea0003800000 */
[----:B------:R-:W2:Y:S04]  /*1fdd0*/  LDG.E R0, desc[UR36][R4.64] ;  /* 0x0000002404007981 */ /* 0x000ea8000c1e1900 */
[----:B-----5:R-:W2:Y:S02]  /*1fde0*/  LDG.E R19, desc[UR36][R4.64+0x4] ;  /* 0x0000042404137981 */ /* 0x020ea4000c1e1900 */
[----:B--2---:R-:W-:-:S07]  /*1fdf0*/  IMAD.IADD R19, R19, 0x1, -R0 ;  /* 0x0000000113137824 */ /* 0x004fce00078e0a00 */
.L_x_3506:
[----:B------:R-:W2:Y:S01]  /*1fe00*/  LDL R0, [R1+0x458] ;  /* 0x0004580001007983 */ /* 0x000ea20000100800 */
[----:B-----5:R-:W-:Y:S01]  /*1fe10*/  IMAD R19, R19, R20, RZ ;  /* 0x0000001413137224 */ /* 0x020fe200078e02ff */
[----:B------:R-:W-:Y:S01]  /*1fe20*/  R2UR UR15, R202 ;  /* 0x00000000ca0f72ca */ /* 0x000fe200000e0000 */
[----:B------:R-:W-:Y:S01]  /*1fe30*/  VIADD R12, R204, UR60 ;  /* 0x0000003ccc0c7c36 */ /* 0x000fe20008000000 */
[----:B------:R-:W-:Y:S01]  /*1fe40*/  ISETP.NE.AND P1, PT, R20, 0x1, PT ;  /* 0x000000011400780c */ /* 0x000fe20003f25270 */
[----:B------:R-:W-:Y:S01]  /*1fe50*/  USHF.R.S32.HI UR18, URZ, 0x1f, UR61 ;  /* 0x0000001f3f127899 */ /* 0x000fe2000801143d */
[----:B------:R-:W-:Y:S02]  /*1fe60*/  ULDC.64 UR16, c[0x0][0xc90] ;  /* 0x0003240000107ab9 */ /* 0x000fe40000000a00 */
[----:B------:R-:W-:-:S09]  /*1fe70*/  ISETP.GE.OR P2, PT, R12, R19, P0 ;  /* 0x000000130c00720c */ /* 0x000fd20000746670 */
[----:B------:R-:W0:Y:S04]  /*1fe80*/  @P1 LDC R2, c[0x0][0xcec] ;  /* 0x00033b00ff021b82 */ /* 0x000e280000000800 */
[----:B------:R-:W3:Y:S01]  /*1fe90*/  @!P2 LDL R11, [R1+0x420] ;  /* 0x00042000010ba983 */ /* 0x000ee20000100800 */
[----:B------:R-:W-:Y:S02]  /*1fea0*/  USHF.R.S32.HI UR7, URZ, 0x1f, UR15 ;  /* 0x0000001f3f077899 */ /* 0x000fe4000801140f */
[----:B------:R-:W-:Y:S01]  /*1feb0*/  USHF.R.S32.HI UR11, URZ, 0x1f, UR4 ;  /* 0x0000001f3f0b7899 */ /* 0x000fe20008011404 */
[----:B------:R-:W1:Y:S01]  /*1fec0*/  @P1 LDC R3, c[0x0][0xcf0] ;  /* 0x00033c00ff031b82 */ /* 0x000e620000000800 */
[----:B------:R-:W-:Y:S01]  /*1fed0*/  UIMAD UR14, UR18, UR16, URZ ;  /* 0x00000010120e72a4 */ /* 0x000fe2000f8e023f */
[----:B------:R-:W-:Y:S01]  /*1fee0*/  UMOV UR10, UR4 ;  /* 0x00000004000a7c82 */ /* 0x000fe20008000000 */
[----:B------:R-:W-:-:S02]  /*1fef0*/  USEL UR20, UR7, URZ, !UP0 ;  /* 0x0000003f07147287 */ /* 0x000fc4000c000000 */
[----:B------:R-:W-:Y:S02]  /*1ff00*/  UIMAD.WIDE.U32 UR8, UR61, UR16, UR10 ;  /* 0x000000103d0872a5 */ /* 0x000fe4000f8e000a */
[----:B------:R-:W-:Y:S01]  /*1ff10*/  UIMAD UR14, UR61, UR17, UR14 ;  /* 0x000000113d0e72a4 */ /* 0x000fe2000f8e020e */
[----:B------:R-:W4:Y:S01]  /*1ff20*/  @P1 LDC R77, c[0x0][0xcf0] ;  /* 0x00033c00ff4d1b82 */ /* 0x000f220000000800 */
[----:B------:R-:W-:Y:S01]  /*1ff30*/  USEL UR19, UR15, URZ, !UP0 ;  /* 0x0000003f0f137287 */ /* 0x000fe2000c000000 */
[----:B------:R-:W-:Y:S01]  /*1ff40*/  ULDC.64 UR16, c[0x0][0xc98] ;  /* 0x0003260000107ab9 */ /* 0x000fe20000000a00 */
[----:B------:R-:W-:Y:S02]  /*1ff50*/  UIADD3 UR9, UR9, UR14, URZ ;  /* 0x0000000e09097290 */ /* 0x000fe4000fffe03f */
[----:B------:R-:W-:Y:S02]  /*1ff60*/  UIMAD UR7, UR20, UR16, URZ ;  /* 0x00000010140772a4 */ /* 0x000fe4000f8e023f */
[----:B------:R-:W-:-:S02]  /*1ff70*/  UIMAD.WIDE.U32 UR8, UR19, UR16, UR8 ;  /* 0x00000010130872a5 */ /* 0x000fc4000f8e0008 */
[----:B------:R-:W-:Y:S01]  /*1ff80*/  UIMAD UR7, UR19, UR17, UR7 ;  /* 0x00000011130772a4 */ /* 0x000fe2000f8e0207 */
[----:B------:R-:W-:-:S05]  /*1ff90*/  ULDC.64 UR14, c[0x0][0xc88] ;  /* 0x00032200000e7ab9 */ /* 0x000fca0000000a00 */
[----:B------:R-:W-:Y:S02]  /*1ffa0*/  IMAD.U32 R7, RZ, RZ, UR7 ;  /* 0x00000007ff077e24 */ /* 0x000fe4000f8e00ff */
[----:B--2---:R-:W-:-:S04]  /*1ffb0*/  VIADD R5, R0, UR60 ;  /* 0x0000003c00057c36 */ /* 0x004fc80008000000 */
[----:B0-----:R-:W-:-:S04]  /*1ffc0*/  @P1 IMAD.HI.U32 R2, R5, R2, RZ ;  /* 0x0000000205021227 */ /* 0x001fc800078e00ff */
[----:B------:R-:W-:Y:S01]  /*1ffd0*/  IMAD.MOV.U32 R0, RZ, RZ, R5 ;  /* 0x000000ffff007224 */ /* 0x000fe200078e0005 */
[----:B-1----:R-:W-:-:S04]  /*1ffe0*/  @P1 SHF.R.U32.HI R0, RZ, R3, R2 ;  /* 0x00000003ff001219 */ /* 0x002fc80000011602 */
[--C-:B------:R-:W-:Y:S01]  /*1fff0*/  SHF.R.S32.HI R4, RZ, 0x1f, R0.reuse ;  /* 0x0000001fff047819 */ /* 0x100fe20000011400 */
[----:B------:R-:W-:-:S04]  /*20000*/  IMAD.MOV R2, RZ, RZ, -R0 ;  /* 0x000000ffff027224 */ /* 0x000fc800078e0a00 */
[----:B------:R-:W-:Y:S01]  /*20010*/  IMAD R5, R20, R2, R5 ;  /* 0x0000000214057224 */ /* 0x000fe200078e0205 */
[----:B------:R-:W-:-:S04]  /*20020*/  IADD3 R2, P3, R0, UR8, RZ ;  /* 0x0000000800027c10 */ /* 0x000fc8000ff7e0ff */
[----:B------:R-:W-:-:S05]  /*20030*/  SHF.R.S32.HI R3, RZ, 0x1f, R5 ;  /* 0x0000001fff037819 */ /* 0x000fca0000011405 */
[----:B------:R-:W-:Y:S01]  /*20040*/  IMAD R0, R3, UR14, RZ ;  /* 0x0000000e03007c24 */ /* 0x000fe2000f8e02ff */
[----:B------:R-:W-:Y:S01]  /*20050*/  IADD3.X R3, R4, UR9, R7, P3, !PT ;  /* 0x0000000904037c10 */ /* 0x000fe20009ffe407 */
[----:B------:R-:W-:Y:S02]  /*20060*/  ULDC.64 UR8, c[0x0][0xc50] ;  /* 0x0003140000087ab9 */ /* 0x000fe40000000a00 */
[C---:B------:R-:W-:Y:S02]  /*20070*/  IMAD R7, R5.reuse, UR15, R0 ;  /* 0x0000000f05077c24 */ /* 0x040fe4000f8e0200 */
[----:B------:R-:W-:Y:S01]  /*20080*/  IMAD.WIDE.U32 R2, R5, UR14, R2 ;  /* 0x0000000e05027c25 */ /* 0x000fe2000f8e0002 */
[----:B------:R-:W-:-:S03]  /*20090*/  ULDC.64 UR14, c[0x0][0xba0] ;  /* 0x0002e800000e7ab9 */ /* 0x000fc60000000a00 */
[----:B------:R-:W-:Y:S01]  /*200a0*/  IMAD.IADD R3, R3, 0x1, R7 ;  /* 0x0000000103037824 */ /* 0x000fe200078e0207 */
[----:B------:R-:W-:Y:S01]  /*200b0*/  LEA R6, P3, R2, UR8, 0x2 ;  /* 0x0000000802067c11 */ /* 0x000fe2000f8610ff */
[----:B------:R-:W-:-:S03]  /*200c0*/  VIADD R0, R12, 0x8 ;  /* 0x000000080c007836 */ /* 0x000fc60000000000 */
[----:B------:R-:W-:Y:S01]  /*200d0*/  LEA.HI.X R10, R2, UR9, R3, 0x2, P3 ;  /* 0x00000009020a7c11 */ /* 0x000fe200098f1403 */
[----:B------:R-:W-:Y:S01]  /*200e0*/  SHFL.IDX PT, R8, R6, RZ, 0x1c1f ;  /* 0x001c1fff06087589 */ /* 0x000fe200000e0000 */
[----:B------:R-:W-:-:S03]  /*200f0*/  ISETP.GE.OR P0, PT, R0, R19, P0 ;  /* 0x000000130000720c */ /* 0x000fc60000706670 */
[----:B------:R-:W3:Y:S04]  /*20100*/  SHFL.IDX PT, R9, R10, RZ, 0x1c1f ;  /* 0x001c1fff0a097589 */ /* 0x000ee800000e0000 */
[----:B---3--:R0:W-:Y:S06]  /*20110*/  @!P2 ST.E desc[UR36][R8.64], R11 ;  /* 0x0000000b0800a985 */ /* 0x0081ec000c101924 */
[----:B------:R-:W2:Y:S01]  /*20120*/  @!P0 LDL R21, [R1+0x424] ;  /* 0x0004240001158983 */ /* 0x000ea20000100800 */
[----:B------:R-:W-:-:S02]  /*20130*/  IMAD R0, R208, 0x40, R189 ;  /* 0x00000040d0007824 */ /* 0x000fc400078e02bd */
[----:B------:R-:W-:Y:S01]  /*20140*/  IMAD.MOV.U32 R3, RZ, RZ, 0x2 ;  /* 0x00000002ff037424 */ /* 0x000fe200078e00ff */
[----:B------:R-:W-:Y:S03]  /*20150*/  SHFL.IDX PT, R54, R6, 0x1, 0x1c1f ;  /* 0x003c1f0006367f89 */ /* 0x000fe600000e0000 */
[----:B------:R-:W-:Y:S01]  /*20160*/  IMAD.WIDE R2, R0, R3, UR58 ;  /* 0x0000003a00027e25 */ /* 0x000fe2000f8e0203 */
[----:B------:R-:W2:Y:S02]  /*20170*/  SHFL.IDX PT, R55, R10, 0x1, 0x1c1f ;  /* 0x003c1f000a377f89 */ /* 0x000ea400000e0000 */
[C---:B------:R-:W-:Y:S02]  /*20180*/  IADD3 R25, P4, R2.reuse, 0x3000, RZ ;  /* 0x0000300002197810 */ /* 0x040fe40007f9e0ff */
[C---:B------:R-:W-:Y:S02]  /*20190*/  IADD3 R29, P5, R2.reuse, 0x4000, RZ ;  /* 0x00004000021d7810 */ /* 0x040fe40007fbe0ff */
[----:B------:R-:W-:-:S02]  /*201a0*/  IADD3 R33, P6, R2, 0x5000, RZ ;  /* 0x0000500002217810 */ /* 0x000fc40007fde0ff */
[----:B------:R-:W-:Y:S02]  /*201b0*/  LOP3.LUT R24, R25, 0x380, RZ, 0xc0, !PT ;  /* 0x0000038019187812 */ /* 0x000fe400078ec0ff */
[----:B------:R-:W-:Y:S02]  /*201c0*/  LOP3.LUT R28, R29, 0x380, RZ, 0xc0, !PT ;  /* 0x000003801d1c7812 */ /* 0x000fe400078ec0ff */
[----:B------:R-:W-:Y:S02]  /*201d0*/  LOP3.LUT R32, R33, 0x380, RZ, 0xc0, !PT ;  /* 0x0000038021207812 */ /* 0x000fe400078ec0ff */
[C---:B------:R-:W-:Y:S02]  /*201e0*/  IADD3 R7, P2, R2.reuse, 0x1000, RZ ;  /* 0x0000100002077810 */ /* 0x040fe40007f5e0ff */
[----:B------:R-:W-:Y:S02]  /*201f0*/  IADD3 R5, P3, R2, 0x2000, RZ ;  /* 0x0000200002057810 */ /* 0x000fe40007f7e0ff */
[----:B------:R-:W-:Y:S01]  /*20200*/  SHF.R.U64 R24, R24, 0x3, RZ ;  /* 0x0000000318187819 */ /* 0x000fe200000012ff */
[--C-:B0-----:R-:W-:Y:S01]  /*20210*/  IMAD.X R9, RZ, RZ, R3.reuse, P2 ;  /* 0x000000ffff097224 */ /* 0x101fe200010e0603 */
[----:B------:R-:W-:Y:S01]  /*20220*/  SHF.R.U64 R28, R28, 0x3, RZ ;  /* 0x000000031c1c7819 */ /* 0x000fe200000012ff */
[----:B------:R-:W-:Y:S01]  /*20230*/  IMAD.X R13, RZ, RZ, R3, P3 ;  /* 0x000000ffff0d7224 */ /* 0x000fe200018e0603 */
[----:B------:R-:W-:-:S02]  /*20240*/  SHF.R.U64 R32, R32, 0x3, RZ ;  /* 0x0000000320207819 */ /* 0x000fc400000012ff */
[----:B------:R-:W-:Y:S01]  /*20250*/  LOP3.LUT R24, R24, R25, RZ, 0x3c, !PT ;  /* 0x0000001918187212 */ /* 0x000fe200078e3cff */
[--C-:B------:R-:W-:Y:S01]  /*20260*/  IMAD.X R25, RZ, RZ, R3.reuse, P4 ;  /* 0x000000ffff197224 */ /* 0x100fe200020e0603 */
[----:B------:R-:W-:Y:S01]  /*20270*/  LOP3.LUT R28, R28, R29, RZ, 0x3c, !PT ;  /* 0x0000001d1c1c7212 */ /* 0x000fe200078e3cff */
[--C-:B------:R-:W-:Y:S01]  /*20280*/  IMAD.X R29, RZ, RZ, R3.reuse, P5 ;  /* 0x000000ffff1d7224 */ /* 0x100fe200028e0603 */
[----:B------:R-:W-:Y:S01]  /*20290*/  LOP3.LUT R32, R32, R33, RZ, 0x3c, !PT ;  /* 0x0000002120207212 */ /* 0x000fe200078e3cff */
[----:B------:R-:W-:Y:S01]  /*202a0*/  IMAD.X R33, RZ, RZ, R3, P6 ;  /* 0x000000ffff217224 */ /* 0x000fe200030e0603 */
[C---:B------:R-:W-:Y:S02]  /*202b0*/  IADD3 R37, P2, R2.reuse, 0x6000, RZ ;  /* 0x0000600002257810 */ /* 0x040fe40007f5e0ff */
[C---:B------:R-:W-:Y:S02]  /*202c0*/  IADD3 R41, P3, R2.reuse, 0x7000, RZ ;  /* 0x0000700002297810 */ /* 0x040fe40007f7e0ff */
[----:B------:R-:W-:-:S02]  /*202d0*/  IADD3 R45, P4, R2, 0x8000, RZ ;  /* 0x00008000022d7810 */ /* 0x000fc40007f9e0ff */
[C---:B------:R-:W-:Y:S02]  /*202e0*/  IADD3 R49, P5, R2.reuse, 0x9000, RZ ;  /* 0x0000900002317810 */ /* 0x040fe40007fbe0ff */
[----:B------:R-:W-:Y:S02]  /*202f0*/  IADD3 R53, P6, R2, 0xa000, RZ ;  /* 0x0000a00002357810 */ /* 0x000fe40007fde0ff */
[----:B------:R-:W-:Y:S02]  /*20300*/  LOP3.LUT R36, R37, 0x380, RZ, 0xc0, !PT ;  /* 0x0000038025247812 */ /* 0x000fe400078ec0ff */
        /* <DEDUP_REMOVED lines=23> */
[----:B------:R-:W-:-:S02]  /*20480*/  LOP3.LUT R8, R4, R7, RZ, 0x3c, !PT ;  /* 0x0000000704087212 */ /* 0x000fc400078e3cff */
[----:B------:R-:W-:Y:S02]  /*20490*/  LOP3.LUT R12, R0, R5, RZ, 0x3c, !PT ;  /* 0x00000005000c7212 */ /* 0x000fe400078e3cff */
[C---:B------:R-:W-:Y:S02]  /*204a0*/  IADD3 R57, P2, R2.reuse, 0xb000, RZ ;  /* 0x0000b00002397810 */ /* 0x040fe40007f5e0ff */
[C---:B------:R-:W-:Y:S02]  /*204b0*/  IADD3 R61, P3, R2.reuse, 0xc000, RZ ;  /* 0x0000c000023d7810 */ /* 0x040fe40007f7e0ff */
[C---:B------:R-:W-:Y:S02]  /*204c0*/  IADD3 R65, P4, R2.reuse, 0xd000, RZ ;  /* 0x0000d00002417810 */ /* 0x040fe40007f9e0ff */
[C---:B------:R-:W-:Y:S02]  /*204d0*/  IADD3 R69, P5, R2.reuse, 0xe000, RZ ;  /* 0x0000e00002457810 */ /* 0x040fe40007fbe0ff */
[----:B------:R-:W-:-:S02]  /*204e0*/  LOP3.LUT R7, R2, 0x380, RZ, 0xc0, !PT ;  /* 0x0000038002077812 */ /* 0x000fc400078ec0ff */
[----:B------:R-:W-:Y:S02]  /*204f0*/  IADD3 R5, P6, R2, 0xf000, RZ ;  /* 0x0000f00002057810 */ /* 0x000fe40007fde0ff */
[----:B------:R-:W-:Y:S02]  /*20500*/  LOP3.LUT R56, R57, 0x380, RZ, 0xc0, !PT ;  /* 0x0000038039387812 */ /* 0x000fe400078ec0ff */
[----:B------:R-:W-:Y:S01]  /*20510*/  LOP3.LUT R60, R61, 0x380, RZ, 0xc0, !PT ;  /* 0x000003803d3c7812 */ /* 0x000fe200078ec0ff */
[----:B------:R-:W-:Y:S01]  /*20520*/  IMAD.X R73, RZ, RZ, R3, P6 ;  /* 0x000000ffff497224 */ /* 0x000fe200030e0603 */
[----:B------:R-:W-:Y:S02]  /*20530*/  LOP3.LUT R64, R65, 0x380, RZ, 0xc0, !PT ;  /* 0x0000038041407812 */ /* 0x000fe400078ec0ff */
[----:B------:R-:W-:Y:S02]  /*20540*/  LOP3.LUT R68, R69, 0x380, RZ, 0xc0, !PT ;  /* 0x0000038045447812 */ /* 0x000fe400078ec0ff */
[----:B------:R-:W-:-:S02]  /*20550*/  SHF.R.U64 R7, R7, 0x3, RZ ;  /* 0x0000000307077819 */ /* 0x000fc400000012ff */
[----:B------:R-:W-:Y:S02]  /*20560*/  LOP3.LUT R0, R5, 0x380, RZ, 0xc0, !PT ;  /* 0x0000038005007812 */ /* 0x000fe400078ec0ff */
[----:B------:R-:W-:Y:S02]  /*20570*/  SHF.R.U64 R56, R56, 0x3, RZ ;  /* 0x0000000338387819 */ /* 0x000fe400000012ff */
[----:B------:R-:W-:Y:S02]  /*20580*/  SHF.R.U64 R60, R60, 0x3, RZ ;  /* 0x000000033c3c7819 */ /* 0x000fe400000012ff */
[----:B------:R-:W-:Y:S02]  /*20590*/  SHF.R.U64 R64, R64, 0x3, RZ ;  /* 0x0000000340407819 */ /* 0x000fe400000012ff */
[----:B------:R-:W-:Y:S02]  /*205a0*/  SHF.R.U64 R68, R68, 0x3, RZ ;  /* 0x0000000344447819 */ /* 0x000fe400000012ff */
[----:B------:R-:W-:-:S02]  /*205b0*/  LOP3.LUT R2, R7, R2, RZ, 0x3c, !PT ;  /* 0x0000000207027212 */ /* 0x000fc400078e3cff */
        /* <DEDUP_REMOVED lines=9> */
[----:B------:R-:W-:Y:S01]  /*20650*/  LOP3.LUT R72, R0, R5, RZ, 0x3c, !PT ;  /* 0x0000000500487212 */ /* 0x000fe200078e3cff */
[----:B------:R-:W-:-:S02]  /*20660*/  UIMAD UR7, UR11, UR14, URZ ;  /* 0x0000000e0b0772a4 */ /* 0x000fc4000f8e023f */
[----:B------:R-:W-:Y:S02]  /*20670*/  UIMAD.WIDE.U32 UR8, UR4, UR14, URZ ;  /* 0x0000000e040872a5 */ /* 0x000fe4000f8e003f */
[----:B------:R-:W-:Y:S01]  /*20680*/  UIMAD UR7, UR4, UR15, UR7 ;  /* 0x0000000f040772a4 */ /* 0x000fe2000f8e0207 */
[----:B------:R-:W-:-:S03]  /*20690*/  ULDC.64 UR10, c[0x0][0xbe8] ;  /* 0x0002fa00000a7ab9 */ /* 0x000fc60000000a00 */
[----:B------:R-:W-:Y:S02]  /*206a0*/  UIADD3 UR9, UR9, UR7, URZ ;  /* 0x0000000709097290 */ /* 0x000fe4000fffe03f */
[----:B------:R-:W-:Y:S01]  /*206b0*/  UIMAD UR4, UR18, UR10, URZ ;  /* 0x0000000a120472a4 */ /* 0x000fe2000f8e023f */
[----:B------:R-:W-:Y:S01]  /*206c0*/  VIADD R76, R209, UR60 ;  /* 0x0000003cd14c7c36 */ /* 0x000fe20008000000 */
[----:B------:R-:W-:Y:S02]  /*206d0*/  UIMAD.WIDE.U32 UR8, UR61, UR10, UR8 ;  /* 0x0000000a3d0872a5 */ /* 0x000fe4000f8e0008 */
[----:B------:R-:W-:-:S03]  /*206e0*/  UIMAD UR4, UR61, UR11, UR4 ;  /* 0x0000000b3d0472a4 */ /* 0x000fc6000f8e0204 */
[----:B------:R-:W-:Y:S01]  /*206f0*/  ULDC.64 UR10, c[0x0][0xbf0] ;  /* 0x0002fc00000a7ab9 */ /* 0x000fe20000000a00 */
[----:B------:R-:W-:Y:S02]  /*20700*/  UIADD3 UR9, UR9, UR4, URZ ;  /* 0x0000000409097290 */ /* 0x000fe4000fffe03f */
[----:B------:R-:W-:Y:S02]  /*20710*/  UIMAD UR4, UR20, UR10, URZ ;  /* 0x0000000a140472a4 */ /* 0x000fe4000f8e023f */
[----:B------:R-:W-:Y:S02]  /*20720*/  UIMAD.WIDE.U32 UR8, UR19, UR10, UR8 ;  /* 0x0000000a130872a5 */ /* 0x000fe4000f8e0008 */
[----:B------:R-:W-:-:S03]  /*20730*/  UIMAD UR4, UR19, UR11, UR4 ;  /* 0x0000000b130472a4 */ /* 0x000fc6000f8e0204 */
[----:B------:R-:W-:Y:S01]  /*20740*/  ULDC.64 UR10, c[0x0][0xbe0] ;  /* 0x0002f800000a7ab9 */ /* 0x000fe20000000a00 */
[----:B------:R-:W-:Y:S01]  /*20750*/  UIADD3 UR4, UR9, UR4, URZ ;  /* 0x0000000409047290 */ /* 0x000fe2000fffe03f */
[----:B------:R-:W-:-:S05]  /*20760*/  VIADD R82, R208, UR60 ;  /* 0x0000003cd0527c36 */ /* 0x000fca0008000000 */
[----:B------:R-:W-:Y:S01]  /*20770*/  ISETP.GE.AND P2, PT, R82, R19, PT ;  /* 0x000000135200720c */ /* 0x000fe20003f46270 */
[----:B------:R-:W-:Y:S01]  /*20780*/  BSSY B1, `(.L_x_3507) ;  /* 0x000004a000017945 */ /* 0x000fe20003800000 */
[----:B--2---:R0:W-:Y:S04]  /*20790*/  @!P0 ST.E desc[UR36][R54.64], R21 ;  /* 0x0000001536008985 */ /* 0x0041e8000c101924 */
[----:B------:R1:W5:Y:S04]  /*207a0*/  LD.E.128 R4, desc[UR36][R2.64] ;  /* 0x0000002402047980 */ /* 0x000368000c101d00 */
[----:B------:R-:W5:Y:S01]  /*207b0*/  LD.E.128 R8, desc[UR36][R8.64] ;  /* 0x0000002408087980 */ /* 0x000f62000c101d00 */
[----:B0-----:R-:W-:-:S03]  /*207c0*/  IMAD.MOV.U32 R21, RZ, RZ, R76 ;  /* 0x000000ffff157224 */ /* 0x001fc600078e004c */
[----:B------:R-:W5:Y:S01]  /*207d0*/  LD.E.128 R12, desc[UR36][R12.64] ;  /* 0x000000240c0c7980 */ /* 0x000f62000c101d00 */
[----:B-1----:R-:W0:Y:S01]  /*207e0*/  @P1 LDC R3, c[0x0][0xcec] ;  /* 0x00033b00ff031b82 */ /* 0x002e220000000800 */
[----:B------:R-:W-:Y:S02]  /*207f0*/  IMAD.U32 R2, RZ, RZ, UR8 ;  /* 0x00000008ff027e24 */ /* 0x000fe4000f8e00ff */
[----:B------:R-:W5:Y:S04]  /*20800*/  LD.E.128 R24, desc[UR36][R24.64] ;  /* 0x0000002418187980 */ /* 0x000f68000c101d00 */
[----:B------:R-:W5:Y:S04]  /*20810*/  LD.E.128 R28, desc[UR36][R28.64] ;  /* 0x000000241c1c7980 */ /* 0x000f68000c101d00 */
[----:B------:R-:W5:Y:S04]  /*20820*/  LD.E.128 R32, desc[UR36][R32.64] ;  /* 0x0000002420207980 */ /* 0x000f68000c101d00 */
[----:B------:R-:W5:Y:S04]  /*20830*/  LD.E.128 R36, desc[UR36][R36.64] ;  /* 0x0000002424247980 */ /* 0x000f68000c101d00 */
[----:B------:R-:W5:Y:S04]  /*20840*/  LD.E.128 R40, desc[UR36][R40.64] ;  /* 0x0000002428287980 */ /* 0x000f68000c101d00 */
[----:B------:R-:W5:Y:S01]  /*20850*/  LD.E.128 R44, desc[UR36][R44.64] ;  /* 0x000000242c2c7980 */ /* 0x000f62000c101d00 */
[----:B0-----:R-:W-:-:S03]  /*20860*/  @P1 IMAD.HI.U32 R0, R76, R3, RZ ;  /* 0x000000034c001227 */ /* 0x001fc600078e00ff */
[----:B------:R-:W5:Y:S02]  /*20870*/  LD.E.128 R48, desc[UR36][R48.64] ;  /* 0x0000002430307980 */ /* 0x000f64000c101d00 */
[----:B----4-:R-:W-:Y:S02]  /*20880*/  @P1 SHF.R.U32.HI R21, RZ, R77, R0 ;  /* 0x0000004dff151219 */ /* 0x010fe40000011600 */
[----:B------:R-:W5:Y:S02]  /*20890*/  LD.E.128 R52, desc[UR36][R52.64] ;  /* 0x0000002434347980 */ /* 0x000f64000c101d00 */
[--C-:B------:R-:W-:Y:S01]  /*208a0*/  SHF.R.S32.HI R0, RZ, 0x1f, R21.reuse ;  /* 0x0000001fff007819 */ /* 0x100fe20000011415 */
[----:B------:R-:W-:Y:S01]  /*208b0*/  IMAD.MOV R77, RZ, RZ, -R21 ;  /* 0x000000ffff4d7224 */ /* 0x000fe200078e0a15 */
[----:B------:R-:W5:Y:S01]  /*208c0*/  LD.E.128 R56, desc[UR36][R56.64] ;  /* 0x0000002438387980 */ /* 0x000f62000c101d00 */
[----:B------:R-:W-:Y:S01]  /*208d0*/  IMAD.U32 R3, RZ, RZ, UR9 ;  /* 0x00000009ff037e24 */ /* 0x000fe2000f8e00ff */
[----:B------:R-:W-:Y:S01]  /*208e0*/  ULDC.64 UR8, c[0x0][0xbd8] ;  /* 0x0002f60000087ab9 */ /* 0x000fe20000000a00 */
[----:B------:R-:W-:Y:S01]  /*208f0*/  IMAD R0, R0, UR10, RZ ;  /* 0x0000000a00007c24 */ /* 0x000fe2000f8e02ff */
[----:B------:R-:W5:Y:S01]  /*20900*/  LD.E.128 R60, desc[UR36][R60.64] ;  /* 0x000000243c3c7980 */ /* 0x000f62000c101d00 */
[----:B------:R-:W-:-:S02]  /*20910*/  IMAD R77, R20, R77, R76 ;  /* 0x0000004d144d7224 */ /* 0x000fc400078e024c */
[----:B------:R-:W-:Y:S01]  /*20920*/  IMAD.U32 R3, RZ, RZ, UR4 ;  /* 0x00000004ff037e24 */ /* 0x000fe2000f8e00ff */
[----:B------:R-:W5:Y:S01]  /*20930*/  LD.E.128 R64, desc[UR36][R64.64] ;  /* 0x0000002440407980 */ /* 0x000f62000c101d00 */
[C---:B------:R-:W-:Y:S01]  /*20940*/  IMAD R79, R21.reuse, UR11, R0 ;  /* 0x0000000b154f7c24 */ /* 0x040fe2000f8e0200 */
[----:B------:R-:W-:Y:S02]  /*20950*/  SHF.R.S32.HI R0, RZ, 0x1f, R77 ;  /* 0x0000001fff007819 */ /* 0x000fe4000001144d */
[----:B------:R-:W5:Y:S01]  /*20960*/  LD.E.128 R68, desc[UR36][R68.64] ;  /* 0x0000002444447980 */ /* 0x000f62000c101d00 */
[----:B------:R-:W-:-:S03]  /*20970*/  IMAD.WIDE.U32 R2, R21, UR10, R2 ;  /* 0x0000000a15027c25 */ /* 0x000fc6000f8e0002 */
[----:B------:R-:W5:Y:S01]  /*20980*/  LD.E.128 R72, desc[UR36][R72.64] ;  /* 0x0000002448487980 */ /* 0x000f62000c101d00 */
[----:B------:R-:W-:Y:S01]  /*20990*/  IMAD.IADD R3, R3, 0x1, R79 ;  /* 0x0000000103037824 */ /* 0x000fe200078e024f */
[----:B------:R-:W-:Y:S01]  /*209a0*/  UIADD3 UR4, UR42, 0x32420, URZ ;  /* 0x000324202a047890 */ /* 0x000fe2000fffe03f */
[----:B------:R-:W-:Y:S01]  /*209b0*/  IMAD R20, R0, UR8, RZ ;  /* 0x0000000800147c24 */ /* 0x000fe2000f8e02ff */
[----:B------:R-:W-:Y:S01]  /*209c0*/  @!PT LDS RZ, [RZ] ;  /* 0x00000000fffff984 */ /* 0x000fe20000000800 */
[----:B------:R-:W-:Y:S01]  /*209d0*/  @!PT LDS RZ, [RZ] ;  /* 0x00000000fffff984 */ /* 0x000fe20000000800 */
[----:B------:R-:W-:Y:S01]  /*209e0*/  @!PT LDS RZ, [RZ] ;  /* 0x00000000fffff984 */ /* 0x000fe20000000800 */
[----:B------:R-:W-:Y:S01]  /*209f0*/  @!PT LDS RZ, [RZ] ;  /* 0x00000000fffff984 */ /* 0x000fe20000000800 */
[----:B------:R0:W-:Y:S06]  /*20a00*/  MEMBAR.ALL.CTA ;  /* 0x0000000000007992 */ /* 0x0001ec0000008000 */
[----:B0-----:R-:W0:Y:S01]  /*20a10*/  FENCE.VIEW.ASYNC.S ;  /* 0x00000000000073c6 */ /* 0x001e220000000000 */
[----:B------:R-:W-:Y:S01]  /*20a20*/  IMAD.WIDE.U32 R2, R77, UR8, R2 ;  /* 0x000000084d027c25 */ /* 0x000fe2000f8e0002 */
[----:B------:R-:W-:-:S03]  /*20a30*/  UPRMT UR4, URZ, 0x654, UR4 ;  /* 0x000006543f047896 */ /* 0x000fc60008000004 */
[----:B------:R-:W-:Y:S01]  /*20a40*/  IMAD R21, R77, UR9, R20 ;  /* 0x000000094d157c24 */ /* 0x000fe2000f8e0214 */
[----:B------:R-:W-:Y:S01]  /*20a50*/  ULDC.64 UR8, c[0x0][0xb80] ;  /* 0x0002e00000087ab9 */ /* 0x000fe20000000a00 */
[----:B------:R-:W-:Y:S01]  /*20a60*/  VIADD R0, R82, 0x20 ;  /* 0x0000002052007836 */ /* 0x000fe20000000000 */
[----:B------:R-:W-:Y:S01]  /*20a70*/  LEA R80, P3, R2, UR8, 0x1 ;  /* 0x0000000802507c11 */ /* 0x000fe2000f8608ff */
[----:B------:R-:W-:-:S03]  /*20a80*/  IMAD.IADD R3, R3, 0x1, R21 ;  /* 0x0000000103037824 */ /* 0x000fc600078e0215 */
[-C--:B------:R-:W-:Y:S01]  /*20a90*/  ISETP.GE.AND P1, PT, R0, R19.reuse, PT ;  /* 0x000000130000720c */ /* 0x080fe20003f26270 */
[----:B------:R-:W-:Y:S01]  /*20aa0*/  VIADD R0, R82, 0x40 ;  /* 0x0000004052007836 */ /* 0x000fe20000000000 */
[----:B------:R-:W-:Y:S01]  /*20ab0*/  LEA.HI.X R81, R2, UR9, R3, 0x1, P3 ;  /* 0x0000000902517c11 */ /* 0x000fe200098f0c03 */
[----:B0-----:R0:W1:Y:S03]  /*20ac0*/  SHFL.IDX PT, R78, R80, RZ, 0x181f ;  /* 0x00181fff504e7589 */ /* 0x00106600000e0000 */
[----:B------:R-:W-:Y:S02]  /*20ad0*/  ISETP.GE.AND P0, PT, R0, R19, PT ;  /* 0x000000130000720c */ /* 0x000fe40003f06270 */
[----:B------:R0:W2:Y:S01]  /*20ae0*/  SHFL.IDX PT, R0, R81, RZ, 0x181f ;  /* 0x00181fff51007589 */ /* 0x0000a200000e0000 */
[----:B------:R-:W-:Y:S01]  /*20af0*/  SYNCS.ARRIVE.TRANS64.RED.A1T0 RZ, [UR4], RZ ;  /* 0x000000ffffff79a7 */ /* 0x000fe20008100404 */
[----:B------:R-:W-:Y:S09]  /*20b00*/  @P2 BRA `(.L_x_3508) ;  /* 0x0000000000442947 */ /* 0x000ff20003800000 */
        /* <DEDUP_REMOVED lines=17> */
.L_x_3508:
[----:B------:R-:W-:Y:S05]  /*20c20*/  BSYNC B1 ;  /* 0x0000000000017941 */ /* 0x000fea0003800000 */
.L_x_3507:
[----:B--2---:R2:W4:Y:S01]  /*20c30*/  SHFL.IDX PT, R0, R81, 0x1, 0x181f ;  /* 0x00381f0051007f89 */ /* 0x00452200000e0000 */
        /* <DEDUP_REMOVED lines=9> */
[----:B-----5:R-:W-:Y:S02]  /*20cd0*/  @!P3 LEA R4, P5, R191, R20, 0x1 ;  /* 0x00000014bf04b211 */ /* 0x020fe400078a08ff */
        /* <DEDUP_REMOVED lines=10> */
.L_x_3510:
[----:B------:R-:W-:Y:S05]  /*20d80*/  BSYNC B1 ;  /* 0x0000000000017941 */ /* 0x000fea0003800000 */
.L_x_3509:
[----:B----4-:R4:W0:Y:S01]  /*20d90*/  SHFL.IDX PT, R0, R81, 0x2, 0x181f ;  /* 0x00581f0051007f89 */ /* 0x01082200000e0000 */
        /* <DEDUP_REMOVED lines=20> */
.L_x_3512:
[----:B------:R-:W-:Y:S05]  /*20ee0*/  BSYNC B1 ;  /* 0x0000000000017941 */ /* 0x000fea0003800000 */
.L_x_3511:
[----:B0-----:R-:W-:Y:S01]  /*20ef0*/  VIADD R0, R82, 0x60 ;  /* 0x0000006052007836 */ /* 0x001fe20000000000 */
[----:B--2-4-:R-:W4:Y:S04]  /*20f00*/  SHFL.IDX PT, R81, R81, 0x3, 0x181f ;  /* 0x00781f0051517f89 */ /* 0x014f2800000e0000 */
        /* <DEDUP_REMOVED lines=9> */
[C---:B------:R-:W-:Y:S02]  /*20fa0*/  @!P5 LEA R6, P2, R190.reuse, R80, 0x1 ;  /* 0x00000050be06d211 */ /* 0x040fe400078408ff */
[-C--:B----4-:R-:W-:Y:S02]  /*20fb0*/  @!P3 LEA.HI.X R3, R189, R81.reuse, R201, 0x1, P0 ;  /* 0x00000051bd03b211 */ /* 0x090fe400000f0cc9 */
        /* <DEDUP_REMOVED lines=11> */
.L_x_3505:
[----:B------:R-:W-:Y:S01]  /*21070*/  R2UR UR4, R202 ;  /* 0x00000000ca0472ca */ /* 0x000fe200000e0000 */
[----:B------:R-:W-:Y:S01]  /*21080*/  ULDC.64 UR8, c[0x0][0xd00] ;  /* 0x0003400000087ab9 */ /* 0x000fe20000000a00 */
[----:B------:R-:W0:Y:S01]  /*21090*/  LDC R11, c[0x0][0xce8] ;  /* 0x00033a00ff0b7b82 */ /* 0x000e220000000800 */
[----:B------:R-:W-:-:S04]  /*210a0*/  UISETP.NE.U32.AND UP0, UPT, UR8, URZ, UPT ;  /* 0x0000003f0800728c */ /* 0x000fc8000bf05070 */
[----:B------:R-:W-:-:S03]  /*210b0*/  UISETP.NE.AND.EX UP0, UPT, UR9, URZ, UPT, UP0 ;  /* 0x0000003f0900728c */ /* 0x000fc6000bf05300 */
[----:B------:R-:W-:-:S03]  /*210c0*/  ULDC.64 UR8, c[0x0][0xd00] ;  /* 0x0003400000087ab9 */ /* 0x000fc60000000a00 */
[----:B------:R-:W-:Y:S01]  /*210d0*/  UIMAD.WIDE UR8, UR4, 0x4, UR8 ;  /* 0x00000004040878a5 */ /* 0x000fe2000f8e0208 */
[----:B------:R-:W-:-:S05]  /*210e0*/  PLOP3.LUT P2, PT, PT, PT, UP0, 0x80, 0x0 ;  /* 0x000000000000781c */ /* 0x000fca0003f4f008 */
[----:B------:R-:W-:Y:S02]  /*210f0*/  IMAD.U32 R2, RZ, RZ, UR8 ;  /* 0x00000008ff027e24 */ /* 0x000fe4000f8e00ff */
[----:B------:R-:W-:Y:S01]  /*21100*/  IMAD.U32 R3, RZ, RZ, UR9 ;  /* 0x00000009ff037e24 */ /* 0x000fe2000f8e00ff */
[----:B------:R-:W-:Y:S02]  /*21110*/  ULDC.64 UR8, c[0x0][0xd08] ;  /* 0x0003420000087ab9 */ /* 0x000fe40000000a00 */
[----:B------:R-:W-:-:S03]  /*21120*/  UISETP.NE.U32.AND UP1, UPT, UR8, URZ, UPT ;  /* 0x0000003f0800728c */ /* 0x000fc6000bf25070 */
[----:B------:R-:W2:Y:S01]  /*21130*/  @P2 LDG.E R6, desc[UR36][R2.64] ;  /* 0x0000002402062981 */ /* 0x000ea2000c1e1900 */
[----:B------:R-:W-:-:S06]  /*21140*/  UISETP.NE.AND.EX UP1, UPT, UR9, URZ, UPT, UP1 ;  /* 0x0000003f0900728c */ /* 0x000fcc000bf25310 */
[----:B------:R-:W-:-:S05]  /*21150*/  PLOP3.LUT P3, PT, PT, PT, UP1, 0x80, 0x0 ;  /* 0x000000000000781c */ /* 0x000fca0003f6f018 */
[----:B------:R-:W-:Y:S02]  /*21160*/  @UP1 ULDC.64 UR8, c[0x0][0xd08] ;  /* 0x0003420000081ab9 */ /* 0x000fe40000000a00 */
[----:B------:R-:W-:-:S03]  /*21170*/  @UP1 UIMAD.WIDE UR8, UR4, 0x4, UR8 ;  /* 0x00000004040818a5 */ /* 0x000fc6000f8e0208 */
[----:B------:R-:W-:Y:S02]  /*21180*/  ULDC UR4, c[0x0][0xb88] ;  /* 0x0002e20000047ab9 */ /* 0x000fe40000000800 */
[----:B------:R-:W-:Y:S02]  /*21190*/  IMAD.U32 R0, RZ, RZ, UR4 ;  /* 0x00000004ff007e24 */ /* 0x000fe4000f8e00ff */
        /* <DEDUP_REMOVED lines=14> */
.L_x_3514:
[----:B------:R-:W-:Y:S01]  /*21280*/  R2UR UR8, R202 ;  /* 0x00000000ca0872ca */ /* 0x000fe200000e0000 */
[----:B------:R-:W-:Y:S01]  /*21290*/  USHF.R.S32.HI UR10, URZ, 0x1f, UR4 ;  /* 0x0000001f3f0a7899 */ /* 0x000fe20008011404 */
[----:B------:R-:W-:Y:S11]  /*212a0*/  BSSY B1, `(.L_x_3515) ;  /* 0x000002e000017945 */ /* 0x000ff60003800000 */
[----:B------:R-:W-:-:S02]  /*212b0*/  USHF.R.S32.HI UR7, URZ, 0x1f, UR8 ;  /* 0x0000001f3f077899 */ /* 0x000fc40008011408 */
        /* <DEDUP_REMOVED lines=44> */
.L_x_3516:
[----:B------:R-:W-:Y:S05]  /*21580*/  BSYNC B1 ;  /* 0x0000000000017941 */ /* 0x000fea0003800000 */
.L_x_3515:
[----:B0-----:R-:W0:Y:S01]  /*21590*/  @P0 LDC R3, c[0x0][0xcf0] ;  /* 0x00033c00ff030b82 */ /* 0x001e220000000800 */
[----:B------:R-:W-:Y:S01]  /*215a0*/  ULDC.64 UR16, c[0x0][0xba0] ;  /* 0x0002e80000107ab9 */ /* 0x000fe20000000a00 */
[----:B------:R-:W-:Y:S01]  /*215b0*/  VIADD R6, R209, UR60 ;  /* 0x0000003cd1067c36 */ /* 0x000fe20008000000 */
[----:B------:R-:W-:Y:S01]  /*215c0*/  UIMAD UR7, UR10, UR16, URZ ;  /* 0x000000100a0772a4 */ /* 0x000fe2000f8e023f */
[----:B------:R-:W-:Y:S01]  /*215d0*/  BSSY B1, `(.L_x_3517) ;  /* 0x0000040000017945 */ /* 0x000fe20003800000 */
[----:B------:R-:W-:Y:S01]  /*215e0*/  UIMAD.WIDE.U32 UR8, UR4, UR16, URZ ;  /* 0x00000010040872a5 */ /* 0x000fe2000f8e003f */
[----:B------:R-:W-:Y:S01]  /*215f0*/  @P0 IMAD.HI.U32 R2, R6, R9, RZ ;  /* 0x0000000906020227 */ /* 0x000fe200078e00ff */
[----:B------:R-:W-:-:S03]  /*21600*/  UIMAD UR7, UR4, UR17, UR7 ;  /* 0x00000011040772a4 */ /* 0x000fc6000f8e0207 */
[----:B------:R-:W-:Y:S01]  /*21610*/  ULDC.64 UR16, c[0x0][0xbe8] ;  /* 0x0002fa0000107ab9 */ /* 0x000fe20000000a00 */
[----:B------:R-:W-:Y:S01]  /*21620*/  UIADD3 UR9, UR9, UR7, URZ ;  /* 0x0000000709097290 */ /* 0x000fe2000fffe03f */
[----:B------:R-:W-:Y:S01]  /*21630*/  IMAD.MOV.U32 R5, RZ, RZ, R6 ;  /* 0x000000ffff057224 */ /* 0x000fe200078e0006 */
[----:B------:R-:W-:Y:S02]  /*21640*/  UIMAD UR4, UR11, UR16, URZ ;  /* 0x000000100b0472a4 */ /* 0x000fe4000f8e023f */
[----:B------:R-:W-:Y:S02]  /*21650*/  UIMAD.WIDE.U32 UR8, UR61, UR16, UR8 ;  /* 0x000000103d0872a5 */ /* 0x000fe4000f8e0008 */
        /* <DEDUP_REMOVED lines=55> */
.L_x_3518:
[----:B------:R-:W-:Y:S05]  /*219d0*/  BSYNC B1 ;  /* 0x0000000000017941 */ /* 0x000fea0003800000 */
.L_x_3517:
        /* <DEDUP_REMOVED lines=21> */
.L_x_3520:
[----:B------:R-:W-:Y:S05]  /*21b30*/  BSYNC B1 ;  /* 0x0000000000017941 */ /* 0x000fea0003800000 */
.L_x_3519:
        /* <DEDUP_REMOVED lines=21> */
.L_x_3522:
[----:B------:R-:W-:Y:S05]  /*21c90*/  BSYNC B1 ;  /* 0x0000000000017941 */ /* 0x000fea0003800000 */
.L_x_3521:
[----:B0-----:R-:W-:Y:S01]  /*21ca0*/  VIADD R0, R6, 0x60 ;  /* 0x0000006006007836 */ /* 0x001fe20000000000 */
[----:B--2-4-:R-:W0:Y:S04]  /*21cb0*/  SHFL.IDX PT, R5, R5, 0x3, 0x181f ;  /* 0x00781f0005057f89 */ /* 0x014e2800000e0000 */
[----:B------:R-:W-:Y:S01]  /*21cc0*/  ISETP.GE.AND P0, PT, R0, R11, PT ;  /* 0x0000000b0000720c */ /* 0x000fe20003f06270 */
[----:B-1-3--:R1:W2:-:S12]  /*21cd0*/  SHFL.IDX PT, R2, R4, 0x3, 0x181f ;  /* 0x00781f0004027f89 */ /* 0x00a29800000e0000 */
[----:B-1----:R-:W-:Y:S05]  /*21ce0*/  @P0 BRA `(.L_x_3513) ;  /* 0x0000000000440947 */ /* 0x002fea0003800000 */
[----:B------:R-:W-:Y:S02]  /*21cf0*/  ULDC UR4, c[0x0][0xbc8] ;  /* 0x0002f20000047ab9 */ /* 0x000fe40000000800 */
[----:B------:R-:W-:Y:S02]  /*21d00*/  ISETP.GE.AND P3, PT, R189, UR4, PT ;  /* 0x00000004bd007c0c */ /* 0x000fe4000bf66270 */
[----:B------:R-:W-:Y:S02]  /*21d10*/  ISETP.GE.AND P2, PT, R191, UR4, PT ;  /* 0x00000004bf007c0c */ /* 0x000fe4000bf46270 */
[----:B------:R-:W-:Y:S02]  /*21d20*/  ISETP.GE.AND P1, PT, R190, UR4, PT ;  /* 0x00000004be007c0c */ /* 0x000fe4000bf26270 */
[----:B------:R-:W-:-:S07]  /*21d30*/  ISETP.GE.AND P0, PT, R192, UR4, PT ;  /* 0x00000004c0007c0c */ /* 0x000fce000bf06270 */
[-C--:B--2---:R-:W-:Y:S02]  /*21d40*/  @!P3 LEA R6, P6, R189, R2.reuse, 0x1 ;  /* 0x00000002bd06b211 */ /* 0x084fe400078c08ff */
[-C--:B------:R-:W-:Y:S02]  /*21d50*/  @!P2 LEA R8, P5, R191, R2.reuse, 0x1 ;  /* 0x00000002bf08a211 */ /* 0x080fe400078a08ff */
[-C--:B------:R-:W-:Y:S02]  /*21d60*/  @!P1 LEA R10, P4, R190, R2.reuse, 0x1 ;  /* 0x00000002be0a9211 */ /* 0x080fe400078808ff */
[-C--:B0-----:R-:W-:Y:S02]  /*21d70*/  @!P3 LEA.HI.X R7, R189, R5.reuse, R201, 0x1, P6 ;  /* 0x00000005bd07b211 */ /* 0x081fe400030f0cc9 */
        /* <DEDUP_REMOVED lines=8> */
.L_x_3513:
[----:B------:R-:W-:Y:S05]  /*21e00*/  BSYNC B0 ;  /* 0x0000000000007941 */ /* 0x000fea0003800000 */
.L_x_3504:
[----:B------:R-:W-:Y:S02]  /*21e10*/  ULDC UR4, c[0x0][0xd3c] ;  /* 0x00034f0000047ab9 */ /* 0x000fe40000000800 */
[----:B------:R-:W-:-:S06]  /*21e20*/  UISETP.GE.AND UP0, UPT, UR5, UR4, UPT ;  /* 0x000000040500728c */ /* 0x000fcc000bf06270 */
[----:B------:R-:W-:-:S13]  /*21e30*/  PLOP3.LUT P0, PT, PT, PT, UP0, 0x80, 0x0 ;  /* 0x000000000000781c */ /* 0x000fda0003f0f008 */
[----:B------:R-:W-:Y:S05]  /*21e40*/  @!P0 BRA `(.L_x_3523) ;  /* 0xfffffdf400748947 */ /* 0x000fea000383ffff */
[----:B------:R-:W-:Y:S05]  /*21e50*/  EXIT ;  /* 0x000000000000794d */ /* 0x000fea0003800000 */
.L_x_3389:
        /* <DEDUP_REMOVED lines=16> */
.L_x_3524:
        /* <DEDUP_REMOVED lines=40> */
.L_x_3530:
        /* <DEDUP_REMOVED lines=12> */
.L_x_3529:
[----:B------:R-:W-:Y:S05]  /*222a0*/  BSYNC B0 ;  /* 0x0000000000007941 */ /* 0x000fea0003800000 */
.L_x_3528:
        /* <DEDUP_REMOVED lines=20> */
.L_x_3526:
        /* <DEDUP_REMOVED lines=20> */
.L_x_3531:
[----:B-1----:R-:W-:Y:S02]  /*22530*/  IMAD.MOV R2, RZ, RZ, -R3 ;  /* 0x000000ffff027224 */ /* 0x002fe400078e0a03 */
[----:B---3--:R-:W-:Y:S02]  /*22540*/  IMAD R16, R16, UR5, R11 ;  /* 0x0000000510107c24 */ /* 0x008fe4000f8e020b */
[----:B------:R-:W-:Y:S01]  /*22550*/  IMAD.MOV.U32 R11, RZ, RZ, R2 ;  /* 0x000000ffff0b7224 */ /* 0x000fe200078e0002 */
[----:B------:R-:W-:Y:S02]  /*22560*/  IABS R2, R4 ;  /* 0x0000000400027213 */ /* 0x000fe40000000000 */
[----:B--2---:R-:W-:Y:S01]  /*22570*/  IADD3 R9, -R16, UR6, RZ ;  /* 0x0000000610097c10 */ /* 0x004fe2000fffe1ff */
[----:B------:R-:W-:Y:S02]  /*22580*/  IMAD R11, R11, R12, RZ ;  /* 0x0000000c0b0b7224 */ /* 0x000fe400078e02ff */
[----:B------:R-:W-:Y:S01]  /*22590*/  IMAD.MOV R8, RZ, RZ, -R2 ;  /* 0x000000ffff087224 */ /* 0x000fe200078e0a02 */
        /* <DEDUP_REMOVED lines=24> */
[-C--:B------:R-:W-:Y:S01]  /*22720*/  IABS R8, R13.reuse ;  /* 0x0000000d00087213 */ /* 0x080fe20000000000 */
[----:B------:R-:W-:Y:S01]  /*22730*/  IMAD.MOV R18, RZ, RZ, -R13 ;  /* 0x000000ffff127224 */ /* 0x000fe200078e0a0d */
[----:B0-----:R-:W-:Y:S02]  /*22740*/  IABS R10, R13 ;  /* 0x0000000d000a7213 */ /* 0x001fe40000000000 */
[----:B------:R-:W0:Y:S08]  /*22750*/  I2F.RP R6, R8 ;  /* 0x0000000800067306 */ /* 0x000e300000209400 */
[----:B0-----:R-:W0:Y:S02]  /*22760*/  MUFU.RCP R6, R6 ;  /* 0x0000000600067308 */ /* 0x001e240000001000 */
[----:B0-----:R-:W-:-:S06]  /*22770*/  VIADD R3, R6, 0xffffffe ;  /* 0x0ffffffe06037836 */ /* 0x001fcc0000000000 */
[----:B------:R-:W0:Y:S02]  /*22780*/  F2I.FTZ.U32.TRUNC.NTZ R3, R3 ;  /* 0x0000000300037305 */ /* 0x000e24000021f000 */
[----:B0-----:R-:W-:-:S04]  /*22790*/  IMAD.MOV R7, RZ, RZ, -R3 ;  /* 0x000000ffff077224 */ /* 0x001fc800078e0a03 */
        /* <DEDUP_REMOVED lines=20> */
.L_x_3527:
[----:B------:R-:W-:Y:S01]  /*228e0*/  ULDC UR4, c[0x0][0xd3c] ;  /* 0x00034f0000047ab9 */ /* 0x000fe20000000800 */
[----:B------:R-:W-:Y:S02]  /*228f0*/  IMAD.MOV.U32 R17, RZ, RZ, RZ ;  /* 0x000000ffff117224 */ /* 0x000fe400078e00ff */
[----:B------:R-:W-:Y:S02]  /*22900*/  IMAD.U32 R16, RZ, RZ, UR6 ;  /* 0x00000006ff107e24 */ /* 0x000fe4000f8e00ff */
[----:B------:R-:W-:Y:S02]  /*22910*/  IMAD.MOV.U32 R18, RZ, RZ, RZ ;  /* 0x000000ffff127224 */ /* 0x000fe400078e00ff */
[----:B------:R-:W-:-:S07]  /*22920*/  IMAD.U32 R19, RZ, RZ, UR4 ;  /* 0x00000004ff137e24 */ /* 0x000fce000f8e00ff */
.L_x_3532:
[----:B------:R-:W-:-:S13]  /*22930*/  ISETP.NE.AND P0, PT, R5, RZ, PT ;  /* 0x000000ff0500720c */ /* 0x000fda0003f05270 */
[----:B------:R-:W0:Y:S01]  /*22940*/  @!P0 S2R R3, SR_CgaCtaId ;  /* 0x0000000000038919 */ /* 0x000e220000008800 */
[----:B------:R-:W-:-:S04]  /*22950*/  @!P0 MOV R0, 0x400 ;  /* 0x0000040000008802 */ /* 0x000fc80000000f00 */
[----:B0-----:R-:W-:-:S05]  /*22960*/  @!P0 LEA R0, R3, R0, 0x18 ;  /* 0x0000000003008211 */ /* 0x001fca00078ec0ff */
[----:B------:R1:W-:Y:S01]  /*22970*/  @!P0 STS.128 [R0+0x324d0], R16 ;  /* 0x0324d01000008388 */ /* 0x0003e20000000c00 */
[----:B------:R-:W-:Y:S06]  /*22980*/  BAR.ARV 0x5, 0x180 ;  /* 0x0146000000007b1d */ /* 0x000fec0000002000 */
.L_x_3525:
        /* <DEDUP_REMOVED lines=14> */
[----:B-1----:R-:W-:Y:S02]  /*22a70*/  LOP3.LUT R3, R4, 0x7f, RZ, 0xc0, !PT ;  /* 0x0000007f04037812 */ /* 0x002fe400078ec0ff */
        /* <DEDUP_REMOVED lines=17> */
.L_x_3608:
        /* <DEDUP_REMOVED lines=21> */
[----:B------:R0:W5:Y:S01]  /*22ce0*/  @P2 LDG.E R35, desc[UR36][R2.64] ;  /* 0x0000002402232981 */ /* 0x000162000c1e1900 */
[----:B-1----:R-:W-:-:S05]  /*22cf0*/  @P1 IMAD.WIDE R4, R19, 0x4, R4 ;  /* 0x0000000413041825 */ /* 0x002fca00078e0204 */
[----:B--2---:R-:W2:Y:S01]  /*22d00*/  @P1 LDG.E R0, desc[UR36][R4.64] ;  /* 0x0000002404001981 */ /* 0x004ea2000c1e1900 */
        /* <DEDUP_REMOVED lines=8> */
[----:B---34-:R-:W-:Y:S05]  /*22d90*/  @P1 BRA `(.L_x_3534) ;  /* 0x0000000000201947 */ /* 0x018fea0003800000 */
        /* <DEDUP_REMOVED lines=8> */
.L_x_3534:
[----:B------:R-:W-:Y:S02]  /*22e20*/  ULDC.64 UR4, c[0x0][0xb18] ;  /* 0x0002c60000047ab9 */ /* 0x000fe40000000a00 */
[----:B------:R-:W-:-:S04]  /*22e30*/  ISETP.NE.U32.AND P0, PT, RZ, UR4, PT ;  /* 0x00000004ff007c0c */ /* 0x000fc8000bf05070 */
[----:B------:R-:W-:-:S13]  /*22e40*/  ISETP.NE.AND.EX P0, PT, RZ, UR5, PT, P0 ;  /* 0x00000005ff007c0c */ /* 0x000fda000bf05300 */
[----:B------:R-:W-:Y:S05]  /*22e50*/  @!P0 BRA `(.L_x_3535) ;  /* 0x0000000000108947 */ /* 0x000fea0003800000 */
[----:B0-----:R-:W0:Y:S02]  /*22e60*/  LDC.64 R2, c[0x0][0xb18] ;  /* 0x0002c600ff027b82 */ /* 0x001e240000000a00 */
[----:B0-----:R-:W-:-:S05]  /*22e70*/  IMAD.WIDE R2, R19, 0x4, R2 ;  /* 0x0000000413027825 */ /* 0x001fca00078e0202 */
[----:B------:R3:W5:Y:S01]  /*22e80*/  LDG.E R7, desc[UR36][R2.64] ;  /* 0x0000002402077981 */ /* 0x000762000c1e1900 */
[----:B------:R-:W-:Y:S05]  /*22e90*/  BRA `(.L_x_3536) ;  /* 0x0000000000247947 */ /* 0x000fea0003800000 */
.L_x_3535:
[----:B------:R-:W-:Y:S02]  /*22ea0*/  ULDC.64 UR4, c[0x0][0xb00] ;  /* 0x0002c00000047ab9 */ /* 0x000fe40000000a00 */
[----:B------:R-:W-:-:S04]  /*22eb0*/  ISETP.NE.U32.AND P0, PT, RZ, UR4, PT ;  /* 0x00000004ff007c0c */ /* 0x000fc8000bf05070 */
[----:B------:R-:W-:-:S13]  /*22ec0*/  ISETP.NE.AND.EX P0, PT, RZ, UR5, PT, P0 ;  /* 0x00000005ff007c0c */ /* 0x000fda000bf05300 */
[----:B------:R-:W-:Y:S05]  /*22ed0*/  @!P0 BRA `(.L_x_3536) ;  /* 0x0000000000148947 */ /* 0x000fea0003800000 */
[----:B0-----:R-:W0:Y:S02]  /*22ee0*/  LDC.64 R2, c[0x0][0xb00] ;  /* 0x0002c000ff027b82 */ /* 0x001e240000000a00 */
[----:B0-----:R-:W-:-:S05]  /*22ef0*/  IMAD.WIDE R2, R19, 0x4, R2 ;  /* 0x0000000413027825 */ /* 0x001fca00078e0202 */
[----:B------:R-:W3:Y:S04]  /*22f00*/  LDG.E R7, desc[UR36][R2.64] ;  /* 0x0000002402077981 */ /* 0x000ee8000c1e1900 */
[----:B-12---:R-:W3:Y:S02]  /*22f10*/  LDG.E R0, desc[UR36][R2.64+0x4] ;  /* 0x0000042402007981 */ /* 0x006ee4000c1e1900 */
[----:B---3--:R-:W-:-:S07]  /*22f20*/  IMAD.IADD R7, R0, 0x1, -R7 ;  /* 0x0000000100077824 */ /* 0x008fce00078e0a07 */
.L_x_3536:
[----:B------:R-:W4:Y:S01]  /*22f30*/  LDL R6, [R1+0x440] ;  /* 0x0004400001067983 */ /* 0x000f220000100800 */
[----:B012---:R-:W0:Y:S01]  /*22f40*/  LDC R0, c[0x0][0x448] ;  /* 0x00011200ff007b82 */ /* 0x007e220000000800 */
[----:B------:R-:W-:Y:S01]  /*22f50*/  IMAD.SHL.U32 R37, R17, 0x80, RZ ;  /* 0x0000008011257824 */ /* 0x000fe200078e00ff */
[----:B------:R-:W-:Y:S01]  /*22f60*/  LOP3.LUT R23, R23, 0xfffeffff, RZ, 0xc0, !PT ;  /* 0xfffeffff17177812 */ /* 0x000fe200078ec0ff */
[----:B-----5:R-:W-:-:S05]  /*22f70*/  IMAD.IADD R17, R7, 0x1, -R30 ;  /* 0x0000000107117824 */ /* 0x020fca00078e0a1e */
[----:B---3--:R-:W1:Y:S01]  /*22f80*/  LDC.64 R2, c[0x0][0xad8] ;  /* 0x0002b600ff027b82 */ /* 0x008e620000000a00 */
[----:B0-----:R-:W-:Y:S01]  /*22f90*/  ISETP.NE.AND P2, PT, R0, 0x1, PT ;  /* 0x000000010000780c */ /* 0x001fe20003f45270 */
[----:B------:R-:W-:Y:S01]  /*22fa0*/  VIADD R0, R37, 0x7f ;  /* 0x0000007f25007836 */ /* 0x000fe20000000000 */
[----:B-1----:R-:W-:-:S11]  /*22fb0*/  ISETP.GE.AND P1, PT, R3, 0x1, PT ;  /* 0x000000010300780c */ /* 0x002fd60003f26270 */
[----:B------:R-:W0:Y:S01]  /*22fc0*/  @P2 LDC R5, c[0x0][0x44c] ;  /* 0x00011300ff052b82 */ /* 0x000e220000000800 */
[----:B------:R-:W-:-:S07]  /*22fd0*/  @P2 LOP3.LUT R23, R23, 0x10000, RZ, 0xfc, !PT ;  /* 0x0001000017172812 */ /* 0x000fce00078efcff */
[----:B------:R-:W1:Y:S01]  /*22fe0*/  @P2 LDC R9, c[0x0][0x450] ;  /* 0x00011400ff092b82 */ /* 0x000e620000000800 */
[----:B0-----:R-:W-:-:S05]  /*22ff0*/  @P2 IMAD.HI.U32 R4, R0, R5, RZ ;  /* 0x0000000500042227 */ /* 0x001fca00078e00ff */
[----:B-1----:R-:W-:Y:S02]  /*23000*/  @P2 SHF.R.U32.HI R0, RZ, R9, R4 ;  /* 0x00000009ff002219 */ /* 0x002fe40000011604 */
[----:B----4-:R-:W-:-:S05]  /*23010*/  IADD3 R5, R17, 0x1, -R6 ;  /* 0x0000000111057810 */ /* 0x010fca0007ffe806 */
        /* <DEDUP_REMOVED lines=14> */
.L_x_3539:
[----:B------:R-:W-:-:S13]  /*23100*/  ISETP.NE.AND P0, PT, R3, 0x1, PT ;  /* 0x000000010300780c */ /* 0x000fda0003f05270 */
[----:B------:R-:W0:Y:S02]  /*23110*/  @P0 LDC.64 R4, c[0x0][0xae0] ;  /* 0x0002b800ff040b82 */ /* 0x000e240000000a00 */
[----:B0-----:R-:W-:-:S05]  /*23120*/  @P0 IMAD.HI.U32 R4, R0, R4, RZ ;  /* 0x0000000400040227 */ /* 0x001fca00078e00ff */
[----:B------:R-:W-:-:S07]  /*23130*/  @P0 SHF.R.U32.HI R0, RZ, R5, R4 ;  /* 0x00000005ff000219 */ /* 0x000fce0000011604 */
.L_x_3540:
[----:B------:R-:W-:Y:S05]  /*23140*/  BSYNC B0 ;  /* 0x0000000000007941 */ /* 0x000fea0003800000 */
.L_x_3538:
[----:B------:R-:W-:-:S05]  /*23150*/  IMAD R5, R0, R3, R3 ;  /* 0x0000000300057224 */ /* 0x000fca00078e0203 */
[----:B------:R-:W-:-:S07]  /*23160*/  VIMNMX R2, R2, R5, PT ;  /* 0x0000000502027248 */ /* 0x000fce0003fe0100 */
.L_x_3537:
        /* <DEDUP_REMOVED lines=29> */
.L_x_3543:
[----:B------:R-:W-:-:S13]  /*23340*/  ISETP.NE.AND P0, PT, R3, 0x1, PT ;  /* 0x000000010300780c */ /* 0x000fda0003f05270 */
[----:B------:R-:W1:Y:S02]  /*23350*/  @P0 LDC.64 R4, c[0x0][0xae0] ;  /* 0x0002b800ff040b82 */ /* 0x000e640000000a00 */
[----:B-1----:R-:W-:-:S05]  /*23360*/  @P0 IMAD.HI.U32 R4, R2, R4, RZ ;  /* 0x0000000402040227 */ /* 0x002fca00078e00ff */
[----:B------:R-:W-:-:S07]  /*23370*/  @P0 SHF.R.U32.HI R2, RZ, R5, R4 ;  /* 0x00000005ff020219 */ /* 0x000fce0000011604 */
.L_x_3544:
[----:B------:R-:W-:Y:S05]  /*23380*/  BSYNC B0 ;  /* 0x0000000000007941 */ /* 0x000fea0003800000 */
.L_x_3542:
[----:B------:R-:W-:-:S05]  /*23390*/  IMAD R3, R2, R3, RZ ;  /* 0x0000000302037224 */ /* 0x000fca00078e02ff */
[----:B------:R-:W-:-:S07]  /*233a0*/  VIMNMX R0, R0, R3, !PT ;  /* 0x0000000300007248 */ /* 0x000fce0007fe0100 */
.L_x_3541:
        /* <DEDUP_REMOVED lines=24> */
.L_x_3546:
        /* <DEDUP_REMOVED lines=20> */
.L_x_3549:
[----:B------:R-:W-:Y:S05]  /*23670*/  BSYNC B6 ;  /* 0x0000000000067941 */ /* 0x000fea0003800000 */
.L_x_3548:
        /* <DEDUP_REMOVED lines=20> */
.L_x_3552:
        /* <DEDUP_REMOVED lines=15> */
.L_x_3551:
[----:B------:R-:W-:Y:S05]  /*238b0*/  BSYNC B6 ;  /* 0x0000000000067941 */ /* 0x000fea0003800000 */
.L_x_3550:
[----:B------:R-:W1:Y:S01]  /*238c0*/  S2R R20, SR_TID.X ;  /* 0x0000000000147919 */ /* 0x000e620000002100 */
[----:B------:R-:W-:Y:S01]  /*238d0*/  ULDC.64 UR4, c[0x0][0xaf0] ;  /* 0x0002bc0000047ab9 */ /* 0x000fe20000000a00 */
[----:B------:R-:W-:Y:S01]  /*238e0*/  IMAD.MOV.U32 R28, RZ, RZ, R19 ;  /* 0x000000ffff1c7224 */ /* 0x000fe200078e0013 */
[----:B------:R-:W-:Y:S01]  /*238f0*/  ISETP.NE.U32.AND P0, PT, RZ, UR4, PT ;  /* 0x00000004ff007c0c */ /* 0x000fe2000bf05070 */
[----:B------:R-:W-:-:S03]  /*23900*/  ULDC UR4, c[0x0][0x320] ;  /* 0x0000c80000047ab9 */ /* 0x000fc60000000800 */
[----:B------:R-:W-:-:S13]  /*23910*/  ISETP.NE.AND.EX P0, PT, RZ, UR5, PT, P0 ;  /* 0x00000005ff007c0c */ /* 0x000fda000bf05300 */
[----:B------:R-:W2:Y:S01]  /*23920*/  @P0 LDC.64 R2, c[0x0][0xaf0] ;  /* 0x0002bc00ff020b82 */ /* 0x000ea20000000a00 */
[----:B-1----:R-:W-:Y:S01]  /*23930*/  IMAD.SHL.U32 R34, R20, 0x8, RZ ;  /* 0x0000000814227824 */ /* 0x002fe200078e00ff */
[----:B------:R-:W-:-:S06]  /*23940*/  LOP3.LUT R23, R23, 0xffffffef, RZ, 0xc0, !PT ;  /* 0xffffffef17177812 */ /* 0x000fcc00078ec0ff */
[----:B------:R-:W1:Y:S01]  /*23950*/  LDC R20, c[0x0][0x430] ;  /* 0x00010c00ff147b82 */ /* 0x000e620000000800 */
[----:B------:R-:W-:-:S04]  /*23960*/  LOP3.LUT R34, R34, 0x38, RZ, 0xc0, !PT ;  /* 0x0000003822227812 */ /* 0x000fc800078ec0ff */
[----:B------:R-:W-:Y:S01]  /*23970*/  LOP3.LUT R32, R34, 0x40, RZ, 0xfc, !PT ;  /* 0x0000004022207812 */ /* 0x000fe200078efcff */
[----:B--2---:R-:W-:-:S03]  /*23980*/  @P0 IMAD.WIDE R2, R19, 0x4, R2 ;  /* 0x0000000413020825 */ /* 0x004fc600078e0202 */
        /* <DEDUP_REMOVED lines=17> */
.L_x_3626:
[----:B------:R-:W1:Y:S01]  /*23aa0*/  S2R R2, SR_TID.X ;  /* 0x0000000000027919 */ /* 0x000e620000002100 */
[----:B------:R-:W-:Y:S01]  /*23ab0*/  ISETP.NE.AND P1, PT, R20, 0x1, PT ;  /* 0x000000011400780c */ /* 0x000fe20003f25270 */
[----:B------:R-:W-:Y:S01]  /*23ac0*/  IMAD.MOV.U32 R36, RZ, RZ, RZ ;  /* 0x000000ffff247224 */ /* 0x000fe200078e00ff */
[----:B-----5:R-:W-:Y:S01]  /*23ad0*/  SHF.R.S32.HI R32, RZ, 0x1f, R28 ;  /* 0x0000001fff207819 */ /* 0x020fe2000001141c */
[----:B------:R-:W2:Y:S01]  /*23ae0*/  S2R R3, SR_TID.X ;  /* 0x0000000000037919 */ /* 0x000ea20000002100 */
[----:B------:R-:W-:-:S09]  /*23af0*/  LOP3.LUT R23, R23, 0xffff7fff, RZ, 0xc0, !PT ;  /* 0xffff7fff17177812 */ /* 0x000fd200078ec0ff */
[----:B------:R-:W3:Y:S01]  /*23b00*/  @P1 LDC R5, c[0x0][0x434] ;  /* 0x00010d00ff051b82 */ /* 0x000ee20000000800 */
[----:B------:R-:W-:-:S07]  /*23b10*/  @P1 LOP3.LUT R23, R23, 0x8000, RZ, 0xfc, !PT ;  /* 0x0000800017171812 */ /* 0x000fce00078efcff */
[----:B------:R-:W4:Y:S01]  /*23b20*/  @P1 LDC R4, c[0x0][0x438] ;  /* 0x00010e00ff041b82 */ /* 0x000f220000000800 */
[----:B-1----:R-:W-:Y:S01]  /*23b30*/  LOP3.LUT R2, R2, 0x7f, RZ, 0xc0, !PT ;  /* 0x0000007f02027812 */ /* 0x002fe200078ec0ff */
[----:B--2---:R-:W-:-:S03]  /*23b40*/  IMAD.SHL.U32 R10, R3, 0x10, RZ ;  /* 0x00000010030a7824 */ /* 0x004fc600078e00ff */
[----:B------:R-:W-:-:S04]  /*23b50*/  SHF.R.U32.HI R2, RZ, 0x3, R2 ;  /* 0x00000003ff027819 */ /* 0x000fc80000011602 */
[----:B------:R-:W-:-:S05]  /*23b60*/  LOP3.LUT R10, R2, 0x70, R10, 0xf8, !PT ;  /* 0x00000070020a7812 */ /* 0x000fca00078ef80a */
[----:B------:R-:W-:-:S05]  /*23b70*/  IMAD R8, R0, 0x60, R10 ;  /* 0x0000006000087824 */ /* 0x000fca00078e020a */
[C---:B------:R-:W-:Y:S01]  /*23b80*/  ISETP.GE.AND P0, PT, R8.reuse, R17, PT ;  /* 0x000000110800720c */ /* 0x040fe20003f06270 */
[----:B------:R-:W-:-:S03]  /*23b90*/  IMAD.IADD R8, R8, 0x1, R30 ;  /* 0x0000000108087824 */ /* 0x000fc600078e021e */
[----:B------:R-:W-:Y:S01]  /*23ba0*/  ISETP.GT.U32.OR P0, PT, R10, 0x5f, P0 ;  /* 0x0000005f0a00780c */ /* 0x000fe20000704470 */
[----:B---3--:R-:W-:-:S04]  /*23bb0*/  @P1 IMAD.HI.U32 R5, R8, R5, RZ ;  /* 0x0000000508051227 */ /* 0x008fc800078e00ff */
[----:B------:R-:W-:Y:S01]  /*23bc0*/  IMAD.MOV.U32 R6, RZ, RZ, R8 ;  /* 0x000000ffff067224 */ /* 0x000fe200078e0008 */
[----:B----4-:R-:W-:-:S07]  /*23bd0*/  @P1 SHF.R.U32.HI R6, RZ, R4, R5 ;  /* 0x00000004ff061219 */ /* 0x010fce0000011605 */
[----:B------:R-:W1:Y:S01]  /*23be0*/  @!P0 LDC.64 R2, c[0x0][0x428] ;  /* 0x00010a00ff028b82 */ /* 0x000e620000000a00 */
[----:B------:R-:W-:-:S07]  /*23bf0*/  @!P0 SHF.R.S32.HI R7, RZ, 0x1f, R6 ;  /* 0x0000001fff078819 */ /* 0x000fce0000011406 */
[----:B------:R-:W2:Y:S01]  /*23c00*/  @!P0 LDC.64 R4, c[0x0][0x418] ;  /* 0x00010600ff048b82 */ /* 0x000ea20000000a00 */
[----:B-1----:R-:W-:-:S04]  /*23c10*/  @!P0 IMAD R9, R32, R2, RZ ;  /* 0x0000000220098224 */ /* 0x002fc800078e02ff */
[C---:B------:R-:W-:Y:S02]  /*23c20*/  @!P0 IMAD R9, R28.reuse, R3, R9 ;  /* 0x000000031c098224 */ /* 0x040fe400078e0209 */
[----:B------:R-:W-:-:S04]  /*23c30*/  @!P0 IMAD.WIDE.U32 R2, R28, R2, R6 ;  /* 0x000000021c028225 */ /* 0x000fc800078e0006 */
[----:B------:R-:W-:Y:S01]  /*23c40*/  @!P0 IMAD.IADD R9, R3, 0x1, R9 ;  /* 0x0000000103098824 */ /* 0x000fe200078e0209 */
[----:B--2---:R-:W-:Y:S01]  /*23c50*/  @!P0 LEA R4, P1, R2, R4, 0x2 ;  /* 0x0000000402048211 */ /* 0x004fe200078210ff */
[----:B------:R-:W-:-:S03]  /*23c60*/  IMAD.MOV R3, RZ, RZ, -R6 ;  /* 0x000000ffff037224 */ /* 0x000fc600078e0a06 */
[----:B------:R-:W-:Y:S01]  /*23c70*/  @!P0 LEA.HI.X R5, R2, R5, R9, 0x2, P1 ;  /* 0x0000000502058211 */ /* 0x000fe200008f1409 */
[----:B------:R-:W-:Y:S02]  /*23c80*/  IMAD R3, R20, R3, R8 ;  /* 0x0000000314037224 */ /* 0x000fe400078e0208 */
[----:B------:R-:W-:Y:S02]  /*23c90*/  IMAD.U32 R2, RZ, RZ, UR38 ;  /* 0x00000026ff027e24 */ /* 0x000fe4000f8e00ff */
[----:B------:R1:W5:Y:S01]  /*23ca0*/  @!P0 LDG.E R36, desc[UR36][R4.64] ;  /* 0x0000002404248981 */ /* 0x000362000c1e1900 */
[----:B------:R-:W-:Y:S02]  /*23cb0*/  ISETP.GT.U32.AND P1, PT, R10, 0x5f, PT ;  /* 0x0000005f0a00780c */ /* 0x000fe40003f24070 */
[----:B------:R-:W-:Y:S01]  /*23cc0*/  ISETP.NE.AND P0, PT, R2, 0x3, PT ;  /* 0x000000030200780c */ /* 0x000fe20003f05270 */
[----:B------:R2:W-:Y:S01]  /*23cd0*/  STL [R1+0x444], R3 ;  /* 0x0004440301007387 */ /* 0x0005e20000100800 */
[----:B------:R-:W-:-:S02]  /*23ce0*/  LOP3.LUT R23, R23, 0xfffffbff, RZ, 0xc0, !PT ;  /* 0xfffffbff17177812 */ /* 0x000fc400078ec0ff */
[----:B------:R-:W-:Y:S02]  /*23cf0*/  SHF.R.S32.HI R27, RZ, 0x1f, R18 ;  /* 0x0000001fff1b7819 */ /* 0x000fe40000011412 */
[----:B--2---:R-:W-:-:S07]  /*23d00*/  SEL R3, RZ, 0x1, P2 ;  /* 0x00000001ff037807 */ /* 0x004fce0001000000 */
[----:B------:R-:W-:Y:S01]  /*23d10*/  @P0 LOP3.LUT R23, R23, 0x400, RZ, 0xfc, !PT ;  /* 0x0000040017170812 */ /* 0x000fe200078efcff */
[----:B------:R1:W-:Y:S03]  /*23d20*/  STL [R1+0x46c], R3 ;  /* 0x00046c0301007387 */ /* 0x0003e60000100800 */
[----:B------:R-:W-:-:S04]  /*23d30*/  LOP3.LUT R23, R23, 0xffffffdf, RZ, 0xc0, !PT ;  /* 0xffffffdf17177812 */ /* 0x000fc800078ec0ff */
[----:B------:R-:W-:Y:S01]  /*23d40*/  @P1 LOP3.LUT R23, R23, 0x20, RZ, 0xfc, !PT ;  /* 0x0000002017171812 */ /* 0x000fe200078efcff */
[----:B------:R-:W-:Y:S06]  /*23d50*/  @!P0 BRA `(.L_x_3554) ;  /* 0x0000000000048947 */ /* 0x000fec0003800000 */
[----:B------:R-:W-:Y:S01]  /*23d60*/  BPT.TRAP 0x1 ;  /* 0x000000040000795c */ /* 0x000fe20000300000 */
.L_x_3554:
[----:B0-----:R-:W-:Y:S01]  /*23d70*/  IMAD R31, R0, -0x60, R17 ;  /* 0xffffffa0001f7824 */ /* 0x001fe200078e0211 */
[----:B------:R-:W-:Y:S01]  /*23d80*/  SHF.L.U32 R0, R26, 0x1f, RZ ;  /* 0x0000001f1a007819 */ /* 0x000fe200000006ff */
[----:B------:R-:W-:Y:S01]  /*23d90*/  IMAD R17, R24, 0x8, R22 ;  /* 0x0000000818117824 */ /* 0x000fe200078e0216 */
[----:B------:R-:W-:Y:S03]  /*23da0*/  BSSY B0, `(.L_x_3555) ;  /* 0x0000003000007945 */ /* 0x000fe60003800000 */
[----:B------:R-:W0:Y:S02]  /*23db0*/  SYNCS.PHASECHK.TRANS64.TRYWAIT P0, [R17+URZ+0x32440], R0 ;  /* 0x03244000110075a7 */ /* 0x000e24000800017f */
[----:B0-----:R-:W-:Y:S05]  /*23dc0*/  @!P0 BRA `(.L_x_3556) ;  /* 0x0000004800908947 */ /* 0x001fea0003800000 */
.L_x_3627:
[----:B------:R-:W-:Y:S05]  /*23dd0*/  BSYNC B0 ;  /* 0x0000000000007941 */ /* 0x000fea0003800000 */
.L_x_3555:
[----:B------:R-:W0:Y:S01]  /*23de0*/  LDL R2, [R1+0x444] ;  /* 0x0004440001027983 */ /* 0x000e220000100800 */
[----:B------:R-:W-:Y:S01]  /*23df0*/  ULDC.64 UR4, c[0x0][0x300] ;  /* 0x0000c00000047ab9 */ /* 0x000fe20000000a00 */
[----:B-1---5:R-:W-:Y:S02]  /*23e00*/  SHF.R.S32.HI R4, RZ, 0x1f, R36 ;  /* 0x0000001fff047819 */ /* 0x022fe40000011424 */
[----:B------:R-:W-:-:S03]  /*23e10*/  LOP3.LUT R23, R23, 0xfffffffd, RZ, 0xc0, !PT ;  /* 0xfffffffd17177812 */ /* 0x000fc600078ec0ff */
[----:B------:R-:W-:Y:S01]  /*23e20*/  STL [R1+0x464], R4 ;  /* 0x0004640401007387 */ /* 0x000fe20000100800 */
[----:B0-----:R-:W-:-:S05]  /*23e30*/  SHF.R.S32.HI R0, RZ, 0x1f, R2 ;  /* 0x0000001fff007819 */ /* 0x001fca0000011402 */
[----:B------:R0:W-:Y:S02]  /*23e40*/  STL [R1+0x460], R0 ;  /* 0x0004600001007387 */ /* 0x0001e40000100800 */
[----:B0-----:R-:W-:-:S04]  /*23e50*/  IMAD R0, R0, UR4, RZ ;  /* 0x0000000400007c24 */ /* 0x001fc8000f8e02ff */
[C---:B------:R-:W-:Y:S02]  /*23e60*/  IMAD R0, R2.reuse, UR5, R0 ;  /* 0x0000000502007c24 */ /* 0x040fe4000f8e0200 */
[----:B------:R-:W-:Y:S01]  /*23e70*/  IMAD.WIDE.U32 R2, R2, UR4, RZ ;  /* 0x0000000402027c25 */ /* 0x000fe2000f8e00ff */
[----:B------:R-:W-:-:S03]  /*23e80*/  ULDC.64 UR4, c[0x0][0x310] ;  /* 0x0000c40000047ab9 */ /* 0x000fc60000000a00 */
[----:B------:R-:W-:Y:S02]  /*23e90*/  IMAD.IADD R3, R3, 0x1, R0 ;  /* 0x0000000103037824 */ /* 0x000fe400078e0200 */
[----:B------:R-:W-:Y:S02]  /*23ea0*/  IMAD R0, R4, UR4, RZ ;  /* 0x0000000404007c24 */ /* 0x000fe4000f8e02ff */
[----:B------:R-:W0:Y:S01]  /*23eb0*/  S2R R4, SR_TID.X ;  /* 0x0000000000047919 */ /* 0x000e220000002100 */
        /* <DEDUP_REMOVED lines=76> */
.L_x_3641:
        /* <DEDUP_REMOVED lines=10> */
.L_x_3558:
        /* <DEDUP_REMOVED lines=10> */
.L_x_3559:
[----:B------:R-:W-:Y:S01]  /*244c0*/  VIADD R0, R22, 0x18400 ;  /* 0x0001840016007836 */ /* 0x000fe20000000000 */
[----:B------:R-:W-:Y:S01]  /*244d0*/  LOP3.LUT P1, RZ, R23, 0x40, RZ, 0xc0, !PT ;  /* 0x0000004017ff7812 */ /* 0x000fe2000782c0ff */
[----:B------:R1:W-:-:S12]  /*244e0*/  SYNCS.ARRIVE.TRANS64.A1T0 RZ, [R17+URZ+0x32430], RZ ;  /* 0x032430ff11ff79a7 */ /* 0x0003d8000810003f */
[----:B------:R-:W-:Y:S05]  /*244f0*/  WARPSYNC.ALL ;  /* 0x0000000000007948 */ /* 0x000fea0003800000 */
[----:B------:R-:W-:Y:S01]  /*24500*/  BAR.SYNC.DEFER_BLOCKING 0x8, 0x180 ;  /* 0x0206000000007b1d */ /* 0x000fe20000010000 */
[----:B------:R-:W-:Y:S02]  /*24510*/  LOP3.LUT P0, RZ, R0, 0x3ff, RZ, 0xc0, !PT ;  /* 0x000003ff00ff7812 */ /* 0x000fe4000780c0ff */
[----:B------:R-:W-:-:S03]  /*24520*/  SHF.R.S32.HI R0, RZ, 0x1f, R19 ;  /* 0x0000001fff007819 */ /* 0x000fc60000011413 */
[----:B------:R-:W-:Y:S01]  /*24530*/  BSSY B6, `(.L_x_3560) ;  /* 0x0000018000067945 */ /* 0x000fe20003800000 */
[----:B------:R-:W-:Y:S02]  /*24540*/  SEL R34, R0, RZ, !P1 ;  /* 0x000000ff00227207 */ /* 0x000fe40004800000 */
[----:B------:R-:W-:-:S03]  /*24550*/  SEL R0, R19, RZ, !P1 ;  /* 0x000000ff13007207 */ /* 0x000fc60004800000 */
[----:B------:R-:W-:Y:S04]  /*24560*/  STL [R1+0x458], R34 ;  /* 0x0004582201007387 */ /* 0x000fe80000100800 */
[----:B------:R2:W-:Y:S02]  /*24570*/  STL [R1+0x44c], R0 ;  /* 0x00044c0001007387 */ /* 0x0005e40000100800 */
[----:B--2---:R-:W-:-:S05]  /*24580*/  SHF.R.S32.HI R0, RZ, 0x1f, R35 ;  /* 0x0000001fff007819 */ /* 0x004fca0000011423 */
[----:B------:R2:W-:Y:S01]  /*24590*/  STL [R1+0x454], R0 ;  /* 0x0004540001007387 */ /* 0x0005e20000100800 */
        /* <DEDUP_REMOVED lines=16> */
[----:B012---:R-:W-:Y:S05]  /*246a0*/  CALL.ABS.NOINC R2 ;  /* 0x0000000002007343 */ /* 0x007fea0003c00000 */
.L_x_3561:
[----:B------:R-:W-:Y:S05]  /*246b0*/  BSYNC B6 ;  /* 0x0000000000067941 */ /* 0x000fea0003800000 */
.L_x_3560:
[----:B------:R-:W3:Y:S01]  /*246c0*/  LDL R20, [R1+0x454] ;  /* 0x0004540001147983 */ /* 0x000ee20000100800 */
[----:B------:R-:W-:Y:S01]  /*246d0*/  IMAD.MOV.U32 R21, RZ, RZ, R34 ;  /* 0x000000ffff157224 */ /* 0x000fe200078e0022 */
[----:B------:R-:W-:Y:S01]  /*246e0*/  ULDC.64 UR4, c[0x0][0x298] ;  /* 0x0000a60000047ab9 */ /* 0x000fe20000000a00 */
[----:B0-----:R-:W0:Y:S01]  /*246f0*/  LDC R5, c[0x0][0x448] ;  /* 0x00011200ff057b82 */ /* 0x001e220000000800 */
[----:B------:R-:W4:Y:S01]  /*24700*/  S2R R2, SR_TID.X ;  /* 0x0000000000027919 */ /* 0x000f220000002100 */
[----:B------:R-:W5:Y:S01]  /*24710*/  S2R R34, SR_TID.X ;  /* 0x0000000000227919 */ /* 0x000f620000002100 */
[----:B----4-:R-:W-:-:S04]  /*24720*/  LOP3.LUT R2, R2, 0x7f, RZ, 0xc0, !PT ;  /* 0x0000007f02027812 */ /* 0x010fc800078ec0ff */
[----:B--2---:R-:W-:Y:S02]  /*24730*/  SHF.R.U32.HI R0, RZ, 0x3, R2 ;  /* 0x00000003ff007819 */ /* 0x004fe40000011602 */
[----:B------:R-:W2:Y:S01]  /*24740*/  LDC R2, c[0x0][0x448] ;  /* 0x00011200ff027b82 */ /* 0x000ea20000000800 */
[----:B---3--:R-:W-:Y:S02]  /*24750*/  IMAD.MOV.U32 R4, RZ, RZ, R20 ;  /* 0x000000ffff047224 */ /* 0x008fe400078e0014 */
[----:B------:R-:W3:Y:S01]  /*24760*/  LDL R20, [R1+0x44c] ;  /* 0x00044c0001147983 */ /* 0x000ee20000100800 */
[----:B--2---:R-:W-:Y:S01]  /*24770*/  ISETP.NE.AND P6, PT, R2, 0x1, PT ;  /* 0x000000010200780c */ /* 0x004fe20003fc5270 */
[----:B-----5:R-:W-:Y:S02]  /*24780*/  IMAD.SHL.U32 R34, R34, 0x10, RZ ;  /* 0x0000001022227824 */ /* 0x020fe400078e00ff */
[----:B------:R-:W-:Y:S01]  /*24790*/  IMAD R4, R4, UR4, RZ ;  /* 0x0000000404047c24 */ /* 0x000fe2000f8e02ff */
[----:B------:R-:W2:Y:S02]  /*247a0*/  S2R R6, SR_TID.X ;  /* 0x0000000000067919 */ /* 0x000ea40000002100 */
[----:B------:R-:W-:Y:S01]  /*247b0*/  LOP3.LUT R34, R0, 0x70, R34, 0xf8, !PT ;  /* 0x0000007000227812 */ /* 0x000fe200078ef822 */
[----:B------:R-:W-:-:S04]  /*247c0*/  IMAD R4, R35, UR5, R4 ;  /* 0x0000000523047c24 */ /* 0x000fc8000f8e0204 */
[----:B------:R-:W-:Y:S02]  /*247d0*/  IMAD.IADD R34, R34, 0x1, R37 ;  /* 0x0000000122227824 */ /* 0x000fe400078e0225 */
[----:B------:R-:W4:Y:S02]  /*247e0*/  @P6 LDC R3, c[0x0][0x44c] ;  /* 0x00011300ff036b82 */ /* 0x000f240000000800 */
[----:B------:R-:W-:-:S06]  /*247f0*/  IMAD.MOV.U32 R0, RZ, RZ, R34 ;  /* 0x000000ffff007224 */ /* 0x000fcc00078e0022 */
[----:B------:R-:W5:Y:S01]  /*24800*/  @P6 LDC R2, c[0x0][0x450] ;  /* 0x00011400ff026b82 */ /* 0x000f620000000800 */
[----:B----4-:R-:W-:-:S05]  /*24810*/  @P6 IMAD.HI.U32 R3, R34, R3, RZ ;  /* 0x0000000322036227 */ /* 0x010fca00078e00ff */
[----:B-----5:R-:W-:Y:S01]  /*24820*/  @P6 SHF.R.U32.HI R0, RZ, R2, R3 ;  /* 0x00000002ff006219 */ /* 0x020fe20000011603 */
        /* <DEDUP_REMOVED lines=8> */
[----:B------:R-:W-:Y:S01]  /*248b0*/  IMAD R4, R21, UR4, RZ ;  /* 0x0000000415047c24 */ /* 0x000fe2000f8e02ff */
[----:B--2---:R-:W-:-:S04]  /*248c0*/  LOP3.LUT R21, R6, 0x7f, RZ, 0xc0, !PT ;  /* 0x0000007f06157812 */ /* 0x004fc800078ec0ff */
[----:B------:R-:W-:Y:S01]  /*248d0*/  SHF.R.U32.HI R21, RZ, 0x3, R21 ;  /* 0x00000003ff157819 */ /* 0x000fe20000011615 */
[C---:B---3--:R-:W-:Y:S02]  /*248e0*/  IMAD R4, R20.reuse, UR5, R4 ;  /* 0x0000000514047c24 */ /* 0x048fe4000f8e0204 */
[----:B------:R-:W-:Y:S01]  /*248f0*/  IMAD.WIDE.U32 R2, R20, UR4, R2 ;  /* 0x0000000414027c25 */ /* 0x000fe2000f8e0002 */
[----:B------:R-:W-:-:S03]  /*24900*/  ULDC.64 UR4, c[0x0][0x2d0] ;  /* 0x0000b40000047ab9 */ /* 0x000fc60000000a00 */
[----:B------:R-:W-:Y:S01]  /*24910*/  IMAD.IADD R3, R3, 0x1, R4 ;  /* 0x0000000103037824 */ /* 0x000fe200078e0204 */
[----:B------:R-:W-:Y:S01]  /*24920*/  SHF.R.S32.HI R4, RZ, 0x1f, R0 ;  /* 0x0000001fff047819 */ /* 0x000fe20000011400 */
[----:B------:R-:W-:Y:S02]  /*24930*/  IMAD.SHL.U32 R20, R6, 0x8, RZ ;  /* 0x0000000806147824 */ /* 0x000fe400078e00ff */
[----:B------:R-:W-:-:S03]  /*24940*/  IMAD.WIDE.U32 R2, R0, UR4, R2 ;  /* 0x0000000400027c25 */ /* 0x000fc6000f8e0002 */
[----:B------:R-:W-:Y:S01]  /*24950*/  LOP3.LUT R20, R20, 0x38, RZ, 0xc0, !PT ;  /* 0x0000003814147812 */ /* 0x000fe200078ec0ff */
[----:B------:R-:W-:-:S04]  /*24960*/  IMAD R4, R4, UR4, RZ ;  /* 0x0000000404047c24 */ /* 0x000fc8000f8e02ff */
[----:B------:R-:W-:Y:S01]  /*24970*/  IMAD R4, R0, UR5, R4 ;  /* 0x0000000500047c24 */ /* 0x000fe2000f8e0204 */
[----:B------:R-:W-:Y:S01]  /*24980*/  ULDC.64 UR4, c[0x0][0x2c8] ;  /* 0x0000b20000047ab9 */ /* 0x000fe20000000a00 */
[----:B------:R-:W-:Y:S02]  /*24990*/  IMAD.MOV R0, RZ, RZ, -R0 ;  /* 0x000000ffff007224 */ /* 0x000fe400078e0a00 */
[----:B------:R-:W-:Y:S02]  /*249a0*/  IMAD.IADD R3, R3, 0x1, R4 ;  /* 0x0000000103037824 */ /* 0x000fe400078e0204 */
[----:B0-----:R-:W-:-:S04]  /*249b0*/  IMAD R0, R5, R0, R34 ;  /* 0x0000000005007224 */ /* 0x001fc800078e0222 */
[----:B------:R-:W-:Y:S01]  /*249c0*/  IMAD.WIDE.U32 R2, R0, UR4, R2 ;  /* 0x0000000400027c25 */ /* 0x000fe2000f8e0002 */
[----:B------:R-:W-:-:S05]  /*249d0*/  SHF.R.S32.HI R4, RZ, 0x1f, R0 ;  /* 0x0000001fff047819 */ /* 0x000fca0000011400 */
[----:B------:R-:W-:-:S04]  /*249e0*/  IMAD R4, R4, UR4, RZ ;  /* 0x0000000404047c24 */ /* 0x000fc8000f8e02ff */
[----:B------:R-:W-:Y:S01]  /*249f0*/  IMAD R4, R0, UR5, R4 ;  /* 0x0000000500047c24 */ /* 0x000fe2000f8e0204 */
[----:B------:R-:W-:Y:S02]  /*24a00*/  ULDC.64 UR4, c[0x0][0x280] ;  /* 0x0000a00000047ab9 */ /* 0x000fe40000000a00 */
[----:B------:R-:W-:Y:S01]  /*24a10*/  LEA R0, P0, R2, UR4, 0x1 ;  /* 0x0000000402007c11 */ /* 0x000fe2000f8008ff */
[----:B------:R-:W-:Y:S01]  /*24a20*/  IMAD.IADD R4, R3, 0x1, R4 ;  /* 0x0000000103047824 */ /* 0x000fe200078e0204 */
[----:B------:R-:W-:-:S04]  /*24a30*/  ULDC UR4, c[0x0][0x2b8] ;  /* 0x0000ae0000047ab9 */ /* 0x000fc80000000800 */
[----:B------:R-:W-:Y:S01]  /*24a40*/  LEA.HI.X R4, R2, UR5, R4, 0x1, P0 ;  /* 0x0000000502047c11 */ /* 0x000fe200080f0c04 */
[----:B------:R-:W-:Y:S01]  /*24a50*/  UMOV UR5, 0xffffffff ;  /* 0xffffffff00057882 */ /* 0x000fe20000000000 */
[----:B------:R-:W-:Y:S02]  /*24a60*/  ISETP.GE.AND P0, PT, R20, UR4, PT ;  /* 0x0000000414007c0c */ /* 0x000fe4000bf06270 */
[----:B------:R-:W-:Y:S11]  /*24a70*/  BRA.DIV UR5, `(.L_x_3562) ;  /* 0x0000004605787947 */ /* 0x000ff6000b800000 */
[----:B------:R-:W2:Y:S01]  /*24a80*/  LDL.LU R2, [R1+0x440] ;  /* 0x0004400001027983 */ /* 0x000ea20000300800 */
[----:B------:R-:W-:Y:S01]  /*24a90*/  IMAD.IADD R37, R21, 0x1, R37 ;  /* 0x0000000115257824 */ /* 0x000fe200078e0225 */
[----:B------:R-:W-:Y:S02]  /*24aa0*/  LOP3.LUT R23, R23, 0xffffdfff, RZ, 0xc0, !PT ;  /* 0xffffdfff17177812 */ /* 0x000fe400078ec0ff */
[----:B------:R-:W0:Y:S01]  /*24ab0*/  SHFL.IDX PT, R3, R0, RZ, 0x181f ;  /* 0x00181fff00037589 */ /* 0x000e2200000e0000 */
[----:B------:R-:W-:-:S03]  /*24ac0*/  VIADD R6, R37, 0x10 ;  /* 0x0000001025067836 */ /* 0x000fc60000000000 */
[----:B------:R-:W-:Y:S04]  /*24ad0*/  SHFL.IDX PT, R12, R0, 0x1, 0x181f ;  /* 0x00381f00000c7f89 */ /* 0x000fe800000e0000 */
[----:B------:R-:W-:Y:S04]  /*24ae0*/  SHFL.IDX PT, R10, R0, 0x2, 0x181f ;  /* 0x00581f00000a7f89 */ /* 0x000fe800000e0000 */
[----:B------:R-:W-:Y:S01]  /*24af0*/  SHFL.IDX PT, R9, R0, 0x3, 0x181f ;  /* 0x00781f0000097f89 */ /* 0x000fe200000e0000 */
[----:B--2---:R-:W-:-:S03]  /*24b00*/  IMAD R5, R2, R5, RZ ;  /* 0x0000000502057224 */ /* 0x004fc600078e02ff */
[----:B------:R-:W2:Y:S02]  /*24b10*/  SHFL.IDX PT, R2, R4, RZ, 0x181f ;  /* 0x00181fff04027589 */ /* 0x000ea400000e0000 */
[CC--:B------:R-:W-:Y:S02]  /*24b20*/  ISETP.GE.AND P6, PT, R37.reuse, R5.reuse, PT ;  /* 0x000000052500720c */ /* 0x0c0fe40003fc6270 */
[----:B------:R-:W-:Y:S01]  /*24b30*/  ISETP.GE.AND P5, PT, R6, R5, PT ;  /* 0x000000050600720c */ /* 0x000fe20003fa6270 */
[----:B------:R-:W-:-:S05]  /*24b40*/  VIADD R6, R37, 0x20 ;  /* 0x0000002025067836 */ /* 0x000fca0000000000 */
[----:B------:R-:W-:-:S05]  /*24b50*/  ISETP.GE.AND P3, PT, R6, R5, PT ;  /* 0x000000050600720c */ /* 0x000fca0003f66270 */
[----:B0-----:R-:W-:Y:S02]  /*24b60*/  @!P6 LEA R3, P1, R20, R3, 0x1 ;  /* 0x000000031403e211 */ /* 0x001fe400078208ff */
[----:B------:R-:W-:-:S04]  /*24b70*/  @P6 LOP3.LUT R23, R23, 0x2000, RZ, 0xfc, !PT ;  /* 0x0000200017176812 */ /* 0x000fc800078efcff */
[----:B------:R-:W-:Y:S01]  /*24b80*/  LOP3.LUT R23, R23, 0xffffefff, RZ, 0xc0, !PT ;  /* 0xffffefff17177812 */ /* 0x000fe200078ec0ff */
[----:B--2---:R-:W-:Y:S01]  /*24b90*/  @!P6 IMAD.X R8, RZ, RZ, R2, P1 ;  /* 0x000000ffff08e224 */ /* 0x004fe200008e0602 */
[----:B------:R-:W-:Y:S01]  /*24ba0*/  @!P5 LEA R12, P1, R20, R12, 0x1 ;  /* 0x0000000c140cd211 */ /* 0x000fe200078208ff */
[----:B------:R-:W0:Y:S01]  /*24bb0*/  SHFL.IDX PT, R2, R4, 0x1, 0x181f ;  /* 0x00381f0004027f89 */ /* 0x000e2200000e0000 */
[----:B------:R-:W-:-:S04]  /*24bc0*/  @P5 LOP3.LUT R23, R23, 0x1000, RZ, 0xfc, !PT ;  /* 0x0000100017175812 */ /* 0x000fc800078efcff */
[----:B------:R-:W-:-:S04]  /*24bd0*/  LOP3.LUT R23, R23, 0xfffff7ff, RZ, 0xc0, !PT ;  /* 0xfffff7ff17177812 */ /* 0x000fc800078ec0ff */
[----:B------:R-:W-:-:S04]  /*24be0*/  @P3 LOP3.LUT R23, R23, 0x800, RZ, 0xfc, !PT ;  /* 0x0000080017173812 */ /* 0x000fc800078efcff */
[----:B------:R-:W-:Y:S01]  /*24bf0*/  LOP3.LUT R23, R23, 0xfffffdff, RZ, 0xc0, !PT ;  /* 0xfffffdff17177812 */ /* 0x000fe200078ec0ff */
[----:B0-----:R-:W-:Y:S01]  /*24c00*/  @!P5 IMAD.X R7, RZ, RZ, R2, P1 ;  /* 0x000000ffff07d224 */ /* 0x001fe200008e0602 */
[----:B------:R-:W-:Y:S01]  /*24c10*/  @!P3 LEA R10, P1, R20, R10, 0x1 ;  /* 0x0000000a140ab211 */ /* 0x000fe200078208ff */
[----:B------:R-:W0:Y:S04]  /*24c20*/  SHFL.IDX PT, R2, R4, 0x2, 0x181f ;  /* 0x00581f0004027f89 */ /* 0x000e2800000e0000 */
[----:B0-----:R-:W-:Y:S02]  /*24c30*/  @!P3 IMAD.X R6, RZ, RZ, R2, P1 ;  /* 0x000000ffff06b224 */ /* 0x001fe400008e0602 */
[----:B------:R-:W-:-:S05]  /*24c40*/  VIADD R2, R37, 0x30 ;  /* 0x0000003025027836 */ /* 0x000fca0000000000 */
[----:B------:R-:W-:Y:S01]  /*24c50*/  ISETP.GE.AND P2, PT, R2, R5, PT ;  /* 0x000000050200720c */ /* 0x000fe20003f46270 */
[----:B------:R-:W-:-:S05]  /*24c60*/  VIADD R2, R37, 0x40 ;  /* 0x0000004025027836 */ /* 0x000fca0000000000 */
[----:B------:R-:W-:Y:S02]  /*24c70*/  ISETP.GE.AND P4, PT, R2, R5, PT ;  /* 0x000000050200720c */ /* 0x000fe40003f86270 */
[----:B------:R-:W0:Y:S05]  /*24c80*/  SHFL.IDX PT, R2, R4, 0x3, 0x181f ;  /* 0x00781f0004027f89 */ /* 0x000e2a00000e0000 */
[----:B------:R-:W-:Y:S02]  /*24c90*/  @!P2 LEA R13, P1, R20, R9, 0x1 ;  /* 0x00000009140da211 */ /* 0x000fe400078208ff */
[----:B------:R-:W2:Y:S01]  /*24ca0*/  SHFL.IDX PT, R9, R0, 0x4, 0x181f ;  /* 0x00981f0000097f89 */ /* 0x000ea200000e0000 */
[----:B------:R-:W-:-:S04]  /*24cb0*/  @P2 LOP3.LUT R23, R23, 0x200, RZ, 0xfc, !PT ;  /* 0x0000020017172812 */ /* 0x000fc800078efcff */
[----:B------:R-:W-:-:S04]  /*24cc0*/  LOP3.LUT R23, R23, 0xfffffeff, RZ, 0xc0, !PT ;  /* 0xfffffeff17177812 */ /* 0x000fc800078ec0ff */
[----:B------:R-:W-:-:S04]  /*24cd0*/  @P4 LOP3.LUT R23, R23, 0x100, RZ, 0xfc, !PT ;  /* 0x0000010017174812 */ /* 0x000fc800078efcff */
[----:B------:R-:W-:Y:S01]  /*24ce0*/  LOP3.LUT R23, R23, 0xffffff7f, RZ, 0xc0, !PT ;  /* 0xffffff7f17177812 */ /* 0x000fe200078ec0ff */
[----:B0-----:R-:W-:Y:S02]  /*24cf0*/  @!P2 IMAD.X R11, RZ, RZ, R2, P1 ;  /* 0x000000ffff0ba224 */ /* 0x001fe400008e0602 */
[----:B------:R-:W0:Y:S01]  /*24d00*/  SHFL.IDX PT, R2, R4, 0x4, 0x181f ;  /* 0x00981f0004027f89 */ /* 0x000e2200000e0000 */
[----:B--2---:R-:W-:-:S03]  /*24d10*/  @!P4 LEA R15, P1, R20, R9, 0x1 ;  /* 0x00000009140fc211 */ /* 0x004fc600078208ff */
[----:B------:R-:W-:Y:S02]  /*24d20*/  SHFL.IDX PT, R9, R0, 0x6, 0x181f ;  /* 0x00d81f0000097f89 */ /* 0x000fe400000e0000 */
[----:B0-----:R-:W-:Y:S02]  /*24d30*/  @!P4 IMAD.X R14, RZ, RZ, R2, P1 ;  /* 0x000000ffff0ec224 */ /* 0x001fe400008e0602 */
[----:B------:R-:W-:Y:S02]  /*24d40*/  @!P6 IMAD.MOV.U32 R2, RZ, RZ, R3 ;  /* 0x000000ffff02e224 */ /* 0x000fe400078e0003 */
[----:B------:R-:W-:Y:S02]  /*24d50*/  @!P6 IMAD.MOV.U32 R3, RZ, RZ, R8 ;  /* 0x000000ffff03e224 */ /* 0x000fe400078e0008 */
[----:B------:R-:W-:Y:S04]  /*24d60*/  SHFL.IDX PT, R8, R4, 0x6, 0x181f ;  /* 0x00d81f0004087f89 */ /* 0x000fe800000e0000 */
[----:B------:R0:W-:Y:S02]  /*24d70*/  @!P6 LDGSTS.E.BYPASS.LTC128B.128 [R25+0x18400], desc[UR36][R2.64], !P0 ;  /* 0x184000000219efae */ /* 0x0001e4000c101d64 */
[----:B0-----:R-:W-:-:S02]  /*24d80*/  @!P5 IMAD.MOV.U32 R2, RZ, RZ, R12 ;  /* 0x000000ffff02d224 */ /* 0x001fc400078e000c */
[----:B------:R-:W-:Y:S02]  /*24d90*/  @!P5 IMAD.MOV.U32 R3, RZ, RZ, R7 ;  /* 0x000000ffff03d224 */ /* 0x000fe400078e0007 */
[----:B------:R-:W0:Y:S04]  /*24da0*/  SHFL.IDX PT, R7, R0, 0x5, 0x181f ;  /* 0x00b81f0000077f89 */ /* 0x000e2800000e0000 */
[----:B------:R2:W-:Y:S04]  /*24db0*/  @!P5 LDGSTS.E.BYPASS.LTC128B.128 [R25+0x18c00], desc[UR36][R2.64], !P0 ;  /* 0x18c000000219dfae */ /* 0x0005e8000c101d64 */
[----:B------:R-:W-:Y:S01]  /*24dc0*/  SHFL.IDX PT, R0, R0, 0x7, 0x181f ;  /* 0x00f81f0000007f89 */ /* 0x000fe200000e0000 */
[----:B--2---:R-:W-:-:S02]  /*24dd0*/  @!P3 IMAD.MOV.U32 R2, RZ, RZ, R10 ;  /* 0x000000ffff02b224 */ /* 0x004fc400078e000a */
[----:B------:R-:W-:Y:S02]  /*24de0*/  @!P3 IMAD.MOV.U32 R3, RZ, RZ, R6 ;  /* 0x000000ffff03b224 */ /* 0x000fe400078e0006 */
[----:B------:R-:W2:Y:S04]  /*24df0*/  SHFL.IDX PT, R6, R4, 0x5, 0x181f ;  /* 0x00b81f0004067f89 */ /* 0x000ea800000e0000 */
[----:B------:R3:W-:Y:S04]  /*24e00*/  @!P3 LDGSTS.E.BYPASS.LTC128B.128 [R25+0x19400], desc[UR36][R2.64], !P0 ;  /* 0x194000000219bfae */ /* 0x0007e8000c101d64 */
[----:B------:R-:W4:Y:S01]  /*24e10*/  SHFL.IDX PT, R4, R4, 0x7, 0x181f ;  /* 0x00f81f0004047f89 */ /* 0x000f2200000e0000 */
[----:B---3--:R-:W-:-:S02]  /*24e20*/  VIADD R2, R37, 0x50 ;  /* 0x0000005025027836 */ /* 0x008fc40000000000 */
[----:B------:R-:W-:-:S03]  /*24e30*/  @!P2 IMAD.MOV.U32 R3, RZ, RZ, R11 ;  /* 0x000000ffff03a224 */ /* 0x000fc600078e000b */
[----:B------:R-:W-:Y:S01]  /*24e40*/  ISETP.GE.AND P3, PT, R2, R5, PT ;  /* 0x000000050200720c */ /* 0x000fe20003f66270 */
[----:B------:R-:W-:-:S05]  /*24e50*/  @!P2 IMAD.MOV.U32 R2, RZ, RZ, R13 ;  /* 0x000000ffff02a224 */ /* 0x000fca00078e000d */
[----:B------:R3:W-:Y:S07]  /*24e60*/  @!P2 LDGSTS.E.BYPASS.LTC128B.128 [R25+0x19c00], desc[UR36][R2.64], !P0 ;  /* 0x19c000000219afae */ /* 0x0007ee000c101d64 */
[----:B0-----:R-:W-:Y:S02]  /*24e70*/  @!P3 LEA R7, P1, R20, R7, 0x1 ;  /* 0x000000071407b211 */ /* 0x001fe400078208ff */
[----:B------:R-:W-:Y:S01]  /*24e80*/  @P3 LOP3.LUT R23, R23, 0x80, RZ, 0xfc, !PT ;  /* 0x0000008017173812 */ /* 0x000fe200078efcff */
[----:B---3--:R-:W-:-:S03]  /*24e90*/  VIADD R2, R37, 0x60 ;  /* 0x0000006025027836 */ /* 0x008fc60000000000 */
[----:B------:R-:W-:Y:S01]  /*24ea0*/  LOP3.LUT R23, R23, 0xffffffbf, RZ, 0xc0, !PT ;  /* 0xffffffbf17177812 */ /* 0x000fe200078ec0ff */
[----:B------:R-:W-:Y:S02]  /*24eb0*/  @!P4 IMAD.MOV.U32 R3, RZ, RZ, R14 ;  /* 0x000000ffff03c224 */ /* 0x000fe400078e000e */
[----:B--2---:R-:W-:Y:S01]  /*24ec0*/  @!P3 IMAD.X R6, RZ, RZ, R6, P1 ;  /* 0x000000ffff06b224 */ /* 0x004fe200008e0606 */
[----:B------:R-:W-:Y:S01]  /*24ed0*/  ISETP.GE.AND P2, PT, R2, R5, PT ;  /* 0x000000050200720c */ /* 0x000fe20003f46270 */
[----:B------:R-:W-:-:S05]  /*24ee0*/  @!P4 IMAD.MOV.U32 R2, RZ, RZ, R15 ;  /* 0x000000ffff02c224 */ /* 0x000fca00078e000f */
[----:B------:R0:W-:Y:S07]  /*24ef0*/  @!P4 LDGSTS.E.BYPASS.LTC128B.128 [R25+0x1a400], desc[UR36][R2.64], !P0 ;  /* 0x1a4000000219cfae */ /* 0x0001ee000c101d64 */
[----:B------:R-:W-:Y:S02]  /*24f00*/  @!P2 LEA R9, P1, R20, R9, 0x1 ;  /* 0x000000091409a211 */ /* 0x000fe400078208ff */
[----:B------:R-:W-:Y:S01]  /*24f10*/  @P2 LOP3.LUT R23, R23, 0x40, RZ, 0xfc, !PT ;  /* 0x0000004017172812 */ /* 0x000fe200078efcff */
[----:B0-----:R-:W-:-:S02]  /*24f20*/  @!P3 IMAD.MOV.U32 R2, RZ, RZ, R7 ;  /* 0x000000ffff02b224 */ /* 0x001fc400078e0007 */
[----:B------:R-:W-:Y:S02]  /*24f30*/  @!P3 IMAD.MOV.U32 R3, RZ, RZ, R6 ;  /* 0x000000ffff03b224 */ /* 0x000fe400078e0006 */
[----:B------:R-:W-:-:S03]  /*24f40*/  @!P2 IMAD.X R8, RZ, RZ, R8, P1 ;  /* 0x000000ffff08a224 */ /* 0x000fc600008e0608 */
[----:B------:R0:W-:Y:S02]  /*24f50*/  @!P3 LDGSTS.E.BYPASS.LTC128B.128 [R25+0x1ac00], desc[UR36][R2.64], !P0 ;  /* 0x1ac000000219bfae */ /* 0x0001e4000c101d64 */
[----:B0-----:R-:W-:Y:S02]  /*24f60*/  @!P2 IMAD.MOV.U32 R2, RZ, RZ, R9 ;  /* 0x000000ffff02a224 */ /* 0x001fe400078e0009 */
[----:B------:R-:W-:-:S05]  /*24f70*/  @!P2 IMAD.MOV.U32 R3, RZ, RZ, R8 ;  /* 0x000000ffff03a224 */ /* 0x000fca00078e0008 */
[----:B----4-:R0:W-:Y:S02]  /*24f80*/  @!P2 LDGSTS.E.BYPASS.LTC128B.128 [R25+0x1b400], desc[UR36][R2.64], !P0 ;  /* 0x1b4000000219afae */ /* 0x0101e4000c101d64 */
.L_x_3658:
        /* <DEDUP_REMOVED lines=12> */
.L_x_3563:
        /* <DEDUP_REMOVED lines=28> */
.L_x_3565:
[----:B------:R-:W-:Y:S05]  /*25210*/  BSYNC B6 ;  /* 0x0000000000067941 */ /* 0x000fea0003800000 */
.L_x_3564:
[----:B------:R-:W2:Y:S01]  /*25220*/  LDL.LU R4, [R1+0x454] ;  /* 0x0004540001047983 */ /* 0x000ea20000300800 */
[----:B0-----:R-:W0:Y:S01]  /*25230*/  LDC R2, c[0x0][0x448] ;  /* 0x00011200ff027b82 */ /* 0x001e220000000800 */
[----:B------:R-:W-:Y:S02]  /*25240*/  ULDC.64 UR4, c[0x0][0x398] ;  /* 0x0000e60000047ab9 */ /* 0x000fe40000000a00 */
[----:B------:R-:W3:Y:S04]  /*25250*/  LDL.LU R21, [R1+0x458] ;  /* 0x0004580001157983 */ /* 0x000ee80000300800 */
[----:B------:R-:W4:Y:S01]  /*25260*/  LDL.LU R20, [R1+0x44c] ;  /* 0x00044c0001147983 */ /* 0x000f220000300800 */
[----:B0-----:R-:W-:-:S13]  /*25270*/  ISETP.NE.AND P6, PT, R2, 0x1, PT ;  /* 0x000000010200780c */ /* 0x001fda0003fc5270 */
[----:B------:R-:W0:Y:S08]  /*25280*/  @P6 LDC R3, c[0x0][0x44c] ;  /* 0x00011300ff036b82 */ /* 0x000e300000000800 */
[----:B------:R-:W5:Y:S01]  /*25290*/  @P6 LDC R2, c[0x0][0x450] ;  /* 0x00011400ff026b82 */ /* 0x000f620000000800 */
[----:B------:R-:W-:Y:S02]  /*252a0*/  IMAD.MOV.U32 R0, RZ, RZ, R34 ;  /* 0x000000ffff007224 */ /* 0x000fe400078e0022 */
[----:B0-----:R-:W-:-:S05]  /*252b0*/  @P6 IMAD.HI.U32 R3, R34, R3, RZ ;  /* 0x0000000322036227 */ /* 0x001fca00078e00ff */
[----:B-----5:R-:W-:Y:S01]  /*252c0*/  @P6 SHF.R.U32.HI R0, RZ, R2, R3 ;  /* 0x00000002ff006219 */ /* 0x020fe20000011603 */
        /* <DEDUP_REMOVED lines=15> */
[----:B----4-:R-:W-:Y:S01]  /*253c0*/  IMAD.WIDE.U32 R2, R20, UR4, R2 ;  /* 0x0000000414027c25 */ /* 0x010fe2000f8e0002 */
        /* <DEDUP_REMOVED lines=34> */
[----:B------:R-:W2:Y:S04]  /*255f0*/  SHFL.IDX PT, R2, R4, RZ, 0x181f ;  /* 0x00181fff04027589 */ /* 0x000ea800000e0000 */
[----:B------:R-:W-:Y:S04]  /*25600*/  SHFL.IDX PT, R5, R4, 0x1, 0x181f ;  /* 0x00381f0004057f89 */ /* 0x000fe800000e0000 */
[----:B------:R-:W-:Y:S02]  /*25610*/  SHFL.IDX PT, R14, R0, 0x7, 0x181f ;  /* 0x00f81f00000e7f89 */ /* 0x000fe400000e0000 */
[----:B0-----:R-:W-:-:S05]  /*25620*/  @!P6 LEA R3, P0, R6, R3, 0x1 ;  /* 0x000000030603e211 */ /* 0x001fca00078008ff */
[----:B--2---:R-:W-:-:S05]  /*25630*/  @!P6 IMAD.X R2, RZ, RZ, R2, P0 ;  /* 0x000000ffff02e224 */ /* 0x004fca00000e0602 */
        /* <DEDUP_REMOVED lines=12> */
[----:B0-----:R-:W-:-:S05]  /*25700*/  @!P5 LEA R2, P0, R6, R2, 0x1 ;  /* 0x000000020602d211 */ /* 0x001fca00078008ff */
[----:B------:R-:W-:Y:S02]  /*25710*/  @!P5 IMAD.X R3, RZ, RZ, R5, P0 ;  /* 0x000000ffff03d224 */ /* 0x000fe400000e0605 */
        /* <DEDUP_REMOVED lines=50> */
[----:B------:R0:W2:Y:S04]  /*25a40*/  SHFL.IDX PT, R5, R4, 0x7, 0x181f ;  /* 0x00f81f0004057f89 */ /* 0x0000a800000e0000 */
[----:B------:R0:W-:Y:S04]  /*25a50*/  @!P5 LDGSTS.E.BYPASS.LTC128B.128 [R25+0x25400], desc[UR36][R2.64], !P4 ;  /* 0x254000000219dfae */ /* 0x0001e8000e101d64 */
[----:B------:R0:W-:Y:S04]  /*25a60*/  @!P5 LDGSTS.E.BYPASS.LTC128B.128 [R25+0x29400], desc[UR36][R2.64+0x80], !P3 ;  /* 0x294000800219dfae */ /* 0x0001e8000d901d64 */
[----:B------:R0:W-:Y:S04]  /*25a70*/  @!P5 LDGSTS.E.BYPASS.LTC128B.128 [R25+0x2d400], desc[UR36][R2.64+0x100], !P2 ;  /* 0x2d4001000219dfae */ /* 0x0001e8000d101d64 */
[----:B------:R0:W-:Y:S02]  /*25a80*/  @!P5 LDGSTS.E.BYPASS.LTC128B.128 [R25+0x31400], desc[UR36][R2.64+0x180], !P1 ;  /* 0x314001800219dfae */ /* 0x0001e4000c901d64 */
.L_x_3676:
[----:B------:R-:W-:Y:S01]  /*25a90*/  LOP3.LUT P0, RZ, R23, 0x4000, RZ, 0xc0, !PT ;  /* 0x0000400017ff7812 */ /* 0x000fe2000780c0ff */
[----:B------:R-:W-:-:S12]  /*25aa0*/  BSSY B0, `(.L_x_3567) ;  /* 0x000000b000007945 */ /* 0x000fd80003800000 */
        /* <DEDUP_REMOVED lines=10> */
.L_x_3568:
[----:B------:R-:W-:Y:S05]  /*25b50*/  BSYNC B0 ;  /* 0x0000000000007941 */ /* 0x000fea0003800000 */
.L_x_3567:
[----:B------:R-:W-:Y:S01]  /*25b60*/  NOP ;  /* 0x0000000000007918 */ /* 0x000fe20000000000 */
[----:B------:R-:W-:-:S13]  /*25b70*/  PLOP3.LUT P0, PT, PT, PT, PT, 0x80, 0x0 ;  /* 0x000000000000781c */ /* 0x000fda0003f0f070 */
.L_x_3569:
[----:B------:R-:W-:Y:S02]  /*25b80*/  PLOP3.LUT P1, PT, P1, P0, PT, 0xa2, 0x0 ;  /* 0x000000000000781c */ /* 0x000fe40000f21472 */
[----:B------:R-:W-:-:S08]  /*25b90*/  @P0 R2UR P1, UR4, R22 ;  /* 0x00000000160402ca */ /* 0x000fd00000020000 */
[----:B------:R-:W-:-:S05]  /*25ba0*/  @P0 PLOP3.LUT P0, PT, P1, PT, PT, 0x80, 0x0 ;  /* 0x000000000000081c */ /* 0x000fca0000f0f070 */
[----:B------:R-:W-:Y:S01]  /*25bb0*/  @!P1 SYNCS.ARRIVE.TRANS64.RED.A0T1 RZ, [UR4+0x32410], RZ ;  /* 0x032410ffffff99a7 */ /* 0x000fe20008200404 */
[----:B------:R-:W-:Y:S07]  /*25bc0*/  @!P1 ARRIVES.LDGSTSBAR.64.TRANSCNT [UR4+0x32410] ;  /* 0x03241000ff0099b0 */ /* 0x000fee0008000a84 */
[----:B------:R-:W-:Y:S05]  /*25bd0*/  @P0 BRA.U.ANY `(.L_x_3569) ;  /* 0xfffffffd00e80947 */ /* 0x000fea000393ffff */
[----:B0--3--:R-:W3:Y:S02]  /*25be0*/  LDL.LU R2, [R1+0x468] ;  /* 0x0004680001027983 */ /* 0x009ee40000300800 */
        /* <DEDUP_REMOVED lines=9> */
[----:B------:R-:W3:Y:S03]  /*25c80*/  SYNCS.PHASECHK.TRANS64.TRYWAIT P0, [R22+URZ+0x32420], R3 ;  /* 0x03242003160075a7 */ /* 0x000ee6000800017f */
[----:B0--3--:R-:W-:Y:S05]  /*25c90*/  @!P0 BRA `(.L_x_3571) ;  /* 0x0000004800508947 */ /* 0x009fea0003800000 */
.L_x_3677:
[----:B------:R-:W-:Y:S05]  /*25ca0*/  BSYNC B0 ;  /* 0x0000000000007941 */ /* 0x000fea0003800000 */
.L_x_3570:
[----:B------:R-:W-:-:S13]  /*25cb0*/  LOP3.LUT P0, RZ, R23, 0x400, RZ, 0xc0, !PT ;  /* 0x0000040017ff7812 */ /* 0x000fda000780c0ff */
[----:B------:R-:W-:Y:S05]  /*25cc0*/  @!P0 BRA `(.L_x_3572) ;  /* 0x0000000000048947 */ /* 0x000fea0003800000 */
[----:B------:R-:W-:Y:S01]  /*25cd0*/  BPT.TRAP 0x1 ;  /* 0x000000040000795c */ /* 0x000fe20000300000 */
.L_x_3572:
[----:B------:R-:W-:Y:S01]  /*25ce0*/  SHF.L.U32 R0, R26, 0x1f, RZ ;  /* 0x0000001f1a007819 */ /* 0x000fe200000006ff */
[----:B------:R-:W-:Y:S03]  /*25cf0*/  BSSY B0, `(.L_x_3573) ;  /* 0x0000003000007945 */ /* 0x000fe60003800000 */
[----:B------:R-:W3:Y:S02]  /*25d00*/  SYNCS.PHASECHK.TRANS64.TRYWAIT P0, [R17+URZ+0x32460], R0 ;  /* 0x03246000110075a7 */ /* 0x000ee4000800017f */
[----:B---3--:R-:W-:Y:S05]  /*25d10*/  @!P0 BRA `(.L_x_3574) ;  /* 0x0000004800448947 */ /* 0x008fea0003800000 */
.L_x_3678:
[----:B------:R-:W-:Y:S05]  /*25d20*/  BSYNC B0 ;  /* 0x0000000000007941 */ /* 0x000fea0003800000 */
.L_x_3573:
[----:B0-----:R-:W3:Y:S01]  /*25d30*/  LDL.LU R3, [R1+0x460] ;  /* 0x0004600001037983 */ /* 0x001ee20000300800 */
[----:B------:R-:W-:-:S03]  /*25d40*/  ULDC.64 UR4, c[0x0][0x328] ;  /* 0x0000ca0000047ab9 */ /* 0x000fc60000000a00 */
[----:B------:R-:W2:Y:S04]  /*25d50*/  LDL.LU R2, [R1+0x444] ;  /* 0x0004440001027983 */ /* 0x000ea80000300800 */
[----:B------:R-:W4:Y:S04]  /*25d60*/  LDL.LU R6, [R1+0x464] ;  /* 0x0004640001067983 */ /* 0x000f280000300800 */
[----:B------:R-:W5:Y:S01]  /*25d70*/  LDL.LU R4, [R1+0x46c] ;  /* 0x00046c0001047983 */ /* 0x000f620000300800 */
[C---:B------:R-:W-:Y:S02]  /*25d80*/  LOP3.LUT P3, RZ, R23.reuse, 0x10, RZ, 0xc0, !PT ;  /* 0x0000001017ff7812 */ /* 0x040fe4000786c0ff */
[----:B------:R-:W-:-:S02]  /*25d90*/  LOP3.LUT P2, RZ, R23, 0x8, RZ, 0xc0, !PT ;  /* 0x0000000817ff7812 */ /* 0x000fc4000784c0ff */
[C---:B------:R-:W-:Y:S02]  /*25da0*/  LOP3.LUT P1, RZ, R23.reuse, 0x4, RZ, 0xc0, !PT ;  /* 0x0000000417ff7812 */ /* 0x040fe4000782c0ff */
[----:B------:R-:W-:Y:S02]  /*25db0*/  LOP3.LUT P4, RZ, R23, 0x1, RZ, 0xc0, !PT ;  /* 0x0000000117ff7812 */ /* 0x000fe4000788c0ff */
[----:B------:R-:W-:Y:S01]  /*25dc0*/  SEL R7, RZ, 0x8, P1 ;  /* 0x00000008ff077807 */ /* 0x000fe20000800000 */
[----:B---3--:R-:W-:-:S04]  /*25dd0*/  IMAD R0, R3, UR4, RZ ;  /* 0x0000000403007c24 */ /* 0x008fc8000f8e02ff */
[C---:B--2---:R-:W-:Y:S01]  /*25de0*/  IMAD R5, R2.reuse, UR5, R0 ;  /* 0x0000000502057c24 */ /* 0x044fe2000f8e0200 */
[----:B------:R-:W-:Y:S01]  /*25df0*/  SEL R0, RZ, 0x2, P3 ;  /* 0x00000002ff007807 */ /* 0x000fe20001800000 */
[----:B------:R-:W-:Y:S01]  /*25e00*/  IMAD.WIDE.U32 R2, R2, UR4, RZ ;  /* 0x0000000402027c25 */ /* 0x000fe2000f8e00ff */
[----:B------:R-:W-:-:S03]  /*25e10*/  ULDC.64 UR4, c[0x0][0x338] ;  /* 0x0000ce0000047ab9 */ /* 0x000fc60000000a00 */
[----:B------:R-:W-:Y:S02]  /*25e20*/  IMAD.IADD R3, R3, 0x1, R5 ;  /* 0x0000000103037824 */ /* 0x000fe400078e0205 */
[----:B----4-:R-:W-:Y:S02]  /*25e30*/  IMAD R5, R6, UR4, RZ ;  /* 0x0000000406057c24 */ /* 0x010fe4000f8e02ff */
        /* <DEDUP_REMOVED lines=13> */
[----:B-----5:R-:W-:Y:S01]  /*25f10*/  IADD3 R0, R3, R0, R4 ;  /* 0x0000000003007210 */ /* 0x020fe20007ffe004 */
        /* <DEDUP_REMOVED lines=73> */
.L_x_3692:
        /* <DEDUP_REMOVED lines=15> */
.L_x_3576:
        /* <DEDUP_REMOVED lines=10> */
.L_x_3577:
[----:B0-----:R-:W2:Y:S01]  /*26540*/  LDL.LU R2, [R1+0x45c] ;  /* 0x00045c0001027983 */ /* 0x001ea20000300800 */
[----:B------:R0:W-:Y:S01]  /*26550*/  SYNCS.ARRIVE.TRANS64.A1T0 RZ, [R17+URZ+0x32450], RZ ;  /* 0x032450ff11ff79a7 */ /* 0x0001e2000810003f */
[----:B------:R-:W-:Y:S01]  /*26560*/  BSSY B0, `(.L_x_3578) ;  /* 0x00000dd000007945 */ /* 0x000fe20003800000 */
[----:B--2---:R-:W-:-:S05]  /*26570*/  VIADD R10, R2, 0xfffffffe ;  /* 0xfffffffe020a7836 */ /* 0x004fca0000000000 */
[----:B------:R-:W-:-:S13]  /*26580*/  ISETP.GE.AND P0, PT, R10, R33, PT ;  /* 0x000000210a00720c */ /* 0x000fda0003f06270 */
[----:B0-----:R-:W-:Y:S05]  /*26590*/  @!P0 BRA `(.L_x_3579) ;  /* 0x0000000c00648947 */ /* 0x001fea0003800000 */
.L_x_3592:
        /* <DEDUP_REMOVED lines=15> */
[----:B---3--:R-:W3:Y:S01]  /*26690*/  @P0 LDC R7, c[0x0][0x438] ;  /* 0x00010e00ff070b82 */ /* 0x008ee20000000800 */
[----:B0-----:R-:W-:-:S05]  /*266a0*/  @P0 IMAD.HI.U32 R2, R8, R3, RZ ;  /* 0x0000000308020227 */ /* 0x001fca00078e00ff */
[----:B---3--:R-:W-:Y:S01]  /*266b0*/  @P0 SHF.R.U32.HI R9, RZ, R7, R2 ;  /* 0x00000007ff090219 */ /* 0x008fe20000011602 */
[----:B--2---:R-:W-:Y:S01]  /*266c0*/  @!P2 IMAD R2, R32, R4, RZ ;  /* 0x000000042002a224 */ /* 0x004fe200078e02ff */
[----:B----4-:R-:W0:Y:S02]  /*266d0*/  @!P2 LDC.64 R6, c[0x0][0x418] ;  /* 0x00010600ff06ab82 */ /* 0x010e240000000a00 */
        /* <DEDUP_REMOVED lines=9> */
[----:B------:R-:W-:Y:S01]  /*26770*/  @!P2 LEA.HI.X R7, R2, R7, R5, 0x2, P0 ;  /* 0x000000070207a211 */ /* 0x000fe200000f1405 */
[----:B------:R-:W-:Y:S01]  /*26780*/  IMAD.MOV R5, RZ, RZ, -R9 ;  /* 0x000000ffff057224 */ /* 0x000fe200078e0a09 */
[C---:B------:R-:W-:Y:S01]  /*26790*/  ISETP.NE.AND P0, PT, R24.reuse, 0x2, PT ;  /* 0x000000021800780c */ /* 0x040fe20003f05270 */
[----:B------:R-:W-:Y:S02]  /*267a0*/  IMAD.MOV.U32 R2, RZ, RZ, R10 ;  /* 0x000000ffff027224 */ /* 0x000fe400078e000a */
[----:B------:R-:W-:Y:S01]  /*267b0*/  IMAD R5, R5, UR4, R8 ;  /* 0x0000000405057c24 */ /* 0x000fe2000f8e0208 */
[----:B------:R-:W-:Y:S01]  /*267c0*/  SEL R3, RZ, 0x1, P0 ;  /* 0x00000001ff037807 */ /* 0x000fe20000000000 */
[----:B------:R0:W5:Y:S01]  /*267d0*/  @!P2 LDG.E R4, desc[UR36][R6.64] ;  /* 0x000000240604a981 */ /* 0x000162000c1e1900 */
[----:B------:R-:W-:Y:S01]  /*267e0*/  SEL R24, R24, RZ, P0 ;  /* 0x000000ff18187207 */ /* 0x000fe20000000000 */
[----:B------:R-:W-:Y:S01]  /*267f0*/  VIADD R10, R10, 0xffffffff ;  /* 0xffffffff0a0a7836 */ /* 0x000fe20000000000 */
[----:B------:R-:W-:-:S02]  /*26800*/  LOP3.LUT R26, R26, R3, RZ, 0x3c, !PT ;  /* 0x000000031a1a7212 */ /* 0x000fc400078e3cff */
[----:B------:R-:W-:Y:S01]  /*26810*/  ISETP.GT.AND P2, PT, R2, R33, PT ;  /* 0x000000210200720c */ /* 0x000fe20003f44270 */
[----:B------:R-:W-:-:S12]  /*26820*/  @!P1 BRA `(.L_x_3580) ;  /* 0x0000000000049947 */ /* 0x000fd80003800000 */
[----:B------:R-:W-:Y:S01]  /*26830*/  BPT.TRAP 0x1 ;  /* 0x000000040000795c */ /* 0x000fe20000300000 */
.L_x_3580:
[----:B0-----:R-:W-:Y:S01]  /*26840*/  IMAD R6, R24, 0x8, R22 ;  /* 0x0000000818067824 */ /* 0x001fe200078e0216 */
[----:B------:R-:W-:Y:S01]  /*26850*/  SHF.L.U32 R21, R26, 0x1f, RZ ;  /* 0x0000001f1a157819 */ /* 0x000fe200000006ff */
[----:B------:R-:W-:Y:S01]  /*26860*/  BSSY B1, `(.L_x_3581) ;  /* 0x0000004000017945 */ /* 0x000fe20003800000 */
[----:B-1----:R-:W-:Y:S02]  /*26870*/  SHF.R.S32.HI R17, RZ, 0x1f, R5 ;  /* 0x0000001fff117819 */ /* 0x002fe40000011405 */
[----:B------:R-:W0:Y:S02]  /*26880*/  SYNCS.PHASECHK.TRANS64.TRYWAIT P0, [R6+URZ+0x32440], R21 ;  /* 0x03244015060075a7 */ /* 0x000e24000800017f */
[----:B0-----:R-:W-:Y:S05]  /*26890*/  @!P0 BRA `(.L_x_3582) ;  /* 0x0000004400b88947 */ /* 0x001fea0003800000 */
.L_x_3693:
[----:B------:R-:W-:Y:S05]  /*268a0*/  BSYNC B1 ;  /* 0x0000000000017941 */ /* 0x000fea0003800000 */
.L_x_3581:
        /* <DEDUP_REMOVED lines=52> */
.L_x_3707:
        /* <DEDUP_REMOVED lines=8> */
.L_x_3584:
        /* <DEDUP_REMOVED lines=10> */
.L_x_3585:
[----:B------:R3:W-:Y:S01]  /*26d10*/  SYNCS.ARRIVE.TRANS64.A1T0 RZ, [R6+URZ+0x32430], RZ ;  /* 0x032430ff06ff79a7 */ /* 0x0007e2000810003f */
[----:B------:R-:W-:Y:S05]  /*26d20*/  @!P3 BRA `(.L_x_3586) ;  /* 0x000000000004b947 */ /* 0x000fea0003800000 */
[----:B------:R-:W-:Y:S01]  /*26d30*/  BPT.TRAP 0x1 ;  /* 0x000000040000795c */ /* 0x000fe20000300000 */
.L_x_3586:
[----:B------:R-:W4:Y:S01]  /*26d40*/  SYNCS.PHASECHK.TRANS64.TRYWAIT P0, [R6+URZ+0x32460], R21 ;  /* 0x03246015060075a7 */ /* 0x000f22000800017f */
[----:B------:R-:W-:Y:S04]  /*26d50*/  BSSY B1, `(.L_x_3587) ;  /* 0x0000002000017945 */ /* 0x000fe80003800000 */
[----:B----4-:R-:W-:Y:S05]  /*26d60*/  @!P0 BRA `(.L_x_3588) ;  /* 0x00000048003c8947 */ /* 0x010fea0003800000 */
.L_x_3708:
[----:B------:R-:W-:Y:S05]  /*26d70*/  BSYNC B1 ;  /* 0x0000000000017941 */ /* 0x000fea0003800000 */
.L_x_3587:
[----:B------:R-:W-:Y:S01]  /*26d80*/  ULDC.64 UR4, c[0x0][0x328] ;  /* 0x0000ca0000047ab9 */ /* 0x000fe20000000a00 */
[----:B------:R-:W-:Y:S01]  /*26d90*/  LOP3.LUT P5, RZ, R23, 0x1, RZ, 0xc0, !PT ;  /* 0x0000000117ff7812 */ /* 0x000fe200078ac0ff */
[----:B--2---:R-:W-:Y:S01]  /*26da0*/  IMAD R2, R17, UR4, RZ ;  /* 0x0000000411027c24 */ /* 0x004fe2000f8e02ff */
[C---:B------:R-:W-:Y:S01]  /*26db0*/  LOP3.LUT P4, RZ, R23.reuse, 0x10, RZ, 0xc0, !PT ;  /* 0x0000001017ff7812 */ /* 0x040fe2000788c0ff */
[----:B------:R-:W-:Y:S01]  /*26dc0*/  IMAD R8, R24, 0x6000, R29 ;  /* 0x0000600018087824 */ /* 0x000fe200078e021d */
[----:B------:R-:W-:Y:S01]  /*26dd0*/  LOP3.LUT P3, RZ, R23, 0x8, RZ, 0xc0, !PT ;  /* 0x0000000817ff7812 */ /* 0x000fe2000786c0ff */
[----:B-1----:R-:W-:Y:S01]  /*26de0*/  IMAD R7, R5, UR5, R2 ;  /* 0x0000000505077c24 */ /* 0x002fe2000f8e0202 */
        /* <DEDUP_REMOVED lines=20> */
[----:B------:R-:W2:Y:S04]  /*26f30*/  SHFL.IDX PT, R3, R9, RZ, 0x181f ;  /* 0x00181fff09037589 */ /* 0x000ea800000e0000 */
[----:B------:R-:W-:Y:S04]  /*26f40*/  SHFL.IDX PT, R5, R9, 0x1, 0x181f ;  /* 0x00381f0009057f89 */ /* 0x000fe800000e0000 */
[----:B------:R-:W-:Y:S01]  /*26f50*/  SHFL.IDX PT, R17, R9, 0x2, 0x181f ;  /* 0x00581f0009117f89 */ /* 0x000fe200000e0000 */
[----:B-1----:R-:W-:-:S03]  /*26f60*/  IADD3 R2, P0, R14, R0, RZ ;  /* 0x000000000e027210 */ /* 0x002fc60007f1e0ff */
[----:B------:R-:W1:Y:S02]  /*26f70*/  SHFL.IDX PT, R14, R7, 0x1, 0x181f ;  /* 0x00381f00070e7f89 */ /* 0x000e6400000e0000 */
[----:B--2---:R-:W-:-:S05]  /*26f80*/  IMAD.X R3, RZ, RZ, R3, P0 ;  /* 0x000000ffff037224 */ /* 0x004fca00000e0603 */
[----:B------:R-:W-:Y:S04]  /*26f90*/  LDGSTS.E.BYPASS.LTC128B.128 [R8+0x400], desc[UR36][R2.64], !P5 ;  /* 0x0040000002087fae */ /* 0x000fe8000e901d64 */
[----:B------:R-:W-:Y:S04]  /*26fa0*/  LDGSTS.E.BYPASS.LTC128B.128 [R8+0x3400], desc[UR36][R2.64+0x80], !P4 ;  /* 0x0340008002087fae */ /* 0x000fe8000e101d64 */
[----:B------:R-:W-:Y:S04]  /*26fb0*/  LDGSTS.E.BYPASS.LTC128B.128 [R8+0x6400], desc[UR36][R2.64+0x100], !P3 ;  /* 0x0640010002087fae */ /* 0x000fe8000d901d64 */
[----:B------:R2:W-:Y:S01]  /*26fc0*/  LDGSTS.E.BYPASS.LTC128B.128 [R8+0x9400], desc[UR36][R2.64+0x180], !P1 ;  /* 0x0940018002087fae */ /* 0x0005e2000c901d64 */
[----:B-1----:R-:W-:-:S03]  /*26fd0*/  IADD3 R4, P0, R14, R0, RZ ;  /* 0x000000000e047210 */ /* 0x002fc60007f1e0ff */
[----:B------:R-:W2:Y:S02]  /*26fe0*/  SHFL.IDX PT, R14, R7, 0x2, 0x181f ;  /* 0x00581f00070e7f89 */ /* 0x000ea400000e0000 */
[----:B------:R-:W-:-:S05]  /*26ff0*/  IMAD.X R5, RZ, RZ, R5, P0 ;  /* 0x000000ffff057224 */ /* 0x000fca00000e0605 */
[----:B------:R-:W-:Y:S04]  /*27000*/  LDGSTS.E.BYPASS.LTC128B.128 [R8+0xc00], desc[UR36][R4.64], !P5 ;  /* 0x00c0000004087fae */ /* 0x000fe8000e901d64 */
[----:B------:R-:W-:Y:S04]  /*27010*/  LDGSTS.E.BYPASS.LTC128B.128 [R8+0x3c00], desc[UR36][R4.64+0x80], !P4 ;  /* 0x03c0008004087fae */ /* 0x000fe8000e101d64 */
[----:B------:R-:W-:Y:S04]  /*27020*/  LDGSTS.E.BYPASS.LTC128B.128 [R8+0x6c00], desc[UR36][R4.64+0x100], !P3 ;  /* 0x06c0010004087fae */ /* 0x000fe8000d901d64 */
[----:B------:R1:W-:Y:S01]  /*27030*/  LDGSTS.E.BYPASS.LTC128B.128 [R8+0x9c00], desc[UR36][R4.64+0x180], !P1 ;  /* 0x09c0018004087fae */ /* 0x0003e2000c901d64 */
[----:B--2---:R-:W-:-:S03]  /*27040*/  IADD3 R2, P0, R14, R0, RZ ;  /* 0x000000000e027210 */ /* 0x004fc60007f1e0ff */
[----:B------:R-:W2:Y:S02]  /*27050*/  SHFL.IDX PT, R14, R7, 0x3, 0x181f ;  /* 0x00781f00070e7f89 */ /* 0x000ea400000e0000 */
[----:B------:R-:W-:Y:S02]  /*27060*/  IMAD.X R3, RZ, RZ, R17, P0 ;  /* 0x000000ffff037224 */ /* 0x000fe400000e0611 */
[----:B------:R-:W-:Y:S04]  /*27070*/  SHFL.IDX PT, R17, R9, 0x4, 0x181f ;  /* 0x00981f0009117f89 */ /* 0x000fe800000e0000 */
[----:B-1----:R-:W1:Y:S04]  /*27080*/  SHFL.IDX PT, R5, R9, 0x3, 0x181f ;  /* 0x00781f0009057f89 */ /* 0x002e6800000e0000 */
[----:B------:R-:W-:Y:S04]  /*27090*/  LDGSTS.E.BYPASS.LTC128B.128 [R8+0x1400], desc[UR36][R2.64], !P5 ;  /* 0x0140000002087fae */ /* 0x000fe8000e901d64 */
[----:B------:R-:W-:Y:S04]  /*270a0*/  LDGSTS.E.BYPASS.LTC128B.128 [R8+0x4400], desc[UR36][R2.64+0x80], !P4 ;  /* 0x0440008002087fae */ /* 0x000fe8000e101d64 */
[----:B------:R-:W-:Y:S01]  /*270b0*/  LDGSTS.E.BYPASS.LTC128B.128 [R8+0x7400], desc[UR36][R2.64+0x100], !P3 ;  /* 0x0740010002087fae */ /* 0x000fe2000d901d64 */
[----:B--2---:R-:W-:-:S03]  /*270c0*/  IADD3 R4, P0, R14, R0, RZ ;  /* 0x000000000e047210 */ /* 0x004fc60007f1e0ff */
[----:B------:R2:W-:Y:S04]  /*270d0*/  LDGSTS.E.BYPASS.LTC128B.128 [R8+0xa400], desc[UR36][R2.64+0x180], !P1 ;  /* 0x0a40018002087fae */ /* 0x0005e8000c901d64 */
[----:B------:R-:W2:Y:S01]  /*270e0*/  SHFL.IDX PT, R14, R7, 0x4, 0x181f ;  /* 0x00981f00070e7f89 */ /* 0x000ea200000e0000 */
[----:B-1----:R-:W-:-:S03]  /*270f0*/  IMAD.X R5, RZ, RZ, R5, P0 ;  /* 0x000000ffff057224 */ /* 0x002fc600000e0605 */
[----:B------:R-:W1:Y:S04]  /*27100*/  SHFL.IDX PT, R9, R9, 0x5, 0x181f ;  /* 0x00b81f0009097f89 */ /* 0x000e6800000e0000 */
[----:B------:R0:W-:Y:S04]  /*27110*/  LDGSTS.E.BYPASS.LTC128B.128 [R8+0x1c00], desc[UR36][R4.64], !P5 ;  /* 0x01c0000004087fae */ /* 0x0001e8000e901d64 */
[----:B------:R0:W-:Y:S04]  /*27120*/  LDGSTS.E.BYPASS.LTC128B.128 [R8+0x4c00], desc[UR36][R4.64+0x80], !P4 ;  /* 0x04c0008004087fae */ /* 0x0001e8000e101d64 */
[----:B------:R0:W-:Y:S04]  /*27130*/  LDGSTS.E.BYPASS.LTC128B.128 [R8+0x7c00], desc[UR36][R4.64+0x100], !P3 ;  /* 0x07c0010004087fae */ /* 0x0001e8000d901d64 */
[----:B------:R0:W-:Y:S01]  /*27140*/  LDGSTS.E.BYPASS.LTC128B.128 [R8+0xac00], desc[UR36][R4.64+0x180], !P1 ;  /* 0x0ac0018004087fae */ /* 0x0001e2000c901d64 */
[----:B--2---:R-:W-:-:S03]  /*27150*/  IADD3 R2, P0, R14, R0, RZ ;  /* 0x000000000e027210 */ /* 0x004fc60007f1e0ff */
[----:B------:R0:W2:Y:S02]  /*27160*/  SHFL.IDX PT, R14, R7, 0x5, 0x181f ;  /* 0x00b81f00070e7f89 */ /* 0x0000a400000e0000 */
[----:B------:R-:W-:-:S05]  /*27170*/  IMAD.X R3, RZ, RZ, R17, P0 ;  /* 0x000000ffff037224 */ /* 0x000fca00000e0611 */
[----:B------:R0:W-:Y:S04]  /*27180*/  LDGSTS.E.BYPASS.LTC128B.128 [R8+0x2400], desc[UR36][R2.64], !P5 ;  /* 0x0240000002087fae */ /* 0x0001e8000e901d64 */
[----:B------:R0:W-:Y:S04]  /*27190*/  LDGSTS.E.BYPASS.LTC128B.128 [R8+0x5400], desc[UR36][R2.64+0x80], !P4 ;  /* 0x0540008002087fae */ /* 0x0001e8000e101d64 */
[----:B------:R0:W-:Y:S04]  /*271a0*/  LDGSTS.E.BYPASS.LTC128B.128 [R8+0x8400], desc[UR36][R2.64+0x100], !P3 ;  /* 0x0840010002087fae */ /* 0x0001e8000d901d64 */
[----:B-1----:R0:W-:Y:S02]  /*271b0*/  LDGSTS.E.BYPASS.LTC128B.128 [R8+0xb400], desc[UR36][R2.64+0x180], !P1 ;  /* 0x0b40018002087fae */ /* 0x0021e4000c901d64 */
.L_x_3722:
[----:B0-2---:R-:W-:-:S05]  /*271c0*/  IADD3 R2, P0, R14, R0, RZ ;  /* 0x000000000e027210 */ /* 0x005fca0007f1e0ff */
        /* <DEDUP_REMOVED lines=10> */
.L_x_3590:
        /* <DEDUP_REMOVED lines=10> */
.L_x_3591:
[----:B------:R2:W-:Y:S01]  /*27310*/  SYNCS.ARRIVE.TRANS64.A1T0 RZ, [R6+URZ+0x32450], RZ ;  /* 0x032450ff06ff79a7 */ /* 0x0005e2000810003f */
[----:B------:R-:W-:Y:S05]  /*27320*/  @P2 BRA `(.L_x_3592) ;  /* 0xfffffff0009c2947 */ /* 0x000fea000383ffff */
.L_x_3579:
[----:B------:R-:W-:Y:S05]  /*27330*/  BSYNC B0 ;  /* 0x0000000000007941 */ /* 0x000fea0003800000 */
.L_x_3578:
        /* <DEDUP_REMOVED lines=10> */
[----:B------:R-:W5:Y:S01]  /*273e0*/  LDC.64 R2, c[0x0][0xd60] ;  /* 0x00035800ff027b82 */ /* 0x000f620000000a00 */
[----:B------:R-:W0:Y:S02]  /*273f0*/  FLO.U32 R0, UR4 ;  /* 0x0000000400007d00 */ /* 0x000e2400080e0000 */
[----:B0-----:R-:W-:-:S06]  /*27400*/  ISETP.EQ.U32.AND P1, PT, R0, R7, PT ;  /* 0x000000070000720c */ /* 0x001fcc0003f22070 */
[----:B------:R-:W5:Y:S07]  /*27410*/  POPC R7, UR4 ;  /* 0x0000000400077d09 */ /* 0x000f6e0008000000 */
[----:B-----5:R-:W5:Y:S01]  /*27420*/  @P1 ATOMG.E.ADD.STRONG.GPU PT, R3, desc[UR36][R2.64], R7 ;  /* 0x00000007020319a8 */ /* 0x020f6200081ee1e4 */
[----:B------:R-:W0:Y:S02]  /*27430*/  S2R R4, SR_LTMASK ;  /* 0x0000000000047919 */ /* 0x000e240000003900 */
[----:B0-----:R-:W-:-:S04]  /*27440*/  LOP3.LUT R4, R4, UR4, RZ, 0xc0, !PT ;  /* 0x0000000404047c12 */ /* 0x001fc8000f8ec0ff */
[----:B------:R-:W0:Y:S01]  /*27450*/  POPC R9, R4 ;  /* 0x0000000400097309 */ /* 0x000e220000000000 */
[----:B-----5:R-:W0:Y:S02]  /*27460*/  SHFL.IDX PT, R0, R3, R0, 0x1f ;  /* 0x00001f0003007589 */ /* 0x020e2400000e0000 */
[----:B0-----:R-:W-:-:S07]  /*27470*/  IADD3 R16, R0, UR39, R9 ;  /* 0x0000002700107c10 */ /* 0x001fce000fffe009 */
.L_x_3594:
[----:B------:R-:W-:Y:S05]  /*27480*/  BSYNC B0 ;  /* 0x0000000000007941 */ /* 0x000fea0003800000 */
.L_x_3593:
[----:B------:R-:W-:Y:S02]  /*27490*/  SEL R24, R24, RZ, P0 ;  /* 0x000000ff18187207 */ /* 0x000fe40000000000 */
[----:B------:R-:W-:-:S07]  /*274a0*/  LOP3.LUT R26, R26, R5, RZ, 0x3c, !PT ;  /* 0x000000051a1a7212 */ /* 0x000fce00078e3cff */
.L_x_3547:
[----:B------:R-:W-:Y:S05]  /*274b0*/  BSYNC B7 ;  /* 0x0000000000077941 */ /* 0x000fea0003800000 */
.L_x_3545:
[----:B------:R-:W-:-:S13]  /*274c0*/  LOP3.LUT P0, RZ, R23, 0x20000, RZ, 0xc0, !PT ;  /* 0x0002000017ff7812 */ /* 0x000fda000780c0ff */
[----:B------:R-:W-:Y:S05]  /*274d0*/  @!P0 BRA `(.L_x_3595) ;  /* 0x0000000000248947 */ /* 0x000fea0003800000 */
[----:B------:R-:W-:Y:S05]  /*274e0*/  WARPSYNC.ALL ;  /* 0x0000000000007948 */ /* 0x000fea0003800000 */
[----:B------:R-:W5:Y:S08]  /*274f0*/  S2UR UR5, SR_CgaCtaId ;  /* 0x00000000000579c3 */ /* 0x000f700000008800 */
[----:B------:R-:W-:Y:S06]  /*27500*/  BAR.SYNC.DEFER_BLOCKING 0x5, 0x180 ;  /* 0x0146000000007b1d */ /* 0x000fec0000010000 */
[----:B------:R-:W-:-:S02]  /*27510*/  UMOV UR4, 0x400 ;  /* 0x0000040000047882 */ /* 0x000fc40000000000 */
[----:B-----5:R-:W-:-:S06]  /*27520*/  ULEA UR4, UR5, UR4, 0x18 ;  /* 0x0000000405047291 */ /* 0x020fcc000f8ec03f */
[----:B------:R-:W-:-:S05]  /*27530*/  IMAD.U32 R22, RZ, RZ, UR4 ;  /* 0x00000004ff167e24 */ /* 0x000fca000f8e00ff */
[----:B-1----:R1:W0:Y:S01]  /*27540*/  LDS.128 R16, [R22+0x324d0] ;  /* 0x0324d00016107984 */ /* 0x0022220000000c00 */
[----:B------:R-:W-:Y:S06]  /*27550*/  BAR.ARV 0x4, 0x180 ;  /* 0x0106000000007b1d */ /* 0x000fec0000002000 */
[----:B------:R-:W-:Y:S05]  /*27560*/  BRA `(.L_x_3596) ;  /* 0x0000000800cc7947 */ /* 0x000fea0003800000 */
.L_x_3595:
[----:B------:R-:W5:Y:S01]  /*27570*/  S2R R0, SR_TID.X ;  /* 0x0000000000007919 */ /* 0x000f620000002100 */
[----:B------:R-:W-:Y:S01]  /*27580*/  UMOV UR4, 0xffffffff ;  /* 0xffffffff00047882 */ /* 0x000fe20000000000 */
[----:B-----5:R-:W-:-:S04]  /*27590*/  LOP3.LUT R8, R0, 0x1f, RZ, 0xc0, !PT ;  /* 0x0000001f00087812 */ /* 0x020fc800078ec0ff */
[----:B------:R-:W-:Y:S01]  /*275a0*/  ISETP.NE.AND P0, PT, R8, 0x1f, PT ;  /* 0x0000001f0800780c */ /* 0x000fe20003f05270 */
[----:B------:R-:W-:-:S12]  /*275b0*/  BRA.DIV UR4, `(.L_x_3597) ;  /* 0x0000004a04047947 */ /* 0x000fd8000b800000 */
[----:B------:R-:W-:Y:S01]  /*275c0*/  IMAD.IADD R5, R19, 0x1, R8 ;  /* 0x0000000113057824 */ /* 0x000fe200078e0208 */
[----:B------:R-:W-:-:S04]  /*275d0*/  ULDC UR4, c[0x0][0xd3c] ;  /* 0x00034f0000047ab9 */ /* 0x000fc80000000800 */
[----:B------:R-:W-:-:S13]  /*275e0*/  ISETP.GE.OR P1, PT, R5, UR4, !P0 ;  /* 0x0000000405007c0c */ /* 0x000fda000c726670 */
[----:B------:R-:W5:Y:S02]  /*275f0*/  @!P1 LDC.64 R2, c[0x0][0xd80] ;  /* 0x00036000ff029b82 */ /* 0x000f640000000a00 */
[----:B-----5:R-:W-:-:S06]  /*27600*/  @!P1 IMAD.WIDE R2, R5, 0x4, R2 ;  /* 0x0000000405029825 */ /* 0x020fcc00078e0202 */
[----:B------:R-:W5:Y:S01]  /*27610*/  @!P1 LDG.E R2, desc[UR36][R2.64] ;  /* 0x0000002402029981 */ /* 0x000f62000c1e1900 */
[----:B------:R-:W-:Y:S01]  /*27620*/  IMAD.MOV.U32 R5, RZ, RZ, RZ ;  /* 0x000000ffff057224 */ /* 0x000fe200078e00ff */
[C---:B------:R-:W-:Y:S02]  /*27630*/  ISETP.GE.U32.AND P2, PT, R8.reuse, 0x2, PT ;  /* 0x000000020800780c */ /* 0x040fe40003f46070 */
[C---:B------:R-:W-:Y:S01]  /*27640*/  ISETP.GE.U32.AND P3, PT, R8.reuse, 0x4, PT ;  /* 0x000000040800780c */ /* 0x040fe20003f66070 */
[----:B------:R-:W-:Y:S01]  /*27650*/  SHFL.IDX PT, R0, R16, RZ, 0x1f ;  /* 0x00001fff10007589 */ /* 0x000fe200000e0000 */
[C---:B------:R-:W-:Y:S02]  /*27660*/  ISETP.GE.U32.AND P4, PT, R8.reuse, 0x8, PT ;  /* 0x000000080800780c */ /* 0x040fe40003f86070 */
[C---:B------:R-:W-:Y:S01]  /*27670*/  ISETP.GE.U32.AND P5, PT, R8.reuse, 0x10, PT ;  /* 0x000000100800780c */ /* 0x040fe20003fa6070 */
[----:B------:R-:W-:Y:S01]  /*27680*/  SHFL.IDX PT, R4, R16, 0x1, 0x1f ;  /* 0x00201f0010047f89 */ /* 0x000fe200000e0000 */
[----:B-----5:R-:W-:Y:S01]  /*27690*/  @!P1 IMAD.MOV.U32 R5, RZ, RZ, R2 ;  /* 0x000000ffff059224 */ /* 0x020fe200078e0002 */
[----:B------:R-:W-:-:S04]  /*276a0*/  ISETP.NE.AND P1, PT, R8, RZ, PT ;  /* 0x000000ff0800720c */ /* 0x000fc80003f25270 */
[----:B------:R-:W2:Y:S02]  /*276b0*/  SHFL.UP PT, R14, R5, 0x1, RZ ;  /* 0x04200000050e7989 */ /* 0x000ea400000e00ff */
[----:B--234-:R-:W-:-:S05]  /*276c0*/  SEL R6, R14, RZ, P1 ;  /* 0x000000ff0e067207 */ /* 0x01cfca0000800000 */
        /* <DEDUP_REMOVED lines=13> */
[----:B------:R2:W3:Y:S02]  /*277a0*/  SHFL.IDX PT, R14, R6, 0x1f, 0x1f ;  /* 0x03e01f00060e7f89 */ /* 0x0004e400000e0000 */
.L_x_3732:
[----:B------:R-:W-:Y:S02]  /*277b0*/  ULDC UR4, c[0x0][0xd38] ;  /* 0x00034e0000047ab9 */ /* 0x000fe40000000800 */
[----:B------:R-:W-:-:S04]  /*277c0*/  IMAD.U32 R7, RZ, RZ, UR4 ;  /* 0x00000004ff077e24 */ /* 0x000fc8000f8e00ff */
[----:B---3--:R-:W-:-:S04]  /*277d0*/  IMAD R14, R14, R7, RZ ;  /* 0x000000070e0e7224 */ /* 0x008fc800078e02ff */
[----:B------:R-:W-:-:S05]  /*277e0*/  IMAD.IADD R9, R4, 0x1, R14 ;  /* 0x0000000104097824 */ /* 0x000fca00078e020e */
[----:B------:R-:W-:-:S13]  /*277f0*/  ISETP.GT.AND P6, PT, R9, R0, PT ;  /* 0x000000000900720c */ /* 0x000fda0003fc4270 */
[----:B------:R-:W-:Y:S05]  /*27800*/  @P6 BRA `(.L_x_3598) ;  /* 0x00000000009c6947 */ /* 0x000fea0003800000 */
.L_x_3603:
[----:B------:R-:W3:Y:S01]  /*27810*/  LDC R2, c[0x0][0xd3c] ;  /* 0x00034f00ff027b82 */ /* 0x000ee20000000800 */
[----:B------:R-:W-:-:S05]  /*27820*/  VIADD R19, R19, 0x1f ;  /* 0x0000001f13137836 */ /* 0x000fca0000000000 */
[----:B---3--:R-:W-:-:S13]  /*27830*/  ISETP.GE.AND P6, PT, R19, R2, PT ;  /* 0x000000021300720c */ /* 0x008fda0003fc6270 */
[----:B------:R-:W-:Y:S05]  /*27840*/  @P6 BRA `(.L_x_3599) ;  /* 0x0000000400d06947 */ /* 0x000fea0003800000 */
[----:B------:R-:W3:Y:S01]  /*27850*/  S2R R3, SR_TID.X ;  /* 0x0000000000037919 */ /* 0x000ee20000002100 */
[----:B------:R-:W-:Y:S01]  /*27860*/  BSSY B0, `(.L_x_3600) ;  /* 0x0000009000007945 */ /* 0x000fe20003800000 */
[----:B------:R-:W-:Y:S01]  /*27870*/  IMAD.MOV.U32 R5, RZ, RZ, RZ ;  /* 0x000000ffff057224 */ /* 0x000fe200078e00ff */
[----:B---3--:R-:W-:-:S05]  /*27880*/  LOP3.LUT R3, R3, 0x1f, RZ, 0xc0, !PT ;  /* 0x0000001f03037812 */ /* 0x008fca00078ec0ff */
[----:B------:R-:W-:-:S05]  /*27890*/  IMAD.IADD R7, R19, 0x1, R3 ;  /* 0x0000000113077824 */ /* 0x000fca00078e0203 */
[----:B------:R-:W-:-:S13]  /*278a0*/  ISETP.GE.OR P6, PT, R7, R2, !P0 ;  /* 0x000000020700720c */ /* 0x000fda00047c6670 */
[----:B------:R-:W-:Y:S05]  /*278b0*/  @P6 BRA `(.L_x_3601) ;  /* 0x00000000000c6947 */ /* 0x000fea0003800000 */
[----:B------:R-:W3:Y:S02]  /*278c0*/  LDC.64 R2, c[0x0][0xd80] ;  /* 0x00036000ff027b82 */ /* 0x000ee40000000a00 */
[----:B---3--:R-:W-:-:S05]  /*278d0*/  IMAD.WIDE R2, R7, 0x4, R2 ;  /* 0x0000000407027825 */ /* 0x008fca00078e0202 */
[----:B------:R3:W5:Y:S02]  /*278e0*/  LDG.E R5, desc[UR36][R2.64] ;  /* 0x0000002402057981 */ /* 0x000764000c1e1900 */
.L_x_3601:
[----:B------:R-:W-:Y:S05]  /*278f0*/  BSYNC B0 ;  /* 0x0000000000007941 */ /* 0x000fea0003800000 */
.L_x_3600:
[----:B------:R-:W-:-:S03]  /*27900*/  UMOV UR4, 0xffffffff ;  /* 0xffffffff00047882 */ /* 0x000fc60000000000 */
[----:B------:R-:W-:Y:S05]  /*27910*/  BRA.DIV UR4, `(.L_x_3602) ;  /* 0x0000004a04507947 */ /* 0x000fea000b800000 */
[----:B-----5:R-:W4:Y:S02]  /*27920*/  SHFL.UP PT, R14, R5, 0x1, RZ ;  /* 0x04200000050e7989 */ /* 0x020f2400000e00ff */
        /* <DEDUP_REMOVED lines=13> */
[----:B--2---:R-:W-:-:S05]  /*27a00*/  IMAD.IADD R6, R4, 0x1, R7 ;  /* 0x0000000104067824 */ /* 0x004fca00078e0207 */
[----:B------:R2:W3:Y:S02]  /*27a10*/  SHFL.IDX PT, R14, R6, 0x1f, 0x1f ;  /* 0x03e01f00060e7f89 */ /* 0x0004e400000e0000 */
.L_x_3740:
[----:B------:R-:W-:Y:S02]  /*27a20*/  ULDC UR4, c[0x0][0xd38] ;  /* 0x00034e0000047ab9 */ /* 0x000fe40000000800 */
[----:B------:R-:W-:-:S04]  /*27a30*/  IMAD.U32 R7, RZ, RZ, UR4 ;  /* 0x00000004ff077e24 */ /* 0x000fc8000f8e00ff */
[----:B---3--:R-:W-:-:S04]  /*27a40*/  IMAD R14, R14, R7, RZ ;  /* 0x000000070e0e7224 */ /* 0x008fc800078e02ff */
[----:B------:R-:W-:-:S05]  /*27a50*/  IMAD.IADD R9, R14, 0x1, R9 ;  /* 0x000000010e097824 */ /* 0x000fca00078e0209 */
[----:B------:R-:W-:-:S13]  /*27a60*/  ISETP.GT.AND P6, PT, R9, R0, PT ;  /* 0x000000000900720c */ /* 0x000fda0003fc4270 */
[----:B------:R-:W-:Y:S05]  /*27a70*/  @!P6 BRA `(.L_x_3603) ;  /* 0xfffffffc0064e947 */ /* 0x000fea000383ffff */
.L_x_3598:
        /* <DEDUP_REMOVED lines=8> */
.L_x_3744:
[----:B------:R-:W-:Y:S01]  /*27b00*/  ISETP.NE.AND P0, PT, R2, RZ, PT ;  /* 0x000000ff0200720c */ /* 0x000fe20003f05270 */
[----:B------:R-:W-:-:S12]  /*27b10*/  IMAD.MOV.U32 R14, RZ, RZ, RZ ;  /* 0x000000ffff0e7224 */ /* 0x000fd800078e00ff */
[----:B------:R-:W-:Y:S05]  /*27b20*/  @!P0 BRA `(.L_x_3605) ;  /* 0x0000000000108947 */ /* 0x000fea0003800000 */
[----:B------:R-:W-:Y:S01]  /*27b30*/  UMOV UR4, 0xffffffff ;  /* 0xffffffff00047882 */ /* 0x000fe20000000000 */
[----:B------:R-:W-:Y:S02]  /*27b40*/  VIADD R12, R4, 0xffffffff ;  /* 0xffffffff040c7836 */ /* 0x000fe40000000000 */
[----:B------:R-:W-:Y:S05]  /*27b50*/  BRA.DIV UR4, `(.L_x_3606) ;  /* 0x0000004a04c47947 */ /* 0x000fea000b800000 */
[----:B------:R0:W0:Y:S02]  /*27b60*/  SHFL.IDX PT, R14, R6, R12, 0x1f ;  /* 0x00001f0c060e7589 */ /* 0x00002400000e0000 */
.L_x_3605:
[----:B------:R-:W5:Y:S01]  /*27b70*/  LDC.64 R2, c[0x0][0xd90] ;  /* 0x00036400ff027b82 */ /* 0x000f620000000a00 */
[----:B------:R-:W-:-:S04]  /*27b80*/  IMAD.IADD R19, R4, 0x1, R19 ;  /* 0x0000000104137824 */ /* 0x000fc800078e0213 */
[----:B-----5:R-:W-:-:S05]  /*27b90*/  IMAD.WIDE R2, R19, 0x4, R2 ;  /* 0x0000000413027825 */ /* 0x020fca00078e0202 */
[----:B0-2---:R0:W3:Y:S01]  /*27ba0*/  LDG.E R6, desc[UR36][R2.64] ;  /* 0x0000002402067981 */ /* 0x0050e2000c1e1900 */
[----:B------:R-:W-:Y:S02]  /*27bb0*/  IMAD R16, R14, R7, R16 ;  /* 0x000000070e107224 */ /* 0x000fe400078e0210 */
[----:B0-----:R-:W-:Y:S02]  /*27bc0*/  IMAD.MOV.U32 R2, RZ, RZ, RZ ;  /* 0x000000ffff027224 */ /* 0x001fe400078e00ff */
[----:B---34-:R-:W-:-:S05]  /*27bd0*/  IMAD R4, R5, R6, RZ ;  /* 0x0000000605047224 */ /* 0x018fca00078e02ff */
        /* <DEDUP_REMOVED lines=57> */
[----:B-1----:R-:W-:Y:S01]  /*27f70*/  IMAD.IADD R17, R5, 0x1, R2 ;  /* 0x0000000105117824 */ /* 0x002fe200078e0202 */
[----:B------:R-:W-:Y:S06]  /*27f80*/  BRA `(.L_x_3607) ;  /* 0x00000000001c7947 */ /* 0x000fec0003800000 */
.L_x_3599:
[----:B------:R-:W-:Y:S01]  /*27f90*/  UMOV UR4, URZ ;  /* 0x0000003f00047c82 */ /* 0x000fe20008000000 */
[----:B------:R-:W-:Y:S01]  /*27fa0*/  UMOV UR5, URZ ;  /* 0x0000003f00057c82 */ /* 0x000fe20008000000 */
[----:B------:R-:W-:Y:S01]  /*27fb0*/  ULDC UR6, c[0x0][0xd3c] ;  /* 0x00034f0000067ab9 */ /* 0x000fe20000000800 */
[----:B------:R-:W-:Y:S02]  /*27fc0*/  IMAD.MOV.U32 R16, RZ, RZ, R0 ;  /* 0x000000ffff107224 */ /* 0x000fe400078e0000 */
[----:B-1----:R-:W-:Y:S02]  /*27fd0*/  IMAD.U32 R17, RZ, RZ, UR4 ;  /* 0x00000004ff117e24 */ /* 0x002fe4000f8e00ff */
[----:B------:R-:W-:Y:S02]  /*27fe0*/  IMAD.U32 R18, RZ, RZ, UR5 ;  /* 0x00000005ff127e24 */ /* 0x000fe4000f8e00ff */
[----:B------:R-:W-:-:S07]  /*27ff0*/  IMAD.U32 R19, RZ, RZ, UR6 ;  /* 0x00000006ff137e24 */ /* 0x000fce000f8e00ff */
.L_x_3607:
[----:B------:R-:W1:Y:S01]  /*28000*/  S2R R0, SR_TID.X ;  /* 0x0000000000007919 */ /* 0x000e620000002100 */
[----:B------:R-:W-:Y:S05]  /*28010*/  WARPSYNC.ALL ;  /* 0x0000000000007948 */ /* 0x000fea0003800000 */
[----:B------:R-:W-:Y:S01]  /*28020*/  BAR.SYNC.DEFER_BLOCKING 0x4, 0x180 ;  /* 0x0106000000007b1d */ /* 0x000fe20000010000 */
[----:B-1----:R-:W-:-:S04]  /*28030*/  LOP3.LUT R0, R0, 0x1f, RZ, 0xc0, !PT ;  /* 0x0000001f00007812 */ /* 0x002fc800078ec0ff */
[----:B------:R-:W-:-:S13]  /*28040*/  ISETP.NE.AND P0, PT, R0, RZ, PT ;  /* 0x000000ff0000720c */ /* 0x000fda0003f05270 */
[----:B------:R-:W1:Y:S01]  /*28050*/  @!P0 S2R R3, SR_CgaCtaId ;  /* 0x0000000000038919 */ /* 0x000e620000008800 */
[----:B------:R-:W-:-:S04]  /*28060*/  @!P0 MOV R0, 0x400 ;  /* 0x0000040000008802 */ /* 0x000fc80000000f00 */
[----:B-1----:R-:W-:-:S05]  /*28070*/  @!P0 LEA R22, R3, R0, 0x18 ;  /* 0x0000000003168211 */ /* 0x002fca00078ec0ff */
[----:B------:R1:W-:Y:S01]  /*28080*/  @!P0 STS.128 [R22+0x324d0], R16 ;  /* 0x0324d01016008388 */ /* 0x0003e20000000c00 */
[----:B------:R-:W-:Y:S06]  /*28090*/  BAR.ARV 0x5, 0x180 ;  /* 0x0146000000007b1d */ /* 0x000fec0000002000 */
.L_x_3596:
[----:B------:R-:W-:Y:S02]  /*280a0*/  ULDC UR4, c[0x0][0xd3c] ;  /* 0x00034f0000047ab9 */ /* 0x000fe40000000800 */
[----:B0-----:R-:W-:-:S13]  /*280b0*/  ISETP.GE.AND P0, PT, R19, UR4, PT ;  /* 0x0000000413007c0c */ /* 0x001fda000bf06270 */
[----:B------:R-:W-:Y:S05]  /*280c0*/  @!P0 BRA `(.L_x_3608) ;  /* 0xffffffa800b08947 */ /* 0x000fea000383ffff */
[----:B------:R-:W-:Y:S05]  /*280d0*/  BSYNC B8 ;  /* 0x0000000000087941 */ /* 0x000fea0003800000 */
.L_x_3533:
[----:B-1----:R-:W5:Y:S01]  /*280e0*/  LDL.LU R0, [R1+0x468] ;  /* 0x0004680001007983 */ /* 0x002f620000300800 */
[----:B------:R-:W-:Y:S01]  /*280f0*/  BSSY B0, `(.L_x_3609) ;  /* 0x000000b000007945 */ /* 0x000fe20003800000 */
[----:B------:R-:W0:Y:S01]  /*28100*/  S2R R5, SR_CgaCtaId ;  /* 0x0000000000057919 */ /* 0x000e220000008800 */
[----:B-----5:R-:W-:-:S05]  /*28110*/  VIADD R0, R0, 0x1 ;  /* 0x0000000100007836 */ /* 0x020fca0000000000 */
        /* <DEDUP_REMOVED lines=8> */
.L_x_3747:
[----:B------:R-:W-:Y:S05]  /*281a0*/  BSYNC B0 ;  /* 0x0000000000007941 */ /* 0x000fea0003800000 */
.L_x_3609:
[----:B------:R-:W-:-:S03]  /*281b0*/  UMOV UR4, 0xffffffff ;  /* 0xffffffff00047882 */ /* 0x000fc60000000000 */
[----:B------:R-:W-:Y:S05]  /*281c0*/  BRA.DIV UR4, `(.L_x_3611) ;  /* 0x0000004604607947 */ /* 0x000fea000b800000 */
[----:B0-----:R-:W0:Y:S02]  /*281d0*/  S2R R0, SR_TID.X ;  /* 0x0000000000007919 */ /* 0x001e240000002100 */
[----:B0-----:R-:W-:-:S04]  /*281e0*/  SHF.R.U32.HI R0, RZ, 0x5, R0 ;  /* 0x00000005ff007819 */ /* 0x001fc80000011600 */
[----:B------:R-:W-:-:S05]  /*281f0*/  LOP3.LUT R0, R0, 0x3, RZ, 0xc0, !PT ;  /* 0x0000000300007812 */ /* 0x000fca00078ec0ff */
[----:B------:R0:W1:Y:S02]  /*28200*/  SHFL.IDX PT, R14, R0, RZ, 0x1f ;  /* 0x00001fff000e7589 */ /* 0x00006400000e0000 */
.L_x_3750:
[----:B-1----:R-:W-:Y:S01]  /*28210*/  ISETP.NE.AND P0, PT, R14, RZ, PT ;  /* 0x000000ff0e00720c */ /* 0x002fe20003f05270 */
[----:B------:R-:W-:-:S12]  /*28220*/  BSSY B0, `(.L_x_3612) ;  /* 0x0000026000007945 */ /* 0x000fd80003800000 */
[----:B------:R-:W-:Y:S05]  /*28230*/  @P0 BRA `(.L_x_3613) ;  /* 0x0000000000900947 */ /* 0x000fea0003800000 */
[----:B------:R-:W-:-:S03]  /*28240*/  UMOV UR4, 0xffffffff ;  /* 0xffffffff00047882 */ /* 0x000fc60000000000 */
[----:B------:R-:W-:Y:S05]  /*28250*/  BRA.DIV UR4, `(.L_x_3614) ;  /* 0x0000004604707947 */ /* 0x000fea000b800000 */
[----:B------:R-:W-:-:S13]  /*28260*/  ELECT P6, URZ, PT ;  /* 0x00000000003f782f */ /* 0x000fda00038c0000 */
.L_x_3753:
[----:B------:R-:W-:Y:S05]  /*28270*/  @!P6 BRA `(.L_x_3613) ;  /* 0x000000000080e947 */ /* 0x000fea0003800000 */
[----:B0-----:R-:W5:Y:S02]  /*28280*/  LDL R0, [R1+0x470] ;  /* 0x0004700001007983 */ /* 0x001f640000100800 */
[----:B-----5:R-:W-:-:S13]  /*28290*/  R2UR UR4, R0 ;  /* 0x00000000000472ca */ /* 0x020fda00000e0000 */
[----:B------:R-:W-:-:S06]  /*282a0*/  ULOP3.LUT UR4, UR4, 0x2, URZ, 0xfc, !UPT ;  /* 0x0000000204047892 */ /* 0x000fcc000f8efc3f */
[----:B------:R-:W-:-:S05]  /*282b0*/  IMAD.U32 R0, RZ, RZ, UR4 ;  /* 0x00000004ff007e24 */ /* 0x000fca000f8e00ff */
[----:B------:R-:W-:-:S13]  /*282c0*/  ISETP.NE.AND P0, PT, R0, 0x3, PT ;  /* 0x000000030000780c */ /* 0x000fda0003f05270 */
[----:B------:R-:W-:Y:S05]  /*282d0*/  @!P0 BRA `(.L_x_3615) ;  /* 0x0000000000048947 */ /* 0x000fea0003800000 */
[----:B------:R-:W-:Y:S01]  /*282e0*/  BPT.TRAP 0x1 ;  /* 0x000000040000795c */ /* 0x000fe20000300000 */
.L_x_3615:
[----:B------:R-:W-:Y:S01]  /*282f0*/  IMAD R5, R24, 0x8, R7 ;  /* 0x0000000818057824 */ /* 0x000fe200078e0207 */
[----:B------:R-:W-:Y:S01]  /*28300*/  SHF.L.U32 R0, R26, 0x1f, RZ ;  /* 0x0000001f1a007819 */ /* 0x000fe200000006ff */
[----:B------:R-:W-:-:S03]  /*28310*/  VIADD R24, R24, 0x1 ;  /* 0x0000000118187836 */ /* 0x000fc60000000000 */
[----:B------:R-:W0:Y:S02]  /*28320*/  SYNCS.PHASECHK.TRANS64.TRYWAIT P1, [R5+URZ+0x32440], R0 ;  /* 0x03244000050075a7 */ /* 0x000e24000802017f */
[----:B------:R-:W-:-:S04]  /*28330*/  ISETP.NE.AND P2, PT, R24, 0x2, PT ;  /* 0x000000021800780c */ /* 0x000fc80003f45270 */
[----:B------:R-:W-:Y:S01]  /*28340*/  SEL R3, RZ, 0x1, P2 ;  /* 0x00000001ff037807 */ /* 0x000fe20001000000 */
[----:B0-----:R-:W-:Y:S08]  /*28350*/  @!P1 BRA `(.L_x_3616) ;  /* 0x0000004400509947 */ /* 0x001ff00003800000 */
.L_x_3754:
[----:B------:R-:W-:Y:S02]  /*28360*/  SEL R24, R24, RZ, P2 ;  /* 0x000000ff18187207 */ /* 0x000fe40001000000 */
[----:B------:R-:W-:Y:S01]  /*28370*/  LOP3.LUT R2, R26, R3, RZ, 0x3c, !PT ;  /* 0x000000031a027212 */ /* 0x000fe200078e3cff */
[----:B------:R-:W-:Y:S06]  /*28380*/  @!P0 BRA `(.L_x_3617) ;  /* 0x0000000000048947 */ /* 0x000fec0003800000 */
[----:B------:R-:W-:Y:S01]  /*28390*/  BPT.TRAP 0x1 ;  /* 0x000000040000795c */ /* 0x000fe20000300000 */
.L_x_3617:
[----:B------:R-:W-:Y:S01]  /*283a0*/  IMAD R3, R24, 0x8, R7 ;  /* 0x0000000818037824 */ /* 0x000fe200078e0207 */
[----:B------:R-:W-:-:S04]  /*283b0*/  SHF.L.U32 R2, R2, 0x1f, RZ ;  /* 0x0000001f02027819 */ /* 0x000fc800000006ff */
[----:B------:R-:W1:Y:S02]  /*283c0*/  SYNCS.PHASECHK.TRANS64.TRYWAIT P1, [R3+URZ+0x32440], R2 ;  /* 0x03244002030075a7 */ /* 0x000e64000802017f */
[----:B-1----:R-:W-:Y:S05]  /*283d0*/  @!P1 BRA `(.L_x_3618) ;  /* 0x0000004400449947 */ /* 0x002fea0003800000 */
.L_x_3755:
[----:B------:R-:W-:Y:S05]  /*283e0*/  @!P0 BRA `(.L_x_3619) ;  /* 0x0000000000048947 */ /* 0x000fea0003800000 */
[----:B------:R-:W-:Y:S01]  /*283f0*/  BPT.TRAP 0x1 ;  /* 0x000000040000795c */ /* 0x000fe20000300000 */
.L_x_3619:
[----:B------:R-:W5:Y:S02]  /*28400*/  SYNCS.PHASECHK.TRANS64.TRYWAIT P1, [R5+URZ+0x32460], R0 ;  /* 0x03246000050075a7 */ /* 0x000f64000802017f */
[----:B-----5:R-:W-:Y:S05]  /*28410*/  @!P1 BRA `(.L_x_3620) ;  /* 0x0000004400489947 */ /* 0x020fea0003800000 */
.L_x_3756:
[----:B------:R-:W-:Y:S05]  /*28420*/  @!P0 BRA `(.L_x_3621) ;  /* 0x0000000000048947 */ /* 0x000fea0003800000 */
[----:B------:R-:W-:Y:S01]  /*28430*/  BPT.TRAP 0x1 ;  /* 0x000000040000795c */ /* 0x000fe20000300000 */
.L_x_3621:
[----:B------:R0:W0:Y:S02]  /*28440*/  SYNCS.PHASECHK.TRANS64.TRYWAIT P0, [R3+URZ+0x32460], R2 ;  /* 0x03246002030075a7 */ /* 0x000024000800017f */
[----:B0-----:R-:W-:Y:S05]  /*28450*/  @!P0 NANOSLEEP.SYNCS 0x989680 ;  /* 0x009896800000895d */ /* 0x001fea0003900000 */
[----:B------:R-:W0:Y:S02]  /*28460*/  @!P0 SYNCS.PHASECHK.TRANS64 P0, [R3+URZ+0x32460], R2 ;  /* 0x03246002030085a7 */ /* 0x000e24000800007f */
[----:B0-----:R-:W-:Y:S05]  /*28470*/  @!P0 BRA `(.L_x_3621) ;  /* 0xfffffffc00f08947 */ /* 0x001fea000383ffff */
.L_x_3613:
[----:B------:R-:W-:Y:S05]  /*28480*/  BSYNC B0 ;  /* 0x0000000000007941 */ /* 0x000fea0003800000 */
.L_x_3612:
[----:B------:R-:W-:Y:S05]  /*28490*/  EXIT ;  /* 0x000000000000794d */ /* 0x000fea0003800000 */
.L_x_3403:
[----:B0-----:R-:W-:-:S04]  /*284a0*/  IMAD.U32 R9, RZ, RZ, UR42 ;  /* 0x0000002aff097e24 */ /* 0x001fc8000f8e00ff */
[----:B------:R0:W1:Y:S03]  /*284b0*/  SYNCS.PHASECHK.TRANS64.TRYWAIT P0, [R9+URZ+0x32400], R8 ;  /* 0x03240008090075a7 */ /* 0x000066000800017f */
[----:B-1----:R-:W-:Y:S05]  /*284c0*/  @!P0 NANOSLEEP.SYNCS 0x989680 ;  /* 0x009896800000895d */ /* 0x002fea0003900000 */
[----:B------:R-:W1:Y:S02]  /*284d0*/  @!P0 SYNCS.PHASECHK.TRANS64 P0, [R9+URZ+0x32400], R8 ;  /* 0x03240008090085a7 */ /* 0x000e64000800007f */
[----:B-1----:R-:W-:Y:S05]  /*284e0*/  @!P0 BRA `(.L_x_3403) ;  /* 0xfffffffc00ec8947 */ /* 0x002fea000383ffff */
[----:B------:R-:W-:Y:S05]  /*284f0*/  BRA `(.L_x_3622) ;  /* 0xfffffda400587947 */ /* 0x000fea000383ffff */
.L_x_3410:
[----:B-1----:R1:W2:Y:S02]  /*28500*/  SYNCS.PHASECHK.TRANS64.TRYWAIT P0, [R24+URZ], R25 ;  /* 0x00000019180075a7 */ /* 0x0022a4000800017f */
[----:B--2---:R-:W-:Y:S05]  /*28510*/  @!P0 NANOSLEEP.SYNCS 0x989680 ;  /* 0x009896800000895d */ /* 0x004fea0003900000 */
[----:B------:R-:W2:Y:S02]  /*28520*/  @!P0 SYNCS.PHASECHK.TRANS64 P0, [R24+URZ], R25 ;  /* 0x00000019180085a7 */ /* 0x000ea4000800007f */
[----:B--2---:R-:W-:Y:S05]  /*28530*/  @!P0 BRA `(.L_x_3410) ;  /* 0xfffffffc00f08947 */ /* 0x004fea000383ffff */
[----:B------:R-:W-:Y:S05]  /*28540*/  BRA `(.L_x_3409) ;  /* 0xfffffda800807947 */ /* 0x000fea000383ffff */
.L_x_3412:
[----:B0-----:R-:W-:-:S04]  /*28550*/  IMAD.U32 R9, RZ, RZ, UR42 ;  /* 0x0000002aff097e24 */ /* 0x001fc8000f8e00ff */
[----:B------:R0:W1:Y:S03]  /*28560*/  SYNCS.PHASECHK.TRANS64.TRYWAIT P0, [R9+URZ+0x32410], R8 ;  /* 0x03241008090075a7 */ /* 0x000066000800017f */
[----:B-1----:R-:W-:Y:S05]  /*28570*/  @!P0 NANOSLEEP.SYNCS 0x989680 ;  /* 0x009896800000895d */ /* 0x002fea0003900000 */
[----:B------:R-:W1:Y:S02]  /*28580*/  @!P0 SYNCS.PHASECHK.TRANS64 P0, [R9+URZ+0x32410], R8 ;  /* 0x03241008090085a7 */ /* 0x000e64000800007f */
[----:B-1----:R-:W-:Y:S05]  /*28590*/  @!P0 BRA `(.L_x_3412) ;  /* 0xfffffffc00ec8947 */ /* 0x002fea000383ffff */
[----:B------:R-:W-:Y:S05]  /*285a0*/  BRA `(.L_x_3623) ;  /* 0xfffffdac00547947 */ /* 0x000fea000383ffff */
.L_x_3419:
[----:B-1----:R1:W2:Y:S02]  /*285b0*/  SYNCS.PHASECHK.TRANS64.TRYWAIT P0, [R8+URZ], R9 ;  /* 0x00000009080075a7 */ /* 0x0022a4000800017f */
[----:B--2---:R-:W-:Y:S05]  /*285c0*/  @!P0 NANOSLEEP.SYNCS 0x989680 ;  /* 0x009896800000895d */ /* 0x004fea0003900000 */
[----:B------:R-:W2:Y:S02]  /*285d0*/  @!P0 SYNCS.PHASECHK.TRANS64 P0, [R8+URZ], R9 ;  /* 0x00000009080085a7 */ /* 0x000ea4000800007f */
[----:B--2---:R-:W-:Y:S05]  /*285e0*/  @!P0 BRA `(.L_x_3419) ;  /* 0xfffffffc00f08947 */ /* 0x004fea000383ffff */
[----:B------:R-:W-:Y:S05]  /*285f0*/  BRA `(.L_x_3418) ;  /* 0xfffffdac00987947 */ /* 0x000fea000383ffff */
.L_x_3457:
[----:B0-----:R0:W2:Y:S02]  /*28600*/  SYNCS.PHASECHK.TRANS64.TRYWAIT P0, [R6+URZ], R7 ;  /* 0x00000007060075a7 */ /* 0x0010a4000800017f */
[----:B--2---:R-:W-:Y:S05]  /*28610*/  @!P0 NANOSLEEP.SYNCS 0x989680 ;  /* 0x009896800000895d */ /* 0x004fea0003900000 */
[----:B------:R-:W2:Y:S02]  /*28620*/  @!P0 SYNCS.PHASECHK.TRANS64 P0, [R6+URZ], R7 ;  /* 0x00000007060085a7 */ /* 0x000ea4000800007f */
[----:B--2---:R-:W-:Y:S05]  /*28630*/  @!P0 BRA `(.L_x_3457) ;  /* 0xfffffffc00f08947 */ /* 0x004fea000383ffff */
[----:B------:R-:W-:Y:S05]  /*28640*/  BRA `(.L_x_3456) ;  /* 0xfffffe14009c7947 */ /* 0x000fea000383ffff */
.L_x_3464:
[----:B0-----:R0:W1:Y:S02]  /*28650*/  SYNCS.PHASECHK.TRANS64.TRYWAIT P0, [R20+URZ], R21 ;  /* 0x00000015140075a7 */ /* 0x001064000800017f */
[----:B-1----:R-:W-:Y:S05]  /*28660*/  @!P0 NANOSLEEP.SYNCS 0x989680 ;  /* 0x009896800000895d */ /* 0x002fea0003900000 */
[----:B------:R-:W1:Y:S02]  /*28670*/  @!P0 SYNCS.PHASECHK.TRANS64 P0, [R20+URZ], R21 ;  /* 0x00000015140085a7 */ /* 0x000e64000800007f */
[----:B-1----:R-:W-:Y:S05]  /*28680*/  @!P0 BRA `(.L_x_3464) ;  /* 0xfffffffc00f08947 */ /* 0x002fea000383ffff */
[----:B------:R-:W-:Y:S05]  /*28690*/  BRA `(.L_x_3463) ;  /* 0xfffffe1800c07947 */ /* 0x000fea000383ffff */
.L_x_3477:
[----:B--2---:R2:W3:Y:S02]  /*286a0*/  SYNCS.PHASECHK.TRANS64.TRYWAIT P0, [R6+URZ], R7 ;  /* 0x00000007060075a7 */ /* 0x0044e4000800017f */
[----:B---3--:R-:W-:Y:S05]  /*286b0*/  @!P0 NANOSLEEP.SYNCS 0x989680 ;  /* 0x009896800000895d */ /* 0x008fea0003900000 */
[----:B------:R-:W3:Y:S02]  /*286c0*/  @!P0 SYNCS.PHASECHK.TRANS64 P0, [R6+URZ], R7 ;  /* 0x00000007060085a7 */ /* 0x000ee4000800007f */
[----:B---3--:R-:W-:Y:S05]  /*286d0*/  @!P0 BRA `(.L_x_3477) ;  /* 0xfffffffc00f08947 */ /* 0x008fea000383ffff */
[----:B------:R-:W-:Y:S05]  /*286e0*/  BRA `(.L_x_3476) ;  /* 0xfffffeac008c7947 */ /* 0x000fea000383ffff */
.L_x_3484:
[----:B0-----:R0:W1:Y:S02]  /*286f0*/  SYNCS.PHASECHK.TRANS64.TRYWAIT P0, [R14+URZ], R15 ;  /* 0x0000000f0e0075a7 */ /* 0x001064000800017f */
[----:B-1----:R-:W-:Y:S05]  /*28700*/  @!P0 NANOSLEEP.SYNCS 0x989680 ;  /* 0x009896800000895d */ /* 0x002fea0003900000 */
[----:B------:R-:W1:Y:S02]  /*28710*/  @!P0 SYNCS.PHASECHK.TRANS64 P0, [R14+URZ], R15 ;  /* 0x0000000f0e0085a7 */ /* 0x000e64000800007f */
[----:B-1----:R-:W-:Y:S05]  /*28720*/  @!P0 BRA `(.L_x_3484) ;  /* 0xfffffffc00f08947 */ /* 0x002fea000383ffff */
[----:B------:R-:W-:Y:S05]  /*28730*/  BRA `(.L_x_3483) ;  /* 0xfffffeb000b07947 */ /* 0x000fea000383ffff */
.L_x_3553:
        /* <DEDUP_REMOVED lines=11> */
.L_x_3625:
[----:B------:R-:W-:Y:S05]  /*287f0*/  BSYNC B0 ;  /* 0x0000000000007941 */ /* 0x000fea0003800000 */
.L_x_3624:
[----:B------:R-:W-:Y:S05]  /*28800*/  BRA `(.L_x_3626) ;  /* 0xffffffb000a47947 */ /* 0x000fea000383ffff */
.L_x_3556:
[----:B0-----:R0:W2:Y:S02]  /*28810*/  SYNCS.PHASECHK.TRANS64.TRYWAIT P0, [R17+URZ+0x32440], R0 ;  /* 0x03244000110075a7 */ /* 0x0010a4000800017f */
[----:B--2---:R-:W-:Y:S05]  /*28820*/  @!P0 NANOSLEEP.SYNCS 0x989680 ;  /* 0x009896800000895d */ /* 0x004fea0003900000 */
[----:B------:R-:W2:Y:S02]  /*28830*/  @!P0 SYNCS.PHASECHK.TRANS64 P0, [R17+URZ+0x32440], R0 ;  /* 0x03244000110085a7 */ /* 0x000ea4000800007f */
[----:B--2---:R-:W-:Y:S05]  /*28840*/  @!P0 BRA `(.L_x_3556) ;  /* 0xfffffffc00f08947 */ /* 0x004fea000383ffff */
[----:B------:R-:W-:Y:S05]  /*28850*/  BRA `(.L_x_3627) ;  /* 0xffffffb4005c7947 */ /* 0x000fea000383ffff */
.L_x_3557:
        /* <DEDUP_REMOVED lines=8> */
.L_x_3629:
[----:B------:R-:W-:Y:S05]  /*288e0*/  BSYNC B0 ;  /* 0x0000000000007941 */ /* 0x000fea0003800000 */
.L_x_3628:
        /* <DEDUP_REMOVED lines=9> */
.L_x_3630:
[----:B------:R-:W-:Y:S02]  /*28980*/  IMAD.MOV.U32 R13, RZ, RZ, R4 ;  /* 0x000000ffff0d7224 */ /* 0x000fe400078e0004 */
[----:B------:R-:W-:Y:S02]  /*28990*/  IMAD.MOV.U32 R12, RZ, RZ, 0x1 ;  /* 0x00000001ff0c7424 */ /* 0x000fe400078e00ff */
[----:B------:R-:W-:-:S07]  /*289a0*/  IMAD.MOV.U32 R3, RZ, RZ, R14 ;  /* 0x000000ffff037224 */ /* 0x000fce00078e000e */
[----:B------:R-:W-:Y:S05]  /*289b0*/  WARPSYNC.COLLECTIVE R15, `(.L_x_3631) ;  /* 0x000000000f087348 */ /* 0x000fea0003c00000 */
[----:B------:R0:W1:Y:S02]  /*289c0*/  SHFL.IDX P6, R14, R13, R12, R11 ;  /* 0x0000000c0d0e7389 */ /* 0x00006400000c000b */
[----:B01----:R-:W-:Y:S01]  /*289d0*/  ENDCOLLECTIVE ;  /* 0x000000000000791b */ /* 0x003fe20003800000 */
.L_x_3631:
        /* <DEDUP_REMOVED lines=15> */
.L_x_3632:
[----:B------:R-:W-:Y:S02]  /*28ad0*/  @P0 IMAD R6, R5, 0x2, R22 ;  /* 0x0000000205060824 */ /* 0x000fe400078e0216 */
[----:B------:R-:W-:Y:S02]  /*28ae0*/  IMAD.MOV.U32 R13, RZ, RZ, R4 ;  /* 0x000000ffff0d7224 */ /* 0x000fe400078e0004 */
[----:B------:R-:W-:Y:S02]  /*28af0*/  IMAD.MOV.U32 R12, RZ, RZ, 0x2 ;  /* 0x00000002ff0c7424 */ /* 0x000fe400078e00ff */
[----:B------:R-:W-:-:S07]  /*28b00*/  IMAD.MOV.U32 R3, RZ, RZ, R14 ;  /* 0x000000ffff037224 */ /* 0x000fce00078e000e */
[----:B------:R-:W-:Y:S05]  /*28b10*/  WARPSYNC.COLLECTIVE R15, `(.L_x_3633) ;  /* 0x000000000f087348 */ /* 0x000fea0003c00000 */
[----:B------:R0:W1:Y:S02]  /*28b20*/  SHFL.IDX P6, R14, R13, R12, R11 ;  /* 0x0000000c0d0e7389 */ /* 0x00006400000c000b */
[----:B01----:R-:W-:Y:S01]  /*28b30*/  ENDCOLLECTIVE ;  /* 0x000000000000791b */ /* 0x003fe20003800000 */
.L_x_3633:
        /* <DEDUP_REMOVED lines=15> */
.L_x_3634:
[----:B------:R-:W-:Y:S02]  /*28c30*/  @P0 IMAD R6, R5, 0x2, R22 ;  /* 0x0000000205060824 */ /* 0x000fe400078e0216 */
[----:B------:R-:W-:Y:S02]  /*28c40*/  IMAD.MOV.U32 R13, RZ, RZ, R4 ;  /* 0x000000ffff0d7224 */ /* 0x000fe400078e0004 */
[----:B------:R-:W-:Y:S02]  /*28c50*/  IMAD.MOV.U32 R12, RZ, RZ, 0x3 ;  /* 0x00000003ff0c7424 */ /* 0x000fe400078e00ff */
[----:B------:R-:W-:-:S07]  /*28c60*/  IMAD.MOV.U32 R3, RZ, RZ, R14 ;  /* 0x000000ffff037224 */ /* 0x000fce00078e000e */
[----:B------:R-:W-:Y:S05]  /*28c70*/  WARPSYNC.COLLECTIVE R15, `(.L_x_3635) ;  /* 0x000000000f087348 */ /* 0x000fea0003c00000 */
[----:B------:R0:W1:Y:S02]  /*28c80*/  SHFL.IDX P6, R14, R13, R12, R11 ;  /* 0x0000000c0d0e7389 */ /* 0x00006400000c000b */
[----:B01----:R-:W-:Y:S01]  /*28c90*/  ENDCOLLECTIVE ;  /* 0x000000000000791b */ /* 0x003fe20003800000 */
.L_x_3635:
        /* <DEDUP_REMOVED lines=15> */
.L_x_3636:
[----:B------:R-:W-:Y:S02]  /*28d90*/  @P0 IMAD R6, R5, 0x2, R22 ;  /* 0x0000000205060824 */ /* 0x000fe400078e0216 */
[----:B------:R-:W-:Y:S02]  /*28da0*/  IMAD.MOV.U32 R13, RZ, RZ, R4 ;  /* 0x000000ffff0d7224 */ /* 0x000fe400078e0004 */
[----:B------:R-:W-:Y:S02]  /*28db0*/  IMAD.MOV.U32 R12, RZ, RZ, 0x4 ;  /* 0x00000004ff0c7424 */ /* 0x000fe400078e00ff */
[----:B------:R-:W-:-:S07]  /*28dc0*/  IMAD.MOV.U32 R3, RZ, RZ, R14 ;  /* 0x000000ffff037224 */ /* 0x000fce00078e000e */
[----:B------:R-:W-:Y:S05]  /*28dd0*/  WARPSYNC.COLLECTIVE R15, `(.L_x_3637) ;  /* 0x000000000f087348 */ /* 0x000fea0003c00000 */
[----:B------:R0:W1:Y:S02]  /*28de0*/  SHFL.IDX P6, R14, R13, R12, R11 ;  /* 0x0000000c0d0e7389 */ /* 0x00006400000c000b */
[----:B01----:R-:W-:Y:S01]  /*28df0*/  ENDCOLLECTIVE ;  /* 0x000000000000791b */ /* 0x003fe20003800000 */
.L_x_3637:
        /* <DEDUP_REMOVED lines=15> */
.L_x_3638:
[----:B------:R-:W-:Y:S02]  /*28ef0*/  @P0 IMAD R6, R5, 0x2, R22 ;  /* 0x0000000205060824 */ /* 0x000fe400078e0216 */
[----:B------:R-:W-:Y:S02]  /*28f00*/  IMAD.MOV.U32 R13, RZ, RZ, R4 ;  /* 0x000000ffff0d7224 */ /* 0x000fe400078e0004 */
[----:B------:R-:W-:Y:S02]  /*28f10*/  IMAD.MOV.U32 R12, RZ, RZ, 0x5 ;  /* 0x00000005ff0c7424 */ /* 0x000fe400078e00ff */
[----:B------:R-:W-:-:S07]  /*28f20*/  IMAD.MOV.U32 R3, RZ, RZ, R14 ;  /* 0x000000ffff037224 */ /* 0x000fce00078e000e */
[----:B------:R-:W-:Y:S05]  /*28f30*/  WARPSYNC.COLLECTIVE R15, `(.L_x_3639) ;  /* 0x000000000f087348 */ /* 0x000fea0003c00000 */
[----:B------:R0:W1:Y:S02]  /*28f40*/  SHFL.IDX P6, R14, R13, R12, R11 ;  /* 0x0000000c0d0e7389 */ /* 0x00006400000c000b */
[----:B01----:R-:W-:Y:S01]  /*28f50*/  ENDCOLLECTIVE ;  /* 0x000000000000791b */ /* 0x003fe20003800000 */
.L_x_3639:
        /* <DEDUP_REMOVED lines=10> */
.L_x_3640:
[----:B------:R-:W-:Y:S01]  /*29000*/  @!PT LDS RZ, [RZ] ;  /* 0x00000000fffff984 */ /* 0x000fe20000000800 */
[----:B------:R-:W-:Y:S01]  /*29010*/  @!PT LDS RZ, [RZ] ;  /* 0x00000000fffff984 */ /* 0x000fe20000000800 */
[----:B------:R-:W-:Y:S01]  /*29020*/  @!PT LDS RZ, [RZ] ;  /* 0x00000000fffff984 */ /* 0x000fe20000000800 */
[----:B------:R1:W-:Y:S01]  /*29030*/  @P0 LDGSTS.E.BYPASS.LTC128B.128 [R6+0x1e400], desc[UR36][R2.64], !P2 ;  /* 0x1e40000002060fae */ /* 0x0003e2000d101d64 */
[----:B------:R-:W-:Y:S01]  /*29040*/  IMAD.MOV.U32 R0, RZ, RZ, R14 ;  /* 0x000000ffff007224 */ /* 0x000fe200078e000e */
[----:B------:R-:W-:Y:S06]  /*29050*/  BRA `(.L_x_3641) ;  /* 0xffffffb000c87947 */ /* 0x000fec000383ffff */
.L_x_3562:
[----:B------:R0:W5:Y:S01]  /*29060*/  LDL.LU R6, [R1+0x440] ;  /* 0x0004400001067983 */ /* 0x0001620000300800 */
[----:B------:R-:W-:Y:S01]  /*29070*/  IMAD.MOV.U32 R13, RZ, RZ, R4 ;  /* 0x000000ffff0d7224 */ /* 0x000fe200078e0004 */
[----:B------:R-:W-:Y:S01]  /*29080*/  LOP3.LUT R23, R23, 0xffffdfff, RZ, 0xc0, !PT ;  /* 0xffffdfff17177812 */ /* 0x000fe200078ec0ff */
[----:B------:R-:W-:Y:S02]  /*29090*/  IMAD.MOV.U32 R12, RZ, RZ, RZ ;  /* 0x000000ffff0c7224 */ /* 0x000fe400078e00ff */
[----:B------:R-:W-:Y:S02]  /*290a0*/  IMAD.MOV.U32 R11, RZ, RZ, 0x181f ;  /* 0x0000181fff0b7424 */ /* 0x000fe400078e00ff */
[----:B------:R-:W-:Y:S02]  /*290b0*/  IMAD.MOV.U32 R15, RZ, RZ, -0x1 ;  /* 0xffffffffff0f7424 */ /* 0x000fe400078e00ff */
[----:B0-----:R-:W-:-:S07]  /*290c0*/  IMAD.IADD R37, R21, 0x1, R37 ;  /* 0x0000000115257824 */ /* 0x001fce00078e0225 */
[----:B-1---5:R-:W-:Y:S05]  /*290d0*/  WARPSYNC.COLLECTIVE R15, `(.L_x_3642) ;  /* 0x000000000f087348 */ /* 0x022fea0003c00000 */
[----:B------:R0:W2:Y:S02]  /*290e0*/  SHFL.IDX P6, R14, R13, R12, R11 ;  /* 0x0000000c0d0e7389 */ /* 0x0000a400000c000b */
[----:B012--5:R-:W-:Y:S01]  /*290f0*/  ENDCOLLECTIVE ;  /* 0x000000000000791b */ /* 0x027fe20003800000 */
.L_x_3642:
[----:B------:R-:W-:Y:S02]  /*29100*/  IMAD.MOV.U32 R13, RZ, RZ, R0 ;  /* 0x000000ffff0d7224 */ /* 0x000fe400078e0000 */
[----:B------:R-:W-:-:S07]  /*29110*/  IMAD.MOV.U32 R2, RZ, RZ, R14 ;  /* 0x000000ffff027224 */ /* 0x000fce00078e000e */
[----:B------:R-:W-:Y:S05]  /*29120*/  WARPSYNC.COLLECTIVE R15, `(.L_x_3643) ;  /* 0x000000000f087348 */ /* 0x000fea0003c00000 */
[----:B------:R0:W1:Y:S02]  /*29130*/  SHFL.IDX P6, R14, R13, R12, R11 ;  /* 0x0000000c0d0e7389 */ /* 0x00006400000c000b */
[----:B01----:R-:W-:Y:S01]  /*29140*/  ENDCOLLECTIVE ;  /* 0x000000000000791b */ /* 0x003fe20003800000 */
.L_x_3643:
[----:B------:R-:W-:Y:S02]  /*29150*/  IMAD.MOV.U32 R13, RZ, RZ, R4 ;  /* 0x000000ffff0d7224 */ /* 0x000fe400078e0004 */
[----:B------:R-:W-:Y:S02]  /*29160*/  IMAD.MOV.U32 R12, RZ, RZ, 0x1 ;  /* 0x00000001ff0c7424 */ /* 0x000fe400078e00ff */
[----:B------:R-:W-:-:S07]  /*29170*/  IMAD.MOV.U32 R3, RZ, RZ, R14 ;  /* 0x000000ffff037224 */ /* 0x000fce00078e000e */
[----:B------:R-:W-:Y:S05]  /*29180*/  WARPSYNC.COLLECTIVE R15, `(.L_x_3644) ;  /* 0x000000000f087348 */ /* 0x000fea0003c00000 */
[----:B------:R0:W1:Y:S02]  /*29190*/  SHFL.IDX P6, R14, R13, R12, R11 ;  /* 0x0000000c0d0e7389 */ /* 0x00006400000c000b */
[----:B01----:R-:W-:Y:S01]  /*291a0*/  ENDCOLLECTIVE ;  /* 0x000000000000791b */ /* 0x003fe20003800000 */
.L_x_3644:
[----:B------:R-:W-:Y:S02]  /*291b0*/  IMAD.MOV.U32 R13, RZ, RZ, R0 ;  /* 0x000000ffff0d7224 */ /* 0x000fe400078e0000 */
[----:B------:R-:W-:-:S05]  /*291c0*/  IMAD R5, R6, R5, RZ ;  /* 0x0000000506057224 */ /* 0x000fca00078e02ff */
[----:B------:R-:W-:-:S13]  /*291d0*/  ISETP.GE.AND P2, PT, R37, R5, PT ;  /* 0x000000052500720c */ /* 0x000fda0003f46270 */
[----:B------:R-:W-:Y:S02]  /*291e0*/  @!P2 LEA R3, P1, R20, R3, 0x1 ;  /* 0x000000031403a211 */ /* 0x000fe400078208ff */
[----:B------:R-:W-:-:S03]  /*291f0*/  @P2 LOP3.LUT R23, R23, 0x2000, RZ, 0xfc, !PT ;  /* 0x0000200017172812 */ /* 0x000fc600078efcff */
[----:B------:R-:W-:Y:S01]  /*29200*/  @!P2 IMAD.X R8, RZ, RZ, R2, P1 ;  /* 0x000000ffff08a224 */ /* 0x000fe200008e0602 */
[----:B------:R-:W-:Y:S01]  /*29210*/  LOP3.LUT R23, R23, 0xffffefff, RZ, 0xc0, !PT ;  /* 0xffffefff17177812 */ /* 0x000fe200078ec0ff */
[----:B------:R-:W-:Y:S02]  /*29220*/  @!P2 IMAD.MOV.U32 R2, RZ, RZ, R3 ;  /* 0x000000ffff02a224 */ /* 0x000fe400078e0003 */
        /* <DEDUP_REMOVED lines=11> */
.L_x_3645:
[----:B------:R-:W-:Y:S01]  /*292e0*/  @P2 LOP3.LUT R23, R23, 0x1000, RZ, 0xfc, !PT ;  /* 0x0000100017172812 */ /* 0x000fe200078efcff */
[----:B------:R-:W-:-:S03]  /*292f0*/  IMAD.MOV.U32 R13, RZ, RZ, R4 ;  /* 0x000000ffff0d7224 */ /* 0x000fc600078e0004 */
[----:B------:R-:W-:Y:S01]  /*29300*/  LOP3.LUT R23, R23, 0xfffff7ff, RZ, 0xc0, !PT ;  /* 0xfffff7ff17177812 */ /* 0x000fe200078ec0ff */
[----:B------:R-:W-:-:S05]  /*29310*/  IMAD.MOV.U32 R12, RZ, RZ, R14 ;  /* 0x000000ffff0c7224 */ /* 0x000fca00078e000e */
[----:B------:R-:W-:-:S05]  /*29320*/  @!P2 LEA R12, P1, R20, R12, 0x1 ;  /* 0x0000000c140ca211 */ /* 0x000fca00078208ff */
[----:B------:R-:W-:Y:S02]  /*29330*/  @!P2 IMAD.X R7, RZ, RZ, R2, P1 ;  /* 0x000000ffff07a224 */ /* 0x000fe400008e0602 */
[----:B------:R-:W-:Y:S02]  /*29340*/  @!P2 IMAD.MOV.U32 R2, RZ, RZ, R12 ;  /* 0x000000ffff02a224 */ /* 0x000fe400078e000c */
[----:B------:R-:W-:Y:S02]  /*29350*/  IMAD.MOV.U32 R12, RZ, RZ, 0x2 ;  /* 0x00000002ff0c7424 */ /* 0x000fe400078e00ff */
[----:B------:R-:W-:-:S07]  /*29360*/  @!P2 IMAD.MOV.U32 R3, RZ, RZ, R7 ;  /* 0x000000ffff03a224 */ /* 0x000fce00078e0007 */
[----:B------:R-:W-:Y:S05]  /*29370*/  WARPSYNC.COLLECTIVE R15, `(.L_x_3646) ;  /* 0x000000000f087348 */ /* 0x000fea0003c00000 */
[----:B------:R0:W1:Y:S02]  /*29380*/  SHFL.IDX P6, R14, R13, R12, R11 ;  /* 0x0000000c0d0e7389 */ /* 0x00006400000c000b */
[----:B01----:R-:W-:Y:S01]  /*29390*/  ENDCOLLECTIVE ;  /* 0x000000000000791b */ /* 0x003fe20003800000 */
.L_x_3646:
        /* <DEDUP_REMOVED lines=11> */
.L_x_3647:
        /* <DEDUP_REMOVED lines=8> */
.L_x_3648:
        /* <DEDUP_REMOVED lines=15> */
.L_x_3649:
[----:B------:R-:W-:Y:S01]  /*295c0*/  @P2 LOP3.LUT R23, R23, 0x200, RZ, 0xfc, !PT ;  /* 0x0000020017172812 */ /* 0x000fe200078efcff */
[----:B------:R-:W-:-:S03]  /*295d0*/  IMAD.MOV.U32 R12, RZ, RZ, 0x4 ;  /* 0x00000004ff0c7424 */ /* 0x000fc600078e00ff */
[----:B------:R-:W-:Y:S01]  /*295e0*/  LOP3.LUT R23, R23, 0xfffffeff, RZ, 0xc0, !PT ;  /* 0xfffffeff17177812 */ /* 0x000fe200078ec0ff */
[----:B------:R-:W-:-:S05]  /*295f0*/  IMAD.MOV.U32 R9, RZ, RZ, R14 ;  /* 0x000000ffff097224 */ /* 0x000fca00078e000e */
[----:B------:R-:W-:-:S05]  /*29600*/  @!P2 LEA R13, P1, R20, R9, 0x1 ;  /* 0x00000009140da211 */ /* 0x000fca00078208ff */
[----:B------:R-:W-:Y:S02]  /*29610*/  @!P2 IMAD.X R11, RZ, RZ, R2, P1 ;  /* 0x000000ffff0ba224 */ /* 0x000fe400008e0602 */
[----:B------:R-:W-:Y:S02]  /*29620*/  @!P2 IMAD.MOV.U32 R2, RZ, RZ, R13 ;  /* 0x000000ffff02a224 */ /* 0x000fe400078e000d */
[----:B------:R-:W-:Y:S02]  /*29630*/  @!P2 IMAD.MOV.U32 R3, RZ, RZ, R11 ;  /* 0x000000ffff03a224 */ /* 0x000fe400078e000b */
[----:B------:R-:W-:Y:S02]  /*29640*/  IMAD.MOV.U32 R13, RZ, RZ, R4 ;  /* 0x000000ffff0d7224 */ /* 0x000fe400078e0004 */
[----:B------:R-:W-:Y:S01]  /*29650*/  IMAD.MOV.U32 R11, RZ, RZ, 0x181f ;  /* 0x0000181fff0b7424 */ /* 0x000fe200078e00ff */
[----:B------:R-:W-:Y:S01]  /*29660*/  @!PT LDS RZ, [RZ] ;  /* 0x00000000fffff984 */ /* 0x000fe20000000800 */
[----:B------:R-:W-:Y:S01]  /*29670*/  @!PT LDS RZ, [RZ] ;  /* 0x00000000fffff984 */ /* 0x000fe20000000800 */
[----:B------:R-:W-:Y:S01]  /*29680*/  @!PT LDS RZ, [RZ] ;  /* 0x00000000fffff984 */ /* 0x000fe20000000800 */
[----:B------:R0:W-:Y:S06]  /*29690*/  @!P2 LDGSTS.E.BYPASS.LTC128B.128 [R25+0x19c00], desc[UR36][R2.64], !P0 ;  /* 0x19c000000219afae */ /* 0x0001ec000c101d64 */
[----:B0-----:R-:W-:Y:S05]  /*296a0*/  WARPSYNC.COLLECTIVE R15, `(.L_x_3650) ;  /* 0x000000000f087348 */ /* 0x001fea0003c00000 */
[----:B------:R1:W2:Y:S02]  /*296b0*/  SHFL.IDX P6, R14, R13, R12, R11 ;  /* 0x0000000c0d0e7389 */ /* 0x0002a400000c000b */
[----:B012---:R-:W-:Y:S01]  /*296c0*/  ENDCOLLECTIVE ;  /* 0x000000000000791b */ /* 0x007fe20003800000 */
.L_x_3650:
[----:B------:R-:W-:-:S05]  /*296d0*/  VIADD R2, R37, 0x40 ;  /* 0x0000004025027836 */ /* 0x000fca0000000000 */
[----:B------:R-:W-:Y:S01]  /*296e0*/  ISETP.GE.AND P2, PT, R2, R5, PT ;  /* 0x000000050200720c */ /* 0x000fe20003f46270 */
[----:B------:R-:W-:Y:S02]  /*296f0*/  IMAD.MOV.U32 R13, RZ, RZ, R0 ;  /* 0x000000ffff0d7224 */ /* 0x000fe400078e0000 */
[----:B------:R-:W-:-:S10]  /*29700*/  IMAD.MOV.U32 R2, RZ, RZ, R14 ;  /* 0x000000ffff027224 */ /* 0x000fd400078e000e */
[----:B------:R-:W-:Y:S05]  /*29710*/  WARPSYNC.COLLECTIVE R15, `(.L_x_3651) ;  /* 0x000000000f087348 */ /* 0x000fea0003c00000 */
[----:B------:R0:W1:Y:S02]  /*29720*/  SHFL.IDX P6, R14, R13, R12, R11 ;  /* 0x0000000c0d0e7389 */ /* 0x00006400000c000b */
[----:B01----:R-:W-:Y:S01]  /*29730*/  ENDCOLLECTIVE ;  /* 0x000000000000791b */ /* 0x003fe20003800000 */
.L_x_3651:
[----:B------:R-:W-:-:S04]  /*29740*/  @P2 LOP3.LUT R23, R23, 0x100, RZ, 0xfc, !PT ;  /* 0x0000010017172812 */ /* 0x000fc800078efcff */
[----:B------:R-:W-:Y:S01]  /*29750*/  LOP3.LUT R23, R23, 0xffffff7f, RZ, 0xc0, !PT ;  /* 0xffffff7f17177812 */ /* 0x000fe200078ec0ff */
[----:B------:R-:W-:Y:S02]  /*29760*/  IMAD.MOV.U32 R13, RZ, RZ, R4 ;  /* 0x000000ffff0d7224 */ /* 0x000fe400078e0004 */
[----:B------:R-:W-:Y:S02]  /*29770*/  IMAD.MOV.U32 R12, RZ, RZ, 0x5 ;  /* 0x00000005ff0c7424 */ /* 0x000fe400078e00ff */
[----:B------:R-:W-:-:S05]  /*29780*/  IMAD.MOV.U32 R9, RZ, RZ, R14 ;  /* 0x000000ffff097224 */ /* 0x000fca00078e000e */
[----:B------:R-:W-:-:S05]  /*29790*/  @!P2 LEA R15, P1, R20, R9, 0x1 ;  /* 0x00000009140fa211 */ /* 0x000fca00078208ff */
[----:B------:R-:W-:Y:S02]  /*297a0*/  @!P2 IMAD.X R14, RZ, RZ, R2, P1 ;  /* 0x000000ffff0ea224 */ /* 0x000fe400008e0602 */
[----:B------:R-:W-:Y:S02]  /*297b0*/  @!P2 IMAD.MOV.U32 R2, RZ, RZ, R15 ;  /* 0x000000ffff02a224 */ /* 0x000fe400078e000f */
[----:B------:R-:W-:Y:S02]  /*297c0*/  IMAD.MOV.U32 R15, RZ, RZ, -0x1 ;  /* 0xffffffffff0f7424 */ /* 0x000fe400078e00ff */
[----:B------:R-:W-:-:S07]  /*297d0*/  @!P2 IMAD.MOV.U32 R3, RZ, RZ, R14 ;  /* 0x000000ffff03a224 */ /* 0x000fce00078e000e */
[----:B------:R-:W-:Y:S05]  /*297e0*/  WARPSYNC.COLLECTIVE R15, `(.L_x_3652) ;  /* 0x000000000f087348 */ /* 0x000fea0003c00000 */
[----:B------:R0:W1:Y:S02]  /*297f0*/  SHFL.IDX P6, R14, R13, R12, R11 ;  /* 0x0000000c0d0e7389 */ /* 0x00006400000c000b */
[----:B01----:R-:W-:Y:S01]  /*29800*/  ENDCOLLECTIVE ;  /* 0x000000000000791b */ /* 0x003fe20003800000 */
.L_x_3652:
        /* <DEDUP_REMOVED lines=11> */
.L_x_3653:
        /* <DEDUP_REMOVED lines=8> */
.L_x_3654:
        /* <DEDUP_REMOVED lines=13> */
.L_x_3655:
        /* <DEDUP_REMOVED lines=9> */
.L_x_3656:
        /* <DEDUP_REMOVED lines=13> */
.L_x_3657:
[----:B------:R-:W-:Y:S01]  /*29b70*/  IMAD.MOV.U32 R0, RZ, RZ, R14 ;  /* 0x000000ffff007224 */ /* 0x000fe200078e000e */
[----:B------:R-:W-:Y:S06]  /*29b80*/  BRA `(.L_x_3658) ;  /* 0xffffffb400007947 */ /* 0x000fec000383ffff */
.L_x_3566:
        /* <DEDUP_REMOVED lines=8> */
.L_x_3660:
[----:B------:R-:W-:Y:S05]  /*29c10*/  BSYNC B0 ;  /* 0x0000000000007941 */ /* 0x000fea0003800000 */
.L_x_3659:
        /* <DEDUP_REMOVED lines=9> */
.L_x_3661:
[----:B------:R-:W-:Y:S02]  /*29cb0*/  IMAD.MOV.U32 R13, RZ, RZ, R4 ;  /* 0x000000ffff0d7224 */ /* 0x000fe400078e0004 */
[----:B------:R-:W-:Y:S02]  /*29cc0*/  IMAD.MOV.U32 R12, RZ, RZ, 0x1 ;  /* 0x00000001ff0c7424 */ /* 0x000fe400078e00ff */
[----:B------:R-:W-:-:S07]  /*29cd0*/  IMAD.MOV.U32 R3, RZ, RZ, R14 ;  /* 0x000000ffff037224 */ /* 0x000fce00078e000e */
[----:B------:R-:W-:Y:S05]  /*29ce0*/  WARPSYNC.COLLECTIVE R15, `(.L_x_3662) ;  /* 0x000000000f087348 */ /* 0x000fea0003c00000 */
[----:B------:R0:W1:Y:S02]  /*29cf0*/  SHFL.IDX P6, R14, R13, R12, R11 ;  /* 0x0000000c0d0e7389 */ /* 0x00006400000c000b */
[----:B01----:R-:W-:Y:S01]  /*29d00*/  ENDCOLLECTIVE ;  /* 0x000000000000791b */ /* 0x003fe20003800000 */
.L_x_3662:
        /* <DEDUP_REMOVED lines=10> */
.L_x_3663:
        /* <DEDUP_REMOVED lines=21> */
.L_x_3664:
[----:B------:R-:W-:Y:S02]  /*29f00*/  IMAD.MOV.U32 R13, RZ, RZ, R0 ;  /* 0x000000ffff0d7224 */ /* 0x000fe400078e0000 */
[----:B------:R-:W-:-:S07]  /*29f10*/  IMAD.MOV.U32 R5, RZ, RZ, R14 ;  /* 0x000000ffff057224 */ /* 0x000fce00078e000e */
[----:B------:R-:W-:Y:S05]  /*29f20*/  WARPSYNC.COLLECTIVE R15, `(.L_x_3665) ;  /* 0x000000000f087348 */ /* 0x000fea0003c00000 */
[----:B------:R0:W1:Y:S02]  /*29f30*/  SHFL.IDX P6, R14, R13, R12, R11 ;  /* 0x0000000c0d0e7389 */ /* 0x00006400000c000b */
[----:B01----:R-:W-:Y:S01]  /*29f40*/  ENDCOLLECTIVE ;  /* 0x000000000000791b */ /* 0x003fe20003800000 */
.L_x_3665:
[----:B------:R-:W-:Y:S02]  /*29f50*/  IMAD.MOV.U32 R13, RZ, RZ, R4 ;  /* 0x000000ffff0d7224 */ /* 0x000fe400078e0004 */
[----:B------:R-:W-:Y:S02]  /*29f60*/  IMAD.MOV.U32 R12, RZ, RZ, 0x3 ;  /* 0x00000003ff0c7424 */ /* 0x000fe400078e00ff */
[----:B------:R-:W-:-:S07]  /*29f70*/  IMAD.MOV.U32 R2, RZ, RZ, R14 ;  /* 0x000000ffff027224 */ /* 0x000fce00078e000e */
[----:B------:R-:W-:Y:S05]  /*29f80*/  WARPSYNC.COLLECTIVE R15, `(.L_x_3666) ;  /* 0x000000000f087348 */ /* 0x000fea0003c00000 */
[----:B------:R0:W1:Y:S02]  /*29f90*/  SHFL.IDX P6, R14, R13, R12, R11 ;  /* 0x0000000c0d0e7389 */ /* 0x00006400000c000b */
[----:B01----:R-:W-:Y:S01]  /*29fa0*/  ENDCOLLECTIVE ;  /* 0x000000000000791b */ /* 0x003fe20003800000 */
.L_x_3666:
        /* <DEDUP_REMOVED lines=15> */
.L_x_3667:
        /* <DEDUP_REMOVED lines=16> */
.L_x_3668:
[----:B------:R-:W-:Y:S02]  /*2a1a0*/  IMAD.MOV.U32 R13, RZ, RZ, R0 ;  /* 0x000000ffff0d7224 */ /* 0x000fe400078e0000 */
[----:B------:R-:W-:-:S07]  /*2a1b0*/  IMAD.MOV.U32 R5, RZ, RZ, R14 ;  /* 0x000000ffff057224 */ /* 0x000fce00078e000e */
[----:B------:R-:W-:Y:S05]  /*2a1c0*/  WARPSYNC.COLLECTIVE R15, `(.L_x_3669) ;  /* 0x000000000f087348 */ /* 0x000fea0003c00000 */
[----:B------:R0:W1:Y:S02]  /*2a1d0*/  SHFL.IDX P6, R14, R13, R12, R11 ;  /* 0x0000000c0d0e7389 */ /* 0x00006400000c000b */
[----:B01----:R-:W-:Y:S01]  /*2a1e0*/  ENDCOLLECTIVE ;  /* 0x000000000000791b */ /* 0x003fe20003800000 */
.L_x_3669:
[----:B------:R-:W-:Y:S02]  /*2a1f0*/  IMAD.MOV.U32 R13, RZ, RZ, R4 ;  /* 0x000000ffff0d7224 */ /* 0x000fe400078e0004 */
[----:B------:R-:W-:Y:S02]  /*2a200*/  IMAD.MOV.U32 R12, RZ, RZ, 0x5 ;  /* 0x00000005ff0c7424 */ /* 0x000fe400078e00ff */
[----:B------:R-:W-:-:S07]  /*2a210*/  IMAD.MOV.U32 R2, RZ, RZ, R14 ;  /* 0x000000ffff027224 */ /* 0x000fce00078e000e */
[----:B------:R-:W-:Y:S05]  /*2a220*/  WARPSYNC.COLLECTIVE R15, `(.L_x_3670) ;  /* 0x000000000f087348 */ /* 0x000fea0003c00000 */
[----:B------:R0:W1:Y:S02]  /*2a230*/  SHFL.IDX P6, R14, R13, R12, R11 ;  /* 0x0000000c0d0e7389 */ /* 0x00006400000c000b */
[----:B01----:R-:W-:Y:S01]  /*2a240*/  ENDCOLLECTIVE ;  /* 0x000000000000791b */ /* 0x003fe20003800000 */
.L_x_3670:
        /* <DEDUP_REMOVED lines=15> */
.L_x_3671:
        /* <DEDUP_REMOVED lines=16> */
.L_x_3672:
[----:B------:R-:W-:Y:S02]  /*2a440*/  IMAD.MOV.U32 R13, RZ, RZ, R0 ;  /* 0x000000ffff0d7224 */ /* 0x000fe400078e0000 */
[----:B------:R-:W-:-:S07]  /*2a450*/  IMAD.MOV.U32 R5, RZ, RZ, R14 ;  /* 0x000000ffff057224 */ /* 0x000fce00078e000e */
[----:B------:R-:W-:Y:S05]  /*2a460*/  WARPSYNC.COLLECTIVE R15, `(.L_x_3673) ;  /* 0x000000000f087348 */ /* 0x000fea0003c00000 */
[----:B------:R0:W1:Y:S02]  /*2a470*/  SHFL.IDX P6, R14, R13, R12, R11 ;  /* 0x0000000c0d0e7389 */ /* 0x00006400000c000b */
[----:B01----:R-:W-:Y:S01]  /*2a480*/  ENDCOLLECTIVE ;  /* 0x000000000000791b */ /* 0x003fe20003800000 */
.L_x_3673:
[----:B------:R-:W-:Y:S02]  /*2a490*/  IMAD.MOV.U32 R13, RZ, RZ, R4 ;  /* 0x000000ffff0d7224 */ /* 0x000fe400078e0004 */
[----:B------:R-:W-:Y:S02]  /*2a4a0*/  IMAD.MOV.U32 R12, RZ, RZ, 0x7 ;  /* 0x00000007ff0c7424 */ /* 0x000fe400078e00ff */
[----:B------:R-:W-:-:S07]  /*2a4b0*/  IMAD.MOV.U32 R2, RZ, RZ, R14 ;  /* 0x000000ffff027224 */ /* 0x000fce00078e000e */
[----:B------:R-:W-:Y:S05]  /*2a4c0*/  WARPSYNC.COLLECTIVE R15, `(.L_x_3674) ;  /* 0x000000000f087348 */ /* 0x000fea0003c00000 */
[----:B------:R0:W1:Y:S02]  /*2a4d0*/  SHFL.IDX P6, R14, R13, R12, R11 ;  /* 0x0000000c0d0e7389 */ /* 0x00006400000c000b */
[----:B01----:R-:W-:Y:S01]  /*2a4e0*/  ENDCOLLECTIVE ;  /* 0x000000000000791b */ /* 0x003fe20003800000 */
.L_x_3674:
        /* <DEDUP_REMOVED lines=14> */
.L_x_3675:
[----:B------:R-:W-:Y:S05]  /*2a5d0*/  BRA `(.L_x_3676) ;  /* 0xffffffb4002c7947 */ /* 0x000fea000383ffff */
.L_x_3571:
[----:B0-----:R0:W3:Y:S02]  /*2a5e0*/  SYNCS.PHASECHK.TRANS64.TRYWAIT P0, [R22+URZ+0x32420], R3 ;  /* 0x03242003160075a7 */ /* 0x0010e4000800017f */
[----:B---3--:R-:W-:Y:S05]  /*2a5f0*/  @!P0 NANOSLEEP.SYNCS 0x989680 ;  /* 0x009896800000895d */ /* 0x008fea0003900000 */
[----:B------:R-:W3:Y:S02]  /*2a600*/  @!P0 SYNCS.PHASECHK.TRANS64 P0, [R22+URZ+0x32420], R3 ;  /* 0x03242003160085a7 */ /* 0x000ee4000800007f */
[----:B---3--:R-:W-:Y:S05]  /*2a610*/  @!P0 BRA `(.L_x_3571) ;  /* 0xfffffffc00f08947 */ /* 0x008fea000383ffff */
[----:B------:R-:W-:Y:S05]  /*2a620*/  BRA `(.L_x_3677) ;  /* 0xffffffb4009c7947 */ /* 0x000fea000383ffff */
.L_x_3574:
[----:B---3--:R3:W4:Y:S02]  /*2a630*/  SYNCS.PHASECHK.TRANS64.TRYWAIT P0, [R17+URZ+0x32460], R0 ;  /* 0x03246000110075a7 */ /* 0x008724000800017f */
[----:B----4-:R-:W-:Y:S05]  /*2a640*/  @!P0 NANOSLEEP.SYNCS 0x989680 ;  /* 0x009896800000895d */ /* 0x010fea0003900000 */
[----:B------:R-:W4:Y:S02]  /*2a650*/  @!P0 SYNCS.PHASECHK.TRANS64 P0, [R17+URZ+0x32460], R0 ;  /* 0x03246000110085a7 */ /* 0x000f24000800007f */
[----:B----4-:R-:W-:Y:S05]  /*2a660*/  @!P0 BRA `(.L_x_3574) ;  /* 0xfffffffc00f08947 */ /* 0x010fea000383ffff */
[----:B------:R-:W-:Y:S05]  /*2a670*/  BRA `(.L_x_3678) ;  /* 0xffffffb400a87947 */ /* 0x000fea000383ffff */
.L_x_3575:
        /* <DEDUP_REMOVED lines=8> */
.L_x_3680:
[----:B------:R-:W-:Y:S05]  /*2a700*/  BSYNC B0 ;  /* 0x0000000000007941 */ /* 0x000fea0003800000 */
.L_x_3679:
        /* <DEDUP_REMOVED lines=13> */
.L_x_3681:
        /* <DEDUP_REMOVED lines=9> */
.L_x_3682:
        /* <DEDUP_REMOVED lines=17> */
.L_x_3683:
[----:B------:R-:W-:Y:S02]  /*2a980*/  IMAD.MOV.U32 R13, RZ, RZ, R6 ;  /* 0x000000ffff0d7224 */ /* 0x000fe400078e0006 */
[----:B------:R-:W-:Y:S01]  /*2a990*/  IMAD.MOV.U32 R12, RZ, RZ, 0x2 ;  /* 0x00000002ff0c7424 */ /* 0x000fe200078e00ff */
[----:B------:R-:W-:-:S13]  /*2a9a0*/  IADD3 R2, P3, R14, R0, RZ ;  /* 0x000000000e027210 */ /* 0x000fda0007f7e0ff */
[----:B------:R-:W-:Y:S05]  /*2a9b0*/  WARPSYNC.COLLECTIVE R15, `(.L_x_3684) ;  /* 0x000000000f087348 */ /* 0x000fea0003c00000 */
[----:B------:R0:W1:Y:S02]  /*2a9c0*/  SHFL.IDX P6, R14, R13, R12, R11 ;  /* 0x0000000c0d0e7389 */ /* 0x00006400000c000b */
[----:B01----:R-:W-:Y:S01]  /*2a9d0*/  ENDCOLLECTIVE ;  /* 0x000000000000791b */ /* 0x003fe20003800000 */
.L_x_3684:
        /* <DEDUP_REMOVED lines=17> */
.L_x_3685:
[----:B------:R-:W-:Y:S02]  /*2aaf0*/  IMAD.MOV.U32 R13, RZ, RZ, R6 ;  /* 0x000000ffff0d7224 */ /* 0x000fe400078e0006 */
[----:B------:R-:W-:Y:S01]  /*2ab00*/  IMAD.MOV.U32 R12, RZ, RZ, 0x3 ;  /* 0x00000003ff0c7424 */ /* 0x000fe200078e00ff */
[----:B------:R-:W-:-:S13]  /*2ab10*/  IADD3 R2, P3, R14, R0, RZ ;  /* 0x000000000e027210 */ /* 0x000fda0007f7e0ff */
[----:B------:R-:W-:Y:S05]  /*2ab20*/  WARPSYNC.COLLECTIVE R15, `(.L_x_3686) ;  /* 0x000000000f087348 */ /* 0x000fea0003c00000 */
[----:B------:R0:W1:Y:S02]  /*2ab30*/  SHFL.IDX P6, R14, R13, R12, R11 ;  /* 0x0000000c0d0e7389 */ /* 0x00006400000c000b */
[----:B01----:R-:W-:Y:S01]  /*2ab40*/  ENDCOLLECTIVE ;  /* 0x000000000000791b */ /* 0x003fe20003800000 */
.L_x_3686:
        /* <DEDUP_REMOVED lines=17> */
.L_x_3687:
[----:B------:R-:W-:Y:S02]  /*2ac60*/  IMAD.MOV.U32 R13, RZ, RZ, R6 ;  /* 0x000000ffff0d7224 */ /* 0x000fe400078e0006 */
[----:B------:R-:W-:Y:S01]  /*2ac70*/  IMAD.MOV.U32 R12, RZ, RZ, 0x4 ;  /* 0x00000004ff0c7424 */ /* 0x000fe200078e00ff */
[----:B------:R-:W-:-:S13]  /*2ac80*/  IADD3 R2, P3, R14, R0, RZ ;  /* 0x000000000e027210 */ /* 0x000fda0007f7e0ff */
[----:B------:R-:W-:Y:S05]  /*2ac90*/  WARPSYNC.COLLECTIVE R15, `(.L_x_3688) ;  /* 0x000000000f087348 */ /* 0x000fea0003c00000 */
[----:B------:R0:W1:Y:S02]  /*2aca0*/  SHFL.IDX P6, R14, R13, R12, R11 ;  /* 0x0000000c0d0e7389 */ /* 0x00006400000c000b */
[----:B01----:R-:W-:Y:S01]  /*2acb0*/  ENDCOLLECTIVE ;  /* 0x000000000000791b */ /* 0x003fe20003800000 */
.L_x_3688:
        /* <DEDUP_REMOVED lines=17> */
.L_x_3689:
[----:B------:R-:W-:Y:S02]  /*2add0*/  IMAD.MOV.U32 R13, RZ, RZ, R6 ;  /* 0x000000ffff0d7224 */ /* 0x000fe400078e0006 */
[----:B------:R-:W-:Y:S01]  /*2ade0*/  IMAD.MOV.U32 R12, RZ, RZ, 0x5 ;  /* 0x00000005ff0c7424 */ /* 0x000fe200078e00ff */
[----:B------:R-:W-:-:S13]  /*2adf0*/  IADD3 R2, P3, R14, R0, RZ ;  /* 0x000000000e027210 */ /* 0x000fda0007f7e0ff */
[----:B------:R-:W-:Y:S05]  /*2ae00*/  WARPSYNC.COLLECTIVE R15, `(.L_x_3690) ;  /* 0x000000000f087348 */ /* 0x000fea0003c00000 */
[----:B------:R0:W1:Y:S02]  /*2ae10*/  SHFL.IDX P6, R14, R13, R12, R11 ;  /* 0x0000000c0d0e7389 */ /* 0x00006400000c000b */
[----:B01----:R-:W-:Y:S01]  /*2ae20*/  ENDCOLLECTIVE ;  /* 0x000000000000791b */ /* 0x003fe20003800000 */
.L_x_3690:
        /* <DEDUP_REMOVED lines=12> */
.L_x_3691:
        /* <DEDUP_REMOVED lines=9> */
.L_x_3582:
[----:B0-----:R0:W1:Y:S02]  /*2af80*/  SYNCS.PHASECHK.TRANS64.TRYWAIT P0, [R6+URZ+0x32440], R21 ;  /* 0x03244015060075a7 */ /* 0x001064000800017f */
[----:B-1----:R-:W-:Y:S05]  /*2af90*/  @!P0 NANOSLEEP.SYNCS 0x989680 ;  /* 0x009896800000895d */ /* 0x002fea0003900000 */
[----:B------:R-:W1:Y:S02]  /*2afa0*/  @!P0 SYNCS.PHASECHK.TRANS64 P0, [R6+URZ+0x32440], R21 ;  /* 0x03244015060085a7 */ /* 0x000e64000800007f */
[----:B-1----:R-:W-:Y:S05]  /*2afb0*/  @!P0 BRA `(.L_x_3582) ;  /* 0xfffffffc00f08947 */ /* 0x002fea000383ffff */
[----:B------:R-:W-:Y:S05]  /*2afc0*/  BRA `(.L_x_3693) ;  /* 0xffffffb800347947 */ /* 0x000fea000383ffff */
.L_x_3583:
        /* <DEDUP_REMOVED lines=8> */
.L_x_3695:
[----:B------:R-:W-:Y:S05]  /*2b050*/  BSYNC B1 ;  /* 0x0000000000017941 */ /* 0x000fea0003800000 */
.L_x_3694:
        /* <DEDUP_REMOVED lines=9> */
.L_x_3696:
[----:B------:R-:W-:Y:S02]  /*2b0f0*/  IMAD.MOV.U32 R13, RZ, RZ, R9 ;  /* 0x000000ffff0d7224 */ /* 0x000fe400078e0009 */
[----:B------:R-:W-:Y:S02]  /*2b100*/  IMAD.MOV.U32 R12, RZ, RZ, 0x1 ;  /* 0x00000001ff0c7424 */ /* 0x000fe400078e00ff */
[----:B------:R-:W-:-:S07]  /*2b110*/  IMAD.MOV.U32 R2, RZ, RZ, R14 ;  /* 0x000000ffff027224 */ /* 0x000fce00078e000e */
[----:B------:R-:W-:Y:S05]  /*2b120*/  WARPSYNC.COLLECTIVE R15, `(.L_x_3697) ;  /* 0x000000000f087348 */ /* 0x000fea0003c00000 */
[----:B------:R0:W1:Y:S02]  /*2b130*/  SHFL.IDX P6, R14, R13, R12, R11 ;  /* 0x0000000c0d0e7389 */ /* 0x00006400000c000b */
[----:B01----:R-:W-:Y:S01]  /*2b140*/  ENDCOLLECTIVE ;  /* 0x000000000000791b */ /* 0x003fe20003800000 */
.L_x_3697:
        /* <DEDUP_REMOVED lines=11> */
.L_x_3698:
[----:B------:R-:W-:Y:S02]  /*2b200*/  IMAD.MOV.U32 R13, RZ, RZ, R9 ;  /* 0x000000ffff0d7224 */ /* 0x000fe400078e0009 */
[----:B------:R-:W-:Y:S02]  /*2b210*/  IMAD.MOV.U32 R12, RZ, RZ, 0x2 ;  /* 0x00000002ff0c7424 */ /* 0x000fe400078e00ff */
[----:B------:R-:W-:-:S07]  /*2b220*/  IMAD.MOV.U32 R2, RZ, RZ, R14 ;  /* 0x000000ffff027224 */ /* 0x000fce00078e000e */
[----:B------:R-:W-:Y:S05]  /*2b230*/  WARPSYNC.COLLECTIVE R15, `(.L_x_3699) ;  /* 0x000000000f087348 */ /* 0x000fea0003c00000 */
[----:B------:R0:W1:Y:S02]  /*2b240*/  SHFL.IDX P6, R14, R13, R12, R11 ;  /* 0x0000000c0d0e7389 */ /* 0x00006400000c000b */
[----:B01----:R-:W-:Y:S01]  /*2b250*/  ENDCOLLECTIVE ;  /* 0x000000000000791b */ /* 0x003fe20003800000 */
.L_x_3699:
        /* <DEDUP_REMOVED lines=11> */
.L_x_3700:
[----:B------:R-:W-:Y:S02]  /*2b310*/  IMAD.MOV.U32 R13, RZ, RZ, R9 ;  /* 0x000000ffff0d7224 */ /* 0x000fe400078e0009 */
[----:B------:R-:W-:Y:S02]  /*2b320*/  IMAD.MOV.U32 R12, RZ, RZ, 0x3 ;  /* 0x00000003ff0c7424 */ /* 0x000fe400078e00ff */
[----:B------:R-:W-:-:S07]  /*2b330*/  IMAD.MOV.U32 R2, RZ, RZ, R14 ;  /* 0x000000ffff027224 */ /* 0x000fce00078e000e */
[----:B------:R-:W-:Y:S05]  /*2b340*/  WARPSYNC.COLLECTIVE R15, `(.L_x_3701) ;  /* 0x000000000f087348 */ /* 0x000fea0003c00000 */
[----:B------:R0:W1:Y:S02]  /*2b350*/  SHFL.IDX P6, R14, R13, R12, R11 ;  /* 0x0000000c0d0e7389 */ /* 0x00006400000c000b */
[----:B01----:R-:W-:Y:S01]  /*2b360*/  ENDCOLLECTIVE ;  /* 0x000000000000791b */ /* 0x003fe20003800000 */
.L_x_3701:
        /* <DEDUP_REMOVED lines=11> */
.L_x_3702:
[----:B------:R-:W-:Y:S02]  /*2b420*/  IMAD.MOV.U32 R13, RZ, RZ, R9 ;  /* 0x000000ffff0d7224 */ /* 0x000fe400078e0009 */
[----:B------:R-:W-:Y:S02]  /*2b430*/  IMAD.MOV.U32 R12, RZ, RZ, 0x4 ;  /* 0x00000004ff0c7424 */ /* 0x000fe400078e00ff */
[----:B------:R-:W-:-:S07]  /*2b440*/  IMAD.MOV.U32 R2, RZ, RZ, R14 ;  /* 0x000000ffff027224 */ /* 0x000fce00078e000e */
[----:B------:R-:W-:Y:S05]  /*2b450*/  WARPSYNC.COLLECTIVE R15, `(.L_x_3703) ;  /* 0x000000000f087348 */ /* 0x000fea0003c00000 */
[----:B------:R0:W1:Y:S02]  /*2b460*/  SHFL.IDX P6, R14, R13, R12, R11 ;  /* 0x0000000c0d0e7389 */ /* 0x00006400000c000b */
[----:B01----:R-:W-:Y:S01]  /*2b470*/  ENDCOLLECTIVE ;  /* 0x000000000000791b */ /* 0x003fe20003800000 */
.L_x_3703:
        /* <DEDUP_REMOVED lines=11> */
.L_x_3704:
[----:B------:R-:W-:Y:S02]  /*2b530*/  IMAD.MOV.U32 R13, RZ, RZ, R9 ;  /* 0x000000ffff0d7224 */ /* 0x000fe400078e0009 */
[----:B------:R-:W-:Y:S02]  /*2b540*/  IMAD.MOV.U32 R12, RZ, RZ, 0x5 ;  /* 0x00000005ff0c7424 */ /* 0x000fe400078e00ff */
[----:B------:R-:W-:-:S07]  /*2b550*/  IMAD.MOV.U32 R2, RZ, RZ, R14 ;  /* 0x000000ffff027224 */ /* 0x000fce00078e000e */
[----:B------:R-:W-:Y:S05]  /*2b560*/  WARPSYNC.COLLECTIVE R15, `(.L_x_3705) ;  /* 0x000000000f087348 */ /* 0x000fea0003c00000 */
[----:B------:R0:W1:Y:S02]  /*2b570*/  SHFL.IDX P6, R14, R13, R12, R11 ;  /* 0x0000000c0d0e7389 */ /* 0x00006400000c000b */
[----:B01----:R-:W-:Y:S01]  /*2b580*/  ENDCOLLECTIVE ;  /* 0x000000000000791b */ /* 0x003fe20003800000 */
.L_x_3705:
        /* <DEDUP_REMOVED lines=11> */
.L_x_3706:
[----:B------:R-:W-:Y:S01]  /*2b640*/  IMAD.MOV.U32 R2, RZ, RZ, R14 ;  /* 0x000000ffff027224 */ /* 0x000fe200078e000e */
[----:B------:R-:W-:Y:S06]  /*2b650*/  BRA `(.L_x_3707) ;  /* 0xffffffb400647947 */ /* 0x000fec000383ffff */
.L_x_3588:
[----:B----4-:R4:W0:Y:S02]  /*2b660*/  SYNCS.PHASECHK.TRANS64.TRYWAIT P0, [R6+URZ+0x32460], R21 ;  /* 0x03246015060075a7 */ /* 0x010824000800017f */
[----:B0-----:R-:W-:Y:S05]  /*2b670*/  @!P0 NANOSLEEP.SYNCS 0x989680 ;  /* 0x009896800000895d */ /* 0x001fea0003900000 */
[----:B------:R-:W0:Y:S02]  /*2b680*/  @!P0 SYNCS.PHASECHK.TRANS64 P0, [R6+URZ+0x32460], R21 ;  /* 0x03246015060085a7 */ /* 0x000e24000800007f */
[----:B0-----:R-:W-:Y:S05]  /*2b690*/  @!P0 BRA `(.L_x_3588) ;  /* 0xfffffffc00f08947 */ /* 0x001fea000383ffff */
[----:B------:R-:W-:Y:S05]  /*2b6a0*/  BRA `(.L_x_3708) ;  /* 0xffffffb400b07947 */ /* 0x000fea000383ffff */
.L_x_3589:
[----:B------:R-:W-:Y:S01]  /*2b6b0*/  BSSY B1, `(.L_x_3709) ;  /* 0x0000008000017945 */ /* 0x000fe20003800000 */
[----:B------:R-:W-:Y:S02]  /*2b6c0*/  IMAD.MOV.U32 R13, RZ, RZ, R9 ;  /* 0x000000ffff0d7224 */ /* 0x000fe400078e0009 */
[----:B------:R-:W-:Y:S02]  /*2b6d0*/  IMAD.MOV.U32 R12, RZ, RZ, RZ ;  /* 0x000000ffff0c7224 */ /* 0x000fe400078e00ff */
[----:B------:R-:W-:Y:S02]  /*2b6e0*/  IMAD.MOV.U32 R11, RZ, RZ, 0x181f ;  /* 0x0000181fff0b7424 */ /* 0x000fe400078e00ff */
[----:B------:R-:W-:-:S07]  /*2b6f0*/  IMAD.MOV.U32 R15, RZ, RZ, -0x1 ;  /* 0xffffffffff0f7424 */ /* 0x000fce00078e00ff */
[----:B0--34-:R-:W-:Y:S05]  /*2b700*/  WARPSYNC.COLLECTIVE R15, `(.L_x_3710) ;  /* 0x000000000f087348 */ /* 0x019fea0003c00000 */
[----:B------:R1:W2:Y:S02]  /*2b710*/  SHFL.IDX P6, R14, R13, R12, R11 ;  /* 0x0000000c0d0e7389 */ /* 0x0002a400000c000b */
[----:B01234-:R-:W-:Y:S01]  /*2b720*/  ENDCOLLECTIVE ;  /* 0x000000000000791b */ /* 0x01ffe20003800000 */
.L_x_3710:
[----:B------:R-:W-:Y:S05]  /*2b730*/  BSYNC B1 ;  /* 0x0000000000017941 */ /* 0x000fea0003800000 */
.L_x_3709:
        /* <DEDUP_REMOVED lines=9> */
.L_x_3711:
[----:B------:R-:W-:Y:S02]  /*2b7d0*/  IMAD.MOV.U32 R13, RZ, RZ, R9 ;  /* 0x000000ffff0d7224 */ /* 0x000fe400078e0009 */
[----:B------:R-:W-:Y:S01]  /*2b7e0*/  IMAD.MOV.U32 R12, RZ, RZ, 0x1 ;  /* 0x00000001ff0c7424 */ /* 0x000fe200078e00ff */
[----:B------:R-:W-:-:S13]  /*2b7f0*/  IADD3 R2, P0, R14, R0, RZ ;  /* 0x000000000e027210 */ /* 0x000fda0007f1e0ff */
[----:B------:R-:W-:Y:S05]  /*2b800*/  WARPSYNC.COLLECTIVE R15, `(.L_x_3712) ;  /* 0x000000000f087348 */ /* 0x000fea0003c00000 */
[----:B------:R0:W1:Y:S02]  /*2b810*/  SHFL.IDX P6, R14, R13, R12, R11 ;  /* 0x0000000c0d0e7389 */ /* 0x00006400000c000b */
[----:B01----:R-:W-:Y:S01]  /*2b820*/  ENDCOLLECTIVE ;  /* 0x000000000000791b */ /* 0x003fe20003800000 */
.L_x_3712:
        /* <DEDUP_REMOVED lines=13> */
.L_x_3713:
[----:B------:R-:W-:Y:S02]  /*2b900*/  IMAD.MOV.U32 R13, RZ, RZ, R9 ;  /* 0x000000ffff0d7224 */ /* 0x000fe400078e0009 */
[----:B------:R-:W-:Y:S01]  /*2b910*/  IMAD.MOV.U32 R12, RZ, RZ, 0x2 ;  /* 0x00000002ff0c7424 */ /* 0x000fe200078e00ff */
[----:B------:R-:W-:-:S13]  /*2b920*/  IADD3 R2, P0, R14, R0, RZ ;  /* 0x000000000e027210 */ /* 0x000fda0007f1e0ff */
[----:B------:R-:W-:Y:S05]  /*2b930*/  WARPSYNC.COLLECTIVE R15, `(.L_x_3714) ;  /* 0x000000000f087348 */ /* 0x000fea0003c00000 */
[----:B------:R0:W1:Y:S02]  /*2b940*/  SHFL.IDX P6, R14, R13, R12, R11 ;  /* 0x0000000c0d0e7389 */ /* 0x00006400000c000b */
[----:B01----:R-:W-:Y:S01]  /*2b950*/  ENDCOLLECTIVE ;  /* 0x000000000000791b */ /* 0x003fe20003800000 */
.L_x_3714:
        /* <DEDUP_REMOVED lines=13> */
.L_x_3715:
[----:B------:R-:W-:Y:S02]  /*2ba30*/  IMAD.MOV.U32 R13, RZ, RZ, R9 ;  /* 0x000000ffff0d7224 */ /* 0x000fe400078e0009 */
[----:B------:R-:W-:Y:S01]  /*2ba40*/  IMAD.MOV.U32 R12, RZ, RZ, 0x3 ;  /* 0x00000003ff0c7424 */ /* 0x000fe200078e00ff */
[----:B------:R-:W-:-:S13]  /*2ba50*/  IADD3 R2, P0, R14, R0, RZ ;  /* 0x000000000e027210 */ /* 0x000fda0007f1e0ff */
[----:B------:R-:W-:Y:S05]  /*2ba60*/  WARPSYNC.COLLECTIVE R15, `(.L_x_3716) ;  /* 0x000000000f087348 */ /* 0x000fea0003c00000 */
[----:B------:R0:W1:Y:S02]  /*2ba70*/  SHFL.IDX P6, R14, R13, R12, R11 ;  /* 0x0000000c0d0e7389 */ /* 0x00006400000c000b */
[----:B01----:R-:W-:Y:S01]  /*2ba80*/  ENDCOLLECTIVE ;  /* 0x000000000000791b */ /* 0x003fe20003800000 */
.L_x_3716:
        /* <DEDUP_REMOVED lines=13> */
.L_x_3717:
[----:B------:R-:W-:Y:S02]  /*2bb60*/  IMAD.MOV.U32 R13, RZ, RZ, R9 ;  /* 0x000000ffff0d7224 */ /* 0x000fe400078e0009 */
[----:B------:R-:W-:Y:S01]  /*2bb70*/  IMAD.MOV.U32 R12, RZ, RZ, 0x4 ;  /* 0x00000004ff0c7424 */ /* 0x000fe200078e00ff */
[----:B------:R-:W-:-:S13]  /*2bb80*/  IADD3 R2, P0, R14, R0, RZ ;  /* 0x000000000e027210 */ /* 0x000fda0007f1e0ff */
[----:B------:R-:W-:Y:S05]  /*2bb90*/  WARPSYNC.COLLECTIVE R15, `(.L_x_3718) ;  /* 0x000000000f087348 */ /* 0x000fea0003c00000 */
[----:B------:R0:W1:Y:S02]  /*2bba0*/  SHFL.IDX P6, R14, R13, R12, R11 ;  /* 0x0000000c0d0e7389 */ /* 0x00006400000c000b */
[----:B01----:R-:W-:Y:S01]  /*2bbb0*/  ENDCOLLECTIVE ;  /* 0x000000000000791b */ /* 0x003fe20003800000 */
.L_x_3718:
        /* <DEDUP_REMOVED lines=13> */
.L_x_3719:
[----:B------:R-:W-:Y:S02]  /*2bc90*/  IMAD.MOV.U32 R13, RZ, RZ, R9 ;  /* 0x000000ffff0d7224 */ /* 0x000fe400078e0009 */
[----:B------:R-:W-:Y:S01]  /*2bca0*/  IMAD.MOV.U32 R12, RZ, RZ, 0x5 ;  /* 0x00000005ff0c7424 */ /* 0x000fe200078e00ff */
[----:B------:R-:W-:-:S13]  /*2bcb0*/  IADD3 R2, P0, R14, R0, RZ ;  /* 0x000000000e027210 */ /* 0x000fda0007f1e0ff */
[----:B------:R-:W-:Y:S05]  /*2bcc0*/  WARPSYNC.COLLECTIVE R15, `(.L_x_3720) ;  /* 0x000000000f087348 */ /* 0x000fea0003c00000 */
[----:B------:R0:W1:Y:S02]  /*2bcd0*/  SHFL.IDX P6, R14, R13, R12, R11 ;  /* 0x0000000c0d0e7389 */ /* 0x00006400000c000b */
[----:B01----:R-:W-:Y:S01]  /*2bce0*/  ENDCOLLECTIVE ;  /* 0x000000000000791b */ /* 0x003fe20003800000 */
.L_x_3720:
        /* <DEDUP_REMOVED lines=13> */
.L_x_3721:
[----:B------:R-:W-:Y:S05]  /*2bdc0*/  BRA `(.L_x_3722) ;  /* 0xffffffb000fc7947 */ /* 0x000fea000383ffff */
.L_x_3597:
[----:B------:R-:W-:Y:S01]  /*2bdd0*/  BSSY B0, `(.L_x_3723) ;  /* 0x0000008000007945 */ /* 0x000fe20003800000 */
[----:B------:R-:W-:Y:S02]  /*2bde0*/  IMAD.MOV.U32 R13, RZ, RZ, R16 ;  /* 0x000000ffff0d7224 */ /* 0x000fe400078e0010 */
[----:B------:R-:W-:Y:S02]  /*2bdf0*/  IMAD.MOV.U32 R12, RZ, RZ, RZ ;  /* 0x000000ffff0c7224 */ /* 0x000fe400078e00ff */
[----:B------:R-:W-:Y:S02]  /*2be00*/  IMAD.MOV.U32 R11, RZ, RZ, 0x1f ;  /* 0x0000001fff0b7424 */ /* 0x000fe400078e00ff */
[----:B------:R-:W-:-:S07]  /*2be10*/  IMAD.MOV.U32 R15, RZ, RZ, -0x1 ;  /* 0xffffffffff0f7424 */ /* 0x000fce00078e00ff */
[----:B01234-:R-:W-:Y:S05]  /*2be20*/  WARPSYNC.COLLECTIVE R15, `(.L_x_3724) ;  /* 0x000000000f087348 */ /* 0x01ffea0003c00000 */
[----:B------:R0:W0:Y:S02]  /*2be30*/  SHFL.IDX P6, R14, R13, R12, R11 ;  /* 0x0000000c0d0e7389 */ /* 0x00002400000c000b */
[----:B01234-:R-:W-:Y:S01]  /*2be40*/  ENDCOLLECTIVE ;  /* 0x000000000000791b */ /* 0x01ffe20003800000 */
.L_x_3724:
[----:B------:R-:W-:Y:S05]  /*2be50*/  BSYNC B0 ;  /* 0x0000000000007941 */ /* 0x000fea0003800000 */
.L_x_3723:
        /* <DEDUP_REMOVED lines=9> */
.L_x_3725:
        /* <DEDUP_REMOVED lines=18> */
.L_x_3726:
[----:B------:R-:W-:Y:S01]  /*2c010*/  IMAD.MOV.U32 R12, RZ, RZ, 0x2 ;  /* 0x00000002ff0c7424 */ /* 0x000fe200078e00ff */
[----:B------:R-:W-:-:S05]  /*2c020*/  SEL R6, R14, RZ, P1 ;  /* 0x000000ff0e067207 */ /* 0x000fca0000800000 */
[----:B------:R-:W-:-:S04]  /*2c030*/  IMAD.IADD R6, R5, 0x1, R6 ;  /* 0x0000000105067824 */ /* 0x000fc800078e0206 */
[----:B------:R-:W-:-:S07]  /*2c040*/  IMAD.MOV.U32 R13, RZ, RZ, R6 ;  /* 0x000000ffff0d7224 */ /* 0x000fce00078e0006 */
[----:B------:R-:W-:Y:S05]  /*2c050*/  WARPSYNC.COLLECTIVE R15, `(.L_x_3727) ;  /* 0x000000000f087348 */ /* 0x000fea0003c00000 */
[----:B------:R0:W1:Y:S02]  /*2c060*/  SHFL.UP P6, R14, R13, R12, R11 ;  /* 0x0400000c0d0e7389 */ /* 0x00006400000c000b */
[----:B01----:R-:W-:Y:S01]  /*2c070*/  ENDCOLLECTIVE ;  /* 0x000000000000791b */ /* 0x003fe20003800000 */
.L_x_3727:
[----:B------:R-:W-:Y:S01]  /*2c080*/  IMAD.MOV.U32 R12, RZ, RZ, 0x4 ;  /* 0x00000004ff0c7424 */ /* 0x000fe200078e00ff */
[----:B------:R-:W-:-:S05]  /*2c090*/  SEL R7, R14, RZ, P2 ;  /* 0x000000ff0e077207 */ /* 0x000fca0001000000 */
[----:B------:R-:W-:-:S04]  /*2c0a0*/  IMAD.IADD R7, R6, 0x1, R7 ;  /* 0x0000000106077824 */ /* 0x000fc800078e0207 */
[----:B------:R-:W-:-:S07]  /*2c0b0*/  IMAD.MOV.U32 R13, RZ, RZ, R7 ;  /* 0x000000ffff0d7224 */ /* 0x000fce00078e0007 */
[----:B------:R-:W-:Y:S05]  /*2c0c0*/  WARPSYNC.COLLECTIVE R15, `(.L_x_3728) ;  /* 0x000000000f087348 */ /* 0x000fea0003c00000 */
[----:B------:R0:W1:Y:S02]  /*2c0d0*/  SHFL.UP P6, R14, R13, R12, R11 ;  /* 0x0400000c0d0e7389 */ /* 0x00006400000c000b */
[----:B01----:R-:W-:Y:S01]  /*2c0e0*/  ENDCOLLECTIVE ;  /* 0x000000000000791b */ /* 0x003fe20003800000 */
.L_x_3728:
[----:B------:R-:W-:Y:S01]  /*2c0f0*/  IMAD.MOV.U32 R12, RZ, RZ, 0x8 ;  /* 0x00000008ff0c7424 */ /* 0x000fe200078e00ff */
[----:B------:R-:W-:-:S05]  /*2c100*/  SEL R2, R14, RZ, P3 ;  /* 0x000000ff0e027207 */ /* 0x000fca0001800000 */
[----:B------:R-:W-:-:S04]  /*2c110*/  IMAD.IADD R2, R7, 0x1, R2 ;  /* 0x0000000107027824 */ /* 0x000fc800078e0202 */
[----:B------:R-:W-:-:S07]  /*2c120*/  IMAD.MOV.U32 R13, RZ, RZ, R2 ;  /* 0x000000ffff0d7224 */ /* 0x000fce00078e0002 */
[----:B------:R-:W-:Y:S05]  /*2c130*/  WARPSYNC.COLLECTIVE R15, `(.L_x_3729) ;  /* 0x000000000f087348 */ /* 0x000fea0003c00000 */
[----:B------:R0:W1:Y:S02]  /*2c140*/  SHFL.UP P6, R14, R13, R12, R11 ;  /* 0x0400000c0d0e7389 */ /* 0x00006400000c000b */
[----:B01----:R-:W-:Y:S01]  /*2c150*/  ENDCOLLECTIVE ;  /* 0x000000000000791b */ /* 0x003fe20003800000 */
.L_x_3729:
[----:B------:R-:W-:Y:S01]  /*2c160*/  IMAD.MOV.U32 R12, RZ, RZ, 0x10 ;  /* 0x00000010ff0c7424 */ /* 0x000fe200078e00ff */
[----:B------:R-:W-:-:S05]  /*2c170*/  SEL R3, R14, RZ, P4 ;  /* 0x000000ff0e037207 */ /* 0x000fca0002000000 */
[----:B------:R-:W-:-:S04]  /*2c180*/  IMAD.IADD R3, R2, 0x1, R3 ;  /* 0x0000000102037824 */ /* 0x000fc800078e0203 */
[----:B------:R-:W-:-:S07]  /*2c190*/  IMAD.MOV.U32 R13, RZ, RZ, R3 ;  /* 0x000000ffff0d7224 */ /* 0x000fce00078e0003 */
[----:B------:R-:W-:Y:S05]  /*2c1a0*/  WARPSYNC.COLLECTIVE R15, `(.L_x_3730) ;  /* 0x000000000f087348 */ /* 0x000fea0003c00000 */
[----:B------:R0:W1:Y:S02]  /*2c1b0*/  SHFL.UP P6, R14, R13, R12, R11 ;  /* 0x0400000c0d0e7389 */ /* 0x00006400000c000b */
[----:B01----:R-:W-:Y:S01]  /*2c1c0*/  ENDCOLLECTIVE ;  /* 0x000000000000791b */ /* 0x003fe20003800000 */
.L_x_3730:
        /* <DEDUP_REMOVED lines=8> */
.L_x_3731:
[----:B------:R-:W-:Y:S05]  /*2c250*/  BRA `(.L_x_3732) ;  /* 0xffffffb400547947 */ /* 0x000fea000383ffff */
.L_x_3602:
[----:B------:R-:W-:Y:S01]  /*2c260*/  BSSY B0, `(.L_x_3733) ;  /* 0x0000008000007945 */ /* 0x000fe20003800000 */
[----:B-----5:R-:W-:Y:S02]  /*2c270*/  IMAD.MOV.U32 R13, RZ, RZ, R5 ;  /* 0x000000ffff0d7224 */ /* 0x020fe400078e0005 */
[----:B------:R-:W-:Y:S02]  /*2c280*/  IMAD.MOV.U32 R12, RZ, RZ, 0x1 ;  /* 0x00000001ff0c7424 */ /* 0x000fe400078e00ff */
[----:B------:R-:W-:Y:S02]  /*2c290*/  IMAD.MOV.U32 R11, RZ, RZ, RZ ;  /* 0x000000ffff0b7224 */ /* 0x000fe400078e00ff */
[----:B------:R-:W-:-:S07]  /*2c2a0*/  IMAD.MOV.U32 R15, RZ, RZ, -0x1 ;  /* 0xffffffffff0f7424 */ /* 0x000fce00078e00ff */
[----:B0123--:R-:W-:Y:S05]  /*2c2b0*/  WARPSYNC.COLLECTIVE R15, `(.L_x_3734) ;  /* 0x000000000f087348 */ /* 0x00ffea0003c00000 */
[----:B------:R4:W0:Y:S02]  /*2c2c0*/  SHFL.UP P6, R14, R13, R12, R11 ;  /* 0x0400000c0d0e7389 */ /* 0x00082400000c000b */
[----:B01234-:R-:W-:Y:S01]  /*2c2d0*/  ENDCOLLECTIVE ;  /* 0x000000000000791b */ /* 0x01ffe20003800000 */
.L_x_3734:
[----:B------:R-:W-:Y:S05]  /*2c2e0*/  BSYNC B0 ;  /* 0x0000000000007941 */ /* 0x000fea0003800000 */
.L_x_3733:
        /* <DEDUP_REMOVED lines=8> */
.L_x_3735:
[----:B------:R-:W-:Y:S01]  /*2c370*/  IMAD.MOV.U32 R12, RZ, RZ, 0x4 ;  /* 0x00000004ff0c7424 */ /* 0x000fe200078e00ff */
[----:B------:R-:W-:-:S05]  /*2c380*/  SEL R2, R14, RZ, P2 ;  /* 0x000000ff0e027207 */ /* 0x000fca0001000000 */
[----:B------:R-:W-:-:S04]  /*2c390*/  IMAD.IADD R2, R13, 0x1, R2 ;  /* 0x000000010d027824 */ /* 0x000fc800078e0202 */
[----:B------:R-:W-:-:S07]  /*2c3a0*/  IMAD.MOV.U32 R13, RZ, RZ, R2 ;  /* 0x000000ffff0d7224 */ /* 0x000fce00078e0002 */
[----:B------:R-:W-:Y:S05]  /*2c3b0*/  WARPSYNC.COLLECTIVE R15, `(.L_x_3736) ;  /* 0x000000000f087348 */ /* 0x000fea0003c00000 */
[----:B------:R0:W1:Y:S02]  /*2c3c0*/  SHFL.UP P6, R14, R13, R12, R11 ;  /* 0x0400000c0d0e7389 */ /* 0x00006400000c000b */
[----:B01----:R-:W-:Y:S01]  /*2c3d0*/  ENDCOLLECTIVE ;  /* 0x000000000000791b */ /* 0x003fe20003800000 */
.L_x_3736:
[----:B------:R-:W-:Y:S01]  /*2c3e0*/  IMAD.MOV.U32 R12, RZ, RZ, 0x8 ;  /* 0x00000008ff0c7424 */ /* 0x000fe200078e00ff */
[----:B------:R-:W-:-:S05]  /*2c3f0*/  SEL R3, R14, RZ, P3 ;  /* 0x000000ff0e037207 */ /* 0x000fca0001800000 */
[----:B------:R-:W-:-:S04]  /*2c400*/  IMAD.IADD R3, R2, 0x1, R3 ;  /* 0x0000000102037824 */ /* 0x000fc800078e0203 */
[----:B------:R-:W-:-:S07]  /*2c410*/  IMAD.MOV.U32 R13, RZ, RZ, R3 ;  /* 0x000000ffff0d7224 */ /* 0x000fce00078e0003 */
[----:B------:R-:W-:Y:S05]  /*2c420*/  WARPSYNC.COLLECTIVE R15, `(.L_x_3737) ;  /* 0x000000000f087348 */ /* 0x000fea0003c00000 */
[----:B------:R0:W1:Y:S02]  /*2c430*/  SHFL.UP P6, R14, R13, R12, R11 ;  /* 0x0400000c0d0e7389 */ /* 0x00006400000c000b */
[----:B01----:R-:W-:Y:S01]  /*2c440*/  ENDCOLLECTIVE ;  /* 0x000000000000791b */ /* 0x003fe20003800000 */
.L_x_3737:
[----:B------:R-:W-:Y:S01]  /*2c450*/  IMAD.MOV.U32 R12, RZ, RZ, 0x10 ;  /* 0x00000010ff0c7424 */ /* 0x000fe200078e00ff */
[----:B------:R-:W-:-:S05]  /*2c460*/  SEL R4, R14, RZ, P4 ;  /* 0x000000ff0e047207 */ /* 0x000fca0002000000 */
[----:B------:R-:W-:-:S04]  /*2c470*/  IMAD.IADD R4, R3, 0x1, R4 ;  /* 0x0000000103047824 */ /* 0x000fc800078e0204 */
[----:B------:R-:W-:-:S07]  /*2c480*/  IMAD.MOV.U32 R13, RZ, RZ, R4 ;  /* 0x000000ffff0d7224 */ /* 0x000fce00078e0004 */
[----:B------:R-:W-:Y:S05]  /*2c490*/  WARPSYNC.COLLECTIVE R15, `(.L_x_3738) ;  /* 0x000000000f087348 */ /* 0x000fea0003c00000 */
[----:B------:R0:W1:Y:S02]  /*2c4a0*/  SHFL.UP P6, R14, R13, R12, R11 ;  /* 0x0400000c0d0e7389 */ /* 0x00006400000c000b */
[----:B01----:R-:W-:Y:S01]  /*2c4b0*/  ENDCOLLECTIVE ;  /* 0x000000000000791b */ /* 0x003fe20003800000 */
.L_x_3738:
        /* <DEDUP_REMOVED lines=8> */
.L_x_3739:
[----:B------:R-:W-:Y:S05]  /*2c540*/  BRA `(.L_x_3740) ;  /* 0xffffffb400347947 */ /* 0x000fea000383ffff */
.L_x_3604:
[----:B------:R-:W-:Y:S01]  /*2c550*/  BSSY B0, `(.L_x_3741) ;  /* 0x0000006000007945 */ /* 0x000fe20003800000 */
[----:B------:R-:W-:Y:S01]  /*2c560*/  PLOP3.LUT P6, PT, P6, PT, PT, 0x8, 0x0 ;  /* 0x000000000000781c */ /* 0x000fe200037ce170 */
[----:B------:R-:W-:-:S12]  /*2c570*/  IMAD.MOV.U32 R15, RZ, RZ, -0x1 ;  /* 0xffffffffff0f7424 */ /* 0x000fd800078e00ff */
[----:B012---:R-:W-:Y:S05]  /*2c580*/  WARPSYNC.COLLECTIVE R15, `(.L_x_3742) ;  /* 0x000000000f087348 */ /* 0x007fea0003c00000 */
[----:B------:R-:W-:Y:S01]  /*2c590*/  VOTE.ANY R14, PT, P6 ;  /* 0x00000000000e7806 */ /* 0x000fe200030e0100 */
[----:B012---:R-:W-:Y:S06]  /*2c5a0*/  ENDCOLLECTIVE ;  /* 0x000000000000791b */ /* 0x007fec0003800000 */
.L_x_3742:
[----:B------:R-:W-:Y:S05]  /*2c5b0*/  BSYNC B0 ;  /* 0x0000000000007941 */ /* 0x000fea0003800000 */
.L_x_3741:
        /* <DEDUP_REMOVED lines=9> */
.L_x_3743:
[----:B------:R-:W-:Y:S01]  /*2c650*/  IMAD.MOV.U32 R5, RZ, RZ, R14 ;  /* 0x000000ffff057224 */ /* 0x000fe200078e000e */
[----:B------:R-:W-:Y:S06]  /*2c660*/  BRA `(.L_x_3744) ;  /* 0xffffffb400247947 */ /* 0x000fec000383ffff */
.L_x_3606:
[----:B------:R-:W-:Y:S01]  /*2c670*/  BSSY B0, `(.L_x_3745) ;  /* 0x0000007000007945 */ /* 0x000fe20003800000 */
[----:B------:R-:W-:Y:S02]  /*2c680*/  IMAD.MOV.U32 R13, RZ, RZ, R6 ;  /* 0x000000ffff0d7224 */ /* 0x000fe400078e0006 */
[----:B------:R-:W-:Y:S02]  /*2c690*/  IMAD.MOV.U32 R11, RZ, RZ, 0x1f ;  /* 0x0000001fff0b7424 */ /* 0x000fe400078e00ff */
[----:B------:R-:W-:-:S07]  /*2c6a0*/  IMAD.MOV.U32 R15, RZ, RZ, -0x1 ;  /* 0xffffffffff0f7424 */ /* 0x000fce00078e00ff */
[----:B01234-:R-:W-:Y:S05]  /*2c6b0*/  WARPSYNC.COLLECTIVE R15, `(.L_x_3746) ;  /* 0x000000000f087348 */ /* 0x01ffea0003c00000 */
[----:B------:R0:W0:Y:S02]  /*2c6c0*/  SHFL.IDX P6, R14, R13, R12, R11 ;  /* 0x0000000c0d0e7389 */ /* 0x00002400000c000b */
[----:B01234-:R-:W-:Y:S01]  /*2c6d0*/  ENDCOLLECTIVE ;  /* 0x000000000000791b */ /* 0x01ffe20003800000 */
.L_x_3746:
[----:B------:R-:W-:Y:S05]  /*2c6e0*/  BSYNC B0 ;  /* 0x0000000000007941 */ /* 0x000fea0003800000 */
.L_x_3745:
[----:B------:R-:W-:Y:S05]  /*2c6f0*/  BRA `(.L_x_3605) ;  /* 0xffffffb4001c7947 */ /* 0x000fea000383ffff */
.L_x_3610:
[----:B0-----:R0:W1:Y:S02]  /*2c700*/  SYNCS.PHASECHK.TRANS64.TRYWAIT P0, [R7+URZ+0x32420], R0 ;  /* 0x03242000070075a7 */ /* 0x001064000800017f */
[----:B-1----:R-:W-:Y:S05]  /*2c710*/  @!P0 NANOSLEEP.SYNCS 0x989680 ;  /* 0x009896800000895d */ /* 0x002fea0003900000 */
[----:B------:R-:W1:Y:S02]  /*2c720*/  @!P0 SYNCS.PHASECHK.TRANS64 P0, [R7+URZ+0x32420], R0 ;  /* 0x03242000070085a7 */ /* 0x000e64000800007f */
[----:B-1----:R-:W-:Y:S05]  /*2c730*/  @!P0 BRA `(.L_x_3610) ;  /* 0xfffffffc00f08947 */ /* 0x002fea000383ffff */
[----:B------:R-:W-:Y:S05]  /*2c740*/  BRA `(.L_x_3747) ;  /* 0xffffffb800947947 */ /* 0x000fea000383ffff */
.L_x_3611:
        /* <DEDUP_REMOVED lines=11> */
.L_x_3749:
[----:B------:R-:W-:Y:S05]  /*2c800*/  BSYNC B0 ;  /* 0x0000000000007941 */ /* 0x000fea0003800000 */
.L_x_3748:
[----:B------:R-:W-:Y:S05]  /*2c810*/  BRA `(.L_x_3750) ;  /* 0xffffffb8007c7947 */ /* 0x000fea000383ffff */
.L_x_3614:
[----:B------:R-:W-:Y:S01]  /*2c820*/  BSSY B1, `(.L_x_3751) ;  /* 0x0000006000017945 */ /* 0x000fe20003800000 */
[----:B------:R-:W-:-:S07]  /*2c830*/  IMAD.MOV.U32 R15, RZ, RZ, -0x1 ;  /* 0xffffffffff0f7424 */ /* 0x000fce00078e00ff */
[----:B0-234-:R-:W-:Y:S05]  /*2c840*/  WARPSYNC.COLLECTIVE R15, `(.L_x_3752) ;  /* 0x000000000f0c7348 */ /* 0x01dfea0003c00000 */
[----:B------:R-:W-:Y:S02]  /*2c850*/  ELECT P6, UR62, PT ;  /* 0x00000000003e782f */ /* 0x000fe400038c0000 */
[----:B------:R-:W-:Y:S01]  /*2c860*/  MOV R14, UR62 ;  /* 0x0000003e000e7c02 */ /* 0x000fe20008000f00 */
[----:B0-234-:R-:W-:Y:S10]  /*2c870*/  ENDCOLLECTIVE ;  /* 0x000000000000791b */ /* 0x01dff40003800000 */
.L_x_3752:
[----:B------:R-:W-:Y:S05]  /*2c880*/  BSYNC B1 ;  /* 0x0000000000017941 */ /* 0x000fea0003800000 */
.L_x_3751:
[----:B------:R-:W-:Y:S05]  /*2c890*/  BRA `(.L_x_3753) ;  /* 0xffffffb800747947 */ /* 0x000fea000383ffff */
.L_x_3616:
[----:B0-----:R0:W1:Y:S02]  /*2c8a0*/  SYNCS.PHASECHK.TRANS64.TRYWAIT P1, [R5+URZ+0x32440], R0 ;  /* 0x03244000050075a7 */ /* 0x001064000802017f */
[----:B-1----:R-:W-:Y:S05]  /*2c8b0*/  @!P1 NANOSLEEP.SYNCS 0x989680 ;  /* 0x009896800000995d */ /* 0x002fea0003900000 */
[----:B------:R-:W1:Y:S02]  /*2c8c0*/  @!P1 SYNCS.PHASECHK.TRANS64 P1, [R5+URZ+0x32440], R0 ;  /* 0x03244000050095a7 */ /* 0x000e64000802007f */
[----:B-1----:R-:W-:Y:S05]  /*2c8d0*/  @!P1 BRA `(.L_x_3616) ;  /* 0xfffffffc00f09947 */ /* 0x002fea000383ffff */
[----:B------:R-:W-:Y:S05]  /*2c8e0*/  BRA `(.L_x_3754) ;  /* 0xffffffb8009c7947 */ /* 0x000fea000383ffff */
.L_x_3618:
[----:B-1----:R1:W0:Y:S02]  /*2c8f0*/  SYNCS.PHASECHK.TRANS64.TRYWAIT P1, [R3+URZ+0x32440], R2 ;  /* 0x03244002030075a7 */ /* 0x002224000802017f */
[----:B0-----:R-:W-:Y:S05]  /*2c900*/  @!P1 NANOSLEEP.SYNCS 0x989680 ;  /* 0x009896800000995d */ /* 0x001fea0003900000 */
[----:B------:R-:W0:Y:S02]  /*2c910*/  @!P1 SYNCS.PHASECHK.TRANS64 P1, [R3+URZ+0x32440], R2 ;  /* 0x03244002030095a7 */ /* 0x000e24000802007f */
[----:B0-----:R-:W-:Y:S05]  /*2c920*/  @!P1 BRA `(.L_x_3618) ;  /* 0xfffffffc00f09947 */ /* 0x001fea000383ffff */
[----:B------:R-:W-:Y:S05]  /*2c930*/  BRA `(.L_x_3755) ;  /* 0xffffffb800a87947 */ /* 0x000fea000383ffff */
.L_x_3620:
[----:B------:R0:W0:Y:S02]  /*2c940*/  SYNCS.PHASECHK.TRANS64.TRYWAIT P1, [R5+URZ+0x32460], R0 ;  /* 0x03246000050075a7 */ /* 0x000024000802017f */
[----:B0-----:R-:W-:Y:S05]  /*2c950*/  @!P1 NANOSLEEP.SYNCS 0x989680 ;  /* 0x009896800000995d */ /* 0x001fea0003900000 */
[----:B------:R-:W0:Y:S02]  /*2c960*/  @!P1 SYNCS.PHASECHK.TRANS64 P1, [R5+URZ+0x32460], R0 ;  /* 0x03246000050095a7 */ /* 0x000e24000802007f */
[----:B0-----:R-:W-:Y:S05]  /*2c970*/  @!P1 BRA `(.L_x_3620) ;  /* 0xfffffffc00f09947 */ /* 0x001fea000383ffff */
[----:B------:R-:W-:Y:S05]  /*2c980*/  BRA `(.L_x_3756) ;  /* 0xffffffb800a47947 */ /* 0x000fea000383ffff */
        .type           $_ZN7cutlass13device_kernelIN5flash11enable_sm90INS1_16FlashAttnFwdSm90INS1_25CollectiveMainloopFwdSm90ILi2EN4cute5tupleIJNS5_1CILi1EEES8_S8_EEENS6_IJNS7_ILi128EEENS7_ILi96EEENS7_ILi64EEEEEELi256ENS_10bfloat16_tEfNS_4arch4Sm90ELb0ELb1ELb0ELb1ELb1ELb0ELb1ELb1ELb0ELb1ELb0ELb0EEENS1_21CollectiveEpilogueFwdINS6_IJSA_NS7_ILi256EEESB_EEES9_SE_SG_Li256ELb1ELb1ELb0ELb0EEENS1_36VarlenDynamicPersistentTileSchedulerILi128ELi96ELi256ELi128ELb0ELb1ELb1ELb1ELb0ELb1EEEEEEEEEvNT_6ParamsE$_ZZN5flash25CollectiveMainloopFwdSm90ILi2EN4cute5tupleIJNS1_1CILi1EEES4_S4_EEENS2_IJNS3_ILi128EEENS3_ILi96EEENS3_ILi64EEEEEELi256EN7cutlass10bfloat16_tEfNSA_4arch4Sm90ELb0ELb1ELb0ELb1ELb1ELb0ELb1ELb1ELb0ELb1ELb0ELb0EE3mmaINS_16FlashAttnFwdSm90ISE_NS_21CollectiveEpilogueFwdINS2_IJS6_NS3_ILi256EEES7_EEES5_SB_SD_Li256ELb1ELb1ELb0ELb0EEENS_36VarlenDynamicPersistentTileSchedulerILi128ELi96ELi256ELi128ELb0ELb1ELb1ELb1ELb0ELb1EEEE13SharedStorageENS1_6TensorINS1_11ArrayEngineIfLm128EEENS1_6LayoutINS2_IJNS2_IJNS3_ILi2EEEST_NS3_ILi32EEEEEES4_S4_EEENS2_IJNS2_IJS4_ST_NS3_ILi4EEEEEENS3_ILi0EEESZ_EEEEEEENS_7SoftmaxILi2ELi0EEEEEbRKNSE_6ParamsENSA_13PipelineAsyncILi2EEES19_RNSA_13PipelineStateILj2EEERT0_RT1_iRiRKNS_16SeqlenInfoQKNewKILb1ELb0EEENS2_IJiiiiEEERT_ENKUliT_T0_T1_E_clIZSF_ISO_S12_S14_EbS17_S19_S19_S1C_S1E_S1G_iS1H_S1L_S1M_S1O_EUlRS1P_iE1_NS3_ILb0EEENS3_ILb1EEEEEDaiS1P_S1Q_S1R_,@function
        .size           $_ZN7cutlass13device_kernelIN5flash11enable_sm90INS1_16FlashAttnFwdSm90INS1_25CollectiveMainloopFwdSm90ILi2EN4cute5tupleIJNS5_1CILi1EEES8_S8_EEENS6_IJNS7_ILi128EEENS7_ILi96EEENS7_ILi64EEEEEELi256ENS_10bfloat16_tEfNS_4arch4Sm90ELb0ELb1ELb0ELb1ELb1ELb0ELb1ELb1ELb0ELb1ELb0ELb0EEENS1_21CollectiveEpilogueFwdINS6_IJSA_NS7_ILi256EEESB_EEES9_SE_SG_Li256ELb1ELb1ELb0ELb0EEENS1_36VarlenDynamicPersistentTileSchedulerILi128ELi96ELi256ELi128ELb0ELb1ELb1ELb1ELb0ELb1EEEEEEEEEvNT_6ParamsE$_ZZN5flash25CollectiveMainloopFwdSm90ILi2EN4cute5tupleIJNS1_1CILi1EEES4_S4_EEENS2_IJNS3_ILi128EEENS3_ILi96EEENS3_ILi64EEEEEELi256EN7cutlass10bfloat16_tEfNSA_4arch4Sm90ELb0ELb1ELb0ELb1ELb1ELb0ELb1ELb1ELb0ELb1ELb0ELb0EE3mmaINS_16FlashAttnFwdSm90ISE_NS_21CollectiveEpilogueFwdINS2_IJS6_NS3_ILi256EEES7_EEES5_SB_SD_Li256ELb1ELb1ELb0ELb0EEENS_36VarlenDynamicPersistentTileSchedulerILi128ELi96ELi256ELi128ELb0ELb1ELb1ELb1ELb0ELb1EEEE13SharedStorageENS1_6TensorINS1_11ArrayEngineIfLm128EEENS1_6LayoutINS2_IJNS2_IJNS3_ILi2EEEST_NS3_ILi32EEEEEES4_S4_EEENS2_IJNS2_IJS4_ST_NS3_ILi4EEEEEENS3_ILi0EEESZ_EEEEEEENS_7SoftmaxILi2ELi0EEEEEbRKNSE_6ParamsENSA_13PipelineAsyncILi2EEES19_RNSA_13PipelineStateILj2EEERT0_RT1_iRiRKNS_16SeqlenInfoQKNewKILb1ELb0EEENS2_IJiiiiEEERT_ENKUliT_T0_T1_E_clIZSF_ISO_S12_S14_EbS17_S19_S19_S1C_S1E_S1G_iS1H_S1L_S1M_S1O_EUlRS1P_iE1_NS3_ILb0EEENS3_ILb1EEEEEDaiS1P_S1Q_S1R_,(.L_x_6459 - $_ZN7cutlass13device_kernelIN5flash11enable_sm90INS1_16FlashAttnFwdSm90INS1_25CollectiveMainloopFwdSm90ILi2EN4cute5tupleIJNS5_1CILi1EEES8_S8_EEENS6_IJNS7_ILi128EEENS7_ILi96EEENS7_ILi64EEEEEELi256ENS_10bfloat16_tEfNS_4arch4Sm90ELb0ELb1ELb0ELb1ELb1ELb0ELb1ELb1ELb0ELb1ELb0ELb0EEENS1_21CollectiveEpilogueFwdINS6_IJSA_NS7_ILi256EEESB_EEES9_SE_SG_Li256ELb1ELb1ELb0ELb0EEENS1_36VarlenDynamicPersistentTileSchedulerILi128ELi96ELi256ELi128ELb0ELb1ELb1ELb1ELb0ELb1EEEEEEEEEvNT_6ParamsE$_ZZN5flash25CollectiveMainloopFwdSm90ILi2EN4cute5tupleIJNS1_1CILi1EEES4_S4_EEENS2_IJNS3_ILi128EEENS3_ILi96EEENS3_ILi64EEEEEELi256EN7cutlass10bfloat16_tEfNSA_4arch4Sm90ELb0ELb1ELb0ELb1ELb1ELb0ELb1ELb1ELb0ELb1ELb0ELb0EE3mmaINS_16FlashAttnFwdSm90ISE_NS_21CollectiveEpilogueFwdINS2_IJS6_NS3_ILi256EEES7_EEES5_SB_SD_Li256ELb1ELb1ELb0ELb0EEENS_36VarlenDynamicPersistentTileSchedulerILi128ELi96ELi256ELi128ELb0ELb1ELb1ELb1ELb0ELb1EEEE13SharedStorageENS1_6TensorINS1_11ArrayEngineIfLm128EEENS1_6LayoutINS2_IJNS2_IJNS3_ILi2EEEST_NS3_ILi32EEEEEES4_S4_EEENS2_IJNS2_IJS4_ST_NS3_ILi4EEEEEENS3_ILi0EEESZ_EEEEEEENS_7SoftmaxILi2ELi0EEEEEbRKNSE_6ParamsENSA_13PipelineAsyncILi2EEES19_RNSA_13PipelineStateILj2EEERT0_RT1_iRiRKNS_16SeqlenInfoQKNewKILb1ELb0EEENS2_IJiiiiEEERT_ENKUliT_T0_T1_E_clIZSF_ISO_S12_S14_EbS17_S19_S19_S1C_S1E_S1G_iS1H_S1L_S1M_S1O_EUlRS1P_iE1_NS3_ILb0EEENS3_ILb1EEEEEDaiS1P_S1Q_S1R_)
$_ZN7cutlass13device_kernelIN5flash11enable_sm90INS1_16FlashAttnFwdSm90INS1_25CollectiveMainloopFwdSm90ILi2EN4cute5tupleIJNS5_1CILi1EEES8_S8_EEENS6_IJNS7_ILi128EEENS7_ILi96EEENS7_ILi64EEEEEELi256ENS_10bfloat16_tEfNS_4arch4Sm90ELb0ELb1ELb0ELb1ELb1ELb0ELb1ELb1ELb0ELb1ELb0ELb0EEENS1_21CollectiveEpilogueFwdINS6_IJSA_NS7_ILi256EEESB_EEES9_SE_SG_Li256ELb1ELb1ELb0ELb0EEENS1_36VarlenDynamicPersistentTileSchedulerILi128ELi96ELi256ELi128ELb0ELb1ELb1ELb1ELb0ELb1EEEEEEEEEvNT_6ParamsE$_ZZN5flash25CollectiveMainloopFwdSm90ILi2EN4cute5tupleIJNS1_1CILi1EEES4_S4_EEENS2_IJNS3_ILi128EEENS3_ILi96EEENS3_ILi64EEEEEELi256EN7cutlass10bfloat16_tEfNSA_4arch4Sm90ELb0ELb1ELb0ELb1ELb1ELb0ELb1ELb1ELb0ELb1ELb0ELb0EE3mmaINS_16FlashAttnFwdSm90ISE_NS_21CollectiveEpilogueFwdINS2_IJS6_NS3_ILi256EEES7_EEES5_SB_SD_Li256ELb1ELb1ELb0ELb0EEENS_36VarlenDynamicPersistentTileSchedulerILi128ELi96ELi256ELi128ELb0ELb1ELb1ELb1ELb0ELb1EEEE13SharedStorageENS1_6TensorINS1_11ArrayEngineIfLm128EEENS1_6LayoutINS2_IJNS2_IJNS3_ILi2EEEST_NS3_ILi32EEEEEES4_S4_EEENS2_IJNS2_IJS4_ST_NS3_ILi4EEEEEENS3_ILi0EEESZ_EEEEEEENS_7SoftmaxILi2ELi0EEEEEbRKNSE_6ParamsENSA_13PipelineAsyncILi2EEES19_RNSA_13PipelineStateILj2EEERT0_RT1_iRiRKNS_16SeqlenInfoQKNewKILb1ELb0EEENS2_IJiiiiEEERT_ENKUliT_T0_T1_E_clIZSF_ISO_S12_S14_EbS17_S19_S19_S1C_S1E_S1G_iS1H_S1L_S1M_S1O_EUlRS1P_iE1_NS3_ILb0EEENS3_ILb1EEEEEDaiS1P_S1Q_S1R_:
        /* <DEDUP_REMOVED lines=47> */
.L_x_3758:
[----:B------:R-:W-:Y:S05]  /*2cc80*/  BSYNC B2 ;  /* 0x0000000000027941 */ /* 0x000fea0003800000 */
.L_x_3757:
        /* <DEDUP_REMOVED lines=17> */
.L_x_3760:
[----:B------:R-:W-:Y:S05]  /*2cda0*/  BSYNC B2 ;  /* 0x0000000000027941 */ /* 0x000fea0003800000 */
.L_x_3759:
        /* <DEDUP_REMOVED lines=10> */
.L_x_3762:
[----:B------:R-:W-:Y:S05]  /*2ce50*/  BSYNC B2 ;  /* 0x0000000000027941 */ /* 0x000fea0003800000 */
.L_x_3761:
        /* <DEDUP_REMOVED lines=92> */
.L_x_3765:
[----:B------:R-:W-:Y:S05]  /*2d420*/  BSYNC B2 ;  /* 0x0000000000027941 */ /* 0x000fea0003800000 */
.L_x_3764:
        /* <DEDUP_REMOVED lines=17> */
.L_x_3767:
[----:B------:R-:W-:Y:S05]  /*2d540*/  BSYNC B2 ;  /* 0x0000000000027941 */ /* 0x000fea0003800000 */
.L_x_3766:
        /* <DEDUP_REMOVED lines=10> */
.L_x_3769:
[----:B------:R-:W-:Y:S05]  /*2d5f0*/  BSYNC B2 ;  /* 0x0000000000027941 */ /* 0x000fea0003800000 */
.L_x_3768:
[----:B------:R-:W2:Y:S04]  /*2d600*/  LDL.64 R14, [R0] ;  /* 0x00000000000e7983 */ /* 0x000ea80000100a00 */
[----:B------:R-:W0:Y:S04]  /*2d610*/  LDL.64 R12, [R0+0x58] ;  /* 0x00005800000c7983 */ /* 0x000e280000100a00 */
[----:B------:R-:W3:Y:S04]  /*2d620*/  LDL.64 R2, [R0+0x48] ;  /* 0x0000480000027983 */ /* 0x000ee80000100a00 */
[----:B------:R-:W4:Y:S01]  /*2d630*/  LDL.64 R6, [R0+0x50] ;  /* 0x0000500000067983 */ /* 0x000f220000100a00 */
[----:B------:R-:W-:-:S02]  /*2d640*/  R2UR UR6, R4 ;  /* 0x00000000040672ca */ /* 0x000fc400000e0000 */
[C---:B------:R-:W-:Y:S02]  /*2d650*/  R2UR UR7, R5.reuse ;  /* 0x00000000050772ca */ /* 0x040fe400000e0000 */
[----:B------:R-:W-:Y:S02]  /*2d660*/  R2UR UR4, R4 ;  /* 0x00000000040472ca */ /* 0x000fe400000e0000 */
[----:B------:R-:W-:-:S09]  /*2d670*/  R2UR UR5, R5 ;  /* 0x00000000050572ca */ /* 0x000fd200000e0000 */
[----:B--2---:R-:W2:Y:S04]  /*2d680*/  LD.E R15, desc[UR6][R14.64] ;  /* 0x000000060e0f7980 */ /* 0x004ea8000c101900 */
[----:B0----5:R-:W2:Y:S01]  /*2d690*/  LD.E.64 R8, desc[UR4][R12.64] ;  /* 0x000000040c087980 */ /* 0x021ea2000c101b00 */
[----:B------:R-:W-:Y:S05]  /*2d6a0*/  WARPSYNC.ALL ;  /* 0x0000000000007948 */ /* 0x000fea0003800000 */
[----:B------:R-:W-:-:S02]  /*2d6b0*/  R2UR UR6, R4 ;  /* 0x00000000040672ca */ /* 0x000fc400000e0000 */
[C---:B------:R-:W-:Y:S02]  /*2d6c0*/  R2UR UR7, R5.reuse ;  /* 0x00000000050772ca */ /* 0x040fe400000e0000 */
[----:B------:R-:W-:Y:S02]  /*2d6d0*/  R2UR UR4, R4 ;  /* 0x00000000040472ca */ /* 0x000fe400000e0000 */
[----:B------:R-:W-:-:S09]  /*2d6e0*/  R2UR UR5, R5 ;  /* 0x00000000050572ca */ /* 0x000fd200000e0000 */
[----:B---3--:R-:W3:Y:S04]  /*2d6f0*/  LD.E R10, desc[UR6][R2.64] ;  /* 0x00000006020a7980 */ /* 0x008ee8000c101900 */
[----:B----4-:R-:W4:Y:S01]  /*2d700*/  LD.E.64 R20, desc[UR4][R6.64] ;  /* 0x0000000406147980 */ /* 0x010f22000c101b00 */
        /* <DEDUP_REMOVED lines=271> */
.L_x_3772:
[----:B------:R-:W-:Y:S05]  /*2e800*/  BSYNC B2 ;  /* 0x0000000000027941 */ /* 0x000fea0003800000 */
.L_x_3771:
        /* <DEDUP_REMOVED lines=102> */
.L_x_3778:
[----:B------:R-:W-:Y:S05]  /*2ee70*/  BSYNC B4 ;  /* 0x0000000000047941 */ /* 0x000fea0003800000 */
.L_x_3777:
[----:B------:R-:W-:Y:S01]  /*2ee80*/  LOP3.LUT R10, RZ, R10, RZ, 0x33, !PT ;  /* 0x0000000aff0a7212 */ /* 0x000fe200078e33ff */
[----:B------:R-:W-:Y:S06]  /*2ee90*/  BRA `(.L_x_3779) ;  /* 0x0000000000287947 */ /* 0x000fec0003800000 */
.L_x_3776:
        /* <DEDUP_REMOVED lines=10> */
.L_x_3779:
[----:B------:R-:W-:Y:S05]  /*2ef40*/  BSYNC B3 ;  /* 0x0000000000037941 */ /* 0x000fea0003800000 */
.L_x_3775:
[----:B------:R-:W-:-:S05]  /*2ef50*/  IMAD R10, R77, R10, R13 ;  /* 0x0000000a4d0a7224 */ /* 0x000fca00078e020d */
[----:B------:R-:W-:Y:S02]  /*2ef60*/  VIMNMX R3, R3, R10, !PT ;  /* 0x0000000a03037248 */ /* 0x000fe40007fe0100 */
[----:B------:R-:W-:-:S07]  /*2ef70*/  VIADDMNMX R2, R10, R77, R2, PT ;  /* 0x0000004d0a027246 */ /* 0x000fce0003800102 */
.L_x_3774:
[----:B------:R-:W-:Y:S05]  /*2ef80*/  BSYNC B2 ;  /* 0x0000000000027941 */ /* 0x000fea0003800000 */
.L_x_3773:
        /* <DEDUP_REMOVED lines=136> */
.L_x_3785:
[----:B------:R-:W-:Y:S05]  /*2f810*/  BSYNC B4 ;  /* 0x0000000000047941 */ /* 0x000fea0003800000 */
.L_x_3784:
[----:B------:R-:W-:Y:S01]  /*2f820*/  LOP3.LUT R72, RZ, R72, RZ, 0x33, !PT ;  /* 0x00000048ff487212 */ /* 0x000fe200078e33ff */
[----:B------:R-:W-:Y:S06]  /*2f830*/  BRA `(.L_x_3786) ;  /* 0x0000000000287947 */ /* 0x000fec0003800000 */
.L_x_3783:
        /* <DEDUP_REMOVED lines=10> */
.L_x_3786:
[----:B------:R-:W-:Y:S05]  /*2f8e0*/  BSYNC B3 ;  /* 0x0000000000037941 */ /* 0x000fea0003800000 */
.L_x_3782:
[----:B------:R-:W-:-:S05]  /*2f8f0*/  IMAD R72, R77, R72, R13 ;  /* 0x000000484d487224 */ /* 0x000fca00078e020d */
[----:B------:R-:W-:Y:S02]  /*2f900*/  VIADDMNMX R14, R72, R77, R14, PT ;  /* 0x0000004d480e7246 */ /* 0x000fe4000380010e */
[----:B------:R-:W-:-:S07]  /*2f910*/  VIMNMX R9, R9, R72, !PT ;  /* 0x0000004809097248 */ /* 0x000fce0007fe0100 */
.L_x_3781:
[----:B------:R-:W-:Y:S05]  /*2f920*/  BSYNC B2 ;  /* 0x0000000000027941 */ /* 0x000fea0003800000 */
.L_x_3780:
        /* <DEDUP_REMOVED lines=183> */
[----:B------:R-:W-:Y:S01]  /*304a0*/  FSETP.NEU.FTZ.AND P0, PT, R14, -INF , PT ;  /* 0xff8000000e00780b */ /* 0x000fe20003f1d000 */
[----:B--2---:R-:W-:-:S03]  /*304b0*/  FMUL.FTZ R7, R21, R20 ;  /* 0x0000001415077220 */ /* 0x004fc60000410000 */
[----:B------:R-:W-:Y:S02]  /*304c0*/  FSEL R6, R6, RZ, P0 ;  /* 0x000000ff06067208 */ /* 0x000fe40000000000 */
        /* <DEDUP_REMOVED lines=146> */
[----:B------:R0:W-:Y:S04]  /*30df0*/  ST.E desc[UR4][R2.64+0x10], R29 ;  /* 0x0000101d02007985 */ /* 0x0001e8000c101904 */
        /* <DEDUP_REMOVED lines=101> */
[----:B------:R-:W2:Y:S01]  /*31450*/  LD.E R89, desc[UR10][R6.64+0x1c4] ;  /* 0x0001c40a06597980 */ /* 0x000ea2000c101900 */
[----:B------:R-:W-:-:S03]  /*31460*/  FMUL.FTZ R119, R24, R101 ;  /* 0x0000006518777220 */ /* 0x000fc60000410000 */
[----:B------:R0:W-:Y:S04]  /*31470*/  ST.E desc[UR4][R6.64], R95 ;  /* 0x0000005f06007985 */ /* 0x0001e8000c101904 */
        /* <DEDUP_REMOVED lines=111> */
[----:B------:R0:W-:Y:S01]  /*31b70*/  ST.E desc[UR12][R6.64+0xe4], R3 ;  /* 0x0000e40306007985 */ /* 0x0001e2000c10190c */
[----:B------:R-:W-:-:S03]  /*31b80*/  FMUL.FTZ R49, R24, R49 ;  /* 0x0000003118317220 */ /* 0x000fc60000410000 */
[----:B------:R1:W-:Y:S01]  /*31b90*/  ST.E desc[UR14][R6.64+0xf0], R33 ;  /* 0x0000f02106007985 */ /* 0x0003e2000c10190e */
[----:B------:R-:W-:-:S03]  /*31ba0*/  FMUL.FTZ R53, R24, R53 ;  /* 0x0000003518357220 */ /* 0x000fc60000410000 */
[----:B------:R-:W-:Y:S01]  /*31bb0*/  ST.E desc[UR4][R6.64+0xf4], R39 ;  /* 0x0000f42706007985 */ /* 0x000fe2000c101904 */
        /* <DEDUP_REMOVED lines=32> */
[----:B------:R-:W-:-:S03]  /*31dc0*/  FMUL.FTZ R91, R24, R91 ;  /* 0x0000005b185b7220 */ /* 0x000fc60000410000 */
        /* <DEDUP_REMOVED lines=17> */
[----:B------:R-:W-:-:S03]  /*31ee0*/  FMUL.FTZ R29, R9, R2 ;  /* 0x00000002091d7220 */ /* 0x000fc60000410000 */
[----:B------:R-:W-:Y:S04]  /*31ef0*/  ST.E desc[UR10][R6.64+0x1c4], R89 ;  /* 0x0001c45906007985 */ /* 0x000fe8000c10190a */
[----:B------:R-:W-:Y:S01]  /*31f00*/  ST.E desc[UR12][R6.64+0x1d0], R93 ;  /* 0x0001d05d06007985 */ /* 0x000fe2000c10190c */
[----:B------:R-:W-:-:S03]  /*31f10*/  FMUL.FTZ R31, R9, R32 ;  /* 0x00000020091f7220 */ /* 0x000fc60000410000 */
[----:B------:R-:W-:Y:S01]  /*31f20*/  ST.E desc[UR14][R6.64+0x1d4], R95 ;  /* 0x0001d45f06007985 */ /* 0x000fe2000c10190e */
[----:B-1----:R-:W-:-:S03]  /*31f30*/  FMUL.FTZ R33, R9, R34 ;  /* 0x0000002209217220 */ /* 0x002fc60000410000 */
        /* <DEDUP_REMOVED lines=606> */
[----:B------:R-:W-:Y:S02]  /*34520*/  R2UR UR4, R4 ;  /* 0x00000000040472ca */ /* 0x000fe400000e0000 */
[----:B------:R-:W-:-:S13]  /*34530*/  R2UR UR5, R5 ;  /* 0x00000000050572ca */ /* 0x000fda00000e0000 */
[----:B------:R1:W-:Y:S01]  /*34540*/  ST.E desc[UR4][R2.64+0x4], R25 ;  /* 0x0000041902007985 */ /* 0x0003e2000c101904 */
[----:B------:R-:W-:Y:S02]  /*34550*/  R2UR UR4, R4 ;  /* 0x00000000040472ca */ /* 0x000fe400000e0000 */
[----:B------:R-:W-:-:S13]  /*34560*/  R2UR UR5, R5 ;  /* 0x00000000050572ca */ /* 0x000fda00000e0000 */
        /* <DEDUP_REMOVED lines=717> */
[----:B------:R-:W-:Y:S01]  /*37240*/  F2FP.BF16.F32.PACK_AB R154, R185, R184 ;  /* 0x000000b8b99a723e */ /* 0x000fe200000010ff */
[----:B------:R-:W-:-:S02]  /*37250*/  VIADD R184, R6, 0x80 ;  /* 0x0000008006b87836 */ /* 0x000fc40000000000 */
[----:B------:R-:W-:-:S03]  /*37260*/  IMAD.MOV.U32 R185, RZ, RZ, R7 ;  /* 0x000000ffffb97224 */ /* 0x000fc600078e0007 */
[----:B------:R-:W-:Y:S02]  /*37270*/  R2UR UR6, R184 ;  /* 0x00000000b80672ca */ /* 0x000fe400000e0000 */
[----:B------:R-:W-:Y:S02]  /*37280*/  R2UR UR7, R185 ;  /* 0x00000000b90772ca */ /* 0x000fe400000e0000 */
        /* <DEDUP_REMOVED lines=4301> */
.L_x_3788:
[----:B------:R-:W-:Y:S05]  /*47f60*/  BSYNC B2 ;  /* 0x0000000000027941 */ /* 0x000fea0003800000 */
.L_x_3787:
[C---:B------:R-:W-:Y:S02]  /*47f70*/  R2UR UR6, R4.reuse ;  /* 0x00000000040672ca */ /* 0x040fe400000e0000 */
[C---:B------:R-:W-:Y:S02]  /*47f80*/  R2UR UR7, R5.reuse ;  /* 0x00000000050772ca */ /* 0x040fe400000e0000 */
[----:B------:R-:W-:Y:S02]  /*47f90*/  R2UR UR4, R4 ;  /* 0x00000000040472ca */ /* 0x000fe400000e0000 */
[----:B------:R-:W-:-:S09]  /*47fa0*/  R2UR UR5, R5 ;  /* 0x00000000050572ca */ /* 0x000fd200000e0000 */
[----:B------:R-:W2:Y:S04]  /*47fb0*/  LD.E.64 R2, desc[UR6][R8.64+0x20] ;  /* 0x0000200608027980 */ /* 0x000ea8000c101b00 */
[----:B------:R-:W3:Y:S01]  /*47fc0*/  LD.E R0, desc[UR4][R8.64+0xc] ;  /* 0x00000c0408007980 */ /* 0x000ee2000c101900 */
[----:B--2---:R-:W-:Y:S01]  /*47fd0*/  MOV R3, R2 ;  /* 0x0000000200037202 */ /* 0x004fe20000000f00 */
[----:B------:R-:W-:-:S04]  /*47fe0*/  IMAD.MOV.U32 R2, RZ, RZ, R225 ;  /* 0x000000ffff027224 */ /* 0x000fc800078e00e1 */
[----:B-----5:R-:W-:-:S05]  /*47ff0*/  IMAD R3, R6, 0x8, R3 ;  /* 0x0000000806037824 */ /* 0x020fca00078e0203 */
[----:B---3--:R-:W-:Y:S01]  /*48000*/  PRMT R0, R0, 0x654, R3 ;  /* 0x0000065400007816 */ /* 0x008fe20000000003 */
[----:B------:R-:W-:-:S03]  /*48010*/  IMAD.MOV.U32 R3, RZ, RZ, 0x0 ;  /* 0x00000000ff037424 */ /* 0x000fc600078e00ff */
[----:B------:R0:W-:Y:S02]  /*48020*/  SYNCS.ARRIVE.TRANS64.RED.A1T0 RZ, [R0+URZ], RZ ;  /* 0x000000ff00ff79a7 */ /* 0x0001e4000810043f */
[----:B0-----:R-:W-:Y:S05]  /*48030*/  RET.REL.NODEC R2 `(_ZN7cutlass13device_kernelIN5flash11enable_sm90INS1_16FlashAttnFwdSm90INS1_25CollectiveMainloopFwdSm90ILi2EN4cute5tupleIJNS5_1CILi1EEES8_S8_EEENS6_IJNS7_ILi128EEENS7_ILi96EEENS7_ILi64EEEEEELi256ENS_10bfloat16_tEfNS_4arch4Sm90ELb0ELb1ELb0ELb1ELb1ELb0ELb1ELb1ELb0ELb1ELb0ELb0EEENS1_21CollectiveEpilogueFwdINS6_IJSA_NS7_ILi256EEESB_EEES9_SE_SG_Li256ELb1ELb1ELb0ELb0EEENS1_36VarlenDynamicPersistentTileSchedulerILi128ELi96ELi256ELi128ELb0ELb1ELb1ELb1ELb0ELb1EEEEEEEEEvNT_6ParamsE) ;  /* 0xfffffb7c02f07950 */ /* 0x001fea0003c3ffff */
.L_x_3763:
[----:B0-----:R0:W1:Y:S02]  /*48040*/  SYNCS.PHASECHK.TRANS64.TRYWAIT P0, [R2+URZ], R3 ;  /* 0x00000003020075a7 */ /* 0x001064000800017f */
[----:B-1----:R-:W-:Y:S05]  /*48050*/  @!P0 NANOSLEEP.SYNCS 0x989680 ;  /* 0x009896800000895d */ /* 0x002fea0003900000 */
[----:B------:R-:W1:Y:S02]  /*48060*/  @!P0 SYNCS.PHASECHK.TRANS64 P0, [R2+URZ], R3 ;  /* 0x00000003020085a7 */ /* 0x000e64000800007f */
[----:B-1----:R-:W-:Y:S05]  /*48070*/  @!P0 BRA `(.L_x_3763) ;  /* 0xfffffffc00f08947 */ /* 0x002fea000383ffff */
[----:B------:R-:W-:Y:S05]  /*48080*/  BRA `(.L_x_3762) ;  /* 0xfffffe4c00707947 */ /* 0x000fea000383ffff */
.L_x_3770:
[----:B0-----:R0:W1:Y:S02]  /*48090*/  SYNCS.PHASECHK.TRANS64.TRYWAIT P0, [R8+URZ], R9 ;  /* 0x00000009080075a7 */ /* 0x001064000800017f */
[----:B-1----:R-:W-:Y:S05]  /*480a0*/  @!P0 NANOSLEEP.SYNCS 0x989680 ;  /* 0x009896800000895d */ /* 0x002fea0003900000 */
[----:B------:R-:W1:Y:S02]  /*480b0*/  @!P0 SYNCS.PHASECHK.TRANS64 P0, [R8+URZ], R9 ;  /* 0x00000009080085a7 */ /* 0x000e64000800007f */
[----:B-1----:R-:W-:Y:S05]  /*480c0*/  @!P0 BRA `(.L_x_3770) ;  /* 0xfffffffc00f08947 */ /* 0x002fea000383ffff */
[----:B------:R-:W-:Y:S05]  /*480d0*/  BRA `(.L_x_3769) ;  /* 0xfffffe5400447947 */ /* 0x000fea000383ffff */
.L_x_3789:
        /* <DEDUP_REMOVED lines=10> */
.L_x_6459:


//--------------------- .text._ZN7cutlass13device_kernelIN5flash11enable_sm90INS1_16FlashAttnFwdSm90INS1_25CollectiveMainloopFwdSm90ILi2EN4cute5tupleIJNS5_1CILi1EEES8_S8_EEENS6_IJNS7_ILi128EEENS7_ILi96EEENS7_ILi64EEEEEELi256ENS_10bfloat16_tEfNS_4arch4Sm90ELb0ELb1ELb0ELb1ELb1ELb1ELb1ELb1ELb0ELb1ELb0ELb0EEENS1_21CollectiveEpilogueFwdINS6_IJSA_NS7_ILi256EEESB_EEES9_SE_SG_Li256ELb1ELb1ELb0ELb0EEENS1_36VarlenDynamicPersistentTileSchedulerILi128ELi96ELi256ELi128ELb0ELb1ELb1ELb1ELb0ELb1EEEEEEEEEvNT_6ParamsE --------------------------
	.section	.text._ZN7cutlass13device_kernelIN5flash11enable_sm90INS1_16FlashAttnFwdSm90INS1_25CollectiveMainloopFwdSm90ILi2EN4cute5tupleIJNS5_1CILi1EEES8_S8_EEENS6_IJNS7_ILi128EEENS7_ILi96EEENS7_ILi64EEEEEELi256ENS_10bfloat16_tEfNS_4arch4Sm90ELb0ELb1ELb0ELb1ELb1ELb1ELb1ELb1ELb0ELb1ELb0ELb0EEENS1_21CollectiveEpilogueFwdINS6_IJSA_NS7_ILi256EEESB_EEES9_SE_SG_Li256ELb1ELb1ELb0ELb0EEENS1_36VarlenDynamicPersistentTileSchedulerILi128ELi96ELi256ELi128ELb0ELb1ELb1ELb1ELb0ELb1EEEEEEEEEvNT_6ParamsE,"ax",@progbits
	.align	128
.text._ZN7cutlass13device_kernelIN5flash11enable_sm90INS1_16FlashAttnFwdSm90INS1_25CollectiveMainloopFwdSm90ILi2EN4cute5tupleIJNS5_1CILi1EEES8_S8_EEENS6_IJNS7_ILi128EEENS7_ILi96EEENS7_ILi64EEEEEELi256ENS_10bfloat16_tEfNS_4arch4Sm90ELb0ELb1ELb0ELb1ELb1ELb1ELb1ELb1ELb0ELb1ELb0ELb0EEENS1_21CollectiveEpilogueFwdINS6_IJSA_NS7_ILi256EEESB_EEES9_SE_SG_Li256ELb1ELb1ELb0ELb0EEENS1_36VarlenDynamicPersistentTileSchedulerILi128ELi96ELi256ELi128ELb0ELb1ELb1ELb1ELb0ELb1EEEEEEEEEvNT_6ParamsE:
        .type           _ZN7cutlass13device_kernelIN5flash11enable_sm90INS1_16FlashAttnFwdSm90INS1_25CollectiveMainloopFwdSm90ILi2EN4cute5tupleIJNS5_1CILi1EEES8_S8_EEENS6_IJNS7_ILi128EEENS7_ILi96EEENS7_ILi64EEEEEELi256ENS_10bfloat16_tEfNS_4arch4Sm90ELb0ELb1ELb0ELb1ELb1ELb1ELb1ELb1ELb0ELb1ELb0ELb0EEENS1_21CollectiveEpilogueFwdINS6_IJSA_NS7_ILi256EEESB_EEES9_SE_SG_Li256ELb1ELb1ELb0ELb0EEENS1_36VarlenDynamicPersistentTileSchedulerILi128ELi96ELi256ELi128ELb0ELb1ELb1ELb1ELb0ELb1EEEEEEEEEvNT_6ParamsE,@function
        .size           _ZN7cutlass13device_kernelIN5flash11enable_sm90INS1_16FlashAttnFwdSm90INS1_25CollectiveMainloopFwdSm90ILi2EN4cute5tupleIJNS5_1CILi1EEES8_S8_EEENS6_IJNS7_ILi128EEENS7_ILi96EEENS7_ILi64EEEEEELi256ENS_10bfloat16_tEfNS_4arch4Sm90ELb0ELb1ELb0ELb1ELb1ELb1ELb1ELb1ELb0ELb1ELb0ELb0EEENS1_21CollectiveEpilogueFwdINS6_IJSA_NS7_ILi256EEESB_EEES9_SE_SG_Li256ELb1ELb1ELb0ELb0EEENS1_36VarlenDynamicPersistentTileSchedulerILi128ELi96ELi256ELi128ELb0ELb1ELb1ELb1ELb0ELb1EEEEEEEEEvNT_6ParamsE,(.L_x_6461 - _ZN7cutlass13device_kernelIN5flash11enable_sm90INS1_16FlashAttnFwdSm90INS1_25CollectiveMainloopFwdSm90ILi2EN4cute5tupleIJNS5_1CILi1EEES8_S8_EEENS6_IJNS7_ILi128EEENS7_ILi96EEENS7_ILi64EEEEEELi256ENS_10bfloat16_tEfNS_4arch4Sm90ELb0ELb1ELb0ELb1ELb1ELb1ELb1ELb1ELb0ELb1ELb0ELb0EEENS1_21CollectiveEpilogueFwdINS6_IJSA_NS7_ILi256EEESB_EEES9_SE_SG_Li256ELb1ELb1ELb0ELb0EEENS1_36VarlenDynamicPersistentTileSchedulerILi128ELi96ELi256ELi128ELb0ELb1ELb1ELb1ELb0ELb1EEEEEEEEEvNT_6ParamsE)
        .other          _ZN7cutlass13device_kernelIN5flash11enable_sm90INS1_16FlashAttnFwdSm90INS1_25CollectiveMainloopFwdSm90ILi2EN4cute5tupleIJNS5_1CILi1EEES8_S8_EEENS6_IJNS7_ILi128EEENS7_ILi96EEENS7_ILi64EEEEEELi256ENS_10bfloat16_tEfNS_4arch4Sm90ELb0ELb1ELb0ELb1ELb1ELb1ELb1ELb1ELb0ELb1ELb0ELb0EEENS1_21CollectiveEpilogueFwdINS6_IJSA_NS7_ILi256EEESB_EEES9_SE_SG_Li256ELb1ELb1ELb0ELb0EEENS1_36VarlenDynamicPersistentTileSchedulerILi128ELi96ELi256ELi128ELb0ELb1ELb1ELb1ELb0ELb1EEEEEEEEEvNT_6ParamsE,@"STO_CUDA_ENTRY STV_DEFAULT"
_ZN7cutlass13device_kernelIN5flash11enable_sm90INS1_16FlashAttnFwdSm90INS1_25CollectiveMainloopFwdSm90ILi2EN4cute5tupleIJNS5_1CILi1EEES8_S8_EEENS6_IJNS7_ILi128EEENS7_ILi96EEENS7_ILi64EEEEEELi256ENS_10bfloat16_tEfNS_4arch4Sm90ELb0ELb1ELb0ELb1ELb1ELb1ELb1ELb1ELb0ELb1ELb0ELb0EEENS1_21CollectiveEpilogueFwdINS6_IJSA_NS7_ILi256EEESB_EEES9_SE_SG_Li256ELb1ELb1ELb0ELb0EEENS1_36VarlenDynamicPersistentTileSchedulerILi128ELi96ELi256ELi128ELb0ELb1ELb1ELb1ELb0ELb1EEEEEEEEEvNT_6ParamsE:
[----:B------:R-:W0:Y:S02]  /*0000*/  LDC R1, c[0x0][0x28] ;  /* 0x00000a00ff017b82 */ /* 0x000e240000000800 */
[----:B0-----:R-:W-:-:S05]  /*0010*/  VIADD R1, R1, 0xfffffb60 ;  /* 0xfffffb6001017836 */ /* 0x001fca0000000000 */
[----:B------:R-:W-:Y:S01]  /*0020*/  R2UR UR4, R1 ;  /* 0x00000000010472ca */ /* 0x000fe200000e0000 */
[----:B------:R-:W0:Y:S01]  /*0030*/  S2R R3, SR_TID.X ;  /* 0x0000000000037919 */ /* 0x000e220000002100 */
[----:B------:R-:W-:Y:S01]  /*0040*/  ELECT P0, URZ, PT ;  /* 0x00000000003f782f */ /* 0x000fe20003800000 */
[----:B------:R-:W-:Y:S01]  /*0050*/  BSSY B0, `(.L_x_3790) ;  /* 0x0000012000007945 */ /* 0x000fe20003800000 */
[----:B------:R-:W-:Y:S01]  /*0060*/  ULDC UR37, c[0x0][0x20] ;  /* 0x0000080000257ab9 */ /* 0x000fe20000000800 */
[----:B------:R-:W-:-:S08]  /*0070*/  ULDC UR36, c[0x0][0x24] ;  /* 0x0000090000247ab9 */ /* 0x000fd00000000800 */
[----:B------:R-:W-:-:S04]  /*0080*/  UIADD3 UR37, UP0, UR4, UR37, URZ ;  /* 0x0000002504257290 */ /* 0x000fc8000ff1e03f */
[----:B------:R-:W-:Y:S01]  /*0090*/  UIADD3.X UR36, URZ, UR36, URZ, UP0, !UPT ;  /* 0x000000243f247290 */ /* 0x000fe200087fe43f */
        /* <DEDUP_REMOVED lines=13> */
.L_x_3791:
[----:B------:R-:W-:Y:S05]  /*0170*/  BSYNC B0 ;  /* 0x0000000000007941 */ /* 0x000fea0003800000 */
.L_x_3790:
        /* <DEDUP_REMOVED lines=21> */
[----:B0-----:R0:W1:Y:S01]  /*02d0*/  @UP1 SYNCS.EXCH.64 URZ, [UR8+0x32400], UR4 ;  /* 0x03240004083f15b2 */ /* 0x0010620008000100 */
[----:B------:R0:W2:Y:S04]  /*02e0*/  @UP2 SYNCS.EXCH.64 URZ, [UR8+0x32410], UR4 ;  /* 0x03241004083f25b2 */ /* 0x0000a80008000100 */
[----:B------:R0:W3:Y:S01]  /*02f0*/  @UP3 SYNCS.EXCH.64 URZ, [UR8+0x32420], UR6 ;  /* 0x03242006083f35b2 */ /* 0x0000e20008000100 */
        /* <DEDUP_REMOVED lines=18> */
[----:B----4-:R-:W-:Y:S01]  /*0420*/  NOP ;  /* 0x0000000000007918 */ /* 0x010fe20000000000 */
.L_x_3792:
[----:B------:R-:W4:Y:S01]  /*0430*/  SHFL.IDX PT, R2, R0, RZ, 0x1f ;  /* 0x00001fff00027589 */ /* 0x000f2200000e0000 */
[----:B------:R-:W-:Y:S01]  /*0440*/  NOP ;  /* 0x0000000000007918 */ /* 0x000fe20000000000 */
[----:B----4-:R-:W-:-:S13]  /*0450*/  ISETP.NE.AND P0, PT, R2, RZ, PT ;  /* 0x000000ff0200720c */ /* 0x010fda0003f05270 */
        /* <DEDUP_REMOVED lines=19> */
.L_x_3793:
[----:B------:R-:W4:Y:S01]  /*0590*/  SHFL.IDX PT, R2, R0, RZ, 0x1f ;  /* 0x00001fff00027589 */ /* 0x000f2200000e0000 */
[----:B------:R-:W-:Y:S01]  /*05a0*/  NOP ;  /* 0x0000000000007918 */ /* 0x000fe20000000000 */
[----:B----4-:R-:W-:-:S13]  /*05b0*/  ISETP.NE.AND P0, PT, R2, RZ, PT ;  /* 0x000000ff0200720c */ /* 0x010fda0003f05270 */
        /* <DEDUP_REMOVED lines=14> */
[----:B----4-:R-:W-:Y:S01]  /*06a0*/  NOP ;  /* 0x0000000000007918 */ /* 0x010fe20000000000 */
.L_x_3794:
        /* <DEDUP_REMOVED lines=22> */
.L_x_3795:
        /* <DEDUP_REMOVED lines=22> */
.L_x_3796:
[----:B------:R-:W-:Y:S01]  /*0970*/  PLOP3.LUT P0, PT, PT, PT, UP0, 0x80, 0x0 ;  /* 0x000000000000781c */ /* 0x000fe20003f0f008 */
[----:B------:R-:W-:Y:S01]  /*0980*/  UMOV UR38, 0x1 ;  /* 0x0000000100267882 */ /* 0x000fe20000000000 */
[----:B------:R-:W-:Y:S01]  /*0990*/  NOP ;  /* 0x0000000000007918 */ /* 0x000fe20000000000 */
[----:B------:R-:W-:Y:S01]  /*09a0*/  USEL UR38, UR38, 0x2, !UP0 ;  /* 0x0000000226267887 */ /* 0x000fe2000c000000 */
[----:B------:R-:W-:Y:S01]  /*09b0*/  BSSY B9, `(.L_x_3797) ;  /* 0x0003594000097945 */ /* 0x000fe20003800000 */
[----:B------:R-:W-:Y:S01]  /*09c0*/  ULDC.64 UR44, c[0x0][0x208] ;  /* 0x00008200002c7ab9 */ /* 0x000fe20000000a00 */
[----:B------:R-:W-:Y:S02]  /*09d0*/  IMAD.U32 R18, RZ, RZ, UR37 ;  /* 0x00000025ff127e24 */ /* 0x000fe4000f8e00ff */
[----:B------:R-:W-:Y:S01]  /*09e0*/  IMAD.U32 R19, RZ, RZ, UR36 ;  /* 0x00000024ff137e24 */ /* 0x000fe2000f8e00ff */
[----:B0123--:R-:W-:Y:S06]  /*09f0*/  BAR.SYNC.DEFER_BLOCKING 0x0 ;  /* 0x0000000000007b1d */ /* 0x00ffec0000010000 */
[----:B------:R-:W-:Y:S05]  /*0a00*/  @!P0 BRA `(.L_x_3798) ;  /* 0x000002d8008c8947 */ /* 0x000fea0003800000 */
.L_x_3799:
[----:B------:R-:W-:-:S08]  /*0a10*/  NOP ;  /* 0x0000000000007918 */ /* 0x000fd00000000000 */
[----:B------:R-:W0:Y:S02]  /*0a20*/  USETMAXREG.TRY_ALLOC.CTAPOOL UP0, 0xe8 ;  /* 0x000000e8000079c8 */ /* 0x000e240008000600 */
[----:B0-----:R-:W-:-:S13]  /*0a30*/  PLOP3.LUT P0, PT, PT, PT, UP0, 0x80, 0x0 ;  /* 0x000000000000781c */ /* 0x001fda0003f0f008 */
[----:B------:R-:W-:Y:S05]  /*0a40*/  @!P0 BRA `(.L_x_3799) ;  /* 0xfffffffc00f08947 */ /* 0x000fea000383ffff */
[----:B------:R-:W0:Y:S01]  /*0a50*/  S2R R0, SR_TID.X ;  /* 0x0000000000007919 */ /* 0x000e220000002100 */
[----:B------:R-:W1:Y:S01]  /*0a60*/  S2UR UR4, SR_CgaCtaId ;  /* 0x00000000000479c3 */ /* 0x000e620000008800 */
[----:B------:R-:W-:Y:S01]  /*0a70*/  MOV R148, 0x400 ;  /* 0x0000040000947802 */ /* 0x000fe20000000f00 */
[----:B------:R-:W-:-:S06]  /*0a80*/  UIADD3 UR39, UP0, UR37, 0x1f0, URZ ;  /* 0x000001f025277890 */ /* 0x000fcc000ff1e03f */
[----:B------:R-:W-:Y:S06]  /*0a90*/  BAR.ARV 0x8, 0x180 ;  /* 0x0206000000007b1d */ /* 0x000fec0000002000 */
[----:B------:R-:W-:Y:S01]  /*0aa0*/  UIADD3 UR40, UP1, UR37, 0x1fc, URZ ;  /* 0x000001fc25287890 */ /* 0x000fe2000ff3e03f */
[----:B------:R-:W-:Y:S01]  /*0ab0*/  STL.64 [R1+0x1f0], RZ ;  /* 0x0001f0ff01007387 */ /* 0x000fe20000100a00 */
[----:B------:R-:W-:Y:S02]  /*0ac0*/  UIADD3.X UR41, URZ, UR36, URZ, UP0, !UPT ;  /* 0x000000243f297290 */ /* 0x000fe400087fe43f */
[----:B------:R-:W-:Y:S01]  /*0ad0*/  UIADD3.X UR42, URZ, UR36, URZ, UP1, !UPT ;  /* 0x000000243f2a7290 */ /* 0x000fe20008ffe43f */
[----:B------:R-:W-:Y:S04]  /*0ae0*/  STL [R1+0x1f8], RZ ;  /* 0x0001f8ff01007387 */ /* 0x000fe80000100800 */
[----:B------:R-:W-:Y:S01]  /*0af0*/  STL [R1+0x1fc], RZ ;  /* 0x0001fcff01007387 */ /* 0x000fe20000100800 */
[----:B-1----:R-:W-:Y:S01]  /*0b00*/  IMAD.U32 R27, RZ, RZ, UR4 ;  /* 0x00000004ff1b7e24 */ /* 0x002fe2000f8e00ff */
[----:B------:R-:W-:-:S04]  /*0b10*/  ULDC UR4, c[0x0][0xd3c] ;  /* 0x00034f0000047ab9 */ /* 0x000fc80000000800 */
[----:B------:R-:W-:Y:S02]  /*0b20*/  LEA R148, R27, R148, 0x18 ;  /* 0x000000941b947211 */ /* 0x000fe400078ec0ff */
[----:B0-----:R-:W-:-:S04]  /*0b30*/  SHF.R.U32.HI R0, RZ, 0x7, R0 ;  /* 0x00000007ff007819 */ /* 0x001fc80000011600 */
[----:B------:R-:W-:-:S13]  /*0b40*/  ISETP.NE.AND P0, PT, R0, 0x1, PT ;  /* 0x000000010000780c */ /* 0x000fda0003f05270 */
[----:B------:R-:W-:Y:S08]  /*0b50*/  @!P0 BAR.ARV 0x9, 0x100 ;  /* 0x0244000000008b1d */ /* 0x000ff00000002000 */
[----:B------:R-:W-:Y:S06]  /*0b60*/  BAR.SYNC.DEFER_BLOCKING 0x5, 0x180 ;  /* 0x0146000000007b1d */ /* 0x000fec0000010000 */
[----:B------:R-:W0:Y:S02]  /*0b70*/  LDS.128 R124, [R148+0x324d0] ;  /* 0x0324d000947c7984 */ /* 0x000e240000000c00 */
[----:B------:R-:W-:Y:S06]  /*0b80*/  BAR.ARV 0x4, 0x180 ;  /* 0x0106000000007b1d */ /* 0x000fec0000002000 */
[----:B0-----:R-:W-:-:S13]  /*0b90*/  ISETP.GE.AND P0, PT, R127, UR4, PT ;  /* 0x000000047f007c0c */ /* 0x001fda000bf06270 */
[----:B------:R-:W-:Y:S05]  /*0ba0*/  @P0 BRA `(.L_x_3800) ;  /* 0x0000035400d00947 */ /* 0x000fea0003800000 */
[----:B------:R-:W0:Y:S01]  /*0bb0*/  S2R R0, SR_TID.X ;  /* 0x0000000000007919 */ /* 0x000e220000002100 */
[----:B------:R-:W-:Y:S02]  /*0bc0*/  IMAD.MOV.U32 R153, RZ, RZ, RZ ;  /* 0x000000ffff997224 */ /* 0x000fe400078e00ff */
[----:B------:R-:W-:Y:S02]  /*0bd0*/  IMAD.MOV.U32 R158, RZ, RZ, RZ ;  /* 0x000000ffff9e7224 */ /* 0x000fe400078e00ff */
[----:B0-----:R-:W-:-:S05]  /*0be0*/  VIADD R226, R0, 0xffffff80 ;  /* 0xffffff8000e27836 */ /* 0x001fca0000000000 */
[----:B------:R-:W-:-:S04]  /*0bf0*/  SHF.R.S32.HI R3, RZ, 0x1f, R226 ;  /* 0x0000001fff037819 */ /* 0x000fc800000114e2 */
[CC--:B------:R-:W-:Y:S02]  /*0c00*/  LEA.HI R0, R3.reuse, R226.reuse, RZ, 0x7 ;  /* 0x000000e203007211 */ /* 0x0c0fe400078f38ff */
[CC--:B------:R-:W-:Y:S02]  /*0c10*/  LEA.HI R7, R3.reuse, R226.reuse, RZ, 0x4 ;  /* 0x000000e203077211 */ /* 0x0c0fe400078f20ff */
[----:B------:R-:W-:Y:S02]  /*0c20*/  LOP3.LUT R5, R0, 0xffffff80, RZ, 0xc0, !PT ;  /* 0xffffff8000057812 */ /* 0x000fe400078ec0ff */
[----:B------:R-:W-:Y:S02]  /*0c30*/  SHF.R.S32.HI R12, RZ, 0x7, R0 ;  /* 0x00000007ff0c7819 */ /* 0x000fe40000011400 */
[----:B------:R-:W-:Y:S01]  /*0c40*/  LEA.HI R8, R3, R226, RZ, 0x5 ;  /* 0x000000e203087211 */ /* 0x000fe200078f28ff */
[----:B------:R-:W-:Y:S01]  /*0c50*/  IMAD.IADD R11, R226, 0x1, -R5 ;  /* 0x00000001e20b7824 */ /* 0x000fe200078e0a05 */
[----:B------:R-:W-:Y:S01]  /*0c60*/  LEA.HI R0, R0, R12, RZ, 0x1 ;  /* 0x0000000c00007211 */ /* 0x000fe200078f08ff */
[----:B------:R-:W-:Y:S01]  /*0c70*/  STL [R1+0x464], R12 ;  /* 0x0004640c01007387 */ /* 0x000fe20000100800 */
[----:B------:R-:W-:-:S02]  /*0c80*/  LOP3.LUT R9, R7, 0x3fffff0, RZ, 0xc0, !PT ;  /* 0x03fffff007097812 */ /* 0x000fc400078ec0ff */
[----:B------:R-:W-:Y:S01]  /*0c90*/  SHF.R.S32.HI R2, RZ, 0x1f, R11 ;  /* 0x0000001fff027819 */ /* 0x000fe2000001140b */
[----:B------:R-:W-:Y:S01]  /*0ca0*/  STL [R1+0x45c], R11 ;  /* 0x00045c0b01007387 */ /* 0x000fe20000100800 */
[----:B------:R-:W-:Y:S01]  /*0cb0*/  LOP3.LUT R0, R0, 0x3fffffe, RZ, 0xc0, !PT ;  /* 0x03fffffe00007812 */ /* 0x000fe200078ec0ff */
[----:B------:R-:W-:Y:S01]  /*0cc0*/  IMAD.IADD R9, R226, 0x1, -R9 ;  /* 0x00000001e2097824 */ /* 0x000fe200078e0a09 */
[CC--:B------:R-:W-:Y:S02]  /*0cd0*/  LEA.HI R4, R2.reuse, R11.reuse, RZ, 0x2 ;  /* 0x0000000b02047211 */ /* 0x0c0fe400078f10ff */
[----:B------:R-:W-:Y:S01]  /*0ce0*/  LEA.HI R2, R2, R11, RZ, 0x5 ;  /* 0x0000000b02027211 */ /* 0x000fe200078f28ff */
[----:B------:R-:W-:Y:S01]  /*0cf0*/  IMAD.IADD R0, R12, 0x1, -R0 ;  /* 0x000000010c007824 */ /* 0x000fe200078e0a00 */
[--C-:B------:R-:W-:Y:S02]  /*0d00*/  SHF.R.S32.HI R5, RZ, 0x2, R4.reuse ;  /* 0x00000002ff057819 */ /* 0x100fe40000011404 */
[----:B------:R-:W-:-:S02]  /*0d10*/  SHF.R.S32.HI R6, RZ, 0x1f, R4 ;  /* 0x0000001fff067819 */ /* 0x000fc40000011404 */
[----:B------:R-:W-:Y:S02]  /*0d20*/  SHF.R.S32.HI R2, RZ, 0x5, R2 ;  /* 0x00000005ff027819 */ /* 0x000fe40000011402 */
[----:B------:R-:W-:Y:S02]  /*0d30*/  LEA.HI R6, R6, R5, RZ, 0x3 ;  /* 0x0000000506067211 */ /* 0x000fe400078f18ff */
[----:B------:R-:W-:Y:S02]  /*0d40*/  SHF.R.S32.HI R8, RZ, 0x5, R8 ;  /* 0x00000005ff087819 */ /* 0x000fe40000011408 */
[----:B------:R-:W-:Y:S02]  /*0d50*/  LOP3.LUT R6, R6, 0xfffffff8, RZ, 0xc0, !PT ;  /* 0xfffffff806067812 */ /* 0x000fe400078ec0ff */
[----:B------:R-:W-:Y:S01]  /*0d60*/  SHF.R.S32.HI R10, RZ, 0x4, R7 ;  /* 0x00000004ff0a7819 */ /* 0x000fe20000011407 */
[----:B------:R-:W-:Y:S01]  /*0d70*/  IMAD.SHL.U32 R198, R8, 0x200, RZ ;  /* 0x0000020008c67824 */ /* 0x000fe200078e00ff */
[----:B------:R-:W-:Y:S01]  /*0d80*/  LOP3.LUT R4, R4, 0x7ffffffc, RZ, 0xc0, !PT ;  /* 0x7ffffffc04047812 */ /* 0x000fe200078ec0ff */
[----:B------:R-:W-:Y:S01]  /*0d90*/  IMAD.IADD R5, R5, 0x1, -R6 ;  /* 0x0000000105057824 */ /* 0x000fe200078e0a06 */
[----:B------:R-:W-:Y:S01]  /*0da0*/  LEA.HI R7, R7, R10, RZ, 0x1 ;  /* 0x0000000a07077211 */ /* 0x000fe200078f08ff */
[----:B------:R-:W-:-:S02]  /*0db0*/  IMAD R6, R8, 0x10, R9 ;  /* 0x0000001008067824 */ /* 0x000fc400078e0209 */
[----:B------:R-:W-:Y:S01]  /*0dc0*/  IMAD R5, R2, 0x10, R5 ;  /* 0x0000001002057824 */ /* 0x000fe200078e0205 */
[-C--:B------:R-:W-:Y:S01]  /*0dd0*/  LEA.HI R2, R3, R226.reuse, RZ, 0x3 ;  /* 0x000000e203027211 */ /* 0x080fe200078f18ff */
[----:B------:R-:W-:Y:S01]  /*0de0*/  IMAD.IADD R4, R11, 0x1, -R4 ;  /* 0x000000010b047824 */ /* 0x000fe200078e0a04 */
[----:B------:R-:W-:Y:S01]  /*0df0*/  LOP3.LUT R7, R7, 0x1ffffffe, RZ, 0xc0, !PT ;  /* 0x1ffffffe07077812 */ /* 0x000fe200078ec0ff */
[----:B------:R-:W-:Y:S01]  /*0e00*/  IMAD R224, R0, 0x40, R5 ;  /* 0x0000004000e07824 */ /* 0x000fe200078e0205 */
[----:B------:R-:W-:Y:S01]  /*0e10*/  LEA.HI R0, R3, R226, RZ, 0x2 ;  /* 0x000000e203007211 */ /* 0x000fe200078f10ff */
[----:B------:R-:W-:Y:S01]  /*0e20*/  IMAD.SHL.U32 R225, R4, 0x2, RZ ;  /* 0x0000000204e17824 */ /* 0x000fe200078e00ff */
[----:B------:R-:W-:Y:S01]  /*0e30*/  LOP3.LUT R5, R2, 0xfffffff8, RZ, 0xc0, !PT ;  /* 0xfffffff802057812 */ /* 0x000fe200078ec0ff */
[----:B------:R-:W-:Y:S01]  /*0e40*/  IMAD.IADD R7, R10, 0x1, -R7 ;  /* 0x000000010a077824 */ /* 0x000fe200078e0a07 */
[--C-:B------:R-:W-:Y:S02]  /*0e50*/  SHF.R.S32.HI R156, RZ, 0x2, R0.reuse ;  /* 0x00000002ff9c7819 */ /* 0x100fe40000011400 */
[----:B------:R-:W-:Y:S01]  /*0e60*/  LOP3.LUT R227, R0, 0xfffffffc, RZ, 0xc0, !PT ;  /* 0xfffffffc00e37812 */ /* 0x000fe200078ec0ff */
[----:B------:R-:W-:Y:S01]  /*0e70*/  IMAD.IADD R9, R226, 0x1, -R5 ;  /* 0x00000001e2097824 */ /* 0x000fe200078e0a05 */
[----:B------:R-:W-:Y:S01]  /*0e80*/  SHF.R.S32.HI R3, RZ, 0x1f, R0 ;  /* 0x0000001fff037819 */ /* 0x000fe20000011400 */
[----:B------:R-:W-:Y:S01]  /*0e90*/  VIADD R166, R156, 0x40 ;  /* 0x000000409ca67836 */ /* 0x000fe20000000000 */
[----:B------:R-:W-:Y:S01]  /*0ea0*/  SHF.R.S32.HI R223, RZ, 0x3, R2 ;  /* 0x00000003ffdf7819 */ /* 0x000fe20000011402 */
[----:B------:R-:W-:Y:S01]  /*0eb0*/  IMAD.IADD R227, R226, 0x1, -R227 ;  /* 0x00000001e2e37824 */ /* 0x000fe200078e0ae3 */
[----:B------:R-:W-:Y:S01]  /*0ec0*/  LEA.HI R3, R3, R156, RZ, 0x3 ;  /* 0x0000009c03037211 */ /* 0x000fe200078f18ff */
[----:B------:R-:W-:Y:S01]  /*0ed0*/  IMAD.SHL.U32 R199, R166, 0x40, RZ ;  /* 0x00000040a6c77824 */ /* 0x000fe200078e00ff */
[----:B------:R-:W-:Y:S01]  /*0ee0*/  SHF.R.S32.HI R5, RZ, 0x1f, R166 ;  /* 0x0000001fff057819 */ /* 0x000fe200000114a6 */
[C---:B------:R-:W-:Y:S01]  /*0ef0*/  IMAD.SHL.U32 R22, R227.reuse, 0x8, RZ ;  /* 0x00000008e3167824 */ /* 0x040fe200078e00ff */
[C---:B------:R-:W-:Y:S01]  /*0f00*/  LEA.HI R0, R227.reuse, R227, RZ, 0x1 ;  /* 0x000000e3e3007211 */ /* 0x040fe200078f08ff */
[----:B------:R-:W-:Y:S01]  /*0f10*/  IMAD.SHL.U32 R154, R227, 0x4, RZ ;  /* 0x00000004e39a7824 */ /* 0x000fe200078e00ff */
[----:B------:R-:W-:Y:S01]  /*0f20*/  LEA.HI R2, R5, R166, RZ, 0x3 ;  /* 0x000000a605027211 */ /* 0x000fe200078f18ff */
[----:B------:R-:W-:Y:S01]  /*0f30*/  IMAD R6, R6, 0x8, R7 ;  /* 0x0000000806067824 */ /* 0x000fe200078e0207 */
[----:B------:R-:W-:Y:S01]  /*0f40*/  LOP3.LUT R3, R3, 0xfffffff8, RZ, 0xc0, !PT ;  /* 0xfffffff803037812 */ /* 0x000fe200078ec0ff */
[----:B------:R-:W-:Y:S01]  /*0f50*/  VIADD R159, R154, 0x10 ;  /* 0x000000109a9f7836 */ /* 0x000fe20000000000 */
[----:B------:R-:W-:Y:S01]  /*0f60*/  LOP3.LUT R0, R0, 0x1ffffffe, RZ, 0xc0, !PT ;  /* 0x1ffffffe00007812 */ /* 0x000fe200078ec0ff */
[----:B------:R-:W-:Y:S01]  /*0f70*/  IMAD.SHL.U32 R2, R2, 0x40, RZ ;  /* 0x0000004002027824 */ /* 0x000fe200078e00ff */
[----:B------:R-:W-:Y:S01]  /*0f80*/  LOP3.LUT R199, R199, 0x1c0, RZ, 0xc0, !PT ;  /* 0x000001c0c7c77812 */ /* 0x000fe200078ec0ff */
[----:B------:R-:W-:Y:S01]  /*0f90*/  IMAD.IADD R3, R156, 0x1, -R3 ;  /* 0x000000019c037824 */ /* 0x000fe200078e0a03 */
[----:B------:R-:W-:Y:S01]  /*0fa0*/  STL [R1+0x450], R9 ;  /* 0x0004500901007387 */ /* 0x000fe20000100800 */
[----:B------:R-:W-:Y:S01]  /*0fb0*/  IMAD.IADD R5, R227, 0x1, -R0 ;  /* 0x00000001e3057824 */ /* 0x000fe200078e0a00 */
[----:B------:R-:W-:Y:S01]  /*0fc0*/  SHF.R.U32.HI R207, RZ, 0x3, R199 ;  /* 0x00000003ffcf7819 */ /* 0x000fe200000116c7 */
[----:B------:R-:W-:Y:S01]  /*0fd0*/  IMAD.SHL.U32 R197, R3, 0x40, RZ ;  /* 0x0000004003c57824 */ /* 0x000fe200078e00ff */
[--C-:B------:R-:W-:Y:S01]  /*0fe0*/  LOP3.LUT R0, R199, 0x38, R22.reuse, 0xf8, !PT ;  /* 0x00000038c7007812 */ /* 0x100fe200078ef816 */
[----:B------:R0:W-:Y:S01]  /*0ff0*/  STL [R1+0x44c], R3 ;  /* 0x00044c0301007387 */ /* 0x0001e20000100800 */
[----:B------:R-:W-:Y:S01]  /*1000*/  LOP3.LUT R208, R2, 0xfffffe00, RZ, 0xc0, !PT ;  /* 0xfffffe0002d07812 */ /* 0x000fe200078ec0ff */
[----:B------:R-:W-:Y:S01]  /*1010*/  IMAD.SHL.U32 R186, R9, 0x8, RZ ;  /* 0x0000000809ba7824 */ /* 0x000fe200078e00ff */
[----:B------:R-:W-:Y:S01]  /*1020*/  LOP3.LUT R197, R197, 0x1c0, RZ, 0xc0, !PT ;  /* 0x000001c0c5c57812 */ /* 0x000fe200078ec0ff */
[----:B------:R-:W-:Y:S01]  /*1030*/  VIADD R152, R22, 0x20 ;  /* 0x0000002016987836 */ /* 0x000fe20000000000 */
[----:B------:R-:W-:Y:S01]  /*1040*/  LOP3.LUT R7, R208, R0, R207, 0xf6, !PT ;  /* 0x00000000d0077212 */ /* 0x000fe200078ef6cf */
[C---:B------:R-:W-:Y:S01]  /*1050*/  VIADD R163, R22.reuse, 0x40 ;  /* 0x0000004016a37836 */ /* 0x040fe20000000000 */
[----:B------:R-:W-:Y:S01]  /*1060*/  SHF.R.U32.HI R206, RZ, 0x3, R197 ;  /* 0x00000003ffce7819 */ /* 0x000fe200000116c5 */
[C---:B------:R-:W-:Y:S01]  /*1070*/  VIADD R162, R22.reuse, 0x60 ;  /* 0x0000006016a27836 */ /* 0x040fe20000000000 */
[----:B------:R-:W-:Y:S01]  /*1080*/  SHF.R.S32.HI R23, RZ, 0x1f, R22 ;  /* 0x0000001fff177819 */ /* 0x000fe20000011416 */
[----:B------:R-:W-:Y:S01]  /*1090*/  IMAD R0, R7, 0x2, R148 ;  /* 0x0000000207007824 */ /* 0x000fe200078e0294 */
[----:B0-----:R-:W-:Y:S01]  /*10a0*/  SHF.R.S32.HI R3, RZ, 0x1f, R159 ;  /* 0x0000001fff037819 */ /* 0x001fe2000001149f */
[C---:B------:R-:W-:Y:S01]  /*10b0*/  VIADD R161, R22.reuse, 0x80 ;  /* 0x0000008016a17836 */ /* 0x040fe20000000000 */
[----:B------:R-:W-:Y:S01]  /*10c0*/  SHF.R.S32.HI R222, RZ, 0x1f, R186 ;  /* 0x0000001fffde7819 */ /* 0x000fe200000114ba */
[C---:B------:R-:W-:Y:S01]  /*10d0*/  VIADD R160, R22.reuse, 0xa0 ;  /* 0x000000a016a07836 */ /* 0x040fe20000000000 */
[----:B------:R0:W-:Y:S01]  /*10e0*/  STL [R1+0x458], R0 ;  /* 0x0004580001007387 */ /* 0x0001e20000100800 */
[C---:B------:R-:W-:Y:S01]  /*10f0*/  VIADD R165, R22.reuse, 0xc0 ;  /* 0x000000c016a57836 */ /* 0x040fe20000000000 */
[----:B------:R-:W-:Y:S01]  /*1100*/  SHF.R.S32.HI R157, RZ, 0x1f, R152 ;  /* 0x0000001fff9d7819 */ /* 0x000fe20000011498 */
[----:B------:R-:W-:Y:S01]  /*1110*/  VIADD R164, R22, 0xe0 ;  /* 0x000000e016a47836 */ /* 0x000fe20000000000 */
[----:B------:R1:W-:Y:S01]  /*1120*/  STL [R1+0x448], R3 ;  /* 0x0004480301007387 */ /* 0x0003e20000100800 */
[C---:B------:R-:W-:Y:S01]  /*1130*/  VIADD R194, R186.reuse, 0x40 ;  /* 0x00000040bac27836 */ /* 0x040fe20000000000 */
[----:B------:R-:W-:Y:S01]  /*1140*/  SHF.R.S32.HI R185, RZ, 0x1f, R163 ;  /* 0x0000001fffb97819 */ /* 0x000fe200000114a3 */
[C---:B------:R-:W-:Y:S01]  /*1150*/  VIADD R187, R186.reuse, 0x80 ;  /* 0x00000080babb7836 */ /* 0x040fe20000000000 */
[----:B------:R-:W-:Y:S01]  /*1160*/  SHF.R.S32.HI R184, RZ, 0x1f, R162 ;  /* 0x0000001fffb87819 */ /* 0x000fe200000114a2 */
[----:B------:R-:W-:Y:S01]  /*1170*/  VIADD R195, R186, 0xc0 ;  /* 0x000000c0bac37836 */ /* 0x000fe20000000000 */
[----:B------:R-:W-:Y:S01]  /*1180*/  SHF.R.S32.HI R183, RZ, 0x1f, R161 ;  /* 0x0000001fffb77819 */ /* 0x000fe200000114a1 */
[----:B0-----:R-:W-:Y:S01]  /*1190*/  IMAD R0, R5, 0x8, R224 ;  /* 0x0000000805007824 */ /* 0x001fe200078e02e0 */
[----:B------:R-:W-:-:S02]  /*11a0*/  SHF.R.S32.HI R182, RZ, 0x1f, R160 ;  /* 0x0000001fffb67819 */ /* 0x000fc400000114a0 */
[----:B-1----:R-:W-:Y:S02]  /*11b0*/  LOP3.LUT R3, R197, 0x18, R22, 0xf8, !PT ;  /* 0x00000018c5037812 */ /* 0x002fe400078ef816 */
[----:B------:R0:W-:Y:S01]  /*11c0*/  STL [R1+0x468], R0 ;  /* 0x0004680001007387 */ /* 0x0001e20000100800 */
[----:B------:R-:W-:Y:S02]  /*11d0*/  SHF.R.S32.HI R181, RZ, 0x1f, R165 ;  /* 0x0000001fffb57819 */ /* 0x000fe400000114a5 */
[----:B------:R-:W-:Y:S01]  /*11e0*/  LOP3.LUT R2, R3, R206, RZ, 0x3c, !PT ;  /* 0x000000ce03027212 */ /* 0x000fe200078e3cff */
[----:B------:R-:W-:Y:S01]  /*11f0*/  IMAD.SHL.U32 R3, R6, 0x8, RZ ;  /* 0x0000000806037824 */ /* 0x000fe200078e00ff */
[----:B------:R-:W-:Y:S02]  /*1200*/  SHF.R.S32.HI R180, RZ, 0x1f, R164 ;  /* 0x0000001fffb47819 */ /* 0x000fe400000114a4 */
[----:B------:R-:W-:Y:S01]  /*1210*/  SHF.R.S32.HI R221, RZ, 0x1f, R194 ;  /* 0x0000001fffdd7819 */ /* 0x000fe200000114c2 */
[----:B------:R0:W-:Y:S01]  /*1220*/  STL [R1+0x460], R2 ;  /* 0x0004600201007387 */ /* 0x0001e20000100800 */
[----:B------:R-:W-:-:S02]  /*1230*/  SHF.R.S32.HI R220, RZ, 0x1f, R187 ;  /* 0x0000001fffdc7819 */ /* 0x000fc400000114bb */
[----:B------:R-:W-:Y:S01]  /*1240*/  SHF.R.S32.HI R219, RZ, 0x1f, R195 ;  /* 0x0000001fffdb7819 */ /* 0x000fe200000114c3 */
[----:B------:R0:W-:Y:S01]  /*1250*/  STL [R1+0x46c], R3 ;  /* 0x00046c0301007387 */ /* 0x0001e20000100800 */
[----:B------:R-:W-:-:S07]  /*1260*/  LOP3.LUT R167, R2, R198, RZ, 0xfc, !PT ;  /* 0x000000c602a77212 */ /* 0x000fce00078efcff */
.L_x_4030:
[----:B------:R-:W-:Y:S05]  /*1270*/  YIELD ;  /* 0x0000000000007946 */ /* 0x000fea0003800000 */
[----:B------:R-:W-:Y:S01]  /*1280*/  ULDC.64 UR4, c[0x0][0xb20] ;  /* 0x0002c80000047ab9 */ /* 0x000fe20000000a00 */
[----:B0-----:R-:W1:Y:S01]  /*1290*/  LDC.64 R4, c[0x0][0xb00] ;  /* 0x0002c000ff047b82 */ /* 0x001e620000000a00 */
[----:B------:R-:W-:Y:S01]  /*12a0*/  ISETP.NE.U32.AND P1, PT, RZ, UR4, PT ;  /* 0x00000004ff007c0c */ /* 0x000fe2000bf25070 */
[----:B------:R-:W-:Y:S02]  /*12b0*/  IMAD.MOV.U32 R11, RZ, RZ, RZ ;  /* 0x000000ffff0b7224 */ /* 0x000fe400078e00ff */
[----:B------:R-:W-:Y:S01]  /*12c0*/  IMAD.MOV.U32 R25, RZ, RZ, RZ ;  /* 0x000000ffff197224 */ /* 0x000fe200078e00ff */
[----:B------:R-:W-:Y:S01]  /*12d0*/  ISETP.NE.AND.EX P1, PT, RZ, UR5, PT, P1 ;  /* 0x00000005ff007c0c */ /* 0x000fe2000bf25310 */
[----:B------:R-:W-:-:S02]  /*12e0*/  ULDC.64 UR4, c[0x0][0xb10] ;  /* 0x0002c40000047ab9 */ /* 0x000fc40000000a00 */
[----:B------:R-:W-:-:S04]  /*12f0*/  ISETP.NE.U32.AND P2, PT, RZ, UR4, PT ;  /* 0x00000004ff007c0c */ /* 0x000fc8000bf45070 */
[----:B------:R-:W-:Y:S01]  /*1300*/  ISETP.NE.AND.EX P2, PT, RZ, UR5, PT, P2 ;  /* 0x00000005ff007c0c */ /* 0x000fe2000bf45320 */
[----:B------:R-:W-:Y:S02]  /*1310*/  ULDC.64 UR4, c[0x0][0xb00] ;  /* 0x0002c00000047ab9 */ /* 0x000fe40000000a00 */
[----:B------:R-:W-:-:S03]  /*1320*/  ISETP.NE.U32.AND P0, PT, RZ, UR4, PT ;  /* 0x00000004ff007c0c */ /* 0x000fc6000bf05070 */
[----:B0-----:R-:W0:Y:S01]  /*1330*/  @P1 LDC.64 R2, c[0x0][0xb20] ;  /* 0x0002c800ff021b82 */ /* 0x001e220000000a00 */
[----:B------:R-:W-:Y:S01]  /*1340*/  ISETP.NE.AND.EX P0, PT, RZ, UR5, PT, P0 ;  /* 0x00000005ff007c0c */ /* 0x000fe2000bf05300 */
[----:B-1-3--:R-:W-:-:S06]  /*1350*/  IMAD.WIDE R8, R127, 0x4, R4 ;  /* 0x000000047f087825 */ /* 0x00afcc00078e0204 */
[----:B------:R-:W1:Y:S01]  /*1360*/  @P2 LDC.64 R6, c[0x0][0xb10] ;  /* 0x0002c400ff062b82 */ /* 0x000e620000000a00 */
[----:B------:R-:W-:Y:S02]  /*1370*/  ULDC UR4, c[0x0][0x288] ;  /* 0x0000a20000047ab9 */ /* 0x000fe40000000800 */
[----:B------:R-:W-:Y:S01]  /*1380*/  IMAD.U32 R28, RZ, RZ, UR4 ;  /* 0x00000004ff1c7e24 */ /* 0x000fe2000f8e00ff */
[----:B------:R-:W-:Y:S02]  /*1390*/  ULDC.64 UR4, c[0x0][0x418] ;  /* 0x0001060000047ab9 */ /* 0x000fe40000000a00 */
[----:B--2---:R2:W5:Y:S01]  /*13a0*/  @P0 LDG.E R25, desc[UR44][R8.64] ;  /* 0x0000002c08190981 */ /* 0x004562000c1e1900 */
        /* <DEDUP_REMOVED lines=13> */
[----:B--2-4-:R-:W-:Y:S06]  /*1480*/  @P2 BRA `(.L_x_3801) ;  /* 0x0000000000242947 */ /* 0x014fec0003800000 */
        /* <DEDUP_REMOVED lines=9> */
.L_x_3801:
[----:B------:R-:W-:Y:S01]  /*1520*/  ULDC.64 UR4, c[0x0][0xb18] ;  /* 0x0002c60000047ab9 */ /* 0x000fe20000000a00 */
[----:B------:R-:W-:Y:S01]  /*1530*/  IMAD.MOV.U32 R217, RZ, RZ, R126 ;  /* 0x000000ffffd97224 */ /* 0x000fe200078e007e */
[----:B------:R-:W-:Y:S01]  /*1540*/  ISETP.NE.U32.AND P1, PT, RZ, UR4, PT ;  /* 0x00000004ff007c0c */ /* 0x000fe2000bf25070 */
[----:B------:R-:W-:-:S03]  /*1550*/  IMAD.MOV.U32 R218, RZ, RZ, R127 ;  /* 0x000000ffffda7224 */ /* 0x000fc600078e007f */
[----:B------:R-:W-:-:S13]  /*1560*/  ISETP.NE.AND.EX P1, PT, RZ, UR5, PT, P1 ;  /* 0x00000005ff007c0c */ /* 0x000fda000bf25310 */
[----:B------:R-:W-:Y:S05]  /*1570*/  @!P1 BRA `(.L_x_3802) ;  /* 0x0000000000109947 */ /* 0x000fea0003800000 */
[----:B------:R-:W0:Y:S02]  /*1580*/  LDC.64 R2, c[0x0][0xb18] ;  /* 0x0002c600ff027b82 */ /* 0x000e240000000a00 */
[----:B0-----:R-:W-:-:S05]  /*1590*/  IMAD.WIDE R2, R127, 0x4, R2 ;  /* 0x000000047f027825 */ /* 0x001fca00078e0202 */
[----:B------:R0:W5:Y:S01]  /*15a0*/  LDG.E R24, desc[UR44][R2.64] ;  /* 0x0000002c02187981 */ /* 0x000162000c1e1900 */
[----:B------:R-:W-:Y:S05]  /*15b0*/  BRA `(.L_x_3803) ;  /* 0x0000000000107947 */ /* 0x000fea0003800000 */
.L_x_3802:
[----:B------:R-:W-:Y:S05]  /*15c0*/  @!P0 BRA `(.L_x_3803) ;  /* 0x00000000000c8947 */ /* 0x000fea0003800000 */
[----:B------:R-:W2:Y:S04]  /*15d0*/  LDG.E R3, desc[UR44][R8.64] ;  /* 0x0000002c08037981 */ /* 0x000ea8000c1e1900 */
[----:B------:R-:W2:Y:S02]  /*15e0*/  LDG.E R24, desc[UR44][R8.64+0x4] ;  /* 0x0000042c08187981 */ /* 0x000ea4000c1e1900 */
[----:B--2---:R-:W-:-:S07]  /*15f0*/  IMAD.IADD R24, R24, 0x1, -R3 ;  /* 0x0000000118187824 */ /* 0x004fce00078e0a03 */
.L_x_3803:
[----:B------:R-:W-:Y:S01]  /*1600*/  ULDC.64 UR4, c[0x0][0xb08] ;  /* 0x0002c20000047ab9 */ /* 0x000fe20000000a00 */
[----:B------:R-:W1:Y:S01]  /*1610*/  LDC R8, c[0x0][0x448] ;  /* 0x00011200ff087b82 */ /* 0x000e620000000800 */
[----:B------:R-:W-:-:S04]  /*1620*/  ISETP.NE.U32.AND P0, PT, RZ, UR4, PT ;  /* 0x00000004ff007c0c */ /* 0x000fc8000bf05070 */
[----:B------:R-:W-:Y:S01]  /*1630*/  ISETP.NE.AND.EX P0, PT, RZ, UR5, PT, P0 ;  /* 0x00000005ff007c0c */ /* 0x000fe2000bf05300 */
[----:B------:R-:W-:Y:S02]  /*1640*/  ULDC.64 UR4, c[0x0][0xb28] ;  /* 0x0002ca0000047ab9 */ /* 0x000fe40000000a00 */
[----:B------:R-:W-:Y:S01]  /*1650*/  ISETP.NE.U32.AND P1, PT, RZ, UR4, PT ;  /* 0x00000004ff007c0c */ /* 0x000fe2000bf25070 */
[----:B0----5:R-:W-:Y:S01]  /*1660*/  IMAD.MOV.U32 R2, RZ, RZ, R24 ;  /* 0x000000ffff027224 */ /* 0x021fe200078e0018 */
[----:B------:R-:W0:Y:S02]  /*1670*/  LDC.64 R12, c[0x0][0xad8] ;  /* 0x0002b600ff0c7b82 */ /* 0x000e240000000a00 */
[----:B------:R-:W-:-:S06]  /*1680*/  ISETP.NE.AND.EX P1, PT, RZ, UR5, PT, P1 ;  /* 0x00000005ff007c0c */ /* 0x000fcc000bf25310 */
[----:B------:R-:W2:Y:S08]  /*1690*/  @P0 LDC.64 R4, c[0x0][0xb08] ;  /* 0x0002c200ff040b82 */ /* 0x000eb00000000a00 */
[----:B------:R-:W3:Y:S01]  /*16a0*/  @P1 LDC.64 R6, c[0x0][0xb28] ;  /* 0x0002ca00ff061b82 */ /* 0x000ee20000000a00 */
[----:B--2---:R-:W-:-:S05]  /*16b0*/  @P0 IMAD.WIDE R4, R127, 0x4, R4 ;  /* 0x000000047f040825 */ /* 0x004fca00078e0204 */
[----:B------:R-:W2:Y:S04]  /*16c0*/  @P0 LDG.E R0, desc[UR44][R4.64] ;  /* 0x0000002c04000981 */ /* 0x000ea8000c1e1900 */
[----:B------:R-:W2:Y:S01]  /*16d0*/  @P0 LDG.E R3, desc[UR44][R4.64+0x4] ;  /* 0x0000042c04030981 */ /* 0x000ea2000c1e1900 */
[----:B---3--:R-:W-:-:S05]  /*16e0*/  @P1 IMAD.WIDE R6, R127, 0x4, R6 ;  /* 0x000000047f061825 */ /* 0x008fca00078e0206 */
[----:B------:R3:W5:Y:S01]  /*16f0*/  @P1 LDG.E R2, desc[UR44][R6.64] ;  /* 0x0000002c06021981 */ /* 0x000762000c1e1900 */
[----:B-1----:R-:W-:Y:S01]  /*1700*/  ISETP.NE.AND P1, PT, R8, 0x1, PT ;  /* 0x000000010800780c */ /* 0x002fe20003f25270 */
[----:B------:R-:W-:Y:S01]  /*1710*/  IMAD.SHL.U32 R216, R125, 0x80, RZ ;  /* 0x000000807dd87824 */ /* 0x000fe200078e00ff */
[----:B0-----:R-:W-:Y:S01]  /*1720*/  ISETP.GE.AND P2, PT, R13, 0x1, PT ;  /* 0x000000010d00780c */ /* 0x001fe20003f46270 */
[----:B------:R-:W-:-:S10]  /*1730*/  IMAD.IADD R10, R24, 0x1, -R11 ;  /* 0x00000001180a7824 */ /* 0x000fd400078e0a0b */
[----:B------:R-:W0:Y:S08]  /*1740*/  @P1 LDC R8, c[0x0][0x44c] ;  /* 0x00011300ff081b82 */ /* 0x000e300000000800 */
[----:B------:R-:W1:Y:S01]  /*1750*/  @P1 LDC R9, c[0x0][0x450] ;  /* 0x00011400ff091b82 */ /* 0x000e620000000800 */
[----:B--2---:R-:W-:Y:S02]  /*1760*/  @P0 IMAD.IADD R47, R3, 0x1, -R0 ;  /* 0x00000001032f0824 */ /* 0x004fe400078e0a00 */
[----:B------:R-:W-:-:S02]  /*1770*/  VIADD R3, R216, 0x7f ;  /* 0x0000007fd8037836 */ /* 0x000fc40000000000 */
[----:B------:R-:W-:Y:S02]  /*1780*/  IMAD.IADD R29, R10, 0x1, R47 ;  /* 0x000000010a1d7824 */ /* 0x000fe400078e022f */
[----:B0-----:R-:W-:-:S03]  /*1790*/  @P1 IMAD.HI.U32 R4, R3, R8, RZ ;  /* 0x0000000803041227 */ /* 0x001fc600078e00ff */
[C---:B------:R-:W-:Y:S01]  /*17a0*/  IADD3 R188, R29.reuse, 0x1, -R28 ;  /* 0x000000011dbc7810 */ /* 0x040fe20007ffe81c */
[----:B------:R-:W-:Y:S02]  /*17b0*/  VIADD R0, R29, 0x5f ;  /* 0x0000005f1d007836 */ /* 0x000fe40000000000 */
[----:B------:R-:W-:Y:S01]  /*17c0*/  IMAD.MOV.U32 R5, RZ, RZ, R3 ;  /* 0x000000ffff057224 */ /* 0x000fe200078e0003 */
[----:B-1----:R-:W-:Y:S01]  /*17d0*/  @P1 SHF.R.U32.HI R5, RZ, R9, R4 ;  /* 0x00000009ff051219 */ /* 0x002fe20000011604 */
[----:B------:R-:W-:-:S04]  /*17e0*/  IMAD.HI R0, R0, 0x2aaaaaab, RZ ;  /* 0x2aaaaaab00007827 */ /* 0x000fc800078e02ff */
[----:B---3--:R-:W-:Y:S01]  /*17f0*/  IMAD.IADD R7, R188, 0x1, R5 ;  /* 0x00000001bc077824 */ /* 0x008fe200078e0205 */
[----:B------:R-:W-:-:S04]  /*1800*/  SHF.R.U32.HI R3, RZ, 0x1f, R0 ;  /* 0x0000001fff037819 */ /* 0x000fc80000011600 */
        /* <DEDUP_REMOVED lines=14> */
.L_x_3806:
[----:B------:R-:W-:-:S13]  /*18f0*/  ISETP.NE.AND P0, PT, R13, 0x1, PT ;  /* 0x000000010d00780c */ /* 0x000fda0003f05270 */
[----:B------:R-:W0:Y:S02]  /*1900*/  @P0 LDC.64 R4, c[0x0][0xae0] ;  /* 0x0002b800ff040b82 */ /* 0x000e240000000a00 */
[----:B0-----:R-:W-:-:S05]  /*1910*/  @P0 IMAD.HI.U32 R4, R3, R4, RZ ;  /* 0x0000000403040227 */ /* 0x001fca00078e00ff */
[----:B------:R-:W-:-:S07]  /*1920*/  @P0 SHF.R.U32.HI R3, RZ, R5, R4 ;  /* 0x00000005ff030219 */ /* 0x000fce0000011604 */
.L_x_3807:
[----:B------:R-:W-:Y:S05]  /*1930*/  BSYNC B0 ;  /* 0x0000000000007941 */ /* 0x000fea0003800000 */
.L_x_3805:
[----:B------:R-:W-:-:S05]  /*1940*/  IMAD R3, R3, R13, R13 ;  /* 0x0000000d03037224 */ /* 0x000fca00078e020d */
[----:B------:R-:W-:-:S07]  /*1950*/  VIMNMX R0, R0, R3, PT ;  /* 0x0000000300007248 */ /* 0x000fce0003fe0100 */
.L_x_3804:
        /* <DEDUP_REMOVED lines=20> */
.L_x_3810:
[----:B------:R-:W-:-:S13]  /*1aa0*/  ISETP.NE.AND P0, PT, R13, 0x1, PT ;  /* 0x000000010d00780c */ /* 0x000fda0003f05270 */
[----:B------:R-:W0:Y:S02]  /*1ab0*/  @P0 LDC.64 R6, c[0x0][0xae0] ;  /* 0x0002b800ff060b82 */ /* 0x000e240000000a00 */
[----:B0-----:R-:W-:-:S05]  /*1ac0*/  @P0 IMAD.HI.U32 R6, R3, R6, RZ ;  /* 0x0000000603060227 */ /* 0x001fca00078e00ff */
[----:B------:R-:W-:-:S07]  /*1ad0*/  @P0 SHF.R.U32.HI R3, RZ, R7, R6 ;  /* 0x00000007ff030219 */ /* 0x000fce0000011606 */
.L_x_3811:
[----:B------:R-:W-:Y:S05]  /*1ae0*/  BSYNC B0 ;  /* 0x0000000000007941 */ /* 0x000fea0003800000 */
.L_x_3809:
[----:B------:R-:W-:-:S05]  /*1af0*/  IMAD R3, R3, R13, RZ ;  /* 0x0000000d03037224 */ /* 0x000fca00078e02ff */
[----:B------:R-:W-:-:S07]  /*1b00*/  VIMNMX R4, R4, R3, !PT ;  /* 0x0000000304047248 */ /* 0x000fce0007fe0100 */
.L_x_3808:
        /* <DEDUP_REMOVED lines=44> */
.L_x_3814:
[----:B------:R-:W-:Y:S05]  /*1dd0*/  BSYNC B6 ;  /* 0x0000000000067941 */ /* 0x000fea0003800000 */
.L_x_3813:
        /* <DEDUP_REMOVED lines=20> */
.L_x_3816:
[----:B------:R-:W-:Y:S05]  /*1f20*/  BSYNC B6 ;  /* 0x0000000000067941 */ /* 0x000fea0003800000 */
.L_x_3815:
[----:B------:R-:W2:Y:S01]  /*1f30*/  LDL R32, [R1+0x44c] ;  /* 0x00044c0001207983 */ /* 0x000ea20000100800 */
[----:B------:R-:W-:Y:S01]  /*1f40*/  ULDC.64 UR4, c[0x0][0xaf0] ;  /* 0x0002bc0000047ab9 */ /* 0x000fe20000000a00 */
[----:B------:R-:W-:Y:S01]  /*1f50*/  IMAD.MOV.U32 R0, RZ, RZ, R127 ;  /* 0x000000ffff007224 */ /* 0x000fe200078e007f */
[----:B------:R-:W-:Y:S01]  /*1f60*/  ISETP.NE.U32.AND P0, PT, RZ, UR4, PT ;  /* 0x00000004ff007c0c */ /* 0x000fe2000bf05070 */
[----:B------:R-:W-:Y:S01]  /*1f70*/  ULDC UR6, c[0x0][0x320] ;  /* 0x0000c80000067ab9 */ /* 0x000fe20000000800 */
[----:B------:R-:W-:Y:S01]  /*1f80*/  SHF.R.S32.HI R155, RZ, 0x1f, R154 ;  /* 0x0000001fff9b7819 */ /* 0x000fe2000001149a */
[----:B------:R-:W0:Y:S01]  /*1f90*/  LDC.64 R30, c[0x0][0x408] ;  /* 0x00010200ff1e7b82 */ /* 0x000e220000000a00 */
[----:B------:R-:W-:Y:S01]  /*1fa0*/  ISETP.NE.AND.EX P0, PT, RZ, UR5, PT, P0 ;  /* 0x00000005ff007c0c */ /* 0x000fe2000bf05300 */
[----:B------:R-:W-:-:S06]  /*1fb0*/  ULDC.64 UR4, c[0x0][0x3f8] ;  /* 0x0000fe0000047ab9 */ /* 0x000fcc0000000a00 */
[----:B------:R-:W1:Y:S08]  /*1fc0*/  LDC R33, c[0x0][0x3f4] ;  /* 0x0000fd00ff217b82 */ /* 0x000e700000000800 */
[----:B------:R-:W3:Y:S02]  /*1fd0*/  @P0 LDC.64 R4, c[0x0][0xaf0] ;  /* 0x0002bc00ff040b82 */ /* 0x000ee40000000a00 */
[----:B---3--:R-:W-:-:S05]  /*1fe0*/  @P0 IMAD.WIDE R4, R127, 0x4, R4 ;  /* 0x000000047f040825 */ /* 0x008fca00078e0204 */
[----:B------:R3:W4:Y:S01]  /*1ff0*/  @P0 LDG.E R0, desc[UR44][R4.64] ;  /* 0x0000002c04000981 */ /* 0x000722000c1e1900 */
[----:B------:R-:W-:Y:S01]  /*2000*/  ISETP.GE.AND P1, PT, R152, UR6, PT ;  /* 0x0000000698007c0c */ /* 0x000fe2000bf26270 */
[----:B------:R-:W-:Y:S01]  /*2010*/  IMAD.IADD R48, R25, 0x1, R24 ;  /* 0x0000000119307824 */ /* 0x000fe200078e0218 */
[----:B------:R-:W-:Y:S01]  /*2020*/  ISETP.GE.AND P0, PT, R22, UR6, PT ;  /* 0x0000000616007c0c */ /* 0x000fe2000bf06270 */
[----:B------:R-:W-:Y:S01]  /*2030*/  IMAD.MOV.U32 R53, RZ, RZ, 0x20 ;  /* 0x00000020ff357424 */ /* 0x000fe200078e00ff */
[----:B------:R-:W-:Y:S01]  /*2040*/  SEL R3, RZ, 0xffffffff, P1 ;  /* 0xffffffffff037807 */ /* 0x000fe20000800000 */
[----:B------:R-:W-:Y:S01]  /*2050*/  IMAD R52, R227, 0x40, R156 ;  /* 0x00000040e3347824 */ /* 0x000fe200078e029c */
[----:B------:R-:W-:Y:S01]  /*2060*/  SEL R6, RZ, 0x1, P0 ;  /* 0x00000001ff067807 */ /* 0x000fe20000000000 */
[----:B-1----:R-:W-:Y:S01]  /*2070*/  IMAD.SHL.U32 R54, R33, 0x2, RZ ;  /* 0x0000000221367824 */ /* 0x002fe200078e00ff */
[----:B------:R-:W-:Y:S01]  /*2080*/  ISETP.GE.AND P0, PT, R163, UR6, PT ;  /* 0x00000006a3007c0c */ /* 0x000fe2000bf06270 */
[----:B------:R-:W-:Y:S01]  /*2090*/  IMAD.SHL.U32 R7, R3, 0x2, RZ ;  /* 0x0000000203077824 */ /* 0x000fe200078e00ff */
[----:B------:R-:W-:-:S02]  /*20a0*/  ISETP.GE.AND P1, PT, R162, UR6, PT ;  /* 0x00000006a2007c0c */ /* 0x000fc4000bf26270 */
[----:B------:R-:W-:Y:S02]  /*20b0*/  SHF.R.S32.HI R3, RZ, 0x1f, R156 ;  /* 0x0000001fff037819 */ /* 0x000fe4000001149c */
[----:B------:R-:W-:Y:S02]  /*20c0*/  LOP3.LUT R6, R7, 0x2, R6, 0xe2, !PT ;  /* 0x0000000207067812 */ /* 0x000fe400078ee206 */
[----:B------:R-:W-:Y:S01]  /*20d0*/  SEL R7, RZ, 0x4, P0 ;  /* 0x00000004ff077807 */ /* 0x000fe20000000000 */
[C---:B---3--:R-:W-:Y:S01]  /*20e0*/  IMAD R5, R3.reuse, UR4, RZ ;  /* 0x0000000403057c24 */ /* 0x048fe2000f8e02ff */
[----:B------:R-:W-:Y:S01]  /*20f0*/  SEL R8, RZ, 0x8, P1 ;  /* 0x00000008ff087807 */ /* 0x000fe20000800000 */
[----:B0-----:R-:W-:Y:S01]  /*2100*/  IMAD R10, R3, R30, RZ ;  /* 0x0000001e030a7224 */ /* 0x001fe200078e02ff */
[----:B------:R-:W-:Y:S01]  /*2110*/  ISETP.GE.AND P0, PT, R161, UR6, PT ;  /* 0x00000006a1007c0c */ /* 0x000fe2000bf06270 */
[----:B------:R-:W-:Y:S01]  /*2120*/  IMAD R11, R156, UR5, R5 ;  /* 0x000000059c0b7c24 */ /* 0x000fe2000f8e0205 */
[----:B------:R-:W-:Y:S01]  /*2130*/  ISETP.GE.AND P1, PT, R160, UR6, PT ;  /* 0x00000006a0007c0c */ /* 0x000fe2000bf26270 */
[----:B------:R-:W-:Y:S01]  /*2140*/  IMAD.WIDE.U32 R4, R156, UR4, R154 ;  /* 0x000000049c047c25 */ /* 0x000fe2000f8e009a */
[----:B------:R-:W-:-:S02]  /*2150*/  LOP3.LUT R6, R8, R6, R7, 0xfe, !PT ;  /* 0x0000000608067212 */ /* 0x000fc400078efe07 */
[----:B------:R-:W-:Y:S01]  /*2160*/  SEL R7, RZ, 0x10, P0 ;  /* 0x00000010ff077807 */ /* 0x000fe20000000000 */
[----:B------:R-:W-:Y:S01]  /*2170*/  IMAD.IADD R5, R5, 0x1, R11 ;  /* 0x0000000105057824 */ /* 0x000fe200078e020b */
[----:B------:R-:W-:Y:S01]  /*2180*/  SEL R8, RZ, 0x20, P1 ;  /* 0x00000020ff087807 */ /* 0x000fe20000800000 */
[----:B------:R-:W-:Y:S01]  /*2190*/  IMAD R15, R156, R31, R10 ;  /* 0x0000001f9c0f7224 */ /* 0x000fe200078e020a */
[----:B------:R-:W-:Y:S01]  /*21a0*/  ISETP.GE.AND P1, PT, R165, UR6, PT ;  /* 0x00000006a5007c0c */ /* 0x000fe2000bf26270 */
[----:B-----5:R-:W-:Y:S01]  /*21b0*/  IMAD.WIDE.U32 R20, R2, UR4, R4 ;  /* 0x0000000402147c25 */ /* 0x020fe2000f8e0004 */
[----:B------:R-:W-:Y:S02]  /*21c0*/  LOP3.LUT R50, R8, R6, R7, 0xfe, !PT ;  /* 0x0000000608327212 */ /* 0x000fe400078efe07 */
[----:B------:R-:W-:Y:S01]  /*21d0*/  ISETP.GE.AND P2, PT, R164, UR6, PT ;  /* 0x00000006a4007c0c */ /* 0x000fe2000bf46270 */
[----:B------:R-:W-:Y:S01]  /*21e0*/  IMAD.WIDE.U32 R8, R156, UR4, R22 ;  /* 0x000000049c087c25 */ /* 0x000fe2000f8e0016 */
[----:B------:R-:W-:-:S02]  /*21f0*/  ISETP.GE.AND P0, PT, R22, R33, PT ;  /* 0x000000211600720c */ /* 0x000fc40003f06270 */
[----:B------:R-:W-:Y:S01]  /*2200*/  SHF.R.S32.HI R49, RZ, 0x1f, R2 ;  /* 0x0000001fff317819 */ /* 0x000fe20000011402 */
[----:B------:R-:W-:Y:S01]  /*2210*/  IMAD.IADD R9, R11, 0x1, R9 ;  /* 0x000000010b097824 */ /* 0x000fe200078e0209 */
[----:B------:R-:W-:Y:S01]  /*2220*/  SEL R11, RZ, 0x40, P1 ;  /* 0x00000040ff0b7807 */ /* 0x000fe20000800000 */
[----:B------:R-:W-:Y:S01]  /*2230*/  IMAD.WIDE.U32 R6, R156, R30, R154 ;  /* 0x0000001e9c067225 */ /* 0x000fe200078e009a */
[----:B------:R-:W-:Y:S02]  /*2240*/  SEL R10, RZ, 0x7fff80, P2 ;  /* 0x007fff80ff0a7807 */ /* 0x000fe40001000000 */
[----:B------:R-:W-:Y:S01]  /*2250*/  SEL R13, R33, RZ, P0 ;  /* 0x000000ff210d7207 */ /* 0x000fe20000000000 */
[----:B------:R-:W-:Y:S01]  /*2260*/  IMAD.WIDE.U32 R24, R2, UR4, R8 ;  /* 0x0000000402187c25 */ /* 0x000fe2000f8e0008 */
[----:B------:R-:W-:Y:S02]  /*2270*/  LOP3.LUT R50, R10, R50, R11, 0xfe, !PT ;  /* 0x000000320a327212 */ /* 0x000fe400078efe0b */
[----:B------:R-:W-:Y:S01]  /*2280*/  SHF.R.S32.HI R51, RZ, 0x1f, R126 ;  /* 0x0000001fff337819 */ /* 0x000fe2000001147e */
[----:B------:R-:W-:Y:S01]  /*2290*/  IMAD R11, R49, UR4, RZ ;  /* 0x00000004310b7c24 */ /* 0x000fe2000f8e02ff */
[----:B------:R-:W-:Y:S01]  /*22a0*/  PRMT R70, R50, 0x8880, RZ ;  /* 0x0000888032467816 */ /* 0x000fe200000000ff */
[----:B------:R-:W-:-:S02]  /*22b0*/  IMAD.IADD R13, R22, 0x1, R13 ;  /* 0x00000001160d7824 */ /* 0x000fc400078e020d */
[----:B------:R-:W-:Y:S01]  /*22c0*/  IMAD R11, R2, UR5, R11 ;  /* 0x00000005020b7c24 */ /* 0x000fe2000f8e020b */
[----:B------:R-:W-:Y:S01]  /*22d0*/  PRMT R70, R70, 0x7710, RZ ;  /* 0x0000771046467816 */ /* 0x000fe200000000ff */
[----:B------:R-:W-:Y:S01]  /*22e0*/  IMAD.IADD R7, R7, 0x1, R15 ;  /* 0x0000000107077824 */ /* 0x000fe200078e020f */
[----:B------:R-:W-:Y:S01]  /*22f0*/  SHF.R.S32.HI R12, RZ, 0x1f, R13 ;  /* 0x0000001fff0c7819 */ /* 0x000fe2000001140d */
[-C--:B------:R-:W-:Y:S01]  /*2300*/  IMAD R10, R49, R30.reuse, RZ ;  /* 0x0000001e310a7224 */ /* 0x080fe200078e02ff */
[----:B------:R-:W-:Y:S01]  /*2310*/  LOP3.LUT R64, R70, 0x1, RZ, 0xc0, !PT ;  /* 0x0000000146407812 */ /* 0x000fe200078ec0ff */
[----:B------:R-:W-:Y:S01]  /*2320*/  IMAD.WIDE.U32 R44, R2, R30, R6 ;  /* 0x0000001e022c7225 */ /* 0x000fe200078e0006 */
[----:B------:R-:W-:Y:S02]  /*2330*/  LEA.HI R12, R12, R13, RZ, 0x3 ;  /* 0x0000000d0c0c7211 */ /* 0x000fe400078f18ff */
[----:B------:R-:W-:Y:S01]  /*2340*/  LOP3.LUT R65, R70, 0x2, RZ, 0xc0, !PT ;  /* 0x0000000246417812 */ /* 0x000fe200078ec0ff */
[----:B------:R-:W-:Y:S01]  /*2350*/  IMAD R5, R2, R31, R10 ;  /* 0x0000001f02057224 */ /* 0x000fe200078e020a */
[--C-:B------:R-:W-:Y:S01]  /*2360*/  SHF.R.S32.HI R59, RZ, 0x3, R12.reuse ;  /* 0x00000003ff3b7819 */ /* 0x100fe2000001140c */
[----:B------:R-:W-:Y:S01]  /*2370*/  IMAD.IADD R55, R21, 0x1, R11 ;  /* 0x0000000115377824 */ /* 0x000fe200078e020b */
[----:B------:R-:W-:Y:S01]  /*2380*/  LOP3.LUT R60, R12, 0xfffffff8, RZ, 0xc0, !PT ;  /* 0xfffffff80c3c7812 */ /* 0x000fe200078ec0ff */
[----:B------:R-:W-:Y:S01]  /*2390*/  IMAD.IADD R58, R45, 0x1, R5 ;  /* 0x000000012d3a7824 */ /* 0x000fe200078e0205 */
[--C-:B------:R-:W-:Y:S01]  /*23a0*/  LOP3.LUT R5, R197, 0x38, R12.reuse, 0xf8, !PT ;  /* 0x00000038c5057812 */ /* 0x100fe200078ef80c */
[----:B------:R-:W-:Y:S01]  /*23b0*/  IMAD.IADD R56, R11, 0x1, R25 ;  /* 0x000000010b387824 */ /* 0x000fe200078e0219 */
[----:B------:R-:W-:-:S02]  /*23c0*/  LOP3.LUT R12, R199, 0x38, R12, 0xf8, !PT ;  /* 0x00000038c70c7812 */ /* 0x000fc400078ef80c */
[----:B------:R-:W-:Y:S02]  /*23d0*/  LOP3.LUT R5, R5, R206, RZ, 0x3c, !PT ;  /* 0x000000ce05057212 */ /* 0x000fe400078e3cff */
[----:B------:R-:W-:Y:S02]  /*23e0*/  LOP3.LUT R63, R12, R207, RZ, 0x3c, !PT ;  /* 0x000000cf0c3f7212 */ /* 0x000fe400078e3cff */
[C---:B------:R-:W-:Y:S01]  /*23f0*/  SHF.L.U64.HI R31, R30.reuse, 0x6, R31 ;  /* 0x000000061e1f7819 */ /* 0x040fe2000001021f */
[----:B------:R-:W-:Y:S01]  /*2400*/  IMAD.SHL.U32 R30, R30, 0x40, RZ ;  /* 0x000000401e1e7824 */ /* 0x000fe200078e00ff */
[----:B------:R-:W-:Y:S01]  /*2410*/  LOP3.LUT R66, R70, 0x4, RZ, 0xc0, !PT ;  /* 0x0000000446427812 */ /* 0x000fe200078ec0ff */
[----:B------:R-:W-:Y:S01]  /*2420*/  IMAD.IADD R62, R198, 0x1, R5 ;  /* 0x00000001c63e7824 */ /* 0x000fe200078e0205 */
[----:B------:R-:W-:Y:S01]  /*2430*/  LOP3.LUT R67, R70, 0x8, RZ, 0xc0, !PT ;  /* 0x0000000846437812 */ /* 0x000fe200078ec0ff */
[----:B------:R-:W-:Y:S01]  /*2440*/  IMAD.IADD R63, R208, 0x1, R63 ;  /* 0x00000001d03f7824 */ /* 0x000fe200078e023f */
[----:B------:R-:W-:-:S02]  /*2450*/  LOP3.LUT R68, R70, 0x10, RZ, 0xc0, !PT ;  /* 0x0000001046447812 */ /* 0x000fc400078ec0ff */
[C---:B------:R-:W-:Y:S02]  /*2460*/  LOP3.LUT R69, R70.reuse, 0x20, RZ, 0xc0, !PT ;  /* 0x0000002046457812 */ /* 0x040fe400078ec0ff */
[----:B------:R-:W-:Y:S02]  /*2470*/  SHF.R.S32.HI R61, RZ, 0x1f, R60 ;  /* 0x0000001fff3d7819 */ /* 0x000fe4000001143c */
[----:B------:R-:W-:Y:S02]  /*2480*/  LOP3.LUT R70, R70, 0x40, RZ, 0xc0, !PT ;  /* 0x0000004046467812 */ /* 0x000fe400078ec0ff */
[----:B--2---:R-:W-:Y:S02]  /*2490*/  LOP3.LUT P1, RZ, R32, 0x4, RZ, 0xc0, !PT ;  /* 0x0000000420ff7812 */ /* 0x004fe4000782c0ff */
[----:B------:R-:W0:Y:S02]  /*24a0*/  S2R R32, SR_TID.X ;  /* 0x0000000000207919 */ /* 0x000e240000002100 */
[----:B------:R-:W-:-:S02]  /*24b0*/  SEL R53, R53, 0xffffffe0, !P1 ;  /* 0xffffffe035357807 */ /* 0x000fc40004800000 */
[----:B0-----:R-:W-:-:S04]  /*24c0*/  SHF.R.U32.HI R32, RZ, 0x7, R32 ;  /* 0x00000007ff207819 */ /* 0x001fc80000011620 */
[----:B------:R-:W-:-:S13]  /*24d0*/  ISETP.NE.AND P6, PT, R32, 0x1, PT ;  /* 0x000000012000780c */ /* 0x000fda0003fc5270 */
[----:B------:R-:W-:Y:S05]  /*24e0*/  @!P6 WARPSYNC.ALL ;  /* 0x000000000000e948 */ /* 0x000fea0003800000 */
[----:B------:R-:W-:Y:S01]  /*24f0*/  ULDC UR4, c[0x0][0x2f4] ;  /* 0x0000bd0000047ab9 */ /* 0x000fe20000000800 */
[----:B----4-:R-:W-:Y:S01]  /*2500*/  SHF.R.S32.HI R57, RZ, 0x1f, R0 ;  /* 0x0000001fff397819 */ /* 0x010fe20000011400 */
[----:B------:R-:W-:Y:S01]  /*2510*/  @!P6 BAR.SYNC.DEFER_BLOCKING 0x9, 0x100 ;  /* 0x024400000000eb1d */ /* 0x000fe20000010000 */
[----:B------:R-:W-:Y:S02]  /*2520*/  ISETP.GE.AND P2, PT, R152, UR4, PT ;  /* 0x0000000498007c0c */ /* 0x000fe4000bf46270 */
[----:B------:R-:W-:-:S02]  /*2530*/  ISETP.GE.AND P1, PT, R22, UR4, PT ;  /* 0x0000000416007c0c */ /* 0x000fc4000bf26270 */
[----:B------:R-:W-:-:S11]  /*2540*/  P2R R72, PR, RZ, 0x4 ;  /* 0x00000004ff487803 */ /* 0x000fd60000000000 */
.L_x_3874:
        /* <DEDUP_REMOVED lines=28> */
[----:B------:R-:W-:Y:S01]  /*2710*/  IMAD.IADD R8, R167, 0x1, R53 ;  /* 0x00000001a7087824 */ /* 0x000fe200078e0235 */
[----:B------:R-:W-:Y:S05]  /*2720*/  YIELD ;  /* 0x0000000000007946 */ /* 0x000fea0003800000 */
[----:B------:R-:W-:Y:S01]  /*2730*/  IMAD R79, R79, R4, R11 ;  /* 0x000000044f4f7224 */ /* 0x000fe200078e020b */
[----:B------:R-:W-:Y:S01]  /*2740*/  BSSY B0, `(.L_x_3817) ;  /* 0x000033d000007945 */ /* 0x000fe20003800000 */
[C---:B------:R-:W-:Y:S01]  /*2750*/  IMAD R4, R153.reuse, 0x1800, R167 ;  /* 0x0000180099047824 */ /* 0x040fe200078e02a7 */
[----:B------:R-:W-:Y:S01]  /*2760*/  P2R R73, PR, RZ, 0x8 ;  /* 0x00000008ff497803 */ /* 0x000fe20000000000 */
[----:B------:R-:W-:-:S02]  /*2770*/  IMAD R8, R153, 0x1800, R8 ;  /* 0x0000180099087824 */ /* 0x000fc400078e0208 */
[--C-:B------:R-:W-:Y:S02]  /*2780*/  IMAD R87, R4, 0x2, R17.reuse ;  /* 0x0000000204577824 */ /* 0x100fe400078e0211 */
[----:B------:R-:W-:Y:S01]  /*2790*/  IMAD R76, R8, 0x2, R17 ;  /* 0x00000002084c7824 */ /* 0x000fe200078e0211 */
[----:B0-----:R-:W-:Y:S06]  /*27a0*/  @!P2 BRA `(.L_x_3818) ;  /* 0x0000002c00c0a947 */ /* 0x001fec0003800000 */
[----:B------:R-:W-:Y:S01]  /*27b0*/  SHF.R.S32.HI R80, RZ, 0x1f, R79 ;  /* 0x0000001fff507819 */ /* 0x000fe2000001144f */
[----:B------:R-:W-:Y:S01]  /*27c0*/  ULDC.64 UR4, c[0x0][0x300] ;  /* 0x0000c00000047ab9 */ /* 0x000fe20000000a00 */
[----:B-----5:R-:W-:Y:S01]  /*27d0*/  SHF.R.S32.HI R81, RZ, 0x1f, R78 ;  /* 0x0000001fff517819 */ /* 0x020fe2000001144e */
[C---:B------:R-:W-:Y:S01]  /*27e0*/  IMAD.WIDE.U32 R4, R79.reuse, UR4, RZ ;  /* 0x000000044f047c25 */ /* 0x040fe2000f8e00ff */
[----:B------:R-:W0:Y:S01]  /*27f0*/  LDC.64 R10, c[0x0][0x3f8] ;  /* 0x0000fe00ff0a7b82 */ /* 0x000e220000000a00 */
[----:B------:R-:W-:Y:S02]  /*2800*/  ULDC.U8 UR6, c[0x0][0x410] ;  /* 0x0001040000067ab9 */ /* 0x000fe40000000000 */
[----:B------:R-:W-:Y:S01]  /*2810*/  IMAD R6, R80, UR4, RZ ;  /* 0x0000000450067c24 */ /* 0x000fe2000f8e02ff */
[----:B------:R-:W-:Y:S01]  /*2820*/  ISETP.NE.AND P2, PT, RZ, UR6, PT ;  /* 0x00000006ff007c0c */ /* 0x000fe2000bf45270 */
[----:B------:R-:W-:Y:S02]  /*2830*/  IMAD R82, R26, -0x60, R47 ;  /* 0xffffffa01a527824 */ /* 0x000fe400078e022f */
[----:B------:R-:W-:Y:S01]  /*2840*/  IMAD R7, R79, UR5, R6 ;  /* 0x000000054f077c24 */ /* 0x000fe2000f8e0206 */
[----:B------:R-:W1:Y:S01]  /*2850*/  LDC.64 R8, c[0x0][0x408] ;  /* 0x00010200ff087b82 */ /* 0x000e620000000a00 */
[----:B------:R-:W-:Y:S01]  /*2860*/  ULDC.64 UR4, c[0x0][0x310] ;  /* 0x0000c40000047ab9 */ /* 0x000fe20000000a00 */
[----:B------:R-:W-:Y:S01]  /*2870*/  VIMNMX R82, R82, 0x60, PT ;  /* 0x0000006052527848 */ /* 0x000fe20003fe0100 */
[----:B------:R-:W-:-:S02]  /*2880*/  IMAD.IADD R5, R5, 0x1, R7 ;  /* 0x0000000105057824 */ /* 0x000fc400078e0207 */
        /* <DEDUP_REMOVED lines=8> */
[----:B------:R-:W-:Y:S01]  /*2910*/  SHF.R.S32.HI R7, RZ, 0x1f, R26 ;  /* 0x0000001fff077819 */ /* 0x000fe2000001141a */
[----:B------:R-:W-:Y:S01]  /*2920*/  ULDC.64 UR4, c[0x0][0x2e8] ;  /* 0x0000ba0000047ab9 */ /* 0x000fe20000000a00 */
[----:B0-----:R-:W-:Y:S01]  /*2930*/  IMAD.WIDE.U32 R12, R26, R10, RZ ;  /* 0x0000000a1a0c7225 */ /* 0x001fe200078e00ff */
[----:B------:R-:W-:-:S03]  /*2940*/  LEA R83, P3, R4, UR4, 0x1 ;  /* 0x0000000404537c11 */ /* 0x000fc6000f8608ff */
[C---:B------:R-:W-:Y:S02]  /*2950*/  IMAD R6, R7.reuse, R10, RZ ;  /* 0x0000000a07067224 */ /* 0x040fe400078e02ff */
[-C--:B-1----:R-:W-:Y:S02]  /*2960*/  IMAD R7, R7, R8.reuse, RZ ;  /* 0x0000000807077224 */ /* 0x082fe400078e02ff */
[----:B------:R-:W-:Y:S02]  /*2970*/  IMAD.IADD R5, R5, 0x1, R33 ;  /* 0x0000000105057824 */ /* 0x000fe400078e0221 */
[----:B------:R-:W-:-:S03]  /*2980*/  IMAD.WIDE.U32 R14, R26, R8, RZ ;  /* 0x000000081a0e7225 */ /* 0x000fc600078e00ff */
[----:B------:R-:W-:Y:S01]  /*2990*/  LEA.HI.X R84, R4, UR5, R5, 0x1, P3 ;  /* 0x0000000504547c11 */ /* 0x000fe200098f0c05 */
[C---:B------:R-:W-:Y:S02]  /*29a0*/  IMAD R71, R26.reuse, R11, R6 ;  /* 0x0000000b1a477224 */ /* 0x040fe400078e0206 */
[----:B------:R-:W-:Y:S02]  /*29b0*/  IMAD R7, R26, R9, R7 ;  /* 0x000000091a077224 */ /* 0x000fe400078e0207 */
        /* <DEDUP_REMOVED lines=11> */
[----:B------:R-:W-:Y:S01]  /*2a70*/  IMAD.MOV.U32 R4, RZ, RZ, R20 ;  /* 0x000000ffff047224 */ /* 0x000fe200078e0014 */
[----:B------:R-:W-:Y:S01]  /*2a80*/  ULDC.64 UR4, c[0x0][0x3e8] ;  /* 0x0000fa0000047ab9 */ /* 0x000fe20000000a00 */
[----:B------:R-:W-:Y:S01]  /*2a90*/  IMAD.MOV.U32 R5, RZ, RZ, R55 ;  /* 0x000000ffff057224 */ /* 0x000fe200078e0037 */
[----:B------:R-:W-:Y:S01]  /*2aa0*/  ULDC.64 UR6, c[0x0][0x400] ;  /* 0x0001000000067ab9 */ /* 0x000fe20000000a00 */
[----:B------:R-:W-:Y:S01]  /*2ab0*/  IMAD R35, R71, 0x60, RZ ;  /* 0x0000006047237824 */ /* 0x000fe200078e02ff */
[----:B------:R-:W-:Y:S01]  /*2ac0*/  CS2R R42, SRZ ;  /* 0x00000000002a7805 */ /* 0x000fe2000001ff00 */
[----:B------:R-:W-:Y:S01]  /*2ad0*/  IMAD.WIDE.U32 R6, R12, 0x60, R4 ;  /* 0x000000600c067825 */ /* 0x000fe200078e0004 */
[----:B------:R-:W-:-:S03]  /*2ae0*/  CS2R R74, SRZ ;  /* 0x00000000004a7805 */ /* 0x000fc6000001ff00 */
[----:B------:R-:W-:Y:S02]  /*2af0*/  IMAD.MOV.U32 R4, RZ, RZ, R44 ;  /* 0x000000ffff047224 */ /* 0x000fe400078e002c */
[----:B------:R-:W-:Y:S02]  /*2b00*/  IMAD.MOV.U32 R5, RZ, RZ, R58 ;  /* 0x000000ffff057224 */ /* 0x000fe400078e003a */
[----:B------:R-:W-:Y:S02]  /*2b10*/  IMAD R37, R77, 0x60, RZ ;  /* 0x000000604d257824 */ /* 0x000fe400078e02ff */
[----:B------:R-:W-:Y:S01]  /*2b20*/  IMAD.WIDE.U32 R32, R14, 0x60, R4 ;  /* 0x000000600e207825 */ /* 0x000fe200078e0004 */
[----:B------:R-:W-:-:S03]  /*2b30*/  LEA R4, P3, R6, UR4, 0x1 ;  /* 0x0000000406047c11 */ /* 0x000fc6000f8608ff */
[----:B------:R-:W-:Y:S02]  /*2b40*/  IMAD.IADD R5, R7, 0x1, R35 ;  /* 0x0000000107057824 */ /* 0x000fe400078e0223 */
[----:B------:R-:W-:-:S03]  /*2b50*/  IMAD.IADD R7, R33, 0x1, R37 ;  /* 0x0000000121077824 */ /* 0x000fc600078e0225 */
[----:B------:R-:W-:Y:S02]  /*2b60*/  LEA.HI.X R5, R6, UR5, R5, 0x1, P3 ;  /* 0x0000000506057c11 */ /* 0x000fe400098f0c05 */
        /* <DEDUP_REMOVED lines=10> */
.L_x_3821:
[----:B------:R-:W-:Y:S05]  /*2c10*/  BSYNC B1 ;  /* 0x0000000000017941 */ /* 0x000fea0003800000 */
.L_x_3820:
[----:B------:R-:W-:Y:S01]  /*2c20*/  ISETP.GE.AND P4, PT, R166, R82, PT ;  /* 0x00000052a600720c */ /* 0x000fe20003f86270 */
[----:B------:R-:W-:Y:S01]  /*2c30*/  BSSY B1, `(.L_x_3822) ;  /* 0x0000021000017945 */ /* 0x000fe20003800000 */
[----:B------:R-:W-:Y:S02]  /*2c40*/  CS2R R34, SRZ ;  /* 0x0000000000227805 */ /* 0x000fe4000001ff00 */
[----:B------:R-:W-:Y:S01]  /*2c50*/  CS2R R32, SRZ ;  /* 0x0000000000207805 */ /* 0x000fe2000001ff00 */
[----:B-----5:R-:W-:Y:S01]  /*2c60*/  IMAD.MOV.U32 R86, RZ, RZ, R38 ;  /* 0x000000ffff567224 */ /* 0x020fe200078e0026 */
[----:B------:R-:W-:Y:S01]  /*2c70*/  CS2R R36, SRZ ;  /* 0x0000000000247805 */ /* 0x000fe2000001ff00 */
[----:B------:R-:W-:-:S06]  /*2c80*/  IMAD.MOV.U32 R88, RZ, RZ, R39 ;  /* 0x000000ffff587224 */ /* 0x000fcc00078e0027 */
[----:B------:R-:W-:Y:S05]  /*2c90*/  @P4 BRA `(.L_x_3823) ;  /* 0x0000000000684947 */ /* 0x000fea0003800000 */
[----:B------:R-:W-:Y:S01]  /*2ca0*/  IMAD.WIDE.U32 R14, R14, 0x60, R30 ;  /* 0x000000600e0e7825 */ /* 0x000fe200078e001e */
[C---:B0-----:R-:W-:Y:S01]  /*2cb0*/  SHF.L.U64.HI R5, R10.reuse, 0x6, R11 ;  /* 0x000000060a057819 */ /* 0x041fe2000001020b */
[----:B------:R-:W-:Y:S01]  /*2cc0*/  ULDC.64 UR4, c[0x0][0x400] ;  /* 0x0001000000047ab9 */ /* 0x000fe20000000a00 */
[----:B------:R-:W-:Y:S01]  /*2cd0*/  CS2R R34, SRZ ;  /* 0x0000000000227805 */ /* 0x000fe2000001ff00 */
[----:B------:R-:W-:Y:S01]  /*2ce0*/  IMAD.SHL.U32 R4, R10, 0x40, RZ ;  /* 0x000000400a047824 */ /* 0x000fe200078e00ff */
[----:B------:R-:W-:Y:S01]  /*2cf0*/  IADD3 R6, P3, R44, R14, RZ ;  /* 0x0000000e2c067210 */ /* 0x000fe20007f7e0ff */
[----:B------:R-:W-:Y:S01]  /*2d00*/  IMAD R77, R77, 0x60, RZ ;  /* 0x000000604d4d7824 */ /* 0x000fe200078e02ff */
[----:B------:R-:W-:Y:S01]  /*2d10*/  CS2R R36, SRZ ;  /* 0x0000000000247805 */ /* 0x000fe2000001ff00 */
[----:B------:R-:W-:-:S03]  /*2d20*/  IMAD.WIDE.U32 R4, R12, 0x60, R4 ;  /* 0x000000600c047825 */ /* 0x000fc600078e0004 */
[----:B------:R-:W-:Y:S01]  /*2d30*/  IADD3.X R15, R58, R77, R15, P3, !PT ;  /* 0x0000004d3a0f7210 */ /* 0x000fe20001ffe40f */
[----:B------:R-:W-:Y:S01]  /*2d40*/  IMAD R8, R71, 0x60, RZ ;  /* 0x0000006047087824 */ /* 0x000fe200078e02ff */
[----:B------:R-:W-:-:S04]  /*2d50*/  IADD3 R7, P3, R20, R4, RZ ;  /* 0x0000000414077210 */ /* 0x000fc80007f7e0ff */
[----:B------:R-:W-:Y:S02]  /*2d60*/  IADD3.X R8, R55, R8, R5, P3, !PT ;  /* 0x0000000837087210 */ /* 0x000fe40001ffe405 */
        /* <DEDUP_REMOVED lines=13> */
.L_x_3823:
[----:B------:R-:W-:Y:S05]  /*2e40*/  BSYNC B1 ;  /* 0x0000000000017941 */ /* 0x000fea0003800000 */
.L_x_3822:
[----:B------:R-:W-:Y:S01]  /*2e50*/  ULOP3.LUT UR4, UR38, 0x1, URZ, 0xfc, !UPT ;  /* 0x0000000126047892 */ /* 0x000fe2000f8efc3f */
[----:B01----:R-:W-:Y:S01]  /*2e60*/  IMAD.MOV.U32 R4, RZ, RZ, R42 ;  /* 0x000000ffff047224 */ /* 0x003fe200078e002a */
[----:B------:R-:W-:Y:S01]  /*2e70*/  PRMT R88, R88, 0x5410, R86 ;  /* 0x0000541058587816 */ /* 0x000fe20000000056 */
[----:B------:R-:W-:Y:S01]  /*2e80*/  IMAD.MOV.U32 R5, RZ, RZ, R43 ;  /* 0x000000ffff057224 */ /* 0x000fe200078e002b */
[----:B------:R-:W-:Y:S01]  /*2e90*/  UISETP.NE.AND UP0, UPT, UR4, 0x3, UPT ;  /* 0x000000030400788c */ /* 0x000fe2000bf05270 */
        /* <DEDUP_REMOVED lines=24> */
[----:B------:R-:W-:Y:S02]  /*3020*/  PRMT R90, R4, 0x7610, R90 ;  /* 0x00007610045a7816 */ /* 0x000fe4000000005a */
[----:B------:R-:W-:-:S02]  /*3030*/  PRMT R91, R5, 0x7610, R91 ;  /* 0x00007610055b7816 */ /* 0x000fc4000000005b */
[----:B------:R-:W-:Y:S02]  /*3040*/  PRMT R93, R6, 0x7610, R93 ;  /* 0x00007610065d7816 */ /* 0x000fe4000000005d */
[----:B------:R-:W-:Y:S01]  /*3050*/  PRMT R92, R7, 0x7610, R92 ;  /* 0x00007610075c7816 */ /* 0x000fe2000000005c */
[----:B------:R-:W-:Y:S06]  /*3060*/  @!P3 BRA `(.L_x_3824) ;  /* 0x000000000004b947 */ /* 0x000fec0003800000 */
[----:B------:R-:W-:Y:S01]  /*3070*/  BPT.TRAP 0x1 ;  /* 0x000000040000795c */ /* 0x000fe20000300000 */
.L_x_3824:
[----:B------:R-:W-:Y:S01]  /*3080*/  IMAD R71, R153, 0x8, R148 ;  /* 0x0000000899477824 */ /* 0x000fe200078e0294 */
[----:B------:R-:W-:Y:S01]  /*3090*/  SHF.L.U32 R86, R158, 0x1f, RZ ;  /* 0x0000001f9e567819 */ /* 0x000fe200000006ff */
[----:B------:R-:W-:Y:S03]  /*30a0*/  BSSY B1, `(.L_x_3825) ;  /* 0x0000003000017945 */ /* 0x000fe60003800000 */
[----:B------:R-:W0:Y:S02]  /*30b0*/  SYNCS.PHASECHK.TRANS64.TRYWAIT P5, [R71+URZ+0x32490], R86 ;  /* 0x03249056470075a7 */ /* 0x000e2400080a017f */
[----:B0-----:R-:W-:Y:S05]  /*30c0*/  @!P5 BRA `(.L_x_3826) ;  /* 0x000003300090d947 */ /* 0x001fea0003800000 */
.L_x_4173:
[----:B------:R-:W-:Y:S05]  /*30d0*/  BSYNC B1 ;  /* 0x0000000000017941 */ /* 0x000fea0003800000 */
.L_x_3825:
[----:B------:R-:W-:-:S03]  /*30e0*/  UMOV UR4, 0xffffffff ;  /* 0xffffffff00047882 */ /* 0x000fc60000000000 */
[----:B------:R-:W-:Y:S05]  /*30f0*/  BRA.DIV UR4, `(.L_x_3827) ;  /* 0x0000033204987947 */ /* 0x000fea000b800000 */
[----:B------:R1:W2:Y:S04]  /*3100*/  SHFL.IDX PT, R77, R84, RZ, 0x1c1f ;  /* 0x001c1fff544d7589 */ /* 0x0002a800000e0000 */
[----:B------:R1:W3:Y:S02]  /*3110*/  SHFL.IDX PT, R14, R83, RZ, 0x1c1f ;  /* 0x001c1fff530e7589 */ /* 0x0002e400000e0000 */
.L_x_4177:
        /* <DEDUP_REMOVED lines=12> */
[----:B------:R-:W-:Y:S01]  /*31e0*/  SHF.R.U64 R98, R42, 0x10, R43 ;  /* 0x000000102a627819 */ /* 0x000fe2000000122b */
[----:B------:R-:W-:Y:S01]  /*31f0*/  IMAD.U32 R12, R6, 0x10000, RZ ;  /* 0x00010000060c7824 */ /* 0x000fe200078e00ff */
[----:B------:R-:W-:Y:S02]  /*3200*/  SHF.R.U32.HI R99, RZ, 0x10, R75 ;  /* 0x00000010ff637819 */ /* 0x000fe4000001164b */
[----:B------:R-:W-:Y:S02]  /*3210*/  SHF.R.U32.HI R96, RZ, 0x10, R43 ;  /* 0x00000010ff607819 */ /* 0x000fe4000001162b */
[----:B------:R-:W-:Y:S02]  /*3220*/  PRMT R97, R100, 0x5410, R97 ;  /* 0x0000541064617816 */ /* 0x000fe40000000061 */
[----:B------:R-:W-:-:S02]  /*3230*/  PRMT R43, R89, 0x5432, R98 ;  /* 0x00005432592b7816 */ /* 0x000fc40000000062 */
[----:B------:R-:W-:Y:S02]  /*3240*/  PRMT R99, R101, 0x5410, R99 ;  /* 0x0000541065637816 */ /* 0x000fe40000000063 */
[----:B------:R-:W-:Y:S02]  /*3250*/  LOP3.LUT R42, R7, 0xffff0000, RZ, 0xc0, !PT ;  /* 0xffff0000072a7812 */ /* 0x000fe400078ec0ff */
        /* <DEDUP_REMOVED lines=8> */
[----:B------:R-:W-:-:S02]  /*32e0*/  IMAD.U32 R6, R5, 0x10000, RZ ;  /* 0x0001000005067824 */ /* 0x000fc400078e00ff */
[C---:B------:R-:W-:Y:S01]  /*32f0*/  FMUL.FTZ R101, R7.reuse, R98 ;  /* 0x0000006207657220 */ /* 0x040fe20000410000 */
[C---:B------:R-:W-:Y:S02]  /*3300*/  IMAD.U32 R5, R4.reuse, 0x10000, RZ ;  /* 0x0001000004057824 */ /* 0x040fe400078e00ff */
[----:B------:R-:W-:Y:S01]  /*3310*/  FMUL.FTZ R7, R7, R74 ;  /* 0x0000004a07077220 */ /* 0x000fe20000410000 */
[----:B------:R-:W-:Y:S01]  /*3320*/  LOP3.LUT R4, R4, 0xffff0000, RZ, 0xc0, !PT ;  /* 0xffff000004047812 */ /* 0x000fe200078ec0ff */
[----:B------:R-:W-:Y:S01]  /*3330*/  FMUL.FTZ R103, R13, R100 ;  /* 0x000000640d677220 */ /* 0x000fe20000410000 */
[----:B------:R-:W-:Y:S01]  /*3340*/  LOP3.LUT R99, R99, 0xffff0000, RZ, 0xc0, !PT ;  /* 0xffff000063637812 */ /* 0x000fe200078ec0ff */
[----:B------:R-:W-:Y:S01]  /*3350*/  FMUL.FTZ R13, R13, R96 ;  /* 0x000000600d0d7220 */ /* 0x000fe20000410000 */
[----:B------:R-:W-:Y:S01]  /*3360*/  LOP3.LUT R75, R75, 0xffff0000, RZ, 0xc0, !PT ;  /* 0xffff00004b4b7812 */ /* 0x000fe200078ec0ff */
[----:B------:R-:W-:Y:S02]  /*3370*/  IMAD.U32 R43, R43, 0x10000, RZ ;  /* 0x000100002b2b7824 */ /* 0x000fe400078e00ff */
[C---:B------:R-:W-:Y:S01]  /*3380*/  FFMA.FTZ R101, R6.reuse, R74, -R101 ;  /* 0x0000004a06657223 */ /* 0x040fe20000010865 */
[----:B------:R-:W-:Y:S01]  /*3390*/  FFMA.FTZ R98, R6, R98, R7 ;  /* 0x0000006206627223 */ /* 0x000fe20000010007 */
[----:B------:R-:W-:Y:S01]  /*33a0*/  FFMA.FTZ R103, R12, R96, -R103 ;  /* 0x000000600c677223 */ /* 0x000fe20000010867 */
[----:B------:R-:W-:Y:S01]  /*33b0*/  FMUL.FTZ R6, R4, R97 ;  /* 0x0000006104067220 */ /* 0x000fe20000410000 */
        /* <DEDUP_REMOVED lines=14> */
.L_x_3833:
[----:B------:R-:W-:Y:S05]  /*34a0*/  BSYNC B3 ;  /* 0x0000000000037941 */ /* 0x000fea0003800000 */
.L_x_3832:
[----:B0-----:R4:W-:Y:S02]  /*34b0*/  ST.E.128 desc[UR44][R10.64], R4 ;  /* 0x000000040a007985 */ /* 0x0019e4000c101d2c */
.L_x_3831:
[----:B------:R-:W-:Y:S05]  /*34c0*/  BSYNC B2 ;  /* 0x0000000000027941 */ /* 0x000fea0003800000 */
.L_x_3830:
        /* <DEDUP_REMOVED lines=10> */
[--C-:B------:R-:W-:Y:S01]  /*3570*/  SHF.R.U64 R42, R40, 0x10, R41.reuse ;  /* 0x00000010282a7819 */ /* 0x100fe20000001229 */
[----:B------:R-:W-:Y:S01]  /*3580*/  IMAD.U32 R12, R6, 0x10000, RZ ;  /* 0x00010000060c7824 */ /* 0x000fe200078e00ff */
[----:B------:R-:W-:Y:S02]  /*3590*/  SHF.R.U32.HI R74, RZ, 0x10, R41 ;  /* 0x00000010ff4a7819 */ /* 0x000fe40000011629 */
[----:B------:R-:W-:Y:S02]  /*35a0*/  SHF.R.U32.HI R39, RZ, 0x10, R39 ;  /* 0x00000010ff277819 */ /* 0x000fe40000011627 */
[----:B------:R-:W-:Y:S02]  /*35b0*/  PRMT R38, R88, 0x5432, R38 ;  /* 0x0000543258267816 */ /* 0x000fe40000000026 */
[----:B------:R-:W-:-:S02]  /*35c0*/  PRMT R42, R91, 0x5432, R42 ;  /* 0x000054325b2a7816 */ /* 0x000fc4000000002a */
[----:B------:R-:W-:Y:S02]  /*35d0*/  PRMT R74, R92, 0x5432, R74 ;  /* 0x000054325c4a7816 */ /* 0x000fe4000000004a */
[----:B------:R-:W-:Y:S02]  /*35e0*/  PRMT R40, R102, 0x5410, R39 ;  /* 0x0000541066287816 */ /* 0x000fe40000000027 */
[----:B------:R-:W-:Y:S01]  /*35f0*/  LOP3.LUT R15, R7, 0xffff0000, RZ, 0xc0, !PT ;  /* 0xffff0000070f7812 */ /* 0x000fe200078ec0ff */
[----:B------:R-:W-:Y:S01]  /*3600*/  IMAD.U32 R75, R74, 0x10000, RZ ;  /* 0x000100004a4b7824 */ /* 0x000fe200078e00ff */
[----:B------:R-:W-:Y:S01]  /*3610*/  LOP3.LUT R7, R5, 0xffff0000, RZ, 0xc0, !PT ;  /* 0xffff000005077812 */ /* 0x000fe200078ec0ff */
[----:B------:R-:W-:Y:S01]  /*3620*/  IMAD.U32 R41, R40, 0x10000, RZ ;  /* 0x0001000028297824 */ /* 0x000fe200078e00ff */
[C---:B------:R-:W-:Y:S01]  /*3630*/  LOP3.LUT R43, R42.reuse, 0xffff0000, RZ, 0xc0, !PT ;  /* 0xffff00002a2b7812 */ /* 0x040fe200078ec0ff */
[----:B------:R-:W-:Y:S01]  /*3640*/  IMAD.U32 R42, R42, 0x10000, RZ ;  /* 0x000100002a2a7824 */ /* 0x000fe200078e00ff */
[C---:B------:R-:W-:Y:S01]  /*3650*/  LOP3.LUT R39, R38.reuse, 0xffff0000, RZ, 0xc0, !PT ;  /* 0xffff000026277812 */ /* 0x040fe200078ec0ff */
[----:B------:R-:W-:Y:S01]  /*3660*/  IMAD.U32 R38, R38, 0x10000, RZ ;  /* 0x0001000026267824 */ /* 0x000fe200078e00ff */
[----:B------:R-:W-:Y:S01]  /*3670*/  LOP3.LUT R13, R6, 0xffff0000, RZ, 0xc0, !PT ;  /* 0xffff0000060d7812 */ /* 0x000fe200078ec0ff */
[C---:B------:R-:W-:Y:S01]  /*3680*/  FMUL.FTZ R77, R7.reuse, R43 ;  /* 0x0000002b074d7220 */ /* 0x040fe20000410000 */
[----:B------:R-:W-:Y:S01]  /*3690*/  LOP3.LUT R74, R74, 0xffff0000, RZ, 0xc0, !PT ;  /* 0xffff00004a4a7812 */ /* 0x000fe200078ec0ff */
[----:B------:R-:W-:Y:S01]  /*36a0*/  FMUL.FTZ R96, R7, R39 ;  /* 0x0000002707607220 */ /* 0x000fe20000410000 */
[----:B------:R-:W-:Y:S01]  /*36b0*/  LOP3.LUT R40, R40, 0xffff0000, RZ, 0xc0, !PT ;  /* 0xffff000028287812 */ /* 0x000fe200078ec0ff */
[C---:B------:R-:W-:Y:S01]  /*36c0*/  FMUL.FTZ R7, R13.reuse, R75 ;  /* 0x0000004b0d077220 */ /* 0x040fe20000410000 */
[----:B------:R-:W-:Y:S01]  /*36d0*/  FMUL.FTZ R13, R13, R41 ;  /* 0x000000290d0d7220 */ /* 0x000fe20000410000 */
[----:B------:R-:W-:-:S02]  /*36e0*/  IMAD.U32 R6, R5, 0x10000, RZ ;  /* 0x0001000005067824 */ /* 0x000fc400078e00ff */
[----:B------:R-:W-:Y:S01]  /*36f0*/  FFMA.FTZ R41, R12, R41, -R7 ;  /* 0x000000290c297223 */ /* 0x000fe20000010807 */
[----:B------:R-:W-:Y:S02]  /*3700*/  IMAD.U32 R5, R4, 0x10000, RZ ;  /* 0x0001000004057824 */ /* 0x000fe400078e00ff */
[----:B------:R-:W-:Y:S01]  /*3710*/  FFMA.FTZ R12, R12, R75, R13 ;  /* 0x0000004b0c0c7223 */ /* 0x000fe2000001000d */
[----:B------:R-:W-:Y:S01]  /*3720*/  LOP3.LUT R4, R4, 0xffff0000, RZ, 0xc0, !PT ;  /* 0xffff000004047812 */ /* 0x000fe200078ec0ff */
[C---:B------:R-:W-:Y:S01]  /*3730*/  FMUL.FTZ R13, R15.reuse, R74 ;  /* 0x0000004a0f0d7220 */ /* 0x040fe20000410000 */
[-C--:B------:R-:W-:Y:S01]  /*3740*/  FMUL.FTZ R15, R15, R40.reuse ;  /* 0x000000280f0f7220 */ /* 0x080fe20000410000 */
[C---:B------:R-:W-:Y:S01]  /*3750*/  FFMA.FTZ R77, R6.reuse, R39, -R77 ;  /* 0x00000027064d7223 */ /* 0x040fe2000001084d */
[----:B------:R-:W-:Y:S01]  /*3760*/  FFMA.FTZ R96, R6, R43, R96 ;  /* 0x0000002b06607223 */ /* 0x000fe20000010060 */
[----:B------:R-:W-:Y:S01]  /*3770*/  FFMA.FTZ R13, R14, R40, -R13 ;  /* 0x000000280e0d7223 */ /* 0x000fe2000001080d */
[C---:B------:R-:W-:Y:S01]  /*3780*/  FMUL.FTZ R6, R4.reuse, R42 ;  /* 0x0000002a04067220 */ /* 0x040fe20000410000 */
[----:B------:R-:W-:Y:S01]  /*3790*/  FMUL.FTZ R7, R4, R38 ;  /* 0x0000002604077220 */ /* 0x000fe20000410000 */
[----:B------:R-:W-:Y:S01]  /*37a0*/  FFMA.FTZ R14, R14, R74, R15 ;  /* 0x0000004a0e0e7223 */ /* 0x000fe2000001000f */
[----:B------:R-:W-:Y:S01]  /*37b0*/  F2FP.BF16.F32.PACK_AB R12, R12, R41 ;  /* 0x000000290c0c723e */ /* 0x000fe200000010ff */
[C---:B------:R-:W-:Y:S01]  /*37c0*/  FFMA.FTZ R6, R5.reuse, R38, -R6 ;  /* 0x0000002605067223 */ /* 0x040fe20000010806 */
[----:B------:R-:W-:Y:S01]  /*37d0*/  FFMA.FTZ R7, R5, R42, R7 ;  /* 0x0000002a05077223 */ /* 0x000fe20000010007 */
[----:B------:R-:W-:-:S02]  /*37e0*/  F2FP.BF16.F32.PACK_AB R5, R96, R77 ;  /* 0x0000004d6005723e */ /* 0x000fc400000010ff */
[----:B------:R-:W-:Y:S02]  /*37f0*/  F2FP.BF16.F32.PACK_AB R13, R14, R13 ;  /* 0x0000000d0e0d723e */ /* 0x000fe400000010ff */
[----:B------:R-:W-:Y:S01]  /*3800*/  F2FP.BF16.F32.PACK_AB R4, R7, R6 ;  /* 0x000000060704723e */ /* 0x000fe200000010ff */
[----:B------:R-:W-:Y:S02]  /*3810*/  IMAD.MOV.U32 R6, RZ, RZ, R12 ;  /* 0x000000ffff067224 */ /* 0x000fe400078e000c */
[----:B------:R-:W-:-:S07]  /*3820*/  IMAD.MOV.U32 R7, RZ, RZ, R13 ;  /* 0x000000ffff077224 */ /* 0x000fce00078e000d */
.L_x_3835:
[----:B------:R-:W-:Y:S05]  /*3830*/  BSYNC B2 ;  /* 0x0000000000027941 */ /* 0x000fea0003800000 */
.L_x_3834:
[----:B0-----:R0:W-:Y:S02]  /*3840*/  ST.E.128 desc[UR44][R10.64], R4 ;  /* 0x000000040a007985 */ /* 0x0011e4000c101d2c */
.L_x_3829:
[----:B------:R-:W-:Y:S05]  /*3850*/  BSYNC B1 ;  /* 0x0000000000017941 */ /* 0x000fea0003800000 */
.L_x_3828:
[----:B------:R-:W-:-:S03]  /*3860*/  UMOV UR4, 0xffffffff ;  /* 0xffffffff00047882 */ /* 0x000fc60000000000 */
[----:B------:R-:W-:Y:S05]  /*3870*/  BRA.DIV UR4, `(.L_x_3836) ;  /* 0x0000032e04007947 */ /* 0x000fea000b800000 */
[----:B------:R0:W0:Y:S04]  /*3880*/  SHFL.IDX PT, R39, R84, 0x1, 0x1c1f ;  /* 0x003c1f0054277f89 */ /* 0x00002800000e0000 */
[----:B---3--:R3:W0:Y:S02]  /*3890*/  SHFL.IDX PT, R14, R83, 0x1, 0x1c1f ;  /* 0x003c1f00530e7f89 */ /* 0x00862400000e0000 */
.L_x_4181:
[----:B------:R-:W-:Y:S05]  /*38a0*/  @P4 BRA `(.L_x_3837) ;  /* 0x0000002000984947 */ /* 0x000fea0003800000 */
[----:B------:R-:W-:Y:S04]  /*38b0*/  BSSY B1, `(.L_x_3838) ;  /* 0x0000039000017945 */ /* 0x000fe80003800000 */
[----:B------:R-:W-:Y:S05]  /*38c0*/  @P1 BRA `(.L_x_3839) ;  /* 0x0000000000dc1947 */ /* 0x000fea0003800000 */
[----:B0---4-:R0:W4:Y:S01]  /*38d0*/  LDS.128 R4, [R87+0x2000] ;  /* 0x0020000057047984 */ /* 0x0111220000000c00 */
[C---:B------:R-:W-:Y:S01]  /*38e0*/  LEA R10, P2, R22.reuse, R14, 0x1 ;  /* 0x0000000e160a7211 */ /* 0x040fe200078408ff */
[----:B------:R-:W-:Y:S03]  /*38f0*/  BSSY B2, `(.L_x_3840) ;  /* 0x0000033000027945 */ /* 0x000fe60003800000 */
[----:B------:R-:W-:Y:S02]  /*3900*/  LEA.HI.X R11, R22, R39, R23, 0x1, P2 ;  /* 0x00000027160b7211 */ /* 0x000fe400010f0c17 */
[----:B------:R-:W-:-:S13]  /*3910*/  ISETP.GE.AND P2, PT, R154, R85, PT ;  /* 0x000000559a00720c */ /* 0x000fda0003f46270 */
[----:B0-----:R-:W-:Y:S05]  /*3920*/  @P2 BRA `(.L_x_3841) ;  /* 0x0000000000bc2947 */ /* 0x001fea0003800000 */
[----:B------:R-:W-:Y:S01]  /*3930*/  SHF.R.U64 R38, R34, 0x10, R35 ;  /* 0x0000001022267819 */ /* 0x000fe20000001223 */
[----:B----4-:R-:W-:Y:S01]  /*3940*/  IMAD.U32 R15, R7, 0x10000, RZ ;  /* 0x00010000070f7824 */ /* 0x010fe200078e00ff */
        /* <DEDUP_REMOVED lines=24> */
[C---:B------:R-:W-:Y:S01]  /*3ad0*/  IMAD.U32 R5, R4.reuse, 0x10000, RZ ;  /* 0x0001000004057824 */ /* 0x040fe200078e00ff */
[----:B------:R-:W-:Y:S01]  /*3ae0*/  LOP3.LUT R4, R4, 0xffff0000, RZ, 0xc0, !PT ;  /* 0xffff000004047812 */ /* 0x000fe200078ec0ff */
[C---:B------:R-:W-:Y:S01]  /*3af0*/  FFMA.FTZ R7, R12.reuse, R36, -R7 ;  /* 0x000000240c077223 */ /* 0x040fe20000010807 */
[----:B------:R-:W-:Y:S01]  /*3b00*/  FFMA.FTZ R12, R12, R38, R13 ;  /* 0x000000260c0c7223 */ /* 0x000fe2000001000d */
[C---:B------:R-:W-:Y:S01]  /*3b10*/  FMUL.FTZ R36, R34.reuse, R92 ;  /* 0x0000005c22247220 */ /* 0x040fe20000410000 */
[-C--:B------:R-:W-:Y:S01]  /*3b20*/  FMUL.FTZ R13, R34, R94.reuse ;  /* 0x0000005e220d7220 */ /* 0x080fe20000410000 */
[C---:B------:R-:W-:Y:S01]  /*3b30*/  FFMA.FTZ R41, R6.reuse, R35, -R41 ;  /* 0x0000002306297223 */ /* 0x040fe20000010829 */
[----:B------:R-:W-:Y:S01]  /*3b40*/  FFMA.FTZ R40, R6, R37, R40 ;  /* 0x0000002506287223 */ /* 0x000fe20000010028 */
        /* <DEDUP_REMOVED lines=9> */
[----:B------:R-:W-:Y:S01]  /*3be0*/  F2FP.BF16.F32.PACK_AB R4, R5, R6 ;  /* 0x000000060504723e */ /* 0x000fe200000010ff */
[----:B------:R-:W-:Y:S02]  /*3bf0*/  IMAD.MOV.U32 R7, RZ, RZ, R13 ;  /* 0x000000ffff077224 */ /* 0x000fe400078e000d */
[----:B------:R-:W-:Y:S02]  /*3c00*/  IMAD.MOV.U32 R6, RZ, RZ, R12 ;  /* 0x000000ffff067224 */ /* 0x000fe400078e000c */
[----:B------:R-:W-:-:S07]  /*3c10*/  IMAD.MOV.U32 R5, RZ, RZ, R40 ;  /* 0x000000ffff057224 */ /* 0x000fce00078e0028 */
.L_x_3841:
[----:B------:R-:W-:Y:S05]  /*3c20*/  BSYNC B2 ;  /* 0x0000000000027941 */ /* 0x000fea0003800000 */
.L_x_3840:
[----:B----4-:R0:W-:Y:S02]  /*3c30*/  ST.E.128 desc[UR44][R10.64], R4 ;  /* 0x000000040a007985 */ /* 0x0101e4000c101d2c */
.L_x_3839:
[----:B------:R-:W-:Y:S05]  /*3c40*/  BSYNC B1 ;  /* 0x0000000000017941 */ /* 0x000fea0003800000 */
.L_x_3838:
[----:B------:R-:W-:-:S13]  /*3c50*/  ISETP.NE.AND P2, PT, R72, RZ, PT ;  /* 0x000000ff4800720c */ /* 0x000fda0003f45270 */
[----:B------:R-:W-:Y:S05]  /*3c60*/  @P2 BRA `(.L_x_3837) ;  /* 0x0000001c00a82947 */ /* 0x000fea0003800000 */
[----:B0---4-:R0:W4:Y:S01]  /*3c70*/  LDS.128 R4, [R76+0x2000] ;  /* 0x002000004c047984 */ /* 0x0111220000000c00 */
[C---:B------:R-:W-:Y:S01]  /*3c80*/  LEA R14, P2, R152.reuse, R14, 0x1 ;  /* 0x0000000e980e7211 */ /* 0x040fe200078408ff */
[----:B------:R-:W-:Y:S03]  /*3c90*/  BSSY B1, `(.L_x_3842) ;  /* 0x0000032000017945 */ /* 0x000fe60003800000 */
[----:B------:R-:W-:Y:S02]  /*3ca0*/  LEA.HI.X R15, R152, R39, R157, 0x1, P2 ;  /* 0x00000027980f7211 */ /* 0x000fe400010f0c9d */
[----:B------:R-:W-:-:S13]  /*3cb0*/  ISETP.GE.AND P2, PT, R159, R85, PT ;  /* 0x000000559f00720c */ /* 0x000fda0003f46270 */
[----:B0-----:R-:W-:Y:S05]  /*3cc0*/  @P2 BRA `(.L_x_3843) ;  /* 0x0000000000b82947 */ /* 0x001fea0003800000 */
[--C-:B------:R-:W-:Y:S01]  /*3cd0*/  SHF.R.U64 R13, R32, 0x10, R33.reuse ;  /* 0x00000010200d7819 */ /* 0x100fe20000001221 */
[----:B----4-:R-:W-:Y:S01]  /*3ce0*/  IMAD.U32 R10, R7, 0x10000, RZ ;  /* 0x00010000070a7824 */ /* 0x010fe200078e00ff */
[----:B------:R-:W-:Y:S02]  /*3cf0*/  SHF.R.U32.HI R32, RZ, 0x10, R33 ;  /* 0x00000010ff207819 */ /* 0x000fe40000011621 */
[--C-:B------:R-:W-:Y:S02]  /*3d00*/  SHF.R.U32.HI R12, RZ, 0x10, R9.reuse ;  /* 0x00000010ff0c7819 */ /* 0x100fe40000011609 */
[----:B------:R-:W-:Y:S02]  /*3d10*/  PRMT R91, R91, 0x5410, R32 ;  /* 0x000054105b5b7816 */ /* 0x000fe40000000020 */
[----:B------:R-:W-:Y:S01]  /*3d20*/  SHF.R.U64 R35, R8, 0x10, R9 ;  /* 0x0000001008237819 */ /* 0x000fe20000001209 */
[----:B------:R-:W-:Y:S01]  /*3d30*/  IMAD.U32 R8, R6, 0x10000, RZ ;  /* 0x0001000006087824 */ /* 0x000fe200078e00ff */
[----:B------:R-:W-:Y:S01]  /*3d40*/  PRMT R89, R89, 0x5410, R12 ;  /* 0x0000541059597816 */ /* 0x000fe2000000000c */
[----:B------:R-:W-:Y:S01]  /*3d50*/  IMAD.U32 R33, R91, 0x10000, RZ ;  /* 0x000100005b217824 */ /* 0x000fe200078e00ff */
[----:B------:R-:W-:-:S02]  /*3d60*/  PRMT R90, R90, 0x5410, R13 ;  /* 0x000054105a5a7816 */ /* 0x000fc4000000000d */
[----:B------:R-:W-:Y:S01]  /*3d70*/  LOP3.LUT R9, R6, 0xffff0000, RZ, 0xc0, !PT ;  /* 0xffff000006097812 */ /* 0x000fe200078ec0ff */
[----:B------:R-:W-:Y:S01]  /*3d80*/  IMAD.U32 R13, R89, 0x10000, RZ ;  /* 0x00010000590d7824 */ /* 0x000fe200078e00ff */
[----:B------:R-:W-:Y:S01]  /*3d90*/  LOP3.LUT R11, R7, 0xffff0000, RZ, 0xc0, !PT ;  /* 0xffff0000070b7812 */ /* 0x000fe200078ec0ff */
[----:B------:R-:W-:Y:S01]  /*3da0*/  IMAD.U32 R6, R5, 0x10000, RZ ;  /* 0x0001000005067824 */ /* 0x000fe200078e00ff */
[----:B------:R-:W-:Y:S01]  /*3db0*/  PRMT R88, R88, 0x5410, R35 ;  /* 0x0000541058587816 */ /* 0x000fe20000000023 */
[----:B------:R-:W-:Y:S01]  /*3dc0*/  FMUL.FTZ R37, R9, R33 ;  /* 0x0000002109257220 */ /* 0x000fe20000410000 */
[----:B------:R-:W-:Y:S01]  /*3dd0*/  LOP3.LUT R7, R5, 0xffff0000, RZ, 0xc0, !PT ;  /* 0xffff000005077812 */ /* 0x000fe200078ec0ff */
[-C--:B------:R-:W-:Y:S01]  /*3de0*/  FMUL.FTZ R9, R9, R13.reuse ;  /* 0x0000000d09097220 */ /* 0x080fe20000410000 */
[----:B------:R-:W-:Y:S01]  /*3df0*/  LOP3.LUT R32, R90, 0xffff0000, RZ, 0xc0, !PT ;  /* 0xffff00005a207812 */ /* 0x000fe200078ec0ff */
[----:B------:R-:W-:Y:S01]  /*3e00*/  IMAD.U32 R5, R4, 0x10000, RZ ;  /* 0x0001000004057824 */ /* 0x000fe200078e00ff */
[----:B------:R-:W-:Y:S01]  /*3e10*/  LOP3.LUT R12, R88, 0xffff0000, RZ, 0xc0, !PT ;  /* 0xffff0000580c7812 */ /* 0x000fe200078ec0ff */
[----:B------:R-:W-:Y:S01]  /*3e20*/  FFMA.FTZ R37, R8, R13, -R37 ;  /* 0x0000000d08257223 */ /* 0x000fe20000010825 */
[----:B------:R-:W-:Y:S01]  /*3e30*/  LOP3.LUT R91, R91, 0xffff0000, RZ, 0xc0, !PT ;  /* 0xffff00005b5b7812 */ /* 0x000fe200078ec0ff */
[----:B------:R-:W-:Y:S01]  /*3e40*/  FMUL.FTZ R35, R7, R32 ;  /* 0x0000002007237220 */ /* 0x000fe20000410000 */
[----:B------:R-:W-:Y:S01]  /*3e50*/  LOP3.LUT R89, R89, 0xffff0000, RZ, 0xc0, !PT ;  /* 0xffff000059597812 */ /* 0x000fe200078ec0ff */
[-C--:B------:R-:W-:Y:S01]  /*3e60*/  FMUL.FTZ R7, R7, R12.reuse ;  /* 0x0000000c07077220 */ /* 0x080fe20000410000 */
[----:B------:R-:W-:Y:S01]  /*3e70*/  LOP3.LUT R4, R4, 0xffff0000, RZ, 0xc0, !PT ;  /* 0xffff000004047812 */ /* 0x000fe200078ec0ff */
[----:B------:R-:W-:Y:S01]  /*3e80*/  FFMA.FTZ R35, R6, R12, -R35 ;  /* 0x0000000c06237223 */ /* 0x000fe20000010823 */
[----:B------:R-:W-:Y:S01]  /*3e90*/  FFMA.FTZ R8, R8, R33, R9 ;  /* 0x0000002108087223 */ /* 0x000fe20000010009 */
[----:B------:R-:W-:-:S02]  /*3ea0*/  IMAD.U32 R90, R90, 0x10000, RZ ;  /* 0x000100005a5a7824 */ /* 0x000fc400078e00ff */
[C---:B------:R-:W-:Y:S01]  /*3eb0*/  FMUL.FTZ R9, R11.reuse, R91 ;  /* 0x0000005b0b097220 */ /* 0x040fe20000410000 */
[----:B------:R-:W-:Y:S02]  /*3ec0*/  IMAD.U32 R88, R88, 0x10000, RZ ;  /* 0x0001000058587824 */ /* 0x000fe400078e00ff */
[-C--:B------:R-:W-:Y:S01]  /*3ed0*/  FMUL.FTZ R12, R11, R89.reuse ;  /* 0x000000590b0c7220 */ /* 0x080fe20000410000 */
        /* <DEDUP_REMOVED lines=9> */
[----:B------:R-:W-:Y:S01]  /*3f70*/  F2FP.BF16.F32.PACK_AB R4, R7, R6 ;  /* 0x000000060704723e */ /* 0x000fe200000010ff */
[----:B------:R-:W-:Y:S01]  /*3f80*/  IMAD.MOV.U32 R6, RZ, RZ, R8 ;  /* 0x000000ffff067224 */ /* 0x000fe200078e0008 */
[----:B------:R-:W-:Y:S01]  /*3f90*/  F2FP.BF16.F32.PACK_AB R5, R32, R35 ;  /* 0x000000232005723e */ /* 0x000fe200000010ff */
[----:B------:R-:W-:-:S07]  /*3fa0*/  IMAD.MOV.U32 R7, RZ, RZ, R9 ;  /* 0x000000ffff077224 */ /* 0x000fce00078e0009 */
.L_x_3843:
[----:B------:R-:W-:Y:S05]  /*3fb0*/  BSYNC B1 ;  /* 0x0000000000017941 */ /* 0x000fea0003800000 */
.L_x_3842:
[----:B----4-:R0:W-:Y:S01]  /*3fc0*/  ST.E.128 desc[UR44][R14.64], R4 ;  /* 0x000000040e007985 */ /* 0x0101e2000c101d2c */
[----:B------:R-:W-:Y:S05]  /*3fd0*/  BRA `(.L_x_3837) ;  /* 0x0000001800cc7947 */ /* 0x000fea0003800000 */
.L_x_3819:
[-C--:B------:R-:W-:Y:S01]  /*3fe0*/  ISETP.GE.AND P2, PT, R156, R82.reuse, PT ;  /* 0x000000529c00720c */ /* 0x080fe20003f46270 */
[----:B------:R-:W-:Y:S01]  /*3ff0*/  BSSY B1, `(.L_x_3844) ;  /* 0x0000024000017945 */ /* 0x000fe20003800000 */
[----:B------:R-:W-:Y:S02]  /*4000*/  ISETP.GE.AND P3, PT, R166, R82, PT ;  /* 0x00000052a600720c */ /* 0x000fe40003f66270 */
[----:B------:R-:W-:Y:S02]  /*4010*/  CS2R R38, SRZ ;  /* 0x0000000000267805 */ /* 0x000fe4000001ff00 */
[CC--:B------:R-:W-:Y:S02]  /*4020*/  ISETP.GE.OR P2, PT, R22.reuse, R85.reuse, P2 ;  /* 0x000000551600720c */ /* 0x0c0fe40001746670 */
[----:B------:R-:W-:Y:S02]  /*4030*/  CS2R R6, SRZ ;  /* 0x0000000000067805 */ /* 0x000fe4000001ff00 */
[----:B------:R-:W-:-:S02]  /*4040*/  ISETP.GE.OR P3, PT, R22, R85, P3 ;  /* 0x000000551600720c */ /* 0x000fc40001f66670 */
[----:B------:R-:W-:Y:S02]  /*4050*/  CS2R R4, SRZ ;  /* 0x0000000000047805 */ /* 0x000fe4000001ff00 */
[----:B------:R-:W-:Y:S02]  /*4060*/  CS2R R34, SRZ ;  /* 0x0000000000227805 */ /* 0x000fe4000001ff00 */
[----:B------:R-:W-:-:S03]  /*4070*/  CS2R R32, SRZ ;  /* 0x0000000000207805 */ /* 0x000fc6000001ff00 */
[----:B------:R-:W-:Y:S05]  /*4080*/  @P2 BRA `(.L_x_3845) ;  /* 0x0000000000682947 */ /* 0x000fea0003800000 */
[-C--:B------:R-:W-:Y:S01]  /*4090*/  IMAD R6, R3, R8.reuse, RZ ;  /* 0x0000000803067224 */ /* 0x080fe200078e02ff */
[----:B------:R-:W-:Y:S01]  /*40a0*/  ULDC.64 UR6, c[0x0][0x400] ;  /* 0x0001000000067ab9 */ /* 0x000fe20000000a00 */
[----:B------:R-:W-:Y:S01]  /*40b0*/  IMAD.MOV.U32 R4, RZ, RZ, R22 ;  /* 0x000000ffff047224 */ /* 0x000fe200078e0016 */
[----:B------:R-:W-:Y:S01]  /*40c0*/  ULDC.64 UR4, c[0x0][0x3e8] ;  /* 0x0000fa0000047ab9 */ /* 0x000fe20000000a00 */
[----:B------:R-:W-:Y:S02]  /*40d0*/  IMAD.MOV.U32 R5, RZ, RZ, R23 ;  /* 0x000000ffff057224 */ /* 0x000fe400078e0017 */
[C---:B------:R-:W-:Y:S02]  /*40e0*/  IMAD R7, R156.reuse, R9, R6 ;  /* 0x000000099c077224 */ /* 0x040fe400078e0206 */
[----:B------:R-:W-:-:S04]  /*40f0*/  IMAD.WIDE.U32 R4, R156, R8, R4 ;  /* 0x000000089c047225 */ /* 0x000fc800078e0004 */
[-C--:B------:R-:W-:Y:S02]  /*4100*/  IMAD R6, R49, R8.reuse, RZ ;  /* 0x0000000831067224 */ /* 0x080fe400078e02ff */
[----:B------:R-:W-:Y:S02]  /*4110*/  IMAD.IADD R5, R7, 0x1, R5 ;  /* 0x0000000107057824 */ /* 0x000fe400078e0205 */
[C---:B------:R-:W-:Y:S02]  /*4120*/  IMAD R7, R2.reuse, R9, R6 ;  /* 0x0000000902077224 */ /* 0x040fe400078e0206 */
[----:B------:R-:W-:-:S04]  /*4130*/  IMAD.WIDE.U32 R4, R2, R8, R4 ;  /* 0x0000000802047225 */ /* 0x000fc800078e0004 */
[----:B------:R-:W-:Y:S02]  /*4140*/  IMAD.IADD R5, R7, 0x1, R5 ;  /* 0x0000000107057824 */ /* 0x000fe400078e0205 */
[----:B------:R-:W-:Y:S02]  /*4150*/  IMAD R35, R77, 0x60, RZ ;  /* 0x000000604d237824 */ /* 0x000fe400078e02ff */
[----:B------:R-:W-:-:S04]  /*4160*/  IMAD.WIDE.U32 R6, R14, 0x60, R4 ;  /* 0x000000600e067825 */ /* 0x000fc800078e0004 */
[----:B------:R-:W-:Y:S01]  /*4170*/  IMAD.MOV.U32 R4, RZ, RZ, R24 ;  /* 0x000000ffff047224 */ /* 0x000fe200078e0018 */
[----:B------:R-:W-:Y:S01]  /*4180*/  LEA R32, P2, R6, UR6, 0x1 ;  /* 0x0000000606207c11 */ /* 0x000fe2000f8408ff */
[----:B------:R-:W-:Y:S02]  /*4190*/  IMAD.MOV.U32 R5, RZ, RZ, R56 ;  /* 0x000000ffff057224 */ /* 0x000fe400078e0038 */
[----:B------:R-:W-:Y:S02]  /*41a0*/  IMAD R33, R71, 0x60, RZ ;  /* 0x0000006047217824 */ /* 0x000fe400078e02ff */
[----:B------:R-:W-:-:S04]  /*41b0*/  IMAD.WIDE.U32 R4, R12, 0x60, R4 ;  /* 0x000000600c047825 */ /* 0x000fc800078e0004 */
[----:B------:R-:W-:Y:S02]  /*41c0*/  IMAD.IADD R7, R35, 0x1, R7 ;  /* 0x0000000123077824 */ /* 0x000fe400078e0207 */
[----:B------:R-:W-:-:S03]  /*41d0*/  IMAD.IADD R5, R33, 0x1, R5 ;  /* 0x0000000121057824 */ /* 0x000fc600078e0205 */
[----:B------:R-:W-:Y:S02]  /*41e0*/  LEA.HI.X R33, R6, UR7, R7, 0x1, P2 ;  /* 0x0000000706217c11 */ /* 0x000fe400090f0c07 */
[----:B------:R-:W-:-:S04]  /*41f0*/  LEA R6, P2, R4, UR4, 0x1 ;  /* 0x0000000404067c11 */ /* 0x000fc8000f8408ff */
[----:B------:R-:W-:Y:S01]  /*4200*/  LEA.HI.X R7, R4, UR5, R5, 0x1, P2 ;  /* 0x0000000504077c11 */ /* 0x000fe200090f0c05 */
[----:B------:R-:W5:Y:S05]  /*4210*/  LDG.E.128 R32, desc[UR44][R32.64] ;  /* 0x0000002c20207981 */ /* 0x000f6a000c1e1d00 */
[----:B------:R-:W5:Y:S03]  /*4220*/  LDG.E.128 R4, desc[UR44][R6.64] ;  /* 0x0000002c06047981 */ /* 0x000f66000c1e1d00 */
.L_x_3845:
[----:B------:R-:W-:Y:S05]  /*4230*/  BSYNC B1 ;  /* 0x0000000000017941 */ /* 0x000fea0003800000 */
.L_x_3844:
[----:B------:R-:W-:Y:S01]  /*4240*/  BSSY B1, `(.L_x_3846) ;  /* 0x0000023000017945 */ /* 0x000fe20003800000 */
[----:B------:R-:W-:Y:S02]  /*4250*/  ISETP.GE.AND P2, PT, R22, R85, PT ;  /* 0x000000551600720c */ /* 0x000fe40003f46270 */
[----:B------:R-:W-:Y:S02]  /*4260*/  CS2R R36, SRZ ;  /* 0x0000000000247805 */ /* 0x000fe4000001ff00 */
[----:B------:R-:W-:Y:S01]  /*4270*/  CS2R R42, SRZ ;  /* 0x00000000002a7805 */ /* 0x000fe2000001ff00 */
[----:B-----5:R-:W-:Y:S01]  /*4280*/  IMAD.MOV.U32 R74, RZ, RZ, R6 ;  /* 0x000000ffff4a7224 */ /* 0x020fe200078e0006 */
[----:B------:R-:W-:Y:S01]  /*4290*/  CS2R R40, SRZ ;  /* 0x0000000000287805 */ /* 0x000fe2000001ff00 */
[----:B------:R-:W-:Y:S06]  /*42a0*/  @P3 BRA `(.L_x_3847) ;  /* 0x0000000000703947 */ /* 0x000fec0003800000 */
[-C--:B------:R-:W-:Y:S01]  /*42b0*/  IMAD R13, R3, R8.reuse, RZ ;  /* 0x00000008030d7224 */ /* 0x080fe200078e02ff */
[C---:B------:R-:W-:Y:S01]  /*42c0*/  SHF.L.U64.HI R11, R10.reuse, 0x6, R11 ;  /* 0x000000060a0b7819 */ /* 0x040fe2000001020b */
[----:B------:R-:W-:Y:S01]  /*42d0*/  IMAD.MOV.U32 R36, RZ, RZ, R22 ;  /* 0x000000ffff247224 */ /* 0x000fe200078e0016 */
[----:B------:R-:W-:Y:S01]  /*42e0*/  ULDC.64 UR4, c[0x0][0x3e8] ;  /* 0x0000fa0000047ab9 */ /* 0x000fe20000000a00 */
[----:B------:R-:W-:Y:S01]  /*42f0*/  IMAD.MOV.U32 R37, RZ, RZ, R23 ;  /* 0x000000ffff257224 */ /* 0x000fe200078e0017 */
[----:B------:R-:W-:Y:S01]  /*4300*/  ULDC.64 UR6, c[0x0][0x400] ;  /* 0x0001000000067ab9 */ /* 0x000fe20000000a00 */
[----:B------:R-:W-:Y:S02]  /*4310*/  IMAD.SHL.U32 R10, R10, 0x40, RZ ;  /* 0x000000400a0a7824 */ /* 0x000fe400078e00ff */
[C---:B------:R-:W-:Y:S02]  /*4320*/  IMAD R13, R156.reuse, R9, R13 ;  /* 0x000000099c0d7224 */ /* 0x040fe400078e020d */
[----:B------:R-:W-:-:S04]  /*4330*/  IMAD.WIDE.U32 R36, R156, R8, R36 ;  /* 0x000000089c247225 */ /* 0x000fc800078e0024 */
[----:B------:R-:W-:-:S04]  /*4340*/  IMAD.WIDE.U32 R10, R12, 0x60, R10 ;  /* 0x000000600c0a7825 */ /* 0x000fc800078e000a */
[----:B------:R-:W-:Y:S01]  /*4350*/  IMAD.IADD R37, R13, 0x1, R37 ;  /* 0x000000010d257824 */ /* 0x000fe200078e0225 */
[----:B------:R-:W-:Y:S01]  /*4360*/  IADD3 R10, P3, R24, R10, RZ ;  /* 0x0000000a180a7210 */ /* 0x000fe20007f7e0ff */
[----:B------:R-:W-:Y:S02]  /*4370*/  IMAD R71, R71, 0x60, RZ ;  /* 0x0000006047477824 */ /* 0x000fe400078e02ff */
[----:B------:R-:W-:-:S03]  /*4380*/  IMAD.WIDE.U32 R14, R14, 0x60, R30 ;  /* 0x000000600e0e7825 */ /* 0x000fc600078e001e */
[----:B------:R-:W-:Y:S01]  /*4390*/  IADD3.X R11, R56, R71, R11, P3, !PT ;  /* 0x00000047380b7210 */ /* 0x000fe20001ffe40b */
[----:B------:R-:W-:Y:S02]  /*43a0*/  IMAD R77, R77, 0x60, RZ ;  /* 0x000000604d4d7824 */ /* 0x000fe400078e02ff */
[-C--:B------:R-:W-:Y:S02]  /*43b0*/  IMAD R12, R49, R8.reuse, RZ ;  /* 0x00000008310c7224 */ /* 0x080fe400078e02ff */
[----:B------:R-:W-:-:S04]  /*43c0*/  IMAD.WIDE.U32 R36, R2, R8, R36 ;  /* 0x0000000802247225 */ /* 0x000fc800078e0024 */
[----:B------:R-:W-:Y:S01]  /*43d0*/  IMAD R9, R2, R9, R12 ;  /* 0x0000000902097224 */ /* 0x000fe200078e020c */
[----:B------:R-:W-:Y:S01]  /*43e0*/  IADD3 R14, P3, R14, R36, RZ ;  /* 0x000000240e0e7210 */ /* 0x000fe20007f7e0ff */
[----:B------:R-:W-:-:S05]  /*43f0*/  IMAD.IADD R77, R77, 0x1, R15 ;  /* 0x000000014d4d7824 */ /* 0x000fca00078e020f */
[----:B------:R-:W-:Y:S02]  /*4400*/  IADD3.X R9, R77, R9, R37, P3, !PT ;  /* 0x000000094d097210 */ /* 0x000fe40001ffe425 */
[----:B------:R-:W-:-:S04]  /*4410*/  LEA R36, P3, R10, UR4, 0x1 ;  /* 0x000000040a247c11 */ /* 0x000fc8000f8608ff */
[----:B------:R-:W-:Y:S02]  /*4420*/  LEA.HI.X R37, R10, UR5, R11, 0x1, P3 ;  /* 0x000000050a257c11 */ /* 0x000fe400098f0c0b */
[----:B------:R-:W-:-:S04]  /*4430*/  LEA R40, P3, R14, UR6, 0x1 ;  /* 0x000000060e287c11 */ /* 0x000fc8000f8608ff */
[----:B------:R-:W-:Y:S01]  /*4440*/  LEA.HI.X R41, R14, UR7, R9, 0x1, P3 ;  /* 0x000000070e297c11 */ /* 0x000fe200098f0c09 */
[----:B------:R-:W5:Y:S05]  /*4450*/  LDG.E.128 R36, desc[UR44][R36.64] ;  /* 0x0000002c24247981 */ /* 0x000f6a000c1e1d00 */
[----:B------:R-:W5:Y:S03]  /*4460*/  LDG.E.128 R40, desc[UR44][R40.64] ;  /* 0x0000002c28287981 */ /* 0x000f66000c1e1d00 */
.L_x_3847:
[----:B------:R-:W-:Y:S05]  /*4470*/  BSYNC B1 ;  /* 0x0000000000017941 */ /* 0x000fea0003800000 */
.L_x_3846:
[----:B------:R-:W-:Y:S01]  /*4480*/  ULOP3.LUT UR4, UR38, 0x1, URZ, 0xfc, !UPT ;  /* 0x0000000126047892 */ /* 0x000fe2000f8efc3f */
[----:B------:R-:W-:Y:S01]  /*4490*/  IMAD.MOV.U32 R8, RZ, RZ, R7 ;  /* 0x000000ffff087224 */ /* 0x000fe200078e0007 */
        /* <DEDUP_REMOVED lines=34> */
.L_x_3848:
[----:B------:R-:W-:Y:S01]  /*46c0*/  IMAD R71, R153, 0x8, R148 ;  /* 0x0000000899477824 */ /* 0x000fe200078e0294 */
[----:B------:R-:W-:Y:S01]  /*46d0*/  SHF.L.U32 R86, R158, 0x1f, RZ ;  /* 0x0000001f9e567819 */ /* 0x000fe200000006ff */
[----:B------:R-:W0:Y:S01]  /*46e0*/  LDC R85, c[0x0][0x2f4] ;  /* 0x0000bd00ff557b82 */ /* 0x000e220000000800 */
[----:B------:R-:W-:Y:S02]  /*46f0*/  BSSY B1, `(.L_x_3849) ;  /* 0x0000003000017945 */ /* 0x000fe40003800000 */
[----:B------:R-:W1:Y:S02]  /*4700*/  SYNCS.PHASECHK.TRANS64.TRYWAIT P4, [R71+URZ+0x32490], R86 ;  /* 0x03249056470075a7 */ /* 0x000e64000808017f */
[----:B-1----:R-:W-:Y:S05]  /*4710*/  @!P4 BRA `(.L_x_3850) ;  /* 0x0000031c00a0c947 */ /* 0x002fea0003800000 */
.L_x_4182:
[----:B------:R-:W-:Y:S05]  /*4720*/  BSYNC B1 ;  /* 0x0000000000017941 */ /* 0x000fea0003800000 */
.L_x_3849:
[----:B------:R-:W-:Y:S01]  /*4730*/  UMOV UR4, 0xffffffff ;  /* 0xffffffff00047882 */ /* 0x000fe20000000000 */
[----:B0-----:R-:W-:Y:S02]  /*4740*/  IMAD.IADD R87, R85, 0x1, -R54 ;  /* 0x0000000155577824 */ /* 0x001fe400078e0a36 */
[----:B------:R-:W-:Y:S05]  /*4750*/  BRA.DIV UR4, `(.L_x_3851) ;  /* 0x0000031e04a47947 */ /* 0x000fea000b800000 */
[----:B------:R0:W2:Y:S04]  /*4760*/  SHFL.IDX PT, R77, R84, RZ, 0x1c1f ;  /* 0x001c1fff544d7589 */ /* 0x0000a800000e0000 */
[----:B------:R0:W3:Y:S02]  /*4770*/  SHFL.IDX PT, R76, R83, RZ, 0x1c1f ;  /* 0x001c1fff534c7589 */ /* 0x0000e400000e0000 */
.L_x_4186:
        /* <DEDUP_REMOVED lines=13> */
[----:B------:R-:W-:Y:S02]  /*4850*/  IMAD.IADD R8, R198, 0x1, R9 ;  /* 0x00000001c6087824 */ /* 0x000fe400078e0209 */
        /* <DEDUP_REMOVED lines=10> */
[----:B------:R-:W-:Y:S01]  /*4900*/  SHF.R.U64 R97, R4, 0x10, R5 ;  /* 0x0000001004617819 */ /* 0x000fe20000001205 */
[----:B--2---:R-:W-:Y:S01]  /*4910*/  IMAD.U32 R5, R8, 0x10000, RZ ;  /* 0x0001000008057824 */ /* 0x004fe200078e00ff */
[----:B------:R-:W-:Y:S01]  /*4920*/  SHF.R.U32.HI R101, RZ, 0x10, R7 ;  /* 0x00000010ff657819 */ /* 0x000fe20000011607 */
[----:B------:R-:W-:Y:S01]  /*4930*/  IMAD.U32 R105, R103, 0x10000, RZ ;  /* 0x0001000067697824 */ /* 0x000fe200078e00ff */
[----:B------:R-:W-:Y:S01]  /*4940*/  PRMT R98, R90, 0x5432, R98 ;  /* 0x000054325a627816 */ /* 0x000fe20000000062 */
[----:B------:R-:W-:Y:S01]  /*4950*/  IMAD.U32 R4, R10, 0x10000, RZ ;  /* 0x000100000a047824 */ /* 0x000fe200078e00ff */
[----:B------:R-:W-:Y:S01]  /*4960*/  SHF.R.U64 R102, R32, 0x10, R33 ;  /* 0x0000001020667819 */ /* 0x000fe20000001221 */
[----:B---3--:R-:W-:Y:S01]  /*4970*/  IMAD.U32 R32, R13, 0x10000, RZ ;  /* 0x000100000d207824 */ /* 0x008fe200078e00ff */
[----:B------:R-:W-:-:S02]  /*4980*/  SHF.R.U32.HI R107, RZ, 0x10, R35 ;  /* 0x00000010ff6b7819 */ /* 0x000fc40000011623 */
[----:B------:R-:W-:Y:S01]  /*4990*/  PRMT R97, R104, 0x5410, R97 ;  /* 0x0000541068617816 */ /* 0x000fe20000000061 */
[----:B------:R-:W-:Y:S01]  /*49a0*/  FMUL.FTZ R109, R32, R105 ;  /* 0x00000069206d7220 */ /* 0x000fe20000410000 */
[----:B------:R-:W-:Y:S01]  /*49b0*/  PRMT R101, R99, 0x5410, R101 ;  /* 0x0000541063657816 */ /* 0x000fe20000000065 */
[----:B------:R-:W-:Y:S01]  /*49c0*/  IMAD.U32 R99, R98, 0x10000, RZ ;  /* 0x0001000062637824 */ /* 0x000fe200078e00ff */
[----:B------:R-:W-:Y:S01]  /*49d0*/  SHF.R.U64 R100, R6, 0x10, R7 ;  /* 0x0000001006647819 */ /* 0x000fe20000001207 */
[----:B------:R-:W-:Y:S01]  /*49e0*/  IMAD.U32 R6, R9, 0x10000, RZ ;  /* 0x0001000009067824 */ /* 0x000fe200078e00ff */
[----:B------:R-:W-:Y:S01]  /*49f0*/  LOP3.LUT R33, R13, 0xffff0000, RZ, 0xc0, !PT ;  /* 0xffff00000d217812 */ /* 0x000fe200078ec0ff */
[----:B------:R-:W-:Y:S01]  /*4a00*/  IMAD.U32 R13, R12, 0x10000, RZ ;  /* 0x000100000c0d7824 */ /* 0x000fe200078e00ff */
[----:B------:R-:W-:Y:S01]  /*4a10*/  LOP3.LUT R104, R103, 0xffff0000, RZ, 0xc0, !PT ;  /* 0xffff000067687812 */ /* 0x000fe200078ec0ff */
[-C--:B------:R-:W-:Y:S01]  /*4a20*/  FMUL.FTZ R103, R32, R99.reuse ;  /* 0x0000006320677220 */ /* 0x080fe20000410000 */
[----:B------:R-:W-:Y:S01]  /*4a30*/  PRMT R107, R108, 0x5410, R107 ;  /* 0x000054106c6b7816 */ /* 0x000fe2000000006b */
[----:B------:R-:W-:Y:S01]  /*4a40*/  FFMA.FTZ R109, R6, R99, -R109 ;  /* 0x00000063066d7223 */ /* 0x000fe2000001086d */
[----:B------:R-:W-:Y:S01]  /*4a50*/  LOP3.LUT R7, R9, 0xffff0000, RZ, 0xc0, !PT ;  /* 0xffff000009077812 */ /* 0x000fe200078ec0ff */
[----:B------:R-:W-:Y:S01]  /*4a60*/  FMUL.FTZ R32, R33, R104 ;  /* 0x0000006821207220 */ /* 0x000fe20000410000 */
[----:B------:R-:W-:Y:S01]  /*4a70*/  LOP3.LUT R98, R98, 0xffff0000, RZ, 0xc0, !PT ;  /* 0xffff000062627812 */ /* 0x000fe200078ec0ff */
[----:B------:R-:W-:Y:S01]  /*4a80*/  IMAD.U32 R99, R107, 0x10000, RZ ;  /* 0x000100006b637824 */ /* 0x000fe200078e00ff */
[----:B------:R-:W-:Y:S01]  /*4a90*/  SHF.R.U64 R106, R34, 0x10, R35 ;  /* 0x00000010226a7819 */ /* 0x000fe20000001223 */
[----:B------:R-:W-:-:S02]  /*4aa0*/  IMAD.U32 R34, R15, 0x10000, RZ ;  /* 0x000100000f227824 */ /* 0x000fc400078e00ff */
[----:B------:R-:W-:Y:S01]  /*4ab0*/  FFMA.FTZ R103, R6, R105, R103 ;  /* 0x0000006906677223 */ /* 0x000fe20000010067 */
[----:B------:R-:W-:Y:S02]  /*4ac0*/  IMAD.U32 R6, R101, 0x10000, RZ ;  /* 0x0001000065067824 */ /* 0x000fe400078e00ff */
[-C--:B------:R-:W-:Y:S01]  /*4ad0*/  FMUL.FTZ R110, R33, R98.reuse ;  /* 0x00000062216e7220 */ /* 0x080fe20000410000 */
[----:B------:R-:W-:Y:S01]  /*4ae0*/  FFMA.FTZ R108, R7, R98, -R32 ;  /* 0x00000062076c7223 */ /* 0x000fe20000010820 */
[----:B------:R-:W-:Y:S02]  /*4af0*/  IMAD.U32 R9, R11, 0x10000, RZ ;  /* 0x000100000b097824 */ /* 0x000fe400078e00ff */
[CC--:B------:R-:W-:Y:S01]  /*4b00*/  FMUL.FTZ R32, R34.reuse, R99.reuse ;  /* 0x0000006322207220 */ /* 0x0c0fe20000410000 */
[----:B------:R-:W-:Y:S01]  /*4b10*/  LOP3.LUT R35, R15, 0xffff0000, RZ, 0xc0, !PT ;  /* 0xffff00000f237812 */ /* 0x000fe200078ec0ff */
[----:B------:R-:W-:Y:S01]  /*4b20*/  FMUL.FTZ R34, R34, R6 ;  /* 0x0000000622227220 */ /* 0x000fe20000410000 */
[----:B------:R-:W-:Y:S01]  /*4b30*/  LOP3.LUT R98, R107, 0xffff0000, RZ, 0xc0, !PT ;  /* 0xffff00006b627812 */ /* 0x000fe200078ec0ff */
[----:B------:R-:W-:Y:S01]  /*4b40*/  FFMA.FTZ R110, R7, R104, R110 ;  /* 0x00000068076e7223 */ /* 0x000fe2000001006e */
[----:B------:R-:W-:Y:S01]  /*4b50*/  PRMT R102, R92, 0x5432, R102 ;  /* 0x000054325c667816 */ /* 0x000fe20000000066 */
[----:B------:R-:W-:Y:S01]  /*4b60*/  FFMA.FTZ R104, R9, R6, -R32 ;  /* 0x0000000609687223 */ /* 0x000fe20000010820 */
[----:B------:R-:W-:Y:S01]  /*4b70*/  LOP3.LUT R32, R101, 0xffff0000, RZ, 0xc0, !PT ;  /* 0xffff000065207812 */ /* 0x000fe200078ec0ff */
[----:B------:R-:W-:Y:S01]  /*4b80*/  FFMA.FTZ R99, R9, R99, R34 ;  /* 0x0000006309637223 */ /* 0x000fe20000010022 */
[----:B------:R-:W-:Y:S01]  /*4b90*/  LOP3.LUT R11, R11, 0xffff0000, RZ, 0xc0, !PT ;  /* 0xffff00000b0b7812 */ /* 0x000fe200078ec0ff */
[----:B------:R-:W-:Y:S01]  /*4ba0*/  FMUL.FTZ R112, R35, R98 ;  /* 0x0000006223707220 */ /* 0x000fe20000410000 */
[----:B------:R-:W-:Y:S01]  /*4bb0*/  LOP3.LUT R12, R12, 0xffff0000, RZ, 0xc0, !PT ;  /* 0xffff00000c0c7812 */ /* 0x000fe200078ec0ff */
[C---:B------:R-:W-:Y:S01]  /*4bc0*/  IMAD.U32 R34, R102.reuse, 0x10000, RZ ;  /* 0x0001000066227824 */ /* 0x040fe200078e00ff */
[----:B------:R-:W-:Y:S01]  /*4bd0*/  LOP3.LUT R9, R102, 0xffff0000, RZ, 0xc0, !PT ;  /* 0xffff000066097812 */ /* 0x000fe200078ec0ff */
[----:B------:R-:W-:-:S02]  /*4be0*/  IMAD.U32 R6, R97, 0x10000, RZ ;  /* 0x0001000061067824 */ /* 0x000fc400078e00ff */
[-C--:B------:R-:W-:Y:S01]  /*4bf0*/  FMUL.FTZ R114, R35, R32.reuse ;  /* 0x0000002023727220 */ /* 0x080fe20000410000 */
[----:B------:R-:W-:Y:S01]  /*4c00*/  FFMA.FTZ R35, R11, R32, -R112 ;  /* 0x000000200b237223 */ /* 0x000fe20000010870 */
[----:B------:R-:W-:Y:S01]  /*4c10*/  LOP3.LUT R97, R97, 0xffff0000, RZ, 0xc0, !PT ;  /* 0xffff000061617812 */ /* 0x000fe200078ec0ff */
[C---:B------:R-:W-:Y:S01]  /*4c20*/  FMUL.FTZ R32, R13.reuse, R34 ;  /* 0x000000220d207220 */ /* 0x040fe20000410000 */
[----:B------:R-:W-:Y:S01]  /*4c30*/  LOP3.LUT R8, R8, 0xffff0000, RZ, 0xc0, !PT ;  /* 0xffff000008087812 */ /* 0x000fe200078ec0ff */
[----:B------:R-:W-:Y:S01]  /*4c40*/  FMUL.FTZ R13, R13, R6 ;  /* 0x000000060d0d7220 */ /* 0x000fe20000410000 */
[----:B------:R-:W-:Y:S01]  /*4c50*/  PRMT R106, R91, 0x5432, R106 ;  /* 0x000054325b6a7816 */ /* 0x000fe2000000006a */
[----:B------:R-:W-:Y:S01]  /*4c60*/  FMUL.FTZ R7, R12, R9 ;  /* 0x000000090c077220 */ /* 0x000fe20000410000 */
[----:B------:R-:W-:Y:S01]  /*4c70*/  PRMT R100, R89, 0x5432, R100 ;  /* 0x0000543259647816 */ /* 0x000fe20000000064 */
[----:B------:R-:W-:Y:S02]  /*4c80*/  IMAD.U32 R15, R14, 0x10000, RZ ;  /* 0x000100000e0f7824 */ /* 0x000fe400078e00ff */
[----:B------:R-:W-:Y:S01]  /*4c90*/  FFMA.FTZ R114, R11, R98, R114 ;  /* 0x000000620b727223 */ /* 0x000fe20000010072 */
[C---:B------:R-:W-:Y:S01]  /*4ca0*/  FFMA.FTZ R32, R5.reuse, R6, -R32 ;  /* 0x0000000605207223 */ /* 0x040fe20000010820 */
[-C--:B------:R-:W-:Y:S01]  /*4cb0*/  FMUL.FTZ R33, R12, R97.reuse ;  /* 0x000000610c217220 */ /* 0x080fe20000410000 */
[----:B------:R-:W-:Y:S01]  /*4cc0*/  LOP3.LUT R14, R14, 0xffff0000, RZ, 0xc0, !PT ;  /* 0xffff00000e0e7812 */ /* 0x000fe200078ec0ff */
[----:B------:R-:W-:Y:S01]  /*4cd0*/  FFMA.FTZ R13, R5, R34, R13 ;  /* 0x00000022050d7223 */ /* 0x000fe2000001000d */
[----:B------:R-:W-:Y:S01]  /*4ce0*/  FFMA.FTZ R97, R8, R97, -R7 ;  /* 0x0000006108617223 */ /* 0x000fe20000010807 */
[C---:B------:R-:W-:Y:S01]  /*4cf0*/  IMAD.U32 R6, R106.reuse, 0x10000, RZ ;  /* 0x000100006a067824 */ /* 0x040fe200078e00ff */
[----:B------:R-:W-:Y:S01]  /*4d00*/  LOP3.LUT R11, R106, 0xffff0000, RZ, 0xc0, !PT ;  /* 0xffff00006a0b7812 */ /* 0x000fe200078ec0ff */
[C---:B------:R-:W-:Y:S01]  /*4d10*/  IMAD.U32 R5, R100.reuse, 0x10000, RZ ;  /* 0x0001000064057824 */ /* 0x040fe200078e00ff */
[----:B------:R-:W-:Y:S01]  /*4d20*/  LOP3.LUT R7, R100, 0xffff0000, RZ, 0xc0, !PT ;  /* 0xffff000064077812 */ /* 0x000fe200078ec0ff */
[----:B------:R-:W-:Y:S01]  /*4d30*/  FFMA.FTZ R8, R8, R9, R33 ;  /* 0x0000000908087223 */ /* 0x000fe20000010021 */
[CC--:B------:R-:W-:Y:S01]  /*4d40*/  FMUL.FTZ R9, R15.reuse, R6.reuse ;  /* 0x000000060f097220 */ /* 0x0c0fe20000410000 */
[----:B------:R-:W-:Y:S01]  /*4d50*/  LOP3.LUT R10, R10, 0xffff0000, RZ, 0xc0, !PT ;  /* 0xffff00000a0a7812 */ /* 0x000fe200078ec0ff */
[----:B------:R-:W-:Y:S01]  /*4d60*/  FMUL.FTZ R15, R15, R5 ;  /* 0x000000050f0f7220 */ /* 0x000fe20000410000 */
        /* <DEDUP_REMOVED lines=18> */
.L_x_3855:
[----:B------:R-:W-:Y:S05]  /*4e90*/  BSYNC B2 ;  /* 0x0000000000027941 */ /* 0x000fea0003800000 */
.L_x_3854:
[----:B------:R-:W-:Y:S01]  /*4ea0*/  ISETP.GE.AND P4, PT, R88, R85, PT ;  /* 0x000000555800720c */ /* 0x000fe20003f86270 */
[----:B--2---:R4:W-:-:S12]  /*4eb0*/  ST.E.128 desc[UR44][R74.64], R8 ;  /* 0x000000084a007985 */ /* 0x0049d8000c101d2c */
[----:B------:R-:W-:-:S05]  /*4ec0*/  @!P4 IMAD.WIDE R76, R88, 0x2, R76 ;  /* 0x00000002584cc825 */ /* 0x000fca00078e024c */
[----:B---3--:R4:W-:Y:S02]  /*4ed0*/  @!P4 ST.E.128 desc[UR44][R76.64], R12 ;  /* 0x0000000c4c00c985 */ /* 0x0089e4000c101d2c */
.L_x_3853:
[----:B------:R-:W-:Y:S05]  /*4ee0*/  BSYNC B1 ;  /* 0x0000000000017941 */ /* 0x000fea0003800000 */
.L_x_3852:
[----:B------:R-:W-:-:S03]  /*4ef0*/  UMOV UR4, 0xffffffff ;  /* 0xffffffff00047882 */ /* 0x000fc60000000000 */
[----:B------:R-:W-:Y:S05]  /*4f00*/  BRA.DIV UR4, `(.L_x_3856) ;  /* 0x0000031a04047947 */ /* 0x000fea000b800000 */
[----:B------:R0:W0:Y:S04]  /*4f10*/  SHFL.IDX PT, R33, R84, 0x1, 0x1c1f ;  /* 0x003c1f0054217f89 */ /* 0x00002800000e0000 */
[----:B----4-:R4:W0:Y:S02]  /*4f20*/  SHFL.IDX PT, R14, R83, 0x1, 0x1c1f ;  /* 0x003c1f00530e7f89 */ /* 0x01082400000e0000 */
.L_x_4190:
[----:B------:R-:W-:-:S13]  /*4f30*/  ISETP.GE.OR P4, PT, R166, R82, P1 ;  /* 0x00000052a600720c */ /* 0x000fda0000f86670 */
[----:B------:R-:W-:Y:S05]  /*4f40*/  @P4 BRA `(.L_x_3837) ;  /* 0x0000000800f04947 */ /* 0x000fea0003800000 */
[----:B------:R-:W-:Y:S01]  /*4f50*/  SEL R87, R54, R87, !P0 ;  /* 0x0000005736577207 */ /* 0x000fe20004000000 */
[----:B------:R-:W-:Y:S01]  /*4f60*/  BSSY B1, `(.L_x_3857) ;  /* 0x000006d000017945 */ /* 0x000fe20003800000 */
[C---:B0-----:R-:W-:Y:S02]  /*4f70*/  LEA R12, P4, R60.reuse, R14, 0x1 ;  /* 0x0000000e3c0c7211 */ /* 0x041fe400078808ff */
[----:B------:R-:W-:Y:S02]  /*4f80*/  SHF.R.S32.HI R4, RZ, 0x1f, R87 ;  /* 0x0000001fff047819 */ /* 0x000fe40000011457 */
[----:B------:R-:W-:Y:S02]  /*4f90*/  LEA.HI.X R13, R60, R33, R61, 0x1, P4 ;  /* 0x000000213c0d7211 */ /* 0x000fe400020f0c3d */
        /* <DEDUP_REMOVED lines=10> */
[----:B------:R-:W0:Y:S04]  /*5040*/  LDS.128 R4, [R5+0x1c400] ;  /* 0x01c4000005047984 */ /* 0x000e280000000c00 */
[----:B------:R-:W0:Y:S01]  /*5050*/  LDS.128 R8, [R8+0x1c400] ;  /* 0x01c4000008087984 */ /* 0x000e220000000c00 */
[----:B------:R-:W-:Y:S05]  /*5060*/  @P2 BRA `(.L_x_3858) ;  /* 0x0000000400702947 */ /* 0x000fea0003800000 */
[--C-:B------:R-:W-:Y:S01]  /*5070*/  SHF.R.U64 R84, R40, 0x10, R41.reuse ;  /* 0x0000001028547819 */ /* 0x100fe20000001229 */
[----:B0-----:R-:W-:Y:S01]  /*5080*/  IMAD.U32 R15, R5, 0x10000, RZ ;  /* 0x00010000050f7824 */ /* 0x001fe200078e00ff */
[----:B------:R-:W-:Y:S01]  /*5090*/  SHF.R.U32.HI R41, RZ, 0x10, R41 ;  /* 0x00000010ff297819 */ /* 0x000fe20000011629 */
[----:B------:R-:W-:Y:S01]  /*50a0*/  IMAD.U32 R35, R8, 0x10000, RZ ;  /* 0x0001000008237824 */ /* 0x000fe200078e00ff */
[----:B--2---:R-:W-:Y:S02]  /*50b0*/  SHF.R.U32.HI R77, RZ, 0x10, R37 ;  /* 0x00000010ff4d7819 */ /* 0x004fe40000011625 */
[----:B------:R-:W-:Y:S02]  /*50c0*/  SHF.R.U64 R74, R38, 0x10, R39 ;  /* 0x00000010264a7819 */ /* 0x000fe40000001227 */
[----:B------:R-:W-:Y:S02]  /*50d0*/  PRMT R96, R96, 0x5410, R41 ;  /* 0x0000541060607816 */ /* 0x000fe40000000029 */
[----:B------:R-:W-:-:S02]  /*50e0*/  PRMT R92, R92, 0x5410, R77 ;  /* 0x000054105c5c7816 */ /* 0x000fc4000000004d */
[----:B------:R-:W-:Y:S01]  /*50f0*/  SHF.R.U64 R88, R36, 0x10, R37 ;  /* 0x0000001024587819 */ /* 0x000fe20000001225 */
[----:B------:R-:W-:Y:S01]  /*5100*/  IMAD.U32 R37, R9, 0x10000, RZ ;  /* 0x0001000009257824 */ /* 0x000fe200078e00ff */
[--C-:B---3--:R-:W-:Y:S01]  /*5110*/  SHF.R.U64 R76, R42, 0x10, R43.reuse ;  /* 0x000000102a4c7819 */ /* 0x108fe2000000122b */
[----:B------:R-:W-:Y:S01]  /*5120*/  IMAD.U32 R42, R92, 0x10000, RZ ;  /* 0x000100005c2a7824 */ /* 0x000fe200078e00ff */
[----:B------:R-:W-:Y:S01]  /*5130*/  PRMT R89, R89, 0x5410, R74 ;  /* 0x0000541059597816 */ /* 0x000fe2000000004a */
[----:B------:R-:W-:Y:S01]  /*5140*/  IMAD.U32 R74, R96, 0x10000, RZ ;  /* 0x00010000604a7824 */ /* 0x000fe200078e00ff */
[----:B------:R-:W-:Y:S02]  /*5150*/  SHF.R.U32.HI R43, RZ, 0x10, R43 ;  /* 0x00000010ff2b7819 */ /* 0x000fe4000001162b */
[----:B------:R-:W-:Y:S01]  /*5160*/  SHF.R.U32.HI R75, RZ, 0x10, R39 ;  /* 0x00000010ff4b7819 */ /* 0x000fe20000011627 */
[----:B------:R-:W-:Y:S01]  /*5170*/  IMAD.U32 R39, R11, 0x10000, RZ ;  /* 0x000100000b277824 */ /* 0x000fe200078e00ff */
[----:B------:R-:W-:-:S02]  /*5180*/  LOP3.LUT R38, R9, 0xffff0000, RZ, 0xc0, !PT ;  /* 0xffff000009267812 */ /* 0x000fc400078ec0ff */
[----:B------:R-:W-:Y:S01]  /*5190*/  PRMT R93, R93, 0x5410, R76 ;  /* 0x000054105d5d7816 */ /* 0x000fe2000000004c */
[----:B------:R-:W-:Y:S01]  /*51a0*/  FMUL.FTZ R76, R37, R74 ;  /* 0x0000004a254c7220 */ /* 0x000fe20000410000 */
[----:B------:R-:W-:Y:S02]  /*51b0*/  LOP3.LUT R41, R96, 0xffff0000, RZ, 0xc0, !PT ;  /* 0xffff000060297812 */ /* 0x000fe400078ec0ff */
[----:B------:R-:W-:Y:S01]  /*51c0*/  PRMT R95, R95, 0x5410, R84 ;  /* 0x000054105f5f7816 */ /* 0x000fe20000000054 */
[-C--:B------:R-:W-:Y:S01]  /*51d0*/  FMUL.FTZ R84, R37, R42.reuse ;  /* 0x0000002a25547220 */ /* 0x080fe20000410000 */
[----:B------:R-:W-:Y:S01]  /*51e0*/  PRMT R94, R94, 0x5410, R43 ;  /* 0x000054105e5e7816 */ /* 0x000fe2000000002b */
[----:B------:R-:W-:Y:S01]  /*51f0*/  FFMA.FTZ R76, R15, R42, -R76 ;  /* 0x0000002a0f4c7223 */ /* 0x000fe2000001084c */
[----:B------:R-:W-:Y:S01]  /*5200*/  PRMT R90, R90, 0x5410, R75 ;  /* 0x000054105a5a7816 */ /* 0x000fe2000000004b */
[----:B------:R-:W-:Y:S01]  /*5210*/  FMUL.FTZ R43, R38, R41 ;  /* 0x00000029262b7220 */ /* 0x000fe20000410000 */
[----:B------:R-:W-:Y:S01]  /*5220*/  LOP3.LUT R34, R5, 0xffff0000, RZ, 0xc0, !PT ;  /* 0xffff000005227812 */ /* 0x000fe200078ec0ff */
[----:B------:R-:W-:Y:S01]  /*5230*/  IMAD.U32 R42, R94, 0x10000, RZ ;  /* 0x000100005e2a7824 */ /* 0x000fe200078e00ff */
[----:B------:R-:W-:Y:S01]  /*5240*/  LOP3.LUT R37, R92, 0xffff0000, RZ, 0xc0, !PT ;  /* 0xffff00005c257812 */ /* 0x000fe200078ec0ff */
[----:B------:R-:W-:Y:S01]  /*5250*/  FFMA.FTZ R84, R15, R74, R84 ;  /* 0x0000004a0f547223 */ /* 0x000fe20000010054 */
[----:B------:R-:W-:Y:S01]  /*5260*/  IMAD.U32 R15, R90, 0x10000, RZ ;  /* 0x000100005a0f7824 */ /* 0x000fe200078e00ff */
[----:B------:R-:W-:Y:S01]  /*5270*/  LOP3.LUT R40, R11, 0xffff0000, RZ, 0xc0, !PT ;  /* 0xffff00000b287812 */ /* 0x000fe200078ec0ff */
[----:B------:R-:W-:-:S02]  /*5280*/  IMAD.U32 R5, R4, 0x10000, RZ ;  /* 0x0001000004057824 */ /* 0x000fc400078e00ff */
[-C--:B------:R-:W-:Y:S01]  /*5290*/  FMUL.FTZ R75, R38, R37.reuse ;  /* 0x00000025264b7220 */ /* 0x080fe20000410000 */
[----:B------:R-:W-:Y:S01]  /*52a0*/  FFMA.FTZ R43, R34, R37, -R43 ;  /* 0x00000025222b7223 */ /* 0x000fe2000001082b */
[----:B------:R-:W-:Y:S01]  /*52b0*/  LOP3.LUT R94, R94, 0xffff0000, RZ, 0xc0, !PT ;  /* 0xffff00005e5e7812 */ /* 0x000fe200078ec0ff */
[----:B------:R-:W-:Y:S01]  /*52c0*/  FMUL.FTZ R37, R39, R42 ;  /* 0x0000002a27257220 */ /* 0x000fe20000410000 */
[----:B------:R-:W-:Y:S01]  /*52d0*/  LOP3.LUT R36, R8, 0xffff0000, RZ, 0xc0, !PT ;  /* 0xffff000008247812 */ /* 0x000fe200078ec0ff */
[----:B------:R-:W-:Y:S01]  /*52e0*/  IMAD.U32 R8, R7, 0x10000, RZ ;  /* 0x0001000007087824 */ /* 0x000fe200078e00ff */
[----:B------:R-:W-:Y:S01]  /*52f0*/  PRMT R91, R91, 0x5410, R88 ;  /* 0x000054105b5b7816 */ /* 0x000fe20000000058 */
[----:B------:R-:W-:Y:S01]  /*5300*/  FMUL.FTZ R39, R39, R15 ;  /* 0x0000000f27277220 */ /* 0x000fe20000410000 */
[----:B------:R-:W-:Y:S01]  /*5310*/  LOP3.LUT R90, R90, 0xffff0000, RZ, 0xc0, !PT ;  /* 0xffff00005a5a7812 */ /* 0x000fe200078ec0ff */
[----:B------:R-:W-:Y:S01]  /*5320*/  FFMA.FTZ R75, R34, R41, R75 ;  /* 0x00000029224b7223 */ /* 0x000fe2000001004b */
[----:B------:R-:W-:Y:S01]  /*5330*/  LOP3.LUT R9, R7, 0xffff0000, RZ, 0xc0, !PT ;  /* 0xffff000007097812 */ /* 0x000fe200078ec0ff */
[----:B------:R-:W-:Y:S01]  /*5340*/  FMUL.FTZ R38, R40, R94 ;  /* 0x0000005e28267220 */ /* 0x000fe20000410000 */
[C---:B------:R-:W-:Y:S01]  /*5350*/  FFMA.FTZ R37, R8.reuse, R15, -R37 ;  /* 0x0000000f08257223 */ /* 0x040fe20000010825 */
[----:B------:R-:W-:Y:S01]  /*5360*/  FFMA.FTZ R39, R8, R42, R39 ;  /* 0x0000002a08277223 */ /* 0x000fe20000010027 */
[----:B------:R-:W-:-:S02]  /*5370*/  IMAD.U32 R34, R95, 0x10000, RZ ;  /* 0x000100005f227824 */ /* 0x000fc400078e00ff */
[-C--:B------:R-:W-:Y:S01]  /*5380*/  FMUL.FTZ R40, R40, R90.reuse ;  /* 0x0000005a28287220 */ /* 0x080fe20000410000 */
[----:B------:R-:W-:Y:S02]  /*5390*/  IMAD.U32 R8, R91, 0x10000, RZ ;  /* 0x000100005b087824 */ /* 0x000fe400078e00ff */
[----:B------:R-:W-:Y:S01]  /*53a0*/  FFMA.FTZ R90, R9, R90, -R38 ;  /* 0x0000005a095a7223 */ /* 0x000fe20000010826 */
[----:B------:R-:W-:Y:S01]  /*53b0*/  FMUL.FTZ R38, R35, R34 ;  /* 0x0000002223267220 */ /* 0x000fe20000410000 */
[----:B------:R-:W-:Y:S01]  /*53c0*/  LOP3.LUT R95, R95, 0xffff0000, RZ, 0xc0, !PT ;  /* 0xffff00005f5f7812 */ /* 0x000fe200078ec0ff */
[----:B------:R-:W-:Y:S01]  /*53d0*/  FMUL.FTZ R35, R35, R8 ;  /* 0x0000000823237220 */ /* 0x000fe20000410000 */
[----:B------:R-:W-:Y:S01]  /*53e0*/  LOP3.LUT R91, R91, 0xffff0000, RZ, 0xc0, !PT ;  /* 0xffff00005b5b7812 */ /* 0x000fe200078ec0ff */
[----:B------:R-:W-:Y:S01]  /*53f0*/  FFMA.FTZ R40, R9, R94, R40 ;  /* 0x0000005e09287223 */ /* 0x000fe20000010028 */
[----:B------:R-:W-:Y:S01]  /*5400*/  LOP3.LUT R4, R4, 0xffff0000, RZ, 0xc0, !PT ;  /* 0xffff000004047812 */ /* 0x000fe200078ec0ff */
[----:B------:R-:W-:Y:S01]  /*5410*/  FFMA.FTZ R35, R5, R34, R35 ;  /* 0x0000002205237223 */ /* 0x000fe20000010023 */
[----:B------:R-:W-:-:S02]  /*5420*/  IMAD.U32 R11, R10, 0x10000, RZ ;  /* 0x000100000a0b7824 */ /* 0x000fc400078e00ff */
[----:B------:R-:W-:Y:S01]  /*5430*/  FMUL.FTZ R9, R36, R95 ;  /* 0x0000005f24097220 */ /* 0x000fe20000410000 */
[----:B------:R-:W-:Y:S01]  /*5440*/  FFMA.FTZ R38, R5, R8, -R38 ;  /* 0x0000000805267223 */ /* 0x000fe20000010826 */
[----:B------:R-:W-:Y:S01]  /*5450*/  IMAD.U32 R34, R93, 0x10000, RZ ;  /* 0x000100005d227824 */ /* 0x000fe200078e00ff */
[----:B------:R-:W-:Y:S01]  /*5460*/  LOP3.LUT R10, R10, 0xffff0000, RZ, 0xc0, !PT ;  /* 0xffff00000a0a7812 */ /* 0x000fe200078ec0ff */
[-C--:B------:R-:W-:Y:S01]  /*5470*/  FMUL.FTZ R5, R36, R91.reuse ;  /* 0x0000005b24057220 */ /* 0x080fe20000410000 */
[----:B------:R-:W-:Y:S01]  /*5480*/  IMAD.U32 R8, R89, 0x10000, RZ ;  /* 0x0001000059087824 */ /* 0x000fe200078e00ff */
[----:B------:R-:W-:Y:S01]  /*5490*/  LOP3.LUT R93, R93, 0xffff0000, RZ, 0xc0, !PT ;  /* 0xffff00005d5d7812 */ /* 0x000fe200078ec0ff */
[----:B------:R-:W-:Y:S01]  /*54a0*/  FFMA.FTZ R9, R4, R91, -R9 ;  /* 0x0000005b04097223 */ /* 0x000fe20000010809 */
[----:B------:R-:W-:Y:S01]  /*54b0*/  LOP3.LUT R89, R89, 0xffff0000, RZ, 0xc0, !PT ;  /* 0xffff000059597812 */ /* 0x000fe200078ec0ff */
[----:B------:R-:W-:Y:S02]  /*54c0*/  IMAD.U32 R7, R6, 0x10000, RZ ;  /* 0x0001000006077824 */ /* 0x000fe400078e00ff */
[----:B------:R-:W-:Y:S01]  /*54d0*/  FFMA.FTZ R4, R4, R95, R5 ;  /* 0x0000005f04047223 */ /* 0x000fe20000010005 */
[----:B------:R-:W-:Y:S01]  /*54e0*/  LOP3.LUT R6, R6, 0xffff0000, RZ, 0xc0, !PT ;  /* 0xffff000006067812 */ /* 0x000fe200078ec0ff */
        /* <DEDUP_REMOVED lines=18> */
[----:B------:R-:W-:Y:S01]  /*5610*/  F2FP.BF16.F32.PACK_AB R7, R90, R37 ;  /* 0x000000255a07723e */ /* 0x000fe200000010ff */
[----:B------:R-:W-:-:S07]  /*5620*/  IMAD.MOV.U32 R11, RZ, RZ, R39 ;  /* 0x000000ffff0b7224 */ /* 0x000fce00078e0027 */
.L_x_3858:
[----:B------:R-:W-:Y:S05]  /*5630*/  BSYNC B1 ;  /* 0x0000000000017941 */ /* 0x000fea0003800000 */
.L_x_3857:
[----:B0-----:R0:W-:Y:S01]  /*5640*/  ST.E.128 desc[UR44][R12.64], R4 ;  /* 0x000000040c007985 */ /* 0x0011e2000c101d2c */
[----:B------:R-:W-:Y:S01]  /*5650*/  ISETP.GE.AND P2, PT, R32, R85, PT ;  /* 0x000000552000720c */ /* 0x000fe20003f46270 */
[----:B------:R-:W-:-:S12]  /*5660*/  IMAD.MOV.U32 R15, RZ, RZ, R33 ;  /* 0x000000ffff0f7224 */ /* 0x000fd800078e0021 */
[----:B------:R-:W-:Y:S05]  /*5670*/  @P2 BRA `(.L_x_3837) ;  /* 0x0000000400242947 */ /* 0x000fea0003800000 */
[----:B------:R-:W-:-:S05]  /*5680*/  IMAD.WIDE R32, R32, 0x2, R14 ;  /* 0x0000000220207825 */ /* 0x000fca00078e020e */
[----:B------:R0:W-:Y:S01]  /*5690*/  ST.E.128 desc[UR44][R32.64], R8 ;  /* 0x0000000820007985 */ /* 0x0001e2000c101d2c */
[----:B------:R-:W-:Y:S05]  /*56a0*/  BRA `(.L_x_3837) ;  /* 0x0000000400187947 */ /* 0x000fea0003800000 */
.L_x_3818:
[----:B------:R-:W-:-:S04]  /*56b0*/  ULOP3.LUT UR4, UR38, 0x1, URZ, 0xfc, !UPT ;  /* 0x0000000126047892 */ /* 0x000fc8000f8efc3f */
[----:B------:R-:W-:-:S06]  /*56c0*/  UISETP.NE.AND UP0, UPT, UR4, 0x3, UPT ;  /* 0x000000030400788c */ /* 0x000fcc000bf05270 */
[----:B------:R-:W-:-:S13]  /*56d0*/  PLOP3.LUT P3, PT, PT, PT, UP0, 0x80, 0x0 ;  /* 0x000000000000781c */ /* 0x000fda0003f6f008 */
[----:B------:R-:W-:Y:S05]  /*56e0*/  @!P3 BRA `(.L_x_3859) ;  /* 0x000000000004b947 */ /* 0x000fea0003800000 */
[----:B------:R-:W-:Y:S01]  /*56f0*/  BPT.TRAP 0x1 ;  /* 0x000000040000795c */ /* 0x000fe20000300000 */
.L_x_3859:
[----:B------:R-:W-:Y:S01]  /*5700*/  IMAD R71, R153, 0x8, R148 ;  /* 0x0000000899477824 */ /* 0x000fe200078e0294 */
[----:B------:R-:W-:Y:S01]  /*5710*/  SHF.L.U32 R86, R158, 0x1f, RZ ;  /* 0x0000001f9e567819 */ /* 0x000fe200000006ff */
[----:B------:R-:W-:Y:S01]  /*5720*/  BSSY B1, `(.L_x_3860) ;  /* 0x0000004000017945 */ /* 0x000fe20003800000 */
[----:B------:R-:W-:Y:S02]  /*5730*/  SHF.R.S32.HI R80, RZ, 0x1f, R79 ;  /* 0x0000001fff507819 */ /* 0x000fe4000001144f */
[----:B------:R-:W0:Y:S02]  /*5740*/  SYNCS.PHASECHK.TRANS64.TRYWAIT P2, [R71+URZ+0x32490], R86 ;  /* 0x03249056470075a7 */ /* 0x000e24000804017f */
[----:B0-----:R-:W-:Y:S05]  /*5750*/  @!P2 BRA `(.L_x_3861) ;  /* 0x000003100038a947 */ /* 0x001fea0003800000 */
.L_x_4191:
[----:B------:R-:W-:Y:S05]  /*5760*/  BSYNC B1 ;  /* 0x0000000000017941 */ /* 0x000fea0003800000 */
.L_x_3860:
        /* <DEDUP_REMOVED lines=27> */
.L_x_4195:
[----:B------:R-:W-:Y:S04]  /*5920*/  BSSY B1, `(.L_x_3863) ;  /* 0x000000d000017945 */ /* 0x000fe80003800000 */
[----:B------:R-:W-:Y:S05]  /*5930*/  @!P2 BRA `(.L_x_3864) ;  /* 0x00000000002ca947 */ /* 0x000fea0003800000 */
[----:B------:R-:W-:Y:S02]  /*5940*/  ULDC UR4, c[0x0][0x2f4] ;  /* 0x0000bd0000047ab9 */ /* 0x000fe40000000800 */
[----:B------:R-:W-:-:S13]  /*5950*/  ISETP.GE.AND P2, PT, R22, UR4, PT ;  /* 0x0000000416007c0c */ /* 0x000fda000bf46270 */
[----:B---3--:R-:W-:-:S04]  /*5960*/  @!P2 LEA R10, P4, R22, R14, 0x1 ;  /* 0x0000000e160aa211 */ /* 0x008fc800078808ff */
[----:B--2---:R-:W-:Y:S02]  /*5970*/  @!P2 LEA.HI.X R11, R22, R5, R23, 0x1, P4 ;  /* 0x00000005160ba211 */ /* 0x004fe400020f0c17 */
[----:B------:R-:W-:-:S13]  /*5980*/  ISETP.GE.AND P4, PT, R152, UR4, PT ;  /* 0x0000000498007c0c */ /* 0x000fda000bf86270 */
[----:B------:R-:W-:-:S04]  /*5990*/  @!P4 LEA R14, P5, R152, R14, 0x1 ;  /* 0x0000000e980ec211 */ /* 0x000fc800078a08ff */
[----:B------:R-:W-:Y:S02]  /*59a0*/  @!P4 LEA.HI.X R15, R152, R5, R157, 0x1, P5 ;  /* 0x00000005980fc211 */ /* 0x000fe400028f0c9d */
[----:B------:R-:W2:Y:S04]  /*59b0*/  @!P2 LDS.128 R4, [R87] ;  /* 0x000000005704a984 */ /* 0x000ea80000000c00 */
[----:B--2---:R-:W-:Y:S04]  /*59c0*/  @!P2 ST.E.128 desc[UR44][R10.64], R4 ;  /* 0x000000040a00a985 */ /* 0x004fe8000c101d2c */
[----:B------:R-:W2:Y:S04]  /*59d0*/  @!P4 LDS.128 R4, [R76] ;  /* 0x000000004c04c984 */ /* 0x000ea80000000c00 */
[----:B--2---:R4:W-:Y:S02]  /*59e0*/  @!P4 ST.E.128 desc[UR44][R14.64], R4 ;  /* 0x000000040e00c985 */ /* 0x0049e4000c101d2c */
.L_x_3864:
[----:B------:R-:W-:Y:S05]  /*59f0*/  BSYNC B1 ;  /* 0x0000000000017941 */ /* 0x000fea0003800000 */
.L_x_3863:
[----:B------:R-:W-:-:S03]  /*5a00*/  UMOV UR4, 0xffffffff ;  /* 0xffffffff00047882 */ /* 0x000fc60000000000 */
[----:B------:R-:W-:Y:S05]  /*5a10*/  BRA.DIV UR4, `(.L_x_3865) ;  /* 0x0000030e04e47947 */ /* 0x000fea000b800000 */
[----:B--2-4-:R2:W4:Y:S04]  /*5a20*/  SHFL.IDX PT, R5, R9, 0x1, 0x1c1f ;  /* 0x003c1f0009057f89 */ /* 0x01452800000e0000 */
[----:B---3--:R2:W3:Y:S02]  /*5a30*/  SHFL.IDX PT, R14, R8, 0x1, 0x1c1f ;  /* 0x003c1f00080e7f89 */ /* 0x0084e400000e0000 */
.L_x_4199:
[----:B------:R-:W-:-:S13]  /*5a40*/  ISETP.GE.AND P2, PT, R32, 0x41, PT ;  /* 0x000000412000780c */ /* 0x000fda0003f46270 */
[----:B------:R-:W-:Y:S05]  /*5a50*/  @!P2 BRA `(.L_x_3837) ;  /* 0x00000000002ca947 */ /* 0x000fea0003800000 */
[----:B------:R-:W-:Y:S02]  /*5a60*/  ULDC UR4, c[0x0][0x2f4] ;  /* 0x0000bd0000047ab9 */ /* 0x000fe40000000800 */
[----:B------:R-:W-:-:S13]  /*5a70*/  ISETP.GE.AND P2, PT, R22, UR4, PT ;  /* 0x0000000416007c0c */ /* 0x000fda000bf46270 */
[----:B-123--:R-:W-:-:S04]  /*5a80*/  @!P2 LEA R8, P4, R22, R14, 0x1 ;  /* 0x0000000e1608a211 */ /* 0x00efc800078808ff */
[----:B----4-:R-:W-:Y:S02]  /*5a90*/  @!P2 LEA.HI.X R9, R22, R5, R23, 0x1, P4 ;  /* 0x000000051609a211 */ /* 0x010fe400020f0c17 */
[----:B------:R-:W-:-:S13]  /*5aa0*/  ISETP.GE.AND P4, PT, R152, UR4, PT ;  /* 0x0000000498007c0c */ /* 0x000fda000bf86270 */
[----:B------:R-:W-:-:S04]  /*5ab0*/  @!P4 LEA R14, P5, R152, R14, 0x1 ;  /* 0x0000000e980ec211 */ /* 0x000fc800078a08ff */
[----:B------:R-:W-:Y:S02]  /*5ac0*/  @!P4 LEA.HI.X R15, R152, R5, R157, 0x1, P5 ;  /* 0x00000005980fc211 */ /* 0x000fe400028f0c9d */
[----:B------:R-:W1:Y:S04]  /*5ad0*/  @!P2 LDS.128 R4, [R87+0x2000] ;  /* 0x002000005704a984 */ /* 0x000e680000000c00 */
[----:B-1----:R-:W-:Y:S04]  /*5ae0*/  @!P2 ST.E.128 desc[UR44][R8.64], R4 ;  /* 0x000000040800a985 */ /* 0x002fe8000c101d2c */
[----:B------:R-:W1:Y:S04]  /*5af0*/  @!P4 LDS.128 R4, [R76+0x2000] ;  /* 0x002000004c04c984 */ /* 0x000e680000000c00 */
[----:B-1----:R1:W-:Y:S02]  /*5b00*/  @!P4 ST.E.128 desc[UR44][R14.64], R4 ;  /* 0x000000040e00c985 */ /* 0x0023e4000c101d2c */
.L_x_3837:
[----:B------:R-:W-:Y:S05]  /*5b10*/  BSYNC B0 ;  /* 0x0000000000007941 */ /* 0x000fea0003800000 */
.L_x_3817:
[----:B01--4-:R-:W0:Y:S01]  /*5b20*/  S2R R4, SR_TID.X ;  /* 0x0000000000047919 */ /* 0x013e220000002100 */
[----:B------:R-:W-:Y:S01]  /*5b30*/  @!PT LDS RZ, [RZ] ;  /* 0x00000000fffff984 */ /* 0x000fe20000000800 */
[----:B------:R-:W-:Y:S01]  /*5b40*/  @!PT LDS RZ, [RZ] ;  /* 0x00000000fffff984 */ /* 0x000fe20000000800 */
[----:B------:R-:W-:Y:S01]  /*5b50*/  @!PT LDS RZ, [RZ] ;  /* 0x00000000fffff984 */ /* 0x000fe20000000800 */
[----:B------:R-:W-:Y:S01]  /*5b60*/  @!PT LDS RZ, [RZ] ;  /* 0x00000000fffff984 */ /* 0x000fe20000000800 */
[----:B------:R1:W-:Y:S06]  /*5b70*/  MEMBAR.ALL.CTA ;  /* 0x0000000000007992 */ /* 0x0003ec0000008000 */
[----:B-1----:R-:W1:Y:S01]  /*5b80*/  FENCE.VIEW.ASYNC.S ;  /* 0x00000000000073c6 */ /* 0x002e620000000000 */
[----:B------:R-:W-:Y:S05]  /*5b90*/  WARPSYNC.ALL ;  /* 0x0000000000007948 */ /* 0x000fea0003800000 */
[----:B------:R-:W-:Y:S01]  /*5ba0*/  BSSY B0, `(.L_x_3866) ;  /* 0x000000a000007945 */ /* 0x000fe20003800000 */
[----:B0-----:R-:W-:-:S02]  /*5bb0*/  SHF.R.U32.HI R5, RZ, 0x7, R4 ;  /* 0x00000007ff057819 */ /* 0x001fc40000011604 */
[----:B------:R-:W-:-:S03]  /*5bc0*/  LOP3.LUT P2, RZ, R4, 0x7f, RZ, 0xc0, !PT ;  /* 0x0000007f04ff7812 */ /* 0x000fc6000784c0ff */
[----:B--2---:R-:W-:-:S10]  /*5bd0*/  VIADD R8, R5, 0x8 ;  /* 0x0000000805087836 */ /* 0x004fd40000000000 */
[----:B------:R-:W-:-:S05]  /*5be0*/  @!P2 VIADD R4, R71, 0x324a0 ;  /* 0x000324a04704a836 */ /* 0x000fca0000000000 */
[----:B------:R-:W-:Y:S01]  /*5bf0*/  @!P2 PRMT R4, RZ, 0x654, R4 ;  /* 0x00000654ff04a816 */ /* 0x000fe20000000004 */
[----:B-1----:R0:W-:Y:S06]  /*5c00*/  BAR.SYNC.DEFER_BLOCKING R8, 0x80 ;  /* 0x000200080000751d */ /* 0x0021ec0000010000 */
[----:B------:R0:W-:Y:S01]  /*5c10*/  @!P2 SYNCS.ARRIVE.TRANS64.RED.A1T0 RZ, [R4+URZ], RZ ;  /* 0x000000ff04ffa9a7 */ /* 0x0001e2000810043f */
[----:B------:R-:W-:Y:S05]  /*5c20*/  @!P3 BRA `(.L_x_3867) ;  /* 0x000000000004b947 */ /* 0x000fea0003800000 */
[----:B------:R-:W-:Y:S01]  /*5c30*/  BPT.TRAP 0x1 ;  /* 0x000000040000795c */ /* 0x000fe20000300000 */
.L_x_3867:
[----:B------:R-:W-:Y:S05]  /*5c40*/  BSYNC B0 ;  /* 0x0000000000007941 */ /* 0x000fea0003800000 */
.L_x_3866:
[----:B------:R-:W1:Y:S01]  /*5c50*/  SYNCS.PHASECHK.TRANS64.TRYWAIT P3, [R71+URZ+0x324b0], R86 ;  /* 0x0324b056470075a7 */ /* 0x000e62000806017f */
[----:B------:R-:W-:Y:S04]  /*5c60*/  BSSY B0, `(.L_x_3868) ;  /* 0x0000002000007945 */ /* 0x000fe80003800000 */
[----:B-1----:R-:W-:Y:S05]  /*5c70*/  @!P3 BRA `(.L_x_3869) ;  /* 0x0000030c0094b947 */ /* 0x002fea0003800000 */
.L_x_4200:
[----:B------:R-:W-:Y:S05]  /*5c80*/  BSYNC B0 ;  /* 0x0000000000007941 */ /* 0x000fea0003800000 */
.L_x_3868:
[----:B------:R-:W-:Y:S01]  /*5c90*/  ULDC.64 UR4, c[0x0][0x328] ;  /* 0x0000ca0000047ab9 */ /* 0x000fe20000000a00 */
[----:B------:R-:W-:Y:S01]  /*5ca0*/  IMAD.IADD R82, R82, 0x1, -R156 ;  /* 0x0000000152527824 */ /* 0x000fe200078e0a9c */
[----:B------:R-:W-:Y:S01]  /*5cb0*/  BSSY B0, `(.L_x_3870) ;  /* 0x0000043000007945 */ /* 0x000fe20003800000 */
[----:B------:R-:W-:Y:S02]  /*5cc0*/  IMAD R80, R80, UR4, RZ ;  /* 0x0000000450507c24 */ /* 0x000fe4000f8e02ff */
[----:B0-----:R-:W-:-:S04]  /*5cd0*/  IMAD.WIDE.U32 R4, R79, UR4, RZ ;  /* 0x000000044f047c25 */ /* 0x001fc8000f8e00ff */
[----:B------:R-:W-:Y:S01]  /*5ce0*/  IMAD R79, R79, UR5, R80 ;  /* 0x000000054f4f7c24 */ /* 0x000fe2000f8e0250 */
[----:B------:R-:W-:Y:S02]  /*5cf0*/  ULDC.64 UR4, c[0x0][0x338] ;  /* 0x0000ce0000047ab9 */ /* 0x000fe40000000a00 */
[----:B------:R-:W-:Y:S02]  /*5d00*/  IMAD R81, R81, UR4, RZ ;  /* 0x0000000451517c24 */ /* 0x000fe4000f8e02ff */
[----:B------:R-:W-:Y:S02]  /*5d10*/  IMAD.IADD R5, R5, 0x1, R79 ;  /* 0x0000000105057824 */ /* 0x000fe400078e024f */
        /* <DEDUP_REMOVED lines=17> */
[----:B------:R0:W4:Y:S08]  /*5e30*/  SHFL.IDX PT, R39, R37, RZ, 0x1c1f ;  /* 0x001c1fff25277589 */ /* 0x00013000000e0000 */
[----:B0-----:R-:W-:Y:S05]  /*5e40*/  @!P3 BRA `(.L_x_3871) ;  /* 0x0000000000a4b947 */ /* 0x001fea0003800000 */
[----:B------:R-:W-:Y:S02]  /*5e50*/  ISETP.NE.AND P5, PT, R64, RZ, PT ;  /* 0x000000ff4000720c */ /* 0x000fe40003fa5270 */
[----:B------:R-:W-:Y:S02]  /*5e60*/  ISETP.NE.AND P4, PT, R65, RZ, PT ;  /* 0x000000ff4100720c */ /* 0x000fe40003f85270 */
[----:B------:R-:W-:-:S09]  /*5e70*/  PRMT R9, R50, 0x8880, RZ ;  /* 0x0000888032097816 */ /* 0x000fd200000000ff */
[----:B------:R-:W0:Y:S01]  /*5e80*/  @P5 LDS.128 R4, [R38] ;  /* 0x0000000026045984 */ /* 0x000e220000000c00 */
[----:B--2---:R-:W-:-:S04]  /*5e90*/  @P5 LEA R10, P3, R22, R41, 0x1 ;  /* 0x00000029160a5211 */ /* 0x004fc800078608ff */
[----:B----4-:R-:W-:Y:S02]  /*5ea0*/  @P5 LEA.HI.X R11, R22, R39, R23, 0x1, P3 ;  /* 0x00000027160b5211 */ /* 0x010fe400018f0c17 */
        /* <DEDUP_REMOVED lines=8> */
[----:B---3--:R-:W-:-:S04]  /*5f30*/  @P5 LEA R14, P6, R162, R41, 0x1 ;  /* 0x00000029a20e5211 */ /* 0x008fc800078c08ff */
        /* <DEDUP_REMOVED lines=26> */
.L_x_3871:
[----:B------:R-:W-:Y:S05]  /*60e0*/  BSYNC B0 ;  /* 0x0000000000007941 */ /* 0x000fea0003800000 */
.L_x_3870:
[----:B------:R-:W-:Y:S01]  /*60f0*/  ISETP.GE.AND P3, PT, R82, 0x41, PT ;  /* 0x000000415200780c */ /* 0x000fe20003f66270 */
[----:B------:R-:W0:Y:S01]  /*6100*/  SHFL.IDX PT, R37, R37, 0x1, 0x1c1f ;  /* 0x003c1f0025257f89 */ /* 0x000e2200000e0000 */
[----:B------:R-:W-:Y:S03]  /*6110*/  BSSY B0, `(.L_x_3872) ;  /* 0x000002c000007945 */ /* 0x000fe60003800000 */
[----:B------:R0:W0:Y:S08]  /*6120*/  SHFL.IDX PT, R9, R36, 0x1, 0x1c1f ;  /* 0x003c1f0024097f89 */ /* 0x00003000000e0000 */
[----:B------:R-:W-:Y:S05]  /*6130*/  @!P3 BRA `(.L_x_3873) ;  /* 0x0000000000a4b947 */ /* 0x000fea0003800000 */
[----:B------:R-:W-:Y:S02]  /*6140*/  ISETP.NE.AND P5, PT, R64, RZ, PT ;  /* 0x000000ff4000720c */ /* 0x000fe40003fa5270 */
[----:B------:R-:W-:-:S11]  /*6150*/  ISETP.NE.AND P4, PT, R65, RZ, PT ;  /* 0x000000ff4100720c */ /* 0x000fd60003f85270 */
[----:B0-----:R-:W0:Y:S01]  /*6160*/  @P5 LDS.128 R4, [R38+0x2000] ;  /* 0x0020000026045984 */ /* 0x001e220000000c00 */
[----:B------:R-:W-:-:S04]  /*6170*/  @P5 LEA R32, P3, R22, R9, 0x1 ;  /* 0x0000000916205211 */ /* 0x000fc800078608ff */
[----:B------:R-:W-:Y:S02]  /*6180*/  @P5 LEA.HI.X R33, R22, R37, R23, 0x1, P3 ;  /* 0x0000002516215211 */ /* 0x000fe400018f0c17 */
[----:B------:R-:W-:-:S04]  /*6190*/  @P4 LEA R34, P3, R152, R9, 0x1 ;  /* 0x0000000998224211 */ /* 0x000fc800078608ff */
[----:B------:R-:W-:Y:S02]  /*61a0*/  @P4 LEA.HI.X R35, R152, R37, R157, 0x1, P3 ;  /* 0x0000002598234211 */ /* 0x000fe400018f0c9d */
[----:B------:R-:W-:-:S13]  /*61b0*/  ISETP.NE.AND P3, PT, R66, RZ, PT ;  /* 0x000000ff4200720c */ /* 0x000fda0003f65270 */
        /* <DEDUP_REMOVED lines=10> */
[----:B---3--:R-:W-:-:S04]  /*6260*/  @P4 LEA R14, P6, R161, R9, 0x1 ;  /* 0x00000009a10e4211 */ /* 0x008fc800078c08ff */
[----:B------:R-:W-:Y:S01]  /*6270*/  @P4 LEA.HI.X R15, R161, R37, R183, 0x1, P6 ;  /* 0x00000025a10f4211 */ /* 0x000fe200030f0cb7 */
[----:B0-----:R0:W-:Y:S01]  /*6280*/  @P3 ST.E.128 desc[UR44][R10.64], R4 ;  /* 0x000000040a003985 */ /* 0x0011e2000c101d2c */
[----:B------:R-:W-:-:S03]  /*6290*/  ISETP.NE.AND P3, PT, R69, RZ, PT ;  /* 0x000000ff4500720c */ /* 0x000fc60003f65270 */
[----:B------:R-:W3:Y:S10]  /*62a0*/  @P5 LDS.128 R4, [R40+0x5000] ;  /* 0x0050000028045984 */ /* 0x000ef40000000c00 */
[----:B------:R-:W-:-:S04]  /*62b0*/  @P3 LEA R32, P6, R160, R9, 0x1 ;  /* 0x00000009a0203211 */ /* 0x000fc800078c08ff */
[----:B------:R-:W-:Y:S02]  /*62c0*/  @P3 LEA.HI.X R33, R160, R37, R182, 0x1, P6 ;  /* 0x00000025a0213211 */ /* 0x000fe400030f0cb6 */
[----:B0-----:R-:W-:Y:S01]  /*62d0*/  PRMT R10, R50, 0x8880, RZ ;  /* 0x00008880320a7816 */ /* 0x001fe200000000ff */
[----:B---3--:R-:W-:Y:S01]  /*62e0*/  @P5 ST.E.128 desc[UR44][R12.64], R4 ;  /* 0x000000040c005985 */ /* 0x008fe2000c101d2c */
        /* <DEDUP_REMOVED lines=14> */
.L_x_3873:
[----:B------:R-:W-:Y:S05]  /*63d0*/  BSYNC B0 ;  /* 0x0000000000007941 */ /* 0x000fea0003800000 */
.L_x_3872:
        /* <DEDUP_REMOVED lines=17> */
[----:B------:R-:W0:Y:S01]  /*64f0*/  S2R R4, SR_TID.X ;  /* 0x0000000000047919 */ /* 0x000e220000002100 */
[----:B------:R-:W-:Y:S02]  /*6500*/  PLOP3.LUT P0, PT, PT, PT, PT, 0x8, 0x0 ;  /* 0x000000000000781c */ /* 0x000fe40003f0e170 */
[----:B0-----:R-:W-:-:S04]  /*6510*/  SHF.R.U32.HI R4, RZ, 0x7, R4 ;  /* 0x00000007ff047819 */ /* 0x001fc80000011604 */
[----:B------:R-:W-:-:S13]  /*6520*/  ISETP.NE.AND P3, PT, R4, 0x1, PT ;  /* 0x000000010400780c */ /* 0x000fda0003f65270 */
[----:B------:R-:W-:Y:S05]  /*6530*/  @!P3 WARPSYNC.ALL ;  /* 0x000000000000b948 */ /* 0x000fea0003800000 */
[----:B------:R-:W-:Y:S06]  /*6540*/  @!P3 BAR.ARV 0x9, 0x100 ;  /* 0x024400000000bb1d */ /* 0x000fec0000002000 */
.L_x_3812:
[----:B------:R-:W0:Y:S01]  /*6550*/  S2R R3, SR_SWINHI ;  /* 0x0000000000037919 */ /* 0x000e220000002f00 */
[----:B------:R-:W1:Y:S01]  /*6560*/  LDC R13, c[0x0][0x448] ;  /* 0x00011200ff0d7b82 */ /* 0x000e620000000800 */
[----:B---3--:R-:W-:Y:S02]  /*6570*/  IMAD.U32 R14, RZ, RZ, UR38 ;  /* 0x00000026ff0e7e24 */ /* 0x008fe4000f8e00ff */
[----:B------:R-:W-:Y:S01]  /*6580*/  IMAD.MOV.U32 R15, RZ, RZ, 0x80 ;  /* 0x00000080ff0f7424 */ /* 0x000fe200078e00ff */
[----:B------:R-:W-:Y:S01]  /*6590*/  STL [R1+0x50], R125 ;  /* 0x0000507d01007387 */ /* 0x000fe20000100800 */
[----:B------:R-:W-:Y:S02]  /*65a0*/  IMAD.MOV.U32 R26, RZ, RZ, 0x100 ;  /* 0x00000100ff1a7424 */ /* 0x000fe400078e00ff */
[----:B------:R-:W-:Y:S01]  /*65b0*/  IMAD.U32 R24, RZ, RZ, UR38 ;  /* 0x00000026ff187e24 */ /* 0x000fe2000f8e00ff */
[----:B------:R-:W3:Y:S01]  /*65c0*/  LDC R12, c[0x0][0xa80] ;  /* 0x0002a000ff0c7b82 */ /* 0x000ee20000000800 */
[----:B------:R-:W-:Y:S01]  /*65d0*/  IMAD.MOV.U32 R25, RZ, RZ, 0x80 ;  /* 0x00000080ff197424 */ /* 0x000fe200078e00ff */
[----:B------:R-:W-:Y:S01]  /*65e0*/  STL.64 [R1+0x28], R14 ;  /* 0x0000280e01007387 */ /* 0x000fe20000100a00 */
[----:B------:R-:W-:-:S02]  /*65f0*/  IMAD.U32 R33, RZ, RZ, UR37 ;  /* 0x00000025ff217e24 */ /* 0x000fc4000f8e00ff */
[----:B------:R-:W-:Y:S01]  /*6600*/  IMAD.U32 R72, RZ, RZ, UR37 ;  /* 0x00000025ff487e24 */ /* 0x000fe2000f8e00ff */
[----:B------:R-:W-:Y:S04]  /*6610*/  STL.64 [R1+0x30], R26 ;  /* 0x0000301a01007387 */ /* 0x000fe80000100a00 */
[----:B------:R-:W-:Y:S04]  /*6620*/  STL.128 [R1], R24 ;  /* 0x0000001801007387 */ /* 0x000fe80000100c00 */
[----:B------:R-:W-:Y:S04]  /*6630*/  STL.128 [R1+0x410], RZ ;  /* 0x000410ff01007387 */ /* 0x000fe80000100c00 */
[----:B------:R-:W-:Y:S04]  /*6640*/  STL.128 [R1+0x420], RZ ;  /* 0x000420ff01007387 */ /* 0x000fe80000100c00 */
[----:B------:R-:W-:Y:S01]  /*6650*/  STL.128 [R1+0x200], RZ ;  /* 0x000200ff01007387 */ /* 0x000fe20000100c00 */
[----:B------:R-:W-:-:S02]  /*6660*/  MOV R4, R148 ;  /* 0x0000009400047202 */ /* 0x000fc40000000f00 */
[----:B0-----:R-:W-:Y:S01]  /*6670*/  MOV R5, R3 ;  /* 0x0000000300057202 */ /* 0x001fe20000000f00 */
[----:B---3--:R-:W-:Y:S01]  /*6680*/  STL [R1+0x430], R12 ;  /* 0x0004300c01007387 */ /* 0x008fe20000100800 */
[C---:B------:R-:W-:Y:S02]  /*6690*/  IADD3 R8, P1, R4.reuse, 0x32430, RZ ;  /* 0x0003243004087810 */ /* 0x040fe40007f3e0ff */
[C---:B------:R-:W-:Y:S01]  /*66a0*/  IADD3 R0, P3, R4.reuse, 0x32450, RZ ;  /* 0x0003245004007810 */ /* 0x040fe20007f7e0ff */
[----:B------:R-:W-:Y:S01]  /*66b0*/  STL.128 [R1+0x210], RZ ;  /* 0x000210ff01007387 */ /* 0x000fe20000100c00 */
[C---:B------:R-:W-:Y:S01]  /*66c0*/  IADD3 R6, P4, R4.reuse, 0x32460, RZ ;  /* 0x0003246004067810 */ /* 0x040fe20007f9e0ff */
[--C-:B------:R-:W-:Y:S01]  /*66d0*/  IMAD.X R9, RZ, RZ, R5.reuse, P1 ;  /* 0x000000ffff097224 */ /* 0x100fe200008e0605 */
[----:B-1----:R-:W-:Y:S01]  /*66e0*/  ISETP.NE.AND P1, PT, R13, 0x1, PT ;  /* 0x000000010d00780c */ /* 0x002fe20003f25270 */
[--C-:B------:R-:W-:Y:S01]  /*66f0*/  IMAD.X R3, RZ, RZ, R5.reuse, P3 ;  /* 0x000000ffff037224 */ /* 0x100fe200018e0605 */
[----:B------:R-:W-:Y:S01]  /*6700*/  IADD3 R10, P2, R4, 0x32440, RZ ;  /* 0x00032440040a7810 */ /* 0x000fe20007f5e0ff */
[--C-:B------:R-:W-:Y:S01]  /*6710*/  IMAD.X R7, RZ, RZ, R5.reuse, P4 ;  /* 0x000000ffff077224 */ /* 0x100fe200020e0605 */
[----:B------:R-:W-:Y:S01]  /*6720*/  STL.64 [R1+0x18], R8 ;  /* 0x0000180801007387 */ /* 0x000fe20000100a00 */
[----:B------:R-:W-:Y:S01]  /*6730*/  IMAD.MOV.U32 R4, RZ, RZ, R0 ;  /* 0x000000ffff047224 */ /* 0x000fe200078e0000 */
[----:B------:R-:W-:Y:S01]  /*6740*/  IADD3 R33, P3, R33, 0x410, RZ ;  /* 0x0000041021217810 */ /* 0x000fe20007f7e0ff */
[----:B------:R-:W-:Y:S01]  /*6750*/  IMAD.X R11, RZ, RZ, R5, P2 ;  /* 0x000000ffff0b7224 */ /* 0x000fe200010e0605 */
[----:B------:R-:W-:Y:S01]  /*6760*/  STL.128 [R1+0x220], RZ ;  /* 0x000220ff01007387 */ /* 0x000fe20000100c00 */
[----:B------:R-:W-:Y:S01]  /*6770*/  IMAD.MOV.U32 R5, RZ, RZ, R3 ;  /* 0x000000ffff057224 */ /* 0x000fe200078e0003 */
[----:B------:R-:W-:Y:S01]  /*6780*/  IADD3 R72, P4, R72, 0x50, RZ ;  /* 0x0000005048487810 */ /* 0x000fe20007f9e0ff */
[----:B------:R-:W-:Y:S01]  /*6790*/  VIADD R3, R216, 0x7f ;  /* 0x0000007fd8037836 */ /* 0x000fe20000000000 */
[----:B------:R-:W-:Y:S01]  /*67a0*/  STL.64 [R1+0x20], R10 ;  /* 0x0000200a01007387 */ /* 0x000fe20000100a00 */
[----:B------:R-:W0:Y:S03]  /*67b0*/  @P1 LDC R0, c[0x0][0x44c] ;  /* 0x00011300ff001b82 */ /* 0x000e260000000800 */
[----:B------:R1:W-:Y:S04]  /*67c0*/  STL.128 [R1+0x40], R4 ;  /* 0x0000400401007387 */ /* 0x0003e80000100c00 */
[----:B------:R3:W-:Y:S04]  /*67d0*/  STL.128 [R1+0x230], RZ ;  /* 0x000230ff01007387 */ /* 0x0007e80000100c00 */
[----:B------:R3:W-:Y:S04]  /*67e0*/  STL.128 [R1+0x240], RZ ;  /* 0x000240ff01007387 */ /* 0x0007e80000100c00 */
[----:B------:R3:W-:Y:S01]  /*67f0*/  STL.128 [R1+0x250], RZ ;  /* 0x000250ff01007387 */ /* 0x0007e20000100c00 */
[----:B-1----:R-:W1:Y:S03]  /*6800*/  @P1 LDC R5, c[0x0][0x450] ;  /* 0x00011400ff051b82 */ /* 0x002e660000000800 */
[----:B------:R3:W-:Y:S04]  /*6810*/  STL.128 [R1+0x260], RZ ;  /* 0x000260ff01007387 */ /* 0x0007e80000100c00 */
[----:B------:R3:W-:Y:S01]  /*6820*/  STL.128 [R1+0x270], RZ ;  /* 0x000270ff01007387 */ /* 0x0007e20000100c00 */
[----:B0-----:R-:W-:Y:S01]  /*6830*/  @P1 IMAD.HI.U32 R0, R3, R0, RZ ;  /* 0x0000000003001227 */ /* 0x001fe200078e00ff */
[----:B------:R-:W0:Y:S02]  /*6840*/  LDC.64 R6, c[0x0][0xad8] ;  /* 0x0002b600ff067b82 */ /* 0x000e240000000a00 */
[----:B------:R3:W-:Y:S04]  /*6850*/  STL.128 [R1+0x280], RZ ;  /* 0x000280ff01007387 */ /* 0x0007e80000100c00 */
[----:B------:R3:W-:Y:S04]  /*6860*/  STL.128 [R1+0x290], RZ ;  /* 0x000290ff01007387 */ /* 0x0007e80000100c00 */
[----:B------:R3:W-:Y:S04]  /*6870*/  STL.128 [R1+0x2a0], RZ ;  /* 0x0002a0ff01007387 */ /* 0x0007e80000100c00 */
[----:B------:R3:W-:Y:S01]  /*6880*/  STL.128 [R1+0x2b0], RZ ;  /* 0x0002b0ff01007387 */ /* 0x0007e20000100c00 */
[----:B-1----:R-:W-:-:S03]  /*6890*/  @P1 SHF.R.U32.HI R3, RZ, R5, R0 ;  /* 0x00000005ff031219 */ /* 0x002fc60000011600 */
[----:B------:R3:W-:Y:S04]  /*68a0*/  STL.128 [R1+0x2c0], RZ ;  /* 0x0002c0ff01007387 */ /* 0x0007e80000100c00 */
[----:B------:R3:W-:Y:S01]  /*68b0*/  STL.128 [R1+0x2d0], RZ ;  /* 0x0002d0ff01007387 */ /* 0x0007e20000100c00 */
[----:B------:R-:W-:Y:S01]  /*68c0*/  IMAD.IADD R3, R188, 0x1, R3 ;  /* 0x00000001bc037824 */ /* 0x000fe200078e0203 */
[----:B0-----:R-:W-:Y:S02]  /*68d0*/  ISETP.GE.AND P2, PT, R7, 0x1, PT ;  /* 0x000000010700780c */ /* 0x001fe40003f46270 */
[----:B------:R3:W-:Y:S04]  /*68e0*/  STL.128 [R1+0x2e0], RZ ;  /* 0x0002e0ff01007387 */ /* 0x0007e80000100c00 */
        /* <DEDUP_REMOVED lines=17> */
[----:B------:R3:W-:Y:S04]  /*6a00*/  STL [R1+0x10], RZ ;  /* 0x000010ff01007387 */ /* 0x0007e80000100800 */
[----:B------:R3:W-:Y:S01]  /*6a10*/  STL [R1+0x38], RZ ;  /* 0x000038ff01007387 */ /* 0x0007e20000100800 */
[----:B------:R-:W-:Y:S05]  /*6a20*/  @P0 BRA `(.L_x_3875) ;  /* 0x00000000000c0947 */ /* 0x000fea0003800000 */
[----:B------:R-:W0:Y:S01]  /*6a30*/  FENCE.VIEW.ASYNC.G ;  /* 0x00000000000073c6 */ /* 0x000e220000000100 */
[----:B------:R-:W-:Y:S05]  /*6a40*/  WARPSYNC.ALL ;  /* 0x0000000000007948 */ /* 0x000fea0003800000 */
[----:B0-----:R-:W-:Y:S06]  /*6a50*/  BAR.ARV 0xc, 0x180 ;  /* 0x0306000000007b1d */ /* 0x001fec0000002000 */
.L_x_3875:
[----:B------:R-:W-:Y:S02]  /*6a60*/  IMAD.X R40, RZ, RZ, UR36, P3 ;  /* 0x00000024ff287e24 */ /* 0x000fe400098e06ff */
[----:B------:R-:W-:Y:S02]  /*6a70*/  IMAD.X R73, RZ, RZ, UR36, P4 ;  /* 0x00000024ff497e24 */ /* 0x000fe4000a0e06ff */
        /* <DEDUP_REMOVED lines=13> */
.L_x_3878:
[----:B------:R-:W-:-:S13]  /*6b50*/  ISETP.NE.AND P0, PT, R7, 0x1, PT ;  /* 0x000000010700780c */ /* 0x000fda0003f05270 */
[----:B------:R-:W0:Y:S02]  /*6b60*/  @P0 LDC.64 R4, c[0x0][0xae0] ;  /* 0x0002b800ff040b82 */ /* 0x000e240000000a00 */
[----:B0-----:R-:W-:-:S05]  /*6b70*/  @P0 IMAD.HI.U32 R4, R0, R4, RZ ;  /* 0x0000000400040227 */ /* 0x001fca00078e00ff */
[----:B------:R-:W-:-:S07]  /*6b80*/  @P0 SHF.R.U32.HI R0, RZ, R5, R4 ;  /* 0x00000005ff000219 */ /* 0x000fce0000011604 */
.L_x_3879:
[----:B------:R-:W-:Y:S05]  /*6b90*/  BSYNC B0 ;  /* 0x0000000000007941 */ /* 0x000fea0003800000 */
.L_x_3877:
[----:B------:R-:W-:-:S05]  /*6ba0*/  IMAD R3, R0, R7, R7 ;  /* 0x0000000700037224 */ /* 0x000fca00078e0207 */
[----:B------:R-:W-:-:S07]  /*6bb0*/  VIMNMX R6, R6, R3, PT ;  /* 0x0000000306067248 */ /* 0x000fce0003fe0100 */
.L_x_3876:
        /* <DEDUP_REMOVED lines=24> */
.L_x_3882:
[----:B------:R-:W-:-:S13]  /*6d40*/  ISETP.NE.AND P0, PT, R7, 0x1, PT ;  /* 0x000000010700780c */ /* 0x000fda0003f05270 */
[----:B------:R-:W0:Y:S02]  /*6d50*/  @P0 LDC.64 R4, c[0x0][0xae0] ;  /* 0x0002b800ff040b82 */ /* 0x000e240000000a00 */
[----:B0-----:R-:W-:-:S05]  /*6d60*/  @P0 IMAD.HI.U32 R4, R0, R4, RZ ;  /* 0x0000000400040227 */ /* 0x001fca00078e00ff */
[----:B------:R-:W-:-:S07]  /*6d70*/  @P0 SHF.R.U32.HI R0, RZ, R5, R4 ;  /* 0x00000005ff000219 */ /* 0x000fce0000011604 */
.L_x_3883:
[----:B------:R-:W-:Y:S05]  /*6d80*/  BSYNC B0 ;  /* 0x0000000000007941 */ /* 0x000fea0003800000 */
.L_x_3881:
[----:B------:R-:W-:-:S05]  /*6d90*/  IMAD R0, R0, R7, RZ ;  /* 0x0000000700007224 */ /* 0x000fca00078e02ff */
[----:B------:R-:W-:-:S07]  /*6da0*/  VIMNMX R3, R3, R0, !PT ;  /* 0x0000000003037248 */ /* 0x000fce0007fe0100 */
.L_x_3880:
[----:B------:R-:W-:Y:S01]  /*6db0*/  IMAD.HI R3, R3, 0x2aaaaaab, RZ ;  /* 0x2aaaaaab03037827 */ /* 0x000fe200078e02ff */
[----:B------:R-:W-:-:S04]  /*6dc0*/  PLOP3.LUT P0, PT, PT, PT, PT, 0x80, 0x0 ;  /* 0x000000000000781c */ /* 0x000fc80003f0f070 */
[----:B------:R-:W-:-:S04]  /*6dd0*/  SHF.R.U32.HI R0, RZ, 0x1f, R3 ;  /* 0x0000001fff007819 */ /* 0x000fc80000011603 */
[----:B------:R-:W-:-:S04]  /*6de0*/  LEA.HI.SX32 R0, R3, R0, 0x1c ;  /* 0x0000000003007211 */ /* 0x000fc800078fe2ff */
[----:B------:R-:W-:-:S04]  /*6df0*/  VIMNMX R196, RZ, R0, !PT ;  /* 0x00000000ffc47248 */ /* 0x000fc80007fe0100 */
[----:B------:R-:W-:-:S13]  /*6e00*/  ISETP.GT.AND P1, PT, R172, R196, PT ;  /* 0x000000c4ac00720c */ /* 0x000fda0003f24270 */
[----:B------:R-:W-:Y:S05]  /*6e10*/  @!P1 BRA `(.L_x_3884) ;  /* 0x0000024400bc9947 */ /* 0x000fea0003800000 */
[----:B------:R0:W-:Y:S01]  /*6e20*/  STL.64 [R1+0x58], RZ ;  /* 0x000058ff01007387 */ /* 0x0001e20000100a00 */
[----:B------:R-:W-:Y:S01]  /*6e30*/  IMAD.U32 R17, RZ, RZ, UR37 ;  /* 0x00000025ff117e24 */ /* 0x000fe2000f8e00ff */
[----:B------:R-:W-:Y:S01]  /*6e40*/  UMOV UR4, 0xffffffff ;  /* 0xffffffff00047882 */ /* 0x000fe20000000000 */
[----:B------:R-:W-:Y:S02]  /*6e50*/  IMAD.U32 R35, RZ, RZ, UR37 ;  /* 0x00000025ff237e24 */ /* 0x000fe4000f8e00ff */
[----:B------:R-:W-:Y:S01]  /*6e60*/  IMAD.U32 R24, RZ, RZ, UR37 ;  /* 0x00000025ff187e24 */ /* 0x000fe2000f8e00ff */
[----:B------:R-:W-:Y:S01]  /*6e70*/  IADD3 R17, P0, R17, 0x88, RZ ;  /* 0x0000008811117810 */ /* 0x000fe20007f1e0ff */
[----:B------:R-:W-:Y:S01]  /*6e80*/  IMAD.U32 R32, RZ, RZ, UR37 ;  /* 0x00000025ff207e24 */ /* 0x000fe2000f8e00ff */
[----:B------:R-:W-:Y:S02]  /*6e90*/  IADD3 R35, P1, R35, 0x78, RZ ;  /* 0x0000007823237810 */ /* 0x000fe40007f3e0ff */
[----:B------:R-:W-:Y:S01]  /*6ea0*/  IADD3 R24, P2, R24, 0x58, RZ ;  /* 0x0000005818187810 */ /* 0x000fe20007f5e0ff */
[----:B------:R-:W-:Y:S01]  /*6eb0*/  IMAD.X R16, RZ, RZ, UR36, P0 ;  /* 0x00000024ff107e24 */ /* 0x000fe200080e06ff */
[----:B------:R-:W-:Y:S01]  /*6ec0*/  IADD3 R32, P3, R32, 0x60, RZ ;  /* 0x0000006020207810 */ /* 0x000fe20007f7e0ff */
[----:B------:R-:W-:-:S02]  /*6ed0*/  IMAD.X R34, RZ, RZ, UR36, P1 ;  /* 0x00000024ff227e24 */ /* 0x000fc400088e06ff */
[----:B------:R-:W-:Y:S02]  /*6ee0*/  IMAD.X R25, RZ, RZ, UR36, P2 ;  /* 0x00000024ff197e24 */ /* 0x000fe400090e06ff */
[----:B--2---:R-:W-:Y:S01]  /*6ef0*/  IMAD.X R41, RZ, RZ, UR36, P3 ;  /* 0x00000024ff297e24 */ /* 0x004fe200098e06ff */
[----:B0-----:R-:W-:Y:S07]  /*6f00*/  BRA.DIV UR4, `(.L_x_3885) ;  /* 0x000002fe04047947 */ /* 0x001fee000b800000 */
[----:B------:R-:W2:Y:S04]  /*6f10*/  LDL R0, [R1+0x464] ;  /* 0x0004640001007983 */ /* 0x000ea80000100800 */
[----:B--2---:R0:W1:Y:S02]  /*6f20*/  SHFL.IDX PT, R14, R0, RZ, 0x1f ;  /* 0x00001fff000e7589 */ /* 0x00406400000e0000 */
.L_x_4203:
[----:B01----:R-:W-:Y:S01]  /*6f30*/  LEA.HI R0, R14, R14, RZ, 0x1 ;  /* 0x0000000e0e007211 */ /* 0x003fe200078f08ff */
[C---:B------:R-:W-:Y:S01]  /*6f40*/  VIADD R27, R148.reuse, 0x18400 ;  /* 0x00018400941b7836 */ /* 0x040fe20000000000 */
[----:B------:R-:W-:Y:S01]  /*6f50*/  STL.128 [R1+0x90], RZ ;  /* 0x000090ff01007387 */ /* 0x000fe20000100c00 */
[----:B------:R-:W-:Y:S01]  /*6f60*/  VIADD R8, R148, 0x400 ;  /* 0x0000040094087836 */ /* 0x000fe20000000000 */
[----:B------:R-:W-:Y:S01]  /*6f70*/  LOP3.LUT R3, R0, 0x7fffe, RZ, 0xc0, !PT ;  /* 0x0007fffe00037812 */ /* 0x000fe200078ec0ff */
[----:B------:R-:W-:Y:S01]  /*6f80*/  IMAD.MOV.U32 R4, RZ, RZ, 0x1 ;  /* 0x00000001ff047424 */ /* 0x000fe200078e00ff */
[----:B------:R-:W-:Y:S01]  /*6f90*/  STL.128 [R1+0xa0], RZ ;  /* 0x0000a0ff01007387 */ /* 0x000fe20000100c00 */
[----:B------:R-:W-:Y:S01]  /*6fa0*/  IMAD.MOV.U32 R5, RZ, RZ, RZ ;  /* 0x000000ffff057224 */ /* 0x000fe200078e00ff */
[----:B------:R-:W-:Y:S01]  /*6fb0*/  SHF.R.U32.HI R8, RZ, 0x4, R8 ;  /* 0x00000004ff087819 */ /* 0x000fe20000011608 */
[----:B------:R-:W-:Y:S01]  /*6fc0*/  IMAD.IADD R0, R14, 0x1, -R3 ;  /* 0x000000010e007824 */ /* 0x000fe200078e0a03 */
[----:B------:R-:W-:Y:S01]  /*6fd0*/  STL.128 [R1+0xb0], RZ ;  /* 0x0000b0ff01007387 */ /* 0x000fe20000100c00 */
[----:B------:R-:W-:Y:S01]  /*6fe0*/  VIADD R3, R148, 0x1c400 ;  /* 0x0001c40094037836 */ /* 0x000fe20000000000 */
[----:B------:R-:W-:Y:S01]  /*6ff0*/  LOP3.LUT R8, R8, 0x3fff, RZ, 0xc0, !PT ;  /* 0x00003fff08087812 */ /* 0x000fe200078ec0ff */
[----:B------:R-:W-:Y:S01]  /*7000*/  IMAD R0, R0, 0x2000, R27 ;  /* 0x0000200000007824 */ /* 0x000fe200078e021b */
[----:B------:R-:W-:Y:S01]  /*7010*/  STL.128 [R1+0xc0], RZ ;  /* 0x0000c0ff01007387 */ /* 0x000fe20000100c00 */
[----:B------:R-:W-:Y:S01]  /*7020*/  IMAD.MOV.U32 R6, RZ, RZ, 0x1 ;  /* 0x00000001ff067424 */ /* 0x000fe200078e00ff */
[----:B------:R-:W-:Y:S01]  /*7030*/  SHF.R.U32.HI R3, RZ, 0x4, R3 ;  /* 0x00000004ff037819 */ /* 0x000fe20000011603 */
[----:B------:R-:W-:Y:S01]  /*7040*/  VIADD R9, R0, 0xa000 ;  /* 0x0000a00000097836 */ /* 0x000fe20000000000 */
[----:B------:R-:W-:Y:S01]  /*7050*/  SHF.R.U32.HI R0, RZ, 0x4, R0 ;  /* 0x00000004ff007819 */ /* 0x000fe20000011600 */
[----:B------:R-:W-:Y:S01]  /*7060*/  IMAD.MOV.U32 R7, RZ, RZ, RZ ;  /* 0x000000ffff077224 */ /* 0x000fe200078e00ff */
[----:B------:R-:W-:Y:S01]  /*7070*/  LOP3.LUT R3, R3, 0x3fff, RZ, 0xc0, !PT ;  /* 0x00003fff03037812 */ /* 0x000fe200078ec0ff */
[----:B------:R-:W-:Y:S01]  /*7080*/  IMAD.MOV.U32 R10, RZ, RZ, 0x1 ;  /* 0x00000001ff0a7424 */ /* 0x000fe200078e00ff */
[----:B------:R-:W-:Y:S01]  /*7090*/  SHF.R.U32.HI R9, RZ, 0x4, R9 ;  /* 0x00000004ff097819 */ /* 0x000fe20000011609 */
[----:B------:R-:W-:Y:S01]  /*70a0*/  IMAD.MOV.U32 R11, RZ, RZ, RZ ;  /* 0x000000ffff0b7224 */ /* 0x000fe200078e00ff */
[----:B------:R-:W-:Y:S01]  /*70b0*/  LOP3.LUT R3, R3, 0x10000, RZ, 0xfc, !PT ;  /* 0x0001000003037812 */ /* 0x000fe200078efcff */
[----:B------:R0:W-:Y:S01]  /*70c0*/  STL.128 [R1+0x60], R4 ;  /* 0x0000600401007387 */ /* 0x0001e20000100c00 */
[----:B------:R-:W-:Y:S01]  /*70d0*/  LOP3.LUT R9, R9, 0x3fff, RZ, 0xc0, !PT ;  /* 0x00003fff09097812 */ /* 0x000fe200078ec0ff */
[----:B------:R-:W-:Y:S01]  /*70e0*/  IMAD.U32 R36, RZ, RZ, UR37 ;  /* 0x00000025ff247e24 */ /* 0x000fe2000f8e00ff */
[----:B------:R-:W-:Y:S01]  /*70f0*/  LOP3.LUT R0, R0, 0x3fff, RZ, 0xc0, !PT ;  /* 0x00003fff00007812 */ /* 0x000fe200078ec0ff */
[----:B------:R1:W-:Y:S01]  /*7100*/  STL.64 [R1+0x70], R10 ;  /* 0x0000700a01007387 */ /* 0x0003e20000100a00 */
[----:B------:R-:W-:Y:S01]  /*7110*/  LOP3.LUT R9, R9, 0x10000, RZ, 0xfc, !PT ;  /* 0x0001000009097812 */ /* 0x000fe200078efcff */
[----:B------:R-:W-:Y:S01]  /*7120*/  IMAD.U32 R37, RZ, RZ, UR37 ;  /* 0x00000025ff257e24 */ /* 0x000fe2000f8e00ff */
[----:B------:R-:W-:Y:S01]  /*7130*/  LOP3.LUT P0, RZ, R27, 0x1bf, RZ, 0xc0, !PT ;  /* 0x000001bf1bff7812 */ /* 0x000fe2000780c0ff */
[----:B------:R-:W-:Y:S01]  /*7140*/  STL.128 [R1+0xd0], RZ ;  /* 0x0000d0ff01007387 */ /* 0x000fe20000100c00 */
[----:B------:R-:W-:Y:S01]  /*7150*/  IADD3 R36, P5, R36, 0x68, RZ ;  /* 0x0000006824247810 */ /* 0x000fe20007fbe0ff */
[----:B----4-:R-:W-:Y:S01]  /*7160*/  IMAD.U32 R39, RZ, RZ, UR37 ;  /* 0x00000025ff277e24 */ /* 0x010fe2000f8e00ff */
[----:B------:R-:W-:Y:S01]  /*7170*/  IADD3 R37, P4, R37, 0x70, RZ ;  /* 0x0000007025257810 */ /* 0x000fe20007f9e0ff */
[----:B------:R-:W-:Y:S01]  /*7180*/  STL.128 [R1+0xe0], RZ ;  /* 0x0000e0ff01007387 */ /* 0x000fe20000100c00 */
[----:B------:R-:W-:Y:S01]  /*7190*/  IMAD.U32 R45, RZ, RZ, UR37 ;  /* 0x00000025ff2d7e24 */ /* 0x000fe2000f8e00ff */
[----:B------:R-:W-:Y:S01]  /*71a0*/  BSSY B6, `(.L_x_3886) ;  /* 0x000002a000067945 */ /* 0x000fe20003800000 */
[----:B------:R-:W-:Y:S01]  /*71b0*/  IMAD.U32 R50, RZ, RZ, UR37 ;  /* 0x00000025ff327e24 */ /* 0x000fe2000f8e00ff */
[C---:B0-----:R-:W-:Y:S01]  /*71c0*/  LOP3.LUT R6, R8.reuse, 0x3000000, RZ, 0xfc, !PT ;  /* 0x0300000008067812 */ /* 0x041fe200078efcff */
[----:B------:R-:W-:Y:S01]  /*71d0*/  IMAD.MOV.U32 R4, RZ, RZ, R3 ;  /* 0x000000ffff047224 */ /* 0x000fe200078e0003 */
[----:B------:R-:W-:Y:S01]  /*71e0*/  LOP3.LUT R8, R8, 0x10000, RZ, 0xfc, !PT ;  /* 0x0001000008087812 */ /* 0x000fe200078efcff */
[----:B------:R-:W-:Y:S01]  /*71f0*/  IMAD.MOV.U32 R5, RZ, RZ, 0x40000040 ;  /* 0x40000040ff057424 */ /* 0x000fe200078e00ff */
[----:B-1----:R-:W-:Y:S01]  /*7200*/  LOP3.LUT R10, R0, 0x10000, RZ, 0xfc, !PT ;  /* 0x00010000000a7812 */ /* 0x002fe200078efcff */
[----:B------:R-:W-:Y:S01]  /*7210*/  IMAD.MOV.U32 R7, RZ, RZ, 0x40000040 ;  /* 0x40000040ff077424 */ /* 0x000fe200078e00ff */
[----:B------:R-:W-:Y:S01]  /*7220*/  IADD3 R39, P3, R39, 0x80, RZ ;  /* 0x0000008027277810 */ /* 0x000fe20007f7e0ff */
[----:B------:R-:W-:Y:S01]  /*7230*/  IMAD.MOV.U32 R11, RZ, RZ, 0x40000040 ;  /* 0x40000040ff0b7424 */ /* 0x000fe200078e00ff */
[----:B------:R-:W-:Y:S01]  /*7240*/  IADD3 R45, P2, R45, 0x90, RZ ;  /* 0x000000902d2d7810 */ /* 0x000fe20007f5e0ff */
[----:B------:R-:W-:Y:S01]  /*7250*/  IMAD.U32 R49, RZ, RZ, UR37 ;  /* 0x00000025ff317e24 */ /* 0x000fe2000f8e00ff */
[----:B------:R0:W-:Y:S01]  /*7260*/  STL.128 [R1+0x80], R4 ;  /* 0x0000800401007387 */ /* 0x0001e20000100c00 */
[----:B------:R-:W-:Y:S01]  /*7270*/  IMAD.X R47, RZ, RZ, UR36, P5 ;  /* 0x00000024ff2f7e24 */ /* 0x000fe2000a8e06ff */
[----:B------:R-:W-:Y:S01]  /*7280*/  IADD3 R50, P1, R50, 0xf0, RZ ;  /* 0x000000f032327810 */ /* 0x000fe20007f3e0ff */
[----:B------:R-:W-:Y:S01]  /*7290*/  IMAD.X R52, RZ, RZ, UR36, P4 ;  /* 0x00000024ff347e24 */ /* 0x000fe2000a0e06ff */
[----:B------:R1:W-:Y:S01]  /*72a0*/  STL.64 [R1+0x78], R10 ;  /* 0x0000780a01007387 */ /* 0x0003e20000100a00 */
[----:B------:R-:W-:Y:S01]  /*72b0*/  IADD3 R49, P5, R49, 0xf8, RZ ;  /* 0x000000f831317810 */ /* 0x000fe20007fbe0ff */
[----:B------:R-:W-:-:S02]  /*72c0*/  IMAD.X R54, RZ, RZ, UR36, P3 ;  /* 0x00000024ff367e24 */ /* 0x000fc400098e06ff */
[----:B------:R-:W-:Y:S02]  /*72d0*/  IMAD.X R44, RZ, RZ, UR36, P2 ;  /* 0x00000024ff2c7e24 */ /* 0x000fe400090e06ff */
[----:B------:R-:W-:Y:S02]  /*72e0*/  IMAD.X R51, RZ, RZ, UR36, P1 ;  /* 0x00000024ff337e24 */ /* 0x000fe400088e06ff */
[----:B------:R-:W-:Y:S02]  /*72f0*/  IMAD.X R48, RZ, RZ, UR36, P5 ;  /* 0x00000024ff307e24 */ /* 0x000fe4000a8e06ff */
[----:B0-----:R-:W-:Y:S02]  /*7300*/  IMAD.MOV.U32 R6, RZ, RZ, R8 ;  /* 0x000000ffff067224 */ /* 0x001fe400078e0008 */
[----:B------:R-:W-:-:S05]  /*7310*/  IMAD.MOV.U32 R4, RZ, RZ, R9 ;  /* 0x000000ffff047224 */ /* 0x000fca00078e0009 */
[----:B------:R1:W-:Y:S01]  /*7320*/  STL.128 [R1+0xf0], R4 ;  /* 0x0000f00401007387 */ /* 0x0003e20000100c00 */
[----:B------:R-:W-:Y:S05]  /*7330*/  @!P0 BRA `(.L_x_3887) ;  /* 0x0000000000408947 */ /* 0x000fea0003800000 */
[----:B------:R-:W-:Y:S01]  /*7340*/  MOV R0, 0x0 ;  /* 0x0000000000007802 */ /* 0x000fe20000000f00 */
[----:B------:R-:W-:Y:S01]  /*7350*/  ULDC.64 UR4, c[0x4][0x98] ;  /* 0x0100260000047ab9 */ /* 0x000fe20000000a00 */
[----:B------:R-:W-:Y:S01]  /*7360*/  ULDC.64 UR6, c[0x4][0xa0] ;  /* 0x0100280000067ab9 */ /* 0x000fe20000000a00 */
[----:B-1----:R-:W-:Y:S01]  /*7370*/  IMAD.U32 R4, RZ, RZ, UR4 ;  /* 0x00000004ff047e24 */ /* 0x002fe2000f8e00ff */
        /* <DEDUP_REMOVED lines=11> */
[----:B-1-3-5:R-:W-:Y:S05]  /*7430*/  CALL.ABS.NOINC R14 ;  /* 0x000000000e007343 */ /* 0x02afea0003c00000 */
.L_x_3887:
[----:B------:R-:W-:Y:S05]  /*7440*/  BSYNC B6 ;  /* 0x0000000000067941 */ /* 0x000fea0003800000 */
.L_x_3886:
[----:B------:R-:W0:Y:S01]  /*7450*/  S2R R20, SR_TID.X ;  /* 0x0000000000147919 */ /* 0x000e220000002100 */
[----:B-1----:R-:W1:Y:S01]  /*7460*/  LDC.64 R6, c[0x0][0xad8] ;  /* 0x0002b600ff067b82 */ /* 0x002e620000000a00 */
[----:B------:R-:W-:Y:S01]  /*7470*/  UIADD3 UR4, UP0, UR37, 0x100, URZ ;  /* 0x0000010025047890 */ /* 0x000fe2000ff1e03f */
[----:B------:R-:W-:Y:S01]  /*7480*/  IMAD.MOV.U32 R4, RZ, RZ, RZ ;  /* 0x000000ffff047224 */ /* 0x000fe200078e00ff */
[----:B------:R-:W-:Y:S01]  /*7490*/  STL.64 [R1+0x110], R24 ;  /* 0x0001101801007387 */ /* 0x000fe20000100a00 */
[----:B------:R-:W-:Y:S01]  /*74a0*/  IMAD.U32 R3, RZ, RZ, UR37 ;  /* 0x00000025ff037e24 */ /* 0x000fe2000f8e00ff */
[----:B------:R-:W-:Y:S01]  /*74b0*/  UIADD3.X UR5, URZ, UR36, URZ, UP0, !UPT ;  /* 0x000000243f057290 */ /* 0x000fe200087fe43f */
[----:B------:R-:W-:Y:S01]  /*74c0*/  IMAD.U32 R38, RZ, RZ, UR37 ;  /* 0x00000025ff267e24 */ /* 0x000fe2000f8e00ff */
[----:B------:R-:W-:Y:S01]  /*74d0*/  STL.64 [R1+0x100], R224 ;  /* 0x000100e001007387 */ /* 0x000fe20000100a00 */
[----:B------:R-:W2:Y:S01]  /*74e0*/  LDC.64 R12, c[0x0][0xae0] ;  /* 0x0002b800ff0c7b82 */ /* 0x000ea20000000a00 */
[----:B------:R-:W-:Y:S01]  /*74f0*/  IMAD.U32 R8, RZ, RZ, UR4 ;  /* 0x00000004ff087e24 */ /* 0x000fe2000f8e00ff */
[----:B------:R-:W-:Y:S01]  /*7500*/  ULDC UR4, c[0x0][0x3f4] ;  /* 0x0000fd0000047ab9 */ /* 0x000fe20000000800 */
[----:B------:R-:W-:Y:S01]  /*7510*/  IMAD.U32 R9, RZ, RZ, UR5 ;  /* 0x00000005ff097e24 */ /* 0x000fe2000f8e00ff */
[----:B------:R-:W-:Y:S01]  /*7520*/  STL.U8 [R1+0x118], RZ ;  /* 0x000118ff01007387 */ /* 0x000fe20000100000 */
[----:B------:R-:W-:-:S02]  /*7530*/  ISETP.LT.AND P0, PT, RZ, UR4, PT ;  /* 0x00000004ff007c0c */ /* 0x000fc4000bf01270 */
[----:B------:R-:W-:Y:S01]  /*7540*/  IADD3 R38, P4, R38, 0x108, RZ ;  /* 0x0000010826267810 */ /* 0x000fe20007f9e0ff */
[----:B------:R-:W4:Y:S01]  /*7550*/  LDC.64 R10, c[0x0][0x448] ;  /* 0x00011200ff0a7b82 */ /* 0x000f220000000a00 */
[----:B------:R-:W-:Y:S03]  /*7560*/  STL.64 [R1+0x108], R8 ;  /* 0x0001080801007387 */ /* 0x000fe60000100a00 */
[----:B------:R-:W-:Y:S01]  /*7570*/  IMAD.X R53, RZ, RZ, UR36, P4 ;  /* 0x00000024ff357e24 */ /* 0x000fe2000a0e06ff */
[----:B------:R-:W-:Y:S03]  /*7580*/  STL.U8 [R1+0x14c], RZ ;  /* 0x00014cff01007387 */ /* 0x000fe60000100000 */
[----:B------:R-:W3:Y:S01]  /*7590*/  LDC R0, c[0x0][0x450] ;  /* 0x00011400ff007b82 */ /* 0x000ee20000000800 */
[----:B-1----:R-:W-:-:S02]  /*75a0*/  IMAD.MOV.U32 R31, RZ, RZ, R6 ;  /* 0x000000ffff1f7224 */ /* 0x002fc400078e0006 */
[----:B------:R-:W-:Y:S02]  /*75b0*/  IMAD.MOV.U32 R5, RZ, RZ, R7 ;  /* 0x000000ffff057224 */ /* 0x000fe400078e0007 */
[----:B0-----:R-:W-:-:S03]  /*75c0*/  VIADD R226, R20, 0xffffff80 ;  /* 0xffffff8014e27836 */ /* 0x001fc60000000000 */
[----:B------:R-:W0:Y:S01]  /*75d0*/  LDC R30, c[0x0][0xad4] ;  /* 0x0002b500ff1e7b82 */ /* 0x000e220000000800 */
[----:B--2---:R-:W-:Y:S02]  /*75e0*/  IMAD.MOV.U32 R6, RZ, RZ, R12 ;  /* 0x000000ffff067224 */ /* 0x004fe400078e000c */
[----:B------:R-:W-:Y:S01]  /*75f0*/  IMAD.MOV.U32 R7, RZ, RZ, R13 ;  /* 0x000000ffff077224 */ /* 0x000fe200078e000d */
[----:B------:R-:W-:Y:S04]  /*7600*/  STL [R1+0x11c], R226 ;  /* 0x00011ce201007387 */ /* 0x000fe80000100800 */
[----:B------:R-:W-:Y:S04]  /*7610*/  STL.128 [R1+0x130], R4 ;  /* 0x0001300401007387 */ /* 0x000fe80000100c00 */
[----:B----4-:R-:W-:Y:S04]  /*7620*/  STL.64 [R1+0x140], R10 ;  /* 0x0001400a01007387 */ /* 0x010fe80000100a00 */
[----:B---3--:R-:W-:Y:S04]  /*7630*/  STL [R1+0x148], R0 ;  /* 0x0001480001007387 */ /* 0x008fe80000100800 */
[----:B0-----:R0:W-:Y:S02]  /*7640*/  STL.128 [R1+0x120], R28 ;  /* 0x0001201c01007387 */ /* 0x0011e40000100c00 */
[----:B0-----:R-:W-:Y:S01]  /*7650*/  IMAD.U32 R30, RZ, RZ, UR37 ;  /* 0x00000025ff1e7e24 */ /* 0x001fe2000f8e00ff */
[----:B------:R-:W-:Y:S01]  /*7660*/  IADD3 R29, P1, R3, 0x14c, RZ ;  /* 0x0000014c031d7810 */ /* 0x000fe20007f3e0ff */
[----:B------:R-:W-:-:S03]  /*7670*/  IMAD.U32 R31, RZ, RZ, UR37 ;  /* 0x00000025ff1f7e24 */ /* 0x000fc6000f8e00ff */
[----:B------:R-:W-:Y:S01]  /*7680*/  IADD3 R30, P2, R30, 0x11c, RZ ;  /* 0x0000011c1e1e7810 */ /* 0x000fe20007f5e0ff */
[----:B------:R-:W-:Y:S01]  /*7690*/  IMAD.X R42, RZ, RZ, UR36, P1 ;  /* 0x00000024ff2a7e24 */ /* 0x000fe200088e06ff */
[----:B------:R-:W-:-:S03]  /*76a0*/  IADD3 R31, P3, R31, 0x118, RZ ;  /* 0x000001181f1f7810 */ /* 0x000fc60007f7e0ff */
[----:B------:R-:W-:Y:S02]  /*76b0*/  IMAD.X R43, RZ, RZ, UR36, P2 ;  /* 0x00000024ff2b7e24 */ /* 0x000fe400090e06ff */
[----:B------:R-:W-:Y:S01]  /*76c0*/  IMAD.X R46, RZ, RZ, UR36, P3 ;  /* 0x00000024ff2e7e24 */ /* 0x000fe200098e06ff */
[----:B------:R-:W-:Y:S07]  /*76d0*/  @P0 BRA `(.L_x_3888) ;  /* 0x0000000000400947 */ /* 0x000fee0003800000 */
        /* <DEDUP_REMOVED lines=10> */
.L_x_3891:
[----:B-1----:R1:W2:Y:S02]  /*7780*/  SYNCS.PHASECHK.TRANS64.TRYWAIT P0, [R148+URZ+0x32400], R3 ;  /* 0x03240003940075a7 */ /* 0x0022a4000800017f */
[----:B--2---:R-:W-:Y:S05]  /*7790*/  @!P0 NANOSLEEP.SYNCS 0x989680 ;  /* 0x009896800000895d */ /* 0x004fea0003900000 */
[----:B------:R-:W2:Y:S02]  /*77a0*/  @!P0 SYNCS.PHASECHK.TRANS64 P0, [R148+URZ+0x32400], R3 ;  /* 0x03240003940085a7 */ /* 0x000ea4000800007f */
[----:B--2---:R-:W-:Y:S05]  /*77b0*/  @!P0 BRA `(.L_x_3891) ;  /* 0xfffffffc00f08947 */ /* 0x004fea000383ffff */
.L_x_3890:
[----:B------:R-:W-:Y:S05]  /*77c0*/  BSYNC B0 ;  /* 0x0000000000007941 */ /* 0x000fea0003800000 */
.L_x_3889:
[----:B------:R-:W-:Y:S05]  /*77d0*/  BRA `(.L_x_3892) ;  /* 0x0000002c00747947 */ /* 0x000fea0003800000 */
.L_x_3888:
        /* <DEDUP_REMOVED lines=30> */
.L_x_3894:
[----:B------:R-:W-:Y:S05]  /*79c0*/  BSYNC B6 ;  /* 0x0000000000067941 */ /* 0x000fea0003800000 */
.L_x_3893:
[----:B------:R-:W2:Y:S01]  /*79d0*/  LDL R3, [R1+0x50] ;  /* 0x0000500001037983 */ /* 0x000ea20000100800 */
[----:B------:R-:W-:Y:S01]  /*79e0*/  ULDC.U8 UR4, c[0x0][0x410] ;  /* 0x0001040000047ab9 */ /* 0x000fe20000000000 */
[----:B------:R-:W-:Y:S01]  /*79f0*/  BSSY B0, `(.L_x_3895) ;  /* 0x00002b3000007945 */ /* 0x000fe20003800000 */
[----:B------:R-:W-:Y:S01]  /*7a00*/  ISETP.NE.AND P0, PT, RZ, UR4, PT ;  /* 0x00000004ff007c0c */ /* 0x000fe2000bf05270 */
[----:B--2---:R-:W-:-:S12]  /*7a10*/  IMAD R0, R3, 0x80, R156 ;  /* 0x0000008003007824 */ /* 0x004fd800078e029c */
[----:B------:R-:W-:Y:S05]  /*7a20*/  @!P0 BRA `(.L_x_3896) ;  /* 0x0000001400888947 */ /* 0x000fea0003800000 */
[----:B------:R-:W0:Y:S01]  /*7a30*/  LDC R21, c[0x0][0x448] ;  /* 0x00011200ff157b82 */ /* 0x000e220000000800 */
[----:B------:R-:W-:Y:S01]  /*7a40*/  IMAD R5, R227, 0x40, R0 ;  /* 0x00000040e3057824 */ /* 0x000fe200078e0200 */
[----:B------:R-:W-:Y:S01]  /*7a50*/  ULDC.64 UR4, c[0x0][0x3f8] ;  /* 0x0000fe0000047ab9 */ /* 0x000fe20000000a00 */
[----:B------:R-:W-:Y:S01]  /*7a60*/  ULDC.64 UR6, c[0x0][0x408] ;  /* 0x0001020000067ab9 */ /* 0x000fe20000000a00 */
[----:B------:R-:W-:Y:S02]  /*7a70*/  IMAD.MOV.U32 R6, RZ, RZ, R26 ;  /* 0x000000ffff067224 */ /* 0x000fe400078e001a */
[----:B------:R-:W-:Y:S01]  /*7a80*/  IMAD.MOV.U32 R7, RZ, RZ, R55 ;  /* 0x000000ffff077224 */ /* 0x000fe200078e0037 */
[----:B0-----:R-:W-:-:S13]  /*7a90*/  ISETP.NE.AND P0, PT, R21, 0x1, PT ;  /* 0x000000011500780c */ /* 0x001fda0003f05270 */
[----:B------:R-:W0:Y:S08]  /*7aa0*/  @P0 LDC R2, c[0x0][0x44c] ;  /* 0x00011300ff020b82 */ /* 0x000e300000000800 */
[----:B------:R-:W1:Y:S01]  /*7ab0*/  @P0 LDC R3, c[0x0][0x450] ;  /* 0x00011400ff030b82 */ /* 0x000e620000000800 */
[----:B0-----:R-:W-:-:S05]  /*7ac0*/  @P0 IMAD.HI.U32 R2, R5, R2, RZ ;  /* 0x0000000205020227 */ /* 0x001fca00078e00ff */
[----:B-1----:R-:W-:Y:S01]  /*7ad0*/  @P0 SHF.R.U32.HI R5, RZ, R3, R2 ;  /* 0x00000003ff050219 */ /* 0x002fe20000011602 */
[----:B------:R-:W-:Y:S02]  /*7ae0*/  IMAD.MOV.U32 R2, RZ, RZ, R24 ;  /* 0x000000ffff027224 */ /* 0x000fe400078e0018 */
[----:B------:R-:W-:Y:S01]  /*7af0*/  IMAD.MOV.U32 R3, RZ, RZ, R57 ;  /* 0x000000ffff037224 */ /* 0x000fe200078e0039 */
[----:B------:R-:W-:Y:S01]  /*7b00*/  SHF.R.S32.HI R4, RZ, 0x1f, R5 ;  /* 0x0000001fff047819 */ /* 0x000fe20000011405 */
[----:B------:R-:W-:-:S04]  /*7b10*/  IMAD.WIDE.U32 R6, R5, UR4, R6 ;  /* 0x0000000405067c25 */ /* 0x000fc8000f8e0006 */
[C---:B------:R-:W-:Y:S02]  /*7b20*/  IMAD R8, R4.reuse, UR4, RZ ;  /* 0x0000000404087c24 */ /* 0x040fe4000f8e02ff */
[----:B------:R-:W-:Y:S02]  /*7b30*/  IMAD R4, R4, UR6, RZ ;  /* 0x0000000604047c24 */ /* 0x000fe4000f8e02ff */
[C---:B------:R-:W-:Y:S01]  /*7b40*/  IMAD R9, R5.reuse, UR5, R8 ;  /* 0x0000000505097c24 */ /* 0x040fe2000f8e0208 */
[----:B------:R-:W-:Y:S01]  /*7b50*/  ULDC.64 UR4, c[0x0][0x3e8] ;  /* 0x0000fa0000047ab9 */ /* 0x000fe20000000a00 */
[----:B------:R-:W-:-:S04]  /*7b60*/  IMAD.WIDE.U32 R2, R5, UR6, R2 ;  /* 0x0000000605027c25 */ /* 0x000fc8000f8e0002 */
[----:B------:R-:W-:Y:S01]  /*7b70*/  IMAD R11, R5, UR7, R4 ;  /* 0x00000007050b7c24 */ /* 0x000fe2000f8e0204 */
[----:B------:R-:W-:Y:S01]  /*7b80*/  ULDC.64 UR6, c[0x0][0x400] ;  /* 0x0001000000067ab9 */ /* 0x000fe20000000a00 */
[----:B------:R-:W-:Y:S01]  /*7b90*/  IMAD.IADD R5, R7, 0x1, R9 ;  /* 0x0000000107057824 */ /* 0x000fe200078e0209 */
[----:B------:R-:W-:Y:S01]  /*7ba0*/  LEA R4, P0, R6, UR4, 0x1 ;  /* 0x0000000406047c11 */ /* 0x000fe2000f8008ff */
[----:B------:R-:W-:Y:S01]  /*7bb0*/  IMAD.IADD R7, R3, 0x1, R11 ;  /* 0x0000000103077824 */ /* 0x000fe200078e020b */
[----:B------:R-:W-:Y:S01]  /*7bc0*/  LEA R8, P1, R2, UR6, 0x1 ;  /* 0x0000000602087c11 */ /* 0x000fe2000f8208ff */
[----:B------:R-:W-:Y:S01]  /*7bd0*/  UMOV UR4, 0xffffffff ;  /* 0xffffffff00047882 */ /* 0x000fe20000000000 */
[----:B------:R-:W-:Y:S02]  /*7be0*/  LEA.HI.X R6, R6, UR5, R5, 0x1, P0 ;  /* 0x0000000506067c11 */ /* 0x000fe400080f0c05 */
[----:B------:R-:W-:Y:S01]  /*7bf0*/  LEA.HI.X R7, R2, UR7, R7, 0x1, P1 ;  /* 0x0000000702077c11 */ /* 0x000fe200088f0c07 */
[----:B------:R-:W-:Y:S08]  /*7c00*/  BRA.DIV UR4, `(.L_x_3897) ;  /* 0x000002ee04ec7947 */ /* 0x000ff0000b800000 */
[----:B------:R0:W1:Y:S04]  /*7c10*/  SHFL.IDX PT, R3, R6, RZ, 0x1c1f ;  /* 0x001c1fff06037589 */ /* 0x00006800000e0000 */
[----:B------:R0:W2:Y:S04]  /*7c20*/  SHFL.IDX PT, R2, R4, RZ, 0x1c1f ;  /* 0x001c1fff04027589 */ /* 0x0000a800000e0000 */
[----:B------:R0:W3:Y:S04]  /*7c30*/  SHFL.IDX PT, R5, R7, RZ, 0x1c1f ;  /* 0x001c1fff07057589 */ /* 0x0000e800000e0000 */
[----:B------:R0:W4:Y:S02]  /*7c40*/  SHFL.IDX PT, R14, R8, RZ, 0x1c1f ;  /* 0x001c1fff080e7589 */ /* 0x00012400000e0000 */
.L_x_4209:
        /* <DEDUP_REMOVED lines=8> */
[----:B------:R-:W4:Y:S01]  /*7cd0*/  LDL R9, [R1+0x448] ;  /* 0x0004480001097983 */ /* 0x000f220000100800 */
[----:B------:R-:W-:Y:S01]  /*7ce0*/  ULDC UR4, c[0x0][0x3f4] ;  /* 0x0000fd0000047ab9 */ /* 0x000fe20000000800 */
[----:B------:R-:W-:Y:S02]  /*7cf0*/  CS2R R58, SRZ ;  /* 0x00000000003a7805 */ /* 0x000fe4000001ff00 */
[----:B------:R-:W-:Y:S02]  /*7d00*/  ISETP.GE.AND P3, PT, R159, UR4, PT ;  /* 0x000000049f007c0c */ /* 0x000fe4000bf66270 */
[----:B------:R-:W-:Y:S01]  /*7d10*/  ISETP.GE.AND P2, PT, R154, UR4, PT ;  /* 0x000000049a007c0c */ /* 0x000fe2000bf46270 */
[----:B---3--:R-:W-:-:S10]  /*7d20*/  IMAD.MOV.U32 R15, RZ, RZ, R5 ;  /* 0x000000ffff0f7224 */ /* 0x008fd400078e0005 */
[----:B------:R-:W-:Y:S02]  /*7d30*/  @!P3 IMAD.SHL.U32 R21, R159, 0x2, RZ ;  /* 0x000000029f15b824 */ /* 0x000fe400078e00ff */
[----:B-12---:R-:W-:-:S03]  /*7d40*/  @!P2 IMAD.WIDE R10, R154, 0x2, R2 ;  /* 0x000000029a0aa825 */ /* 0x006fc600078e0202 */
[-C--:B------:R-:W-:Y:S02]  /*7d50*/  @!P3 IADD3 R2, P0, R2, R21.reuse, RZ ;  /* 0x000000150202b210 */ /* 0x080fe40007f1e0ff */
[----:B----4-:R-:W-:Y:S02]  /*7d60*/  @!P3 IADD3 R20, P1, R14, R21, RZ ;  /* 0x000000150e14b210 */ /* 0x010fe40007f3e0ff */
[----:B------:R-:W-:Y:S02]  /*7d70*/  CS2R R56, SRZ ;  /* 0x0000000000387805 */ /* 0x000fe4000001ff00 */
[----:B------:R-:W-:Y:S01]  /*7d80*/  CS2R R26, SRZ ;  /* 0x00000000001a7805 */ /* 0x000fe2000001ff00 */
[----:B------:R-:W-:Y:S01]  /*7d90*/  @!P2 IMAD.WIDE R12, R154, 0x2, R14 ;  /* 0x000000029a0ca825 */ /* 0x000fe200078e020e */
[----:B------:R1:W5:Y:S04]  /*7da0*/  @!P2 LD.E.64 R58, desc[UR44][R10.64] ;  /* 0x0000002c0a3aa980 */ /* 0x000368000c101b00 */
[----:B------:R1:W5:Y:S01]  /*7db0*/  @!P2 LD.E.64 R56, desc[UR44][R12.64] ;  /* 0x0000002c0c38a980 */ /* 0x000362000c101b00 */
[----:B------:R-:W-:-:S05]  /*7dc0*/  @!P3 SHF.L.U64.HI R24, R159, 0x1, R9 ;  /* 0x000000019f18b819 */ /* 0x000fca0000010209 */
[--C-:B------:R-:W-:Y:S02]  /*7dd0*/  @!P3 IMAD.X R3, R3, 0x1, R24.reuse, P0 ;  /* 0x000000010303b824 */ /* 0x100fe400000e0618 */
[----:B------:R-:W-:Y:S01]  /*7de0*/  @!P3 IMAD.X R21, R5, 0x1, R24, P1 ;  /* 0x000000010515b824 */ /* 0x000fe200008e0618 */
[----:B------:R-:W-:Y:S02]  /*7df0*/  CS2R R24, SRZ ;  /* 0x0000000000187805 */ /* 0x000fe4000001ff00 */
[----:B------:R1:W5:Y:S04]  /*7e00*/  @!P3 LD.E.64 R26, desc[UR44][R2.64] ;  /* 0x0000002c021ab980 */ /* 0x000368000c101b00 */
[----:B------:R1:W5:Y:S02]  /*7e10*/  @!P3 LD.E.64 R24, desc[UR44][R20.64] ;  /* 0x0000002c1418b980 */ /* 0x000364000c101b00 */
.L_x_3899:
[----:B------:R-:W-:Y:S05]  /*7e20*/  BSYNC B1 ;  /* 0x0000000000017941 */ /* 0x000fea0003800000 */
.L_x_3898:
[----:B-12--5:R-:W-:Y:S01]  /*7e30*/  IMAD.MOV.U32 R2, RZ, RZ, R26 ;  /* 0x000000ffff027224 */ /* 0x026fe200078e001a */
[----:B------:R-:W-:Y:S01]  /*7e40*/  UMOV UR4, 0xffffffff ;  /* 0xffffffff00047882 */ /* 0x000fe20000000000 */
[----:B------:R-:W-:Y:S01]  /*7e50*/  IMAD.MOV.U32 R3, RZ, RZ, R27 ;  /* 0x000000ffff037224 */ /* 0x000fe200078e001b */
[----:B------:R-:W-:Y:S01]  /*7e60*/  CS2R R20, SRZ ;  /* 0x0000000000147805 */ /* 0x000fe2000001ff00 */
[----:B---3--:R-:W-:Y:S01]  /*7e70*/  IMAD.MOV.U32 R5, RZ, RZ, R58 ;  /* 0x000000ffff057224 */ /* 0x008fe200078e003a */
[----:B------:R-:W-:Y:S01]  /*7e80*/  PRMT R28, R28, 0x5410, R2 ;  /* 0x000054101c1c7816 */ /* 0x000fe20000000002 */
[----:B------:R-:W-:Y:S01]  /*7e90*/  IMAD.MOV.U32 R9, RZ, RZ, R59 ;  /* 0x000000ffff097224 */ /* 0x000fe200078e003b */
[----:B------:R-:W-:Y:S01]  /*7ea0*/  PRMT R68, R3, 0x7610, R68 ;  /* 0x0000761003447816 */ /* 0x000fe20000000044 */
[----:B------:R-:W-:Y:S02]  /*7eb0*/  IMAD.MOV.U32 R2, RZ, RZ, R24 ;  /* 0x000000ffff027224 */ /* 0x000fe400078e0018 */
[----:B------:R-:W-:Y:S01]  /*7ec0*/  IMAD.MOV.U32 R3, RZ, RZ, R25 ;  /* 0x000000ffff037224 */ /* 0x000fe200078e0019 */
[----:B------:R-:W-:Y:S01]  /*7ed0*/  PRMT R62, R9, 0x5410, R5 ;  /* 0x00005410093e7816 */ /* 0x000fe20000000005 */
[----:B------:R-:W-:Y:S01]  /*7ee0*/  IMAD.MOV.U32 R5, RZ, RZ, R56 ;  /* 0x000000ffff057224 */ /* 0x000fe200078e0038 */
[----:B------:R-:W-:Y:S01]  /*7ef0*/  PRMT R70, R2, 0x7610, R70 ;  /* 0x0000761002467816 */ /* 0x000fe20000000046 */
[----:B------:R-:W-:Y:S01]  /*7f00*/  IMAD.MOV.U32 R9, RZ, RZ, R57 ;  /* 0x000000ffff097224 */ /* 0x000fe200078e0039 */
[----:B------:R-:W-:-:S04]  /*7f10*/  PRMT R68, R68, 0x5410, R3 ;  /* 0x0000541044447816 */ /* 0x000fc80000000003 */
[----:B------:R-:W-:Y:S01]  /*7f20*/  PRMT R65, R5, 0x5410, R9 ;  /* 0x0000541005417816 */ /* 0x000fe20000000009 */
[----:B------:R-:W-:Y:S06]  /*7f30*/  BRA.DIV UR4, `(.L_x_3900) ;  /* 0x000002ee04907947 */ /* 0x000fec000b800000 */
[----:B------:R1:W2:Y:S04]  /*7f40*/  SHFL.IDX PT, R5, R6, 0x1, 0x1c1f ;  /* 0x003c1f0006057f89 */ /* 0x0002a800000e0000 */
[----:B0-----:R-:W0:Y:S04]  /*7f50*/  SHFL.IDX PT, R4, R4, 0x1, 0x1c1f ;  /* 0x003c1f0004047f89 */ /* 0x001e2800000e0000 */
[----:B------:R-:W3:Y:S04]  /*7f60*/  SHFL.IDX PT, R7, R7, 0x1, 0x1c1f ;  /* 0x003c1f0007077f89 */ /* 0x000ee800000e0000 */
[----:B----4-:R1:W4:Y:S02]  /*7f70*/  SHFL.IDX PT, R14, R8, 0x1, 0x1c1f ;  /* 0x003c1f00080e7f89 */ /* 0x01032400000e0000 */
.L_x_4215:
[----:B------:R-:W5:Y:S01]  /*7f80*/  LDL R3, [R1+0x1fc] ;  /* 0x0001fc0001037983 */ /* 0x000f620000100800 */
[----:B------:R-:W-:Y:S01]  /*7f90*/  VIADD R0, R0, 0x40 ;  /* 0x0000004000007836 */ /* 0x000fe20000000000 */
[----:B------:R-:W-:Y:S01]  /*7fa0*/  BSSY B1, `(.L_x_3901) ;  /* 0x000001f000017945 */ /* 0x000fe20003800000 */
[----:B-1----:R-:W-:Y:S02]  /*7fb0*/  CS2R R8, SRZ ;  /* 0x0000000000087805 */ /* 0x002fe4000001ff00 */
[----:B------:R-:W-:Y:S02]  /*7fc0*/  CS2R R10, SRZ ;  /* 0x00000000000a7805 */ /* 0x000fe4000001ff00 */
[----:B------:R-:W-:Y:S02]  /*7fd0*/  ISETP.GE.AND P0, PT, R0, R55, PT ;  /* 0x000000370000720c */ /* 0x000fe40003f06270 */
[----:B-----5:R-:W-:-:S04]  /*7fe0*/  LEA.HI R2, R3, R3, RZ, 0x1 ;  /* 0x0000000303027211 */ /* 0x020fc800078f08ff */
[----:B------:R-:W-:-:S05]  /*7ff0*/  LOP3.LUT R2, R2, 0xfffffffe, RZ, 0xc0, !PT ;  /* 0xfffffffe02027812 */ /* 0x000fca00078ec0ff */
[----:B------:R-:W-:Y:S01]  /*8000*/  IMAD.IADD R0, R3, 0x1, -R2 ;  /* 0x0000000103007824 */ /* 0x000fe200078e0a02 */
[----:B------:R-:W-:-:S04]  /*8010*/  CS2R R2, SRZ ;  /* 0x0000000000027805 */ /* 0x000fc8000001ff00 */
[----:B------:R-:W-:Y:S01]  /*8020*/  SHF.L.U32 R13, R0, 0x1f, RZ ;  /* 0x0000001f000d7819 */ /* 0x000fe200000006ff */
[----:B------:R-:W-:Y:S06]  /*8030*/  @P0 BRA `(.L_x_3902) ;  /* 0x0000000000540947 */ /* 0x000fec0003800000 */
[----:B------:R-:W4:Y:S01]  /*8040*/  LDL R6, [R1+0x448] ;  /* 0x0004480001067983 */ /* 0x000f220000100800 */
[----:B------:R-:W-:Y:S01]  /*8050*/  ULDC UR4, c[0x0][0x3f4] ;  /* 0x0000fd0000047ab9 */ /* 0x000fe20000000800 */
[----:B------:R-:W-:Y:S02]  /*8060*/  CS2R R8, SRZ ;  /* 0x0000000000087805 */ /* 0x000fe4000001ff00 */
[----:B------:R-:W-:Y:S02]  /*8070*/  ISETP.GE.AND P3, PT, R159, UR4, PT ;  /* 0x000000049f007c0c */ /* 0x000fe4000bf66270 */
[----:B------:R-:W-:Y:S01]  /*8080*/  ISETP.GE.AND P2, PT, R154, UR4, PT ;  /* 0x000000049a007c0c */ /* 0x000fe2000bf46270 */
[----:B---3--:R-:W-:Y:S01]  /*8090*/  IMAD.MOV.U32 R15, RZ, RZ, R7 ;  /* 0x000000ffff0f7224 */ /* 0x008fe200078e0007 */
[----:B------:R-:W-:-:S09]  /*80a0*/  CS2R R10, SRZ ;  /* 0x00000000000a7805 */ /* 0x000fd2000001ff00 */
[----:B------:R-:W-:Y:S02]  /*80b0*/  @!P3 IMAD.SHL.U32 R3, R159, 0x2, RZ ;  /* 0x000000029f03b824 */ /* 0x000fe400078e00ff */
[----:B0-2---:R-:W-:-:S03]  /*80c0*/  @!P2 IMAD.WIDE R60, R154, 0x2, R4 ;  /* 0x000000029a3ca825 */ /* 0x005fc600078e0204 */
[-C--:B------:R-:W-:Y:S02]  /*80d0*/  @!P3 IADD3 R4, P0, R4, R3.reuse, RZ ;  /* 0x000000030404b210 */ /* 0x080fe40007f1e0ff */
[----:B------:R-:W-:Y:S01]  /*80e0*/  CS2R R20, SRZ ;  /* 0x0000000000147805 */ /* 0x000fe2000001ff00 */
[----:B------:R1:W5:Y:S01]  /*80f0*/  @!P2 LD.E.64 R8, desc[UR44][R60.64] ;  /* 0x0000002c3c08a980 */ /* 0x000362000c101b00 */
[----:B----4-:R-:W-:Y:S02]  /*8100*/  @!P3 SHF.L.U64.HI R0, R159, 0x1, R6 ;  /* 0x000000019f00b819 */ /* 0x010fe40000010206 */
[----:B------:R-:W-:Y:S02]  /*8110*/  @!P3 IADD3 R6, P1, R14, R3, RZ ;  /* 0x000000030e06b210 */ /* 0x000fe40007f3e0ff */
[----:B------:R-:W-:Y:S01]  /*8120*/  CS2R R2, SRZ ;  /* 0x0000000000027805 */ /* 0x000fe2000001ff00 */
[----:B------:R-:W-:-:S04]  /*8130*/  @!P2 IMAD.WIDE R14, R154, 0x2, R14 ;  /* 0x000000029a0ea825 */ /* 0x000fc800078e020e */
[--C-:B------:R-:W-:Y:S01]  /*8140*/  @!P3 IMAD.X R5, R5, 0x1, R0.reuse, P0 ;  /* 0x000000010505b824 */ /* 0x100fe200000e0600 */
[----:B------:R1:W5:Y:S01]  /*8150*/  @!P2 LD.E.64 R10, desc[UR44][R14.64] ;  /* 0x0000002c0e0aa980 */ /* 0x000362000c101b00 */
[----:B------:R-:W-:-:S03]  /*8160*/  @!P3 IMAD.X R7, R7, 0x1, R0, P1 ;  /* 0x000000010707b824 */ /* 0x000fc600008e0600 */
[----:B------:R1:W5:Y:S04]  /*8170*/  @!P3 LD.E.64 R20, desc[UR44][R4.64] ;  /* 0x0000002c0414b980 */ /* 0x000368000c101b00 */
[----:B------:R1:W5:Y:S02]  /*8180*/  @!P3 LD.E.64 R2, desc[UR44][R6.64] ;  /* 0x0000002c0602b980 */ /* 0x000364000c101b00 */
.L_x_3902:
[----:B------:R-:W-:Y:S05]  /*8190*/  BSYNC B1 ;  /* 0x0000000000017941 */ /* 0x000fea0003800000 */
.L_x_3901:
[----:B------:R-:W0:Y:S01]  /*81a0*/  SYNCS.PHASECHK.TRANS64.TRYWAIT P0, [R148+URZ+0x32400], R13 ;  /* 0x0324000d940075a7 */ /* 0x000e22000800017f */
[----:B------:R-:W-:Y:S04]  /*81b0*/  BSSY B1, `(.L_x_3903) ;  /* 0x0000002000017945 */ /* 0x000fe80003800000 */
[----:B0-----:R-:W-:Y:S05]  /*81c0*/  @!P0 BRA `(.L_x_3904) ;  /* 0x000002ec005c8947 */ /* 0x001fea0003800000 */
.L_x_4216:
[----:B------:R-:W-:Y:S05]  /*81d0*/  BSYNC B1 ;  /* 0x0000000000017941 */ /* 0x000fea0003800000 */
.L_x_3903:
[----:B-1----:R-:W2:Y:S04]  /*81e0*/  LDL R4, [R1+0x44c] ;  /* 0x00044c0001047983 */ /* 0x002ea80000100800 */
[----:B------:R-:W4:Y:S04]  /*81f0*/  LDL R0, [R1+0x460] ;  /* 0x0004600001007983 */ /* 0x000f280000100800 */
[----:B------:R-:W4:Y:S01]  /*8200*/  LDL R6, [R1+0x50] ;  /* 0x0000500001067983 */ /* 0x000f220000100800 */
[----:B---3-5:R-:W-:Y:S01]  /*8210*/  IMAD.MOV.U32 R7, RZ, RZ, R8 ;  /* 0x000000ffff077224 */ /* 0x028fe200078e0008 */
[----:B------:R-:W-:Y:S01]  /*8220*/  BSSY B1, `(.L_x_3905) ;  /* 0x000007c000017945 */ /* 0x000fe20003800000 */
[----:B--2---:R-:W-:Y:S01]  /*8230*/  LOP3.LUT P0, RZ, R4, 0x4, RZ, 0xc0, !PT ;  /* 0x0000000404ff7812 */ /* 0x004fe2000780c0ff */
[----:B----4-:R-:W-:-:S04]  /*8240*/  IMAD.IADD R5, R198, 0x1, R0 ;  /* 0x00000001c6057824 */ /* 0x010fc800078e0200 */
[----:B------:R-:W-:Y:S02]  /*8250*/  IMAD R12, R5, 0x2, R148 ;  /* 0x00000002050c7824 */ /* 0x000fe400078e0294 */
[----:B------:R-:W-:Y:S02]  /*8260*/  IMAD.MOV.U32 R5, RZ, RZ, R20 ;  /* 0x000000ffff057224 */ /* 0x000fe400078e0014 */
[C---:B------:R-:W-:Y:S02]  /*8270*/  VIADD R4, R12.reuse, 0x18400 ;  /* 0x000184000c047836 */ /* 0x040fe40000000000 */
[----:B------:R-:W-:Y:S01]  /*8280*/  VIADD R0, R12, 0x18440 ;  /* 0x000184400c007836 */ /* 0x000fe20000000000 */
[----:B------:R-:W-:Y:S01]  /*8290*/  PRMT R13, R5, 0x5410, R7 ;  /* 0x00005410050d7816 */ /* 0x000fe20000000007 */
[----:B------:R-:W-:Y:S02]  /*82a0*/  @P0 VIADD R0, R4, 0xffffffc0 ;  /* 0xffffffc004000836 */ /* 0x000fe40000000000 */
[----:B------:R-:W-:-:S02]  /*82b0*/  IMAD R4, R6, -0x80, R55 ;  /* 0xffffff8006047824 */ /* 0x000fc400078e0237 */
[----:B------:R-:W-:Y:S02]  /*82c0*/  IMAD.MOV.U32 R6, RZ, RZ, R21 ;  /* 0x000000ffff067224 */ /* 0x000fe400078e0015 */
[----:B------:R-:W-:Y:S01]  /*82d0*/  IMAD.MOV.U32 R5, RZ, RZ, R9 ;  /* 0x000000ffff057224 */ /* 0x000fe200078e0009 */
[----:B------:R-:W-:Y:S01]  /*82e0*/  VIMNMX R55, R4, 0x80, PT ;  /* 0x0000008004377848 */ /* 0x000fe20003fe0100 */
[----:B------:R-:W-:Y:S01]  /*82f0*/  IMAD.MOV.U32 R4, RZ, RZ, R2 ;  /* 0x000000ffff047224 */ /* 0x000fe200078e0002 */
[----:B------:R-:W-:Y:S01]  /*8300*/  PRMT R14, R6, 0x7610, R14 ;  /* 0x00007610060e7816 */ /* 0x000fe2000000000e */
[----:B------:R-:W-:Y:S01]  /*8310*/  IMAD.MOV.U32 R6, RZ, RZ, R10 ;  /* 0x000000ffff067224 */ /* 0x000fe200078e000a */
[----:B------:R-:W-:Y:S01]  /*8320*/  ISETP.GE.AND P0, PT, R156, R55, PT ;  /* 0x000000379c00720c */ /* 0x000fe20003f06270 */
[----:B------:R-:W-:Y:S01]  /*8330*/  IMAD.MOV.U32 R7, RZ, RZ, R11 ;  /* 0x000000ffff077224 */ /* 0x000fe200078e000b */
[----:B------:R-:W-:Y:S01]  /*8340*/  PRMT R71, R5, 0x7610, R71 ;  /* 0x0000761005477816 */ /* 0x000fe20000000047 */
[----:B------:R-:W-:Y:S01]  /*8350*/  IMAD.MOV.U32 R5, RZ, RZ, R3 ;  /* 0x000000ffff057224 */ /* 0x000fe200078e0003 */
[----:B------:R-:W-:-:S02]  /*8360*/  PRMT R28, R4, 0x7610, R28 ;  /* 0x00007610041c7816 */ /* 0x000fc4000000001c */
[----:B------:R-:W-:Y:S02]  /*8370*/  PRMT R74, R6, 0x7610, R74 ;  /* 0x00007610064a7816 */ /* 0x000fe4000000004a */
[----:B------:R-:W-:Y:S02]  /*8380*/  PRMT R15, R5, 0x7610, R15 ;  /* 0x00007610050f7816 */ /* 0x000fe4000000000f */
[----:B------:R-:W-:-:S03]  /*8390*/  PRMT R75, R7, 0x7610, R75 ;  /* 0x00007610074b7816 */ /* 0x000fc6000000004b */
[----:B------:R-:W-:Y:S05]  /*83a0*/  @P0 BRA `(.L_x_3906) ;  /* 0x00000004008c0947 */ /* 0x000fea0003800000 */
[----:B------:R-:W0:Y:S01]  /*83b0*/  LDC R4, c[0x0][0x3f4] ;  /* 0x0000fd00ff047b82 */ /* 0x000e220000000800 */
[----:B------:R-:W-:Y:S01]  /*83c0*/  BSSY B2, `(.L_x_3907) ;  /* 0x0000032000027945 */ /* 0x000fe20003800000 */
[-C--:B0-----:R-:W-:Y:S02]  /*83d0*/  ISETP.GE.AND P0, PT, R154, R4.reuse, PT ;  /* 0x000000049a00720c */ /* 0x081fe40003f06270 */
[----:B------:R-:W-:-:S11]  /*83e0*/  ISETP.GE.AND P1, PT, R159, R4, PT ;  /* 0x000000049f00720c */ /* 0x000fd60003f26270 */
[----:B------:R-:W-:Y:S05]  /*83f0*/  @P0 BRA `(.L_x_3908) ;  /* 0x0000000000b80947 */ /* 0x000fea0003800000 */
[----:B------:R-:W0:Y:S01]  /*8400*/  LDS.128 R4, [R12+0x18400] ;  /* 0x018400000c047984 */ /* 0x000e220000000c00 */
[----:B------:R-:W-:Y:S02]  /*8410*/  SHF.R.U32.HI R64, RZ, 0x10, R57 ;  /* 0x00000010ff407819 */ /* 0x000fe40000011639 */
[----:B------:R-:W-:Y:S02]  /*8420*/  SHF.R.U32.HI R61, RZ, 0x10, R59 ;  /* 0x00000010ff3d7819 */ /* 0x000fe4000001163b */
[----:B------:R-:W-:Y:S02]  /*8430*/  SHF.R.U64 R63, R56, 0x10, R57 ;  /* 0x00000010383f7819 */ /* 0x000fe40000001239 */
[----:B------:R-:W-:Y:S02]  /*8440*/  PRMT R64, R65, 0x5432, R64 ;  /* 0x0000543241407816 */ /* 0x000fe40000000040 */
[----:B------:R-:W-:Y:S02]  /*8450*/  SHF.R.U64 R60, R58, 0x10, R59 ;  /* 0x000000103a3c7819 */ /* 0x000fe4000000123b */
[----:B------:R-:W-:-:S02]  /*8460*/  PRMT R61, R62, 0x5410, R61 ;  /* 0x000054103e3d7816 */ /* 0x000fc4000000003d */
[----:B------:R-:W-:Y:S01]  /*8470*/  PRMT R63, R65, 0x5410, R63 ;  /* 0x00005410413f7816 */ /* 0x000fe2000000003f */
[----:B------:R-:W-:Y:S01]  /*8480*/  IMAD.U32 R65, R64, 0x10000, RZ ;  /* 0x0001000040417824 */ /* 0x000fe200078e00ff */
[----:B------:R-:W-:Y:S01]  /*8490*/  PRMT R60, R62, 0x5432, R60 ;  /* 0x000054323e3c7816 */ /* 0x000fe2000000003c */
[C---:B------:R-:W-:Y:S01]  /*84a0*/  IMAD.U32 R62, R61.reuse, 0x10000, RZ ;  /* 0x000100003d3e7824 */ /* 0x040fe200078e00ff */
[----:B------:R-:W-:Y:S02]  /*84b0*/  LOP3.LUT R64, R64, 0xffff0000, RZ, 0xc0, !PT ;  /* 0xffff000040407812 */ /* 0x000fe400078ec0ff */
[----:B------:R-:W-:Y:S02]  /*84c0*/  LOP3.LUT R61, R61, 0xffff0000, RZ, 0xc0, !PT ;  /* 0xffff00003d3d7812 */ /* 0x000fe400078ec0ff */
[C---:B0-----:R-:W-:Y:S01]  /*84d0*/  LOP3.LUT R57, R6.reuse, 0xffff0000, RZ, 0xc0, !PT ;  /* 0xffff000006397812 */ /* 0x041fe200078ec0ff */
[----:B------:R-:W-:Y:S01]  /*84e0*/  IMAD.U32 R56, R6, 0x10000, RZ ;  /* 0x0001000006387824 */ /* 0x000fe200078e00ff */
[C---:B------:R-:W-:Y:S01]  /*84f0*/  LOP3.LUT R59, R7.reuse, 0xffff0000, RZ, 0xc0, !PT ;  /* 0xffff0000073b7812 */ /* 0x040fe200078ec0ff */
[----:B------:R-:W-:-:S02]  /*8500*/  IMAD.U32 R58, R7, 0x10000, RZ ;  /* 0x00010000073a7824 */ /* 0x000fc400078e00ff */
[CC--:B------:R-:W-:Y:S01]  /*8510*/  FMUL.FTZ R67, R57.reuse, R65.reuse ;  /* 0x0000004139437220 */ /* 0x0c0fe20000410000 */
[----:B------:R-:W-:Y:S01]  /*8520*/  FMUL.FTZ R66, R57, R62 ;  /* 0x0000003e39427220 */ /* 0x000fe20000410000 */
[----:B------:R-:W-:Y:S01]  /*8530*/  FMUL.FTZ R57, R59, R64 ;  /* 0x000000403b397220 */ /* 0x000fe20000410000 */
[----:B------:R-:W-:Y:S02]  /*8540*/  IMAD.U32 R6, R4, 0x10000, RZ ;  /* 0x0001000004067824 */ /* 0x000fe400078e00ff */
[C---:B------:R-:W-:Y:S01]  /*8550*/  FFMA.FTZ R67, R56.reuse, R62, -R67 ;  /* 0x0000003e38437223 */ /* 0x040fe20000010843 */
[----:B------:R-:W-:Y:S01]  /*8560*/  FFMA.FTZ R66, R56, R65, R66 ;  /* 0x0000004138427223 */ /* 0x000fe20000010042 */
[-C--:B------:R-:W-:Y:S01]  /*8570*/  FFMA.FTZ R65, R58, R61.reuse, -R57 ;  /* 0x0000003d3a417223 */ /* 0x080fe20000010839 */
[C---:B------:R-:W-:Y:S01]  /*8580*/  IMAD.U32 R7, R5.reuse, 0x10000, RZ ;  /* 0x0001000005077824 */ /* 0x040fe200078e00ff */
[----:B------:R-:W-:Y:S01]  /*8590*/  LOP3.LUT R4, R4, 0xffff0000, RZ, 0xc0, !PT ;  /* 0xffff000004047812 */ /* 0x000fe200078ec0ff */
[C---:B------:R-:W-:Y:S01]  /*85a0*/  IMAD.U32 R57, R60.reuse, 0x10000, RZ ;  /* 0x000100003c397824 */ /* 0x040fe200078e00ff */
[----:B------:R-:W-:Y:S01]  /*85b0*/  LOP3.LUT R5, R5, 0xffff0000, RZ, 0xc0, !PT ;  /* 0xffff000005057812 */ /* 0x000fe200078ec0ff */
[----:B------:R-:W-:Y:S01]  /*85c0*/  FMUL.FTZ R69, R59, R61 ;  /* 0x0000003d3b457220 */ /* 0x000fe20000410000 */
[C---:B------:R-:W-:Y:S01]  /*85d0*/  LOP3.LUT R56, R63.reuse, 0xffff0000, RZ, 0xc0, !PT ;  /* 0xffff00003f387812 */ /* 0x040fe200078ec0ff */
[----:B------:R-:W-:Y:S01]  /*85e0*/  IMAD.U32 R59, R63, 0x10000, RZ ;  /* 0x000100003f3b7824 */ /* 0x000fe200078e00ff */
[----:B------:R-:W-:Y:S01]  /*85f0*/  LOP3.LUT R60, R60, 0xffff0000, RZ, 0xc0, !PT ;  /* 0xffff00003c3c7812 */ /* 0x000fe200078ec0ff */
[----:B------:R-:W-:Y:S01]  /*8600*/  FFMA.FTZ R64, R58, R64, R69 ;  /* 0x000000403a407223 */ /* 0x000fe20000010045 */
[C---:B------:R-:W-:Y:S01]  /*8610*/  FMUL.FTZ R58, R4.reuse, R57 ;  /* 0x00000039043a7220 */ /* 0x040fe20000410000 */
[-C--:B------:R-:W-:Y:S01]  /*8620*/  FMUL.FTZ R61, R4, R59.reuse ;  /* 0x0000003b043d7220 */ /* 0x080fe20000410000 */
[C---:B------:R-:W-:Y:S01]  /*8630*/  FMUL.FTZ R62, R5.reuse, R56 ;  /* 0x00000038053e7220 */ /* 0x040fe20000410000 */
[-C--:B------:R-:W-:Y:S01]  /*8640*/  FMUL.FTZ R63, R5, R60.reuse ;  /* 0x0000003c053f7220 */ /* 0x080fe20000410000 */
[C---:B------:R-:W-:Y:S01]  /*8650*/  FFMA.FTZ R59, R6.reuse, R59, R58 ;  /* 0x0000003b063b7223 */ /* 0x040fe2000001003a */
[----:B------:R-:W-:Y:S01]  /*8660*/  FFMA.FTZ R4, R6, R57, -R61 ;  /* 0x0000003906047223 */ /* 0x000fe2000001083d */
[C---:B------:R-:W-:Y:S01]  /*8670*/  FFMA.FTZ R5, R7.reuse, R60, -R62 ;  /* 0x0000003c07057223 */ /* 0x040fe2000001083e */
[----:B------:R-:W-:Y:S01]  /*8680*/  FFMA.FTZ R56, R7, R56, R63 ;  /* 0x0000003807387223 */ /* 0x000fe2000001003f */
[----:B------:R-:W-:-:S02]  /*8690*/  F2FP.BF16.F32.PACK_AB R6, R66, R67 ;  /* 0x000000434206723e */ /* 0x000fc400000010ff */
[----:B------:R-:W-:Y:S02]  /*86a0*/  F2FP.BF16.F32.PACK_AB R7, R64, R65 ;  /* 0x000000414007723e */ /* 0x000fe400000010ff */
[----:B------:R-:W-:Y:S02]  /*86b0*/  F2FP.BF16.F32.PACK_AB R4, R59, R4 ;  /* 0x000000043b04723e */ /* 0x000fe400000010ff */
[----:B------:R-:W-:-:S05]  /*86c0*/  F2FP.BF16.F32.PACK_AB R5, R56, R5 ;  /* 0x000000053805723e */ /* 0x000fca00000010ff */
[----:B------:R0:W-:Y:S02]  /*86d0*/  STS.128 [R12+0x18400], R4 ;  /* 0x018400040c007388 */ /* 0x0001e40000000c00 */
.L_x_3908:
[----:B------:R-:W-:Y:S05]  /*86e0*/  BSYNC B2 ;  /* 0x0000000000027941 */ /* 0x000fea0003800000 */
.L_x_3907:
[----:B------:R-:W-:Y:S05]  /*86f0*/  @P1 BRA `(.L_x_3906) ;  /* 0x0000000000b81947 */ /* 0x000fea0003800000 */
[----:B0-----:R-:W0:Y:S01]  /*8700*/  LDS.128 R4, [R0] ;  /* 0x0000000000047984 */ /* 0x001e220000000c00 */
[----:B------:R-:W-:Y:S02]  /*8710*/  SHF.R.U32.HI R60, RZ, 0x10, R25 ;  /* 0x00000010ff3c7819 */ /* 0x000fe40000011619 */
[----:B------:R-:W-:Y:S02]  /*8720*/  SHF.R.U32.HI R57, RZ, 0x10, R27 ;  /* 0x00000010ff397819 */ /* 0x000fe4000001161b */
[C---:B------:R-:W-:Y:S02]  /*8730*/  PRMT R60, R68.reuse, 0x5432, R60 ;  /* 0x00005432443c7816 */ /* 0x040fe4000000003c */
        /* <DEDUP_REMOVED lines=9> */
[C---:B0-----:R-:W-:Y:S01]  /*87d0*/  LOP3.LUT R25, R6.reuse, 0xffff0000, RZ, 0xc0, !PT ;  /* 0xffff000006197812 */ /* 0x041fe200078ec0ff */
        /* <DEDUP_REMOVED lines=31> */
[----:B------:R1:W-:Y:S02]  /*89d0*/  STS.128 [R0], R4 ;  /* 0x0000000400007388 */ /* 0x0003e40000000c00 */
.L_x_3906:
[----:B------:R-:W-:Y:S05]  /*89e0*/  BSYNC B1 ;  /* 0x0000000000017941 */ /* 0x000fea0003800000 */
.L_x_3905:
[----:B------:R-:W-:-:S13]  /*89f0*/  ISETP.GE.AND P0, PT, R166, R55, PT ;  /* 0x00000037a600720c */ /* 0x000fda0003f06270 */
[----:B------:R-:W-:Y:S05]  /*8a00*/  @P0 BRA `(.L_x_3909) ;  /* 0x0000001800c40947 */ /* 0x000fea0003800000 */
[----:B01----:R-:W0:Y:S01]  /*8a10*/  LDC R4, c[0x0][0x3f4] ;  /* 0x0000fd00ff047b82 */ /* 0x003e220000000800 */
[----:B------:R-:W-:Y:S01]  /*8a20*/  BSSY B1, `(.L_x_3910) ;  /* 0x0000032000017945 */ /* 0x000fe20003800000 */
[-C--:B0-----:R-:W-:Y:S02]  /*8a30*/  ISETP.GE.AND P0, PT, R154, R4.reuse, PT ;  /* 0x000000049a00720c */ /* 0x081fe40003f06270 */
[----:B------:R-:W-:-:S11]  /*8a40*/  ISETP.GE.AND P1, PT, R159, R4, PT ;  /* 0x000000049f00720c */ /* 0x000fd60003f26270 */
[----:B------:R-:W-:Y:S05]  /*8a50*/  @P0 BRA `(.L_x_3911) ;  /* 0x0000000000b80947 */ /* 0x000fea0003800000 */
[----:B------:R-:W0:Y:S01]  /*8a60*/  LDS.128 R4, [R12+0x1a400] ;  /* 0x01a400000c047984 */ /* 0x000e220000000c00 */
        /* <DEDUP_REMOVED lines=12> */
[C---:B0-----:R-:W-:Y:S01]  /*8b30*/  LOP3.LUT R9, R6.reuse, 0xffff0000, RZ, 0xc0, !PT ;  /* 0xffff000006097812 */ /* 0x041fe200078ec0ff */
[----:B------:R-:W-:Y:S01]  /*8b40*/  IMAD.U32 R8, R6, 0x10000, RZ ;  /* 0x0001000006087824 */ /* 0x000fe200078e00ff */
[C---:B------:R-:W-:Y:S01]  /*8b50*/  LOP3.LUT R11, R7.reuse, 0xffff0000, RZ, 0xc0, !PT ;  /* 0xffff0000070b7812 */ /* 0x040fe200078ec0ff */
[----:B------:R-:W-:Y:S02]  /*8b60*/  IMAD.U32 R10, R7, 0x10000, RZ ;  /* 0x00010000070a7824 */ /* 0x000fe400078e00ff */
[C---:B------:R-:W-:Y:S01]  /*8b70*/  FMUL.FTZ R57, R9.reuse, R56 ;  /* 0x0000003809397220 */ /* 0x040fe20000410000 */
[----:B------:R-:W-:Y:S01]  /*8b80*/  FMUL.FTZ R9, R9, R26 ;  /* 0x0000001a09097220 */ /* 0x000fe20000410000 */
[C---:B------:R-:W-:Y:S01]  /*8b90*/  IMAD.U32 R6, R4.reuse, 0x10000, RZ ;  /* 0x0001000004067824 */ /* 0x040fe200078e00ff */
[----:B------:R-:W-:Y:S01]  /*8ba0*/  LOP3.LUT R4, R4, 0xffff0000, RZ, 0xc0, !PT ;  /* 0xffff000004047812 */ /* 0x000fe200078ec0ff */
[----:B------:R-:W-:-:S02]  /*8bb0*/  IMAD.U32 R7, R5, 0x10000, RZ ;  /* 0x0001000005077824 */ /* 0x000fc400078e00ff */
[C---:B------:R-:W-:Y:S01]  /*8bc0*/  FFMA.FTZ R56, R8.reuse, R56, R9 ;  /* 0x0000003808387223 */ /* 0x040fe20000010009 */
[----:B------:R-:W-:Y:S01]  /*8bd0*/  FFMA.FTZ R57, R8, R26, -R57 ;  /* 0x0000001a08397223 */ /* 0x000fe20000010839 */
[C---:B------:R-:W-:Y:S01]  /*8be0*/  IMAD.U32 R9, R24.reuse, 0x10000, RZ ;  /* 0x0001000018097824 */ /* 0x040fe200078e00ff */
[----:B------:R-:W-:Y:S01]  /*8bf0*/  LOP3.LUT R5, R5, 0xffff0000, RZ, 0xc0, !PT ;  /* 0xffff000005057812 */ /* 0x000fe200078ec0ff */
[C---:B------:R-:W-:Y:S01]  /*8c00*/  FMUL.FTZ R59, R11.reuse, R55 ;  /* 0x000000370b3b7220 */ /* 0x040fe20000410000 */
[-C--:B------:R-:W-:Y:S01]  /*8c10*/  FMUL.FTZ R61, R11, R25.reuse ;  /* 0x000000190b3d7220 */ /* 0x080fe20000410000 */
[C---:B------:R-:W-:Y:S01]  /*8c20*/  LOP3.LUT R8, R27.reuse, 0xffff0000, RZ, 0xc0, !PT ;  /* 0xffff00001b087812 */ /* 0x040fe200078ec0ff */
[----:B------:R-:W-:Y:S01]  /*8c30*/  IMAD.U32 R11, R27, 0x10000, RZ ;  /* 0x000100001b0b7824 */ /* 0x000fe200078e00ff */
[----:B------:R-:W-:Y:S01]  /*8c40*/  LOP3.LUT R24, R24, 0xffff0000, RZ, 0xc0, !PT ;  /* 0xffff000018187812 */ /* 0x000fe200078ec0ff */
        /* <DEDUP_REMOVED lines=15> */
.L_x_3911:
[----:B------:R-:W-:Y:S05]  /*8d40*/  BSYNC B1 ;  /* 0x0000000000017941 */ /* 0x000fea0003800000 */
.L_x_3910:
[----:B------:R-:W-:Y:S05]  /*8d50*/  @P1 BRA `(.L_x_3909) ;  /* 0x0000001400f01947 */ /* 0x000fea0003800000 */
[----:B0-----:R-:W0:Y:S01]  /*8d60*/  LDS.128 R4, [R0+0x2000] ;  /* 0x0020000000047984 */ /* 0x001e220000000c00 */
[----:B------:R-:W-:Y:S02]  /*8d70*/  SHF.R.U64 R9, R2, 0x10, R3 ;  /* 0x0000001002097819 */ /* 0x000fe40000001203 */
[----:B------:R-:W-:Y:S02]  /*8d80*/  SHF.R.U64 R8, R20, 0x10, R21 ;  /* 0x0000001014087819 */ /* 0x000fe40000001215 */
[----:B------:R-:W-:Y:S02]  /*8d90*/  SHF.R.U32.HI R2, RZ, 0x10, R3 ;  /* 0x00000010ff027819 */ /* 0x000fe40000011603 */
[----:B------:R-:W-:Y:S02]  /*8da0*/  SHF.R.U32.HI R21, RZ, 0x10, R21 ;  /* 0x00000010ff157819 */ /* 0x000fe40000011615 */
[----:B------:R-:W-:Y:S02]  /*8db0*/  PRMT R15, R15, 0x5410, R2 ;  /* 0x000054100f0f7816 */ /* 0x000fe40000000002 */
[----:B------:R-:W-:-:S02]  /*8dc0*/  PRMT R14, R14, 0x5410, R21 ;  /* 0x000054100e0e7816 */ /* 0x000fc40000000015 */
[----:B------:R-:W-:Y:S01]  /*8dd0*/  PRMT R13, R13, 0x5410, R8 ;  /* 0x000054100d0d7816 */ /* 0x000fe20000000008 */
[C---:B------:R-:W-:Y:S01]  /*8de0*/  IMAD.U32 R21, R15.reuse, 0x10000, RZ ;  /* 0x000100000f157824 */ /* 0x040fe200078e00ff */
[----:B------:R-:W-:Y:S01]  /*8df0*/  PRMT R28, R28, 0x5410, R9 ;  /* 0x000054101c1c7816 */ /* 0x000fe20000000009 */
[C---:B------:R-:W-:Y:S01]  /*8e00*/  IMAD.U32 R11, R14.reuse, 0x10000, RZ ;  /* 0x000100000e0b7824 */ /* 0x040fe200078e00ff */
[----:B------:R-:W-:Y:S02]  /*8e10*/  LOP3.LUT R10, R15, 0xffff0000, RZ, 0xc0, !PT ;  /* 0xffff00000f0a7812 */ /* 0x000fe400078ec0ff */
[----:B------:R-:W-:Y:S01]  /*8e20*/  LOP3.LUT R14, R14, 0xffff0000, RZ, 0xc0, !PT ;  /* 0xffff00000e0e7812 */ /* 0x000fe200078ec0ff */
[C---:B0-----:R-:W-:Y:S01]  /*8e30*/  IMAD.U32 R8, R6.reuse, 0x10000, RZ ;  /* 0x0001000006087824 */ /* 0x041fe200078e00ff */
[----:B------:R-:W-:Y:S01]  /*8e40*/  LOP3.LUT R6, R6, 0xffff0000, RZ, 0xc0, !PT ;  /* 0xffff000006067812 */ /* 0x000fe200078ec0ff */
[C---:B------:R-:W-:Y:S01]  /*8e50*/  IMAD.U32 R9, R7.reuse, 0x10000, RZ ;  /* 0x0001000007097824 */ /* 0x040fe200078e00ff */
[----:B------:R-:W-:Y:S01]  /*8e60*/  LOP3.LUT R7, R7, 0xffff0000, RZ, 0xc0, !PT ;  /* 0xffff000007077812 */ /* 0x000fe200078ec0ff */
[C---:B------:R-:W-:Y:S01]  /*8e70*/  IMAD.U32 R2, R4.reuse, 0x10000, RZ ;  /* 0x0001000004027824 */ /* 0x040fe200078e00ff */
[----:B------:R-:W-:Y:S01]  /*8e80*/  LOP3.LUT R3, R4, 0xffff0000, RZ, 0xc0, !PT ;  /* 0xffff000004037812 */ /* 0x000fe200078ec0ff */
[C---:B------:R-:W-:Y:S01]  /*8e90*/  FMUL.FTZ R15, R6.reuse, R21 ;  /* 0x00000015060f7220 */ /* 0x040fe20000410000 */
[----:B------:R-:W-:Y:S01]  /*8ea0*/  FMUL.FTZ R6, R6, R11 ;  /* 0x0000000b06067220 */ /* 0x000fe20000410000 */
[----:B------:R-:W-:Y:S01]  /*8eb0*/  FMUL.FTZ R20, R7, R10 ;  /* 0x0000000a07147220 */ /* 0x000fe20000410000 */
[----:B------:R-:W-:-:S02]  /*8ec0*/  IMAD.U32 R4, R5, 0x10000, RZ ;  /* 0x0001000005047824 */ /* 0x000fc400078e00ff */
[C---:B------:R-:W-:Y:S01]  /*8ed0*/  FFMA.FTZ R15, R8.reuse, R11, -R15 ;  /* 0x0000000b080f7223 */ /* 0x040fe2000001080f */
[----:B------:R-:W-:Y:S01]  /*8ee0*/  FFMA.FTZ R12, R8, R21, R6 ;  /* 0x00000015080c7223 */ /* 0x000fe20000010006 */
[-C--:B------:R-:W-:Y:S01]  /*8ef0*/  FMUL.FTZ R8, R7, R14.reuse ;  /* 0x0000000e07087220 */ /* 0x080fe20000410000 */
[C---:B------:R-:W-:Y:S01]  /*8f00*/  IMAD.U32 R7, R28.reuse, 0x10000, RZ ;  /* 0x000100001c077824 */ /* 0x040fe200078e00ff */
[----:B------:R-:W-:Y:S01]  /*8f10*/  LOP3.LUT R5, R5, 0xffff0000, RZ, 0xc0, !PT ;  /* 0xffff000005057812 */ /* 0x000fe200078ec0ff */
[----:B------:R-:W-:Y:S01]  /*8f20*/  IMAD.U32 R6, R13, 0x10000, RZ ;  /* 0x000100000d067824 */ /* 0x000fe200078e00ff */
[----:B------:R-:W-:Y:S01]  /*8f30*/  LOP3.LUT R28, R28, 0xffff0000, RZ, 0xc0, !PT ;  /* 0xffff00001c1c7812 */ /* 0x000fe200078ec0ff */
[----:B------:R-:W-:Y:S01]  /*8f40*/  FFMA.FTZ R20, R9, R14, -R20 ;  /* 0x0000000e09147223 */ /* 0x000fe20000010814 */
[----:B------:R-:W-:Y:S01]  /*8f50*/  LOP3.LUT R13, R13, 0xffff0000, RZ, 0xc0, !PT ;  /* 0xffff00000d0d7812 */ /* 0x000fe200078ec0ff */
[----:B------:R-:W-:Y:S01]  /*8f60*/  FFMA.FTZ R11, R9, R10, R8 ;  /* 0x0000000a090b7223 */ /* 0x000fe20000010008 */
[C---:B------:R-:W-:Y:S01]  /*8f70*/  FMUL.FTZ R9, R3.reuse, R7 ;  /* 0x0000000703097220 */ /* 0x040fe20000410000 */
        /* <DEDUP_REMOVED lines=11> */
[----:B------:R2:W-:Y:S01]  /*9030*/  STS.128 [R0+0x2000], R4 ;  /* 0x0020000400007388 */ /* 0x0005e20000000c00 */
[----:B------:R-:W-:Y:S05]  /*9040*/  BRA `(.L_x_3909) ;  /* 0x0000001400347947 */ /* 0x000fea0003800000 */
.L_x_3896:
        /* <DEDUP_REMOVED lines=17> */
[----:B------:R-:W-:-:S04]  /*9160*/  IMAD.WIDE.U32 R2, R7, UR4, R2 ;  /* 0x0000000407027c25 */ /* 0x000fc8000f8e0002 */
[C---:B------:R-:W-:Y:S01]  /*9170*/  IMAD R9, R7.reuse, UR5, R8 ;  /* 0x0000000507097c24 */ /* 0x040fe2000f8e0208 */
[----:B------:R-:W-:Y:S01]  /*9180*/  ULDC.64 UR4, c[0x0][0x3e8] ;  /* 0x0000fa0000047ab9 */ /* 0x000fe20000000a00 */
        /* <DEDUP_REMOVED lines=10> */
[----:B------:R-:W0:Y:S01]  /*9230*/  LDC R61, c[0x0][0x3f4] ;  /* 0x0000fd00ff3d7b82 */ /* 0x000e220000000800 */
[----:B------:R-:W1:Y:S01]  /*9240*/  SHFL.IDX PT, R3, R25, RZ, 0x1c1f ;  /* 0x001c1fff19037589 */ /* 0x000e6200000e0000 */
[----:B------:R-:W-:-:S03]  /*9250*/  IMAD R55, R28, R21, RZ ;  /* 0x000000151c377224 */ /* 0x000fc600078e02ff */
[----:B------:R-:W2:Y:S04]  /*9260*/  SHFL.IDX PT, R2, R24, RZ, 0x1c1f ;  /* 0x001c1fff18027589 */ /* 0x000ea800000e0000 */
[----:B------:R-:W3:Y:S04]  /*9270*/  SHFL.IDX PT, R14, R27, RZ, 0x1c1f ;  /* 0x001c1fff1b0e7589 */ /* 0x000ee800000e0000 */
[----:B------:R-:W4:Y:S01]  /*9280*/  SHFL.IDX PT, R4, R26, RZ, 0x1c1f ;  /* 0x001c1fff1a047589 */ /* 0x000f2200000e0000 */
[----:B0-----:R-:W-:-:S04]  /*9290*/  ISETP.GE.AND P0, PT, R22, R61, PT ;  /* 0x0000003d1600720c */ /* 0x001fc80003f06270 */
[----:B------:R-:W-:-:S13]  /*92a0*/  ISETP.GE.OR P1, PT, R0, R55, P0 ;  /* 0x000000370000720c */ /* 0x000fda0000726670 */
[C---:B------:R-:W-:Y:S01]  /*92b0*/  @!P1 IMAD.SHL.U32 R5, R22.reuse, 0x2, RZ ;  /* 0x0000000216059824 */ /* 0x040fe200078e00ff */
[----:B------:R-:W-:-:S04]  /*92c0*/  @!P1 SHF.L.U64.HI R21, R22, 0x1, R23 ;  /* 0x0000000116159819 */ /* 0x000fc80000010217 */
[----:B-1----:R-:W-:-:S05]  /*92d0*/  @!P1 IADD3 R6, P2, R3, R5, RZ ;  /* 0x0000000503069210 */ /* 0x002fca0007f5e0ff */
[----:B--2---:R-:W-:Y:S01]  /*92e0*/  @!P1 IMAD.X R7, R2, 0x1, R21, P2 ;  /* 0x0000000102079824 */ /* 0x004fe200010e0615 */
[----:B---3--:R-:W-:-:S04]  /*92f0*/  @!P1 IADD3 R14, P2, R14, R5, RZ ;  /* 0x000000050e0e9210 */ /* 0x008fc80007f5e0ff */
[----:B------:R-:W2:Y:S01]  /*9300*/  @!P1 LD.E.128 R8, desc[UR44][R6.64] ;  /* 0x0000002c06089980 */ /* 0x000ea2000c101d00 */
[----:B----4-:R-:W-:-:S04]  /*9310*/  @!P1 IMAD.X R3, R4, 0x1, R21, P2 ;  /* 0x0000000104039824 */ /* 0x010fc800010e0615 */
[----:B------:R-:W-:-:S05]  /*9320*/  @!P1 IMAD.MOV.U32 R15, RZ, RZ, R3 ;  /* 0x000000ffff0f9224 */ /* 0x000fca00078e0003 */
[----:B------:R0:W3:Y:S01]  /*9330*/  @!P1 LD.E.128 R4, desc[UR44][R14.64] ;  /* 0x0000002c0e049980 */ /* 0x0000e2000c101d00 */
[----:B------:R-:W-:Y:S02]  /*9340*/  CS2R R56, SRZ ;  /* 0x0000000000387805 */ /* 0x000fe4000001ff00 */
[----:B------:R-:W-:Y:S02]  /*9350*/  CS2R R58, SRZ ;  /* 0x00000000003a7805 */ /* 0x000fe4000001ff00 */
[----:B------:R-:W-:Y:S01]  /*9360*/  CS2R R20, SRZ ;  /* 0x0000000000147805 */ /* 0x000fe2000001ff00 */
[----:B------:R-:W1:Y:S04]  /*9370*/  SHFL.IDX PT, R25, R25, 0x1, 0x1c1f ;  /* 0x003c1f0019197f89 */ /* 0x000e6800000e0000 */
[----:B------:R-:W4:Y:S04]  /*9380*/  SHFL.IDX PT, R24, R24, 0x1, 0x1c1f ;  /* 0x003c1f0018187f89 */ /* 0x000f2800000e0000 */
[----:B0-----:R0:W0:Y:S04]  /*9390*/  SHFL.IDX PT, R14, R27, 0x1, 0x1c1f ;  /* 0x003c1f001b0e7f89 */ /* 0x00102800000e0000 */
[----:B------:R-:W0:Y:S01]  /*93a0*/  SHFL.IDX PT, R26, R26, 0x1, 0x1c1f ;  /* 0x003c1f001a1a7f89 */ /* 0x000e2200000e0000 */
[----:B--2---:R-:W-:-:S02]  /*93b0*/  @!P1 IMAD.MOV.U32 R56, RZ, RZ, R8 ;  /* 0x000000ffff389224 */ /* 0x004fc400078e0008 */
[----:B------:R-:W-:Y:S02]  /*93c0*/  @!P1 IMAD.MOV.U32 R57, RZ, RZ, R9 ;  /* 0x000000ffff399224 */ /* 0x000fe400078e0009 */
[----:B------:R-:W-:Y:S02]  /*93d0*/  IMAD.MOV.U32 R2, RZ, RZ, R56 ;  /* 0x000000ffff027224 */ /* 0x000fe400078e0038 */
[----:B------:R-:W-:Y:S02]  /*93e0*/  IMAD.MOV.U32 R3, RZ, RZ, R57 ;  /* 0x000000ffff037224 */ /* 0x000fe400078e0039 */
[----:B------:R-:W-:Y:S01]  /*93f0*/  @!P1 IMAD.MOV.U32 R58, RZ, RZ, R10 ;  /* 0x000000ffff3a9224 */ /* 0x000fe200078e000a */
[----:B------:R-:W-:Y:S01]  /*9400*/  PRMT R60, R60, 0x5410, R2 ;  /* 0x000054103c3c7816 */ /* 0x000fe20000000002 */
[----:B---3--:R-:W-:Y:S01]  /*9410*/  @!P1 IMAD.MOV.U32 R20, RZ, RZ, R4 ;  /* 0x000000ffff149224 */ /* 0x008fe200078e0004 */
[----:B------:R-:W-:Y:S02]  /*9420*/  PRMT R66, R66, 0x5410, R3 ;  /* 0x0000541042427816 */ /* 0x000fe40000000003 */
[----:B------:R-:W-:Y:S01]  /*9430*/  CS2R R2, SRZ ;  /* 0x0000000000027805 */ /* 0x000fe2000001ff00 */
[----:B------:R-:W-:-:S02]  /*9440*/  @!P1 IMAD.MOV.U32 R21, RZ, RZ, R5 ;  /* 0x000000ffff159224 */ /* 0x000fc400078e0005 */
[----:B------:R-:W-:Y:S02]  /*9450*/  @!P1 IMAD.MOV.U32 R59, RZ, RZ, R11 ;  /* 0x000000ffff3b9224 */ /* 0x000fe400078e000b */
[----:B------:R-:W-:Y:S02]  /*9460*/  IMAD.MOV.U32 R8, RZ, RZ, R58 ;  /* 0x000000ffff087224 */ /* 0x000fe400078e003a */
[----:B------:R-:W-:Y:S02]  /*9470*/  @!P1 IMAD.MOV.U32 R2, RZ, RZ, R6 ;  /* 0x000000ffff029224 */ /* 0x000fe400078e0006 */
[----:B------:R-:W-:Y:S01]  /*9480*/  @!P1 IMAD.MOV.U32 R3, RZ, RZ, R7 ;  /* 0x000000ffff039224 */ /* 0x000fe200078e0007 */
[----:B------:R-:W-:Y:S01]  /*9490*/  PRMT R28, R8, 0x7610, R28 ;  /* 0x00007610081c7816 */ /* 0x000fe2000000001c */
[----:B------:R-:W-:Y:S02]  /*94a0*/  IMAD.MOV.U32 R6, RZ, RZ, R20 ;  /* 0x000000ffff067224 */ /* 0x000fe400078e0014 */
[----:B------:R-:W-:-:S02]  /*94b0*/  IMAD.MOV.U32 R7, RZ, RZ, R21 ;  /* 0x000000ffff077224 */ /* 0x000fc400078e0015 */
[----:B------:R-:W-:Y:S01]  /*94c0*/  IMAD.MOV.U32 R9, RZ, RZ, R59 ;  /* 0x000000ffff097224 */ /* 0x000fe200078e003b */
[----:B------:R-:W-:Y:S01]  /*94d0*/  PRMT R75, R6, 0x7610, R75 ;  /* 0x00007610064b7816 */ /* 0x000fe2000000004b */
[----:B------:R-:W-:Y:S01]  /*94e0*/  IMAD.MOV.U32 R4, RZ, RZ, R2 ;  /* 0x000000ffff047224 */ /* 0x000fe200078e0002 */
[----:B------:R-:W-:Y:S01]  /*94f0*/  PRMT R63, R63, 0x5410, R7 ;  /* 0x000054103f3f7816 */ /* 0x000fe20000000007 */
[----:B------:R-:W-:Y:S01]  /*9500*/  IMAD.MOV.U32 R5, RZ, RZ, R3 ;  /* 0x000000ffff057224 */ /* 0x000fe200078e0003 */
[----:B------:R-:W-:Y:S02]  /*9510*/  PRMT R60, R9, 0x7610, R60 ;  /* 0x00007610093c7816 */ /* 0x000fe4000000003c */
[----:B------:R-:W-:Y:S02]  /*9520*/  CS2R R6, SRZ ;  /* 0x0000000000067805 */ /* 0x000fe4000001ff00 */
[----:B------:R-:W-:Y:S02]  /*9530*/  PRMT R28, R28, 0x5410, R4 ;  /* 0x000054101c1c7816 */ /* 0x000fe40000000004 */
[----:B01--4-:R-:W-:-:S07]  /*9540*/  PRMT R62, R62, 0x5410, R5 ;  /* 0x000054103e3e7816 */ /* 0x013fce0000000005 */
.L_x_4226:
[----:B------:R-:W2:Y:S01]  /*9550*/  LDL R5, [R1+0x1fc] ;  /* 0x0001fc0001057983 */ /* 0x000ea20000100800 */
[----:B------:R-:W-:Y:S01]  /*9560*/  VIADD R0, R0, 0x40 ;  /* 0x0000004000007836 */ /* 0x000fe20000000000 */
[----:B------:R-:W-:Y:S01]  /*9570*/  BSSY B1, `(.L_x_3913) ;  /* 0x0000016000017945 */ /* 0x000fe20003800000 */
[----:B------:R-:W-:Y:S02]  /*9580*/  CS2R R8, SRZ ;  /* 0x0000000000087805 */ /* 0x000fe4000001ff00 */
[----:B------:R-:W-:Y:S02]  /*9590*/  CS2R R10, SRZ ;  /* 0x00000000000a7805 */ /* 0x000fe4000001ff00 */
[----:B------:R-:W-:Y:S02]  /*95a0*/  ISETP.GE.AND P1, PT, R0, R55, PT ;  /* 0x000000370000720c */ /* 0x000fe40003f26270 */
[----:B--2---:R-:W-:-:S04]  /*95b0*/  LEA.HI R4, R5, R5, RZ, 0x1 ;  /* 0x0000000505047211 */ /* 0x004fc800078f08ff */
[----:B------:R-:W-:-:S05]  /*95c0*/  LOP3.LUT R4, R4, 0xfffffffe, RZ, 0xc0, !PT ;  /* 0xfffffffe04047812 */ /* 0x000fca00078ec0ff */
[----:B------:R-:W-:Y:S01]  /*95d0*/  IMAD.IADD R0, R5, 0x1, -R4 ;  /* 0x0000000105007824 */ /* 0x000fe200078e0a04 */
[----:B------:R-:W-:-:S04]  /*95e0*/  CS2R R4, SRZ ;  /* 0x0000000000047805 */ /* 0x000fc8000001ff00 */
        /* <DEDUP_REMOVED lines=8> */
[-C--:B------:R-:W-:Y:S02]  /*9670*/  IADD3 R8, P1, R25, R4.reuse, RZ ;  /* 0x0000000419087210 */ /* 0x080fe40007f3e0ff */
[----:B------:R-:W-:-:S03]  /*9680*/  IADD3 R4, P2, R14, R4, RZ ;  /* 0x000000040e047210 */ /* 0x000fc60007f5e0ff */
[--C-:B------:R-:W-:Y:S02]  /*9690*/  IMAD.X R9, R24, 0x1, R5.reuse, P1 ;  /* 0x0000000118097824 */ /* 0x100fe400008e0605 */
[----:B------:R-:W-:-:S04]  /*96a0*/  IMAD.X R5, R26, 0x1, R5, P2 ;  /* 0x000000011a057824 */ /* 0x000fc800010e0605 */
[----:B------:R-:W5:Y:S04]  /*96b0*/  LD.E.128 R8, desc[UR44][R8.64] ;  /* 0x0000002c08087980 */ /* 0x000f68000c101d00 */
[----:B------:R-:W5:Y:S02]  /*96c0*/  LD.E.128 R4, desc[UR44][R4.64] ;  /* 0x0000002c04047980 */ /* 0x000f64000c101d00 */
.L_x_3914:
[----:B------:R-:W-:Y:S05]  /*96d0*/  BSYNC B1 ;  /* 0x0000000000017941 */ /* 0x000fea0003800000 */
.L_x_3913:
[----:B------:R-:W0:Y:S01]  /*96e0*/  SYNCS.PHASECHK.TRANS64.TRYWAIT P1, [R148+URZ+0x32400], R13 ;  /* 0x0324000d940075a7 */ /* 0x000e22000802017f */
[----:B------:R-:W-:Y:S04]  /*96f0*/  BSSY B1, `(.L_x_3915) ;  /* 0x0000002000017945 */ /* 0x000fe80003800000 */
[----:B0-----:R-:W-:Y:S05]  /*9700*/  @!P1 BRA `(.L_x_3916) ;  /* 0x000002dc00909947 */ /* 0x001fea0003800000 */
.L_x_4227:
[----:B------:R-:W-:Y:S05]  /*9710*/  BSYNC B1 ;  /* 0x0000000000017941 */ /* 0x000fea0003800000 */
.L_x_3915:
[----:B------:R-:W2:Y:S01]  /*9720*/  LDL R0, [R1+0x50] ;  /* 0x0000500001007983 */ /* 0x000ea20000100800 */
[----:B-----5:R-:W-:Y:S01]  /*9730*/  IMAD.MOV.U32 R12, RZ, RZ, R6 ;  /* 0x000000ffff0c7224 */ /* 0x020fe200078e0006 */
[----:B------:R-:W-:Y:S01]  /*9740*/  BSSY B1, `(.L_x_3917) ;  /* 0x0000078000017945 */ /* 0x000fe20003800000 */
[----:B------:R-:W-:Y:S02]  /*9750*/  IMAD.MOV.U32 R14, RZ, RZ, R7 ;  /* 0x000000ffff0e7224 */ /* 0x000fe400078e0007 */
[----:B------:R-:W-:Y:S02]  /*9760*/  IMAD.MOV.U32 R15, RZ, RZ, R9 ;  /* 0x000000ffff0f7224 */ /* 0x000fe400078e0009 */
[----:B------:R-:W-:Y:S02]  /*9770*/  IMAD.MOV.U32 R64, RZ, RZ, R10 ;  /* 0x000000ffff407224 */ /* 0x000fe400078e000a */
[----:B------:R-:W-:Y:S01]  /*9780*/  IMAD.MOV.U32 R65, RZ, RZ, R11 ;  /* 0x000000ffff417224 */ /* 0x000fe200078e000b */
[----:B------:R-:W-:Y:S01]  /*9790*/  PRMT R66, R15, 0x7610, R66 ;  /* 0x000076100f427816 */ /* 0x000fe20000000042 */
[--C-:B--2---:R-:W-:Y:S01]  /*97a0*/  IMAD R0, R0, -0x80, R55.reuse ;  /* 0xffffff8000007824 */ /* 0x104fe200078e0237 */
[----:B------:R-:W-:Y:S01]  /*97b0*/  PRMT R55, R14, 0x7610, R55 ;  /* 0x000076100e377816 */ /* 0x000fe20000000037 */
[----:B------:R-:W-:-:S03]  /*97c0*/  IMAD.MOV.U32 R14, RZ, RZ, R8 ;  /* 0x000000ffff0e7224 */ /* 0x000fc600078e0008 */
[----:B0-----:R-:W-:Y:S02]  /*97d0*/  VIMNMX R13, R0, 0x80, PT ;  /* 0x00000080000d7848 */ /* 0x001fe40003fe0100 */
[----:B------:R-:W-:Y:S01]  /*97e0*/  PRMT R0, R12, 0x7610, R0 ;  /* 0x000076100c007816 */ /* 0x000fe20000000000 */
[----:B------:R-:W-:Y:S01]  /*97f0*/  IMAD.MOV.U32 R12, RZ, RZ, R4 ;  /* 0x000000ffff0c7224 */ /* 0x000fe200078e0004 */
[-C--:B------:R-:W-:Y:S02]  /*9800*/  ISETP.GE.OR P1, PT, R156, R13.reuse, P0 ;  /* 0x0000000d9c00720c */ /* 0x080fe40000726670 */
[----:B------:R-:W-:Y:S01]  /*9810*/  ISETP.GE.OR P0, PT, R166, R13, P0 ;  /* 0x0000000da600720c */ /* 0x000fe20000706670 */
[----:B------:R-:W-:Y:S01]  /*9820*/  IMAD.MOV.U32 R13, RZ, RZ, R5 ;  /* 0x000000ffff0d7224 */ /* 0x000fe200078e0005 */
[----:B------:R-:W-:Y:S02]  /*9830*/  PRMT R62, R12, 0x7610, R62 ;  /* 0x000076100c3e7816 */ /* 0x000fe4000000003e */
[----:B------:R-:W-:-:S02]  /*9840*/  PRMT R67, R14, 0x7610, R67 ;  /* 0x000076100e437816 */ /* 0x000fc40000000043 */
[----:B------:R-:W-:-:S05]  /*9850*/  PRMT R63, R13, 0x7610, R63 ;  /* 0x000076100d3f7816 */ /* 0x000fca000000003f */
[----:B------:R-:W-:Y:S05]  /*9860*/  @P1 BRA `(.L_x_3918) ;  /* 0x0000000400941947 */ /* 0x000fea0003800000 */
[----:B------:R-:W-:Y:S01]  /*9870*/  IMAD.IADD R12, R22, 0x1, R61 ;  /* 0x00000001160c7824 */ /* 0x000fe200078e023d */
[C---:B------:R-:W-:Y:S02]  /*9880*/  LOP3.LUT R13, R197.reuse, 0x38, R22, 0xf8, !PT ;  /* 0x00000038c50d7812 */ /* 0x040fe400078ef816 */
[----:B------:R-:W-:Y:S02]  /*9890*/  SHF.R.U64 R71, R20, 0x10, R21 ;  /* 0x0000001014477819 */ /* 0x000fe40000001215 */
[----:B------:R-:W-:Y:S02]  /*98a0*/  LOP3.LUT R15, R197, 0x38, R12, 0xf8, !PT ;  /* 0x00000038c50f7812 */ /* 0x000fe400078ef80c */
[-C--:B------:R-:W-:Y:S02]  /*98b0*/  LOP3.LUT R13, R13, R206.reuse, RZ, 0x3c, !PT ;  /* 0x000000ce0d0d7212 */ /* 0x080fe400078e3cff */
[----:B------:R-:W-:Y:S02]  /*98c0*/  LOP3.LUT R15, R15, R206, RZ, 0x3c, !PT ;  /* 0x000000ce0f0f7212 */ /* 0x000fe400078e3cff */
[----:B------:R-:W-:Y:S01]  /*98d0*/  SHF.R.U64 R56, R56, 0x10, R57 ;  /* 0x0000001038387819 */ /* 0x000fe20000001239 */
[----:B------:R-:W-:Y:S01]  /*98e0*/  IMAD.IADD R13, R198, 0x1, R13 ;  /* 0x00000001c60d7824 */ /* 0x000fe200078e020d */
[----:B------:R-:W-:Y:S01]  /*98f0*/  SHF.R.U64 R69, R58, 0x10, R59 ;  /* 0x000000103a457819 */ /* 0x000fe2000000123b */
[----:B------:R-:W-:Y:S01]  /*9900*/  IMAD.IADD R25, R198, 0x1, R15 ;  /* 0x00000001c6197824 */ /* 0x000fe200078e020f */
[----:B------:R-:W-:Y:S01]  /*9910*/  SHF.R.U64 R76, R2, 0x10, R3 ;  /* 0x00000010024c7819 */ /* 0x000fe20000001203 */
[--C-:B------:R-:W-:Y:S01]  /*9920*/  IMAD R80, R13, 0x2, R148.reuse ;  /* 0x000000020d507824 */ /* 0x100fe200078e0294 */
[----:B------:R-:W-:Y:S01]  /*9930*/  PRMT R71, R75, 0x5410, R71 ;  /* 0x000054104b477816 */ /* 0x000fe20000000047 */
[----:B------:R-:W-:Y:S01]  /*9940*/  IMAD R82, R25, 0x2, R148 ;  /* 0x0000000219527824 */ /* 0x000fe200078e0294 */
[----:B------:R-:W-:-:S02]  /*9950*/  SHF.R.U32.HI R68, RZ, 0x10, R57 ;  /* 0x00000010ff447819 */ /* 0x000fc40000011639 */
[----:B------:R-:W0:Y:S01]  /*9960*/  LDS.128 R12, [R80+0x18400] ;  /* 0x01840000500c7984 */ /* 0x000e220000000c00 */
[----:B------:R-:W-:Y:S01]  /*9970*/  SHF.R.U32.HI R57, RZ, 0x10, R59 ;  /* 0x00000010ff397819 */ /* 0x000fe2000001163b */
[----:B------:R-:W-:Y:S01]  /*9980*/  IMAD.U32 R75, R71, 0x10000, RZ ;  /* 0x00010000474b7824 */ /* 0x000fe200078e00ff */
[----:B------:R-:W-:Y:S01]  /*9990*/  SHF.R.U32.HI R74, RZ, 0x10, R21 ;  /* 0x00000010ff4a7819 */ /* 0x000fe20000011615 */
[----:B------:R-:W1:Y:S01]  /*99a0*/  LDS.128 R24, [R82+0x18400] ;  /* 0x0184000052187984 */ /* 0x000e620000000c00 */
[----:B------:R-:W-:Y:S02]  /*99b0*/  PRMT R59, R60, 0x5432, R56 ;  /* 0x000054323c3b7816 */ /* 0x000fe40000000038 */
[C---:B------:R-:W-:Y:S02]  /*99c0*/  PRMT R70, R28.reuse, 0x5410, R69 ;  /* 0x000054101c467816 */ /* 0x040fe40000000045 */
[----:B------:R-:W-:Y:S01]  /*99d0*/  PRMT R76, R28, 0x5432, R76 ;  /* 0x000054321c4c7816 */ /* 0x000fe2000000004c */
[----:B------:R-:W-:Y:S01]  /*99e0*/  IMAD.U32 R69, R59, 0x10000, RZ ;  /* 0x000100003b457824 */ /* 0x000fe200078e00ff */
[----:B------:R-:W-:-:S02]  /*99f0*/  SHF.R.U32.HI R78, RZ, 0x10, R3 ;  /* 0x00000010ff4e7819 */ /* 0x000fc40000011603 */
[----:B------:R-:W-:Y:S02]  /*9a00*/  PRMT R74, R63, 0x5432, R74 ;  /* 0x000054323f4a7816 */ /* 0x000fe4000000004a */
[----:B------:R-:W-:Y:S02]  /*9a10*/  PRMT R68, R66, 0x5432, R68 ;  /* 0x0000543242447816 */ /* 0x000fe40000000044 */
[----:B------:R-:W-:Y:S01]  /*9a20*/  PRMT R78, R62, 0x5432, R78 ;  /* 0x000054323e4e7816 */ /* 0x000fe2000000004e */
[----:B------:R-:W-:Y:S01]  /*9a30*/  IMAD.U32 R77, R74, 0x10000, RZ ;  /* 0x000100004a4d7824 */ /* 0x000fe200078e00ff */
[----:B------:R-:W-:Y:S02]  /*9a40*/  PRMT R60, R60, 0x5410, R57 ;  /* 0x000054103c3c7816 */ /* 0x000fe40000000039 */
[----:B------:R-:W-:Y:S02]  /*9a50*/  LOP3.LUT R71, R71, 0xffff0000, RZ, 0xc0, !PT ;  /* 0xffff000047477812 */ /* 0x000fe400078ec0ff */
[----:B------:R-:W-:-:S02]  /*9a60*/  LOP3.LUT R59, R59, 0xffff0000, RZ, 0xc0, !PT ;  /* 0xffff00003b3b7812 */ /* 0x000fc400078ec0ff */
[----:B------:R-:W-:Y:S01]  /*9a70*/  LOP3.LUT R74, R74, 0xffff0000, RZ, 0xc0, !PT ;  /* 0xffff00004a4a7812 */ /* 0x000fe200078ec0ff */
[C---:B0-----:R-:W-:Y:S01]  /*9a80*/  IMAD.U32 R2, R12.reuse, 0x10000, RZ ;  /* 0x000100000c027824 */ /* 0x041fe200078e00ff */
[----:B------:R-:W-:Y:S01]  /*9a90*/  LOP3.LUT R3, R12, 0xffff0000, RZ, 0xc0, !PT ;  /* 0xffff00000c037812 */ /* 0x000fe200078ec0ff */
[C---:B------:R-:W-:Y:S01]  /*9aa0*/  IMAD.U32 R20, R13.reuse, 0x10000, RZ ;  /* 0x000100000d147824 */ /* 0x040fe200078e00ff */
[----:B------:R-:W-:Y:S01]  /*9ab0*/  LOP3.LUT R12, R13, 0xffff0000, RZ, 0xc0, !PT ;  /* 0xffff00000d0c7812 */ /* 0x000fe200078ec0ff */
[C---:B-1----:R-:W-:Y:S01]  /*9ac0*/  IMAD.U32 R28, R24.reuse, 0x10000, RZ ;  /* 0x00010000181c7824 */ /* 0x042fe200078e00ff */
        /* <DEDUP_REMOVED lines=8> */
[----:B------:R-:W-:Y:S02]  /*9b50*/  IMAD.U32 R69, R68, 0x10000, RZ ;  /* 0x0001000044457824 */ /* 0x000fe400078e00ff */
[----:B------:R-:W-:Y:S01]  /*9b60*/  FFMA.FTZ R81, R2, R75, R81 ;  /* 0x0000004b02517223 */ /* 0x000fe20000010051 */
[----:B------:R-:W-:Y:S01]  /*9b70*/  IMAD.U32 R28, R78, 0x10000, RZ ;  /* 0x000100004e1c7824 */ /* 0x000fe200078e00ff */
[----:B------:R-:W-:Y:S01]  /*9b80*/  LOP3.LUT R68, R68, 0xffff0000, RZ, 0xc0, !PT ;  /* 0xffff000044447812 */ /* 0x000fe200078ec0ff */
[----:B------:R-:W-:Y:S02]  /*9b90*/  IMAD.U32 R2, R60, 0x10000, RZ ;  /* 0x000100003c027824 */ /* 0x000fe400078e00ff */
[----:B------:R-:W-:Y:S01]  /*9ba0*/  FMUL.FTZ R75, R56, R69 ;  /* 0x00000045384b7220 */ /* 0x000fe20000410000 */
[----:B------:R-:W-:-:S02]  /*9bb0*/  IMAD.U32 R21, R15, 0x10000, RZ ;  /* 0x000100000f157824 */ /* 0x000fc400078e00ff */
[----:B------:R-:W-:Y:S01]  /*9bc0*/  FMUL.FTZ R56, R58, R28 ;  /* 0x0000001c3a387220 */ /* 0x000fe20000410000 */
[----:B------:R-:W-:Y:S01]  /*9bd0*/  FFMA.FTZ R83, R20, R69, -R83 ;  /* 0x0000004514537223 */ /* 0x000fe20000010853 */
[-C--:B------:R-:W-:Y:S01]  /*9be0*/  FMUL.FTZ R69, R58, R2.reuse ;  /* 0x000000023a457220 */ /* 0x080fe20000410000 */
[----:B------:R-:W-:Y:S01]  /*9bf0*/  FFMA.FTZ R75, R20, R77, R75 ;  /* 0x0000004d144b7223 */ /* 0x000fe2000001004b */
[C---:B------:R-:W-:Y:S01]  /*9c00*/  FFMA.FTZ R58, R21.reuse, R2, -R56 ;  /* 0x00000002153a7223 */ /* 0x040fe20000010838 */
[C---:B------:R-:W-:Y:S01]  /*9c10*/  FMUL.FTZ R2, R24.reuse, R71 ;  /* 0x0000004718027220 */ /* 0x040fe20000410000 */
[----:B------:R-:W-:Y:S01]  /*9c20*/  FFMA.FTZ R69, R21, R28, R69 ;  /* 0x0000001c15457223 */ /* 0x000fe20000010045 */
[-C--:B------:R-:W-:Y:S01]  /*9c30*/  FMUL.FTZ R28, R24, R59.reuse ;  /* 0x0000003b181c7220 */ /* 0x080fe20000410000 */
[----:B------:R-:W-:Y:S01]  /*9c40*/  FMUL.FTZ R21, R25, R74 ;  /* 0x0000004a19157220 */ /* 0x000fe20000410000 */
[----:B------:R-:W-:Y:S01]  /*9c50*/  FFMA.FTZ R24, R3, R59, -R2 ;  /* 0x0000003b03187223 */ /* 0x000fe20000010802 */
[----:B------:R-:W-:Y:S01]  /*9c60*/  FMUL.FTZ R25, R25, R68 ;  /* 0x0000004419197220 */ /* 0x000fe20000410000 */
[----:B------:R-:W-:-:S02]  /*9c70*/  IMAD.U32 R57, R26, 0x10000, RZ ;  /* 0x000100001a397824 */ /* 0x000fc400078e00ff */
[----:B------:R-:W-:Y:S01]  /*9c80*/  FFMA.FTZ R68, R12, R68, -R21 ;  /* 0x000000440c447223 */ /* 0x000fe20000010815 */
[----:B------:R-:W-:Y:S02]  /*9c90*/  IMAD.U32 R20, R76, 0x10000, RZ ;  /* 0x000100004c147824 */ /* 0x000fe400078e00ff */
[----:B------:R-:W-:Y:S01]  /*9ca0*/  FFMA.FTZ R74, R12, R74, R25 ;  /* 0x0000004a0c4a7223 */ /* 0x000fe20000010019 */
[----:B------:R-:W-:Y:S01]  /*9cb0*/  IMAD.U32 R2, R70, 0x10000, RZ ;  /* 0x0001000046027824 */ /* 0x000fe200078e00ff */
[----:B------:R-:W-:Y:S01]  /*9cc0*/  LOP3.LUT R26, R26, 0xffff0000, RZ, 0xc0, !PT ;  /* 0xffff00001a1a7812 */ /* 0x000fe200078ec0ff */
[----:B------:R-:W-:Y:S01]  /*9cd0*/  IMAD.U32 R13, R14, 0x10000, RZ ;  /* 0x000100000e0d7824 */ /* 0x000fe200078e00ff */
[----:B------:R-:W-:Y:S01]  /*9ce0*/  LOP3.LUT R27, R27, 0xffff0000, RZ, 0xc0, !PT ;  /* 0xffff00001b1b7812 */ /* 0x000fe200078ec0ff */
[----:B------:R-:W-:Y:S01]  /*9cf0*/  FFMA.FTZ R28, R3, R71, R28 ;  /* 0x00000047031c7223 */ /* 0x000fe2000001001c */
[C---:B------:R-:W-:Y:S01]  /*9d00*/  FMUL.FTZ R56, R57.reuse, R20 ;  /* 0x0000001439387220 */ /* 0x040fe20000410000 */
[----:B------:R-:W-:Y:S01]  /*9d10*/  FMUL.FTZ R12, R57, R2 ;  /* 0x00000002390c7220 */ /* 0x000fe20000410000 */
[----:B------:R-:W-:-:S02]  /*9d20*/  LOP3.LUT R21, R76, 0xffff0000, RZ, 0xc0, !PT ;  /* 0xffff00004c157812 */ /* 0x000fc400078ec0ff */
[----:B------:R-:W-:Y:S01]  /*9d30*/  LOP3.LUT R78, R78, 0xffff0000, RZ, 0xc0, !PT ;  /* 0xffff00004e4e7812 */ /* 0x000fe200078ec0ff */
[C---:B------:R-:W-:Y:S01]  /*9d40*/  FFMA.FTZ R56, R13.reuse, R2, -R56 ;  /* 0x000000020d387223 */ /* 0x040fe20000010838 */
[----:B------:R-:W-:Y:S01]  /*9d50*/  LOP3.LUT R3, R70, 0xffff0000, RZ, 0xc0, !PT ;  /* 0xffff000046037812 */ /* 0x000fe200078ec0ff */
[----:B------:R-:W-:Y:S01]  /*9d60*/  FFMA.FTZ R20, R13, R20, R12 ;  /* 0x000000140d147223 */ /* 0x000fe2000001000c */
[----:B------:R-:W-:Y:S01]  /*9d70*/  LOP3.LUT R60, R60, 0xffff0000, RZ, 0xc0, !PT ;  /* 0xffff00003c3c7812 */ /* 0x000fe200078ec0ff */
[----:B------:R-:W-:Y:S01]  /*9d80*/  FMUL.FTZ R13, R26, R21 ;  /* 0x000000151a0d7220 */ /* 0x000fe20000410000 */
[----:B------:R-:W-:Y:S01]  /*9d90*/  LOP3.LUT R14, R14, 0xffff0000, RZ, 0xc0, !PT ;  /* 0xffff00000e0e7812 */ /* 0x000fe200078ec0ff */
[----:B------:R-:W-:Y:S01]  /*9da0*/  FMUL.FTZ R2, R27, R78 ;  /* 0x0000004e1b027220 */ /* 0x000fe20000410000 */
[----:B------:R-:W-:Y:S01]  /*9db0*/  LOP3.LUT R15, R15, 0xffff0000, RZ, 0xc0, !PT ;  /* 0xffff00000f0f7812 */ /* 0x000fe200078ec0ff */
[-C--:B------:R-:W-:Y:S01]  /*9dc0*/  FMUL.FTZ R26, R26, R3.reuse ;  /* 0x000000031a1a7220 */ /* 0x080fe20000410000 */
[-C--:B------:R-:W-:Y:S01]  /*9dd0*/  FMUL.FTZ R25, R27, R60.reuse ;  /* 0x0000003c1b197220 */ /* 0x080fe20000410000 */
[----:B------:R-:W-:Y:S01]  /*9de0*/  FFMA.FTZ R3, R14, R3, -R13 ;  /* 0x000000030e037223 */ /* 0x000fe2000001080d */
[----:B------:R-:W-:Y:S01]  /*9df0*/  F2FP.BF16.F32.PACK_AB R12, R24, R79 ;  /* 0x0000004f180c723e */ /* 0x000fe200000010ff */
        /* <DEDUP_REMOVED lines=8> */
[----:B------:R0:W-:Y:S01]  /*9e80*/  STS.128 [R80+0x18400], R12 ;  /* 0x0184000c50007388 */ /* 0x0001e20000000c00 */
[----:B------:R-:W-:Y:S02]  /*9e90*/  F2FP.BF16.F32.PACK_AB R26, R21, R20 ;  /* 0x00000014151a723e */ /* 0x000fe400000010ff */
[----:B------:R-:W-:-:S05]  /*9ea0*/  F2FP.BF16.F32.PACK_AB R27, R78, R69 ;  /* 0x000000454e1b723e */ /* 0x000fca00000010ff */
[----:B------:R0:W-:Y:S02]  /*9eb0*/  STS.128 [R82+0x18400], R24 ;  /* 0x0184001852007388 */ /* 0x0001e40000000c00 */
.L_x_3918:
[----:B------:R-:W-:Y:S05]  /*9ec0*/  BSYNC B1 ;  /* 0x0000000000017941 */ /* 0x000fea0003800000 */
.L_x_3917:
[----:B------:R-:W-:Y:S02]  /*9ed0*/  PRMT R0, R0, 0x5410, R64 ;  /* 0x0000541000007816 */ /* 0x000fe40000000040 */
[----:B------:R-:W-:Y:S01]  /*9ee0*/  PRMT R55, R55, 0x5410, R65 ;  /* 0x0000541037377816 */ /* 0x000fe20000000041 */
[----:B------:R-:W-:Y:S06]  /*9ef0*/  @P0 BRA `(.L_x_3909) ;  /* 0x0000000400880947 */ /* 0x000fec0003800000 */
[----:B------:R-:W2:Y:S01]  /*9f00*/  LDL R60, [R1+0x458] ;  /* 0x00045800013c7983 */ /* 0x000ea20000100800 */
[----:B------:R-:W-:Y:S01]  /*9f10*/  IMAD.IADD R2, R22, 0x1, R61 ;  /* 0x0000000116027824 */ /* 0x000fe200078e023d */
[----:B------:R-:W-:Y:S02]  /*9f20*/  SHF.R.U32.HI R21, RZ, 0x10, R9 ;  /* 0x00000010ff157819 */ /* 0x000fe40000011609 */
[--C-:B------:R-:W-:Y:S02]  /*9f30*/  SHF.R.U64 R20, R10, 0x10, R11.reuse ;  /* 0x000000100a147819 */ /* 0x100fe4000000120b */
[----:B------:R-:W-:Y:S02]  /*9f40*/  LOP3.LUT R2, R199, 0x38, R2, 0xf8, !PT ;  /* 0x00000038c7027812 */ /* 0x000fe400078ef802 */
[----:B------:R-:W-:Y:S02]  /*9f50*/  SHF.R.U32.HI R28, RZ, 0x10, R11 ;  /* 0x00000010ff1c7819 */ /* 0x000fe4000001160b */
[----:B------:R-:W-:-:S02]  /*9f60*/  LOP3.LUT R3, R2, R207, RZ, 0x3c, !PT ;  /* 0x000000cf02037212 */ /* 0x000fc400078e3cff */
[----:B------:R-:W-:Y:S02]  /*9f70*/  SHF.R.U64 R2, R8, 0x10, R9 ;  /* 0x0000001008027819 */ /* 0x000fe40000001209 */
[----:B------:R-:W-:Y:S01]  /*9f80*/  SHF.R.U64 R9, R4, 0x10, R5 ;  /* 0x0000001004097819 */ /* 0x000fe20000001205 */
[----:B------:R-:W-:Y:S01]  /*9f90*/  IMAD.IADD R3, R208, 0x1, R3 ;  /* 0x00000001d0037824 */ /* 0x000fe200078e0203 */
[----:B------:R-:W-:Y:S02]  /*9fa0*/  PRMT R67, R67, 0x5410, R2 ;  /* 0x0000541043437816 */ /* 0x000fe40000000002 */
[----:B------:R-:W-:Y:S01]  /*9fb0*/  PRMT R62, R62, 0x5410, R9 ;  /* 0x000054103e3e7816 */ /* 0x000fe20000000009 */
[----:B------:R-:W-:Y:S01]  /*9fc0*/  IMAD R3, R3, 0x2, R148 ;  /* 0x0000000203037824 */ /* 0x000fe200078e0294 */
[----:B------:R-:W-:Y:S02]  /*9fd0*/  SHF.R.U32.HI R4, RZ, 0x10, R5 ;  /* 0x00000010ff047819 */ /* 0x000fe40000011605 */
[----:B------:R-:W-:-:S02]  /*9fe0*/  SHF.R.U64 R5, R6, 0x10, R7 ;  /* 0x0000001006057819 */ /* 0x000fc40000001207 */
[----:B0-----:R-:W0:Y:S01]  /*9ff0*/  LDS.128 R24, [R3+0x18400] ;  /* 0x0184000003187984 */ /* 0x001e220000000c00 */
[----:B------:R-:W-:Y:S02]  /*a000*/  SHF.R.U32.HI R6, RZ, 0x10, R7 ;  /* 0x00000010ff067819 */ /* 0x000fe40000011607 */
[----:B------:R-:W-:Y:S01]  /*a010*/  PRMT R66, R66, 0x5410, R21 ;  /* 0x0000541042427816 */ /* 0x000fe20000000015 */
[----:B------:R-:W-:Y:S01]  /*a020*/  IMAD.U32 R21, R67, 0x10000, RZ ;  /* 0x0001000043157824 */ /* 0x000fe200078e00ff */
[C---:B------:R-:W-:Y:S02]  /*a030*/  PRMT R20, R0.reuse, 0x5432, R20 ;  /* 0x0000543200147816 */ /* 0x040fe40000000014 */
[----:B------:R-:W-:Y:S02]  /*a040*/  PRMT R56, R0, 0x5410, R5 ;  /* 0x0000541000387816 */ /* 0x000fe40000000005 */
[----:B------:R-:W-:Y:S02]  /*a050*/  PRMT R28, R55, 0x5432, R28 ;  /* 0x00005432371c7816 */ /* 0x000fe4000000001c */
[----:B------:R-:W-:-:S02]  /*a060*/  PRMT R63, R63, 0x5410, R4 ;  /* 0x000054103f3f7816 */ /* 0x000fc40000000004 */
[----:B------:R-:W-:Y:S02]  /*a070*/  PRMT R55, R55, 0x5410, R6 ;  /* 0x0000541037377816 */ /* 0x000fe40000000006 */
[----:B------:R-:W-:Y:S01]  /*a080*/  LOP3.LUT R67, R67, 0xffff0000, RZ, 0xc0, !PT ;  /* 0xffff000043437812 */ /* 0x000fe200078ec0ff */
[C---:B0-----:R-:W-:Y:S01]  /*a090*/  IMAD.U32 R8, R24.reuse, 0x10000, RZ ;  /* 0x0001000018087824 */ /* 0x041fe200078e00ff */
[----:B------:R-:W-:Y:S01]  /*a0a0*/  LOP3.LUT R9, R24, 0xffff0000, RZ, 0xc0, !PT ;  /* 0xffff000018097812 */ /* 0x000fe200078ec0ff */
[C---:B------:R-:W-:Y:S01]  /*a0b0*/  IMAD.U32 R10, R25.reuse, 0x10000, RZ ;  /* 0x00010000190a7824 */ /* 0x040fe200078e00ff */
[----:B------:R-:W-:Y:S01]  /*a0c0*/  LOP3.LUT R24, R25, 0xffff0000, RZ, 0xc0, !PT ;  /* 0xffff000019187812 */ /* 0x000fe200078ec0ff */
[----:B------:R-:W-:Y:S02]  /*a0d0*/  IMAD.U32 R25, R62, 0x10000, RZ ;  /* 0x000100003e197824 */ /* 0x000fe400078e00ff */
[----:B------:R-:W-:Y:S01]  /*a0e0*/  FMUL.FTZ R59, R8, R21 ;  /* 0x00000015083b7220 */ /* 0x000fe20000410000 */
[----:B------:R-:W-:Y:S01]  /*a0f0*/  IMAD.U32 R11, R26, 0x10000, RZ ;  /* 0x000100001a0b7824 */ /* 0x000fe200078e00ff */
[----:B------:R-:W-:Y:S01]  /*a100*/  LOP3.LUT R62, R62, 0xffff0000, RZ, 0xc0, !PT ;  /* 0xffff00003e3e7812 */ /* 0x000fe200078ec0ff */
[----:B------:R-:W-:Y:S01]  /*a110*/  FMUL.FTZ R57, R8, R25 ;  /* 0x0000001908397220 */ /* 0x000fe20000410000 */
[C---:B------:R-:W-:Y:S01]  /*a120*/  IMAD.U32 R8, R55.reuse, 0x10000, RZ ;  /* 0x0001000037087824 */ /* 0x040fe200078e00ff */
[----:B------:R-:W-:Y:S01]  /*a130*/  LOP3.LUT R55, R55, 0xffff0000, RZ, 0xc0, !PT ;  /* 0xffff000037377812 */ /* 0x000fe200078ec0ff */
[----:B--2---:R-:W0:Y:S02]  /*a140*/  LDS.128 R12, [R60+0x18400] ;  /* 0x018400003c0c7984 */ /* 0x004e240000000c00 */
[C---:B0-----:R-:W-:Y:S01]  /*a150*/  IMAD.U32 R0, R12.reuse, 0x10000, RZ ;  /* 0x000100000c007824 */ /* 0x041fe200078e00ff */
[----:B------:R-:W-:Y:S01]  /*a160*/  LOP3.LUT R2, R12, 0xffff0000, RZ, 0xc0, !PT ;  /* 0xffff00000c027812 */ /* 0x000fe200078ec0ff */
[C---:B------:R-:W-:Y:S01]  /*a170*/  IMAD.U32 R4, R13.reuse, 0x10000, RZ ;  /* 0x000100000d047824 */ /* 0x040fe200078e00ff */
[----:B------:R-:W-:Y:S01]  /*a180*/  LOP3.LUT R12, R13, 0xffff0000, RZ, 0xc0, !PT ;  /* 0xffff00000d0c7812 */ /* 0x000fe200078ec0ff */
[C---:B------:R-:W-:Y:S01]  /*a190*/  IMAD.U32 R5, R14.reuse, 0x10000, RZ ;  /* 0x000100000e057824 */ /* 0x040fe200078e00ff */
[----:B------:R-:W-:Y:S01]  /*a1a0*/  LOP3.LUT R6, R14, 0xffff0000, RZ, 0xc0, !PT ;  /* 0xffff00000e067812 */ /* 0x000fe200078ec0ff */
[C---:B------:R-:W-:Y:S01]  /*a1b0*/  IMAD.U32 R7, R15.reuse, 0x10000, RZ ;  /* 0x000100000f077824 */ /* 0x040fe200078e00ff */
[----:B------:R-:W-:Y:S01]  /*a1c0*/  LOP3.LUT R14, R15, 0xffff0000, RZ, 0xc0, !PT ;  /* 0xffff00000f0e7812 */ /* 0x000fe200078ec0ff */
[C---:B------:R-:W-:Y:S01]  /*a1d0*/  IMAD.U32 R15, R27.reuse, 0x10000, RZ ;  /* 0x000100001b0f7824 */ /* 0x040fe200078e00ff */
[----:B------:R-:W-:Y:S01]  /*a1e0*/  LOP3.LUT R13, R26, 0xffff0000, RZ, 0xc0, !PT ;  /* 0xffff00001a0d7812 */ /* 0x000fe200078ec0ff */
[----:B------:R-:W-:Y:S01]  /*a1f0*/  FFMA.FTZ R57, R0, R21, -R57 ;  /* 0x0000001500397223 */ /* 0x000fe20000010839 */
[----:B------:R-:W-:Y:S01]  /*a200*/  LOP3.LUT R26, R27, 0xffff0000, RZ, 0xc0, !PT ;  /* 0xffff00001b1a7812 */ /* 0x000fe200078ec0ff */
[----:B------:R-:W-:-:S02]  /*a210*/  IMAD.U32 R27, R63, 0x10000, RZ ;  /* 0x000100003f1b7824 */ /* 0x000fc400078e00ff */
[----:B------:R-:W-:Y:S01]  /*a220*/  FFMA.FTZ R59, R0, R25, R59 ;  /* 0x00000019003b7223 */ /* 0x000fe2000001003b */
[----:B------:R-:W-:Y:S01]  /*a230*/  IMAD.U32 R21, R66, 0x10000, RZ ;  /* 0x0001000042157824 */ /* 0x000fe200078e00ff */
[----:B------:R-:W-:Y:S01]  /*a240*/  LOP3.LUT R63, R63, 0xffff0000, RZ, 0xc0, !PT ;  /* 0xffff00003f3f7812 */ /* 0x000fe200078ec0ff */
[----:B------:R-:W-:Y:S02]  /*a250*/  IMAD.U32 R0, R28, 0x10000, RZ ;  /* 0x000100001c007824 */ /* 0x000fe400078e00ff */
        /* <DEDUP_REMOVED lines=8> */
[----:B------:R-:W-:Y:S01]  /*a2e0*/  FMUL.FTZ R15, R9, R62 ;  /* 0x0000003e090f7220 */ /* 0x000fe20000410000 */
[----:B------:R-:W-:Y:S01]  /*a2f0*/  LOP3.LUT R7, R66, 0xffff0000, RZ, 0xc0, !PT ;  /* 0xffff000042077812 */ /* 0x000fe200078ec0ff */
[----:B------:R-:W-:-:S02]  /*a300*/  IMAD.U32 R4, R56, 0x10000, RZ ;  /* 0x0001000038047824 */ /* 0x000fc400078e00ff */
[-C--:B------:R-:W-:Y:S01]  /*a310*/  FMUL.FTZ R9, R9, R67.reuse ;  /* 0x0000004309097220 */ /* 0x080fe20000410000 */
[----:B------:R-:W-:Y:S01]  /*a320*/  FFMA.FTZ R8, R2, R67, -R15 ;  /* 0x0000004302087223 */ /* 0x000fe2000001080f */
[C---:B------:R-:W-:Y:S01]  /*a330*/  FMUL.FTZ R15, R24.reuse, R63 ;  /* 0x0000003f180f7220 */ /* 0x040fe20000410000 */
[-C--:B------:R-:W-:Y:S01]  /*a340*/  FMUL.FTZ R24, R24, R7.reuse ;  /* 0x0000000718187220 */ /* 0x080fe20000410000 */
[----:B------:R-:W-:Y:S02]  /*a350*/  IMAD.U32 R0, R20, 0x10000, RZ ;  /* 0x0001000014007824 */ /* 0x000fe400078e00ff */
[C---:B------:R-:W-:Y:S01]  /*a360*/  FMUL.FTZ R58, R11.reuse, R4 ;  /* 0x000000040b3a7220 */ /* 0x040fe20000410000 */
[C---:B------:R-:W-:Y:S01]  /*a370*/  FFMA.FTZ R10, R12.reuse, R7, -R15 ;  /* 0x000000070c0a7223 */ /* 0x040fe2000001080f */
[----:B------:R-:W-:Y:S01]  /*a380*/  FFMA.FTZ R24, R12, R63, R24 ;  /* 0x0000003f0c187223 */ /* 0x000fe20000010018 */
[----:B------:R-:W-:Y:S01]  /*a390*/  FMUL.FTZ R12, R11, R0 ;  /* 0x000000000b0c7220 */ /* 0x000fe20000410000 */
[----:B------:R-:W-:Y:S01]  /*a3a0*/  LOP3.LUT R56, R56, 0xffff0000, RZ, 0xc0, !PT ;  /* 0xffff000038387812 */ /* 0x000fe200078ec0ff */
[----:B------:R-:W-:Y:S01]  /*a3b0*/  FFMA.FTZ R2, R2, R62, R9 ;  /* 0x0000003e02027223 */ /* 0x000fe20000010009 */
[----:B------:R-:W-:Y:S01]  /*a3c0*/  LOP3.LUT R20, R20, 0xffff0000, RZ, 0xc0, !PT ;  /* 0xffff000014147812 */ /* 0x000fe200078ec0ff */
[C---:B------:R-:W-:Y:S01]  /*a3d0*/  FFMA.FTZ R58, R5.reuse, R0, -R58 ;  /* 0x00000000053a7223 */ /* 0x040fe2000001083a */
[----:B------:R-:W-:Y:S01]  /*a3e0*/  LOP3.LUT R7, R28, 0xffff0000, RZ, 0xc0, !PT ;  /* 0xffff00001c077812 */ /* 0x000fe200078ec0ff */
[----:B------:R-:W-:Y:S01]  /*a3f0*/  FFMA.FTZ R12, R5, R4, R12 ;  /* 0x00000004050c7223 */ /* 0x000fe2000001000c */
[C---:B------:R-:W-:Y:S01]  /*a400*/  FMUL.FTZ R5, R13.reuse, R56 ;  /* 0x000000380d057220 */ /* 0x040fe20000410000 */
[C---:B------:R-:W-:Y:S01]  /*a410*/  FMUL.FTZ R9, R26.reuse, R55 ;  /* 0x000000371a097220 */ /* 0x040fe20000410000 */
[-C--:B------:R-:W-:Y:S01]  /*a420*/  FMUL.FTZ R13, R13, R20.reuse ;  /* 0x000000140d0d7220 */ /* 0x080fe20000410000 */
[-C--:B------:R-:W-:Y:S01]  /*a430*/  FMUL.FTZ R26, R26, R7.reuse ;  /* 0x000000071a1a7220 */ /* 0x080fe20000410000 */
        /* <DEDUP_REMOVED lines=14> */
.L_x_3909:
[----:B------:R-:W-:Y:S05]  /*a520*/  BSYNC B0 ;  /* 0x0000000000007941 */ /* 0x000fea0003800000 */
.L_x_3895:
[----:B------:R-:W-:Y:S01]  /*a530*/  @!PT LDS RZ, [RZ] ;  /* 0x00000000fffff984 */ /* 0x000fe20000000800 */
[----:B------:R-:W-:Y:S01]  /*a540*/  @!PT LDS RZ, [RZ] ;  /* 0x00000000fffff984 */ /* 0x000fe20000000800 */
[----:B------:R-:W-:Y:S01]  /*a550*/  @!PT LDS RZ, [RZ] ;  /* 0x00000000fffff984 */ /* 0x000fe20000000800 */
[----:B------:R-:W-:Y:S01]  /*a560*/  @!PT LDS RZ, [RZ] ;  /* 0x00000000fffff984 */ /* 0x000fe20000000800 */
[----:B------:R3:W-:Y:S06]  /*a570*/  MEMBAR.ALL.CTA ;  /* 0x0000000000007992 */ /* 0x0007ec0000008000 */
[----:B---3--:R-:W3:Y:S01]  /*a580*/  FENCE.VIEW.ASYNC.S ;  /* 0x00000000000073c6 */ /* 0x008ee20000000000 */
[----:B------:R-:W-:Y:S05]  /*a590*/  WARPSYNC.ALL ;  /* 0x0000000000007948 */ /* 0x000fea0003800000 */
[----:B---3--:R-:W-:Y:S06]  /*a5a0*/  BAR.SYNC.DEFER_BLOCKING 0xd, 0x100 ;  /* 0x0344000000007b1d */ /* 0x008fec0000010000 */
.L_x_3892:
[----:B-----5:R-:W3:Y:S01]  /*a5b0*/  S2R R2, SR_TID.X ;  /* 0x0000000000027919 */ /* 0x020ee20000002100 */
[----:B-12---:R-:W-:Y:S01]  /*a5c0*/  IMAD.U32 R0, RZ, RZ, UR37 ;  /* 0x00000025ff007e24 */ /* 0x006fe2000f8e00ff */
[----:B------:R-:W-:Y:S05]  /*a5d0*/  WARPSYNC.ALL ;  /* 0x0000000000007948 */ /* 0x000fea0003800000 */
[----:B0-----:R-:W0:Y:S01]  /*a5e0*/  S2R R3, SR_SWINHI ;  /* 0x0000000000037919 */ /* 0x001e220000002f00 */
[----:B------:R-:W-:Y:S01]  /*a5f0*/  IMAD.U32 R8, RZ, RZ, UR37 ;  /* 0x00000025ff087e24 */ /* 0x000fe2000f8e00ff */
[----:B------:R-:W-:-:S04]  /*a600*/  IADD3 R0, P0, R0, 0x200, RZ ;  /* 0x0000020000007810 */ /* 0x000fc80007f1e0ff */
[----:B------:R-:W-:-:S05]  /*a610*/  IADD3 R8, P1, R8, 0x28, RZ ;  /* 0x0000002808087810 */ /* 0x000fca0007f3e0ff */
[----:B------:R-:W-:Y:S01]  /*a620*/  IMAD.X R9, RZ, RZ, UR36, P1 ;  /* 0x00000024ff097e24 */ /* 0x000fe200088e06ff */
[----:B---3--:R-:W-:-:S05]  /*a630*/  SHF.R.U32.HI R2, RZ, 0x7, R2 ;  /* 0x00000007ff027819 */ /* 0x008fca0000011602 */
[----:B------:R-:W-:Y:S01]  /*a640*/  VIADD R2, R2, 0x8 ;  /* 0x0000000802027836 */ /* 0x000fe20000000000 */
[----:B------:R-:W-:Y:S02]  /*a650*/  MOV R148, R148 ;  /* 0x0000009400947202 */ /* 0x000fe40000000f00 */
[----:B0-----:R-:W-:Y:S01]  /*a660*/  MOV R149, R3 ;  /* 0x0000000300957202 */ /* 0x001fe20000000f00 */
[----:B------:R-:W-:Y:S02]  /*a670*/  IMAD.X R3, RZ, RZ, UR36, P0 ;  /* 0x00000024ff037e24 */ /* 0x000fe400080e06ff */
[----:B------:R-:W-:Y:S01]  /*a680*/  IMAD.MOV.U32 R4, RZ, RZ, R35 ;  /* 0x000000ffff047224 */ /* 0x000fe200078e0023 */
[----:B------:R-:W-:Y:S01]  /*a690*/  UIADD3 UR4, UP0, UR37, 0x400, URZ ;  /* 0x0000040025047890 */ /* 0x000fe2000ff1e03f */
[----:B------:R-:W-:Y:S01]  /*a6a0*/  IMAD.MOV.U32 R5, RZ, RZ, R34 ;  /* 0x000000ffff057224 */ /* 0x000fe200078e0022 */
[----:B------:R0:W-:Y:S01]  /*a6b0*/  BAR.SYNC.DEFER_BLOCKING R2, 0x100 ;  /* 0x000400020000751d */ /* 0x0001e20000010000 */
[----:B------:R-:W-:Y:S01]  /*a6c0*/  IMAD.MOV.U32 R6, RZ, RZ, R39 ;  /* 0x000000ffff067224 */ /* 0x000fe200078e0027 */
[----:B------:R-:W-:Y:S01]  /*a6d0*/  UIADD3.X UR5, URZ, UR36, URZ, UP0, !UPT ;  /* 0x000000243f057290 */ /* 0x000fe200087fe43f */
[----:B------:R-:W-:-:S02]  /*a6e0*/  IMAD.MOV.U32 R7, RZ, RZ, R54 ;  /* 0x000000ffff077224 */ /* 0x000fc400078e0036 */
[----:B------:R-:W-:Y:S02]  /*a6f0*/  IMAD.MOV.U32 R10, RZ, RZ, R37 ;  /* 0x000000ffff0a7224 */ /* 0x000fe400078e0025 */
[----:B------:R-:W-:Y:S01]  /*a700*/  IMAD.MOV.U32 R11, RZ, RZ, R52 ;  /* 0x000000ffff0b7224 */ /* 0x000fe200078e0034 */
[----:B------:R1:W-:Y:S01]  /*a710*/  STL.128 [R1+0x170], R4 ;  /* 0x0001700401007387 */ /* 0x0003e20000100c00 */
[----:B0-----:R-:W-:Y:S02]  /*a720*/  IMAD.U32 R2, RZ, RZ, UR4 ;  /* 0x00000004ff027e24 */ /* 0x001fe4000f8e00ff */
[----:B------:R-:W-:Y:S01]  /*a730*/  IMAD.U32 R150, RZ, RZ, UR40 ;  /* 0x00000028ff967e24 */ /* 0x000fe2000f8e00ff */
[----:B------:R-:W-:Y:S01]  /*a740*/  STL.128 [R1+0x190], R8 ;  /* 0x0001900801007387 */ /* 0x000fe20000100c00 */
[----:B------:R-:W-:-:S05]  /*a750*/  IMAD.U32 R151, RZ, RZ, UR42 ;  /* 0x0000002aff977e24 */ /* 0x000fca000f8e00ff */
[----:B------:R-:W-:Y:S01]  /*a760*/  STL.128 [R1+0x180], R148 ;  /* 0x0001809401007387 */ /* 0x000fe20000100c00 */
[----:B-1----:R-:W-:Y:S02]  /*a770*/  IMAD.MOV.U32 R4, RZ, RZ, R50 ;  /* 0x000000ffff047224 */ /* 0x002fe400078e0032 */
        /* <DEDUP_REMOVED lines=12> */
[----:B------:R-:W-:Y:S02]  /*a840*/  IMAD.MOV.U32 R7, RZ, RZ, R47 ;  /* 0x000000ffff077224 */ /* 0x000fe400078e002f */
[----:B------:R-:W-:-:S02]  /*a850*/  IMAD.U32 R0, RZ, RZ, UR39 ;  /* 0x00000027ff007e24 */ /* 0x000fc4000f8e00ff */
[----:B------:R-:W-:Y:S01]  /*a860*/  IMAD.U32 R3, RZ, RZ, UR41 ;  /* 0x00000029ff037e24 */ /* 0x000fe2000f8e00ff */
[----:B------:R0:W-:Y:S02]  /*a870*/  STL.128 [R1+0x1d0], R4 ;  /* 0x0001d00401007387 */ /* 0x0001e40000100c00 */
[----:B0-----:R-:W-:Y:S02]  /*a880*/  IMAD.MOV.U32 R4, RZ, RZ, R45 ;  /* 0x000000ffff047224 */ /* 0x001fe400078e002d */
[----:B------:R-:W-:Y:S02]  /*a890*/  IMAD.MOV.U32 R5, RZ, RZ, R44 ;  /* 0x000000ffff057224 */ /* 0x000fe400078e002c */
[----:B------:R-:W-:Y:S02]  /*a8a0*/  IMAD.MOV.U32 R6, RZ, RZ, R17 ;  /* 0x000000ffff067224 */ /* 0x000fe400078e0011 */
[----:B------:R-:W-:Y:S02]  /*a8b0*/  IMAD.MOV.U32 R7, RZ, RZ, R16 ;  /* 0x000000ffff077224 */ /* 0x000fe400078e0010 */
[----:B------:R-:W-:-:S02]  /*a8c0*/  IMAD.MOV.U32 R16, RZ, RZ, R31 ;  /* 0x000000ffff107224 */ /* 0x000fc400078e001f */
[----:B------:R-:W-:Y:S01]  /*a8d0*/  IMAD.MOV.U32 R17, RZ, RZ, R46 ;  /* 0x000000ffff117224 */ /* 0x000fe200078e002e */
[----:B------:R0:W-:Y:S04]  /*a8e0*/  STL.128 [R1+0x1e0], R4 ;  /* 0x0001e00401007387 */ /* 0x0001e80000100c00 */
[----:B------:R-:W-:Y:S01]  /*a8f0*/  STL.128 [R1+0x160], R16 ;  /* 0x0001601001007387 */ /* 0x000fe20000100c00 */
[----:B0-----:R-:W-:Y:S02]  /*a900*/  IMAD.MOV.U32 R6, RZ, RZ, R32 ;  /* 0x000000ffff067224 */ /* 0x001fe400078e0020 */
[----:B------:R-:W-:Y:S02]  /*a910*/  IMAD.MOV.U32 R7, RZ, RZ, R41 ;  /* 0x000000ffff077224 */ /* 0x000fe400078e0029 */
[----:B------:R-:W-:-:S02]  /*a920*/  IMAD.MOV.U32 R4, RZ, RZ, R0 ;  /* 0x000000ffff047224 */ /* 0x000fc400078e0000 */
[----:B------:R-:W-:Y:S02]  /*a930*/  IMAD.MOV.U32 R5, RZ, RZ, R3 ;  /* 0x000000ffff057224 */ /* 0x000fe400078e0003 */
[----:B------:R-:W-:Y:S01]  /*a940*/  IMAD.U32 R3, RZ, RZ, UR5 ;  /* 0x00000005ff037e24 */ /* 0x000fe2000f8e00ff */
[----:B------:R-:W-:Y:S01]  /*a950*/  UIADD3 UR5, UR37, 0x150, URZ ;  /* 0x0000015025057890 */ /* 0x000fe2000fffe03f */
[----:B------:R-:W-:Y:S01]  /*a960*/  VIADD R0, R172, 0xffffffff ;  /* 0xffffffffac007836 */ /* 0x000fe20000000000 */
[----:B------:R0:W-:Y:S02]  /*a970*/  STL.128 [R1+0x150], R4 ;  /* 0x0001500401007387 */ /* 0x0001e40000100c00 */
[----:B0-----:R-:W-:Y:S02]  /*a980*/  IMAD.MOV.U32 R6, RZ, RZ, R29 ;  /* 0x000000ffff067224 */ /* 0x001fe400078e001d */
[----:B------:R-:W-:Y:S02]  /*a990*/  IMAD.MOV.U32 R7, RZ, RZ, R42 ;  /* 0x000000ffff077224 */ /* 0x000fe400078e002a */
[----:B------:R-:W-:-:S02]  /*a9a0*/  IMAD.MOV.U32 R4, RZ, RZ, R2 ;  /* 0x000000ffff047224 */ /* 0x000fc400078e0002 */
[----:B------:R-:W-:-:S05]  /*a9b0*/  IMAD.MOV.U32 R5, RZ, RZ, R3 ;  /* 0x000000ffff057224 */ /* 0x000fca00078e0003 */
[----:B------:R0:W-:Y:S02]  /*a9c0*/  STL.128 [R1+0x1b0], R4 ;  /* 0x0001b00401007387 */ /* 0x0001e40000100c00 */
[----:B0-----:R-:W-:Y:S05]  /*a9d0*/  CALL.REL.NOINC `($_ZN7cutlass13device_kernelIN5flash11enable_sm90INS1_16FlashAttnFwdSm90INS1_25CollectiveMainloopFwdSm90ILi2EN4cute5tupleIJNS5_1CILi1EEES8_S8_EEENS6_IJNS7_ILi128EEENS7_ILi96EEENS7_ILi64EEEEEELi256ENS_10bfloat16_tEfNS_4arch4Sm90ELb0ELb1ELb0ELb1ELb1ELb1ELb1ELb1ELb0ELb1ELb0ELb0EEENS1_21CollectiveEpilogueFwdINS6_IJSA_NS7_ILi256EEESB_EEES9_SE_SG_Li256ELb1ELb1ELb0ELb0EEENS1_36VarlenDynamicPersistentTileSchedulerILi128ELi96ELi256ELi128ELb0ELb1ELb1ELb1ELb0ELb1EEEEEEEEEvNT_6ParamsE$_ZZN5flash25CollectiveMainloopFwdSm90ILi2EN4cute5tupleIJNS1_1CILi1EEES4_S4_EEENS2_IJNS3_ILi128EEENS3_ILi96EEENS3_ILi64EEEEEELi256EN7cutlass10bfloat16_tEfNSA_4arch4Sm90ELb0ELb1ELb0ELb1ELb1ELb1ELb1ELb1ELb0ELb1ELb0ELb0EE3mmaINS_16FlashAttnFwdSm90ISE_NS_21CollectiveEpilogueFwdINS2_IJS6_NS3_ILi256EEES7_EEES5_SB_SD_Li256ELb1ELb1ELb0ELb0EEENS_36VarlenDynamicPersistentTileSchedulerILi128ELi96ELi256ELi128ELb0ELb1ELb1ELb1ELb0ELb1EEEE13SharedStorageENS1_6TensorINS1_11ArrayEngineIfLm128EEENS1_6LayoutINS2_IJNS2_IJNS3_ILi2EEEST_NS3_ILi32EEEEEES4_S4_EEENS2_IJNS2_IJS4_ST_NS3_ILi4EEEEEENS3_ILi0EEESZ_EEEEEEENS_7SoftmaxILi2ELi0EEEEEbRKNSE_6ParamsENSA_13PipelineAsyncILi2EEES19_RNSA_13PipelineStateILj2EEERT0_RT1_iRiRKNS_16SeqlenInfoQKNewKILb1ELb1EEENS2_IJiiiiEEERT_ENKUliT_T0_T1_E_clIZSF_ISO_S12_S14_EbS17_S19_S19_S1C_S1E_S1G_iS1H_S1L_S1M_S1O_EUlRS1P_iE0_NS3_ILb1EEES1W_EEDaiS1P_S1Q_S1R_) ;  /* 0x0000031800707944 */ /* 0x001fea0003c00000 */
[----:B------:R-:W2:Y:S01]  /*a9e0*/  LDL R2, [R1+0x50] ;  /* 0x0000500001027983 */ /* 0x000ea20000100800 */
[----:B------:R-:W0:Y:S08]  /*a9f0*/  LDC R0, c[0x0][0x448] ;  /* 0x00011200ff007b82 */ /* 0x000e300000000800 */
[----:B------:R-:W1:Y:S01]  /*aa00*/  LDC.64 R6, c[0x0][0xad8] ;  /* 0x0002b600ff067b82 */ /* 0x000e620000000a00 */
[----:B0-----:R-:W-:-:S13]  /*aa10*/  ISETP.NE.AND P0, PT, R0, 0x1, PT ;  /* 0x000000010000780c */ /* 0x001fda0003f05270 */
[----:B------:R-:W0:Y:S08]  /*aa20*/  @P0 LDC R3, c[0x0][0x44c] ;  /* 0x00011300ff030b82 */ /* 0x000e300000000800 */
[----:B------:R-:W3:Y:S01]  /*aa30*/  @P0 LDC R4, c[0x0][0x450] ;  /* 0x00011400ff040b82 */ /* 0x000ee20000000800 */
[----:B--2---:R-:W-:-:S04]  /*aa40*/  IMAD.SHL.U32 R2, R2, 0x80, RZ ;  /* 0x0000008002027824 */ /* 0x004fc800078e00ff */
[----:B0-----:R-:W-:-:S04]  /*aa50*/  @P0 IMAD.HI.U32 R3, R2, R3, RZ ;  /* 0x0000000302030227 */ /* 0x001fc800078e00ff */
[----:B------:R-:W-:Y:S01]  /*aa60*/  IMAD.MOV.U32 R0, RZ, RZ, R2 ;  /* 0x000000ffff007224 */ /* 0x000fe200078e0002 */
[----:B---3--:R-:W-:Y:S02]  /*aa70*/  @P0 SHF.R.U32.HI R0, RZ, R4, R3 ;  /* 0x00000004ff000219 */ /* 0x008fe40000011603 */
[----:B-1----:R-:W-:-:S03]  /*aa80*/  ISETP.GE.AND P0, PT, R7, 0x1, PT ;  /* 0x000000010700780c */ /* 0x002fc60003f06270 */
[----:B------:R-:W-:Y:S02]  /*aa90*/  IMAD.IADD R173, R173, 0x1, R0 ;  /* 0x00000001adad7824 */ /* 0x000fe400078e0200 */
[----:B------:R-:W-:Y:S02]  /*aaa0*/  VIADD R0, R172, 0xfffffffe ;  /* 0xfffffffeac007836 */ /* 0x000fe40000000000 */
[----:B------:R-:W-:-:S06]  /*aab0*/  IMAD.IADD R6, R173, 0x1, R6 ;  /* 0x00000001ad067824 */ /* 0x000fcc00078e0206 */
[----:B------:R-:W-:Y:S05]  /*aac0*/  @!P0 BRA `(.L_x_3919) ;  /* 0x0000000000488947 */ /* 0x000fea0003800000 */
        /* <DEDUP_REMOVED lines=11> */
.L_x_3921:
[----:B------:R-:W-:-:S13]  /*ab80*/  ISETP.NE.AND P0, PT, R7, 0x1, PT ;  /* 0x000000010700780c */ /* 0x000fda0003f05270 */
[----:B------:R-:W0:Y:S02]  /*ab90*/  @P0 LDC.64 R4, c[0x0][0xae0] ;  /* 0x0002b800ff040b82 */ /* 0x000e240000000a00 */
[----:B0-----:R-:W-:-:S05]  /*aba0*/  @P0 IMAD.HI.U32 R4, R3, R4, RZ ;  /* 0x0000000403040227 */ /* 0x001fca00078e00ff */
[----:B------:R-:W-:-:S07]  /*abb0*/  @P0 SHF.R.U32.HI R3, RZ, R5, R4 ;  /* 0x00000005ff030219 */ /* 0x000fce0000011604 */
.L_x_3922:
[----:B------:R-:W-:Y:S05]  /*abc0*/  BSYNC B0 ;  /* 0x0000000000007941 */ /* 0x000fea0003800000 */
.L_x_3920:
[----:B------:R-:W-:-:S05]  /*abd0*/  IMAD R3, R3, R7, R7 ;  /* 0x0000000703037224 */ /* 0x000fca00078e0207 */
[----:B------:R-:W-:-:S07]  /*abe0*/  VIMNMX R6, R6, R3, PT ;  /* 0x0000000306067248 */ /* 0x000fce0003fe0100 */
.L_x_3919:
[----:B------:R-:W-:-:S05]  /*abf0*/  IMAD.HI R6, R6, 0x2aaaaaab, RZ ;  /* 0x2aaaaaab06067827 */ /* 0x000fca00078e02ff */
[----:B------:R-:W-:-:S04]  /*ac00*/  SHF.R.U32.HI R3, RZ, 0x1f, R6 ;  /* 0x0000001fff037819 */ /* 0x000fc80000011606 */
[----:B------:R-:W-:-:S04]  /*ac10*/  LEA.HI.SX32 R3, R6, R3, 0x1c ;  /* 0x0000000306037211 */ /* 0x000fc800078fe2ff */
[----:B------:R-:W-:-:S04]  /*ac20*/  VIMNMX R3, R196, R3, !PT ;  /* 0x00000003c4037248 */ /* 0x000fc80007fe0100 */
[----:B------:R-:W-:-:S13]  /*ac30*/  ISETP.GE.AND P0, PT, R0, R3, PT ;  /* 0x000000030000720c */ /* 0x000fda0003f06270 */
[----:B------:R-:W-:Y:S05]  /*ac40*/  @!P0 BRA `(.L_x_3923) ;  /* 0x000000ac00148947 */ /* 0x000fea0003800000 */
.L_x_3952:
[----:B------:R-:W2:Y:S04]  /*ac50*/  LDL R4, [R1+0x1f0] ;  /* 0x0001f00001047983 */ /* 0x000ea80000100800 */
[----:B0-----:R-:W3:Y:S01]  /*ac60*/  LDL R2, [R1+0x1f8] ;  /* 0x0001f80001027983 */ /* 0x001ee20000100800 */
[----:B--2---:R-:W-:-:S05]  /*ac70*/  VIADD R4, R4, 0x1 ;  /* 0x0000000104047836 */ /* 0x004fca0000000000 */
[----:B------:R-:W-:-:S13]  /*ac80*/  ISETP.NE.AND P0, PT, R4, 0x2, PT ;  /* 0x000000020400780c */ /* 0x000fda0003f05270 */
[----:B------:R0:W5:Y:S04]  /*ac90*/  @P0 LDL R6, [R1+0x1f4] ;  /* 0x0001f40001060983 */ /* 0x0001680000100800 */
[----:B------:R-:W2:Y:S01]  /*aca0*/  @!P0 LDL R5, [R1+0x1f4] ;  /* 0x0001f40001058983 */ /* 0x000ea20000100800 */
[----:B---3--:R-:W-:-:S03]  /*acb0*/  VIADD R2, R2, 0x1 ;  /* 0x0000000102027836 */ /* 0x008fc60000000000 */
[----:B------:R1:W-:Y:S04]  /*acc0*/  STL [R1+0x1f0], R4 ;  /* 0x0001f00401007387 */ /* 0x0003e80000100800 */
[----:B------:R0:W-:Y:S04]  /*acd0*/  STL [R1+0x1f8], R2 ;  /* 0x0001f80201007387 */ /* 0x0001e80000100800 */
[----:B------:R0:W-:Y:S01]  /*ace0*/  @!P0 STL [R1+0x1f0], RZ ;  /* 0x0001f0ff01008387 */ /* 0x0001e20000100800 */
[----:B--2---:R-:W-:-:S05]  /*acf0*/  @!P0 LOP3.LUT R6, R5, 0x1, RZ, 0x3c, !PT ;  /* 0x0000000105068812 */ /* 0x004fca00078e3cff */
[----:B------:R0:W-:Y:S04]  /*ad00*/  @!P0 STL [R1+0x1f4], R6 ;  /* 0x0001f40601008387 */ /* 0x0001e80000100800 */
[----:B------:R-:W2:Y:S01]  /*ad10*/  LD.E R5, desc[UR44][R18.64] ;  /* 0x0000002c12057980 */ /* 0x000ea2000c101900 */
[----:B------:R-:W-:Y:S05]  /*ad20*/  YIELD ;  /* 0x0000000000007946 */ /* 0x000fea0003800000 */
[----:B------:R-:W-:Y:S01]  /*ad30*/  BSSY B0, `(.L_x_3924) ;  /* 0x0000006000007945 */ /* 0x000fe20003800000 */
[----:B-1----:R-:W-:Y:S01]  /*ad40*/  @!P0 IMAD.MOV.U32 R4, RZ, RZ, RZ ;  /* 0x000000ffff048224 */ /* 0x002fe200078e00ff */
[----:B--2---:R-:W-:-:S04]  /*ad50*/  LOP3.LUT R5, R5, 0x1, RZ, 0xfc, !PT ;  /* 0x0000000105057812 */ /* 0x004fc800078efcff */
[----:B------:R-:W-:-:S13]  /*ad60*/  ISETP.NE.AND P1, PT, R5, 0x3, PT ;  /* 0x000000030500780c */ /* 0x000fda0003f25270 */
[----:B0-----:R-:W-:Y:S05]  /*ad70*/  @!P1 BRA `(.L_x_3925) ;  /* 0x0000000000049947 */ /* 0x001fea0003800000 */
[----:B------:R-:W-:Y:S01]  /*ad80*/  BPT.TRAP 0x1 ;  /* 0x000000040000795c */ /* 0x000fe20000300000 */
.L_x_3925:
[----:B------:R-:W-:Y:S05]  /*ad90*/  BSYNC B0 ;  /* 0x0000000000007941 */ /* 0x000fea0003800000 */
.L_x_3924:
[----:B------:R-:W2:Y:S01]  /*ada0*/  LD.E.64 R8, desc[UR44][R18.64+0x18] ;  /* 0x0000182c12087980 */ /* 0x000ea2000c101b00 */
[----:B-----5:R-:W-:Y:S02]  /*adb0*/  SHF.L.U32 R5, R6, 0x1f, RZ ;  /* 0x0000001f06057819 */ /* 0x020fe400000006ff */
[----:B--2---:R-:W-:-:S05]  /*adc0*/  MOV R9, R8 ;  /* 0x0000000800097202 */ /* 0x004fca0000000f00 */
[----:B------:R-:W-:-:S04]  /*add0*/  IMAD R4, R4, 0x8, R9 ;  /* 0x0000000804047824 */ /* 0x000fc800078e0209 */
[----:B------:R0:W1:Y:S01]  /*ade0*/  SYNCS.PHASECHK.TRANS64.TRYWAIT P0, [R4+URZ], R5 ;  /* 0x00000005040075a7 */ /* 0x000062000800017f */
[----:B------:R-:W2:Y:S04]  /*adf0*/  LD.E R2, desc[UR44][R18.64] ;  /* 0x0000002c12027980 */ /* 0x000ea8000c101900 */
[----:B------:R0:W5:Y:S01]  /*ae00*/  LDL.64 R6, [R1+0x1f0] ;  /* 0x0001f00001067983 */ /* 0x0001620000100a00 */
[----:B------:R-:W-:Y:S01]  /*ae10*/  BSSY B0, `(.L_x_3926) ;  /* 0x0000005000007945 */ /* 0x000fe20003800000 */
[----:B--2---:R-:W-:-:S04]  /*ae20*/  LOP3.LUT R2, R2, 0x1, RZ, 0xfc, !PT ;  /* 0x0000000102027812 */ /* 0x004fc800078efcff */
[----:B------:R-:W-:-:S13]  /*ae30*/  ISETP.NE.AND P1, PT, R2, 0x3, PT ;  /* 0x000000030200780c */ /* 0x000fda0003f25270 */
[----:B01----:R-:W-:Y:S05]  /*ae40*/  @!P1 BRA `(.L_x_3927) ;  /* 0x0000000000049947 */ /* 0x003fea0003800000 */
[----:B------:R-:W-:Y:S01]  /*ae50*/  BPT.TRAP 0x1 ;  /* 0x000000040000795c */ /* 0x000fe20000300000 */
.L_x_3927:
[----:B------:R-:W-:Y:S05]  /*ae60*/  BSYNC B0 ;  /* 0x0000000000007941 */ /* 0x000fea0003800000 */
.L_x_3926:
[----:B------:R-:W-:Y:S04]  /*ae70*/  BSSY B0, `(.L_x_3928) ;  /* 0x0000008000007945 */ /* 0x000fe80003800000 */
[----:B------:R-:W-:Y:S05]  /*ae80*/  @P0 BRA `(.L_x_3929) ;  /* 0x0000000000180947 */ /* 0x000fea0003800000 */
[----:B------:R-:W2:Y:S01]  /*ae90*/  LD.E.64 R4, desc[UR44][R18.64+0x18] ;  /* 0x0000182c12047980 */ /* 0x000ea2000c101b00 */
[----:B-----5:R-:W-:Y:S02]  /*aea0*/  SHF.L.U32 R7, R7, 0x1f, RZ ;  /* 0x0000001f07077819 */ /* 0x020fe400000006ff */
[----:B--2---:R-:W-:-:S05]  /*aeb0*/  MOV R5, R4 ;  /* 0x0000000400057202 */ /* 0x004fca0000000f00 */
[----:B------:R-:W-:-:S04]  /*aec0*/  IMAD R2, R6, 0x8, R5 ;  /* 0x0000000806027824 */ /* 0x000fc800078e0205 */
[----:B------:R-:W0:Y:S02]  /*aed0*/  SYNCS.PHASECHK.TRANS64.TRYWAIT P0, [R2+URZ], R7 ;  /* 0x00000007020075a7 */ /* 0x000e24000800017f */
[----:B0-----:R-:W-:Y:S05]  /*aee0*/  @!P0 BRA `(.L_x_3930) ;  /* 0x000002c400ac8947 */ /* 0x001fea0003800000 */
.L_x_3929:
[----:B------:R-:W-:Y:S05]  /*aef0*/  BSYNC B0 ;  /* 0x0000000000007941 */ /* 0x000fea0003800000 */
.L_x_3928:
[----:B------:R-:W2:Y:S04]  /*af00*/  LDL R15, [R1+0x1f0] ;  /* 0x0001f000010f7983 */ /* 0x000ea80000100800 */
[----:B------:R-:W2:Y:S01]  /*af10*/  LDL.64 R4, [R1+0x80] ;  /* 0x0000800001047983 */ /* 0x000ea20000100a00 */
[----:B------:R-:W-:Y:S05]  /*af20*/  WARPSYNC.ALL ;  /* 0x0000000000007948 */ /* 0x000fea0003800000 */
[----:B------:R1:W-:Y:S04]  /*af30*/  STL [R1+0x60], RZ ;  /* 0x000060ff01007387 */ /* 0x0003e80000100800 */
[----:B0----5:R-:W3:Y:S01]  /*af40*/  LD.E.64 R6, desc[UR44][R18.64+0x78] ;  /* 0x0000782c12067980 */ /* 0x021ee2000c101b00 */
[----:B------:R-:W-:-:S05]  /*af50*/  IMAD.MOV.U32 R2, RZ, RZ, 0x1 ;  /* 0x00000001ff027424 */ /* 0x000fca00078e00ff */
[----:B------:R1:W-:Y:S04]  /*af60*/  STL [R1+0x60], R2 ;  /* 0x0000600201007387 */ /* 0x0003e80000100800 */
[----:B------:R-:W4:Y:S04]  /*af70*/  LD.E.64 R8, desc[UR44][R18.64+0x78] ;  /* 0x0000782c12087980 */ /* 0x000f28000c101b00 */
[----:B------:R1:W-:Y:S04]  /*af80*/  STL [R1+0x60], R2 ;  /* 0x0000600201007387 */ /* 0x0003e80000100800 */
[----:B------:R-:W4:Y:S01]  /*af90*/  LD.E.64 R10, desc[UR44][R18.64+0x78] ;  /* 0x0000782c120a7980 */ /* 0x000f22000c101b00 */
[----:B--2---:R-:W-:Y:S01]  /*afa0*/  IMAD R4, R15, 0x300, R4 ;  /* 0x000003000f047824 */ /* 0x004fe200078e0204 */
[----:B------:R-:W-:-:S02]  /*afb0*/  R2UR UR7, R5 ;  /* 0x00000000050772ca */ /* 0x000fc400000e0000 */
[----:B------:R1:W-:Y:S02]  /*afc0*/  STL [R1+0x60], R2 ;  /* 0x0000600201007387 */ /* 0x0003e40000100800 */
[----:B------:R-:W-:Y:S02]  /*afd0*/  R2UR UR6, R4 ;  /* 0x00000000040672ca */ /* 0x000fe400000e0000 */
[----:B------:R-:W2:Y:S01]  /*afe0*/  LD.E.64 R12, desc[UR44][R18.64+0x78] ;  /* 0x0000782c120c7980 */ /* 0x000ea2000c101b00 */
[----:B------:R-:W-:-:S03]  /*aff0*/  WARPGROUP.ARRIVE ;  /* 0x00000000000079c5 */ /* 0x000fc60000000000 */
[----:B------:R1:W-:Y:S04]  /*b000*/  STL [R1+0x60], R2 ;  /* 0x0000600201007387 */ /* 0x0003e80000100800 */
[----:B------:R1:W5:Y:S01]  /*b010*/  LDL.64 R14, [R1+0x1f0] ;  /* 0x0001f000010e7983 */ /* 0x0003620000100a00 */
[----:B---3--:R-:W-:Y:S02]  /*b020*/  R2UR UR4, R6 ;  /* 0x00000000060472ca */ /* 0x008fe400000e0000 */
        /* <DEDUP_REMOVED lines=36> */
[----:B-1----:R-:W-:Y:S05]  /*b270*/  @!P0 BRA `(.L_x_3932) ;  /* 0x0000000000048947 */ /* 0x002fea0003800000 */
[----:B------:R-:W-:Y:S01]  /*b280*/  BPT.TRAP 0x1 ;  /* 0x000000040000795c */ /* 0x000fe20000300000 */
.L_x_3932:
[----:B------:R-:W-:Y:S05]  /*b290*/  BSYNC B0 ;  /* 0x0000000000007941 */ /* 0x000fea0003800000 */
.L_x_3931:
        /* <DEDUP_REMOVED lines=11> */
.L_x_3934:
[----:B------:R-:W-:Y:S05]  /*b350*/  BSYNC B0 ;  /* 0x0000000000007941 */ /* 0x000fea0003800000 */
.L_x_3933:
[----:B------:R-:W-:Y:S04]  /*b360*/  BSSY B0, `(.L_x_3935) ;  /* 0x0000007000007945 */ /* 0x000fe80003800000 */
[----:B------:R-:W-:Y:S05]  /*b370*/  @P0 BRA `(.L_x_3936) ;  /* 0x0000000000140947 */ /* 0x000fea0003800000 */
[----:B------:R-:W2:Y:S02]  /*b380*/  LD.E.64 R4, desc[UR44][R18.64+0x40] ;  /* 0x0000402c12047980 */ /* 0x000ea4000c101b00 */
[----:B--2---:R-:W-:-:S05]  /*b390*/  MOV R5, R4 ;  /* 0x0000000400057202 */ /* 0x004fca0000000f00 */
[----:B------:R-:W-:-:S04]  /*b3a0*/  IMAD R14, R14, 0x8, R5 ;  /* 0x000000080e0e7824 */ /* 0x000fc800078e0205 */
[----:B------:R-:W0:Y:S02]  /*b3b0*/  SYNCS.PHASECHK.TRANS64.TRYWAIT P0, [R14+URZ], R15 ;  /* 0x0000000f0e0075a7 */ /* 0x000e24000800017f */
[----:B0-----:R-:W-:Y:S05]  /*b3c0*/  @!P0 BRA `(.L_x_3937) ;  /* 0x000002c000888947 */ /* 0x001fea0003800000 */
.L_x_3936:
[----:B------:R-:W-:Y:S05]  /*b3d0*/  BSYNC B0 ;  /* 0x0000000000007941 */ /* 0x000fea0003800000 */
.L_x_3935:
        /* <DEDUP_REMOVED lines=147> */
[----:B------:R-:W-:Y:S02]  /*bd10*/  WARPGROUP.DEPBAR.LE gsb0, 0x0 ;  /* 0x00008000000079c5 */ /* 0x000fe40000010000 */
[----:B------:R-:W-:-:S09]  /*bd20*/  WARPGROUP.ARRIVE ;  /* 0x00000000000079c5 */ /* 0x000fd20000000000 */
[----:B------:R-:W-:Y:S01]  /*bd30*/  HGMMA.64x96x16.F32.BF16 R24, gdesc[UR4], R24, gsb0 ;  /* 0x01600000041879f0 */ /* 0x000fe20008001818 */
[----:B------:R-:W-:Y:S02]  /*bd40*/  VIADD R6, R4, 0x902 ;  /* 0x0000090204067836 */ /* 0x000fe40000000000 */
[----:B------:R-:W-:Y:S01]  /*bd50*/  IMAD.MOV.U32 R7, RZ, RZ, R5 ;  /* 0x000000ffff077224 */ /* 0x000fe200078e0005 */
[----:B------:R-:W-:Y:S02]  /*bd60*/  R2UR UR4, R10 ;  /* 0x000000000a0472ca */ /* 0x000fe400000e0000 */
[----:B------:R-:W-:Y:S02]  /*bd70*/  R2UR UR6, R6 ;  /* 0x00000000060672ca */ /* 0x000fe400000e0000 */
[----:B------:R-:W-:Y:S02]  /*bd80*/  R2UR UR7, R7 ;  /* 0x00000000070772ca */ /* 0x000fe400000e0000 */
[----:B------:R-:W-:Y:S01]  /*bd90*/  R2UR UR5, R11 ;  /* 0x000000000b0572ca */ /* 0x000fe200000e0000 */
[----:B----4-:R-:W-:-:S02]  /*bda0*/  VIADD R12, R12, 0xc04 ;  /* 0x00000c040c0c7836 */ /* 0x010fc40000000000 */
        /* <DEDUP_REMOVED lines=18> */
[----:B------:R-:W0:Y:S01]  /*bed0*/  S2R R16, SR_TID.X ;  /* 0x0000000000107919 */ /* 0x000e220000002100 */
[----:B------:R1:W-:Y:S04]  /*bee0*/  STL [R1+0x70], R2 ;  /* 0x0000700201007387 */ /* 0x0003e80000100800 */
[----:B------:R1:W-:Y:S01]  /*bef0*/  STL [R1+0x70], R2 ;  /* 0x0000700201007387 */ /* 0x0003e20000100800 */
[----:B------:R-:W-:-:S02]  /*bf00*/  WARPGROUP.DEPBAR.LE gsb0, 0x0 ;  /* 0x00008000000079c5 */ /* 0x000fc40000010000 */
[----:B------:R-:W-:Y:S01]  /*bf10*/  WARPGROUP.ARRIVE ;  /* 0x00000000000079c5 */ /* 0x000fe20000000000 */
[----:B------:R1:W5:Y:S05]  /*bf20*/  LDL R4, [R1+0x1f0] ;  /* 0x0001f00001047983 */ /* 0x00036a0000100800 */
[----:B------:R-:W-:Y:S01]  /*bf30*/  HGMMA.64x96x16.F32.BF16 R24, gdesc[UR4], R24, gsb0 ;  /* 0x01600000041879f0 */ /* 0x000fe20008001818 */
[----:B------:R1:W-:Y:S01]  /*bf40*/  STL [R1+0x70], R2 ;  /* 0x0000700201007387 */ /* 0x0003e20000100800 */
[----:B0-----:R-:W-:-:S03]  /*bf50*/  SHF.R.U32.HI R16, RZ, 0x7, R16 ;  /* 0x00000007ff107819 */ /* 0x001fc60000011610 */
[----:B------:R1:W-:Y:S04]  /*bf60*/  STL [R1+0x70], R2 ;  /* 0x0000700201007387 */ /* 0x0003e80000100800 */
[----:B------:R1:W-:Y:S04]  /*bf70*/  STL [R1+0x70], R2 ;  /* 0x0000700201007387 */ /* 0x0003e80000100800 */
[----:B------:R1:W-:Y:S04]  /*bf80*/  STL [R1+0x70], R2 ;  /* 0x0000700201007387 */ /* 0x0003e80000100800 */
[----:B------:R1:W-:Y:S01]  /*bf90*/  STL [R1+0x70], R2 ;  /* 0x0000700201007387 */ /* 0x0003e20000100800 */
[----:B------:R-:W-:-:S03]  /*bfa0*/  IADD3 R6, -R16, 0xb, RZ ;  /* 0x0000000b10067810 */ /* 0x000fc60007ffe1ff */
        /* <DEDUP_REMOVED lines=9> */
[----:B------:R-:W-:-:S02]  /*c040*/  WARPGROUP.DEPBAR.LE gsb0, 0x0 ;  /* 0x00008000000079c5 */ /* 0x000fc40000010000 */
[----:B------:R1:W-:Y:S06]  /*c050*/  BAR.ARV R6, 0x100 ;  /* 0x000400060000751d */ /* 0x0003ec0000002000 */
[----:B------:R-:W2:Y:S01]  /*c060*/  LD.E R5, desc[UR44][R18.64] ;  /* 0x0000002c12057980 */ /* 0x000ea2000c101900 */
[----:B------:R-:W-:Y:S01]  /*c070*/  BSSY B0, `(.L_x_3938) ;  /* 0x0000005000007945 */ /* 0x000fe20003800000 */
[----:B--2---:R-:W-:-:S04]  /*c080*/  LOP3.LUT R5, R5, 0x1, RZ, 0xfc, !PT ;  /* 0x0000000105057812 */ /* 0x004fc800078efcff */
[----:B------:R-:W-:-:S13]  /*c090*/  ISETP.NE.AND P0, PT, R5, 0x3, PT ;  /* 0x000000030500780c */ /* 0x000fda0003f05270 */
[----:B-1----:R-:W-:Y:S05]  /*c0a0*/  @!P0 BRA `(.L_x_3939) ;  /* 0x0000000000048947 */ /* 0x002fea0003800000 */
[----:B------:R-:W-:Y:S01]  /*c0b0*/  BPT.TRAP 0x1 ;  /* 0x000000040000795c */ /* 0x000fe20000300000 */
.L_x_3939:
[----:B------:R-:W-:Y:S05]  /*c0c0*/  BSYNC B0 ;  /* 0x0000000000007941 */ /* 0x000fea0003800000 */
.L_x_3938:
[----:B------:R-:W2:Y:S04]  /*c0d0*/  LD.E.64 R6, desc[UR44][R18.64+0x20] ;  /* 0x0000202c12067980 */ /* 0x000ea8000c101b00 */
[----:B------:R-:W3:Y:S01]  /*c0e0*/  LD.E R5, desc[UR44][R18.64+0xc] ;  /* 0x00000c2c12057980 */ /* 0x000ee2000c101900 */
[----:B--2---:R-:W-:-:S05]  /*c0f0*/  MOV R7, R6 ;  /* 0x0000000600077202 */ /* 0x004fca0000000f00 */
[----:B-----5:R-:W-:-:S05]  /*c100*/  IMAD R4, R4, 0x8, R7 ;  /* 0x0000000804047824 */ /* 0x020fca00078e0207 */
[----:B---3--:R-:W-:-:S04]  /*c110*/  PRMT R4, R5, 0x654, R4 ;  /* 0x0000065405047816 */ /* 0x008fc80000000004 */
[----:B------:R0:W-:Y:S01]  /*c120*/  SYNCS.ARRIVE.TRANS64.RED.A1T0 RZ, [R4+URZ], RZ ;  /* 0x000000ff04ff79a7 */ /* 0x0001e2000810043f */
[----:B------:R-:W2:Y:S04]  /*c130*/  LDL R75, [R1+0x11c] ;  /* 0x00011c00014b7983 */ /* 0x000ea80000100800 */
[----:B------:R-:W3:Y:S04]  /*c140*/  LDL R73, [R1+0x50] ;  /* 0x0000500001497983 */ /* 0x000ee80000100800 */
[----:B------:R-:W4:Y:S04]  /*c150*/  LDL.64 R12, [R1+0x140] ;  /* 0x00014000010c7983 */ /* 0x000f280000100a00 */
[----:B------:R-:W4:Y:S04]  /*c160*/  LDL R74, [R1+0x148] ;  /* 0x00014800014a7983 */ /* 0x000f280000100800 */
[----:B------:R-:W4:Y:S04]  /*c170*/  LDL.128 R8, [R1+0x130] ;  /* 0x0001300001087983 */ /* 0x000f280000100c00 */
[----:B0-----:R-:W4:Y:S01]  /*c180*/  LDL.128 R4, [R1+0x120] ;  /* 0x0001200001047983 */ /* 0x001f220000100c00 */
[----:B------:R-:W-:Y:S01]  /*c190*/  BSSY B0, `(.L_x_3940) ;  /* 0x0000040000007945 */ /* 0x000fe20003800000 */
[----:B--2---:R-:W-:-:S04]  /*c1a0*/  SHF.R.S32.HI R14, RZ, 0x1f, R75 ;  /* 0x0000001fff0e7819 */ /* 0x004fc8000001144b */
[----:B------:R-:W-:-:S04]  /*c1b0*/  LEA.HI R15, R14, R75, RZ, 0x7 ;  /* 0x0000004b0e0f7211 */ /* 0x000fc800078f38ff */
[----:B------:R-:W-:-:S05]  /*c1c0*/  LOP3.LUT R16, R15, 0xffffff80, RZ, 0xc0, !PT ;  /* 0xffffff800f107812 */ /* 0x000fca00078ec0ff */
[----:B------:R-:W-:-:S05]  /*c1d0*/  IMAD.IADD R16, R75, 0x1, -R16 ;  /* 0x000000014b107824 */ /* 0x000fca00078e0a10 */
[----:B------:R-:W-:Y:S02]  /*c1e0*/  SHF.R.S32.HI R17, RZ, 0x1f, R16 ;  /* 0x0000001fff117819 */ /* 0x000fe40000011410 */
[----:B------:R-:W-:Y:S02]  /*c1f0*/  LEA.HI R14, R14, R75, RZ, 0x2 ;  /* 0x0000004b0e0e7211 */ /* 0x000fe400078f10ff */
[CC--:B------:R-:W-:Y:S02]  /*c200*/  LEA.HI R20, R17.reuse, R16.reuse, RZ, 0x2 ;  /* 0x0000001011147211 */ /* 0x0c0fe400078f10ff */
[----:B------:R-:W-:Y:S02]  /*c210*/  LEA.HI R17, R17, R16, RZ, 0x5 ;  /* 0x0000001011117211 */ /* 0x000fe400078f28ff */
[--C-:B------:R-:W-:Y:S02]  /*c220*/  SHF.R.S32.HI R21, RZ, 0x2, R20.reuse ;  /* 0x00000002ff157819 */ /* 0x100fe40000011414 */
[----:B------:R-:W-:-:S02]  /*c230*/  SHF.R.S32.HI R72, RZ, 0x1f, R20 ;  /* 0x0000001fff487819 */ /* 0x000fc40000011414 */
[----:B------:R-:W-:Y:S02]  /*c240*/  LOP3.LUT R78, R14, 0xfffffffc, RZ, 0xc0, !PT ;  /* 0xfffffffc0e4e7812 */ /* 0x000fe400078ec0ff */
[----:B------:R-:W-:Y:S02]  /*c250*/  LEA.HI R72, R72, R21, RZ, 0x3 ;  /* 0x0000001548487211 */ /* 0x000fe400078f18ff */
[----:B------:R-:W-:Y:S01]  /*c260*/  SHF.R.S32.HI R76, RZ, 0x7, R15 ;  /* 0x00000007ff4c7819 */ /* 0x000fe2000001140f */
[----:B------:R-:W-:Y:S01]  /*c270*/  IMAD.IADD R78, R75, 0x1, -R78 ;  /* 0x000000014b4e7824 */ /* 0x000fe200078e0a4e */
[----:B------:R-:W-:Y:S02]  /*c280*/  SHF.R.S32.HI R14, RZ, 0x5, R17 ;  /* 0x00000005ff0e7819 */ /* 0x000fe40000011411 */
[----:B------:R-:W-:Y:S02]  /*c290*/  LOP3.LUT R72, R72, 0xfffffff8, RZ, 0xc0, !PT ;  /* 0xfffffff848487812 */ /* 0x000fe400078ec0ff */
[----:B------:R-:W-:Y:S01]  /*c2a0*/  LEA.HI R15, R15, R76, RZ, 0x1 ;  /* 0x0000004c0f0f7211 */ /* 0x000fe200078f08ff */
[----:B---3--:R-:W-:Y:S01]  /*c2b0*/  IMAD R73, R73, 0x8, R14 ;  /* 0x0000000849497824 */ /* 0x008fe200078e020e */
[----:B------:R-:W-:Y:S01]  /*c2c0*/  LEA.HI R14, R78, R78, RZ, 0x1 ;  /* 0x0000004e4e0e7211 */ /* 0x000fe200078f08ff */
[----:B------:R-:W-:Y:S01]  /*c2d0*/  IMAD.IADD R72, R21, 0x1, -R72 ;  /* 0x0000000115487824 */ /* 0x000fe200078e0a48 */
[----:B------:R-:W-:-:S02]  /*c2e0*/  LOP3.LUT R15, R15, 0x3fffffe, RZ, 0xc0, !PT ;  /* 0x03fffffe0f0f7812 */ /* 0x000fc400078ec0ff */
[----:B------:R-:W-:Y:S01]  /*c2f0*/  LOP3.LUT R17, R14, 0x1ffffffe, RZ, 0xc0, !PT ;  /* 0x1ffffffe0e117812 */ /* 0x000fe200078ec0ff */
[----:B------:R-:W-:Y:S01]  /*c300*/  IMAD.U32 R72, R73, 0x10, R72 ;  /* 0x0000001049487824 */ /* 0x000fe200078e0048 */
[----:B----4-:R-:W-:Y:S01]  /*c310*/  ISETP.NE.AND P0, PT, R12, 0x1, PT ;  /* 0x000000010c00780c */ /* 0x010fe20003f05270 */
[----:B------:R-:W-:Y:S02]  /*c320*/  IMAD.IADD R15, R76, 0x1, -R15 ;  /* 0x000000014c0f7824 */ /* 0x000fe400078e0a0f */
[----:B------:R-:W-:Y:S02]  /*c330*/  IMAD.IADD R17, R78, 0x1, -R17 ;  /* 0x000000014e117824 */ /* 0x000fe400078e0a11 */
        /* <DEDUP_REMOVED lines=8> */
[----:B------:R-:W-:Y:S01]  /*c3c0*/  IMAD.IADD R13, R16, 0x1, -R13 ;  /* 0x00000001100d7824 */ /* 0x000fe200078e0a0d */
[----:B------:R-:W-:-:S03]  /*c3d0*/  ISETP.GE.AND P1, PT, R9, 0x1, PT ;  /* 0x000000010900780c */ /* 0x000fc60003f26270 */
[----:B------:R-:W-:Y:S01]  /*c3e0*/  IMAD R12, R13, -0x2, R12 ;  /* 0xfffffffe0d0c7824 */ /* 0x000fe200078e020c */
[----:B------:R-:W-:-:S04]  /*c3f0*/  LOP3.LUT R13, RZ, R6, RZ, 0x33, !PT ;  /* 0x00000006ff0d7212 */ /* 0x000fc800078e33ff */
[----:B------:R-:W-:Y:S01]  /*c400*/  IADD3 R16, -R4, R12, R5 ;  /* 0x0000000c04107210 */ /* 0x000fe20007ffe105 */
[----:B------:R-:W-:-:S04]  /*c410*/  IMAD R21, R0, -0x60, R8 ;  /* 0xffffffa000157824 */ /* 0x000fc800078e0208 */
[C---:B------:R-:W-:Y:S02]  /*c420*/  IMAD.IADD R15, R16.reuse, 0x1, R7 ;  /* 0x00000001100f7824 */ /* 0x040fe400078e0207 */
[----:B------:R-:W-:Y:S02]  /*c430*/  IMAD.IADD R17, R16, 0x1, R13 ;  /* 0x0000000110117824 */ /* 0x000fe400078e020d */
[----:B------:R-:W-:Y:S02]  /*c440*/  VIADD R73, R12, 0xffffffff ;  /* 0xffffffff0c497836 */ /* 0x000fe40000000000 */
[--C-:B0-----:R-:W-:Y:S02]  /*c450*/  IMAD.IADD R6, R15, 0x1, R72.reuse ;  /* 0x000000010f067824 */ /* 0x101fe400078e0248 */
[----:B------:R-:W-:Y:S01]  /*c460*/  IMAD.IADD R7, R17, 0x1, R72 ;  /* 0x0000000111077824 */ /* 0x000fe200078e0248 */
[----:B------:R-:W-:Y:S06]  /*c470*/  @!P1 BRA `(.L_x_3941) ;  /* 0x0000000000449947 */ /* 0x000fec0003800000 */
[----:B------:R-:W-:Y:S01]  /*c480*/  IADD3 R8, -R4, R5, R72 ;  /* 0x0000000504087210 */ /* 0x000fe20007ffe148 */
[----:B------:R-:W-:Y:S03]  /*c490*/  BSSY B1, `(.L_x_3942) ;  /* 0x000000c000017945 */ /* 0x000fe60003800000 */
[----:B------:R-:W-:-:S13]  /*c4a0*/  ISETP.GT.AND P0, PT, R8, -0x1, PT ;  /* 0xffffffff0800780c */ /* 0x000fda0003f04270 */
[----:B------:R-:W-:Y:S05]  /*c4b0*/  @P0 BRA `(.L_x_3943) ;  /* 0x0000000000180947 */ /* 0x000fea0003800000 */
[----:B------:R-:W-:Y:S02]  /*c4c0*/  ISETP.NE.AND P0, PT, R9, 0x1, PT ;  /* 0x000000010900780c */ /* 0x000fe40003f05270 */
[----:B------:R-:W-:-:S11]  /*c4d0*/  LOP3.LUT R13, RZ, R8, RZ, 0x33, !PT ;  /* 0x00000008ff0d7212 */ /* 0x000fd600078e33ff */
[----:B------:R-:W-:-:S05]  /*c4e0*/  @P0 IMAD.HI.U32 R8, R13, R10, RZ ;  /* 0x0000000a0d080227 */ /* 0x000fca00078e00ff */
[----:B------:R-:W-:-:S04]  /*c4f0*/  @P0 SHF.R.U32.HI R13, RZ, R11, R8 ;  /* 0x0000000bff0d0219 */ /* 0x000fc80000011608 */
[----:B------:R-:W-:Y:S01]  /*c500*/  LOP3.LUT R8, RZ, R13, RZ, 0x33, !PT ;  /* 0x0000000dff087212 */ /* 0x000fe200078e33ff */
[----:B------:R-:W-:Y:S06]  /*c510*/  BRA `(.L_x_3944) ;  /* 0x00000000000c7947 */ /* 0x000fec0003800000 */
.L_x_3943:
[----:B------:R-:W-:-:S13]  /*c520*/  ISETP.NE.AND P0, PT, R9, 0x1, PT ;  /* 0x000000010900780c */ /* 0x000fda0003f05270 */
[----:B------:R-:W-:-:S05]  /*c530*/  @P0 IMAD.HI.U32 R12, R8, R10, RZ ;  /* 0x0000000a080c0227 */ /* 0x000fca00078e00ff */
[----:B------:R-:W-:-:S07]  /*c540*/  @P0 SHF.R.U32.HI R8, RZ, R11, R12 ;  /* 0x0000000bff080219 */ /* 0x000fce000001160c */
.L_x_3944:
[----:B------:R-:W-:Y:S05]  /*c550*/  BSYNC B1 ;  /* 0x0000000000017941 */ /* 0x000fea0003800000 */
.L_x_3942:
[----:B------:R-:W-:-:S05]  /*c560*/  IMAD R8, R8, R9, R73 ;  /* 0x0000000908087224 */ /* 0x000fca00078e0249 */
[----:B------:R-:W-:Y:S02]  /*c570*/  VIMNMX R7, R7, R8, !PT ;  /* 0x0000000807077248 */ /* 0x000fe40007fe0100 */
[----:B------:R-:W-:-:S07]  /*c580*/  VIADDMNMX R6, R8, R9, R6, PT ;  /* 0x0000000908067246 */ /* 0x000fce0003800106 */
.L_x_3941:
[----:B------:R-:W-:Y:S05]  /*c590*/  BSYNC B0 ;  /* 0x0000000000007941 */ /* 0x000fea0003800000 */
.L_x_3940:
[C---:B------:R-:W-:Y:S01]  /*c5a0*/  ISETP.GE.AND P0, PT, R21.reuse, 0x2, PT ;  /* 0x000000021500780c */ /* 0x040fe20003f06270 */
[----:B------:R-:W0:Y:S01]  /*c5b0*/  SHFL.IDX PT, R14, R14, 0x1, 0x1c1f ;  /* 0x003c1f000e0e7f89 */ /* 0x000e2200000e0000 */
[----:B------:R-:W-:Y:S01]  /*c5c0*/  ISETP.GE.AND P2, PT, R21, 0xa, PT ;  /* 0x0000000a1500780c */ /* 0x000fe20003f46270 */
[----:B------:R-:W-:Y:S01]  /*c5d0*/  BSSY B0, `(.L_x_3945) ;  /* 0x0000086000007945 */ /* 0x000fe20003800000 */
[----:B------:R-:W-:Y:S02]  /*c5e0*/  P2R R13, PR, RZ, 0x1 ;  /* 0x00000001ff0d7803 */ /* 0x000fe40000000000 */
[----:B------:R-:W-:Y:S02]  /*c5f0*/  ISETP.GT.AND P0, PT, R7, 0x1, !P0 ;  /* 0x000000010700780c */ /* 0x000fe40004704270 */
[----:B------:R-:W-:Y:S02]  /*c600*/  ISETP.GE.AND P1, PT, R21, 0x9, PT ;  /* 0x000000091500780c */ /* 0x000fe40003f26270 */
[----:B------:R-:W-:-:S02]  /*c610*/  ISETP.LT.OR P0, PT, R6, 0x2, P0 ;  /* 0x000000020600780c */ /* 0x000fc40000701670 */
[----:B------:R-:W-:Y:S02]  /*c620*/  P2R R75, PR, RZ, 0x2 ;  /* 0x00000002ff4b7803 */ /* 0x000fe40000000000 */
[----:B------:R-:W-:Y:S02]  /*c630*/  FSEL R168, R25, -INF , !P0 ;  /* 0xff80000019a87808 */ /* 0x000fe40004000000 */
[C---:B------:R-:W-:Y:S02]  /*c640*/  ISETP.GT.AND P0, PT, R7.reuse, 0x9, !P2 ;  /* 0x000000090700780c */ /* 0x040fe40005704270 */
[----:B------:R-:W-:Y:S02]  /*c650*/  P2R R25, PR, RZ, 0x4 ;  /* 0x00000004ff197803 */ /* 0x000fe40000000000 */
[----:B------:R-:W-:Y:S02]  /*c660*/  ISETP.LT.OR P0, PT, R6, 0xa, P0 ;  /* 0x0000000a0600780c */ /* 0x000fe40000701670 */
[----:B------:R-:W-:-:S02]  /*c670*/  ISETP.GT.AND P1, PT, R7, 0x8, !P1 ;  /* 0x000000080700780c */ /* 0x000fc40004f24270 */
[----:B------:R-:W-:Y:S01]  /*c680*/  ISETP.GE.AND P2, PT, R21, 0x11, PT ;  /* 0x000000111500780c */ /* 0x000fe20003f46270 */
[----:B0-----:R-:W-:Y:S01]  /*c690*/  IMAD.IADD R8, R15, 0x1, R14 ;  /* 0x000000010f087824 */ /* 0x001fe200078e020e */
[----:B------:R-:W-:Y:S02]  /*c6a0*/  FSEL R82, R29, -INF , !P0 ;  /* 0xff8000001d527808 */ /* 0x000fe40004000000 */
[----:B------:R-:W-:Y:S02]  /*c6b0*/  ISETP.LT.OR P1, PT, R6, 0x9, P1 ;  /* 0x000000090600780c */ /* 0x000fe40000f21670 */
[----:B------:R-:W-:Y:S02]  /*c6c0*/  ISETP.GT.AND P0, PT, R7, 0x10, !P2 ;  /* 0x000000100700780c */ /* 0x000fe40005704270 */
[----:B------:R-:W-:Y:S02]  /*c6d0*/  FSEL R170, R28, -INF , !P1 ;  /* 0xff8000001caa7808 */ /* 0x000fe40004800000 */
        /* <DEDUP_REMOVED lines=66> */
[----:B------:R-:W-:-:S02]  /*cb00*/  P2R R29, PR, RZ, 0x4 ;  /* 0x00000004ff1d7803 */ /* 0x000fc40000000000 */
        /* <DEDUP_REMOVED lines=27> */
[----:B------:R-:W-:Y:S01]  /*ccc0*/  ISETP.GT.AND P6, PT, R7, 0x59, !P6 ;  /* 0x000000590700780c */ /* 0x000fe200077c4270 */
[----:B------:R-:W-:-:S03]  /*ccd0*/  IMAD.IADD R7, R17, 0x1, R14 ;  /* 0x0000000111077824 */ /* 0x000fc600078e020e */
        /* <DEDUP_REMOVED lines=14> */
.L_x_3948:
[----:B------:R-:W-:-:S13]  /*cdc0*/  ISETP.NE.AND P6, PT, R9, 0x1, PT ;  /* 0x000000010900780c */ /* 0x000fda0003fc5270 */
[----:B------:R-:W-:-:S05]  /*cdd0*/  @P6 IMAD.HI.U32 R10, R4, R10, RZ ;  /* 0x0000000a040a6227 */ /* 0x000fca00078e00ff */
[----:B------:R-:W-:-:S07]  /*cde0*/  @P6 SHF.R.U32.HI R4, RZ, R11, R10 ;  /* 0x0000000bff046219 */ /* 0x000fce000001160a */
.L_x_3949:
[----:B------:R-:W-:Y:S05]  /*cdf0*/  BSYNC B1 ;  /* 0x0000000000017941 */ /* 0x000fea0003800000 */
.L_x_3947:
[----:B------:R-:W-:-:S05]  /*ce00*/  IMAD R4, R4, R9, R73 ;  /* 0x0000000904047224 */ /* 0x000fca00078e0249 */
[----:B------:R-:W-:Y:S02]  /*ce10*/  VIADDMNMX R8, R4, R9, R8, PT ;  /* 0x0000000904087246 */ /* 0x000fe40003800108 */
[----:B------:R-:W-:-:S07]  /*ce20*/  VIMNMX R7, R7, R4, !PT ;  /* 0x0000000407077248 */ /* 0x000fce0007fe0100 */
.L_x_3946:
[----:B------:R-:W-:Y:S05]  /*ce30*/  BSYNC B0 ;  /* 0x0000000000007941 */ /* 0x000fea0003800000 */
.L_x_3945:
[----:B------:R-:W2:Y:S01]  /*ce40*/  LDL.64 R14, [R1+0x410] ;  /* 0x00041000010e7983 */ /* 0x000ea20000100a00 */
[----:B------:R-:W-:Y:S02]  /*ce50*/  ISETP.GT.AND P5, PT, R7, RZ, !P5 ;  /* 0x000000ff0700720c */ /* 0x000fe40006fa4270 */
        /* <DEDUP_REMOVED lines=51> */
[----:B------:R-:W-:Y:S02]  /*d190*/  ISETP.NE.AND P5, PT, R84, RZ, PT ;  /* 0x000000ff5400720c */ /* 0x000fe40003fa5270 */
[C---:B------:R-:W-:Y:S01]  /*d1a0*/  ISETP.GT.AND P0, PT, R7.reuse, 0x48, !P0 ;  /* 0x000000480700780c */ /* 0x040fe20004704270 */
[----:B------:R-:W3:Y:S01]  /*d1b0*/  LDL R84, [R1+0x430] ;  /* 0x0004300001547983 */ /* 0x000ee20000100800 */
        /* <DEDUP_REMOVED lines=16> */
[----:B--2---:R-:W-:Y:S02]  /*d2c0*/  FMNMX.FTZ R4, R86, R14, !PT ;  /* 0x0000000e56047209 */ /* 0x004fe40007810000 */
[----:B------:R-:W-:Y:S02]  /*d2d0*/  ISETP.LT.OR P5, PT, R8, 0x42, P5 ;  /* 0x000000420800780c */ /* 0x000fe40002fa1670 */
[----:B------:R-:W-:Y:S02]  /*d2e0*/  FMNMX.FTZ R4, R168, R4, !PT ;  /* 0x00000004a8047209 */ /* 0x000fe40007810000 */
[----:B------:R-:W-:-:S02]  /*d2f0*/  FSEL R59, R59, -INF , !P5 ;  /* 0xff8000003b3b7808 */ /* 0x000fc40006800000 */
[----:B------:R-:W-:Y:S02]  /*d300*/  FMNMX.FTZ R4, R170, R4, !PT ;  /* 0x00000004aa047209 */ /* 0x000fe40007810000 */
[C---:B------:R-:W-:Y:S02]  /*d310*/  ISETP.GT.AND P1, PT, R7.reuse, 0x49, !P1 ;  /* 0x000000490700780c */ /* 0x040fe40004f24270 */
[----:B------:R-:W-:Y:S02]  /*d320*/  FMNMX.FTZ R4, R82, R4, !PT ;  /* 0x0000000452047209 */ /* 0x000fe40007810000 */
[----:B------:R-:W-:Y:S02]  /*d330*/  ISETP.LT.OR P0, PT, R8, 0x49, P0 ;  /* 0x000000490800780c */ /* 0x000fe40000701670 */
[----:B------:R-:W-:Y:S02]  /*d340*/  FMNMX.FTZ R4, R72, R4, !PT ;  /* 0x0000000448047209 */ /* 0x000fe40007810000 */
[----:B------:R-:W-:-:S02]  /*d350*/  ISETP.GT.AND P2, PT, R7, 0x50, !P2 ;  /* 0x000000500700780c */ /* 0x000fc40005744270 */
[----:B------:R-:W-:Y:S02]  /*d360*/  FMNMX.FTZ R4, R80, R4, !PT ;  /* 0x0000000450047209 */ /* 0x000fe40007810000 */
[----:B------:R-:W-:Y:S02]  /*d370*/  ISETP.GT.AND P3, PT, R7, 0x51, !P3 ;  /* 0x000000510700780c */ /* 0x000fe40005f64270 */
[----:B------:R-:W-:Y:S02]  /*d380*/  FMNMX.FTZ R4, R36, R4, !PT ;  /* 0x0000000424047209 */ /* 0x000fe40007810000 */
[----:B------:R-:W-:Y:S02]  /*d390*/  ISETP.NE.AND P6, PT, R21, RZ, PT ;  /* 0x000000ff1500720c */ /* 0x000fe40003fc5270 */
[----:B------:R-:W-:-:S04]  /*d3a0*/  FMNMX.FTZ R4, R78, R4, !PT ;  /* 0x000000044e047209 */ /* 0x000fc80007810000 */
[----:B------:R-:W-:-:S04]  /*d3b0*/  FMNMX.FTZ R4, R40, R4, !PT ;  /* 0x0000000428047209 */ /* 0x000fc80007810000 */
[----:B------:R-:W-:-:S04]  /*d3c0*/  FMNMX.FTZ R4, R76, R4, !PT ;  /* 0x000000044c047209 */ /* 0x000fc80007810000 */
[----:B------:R-:W-:-:S04]  /*d3d0*/  FMNMX.FTZ R5, R44, R4, !PT ;  /* 0x000000042c057209 */ /* 0x000fc80007810000 */
[----:B------:R-:W-:-:S04]  /*d3e0*/  FMNMX.FTZ R5, R74, R5, !PT ;  /* 0x000000054a057209 */ /* 0x000fc80007810000 */
[----:B------:R-:W-:Y:S02]  /*d3f0*/  FMNMX.FTZ R5, R48, R5, !PT ;  /* 0x0000000530057209 */ /* 0x000fe40007810000 */
[----:B------:R-:W-:Y:S02]  /*d400*/  FMNMX.FTZ R4, R26, R15, !PT ;  /* 0x0000000f1a047209 */ /* 0x000fe40007810000 */
        /* <DEDUP_REMOVED lines=21> */
[----:B------:R-:W0:Y:S01]  /*d560*/  SHFL.BFLY PT, R9, R6, 0x2, 0x1f ;  /* 0x0c401f0006097f89 */ /* 0x000e2200000e0000 */
[----:B------:R-:W-:-:S04]  /*d570*/  FMNMX.FTZ R5, R47, R4, !PT ;  /* 0x000000042f057209 */ /* 0x000fc80007810000 */
[----:B------:R-:W-:-:S04]  /*d580*/  FMNMX.FTZ R4, R50, R5, !PT ;  /* 0x0000000532047209 */ /* 0x000fc80007810000 */
[----:B------:R-:W-:-:S04]  /*d590*/  FMNMX.FTZ R5, R51, R4, !PT ;  /* 0x0000000433057209 */ /* 0x000fc80007810000 */
[----:B------:R-:W-:-:S04]  /*d5a0*/  FMNMX.FTZ R4, R54, R5, !PT ;  /* 0x0000000536047209 */ /* 0x000fc80007810000 */
[----:B------:R-:W-:-:S04]  /*d5b0*/  FMNMX.FTZ R5, R55, R4, !PT ;  /* 0x0000000437057209 */ /* 0x000fc80007810000 */
[----:B------:R-:W-:Y:S02]  /*d5c0*/  FMNMX.FTZ R4, R58, R5, !PT ;  /* 0x000000053a047209 */ /* 0x000fe40007810000 */
[----:B------:R-:W-:Y:S02]  /*d5d0*/  ISETP.LT.OR P1, PT, R8, 0x4a, P1 ;  /* 0x0000004a0800780c */ /* 0x000fe40000f21670 */
[----:B0-----:R-:W-:Y:S02]  /*d5e0*/  FMNMX.FTZ R9, R6, R9, !PT ;  /* 0x0000000906097209 */ /* 0x001fe40007810000 */
[----:B------:R-:W-:Y:S02]  /*d5f0*/  FSEL R62, R62, -INF , !P0 ;  /* 0xff8000003e3e7808 */ /* 0x000fe40004000000 */
[----:B------:R-:W-:Y:S01]  /*d600*/  FMNMX.FTZ R5, R59, R4, !PT ;  /* 0x000000043b057209 */ /* 0x000fe20007810000 */
[----:B------:R-:W0:Y:S01]  /*d610*/  SHFL.BFLY PT, R10, R9, 0x1, 0x1f ;  /* 0x0c201f00090a7f89 */ /* 0x000e2200000e0000 */
[----:B------:R-:W-:-:S02]  /*d620*/  ISETP.LT.OR P2, PT, R8, 0x51, P2 ;  /* 0x000000510800780c */ /* 0x000fc40001741670 */
[----:B------:R-:W-:Y:S02]  /*d630*/  FSEL R63, R63, -INF , !P1 ;  /* 0xff8000003f3f7808 */ /* 0x000fe40004800000 */
[----:B------:R-:W-:Y:S02]  /*d640*/  FMNMX.FTZ R4, R62, R5, !PT ;  /* 0x000000053e047209 */ /* 0x000fe40007810000 */
[----:B------:R-:W-:Y:S02]  /*d650*/  ISETP.GT.AND P4, PT, R7, 0x58, !P4 ;  /* 0x000000580700780c */ /* 0x000fe40006784270 */
[----:B------:R-:W-:Y:S02]  /*d660*/  ISETP.LT.OR P3, PT, R8, 0x52, P3 ;  /* 0x000000520800780c */ /* 0x000fe40001f61670 */
[----:B------:R-:W-:Y:S02]  /*d670*/  FSEL R66, R66, -INF , !P2 ;  /* 0xff80000042427808 */ /* 0x000fe40005000000 */
[----:B------:R-:W-:-:S02]  /*d680*/  FMNMX.FTZ R5, R63, R4, !PT ;  /* 0x000000043f057209 */ /* 0x000fc40007810000 */
[----:B------:R-:W-:Y:S02]  /*d690*/  ISETP.GT.AND P0, PT, R7, 0x59, !P6 ;  /* 0x000000590700780c */ /* 0x000fe40007704270 */
[----:B------:R-:W-:Y:S02]  /*d6a0*/  ISETP.LT.OR P4, PT, R8, 0x59, P4 ;  /* 0x000000590800780c */ /* 0x000fe40002781670 */
[----:B------:R-:W-:Y:S02]  /*d6b0*/  FSEL R67, R67, -INF , !P3 ;  /* 0xff80000043437808 */ /* 0x000fe40005800000 */
[----:B------:R-:W-:Y:S02]  /*d6c0*/  FMNMX.FTZ R4, R66, R5, !PT ;  /* 0x0000000542047209 */ /* 0x000fe40007810000 */
[----:B------:R-:W-:Y:S02]  /*d6d0*/  ISETP.LT.OR P0, PT, R8, 0x5a, P0 ;  /* 0x0000005a0800780c */ /* 0x000fe40000701670 */
[----:B------:R-:W-:-:S02]  /*d6e0*/  FSEL R70, R70, -INF , !P4 ;  /* 0xff80000046467808 */ /* 0x000fc40006000000 */
[----:B------:R-:W-:Y:S02]  /*d6f0*/  FMNMX.FTZ R5, R67, R4, !PT ;  /* 0x0000000443057209 */ /* 0x000fe40007810000 */
[----:B------:R-:W-:Y:S02]  /*d700*/  FSEL R71, R71, -INF , !P0 ;  /* 0xff80000047477808 */ /* 0x000fe40004000000 */
[----:B------:R-:W-:-:S04]  /*d710*/  FMNMX.FTZ R4, R70, R5, !PT ;  /* 0x0000000546047209 */ /* 0x000fc80007810000 */
[----:B------:R-:W-:Y:S02]  /*d720*/  FMNMX.FTZ R7, R71, R4, !PT ;  /* 0x0000000447077209 */ /* 0x000fe40007810000 */
[----:B0-----:R-:W-:Y:S01]  /*d730*/  FMNMX.FTZ R8, R9, R10, !PT ;  /* 0x0000000a09087209 */ /* 0x001fe20007810000 */
[----:B------:R-:W2:Y:S04]  /*d740*/  LDL.64 R4, [R1+0x420] ;  /* 0x0004200001047983 */ /* 0x000ea80000100a00 */
[----:B------:R0:W-:Y:S04]  /*d750*/  STL.64 [R1+0x410], R6 ;  /* 0x0004100601007387 */ /* 0x0001e80000100a00 */
[----:B------:R-:W4:Y:S04]  /*d760*/  LDL R10, [R1+0x414] ;  /* 0x00041400010a7983 */ /* 0x000f280000100800 */
[----:B------:R-:W-:Y:S04]  /*d770*/  STL [R1+0x410], R8 ;  /* 0x0004100801007387 */ /* 0x000fe80000100800 */
[----:B------:R-:W3:Y:S04]  /*d780*/  LDL R11, [R1+0x410] ;  /* 0x00041000010b7983 */ /* 0x000ee80000100800 */
[----:B----4-:R-:W1:Y:S01]  /*d790*/  SHFL.BFLY PT, R7, R10, 0x2, 0x1f ;  /* 0x0c401f000a077f89 */ /* 0x010e6200000e0000 */
[----:B---3--:R-:W-:Y:S01]  /*d7a0*/  FMUL.FTZ R9, R84, R11 ;  /* 0x0000000b54097220 */ /* 0x008fe20000410000 */
[----:B------:R-:W-:-:S04]  /*d7b0*/  FSETP.NEU.FTZ.AND P0, PT, R11, -INF , PT ;  /* 0xff8000000b00780b */ /* 0x000fc80003f1d000 */
[----:B------:R-:W-:-:S05]  /*d7c0*/  FSEL R9, R9, RZ, P0 ;  /* 0x000000ff09097208 */ /* 0x000fca0000000000 */
[----:B0-----:R-:W-:Y:S01]  /*d7d0*/  FFMA.FTZ R6, R82, R84, -R9 ;  /* 0x0000005452067223 */ /* 0x001fe20000010809 */
[----:B-1----:R-:W-:-:S03]  /*d7e0*/  FMNMX.FTZ R7, R7, R10, !PT ;  /* 0x0000000a07077209 */ /* 0x002fc60007810000 */
[----:B------:R0:W-:Y:S02]  /*d7f0*/  MUFU.EX2 R37, R6 ;  /* 0x0000000600257308 */ /* 0x0001e40000000800 */
[----:B0-----:R-:W0:Y:S01]  /*d800*/  SHFL.BFLY PT, R6, R7, 0x1, 0x1f ;  /* 0x0c201f0007067f89 */ /* 0x001e2200000e0000 */
[----:B------:R-:W-:Y:S01]  /*d810*/  FSEL R11, R11, RZ, P0 ;  /* 0x000000ff0b0b7208 */ /* 0x000fe20000000000 */
[-CC-:B------:R-:W-:Y:S01]  /*d820*/  FFMA.FTZ R13, R86, R84.reuse, -R9.reuse ;  /* 0x00000054560d7223 */ /* 0x180fe20000010809 */
[----:B------:R-:W-:-:S03]  /*d830*/  FFMA.FTZ R215, R28, R84, -R9 ;  /* 0x000000541cd77223 */ /* 0x000fc60000010809 */
[----:B------:R-:W-:Y:S01]  /*d840*/  FADD.FTZ R11, R14, -R11 ;  /* 0x8000000b0e0b7221 */ /* 0x000fe20000010000 */
[----:B0-----:R-:W-:-:S04]  /*d850*/  FMNMX.FTZ R6, R7, R6, !PT ;  /* 0x0000000607067209 */ /* 0x001fc80007810000 */
[C---:B------:R-:W-:Y:S01]  /*d860*/  FSETP.NEU.FTZ.AND P0, PT, R6.reuse, -INF , PT ;  /* 0xff8000000600780b */ /* 0x040fe20003f1d000 */
[----:B------:R-:W-:-:S03]  /*d870*/  FMUL.FTZ R7, R6, R84 ;  /* 0x0000005406077220 */ /* 0x000fc60000410000 */
[----:B------:R-:W-:Y:S02]  /*d880*/  FSEL R8, R6, RZ, P0 ;  /* 0x000000ff06087208 */ /* 0x000fe40000000000 */
[----:B------:R-:W-:-:S03]  /*d890*/  FSEL R7, R7, RZ, P0 ;  /* 0x000000ff07077208 */ /* 0x000fc60000000000 */
[----:B------:R-:W-:Y:S01]  /*d8a0*/  FADD.FTZ R15, R15, -R8 ;  /* 0x800000080f0f7221 */ /* 0x000fe20000010000 */
[-C--:B------:R-:W-:Y:S01]  /*d8b0*/  FMUL.FTZ R11, R11, R84.reuse ;  /* 0x000000540b0b7220 */ /* 0x080fe20000410000 */
[-C--:B------:R-:W-:Y:S01]  /*d8c0*/  FFMA.FTZ R28, R26, R84.reuse, -R7 ;  /* 0x000000541a1c7223 */ /* 0x080fe20000010807 */
[-CC-:B------:R-:W-:Y:S01]  /*d8d0*/  FFMA.FTZ R168, R168, R84.reuse, -R9.reuse ;  /* 0x00000054a8a87223 */ /* 0x180fe20000010809 */
[----:B------:R-:W-:Y:S01]  /*d8e0*/  FMUL.FTZ R15, R84, R15 ;  /* 0x0000000f540f7220 */ /* 0x000fe20000410000 */
[-CC-:B------:R-:W-:Y:S01]  /*d8f0*/  FFMA.FTZ R201, R20, R84.reuse, -R9.reuse ;  /* 0x0000005414c97223 */ /* 0x180fe20000010809 */
[-C--:B------:R-:W-:Y:S01]  /*d900*/  FFMA.FTZ R20, R24, R84.reuse, -R9 ;  /* 0x0000005418147223 */ /* 0x080fe20000010809 */
[-C--:B------:R-:W-:Y:S01]  /*d910*/  FFMA.FTZ R169, R27, R84.reuse, -R7 ;  /* 0x000000541ba97223 */ /* 0x080fe20000010807 */
        /* <DEDUP_REMOVED lines=11> */
[-CC-:B------:R-:W-:Y:S01]  /*d9d0*/  FFMA.FTZ R41, R80, R84.reuse, -R9.reuse ;  /* 0x0000005450297223 */ /* 0x180fe20000010809 */
[----:B------:R-:W-:-:S06]  /*d9e0*/  FFMA.FTZ R213, R32, R84, -R9 ;  /* 0x0000005420d57223 */ /* 0x000fcc0000010809 */
[----:B------:R-:W4:Y:S01]  /*d9f0*/  MUFU.EX2 R170, R170 ;  /* 0x000000aa00aa7308 */ /* 0x000f220000000800 */
[----:B------:R-:W-:-:S07]  /*da00*/  FFMA.FTZ R32, R35, R84, -R7 ;  /* 0x0000005423207223 */ /* 0x000fce0000010807 */
[----:B------:R-:W4:Y:S01]  /*da10*/  MUFU.EX2 R171, R171 ;  /* 0x000000ab00ab7308 */ /* 0x000f220000000800 */
[-CC-:B------:R-:W-:Y:S01]  /*da20*/  FFMA.FTZ R174, R36, R84.reuse, -R9.reuse ;  /* 0x0000005424ae7223 */ /* 0x180fe20000010809 */
[-CC-:B------:R-:W-:Y:S01]  /*da30*/  FFMA.FTZ R45, R78, R84.reuse, -R9.reuse ;  /* 0x000000544e2d7223 */ /* 0x180fe20000010809 */
[-CC-:B------:R-:W-:Y:S01]  /*da40*/  FFMA.FTZ R176, R40, R84.reuse, -R9.reuse ;  /* 0x0000005428b07223 */ /* 0x180fe20000010809 */
[-CC-:B------:R-:W-:Y:S01]  /*da50*/  FFMA.FTZ R49, R76, R84.reuse, -R9.reuse ;  /* 0x000000544c317223 */ /* 0x180fe20000010809 */
[----:B------:R-:W-:-:S03]  /*da60*/  FFMA.FTZ R178, R44, R84, -R9 ;  /* 0x000000542cb27223 */ /* 0x000fc60000010809 */
[----:B------:R-:W4:Y:S01]  /*da70*/  MUFU.EX2 R30, R30 ;  /* 0x0000001e001e7308 */ /* 0x000f220000000800 */
        /* <DEDUP_REMOVED lines=9> */
[----:B------:R-:W-:Y:S01]  /*db10*/  FFMA.FTZ R21, R68, R84, -R9 ;  /* 0x0000005444157223 */ /* 0x000fe20000010809 */
[----:B--2---:R-:W-:Y:S01]  /*db20*/  FFMA.FTZ R9, R24, R4, R13 ;  /* 0x0000000418097223 */ /* 0x004fe2000001000d */
[----:B0-----:R-:W-:Y:S01]  /*db30*/  FFMA.FTZ R4, R5, R25, R28 ;  /* 0x0000001905047223 */ /* 0x001fe2000001001c */
[----:B------:R-:W-:-:S03]  /*db40*/  FFMA.FTZ R175, R38, R84, -R7 ;  /* 0x0000005426af7223 */ /* 0x000fc60000010807 */
[----:B------:R-:W0:Y:S01]  /*db50*/  MUFU.EX2 R173, R173 ;  /* 0x000000ad00ad7308 */ /* 0x000e220000000800 */
[----:B-1----:R-:W-:Y:S01]  /*db60*/  FADD.FTZ R9, R168, R9 ;  /* 0x00000009a8097221 */ /* 0x002fe20000010000 */
[----:B---3--:R-:W-:Y:S01]  /*db70*/  FADD.FTZ R4, R169, R4 ;  /* 0x00000004a9047221 */ /* 0x008fe20000010000 */
[----:B------:R-:W-:-:S05]  /*db80*/  FFMA.FTZ R34, R39, R84, -R7 ;  /* 0x0000005427227223 */ /* 0x000fca0000010807 */
[----:B------:R-:W1:Y:S01]  /*db90*/  MUFU.EX2 R41, R41 ;  /* 0x0000002900297308 */ /* 0x000e620000000800 */
[----:B----4-:R-:W-:Y:S01]  /*dba0*/  FADD.FTZ R8, R170, R9 ;  /* 0x00000009aa087221 */ /* 0x010fe20000010000 */
[----:B------:R-:W-:-:S06]  /*dbb0*/  FADD.FTZ R5, R171, R4 ;  /* 0x00000004ab057221 */ /* 0x000fcc0000010000 */
[----:B------:R-:W2:Y:S01]  /*dbc0*/  MUFU.EX2 R32, R32 ;  /* 0x0000002000207308 */ /* 0x000ea20000000800 */
[----:B------:R-:W-:Y:S01]  /*dbd0*/  FFMA.FTZ R177, R42, R84, -R7 ;  /* 0x000000542ab17223 */ /* 0x000fe20000010807 */
[----:B------:R-:W-:-:S06]  /*dbe0*/  FADD.FTZ R9, R37, R8 ;  /* 0x0000000825097221 */ /* 0x000fcc0000010000 */
[----:B------:R-:W3:Y:S01]  /*dbf0*/  MUFU.EX2 R174, R174 ;  /* 0x000000ae00ae7308 */ /* 0x000ee20000000800 */
[----:B------:R-:W-:Y:S01]  /*dc00*/  FADD.FTZ R4, R30, R5 ;  /* 0x000000051e047221 */ /* 0x000fe20000010000 */
[----:B------:R-:W-:-:S06]  /*dc10*/  FFMA.FTZ R36, R43, R84, -R7 ;  /* 0x000000542b247223 */ /* 0x000fcc0000010807 */
[----:B------:R-:W4:Y:S01]  /*dc20*/  MUFU.EX2 R175, R175 ;  /* 0x000000af00af7308 */ /* 0x000f220000000800 */
[----:B------:R-:W-:Y:S01]  /*dc30*/  FADD.FTZ R8, R172, R9 ;  /* 0x00000009ac087221 */ /* 0x000fe20000010000 */
[----:B0-----:R-:W-:-:S06]  /*dc40*/  FADD.FTZ R5, R173, R4 ;  /* 0x00000004ad057221 */ /* 0x001fcc0000010000 */
[----:B------:R-:W0:Y:S01]  /*dc50*/  MUFU.EX2 R45, R45 ;  /* 0x0000002d002d7308 */ /* 0x000e220000000800 */
[----:B------:R-:W-:-:S07]  /*dc60*/  FFMA.FTZ R179, R46, R84, -R7 ;  /* 0x000000542eb37223 */ /* 0x000fce0000010807 */
[----:B------:R-:W0:Y:S01]  /*dc70*/  MUFU.EX2 R34, R34 ;  /* 0x0000002200227308 */ /* 0x000e220000000800 */
[----:B-1----:R-:W-:Y:S01]  /*dc80*/  FADD.FTZ R9, R41, R8 ;  /* 0x0000000829097221 */ /* 0x002fe20000010000 */
[----:B--2---:R-:W-:-:S06]  /*dc90*/  FADD.FTZ R4, R32, R5 ;  /* 0x0000000520047221 */ /* 0x004fcc0000010000 */
[----:B------:R-:W1:Y:S01]  /*dca0*/  MUFU.EX2 R176, R176 ;  /* 0x000000b000b07308 */ /* 0x000e620000000800 */
        /* <DEDUP_REMOVED lines=8> */
[----:B------:R-:W-:-:S06]  /*dd30*/  FADD.FTZ R4, R34, R5 ;  /* 0x0000000522047221 */ /* 0x000fcc0000010000 */
        /* <DEDUP_REMOVED lines=55> */
[----:B------:R-:W3:Y:S08]  /*e0b0*/  MUFU.EX2 R190, R190 ;  /* 0x000000be00be7308 */ /* 0x000ef00000000800 */
[----:B------:R-:W4:Y:S01]  /*e0c0*/  MUFU.EX2 R17, R17 ;  /* 0x0000001100117308 */ /* 0x000f220000000800 */
[----:B0-----:R-:W-:Y:S01]  /*e0d0*/  FADD.FTZ R8, R201, R8 ;  /* 0x00000008c9087221 */ /* 0x001fe20000010000 */
[----:B------:R-:W-:-:S06]  /*e0e0*/  FADD.FTZ R5, R192, R5 ;  /* 0x00000005c0057221 */ /* 0x000fcc0000010000 */
[----:B------:R-:W0:Y:S08]  /*e0f0*/  MUFU.EX2 R21, R21 ;  /* 0x0000001500157308 */ /* 0x000e300000000800 */
[----:B------:R-:W0:Y:S01]  /*e100*/  MUFU.EX2 R14, R14 ;  /* 0x0000000e000e7308 */ /* 0x000e220000000800 */
[----:B-1----:R-:W-:Y:S01]  /*e110*/  FADD.FTZ R7, R189, R8 ;  /* 0x00000008bd077221 */ /* 0x002fe20000010000 */
[----:B--2---:R-:W-:-:S06]  /*e120*/  FADD.FTZ R4, R16, R5 ;  /* 0x0000000510047221 */ /* 0x004fcc0000010000 */
[----:B------:R-:W1:Y:S08]  /*e130*/  MUFU.EX2 R20, R20 ;  /* 0x0000001400147308 */ /* 0x000e700000000800 */
[----:B------:R-:W2:Y:S01]  /*e140*/  MUFU.EX2 R15, R15 ;  /* 0x0000000f000f7308 */ /* 0x000ea20000000800 */
[----:B---3--:R-:W-:Y:S01]  /*e150*/  FADD.FTZ R8, R190, R7 ;  /* 0x00000007be087221 */ /* 0x008fe20000010000 */
[----:B----4-:R-:W-:-:S03]  /*e160*/  FADD.FTZ R5, R17, R4 ;  /* 0x0000000411057221 */ /* 0x010fc60000010000 */
[----:B0-----:R-:W-:Y:S01]  /*e170*/  FADD.FTZ R7, R21, R8 ;  /* 0x0000000815077221 */ /* 0x001fe20000010000 */
[----:B------:R-:W-:-:S03]  /*e180*/  FADD.FTZ R4, R14, R5 ;  /* 0x000000050e047221 */ /* 0x000fc60000010000 */
[----:B-1----:R-:W-:Y:S01]  /*e190*/  FADD.FTZ R8, R20, R7 ;  /* 0x0000000714087221 */ /* 0x002fe20000010000 */
[----:B------:R-:W-:Y:S01]  /*e1a0*/  STL [R1+0x414], R6 ;  /* 0x0004140601007387 */ /* 0x000fe20000100800 */
[----:B--2---:R-:W-:-:S05]  /*e1b0*/  FADD.FTZ R9, R15, R4 ;  /* 0x000000040f097221 */ /* 0x004fca0000010000 */
[----:B------:R-:W-:Y:S04]  /*e1c0*/  STL.64 [R1+0x420], R8 ;  /* 0x0004200801007387 */ /* 0x000fe80000100a00 */
[----:B------:R-:W2:Y:S01]  /*e1d0*/  LD.E R7, desc[UR44][R18.64+0x200] ;  /* 0x0002002c12077980 */ /* 0x000ea2000c101900 */
[----:B------:R-:W-:-:S04]  /*e1e0*/  UIADD3 UR4, UP0, UR37, 0x200, URZ ;  /* 0x0000020025047890 */ /* 0x000fc8000ff1e03f */
[----:B------:R-:W-:Y:S02]  /*e1f0*/  ULOP3.LUT UR5, UR4, 0x4, URZ, 0xfc, !UPT ;  /* 0x0000000404057892 */ /* 0x000fe4000f8efc3f */
[----:B------:R-:W-:-:S04]  /*e200*/  UIADD3.X UR6, URZ, UR36, URZ, UP0, !UPT ;  /* 0x000000243f067290 */ /* 0x000fc800087fe43f */
[----:B------:R-:W-:Y:S02]  /*e210*/  IMAD.U32 R4, RZ, RZ, UR5 ;  /* 0x00000005ff047e24 */ /* 0x000fe4000f8e00ff */
[----:B------:R-:W-:Y:S02]  /*e220*/  IMAD.U32 R5, RZ, RZ, UR6 ;  /* 0x00000006ff057e24 */ /* 0x000fe4000f8e00ff */
[----:B--2---:R-:W-:-:S05]  /*e230*/  FMUL.FTZ R7, R24, R7 ;  /* 0x0000000718077220 */ /* 0x004fca0000410000 */
[----:B------:R0:W-:Y:S04]  /*e240*/  ST.E desc[UR44][R18.64+0x200], R7 ;  /* 0x0002000712007985 */ /* 0x0001e8000c10192c */
[----:B------:R-:W2:Y:S02]  /*e250*/  LD.E R10, desc[UR44][R4.64] ;  /* 0x0000002c040a7980 */ /* 0x000ea4000c101900 */
[----:B--2---:R-:W-:-:S05]  /*e260*/  FMUL.FTZ R11, R24, R10 ;  /* 0x0000000a180b7220 */ /* 0x004fca0000410000 */
[----:B------:R1:W-:Y:S04]  /*e270*/  ST.E desc[UR44][R4.64], R11 ;  /* 0x0000000b04007985 */ /* 0x0003e8000c10192c */
        /* <DEDUP_REMOVED lines=61> */
[----:B-1----:R-:W4:Y:S01]  /*e650*/  LD.E R11, desc[UR44][R18.64+0x3f0] ;  /* 0x0003f02c120b7980 */ /* 0x002f22000c101900 */
[----:B------:R-:W-:-:S06]  /*e660*/  ULOP3.LUT UR5, UR4, 0x8, URZ, 0xfc, !UPT ;  /* 0x0000000804057892 */ /* 0x000fcc000f8efc3f */
[----:B------:R-:W-:Y:S02]  /*e670*/  IMAD.U32 R8, RZ, RZ, UR5 ;  /* 0x00000005ff087e24 */ /* 0x000fe4000f8e00ff */
[C---:B--2---:R-:W-:Y:S01]  /*e680*/  FMUL.FTZ R47, R24.reuse, R47 ;  /* 0x0000002f182f7220 */ /* 0x044fe20000410000 */
[----:B---3--:R-:W-:-:S04]  /*e690*/  FMUL.FTZ R43, R24, R43 ;  /* 0x0000002b182b7220 */ /* 0x008fc80000410000 */
[----:B------:R-:W-:Y:S01]  /*e6a0*/  ST.E desc[UR44][R18.64+0x210], R47 ;  /* 0x0002102f12007985 */ /* 0x000fe2000c10192c */
[----:B----4-:R-:W-:-:S03]  /*e6b0*/  FMUL.FTZ R229, R24, R229 ;  /* 0x000000e518e57220 */ /* 0x010fc60000410000 */
        /* <DEDUP_REMOVED lines=58> */
[----:B------:R-:W-:Y:S01]  /*ea60*/  FMUL.FTZ R47, R24, R9 ;  /* 0x00000009182f7220 */ /* 0x000fe20000410000 */
[----:B------:R-:W-:-:S02]  /*ea70*/  IMAD.U32 R9, RZ, RZ, UR6 ;  /* 0x00000006ff097e24 */ /* 0x000fc4000f8e00ff */
        /* <DEDUP_REMOVED lines=59> */
[----:B------:R-:W-:Y:S04]  /*ee30*/  ST.E desc[UR44][R18.64+0x3e4], R47 ;  /* 0x0003e42f12007985 */ /* 0x000fe8000c10192c */
[----:B------:R-:W-:Y:S04]  /*ee40*/  ST.E desc[UR44][R18.64+0x3f0], R11 ;  /* 0x0003f00b12007985 */ /* 0x000fe8000c10192c */
[----:B------:R-:W0:Y:S01]  /*ee50*/  LD.E R10, desc[UR44][R8.64] ;  /* 0x0000002c080a7980 */ /* 0x000e22000c101900 */
[----:B------:R-:W-:Y:S01]  /*ee60*/  ULOP3.LUT UR4, UR4, 0xc, URZ, 0xfc, !UPT ;  /* 0x0000000c04047892 */ /* 0x000fe2000f8efc3f */
[----:B------:R-:W-:-:S05]  /*ee70*/  IMAD.U32 R7, RZ, RZ, UR6 ;  /* 0x00000006ff077e24 */ /* 0x000fca000f8e00ff */
[----:B------:R-:W-:Y:S02]  /*ee80*/  IMAD.U32 R6, RZ, RZ, UR4 ;  /* 0x00000004ff067e24 */ /* 0x000fe4000f8e00ff */
[----:B0-----:R-:W-:-:S05]  /*ee90*/  FMUL.FTZ R29, R25, R10 ;  /* 0x0000000a191d7220 */ /* 0x001fca0000410000 */
[----:B------:R-:W-:Y:S04]  /*eea0*/  ST.E desc[UR44][R8.64], R29 ;  /* 0x0000001d08007985 */ /* 0x000fe8000c10192c */
[----:B------:R-:W1:Y:S02]  /*eeb0*/  LD.E R10, desc[UR44][R6.64] ;  /* 0x0000002c060a7980 */ /* 0x000e64000c101900 */
[----:B-1----:R-:W-:-:S05]  /*eec0*/  FMUL.FTZ R27, R25, R10 ;  /* 0x0000000a191b7220 */ /* 0x002fca0000410000 */
[----:B------:R0:W-:Y:S04]  /*eed0*/  ST.E desc[UR44][R6.64], R27 ;  /* 0x0000001b06007985 */ /* 0x0001e8000c10192c */
[----:B------:R-:W2:Y:S04]  /*eee0*/  LD.E R31, desc[UR44][R18.64+0x3fc] ;  /* 0x0003fc2c121f7980 */ /* 0x000ea8000c101900 */
[----:B------:R-:W0:Y:S04]  /*eef0*/  LD.E R60, desc[UR44][R18.64+0x21c] ;  /* 0x00021c2c123c7980 */ /* 0x000e28000c101900 */
        /* <DEDUP_REMOVED lines=60> */
[----:B------:R-:W1:Y:S01]  /*f2c0*/  S2R R55, SR_TID.X ;  /* 0x0000000000377919 */ /* 0x000e620000002100 */
[C---:B--2---:R-:W-:Y:S01]  /*f2d0*/  FMUL.FTZ R43, R25.reuse, R31 ;  /* 0x0000001f192b7220 */ /* 0x044fe20000410000 */
[----:B0-----:R-:W-:-:S04]  /*f2e0*/  FMUL.FTZ R27, R25, R60 ;  /* 0x0000003c191b7220 */ /* 0x001fc80000410000 */
[----:B------:R-:W-:Y:S01]  /*f2f0*/  ST.E desc[UR44][R18.64+0x3fc], R43 ;  /* 0x0003fc2b12007985 */ /* 0x000fe2000c10192c */
[----:B---3--:R-:W-:-:S03]  /*f300*/  FMUL.FTZ R11, R25, R58 ;  /* 0x0000003a190b7220 */ /* 0x008fc60000410000 */
[----:B------:R0:W-:Y:S01]  /*f310*/  ST.E desc[UR44][R18.64+0x21c], R27 ;  /* 0x00021c1b12007985 */ /* 0x0001e2000c10192c */
[C---:B----4-:R-:W-:Y:S01]  /*f320*/  FMUL.FTZ R29, R25.reuse, R62 ;  /* 0x0000003e191d7220 */ /* 0x050fe20000410000 */
[C---:B------:R-:W-:Y:S01]  /*f330*/  FMUL.FTZ R31, R25.reuse, R64 ;  /* 0x00000040191f7220 */ /* 0x040fe20000410000 */
[C---:B------:R-:W-:Y:S01]  /*f340*/  FMUL.FTZ R33, R25.reuse, R66 ;  /* 0x0000004219217220 */ /* 0x040fe20000410000 */
[C---:B------:R-:W-:Y:S01]  /*f350*/  FMUL.FTZ R35, R25.reuse, R68 ;  /* 0x0000004419237220 */ /* 0x040fe20000410000 */
[C---:B------:R-:W-:Y:S01]  /*f360*/  FMUL.FTZ R39, R25.reuse, R70 ;  /* 0x0000004619277220 */ /* 0x040fe20000410000 */
[C---:B0-----:R-:W-:Y:S01]  /*f370*/  FMUL.FTZ R27, R25.reuse, R74 ;  /* 0x0000004a191b7220 */ /* 0x041fe20000410000 */
[C---:B------:R-:W-:Y:S01]  /*f380*/  FMUL.FTZ R43, R25.reuse, R76 ;  /* 0x0000004c192b7220 */ /* 0x040fe20000410000 */
[C---:B------:R-:W-:Y:S01]  /*f390*/  FMUL.FTZ R47, R25.reuse, R78 ;  /* 0x0000004e192f7220 */ /* 0x040fe20000410000 */
[C---:B------:R-:W-:Y:S01]  /*f3a0*/  FMUL.FTZ R51, R25.reuse, R80 ;  /* 0x0000005019337220 */ /* 0x040fe20000410000 */
[----:B------:R0:W-:Y:S04]  /*f3b0*/  ST.E desc[UR44][R18.64+0x218], R11 ;  /* 0x0002180b12007985 */ /* 0x0001e8000c10192c */
[----:B------:R2:W-:Y:S04]  /*f3c0*/  ST.E desc[UR44][R18.64+0x228], R29 ;  /* 0x0002281d12007985 */ /* 0x0005e8000c10192c */
[----:B------:R3:W-:Y:S04]  /*f3d0*/  ST.E desc[UR44][R18.64+0x22c], R31 ;  /* 0x00022c1f12007985 */ /* 0x0007e8000c10192c */
[----:B------:R4:W-:Y:S01]  /*f3e0*/  ST.E desc[UR44][R18.64+0x238], R33 ;  /* 0x0002382112007985 */ /* 0x0009e2000c10192c */
[----:B0-----:R-:W-:-:S03]  /*f3f0*/  FMUL.FTZ R11, R25, R72 ;  /* 0x00000048190b7220 */ /* 0x001fc60000410000 */
[----:B------:R0:W-:Y:S01]  /*f400*/  ST.E desc[UR44][R18.64+0x23c], R35 ;  /* 0x00023c2312007985 */ /* 0x0001e2000c10192c */
[----:B--2---:R-:W-:-:S03]  /*f410*/  FMUL.FTZ R29, R25, R82 ;  /* 0x00000052191d7220 */ /* 0x004fc60000410000 */
[----:B------:R2:W-:Y:S01]  /*f420*/  ST.E desc[UR44][R18.64+0x248], R39 ;  /* 0x0002482712007985 */ /* 0x0005e2000c10192c */
[----:B---3--:R-:W-:-:S03]  /*f430*/  FMUL.FTZ R31, R25, R84 ;  /* 0x00000054191f7220 */ /* 0x008fc60000410000 */
[----:B------:R3:W-:Y:S01]  /*f440*/  ST.E desc[UR44][R18.64+0x258], R27 ;  /* 0x0002581b12007985 */ /* 0x0007e2000c10192c */
[----:B----4-:R-:W-:-:S03]  /*f450*/  FMUL.FTZ R33, R25, R86 ;  /* 0x0000005619217220 */ /* 0x010fc60000410000 */
[----:B------:R4:W-:Y:S01]  /*f460*/  ST.E desc[UR44][R18.64+0x25c], R43 ;  /* 0x00025c2b12007985 */ /* 0x0009e2000c10192c */
[----:B0-----:R-:W-:-:S03]  /*f470*/  FMUL.FTZ R35, R25, R88 ;  /* 0x0000005819237220 */ /* 0x001fc60000410000 */
[----:B------:R0:W-:Y:S01]  /*f480*/  ST.E desc[UR44][R18.64+0x268], R47 ;  /* 0x0002682f12007985 */ /* 0x0001e2000c10192c */
[----:B--2---:R-:W-:-:S03]  /*f490*/  FMUL.FTZ R39, R25, R90 ;  /* 0x0000005a19277220 */ /* 0x004fc60000410000 */
[----:B------:R2:W-:Y:S01]  /*f4a0*/  ST.E desc[UR44][R18.64+0x26c], R51 ;  /* 0x00026c3312007985 */ /* 0x0005e2000c10192c */
[C---:B---3--:R-:W-:Y:S01]  /*f4b0*/  FMUL.FTZ R27, R25.reuse, R94 ;  /* 0x0000005e191b7220 */ /* 0x048fe20000410000 */
[C---:B----4-:R-:W-:Y:S01]  /*f4c0*/  FMUL.FTZ R43, R25.reuse, R96 ;  /* 0x00000060192b7220 */ /* 0x050fe20000410000 */
[C---:B0-----:R-:W-:Y:S01]  /*f4d0*/  FMUL.FTZ R47, R25.reuse, R98 ;  /* 0x00000062192f7220 */ /* 0x041fe20000410000 */
[C---:B--2---:R-:W-:Y:S01]  /*f4e0*/  FMUL.FTZ R51, R25.reuse, R100 ;  /* 0x0000006419337220 */ /* 0x044fe20000410000 */
        /* <DEDUP_REMOVED lines=39> */
[----:B--2---:R-:W-:Y:S01]  /*f760*/  FMUL.FTZ R51, R25, R140 ;  /* 0x0000008c19337220 */ /* 0x004fe20000410000 */
[----:B------:R0:W-:Y:S01]  /*f770*/  ST.E desc[UR44][R18.64+0x2ec], R11 ;  /* 0x0002ec0b12007985 */ /* 0x0001e2000c10192c */
[----:B-1----:R-:W-:-:S03]  /*f780*/  SHF.R.U32.HI R55, RZ, 0x7, R55 ;  /* 0x00000007ff377819 */ /* 0x002fc60000011637 */
        /* <DEDUP_REMOVED lines=37> */
[----:B0-----:R-:W-:Y:S01]  /*f9e0*/  FMUL.FTZ R47, R25, R24 ;  /* 0x00000018192f7220 */ /* 0x001fe20000410000 */
[----:B------:R-:W-:Y:S02]  /*f9f0*/  VIADD R24, R55, 0x8 ;  /* 0x0000000837187836 */ /* 0x000fe40000000000 */
[----:B-1----:R-:W-:Y:S01]  /*fa00*/  FMUL.FTZ R51, R25, R26 ;  /* 0x0000001a19337220 */ /* 0x002fe20000410000 */
        /* <DEDUP_REMOVED lines=8> */
[----:B------:R-:W-:Y:S04]  /*fa90*/  ST.E desc[UR44][R18.64+0x3ec], R47 ;  /* 0x0003ec2f12007985 */ /* 0x000fe8000c10192c */
[----:B------:R-:W-:Y:S01]  /*faa0*/  ST.E desc[UR44][R18.64+0x3f8], R51 ;  /* 0x0003f83312007985 */ /* 0x000fe2000c10192c */
[----:B------:R4:W-:Y:S06]  /*fab0*/  BAR.SYNC.DEFER_BLOCKING R24, 0x100 ;  /* 0x000400180000751d */ /* 0x0009ec0000010000 */
[----:B0-----:R-:W4:Y:S04]  /*fac0*/  LDL R35, [R1+0x1f0] ;  /* 0x0001f00001237983 */ /* 0x001f280000100800 */
[----:B-1----:R-:W2:Y:S04]  /*fad0*/  LD.E R39, desc[UR44][R18.64+0x200] ;  /* 0x0002002c12277980 */ /* 0x002ea8000c101900 */
[----:B------:R-:W4:Y:S04]  /*fae0*/  LD.E.64 R10, desc[UR44][R18.64+0x88] ;  /* 0x0000882c120a7980 */ /* 0x000f28000c101b00 */
[----:B--2---:R0:W-:Y:S04]  /*faf0*/  ST.E desc[UR44][R18.64+0x200], R39 ;  /* 0x0002002712007985 */ /* 0x0041e8000c10192c */
[----:B------:R-:W2:Y:S04]  /*fb00*/  LD.E R25, desc[UR44][R4.64] ;  /* 0x0000002c04197980 */ /* 0x000ea8000c101900 */
[----:B--2---:R1:W-:Y:S04]  /*fb10*/  ST.E desc[UR44][R4.64], R25 ;  /* 0x0000001904007985 */ /* 0x0043e8000c10192c */
[----:B------:R-:W2:Y:S04]  /*fb20*/  LD.E R27, desc[UR44][R8.64] ;  /* 0x0000002c081b7980 */ /* 0x000ea8000c101900 */
[----:B--2---:R2:W-:Y:S04]  /*fb30*/  ST.E desc[UR44][R8.64], R27 ;  /* 0x0000001b08007985 */ /* 0x0045e8000c10192c */
[----:B------:R-:W3:Y:S04]  /*fb40*/  LD.E R29, desc[UR44][R6.64] ;  /* 0x0000002c061d7980 */ /* 0x000ee8000c101900 */
[----:B---3--:R3:W-:Y:S04]  /*fb50*/  ST.E desc[UR44][R6.64], R29 ;  /* 0x0000001d06007985 */ /* 0x0087e8000c10192c */
[----:B------:R-:W4:Y:S04]  /*fb60*/  LD.E R31, desc[UR44][R18.64+0x210] ;  /* 0x0002102c121f7980 */ /* 0x000f28000c101900 */
[----:B------:R-:W4:Y:S04]  /*fb70*/  LD.E R33, desc[UR44][R18.64+0x214] ;  /* 0x0002142c12217980 */ /* 0x000f28000c101900 */
[----:B------:R-:W4:Y:S04]  /*fb80*/  LD.E R43, desc[UR44][R18.64+0x218] ;  /* 0x0002182c122b7980 */ /* 0x000f28000c101900 */
[----:B0-----:R-:W4:Y:S04]  /*fb90*/  LD.E R39, desc[UR44][R18.64+0x21c] ;  /* 0x00021c2c12277980 */ /* 0x001f28000c101900 */
[----:B------:R-:W4:Y:S04]  /*fba0*/  LD.E R47, desc[UR44][R18.64+0x220] ;  /* 0x0002202c122f7980 */ /* 0x000f28000c101900 */
[----:B------:R-:W4:Y:S04]  /*fbb0*/  LD.E R51, desc[UR44][R18.64+0x224] ;  /* 0x0002242c12337980 */ /* 0x000f28000c101900 */
[----:B-1----:R-:W4:Y:S04]  /*fbc0*/  LD.E R25, desc[UR44][R18.64+0x228] ;  /* 0x0002282c12197980 */ /* 0x002f28000c101900 */
[----:B------:R-:W4:Y:S04]  /*fbd0*/  LD.E R55, desc[UR44][R18.64+0x22c] ;  /* 0x00022c2c12377980 */ /* 0x000f28000c101900 */
[----:B--2---:R-:W2:Y:S04]  /*fbe0*/  LD.E R27, desc[UR44][R18.64+0x230] ;  /* 0x0002302c121b7980 */ /* 0x004ea8000c101900 */
[----:B------:R-:W2:Y:S04]  /*fbf0*/  LD.E R57, desc[UR44][R18.64+0x234] ;  /* 0x0002342c12397980 */ /* 0x000ea8000c101900 */
        /* <DEDUP_REMOVED lines=73> */
[----:B--2---:R2:W-:Y:S04]  /*10090*/  ST.E desc[UR44][R18.64+0x230], R27 ;  /* 0x0002301b12007985 */ /* 0x0045e8000c10192c */
[----:B------:R-:W-:Y:S04]  /*100a0*/  ST.E desc[UR44][R18.64+0x234], R57 ;  /* 0x0002343912007985 */ /* 0x000fe8000c10192c */
[----:B---3--:R3:W-:Y:S04]  /*100b0*/  ST.E desc[UR44][R18.64+0x238], R29 ;  /* 0x0002381d12007985 */ /* 0x0087e8000c10192c */
[----:B------:R3:W-:Y:S04]  /*100c0*/  ST.E desc[UR44][R18.64+0x23c], R59 ;  /* 0x00023c3b12007985 */ /* 0x0007e8000c10192c */
[----:B------:R3:W-:Y:S04]  /*100d0*/  ST.E desc[UR44][R18.64+0x240], R61 ;  /* 0x0002403d12007985 */ /* 0x0007e8000c10192c */
[----:B------:R3:W-:Y:S04]  /*100e0*/  ST.E desc[UR44][R18.64+0x244], R63 ;  /* 0x0002443f12007985 */ /* 0x0007e8000c10192c */
[----:B------:R3:W-:Y:S04]  /*100f0*/  ST.E desc[UR44][R18.64+0x248], R65 ;  /* 0x0002484112007985 */ /* 0x0007e8000c10192c */
[----:B------:R3:W-:Y:S04]  /*10100*/  ST.E desc[UR44][R18.64+0x24c], R67 ;  /* 0x00024c4312007985 */ /* 0x0007e8000c10192c */
[----:B0-----:R-:W4:Y:S04]  /*10110*/  LD.E R31, desc[UR44][R18.64+0x250] ;  /* 0x0002502c121f7980 */ /* 0x001f28000c101900 */
        /* <DEDUP_REMOVED lines=75> */
[----:B------:R0:W-:Y:S04]  /*105d0*/  ST.E desc[UR44][R18.64+0x254], R25 ;  /* 0x0002541912007985 */ /* 0x0001e8000c10192c */
[----:B------:R-:W-:Y:S04]  /*105e0*/  ST.E desc[UR44][R18.64+0x258], R33 ;  /* 0x0002582112007985 */ /* 0x000fe8000c10192c */
[----:B--2---:R1:W-:Y:S04]  /*105f0*/  ST.E desc[UR44][R18.64+0x25c], R27 ;  /* 0x00025c1b12007985 */ /* 0x0043e8000c10192c */
[----:B------:R-:W-:Y:S04]  /*10600*/  ST.E desc[UR44][R18.64+0x260], R39 ;  /* 0x0002602712007985 */ /* 0x000fe8000c10192c */
        /* <DEDUP_REMOVED lines=77> */
[----:B0-----:R-:W4:Y:S01]  /*10ae0*/  LDL R25, [R1+0x68] ;  /* 0x0000680001197983 */ /* 0x001f220000100800 */
[----:B------:R-:W-:-:S02]  /*10af0*/  IMAD R10, R35, 0xc00, R10 ;  /* 0x00000c00230a7824 */ /* 0x000fc400078e020a */
[----:B-1----:R-:W-:Y:S01]  /*10b00*/  IMAD.MOV.U32 R27, RZ, RZ, R11 ;  /* 0x000000ffff1b7224 */ /* 0x002fe200078e000b */
[----:B------:R-:W-:Y:S01]  /*10b10*/  F2FP.BF16.F32.PACK_AB R170, R37, R170 ;  /* 0x000000aa25aa723e */ /* 0x000fe200000010ff */
[C---:B--2---:R-:W-:Y:S01]  /*10b20*/  VIADD R24, R10.reuse, 0x80 ;  /* 0x000000800a187836 */ /* 0x044fe20000000000 */
[----:B------:R-:W-:Y:S01]  /*10b30*/  F2FP.BF16.F32.PACK_AB R172, R41, R172 ;  /* 0x000000ac29ac723e */ /* 0x000fe200000010ff */
[----:B---3--:R-:W-:Y:S01]  /*10b40*/  VIADD R26, R10, 0x100 ;  /* 0x000001000a1a7836 */ /* 0x008fe20000000000 */
[----:B------:R-:W-:Y:S01]  /*10b50*/  R2UR UR15, R27 ;  /* 0x000000001b0f72ca */ /* 0x000fe200000e0000 */
[----:B------:R-:W2:Y:S01]  /*10b60*/  LD.E R29, desc[UR44][R18.64+0x214] ;  /* 0x0002142c121d7980 */ /* 0x000ea2000c101900 */
[----:B------:R-:W-:Y:S02]  /*10b70*/  R2UR UR10, R24 ;  /* 0x00000000180a72ca */ /* 0x000fe400000e0000 */
[----:B------:R-:W-:Y:S01]  /*10b80*/  R2UR UR14, R26 ;  /* 0x000000001a0e72ca */ /* 0x000fe200000e0000 */
[----:B------:R-:W2:Y:S01]  /*10b90*/  LD.E R24, desc[UR44][R18.64+0x200] ;  /* 0x0002002c12187980 */ /* 0x000ea2000c101900 */
[----:B------:R-:W-:-:S02]  /*10ba0*/  F2FP.BF16.F32.PACK_AB R174, R45, R174 ;  /* 0x000000ae2dae723e */ /* 0x000fc400000010ff */
[----:B------:R-:W-:Y:S01]  /*10bb0*/  F2FP.BF16.F32.PACK_AB R176, R49, R176 ;  /* 0x000000b031b0723e */ /* 0x000fe200000010ff */
[----:B------:R-:W2:Y:S01]  /*10bc0*/  LD.E R31, desc[UR44][R18.64+0x21c] ;  /* 0x00021c2c121f7980 */ /* 0x000ea2000c101900 */
[----:B------:R-:W-:Y:S02]  /*10bd0*/  F2FP.BF16.F32.PACK_AB R178, R53, R178 ;  /* 0x000000b235b2723e */ /* 0x000fe400000010ff */
[----:B------:R-:W-:Y:S01]  /*10be0*/  F2FP.BF16.F32.PACK_AB R169, R169, R28 ;  /* 0x0000001ca9a9723e */ /* 0x000fe200000010ff */
[----:B------:R-:W2:Y:S01]  /*10bf0*/  LD.E R33, desc[UR44][R18.64+0x224] ;  /* 0x0002242c12217980 */ /* 0x000ea2000c101900 */
[----:B------:R-:W-:Y:S02]  /*10c00*/  F2FP.BF16.F32.PACK_AB R171, R30, R171 ;  /* 0x000000ab1eab723e */ /* 0x000fe400000010ff */
[----:B------:R-:W-:Y:S01]  /*10c10*/  F2FP.BF16.F32.PACK_AB R173, R32, R173 ;  /* 0x000000ad20ad723e */ /* 0x000fe200000010ff */
[----:B------:R-:W2:Y:S01]  /*10c20*/  LD.E R28, desc[UR44][R18.64+0x210] ;  /* 0x0002102c121c7980 */ /* 0x000ea2000c101900 */
[----:B------:R-:W-:-:S02]  /*10c30*/  F2FP.BF16.F32.PACK_AB R175, R34, R175 ;  /* 0x000000af22af723e */ /* 0x000fc400000010ff */
[----:B------:R-:W-:Y:S01]  /*10c40*/  F2FP.BF16.F32.PACK_AB R177, R36, R177 ;  /* 0x000000b124b1723e */ /* 0x000fe200000010ff */
[----:B------:R-:W2:Y:S04]  /*10c50*/  LD.E R30, desc[UR44][R18.64+0x218] ;  /* 0x0002182c121e7980 */ /* 0x000ea8000c101900 */
[----:B------:R-:W2:Y:S04]  /*10c60*/  LD.E R32, desc[UR44][R18.64+0x220] ;  /* 0x0002202c12207980 */ /* 0x000ea8000c101900 */
[----:B------:R-:W2:Y:S04]  /*10c70*/  LD.E R34, desc[UR44][R18.64+0x228] ;  /* 0x0002282c12227980 */ /* 0x000ea8000c101900 */
[----:B------:R-:W2:Y:S04]  /*10c80*/  LD.E R35, desc[UR44][R18.64+0x22c] ;  /* 0x00022c2c12237980 */ /* 0x000ea8000c101900 */
[----:B------:R-:W2:Y:S04]  /*10c90*/  LD.E R36, desc[UR44][R18.64+0x230] ;  /* 0x0002302c12247980 */ /* 0x000ea8000c101900 */
        /* <DEDUP_REMOVED lines=63> */
[----:B------:R-:W-:Y:S01]  /*11090*/  ISETP.NE.U32.AND P0, PT, R25, RZ, PT ;  /* 0x000000ff1900720c */ /* 0x000fe20003f05070 */
[----:B------:R-:W-:-:S02]  /*110a0*/  IMAD.MOV.U32 R25, RZ, RZ, R11 ;  /* 0x000000ffff197224 */ /* 0x000fc400078e000b */
[----:B------:R-:W2:Y:S03]  /*110b0*/  LD.E R100, desc[UR44][R18.64+0x330] ;  /* 0x0003302c12647980 */ /* 0x000ea6000c101900 */
        /* <DEDUP_REMOVED lines=60> */
[----:B------:R-:W-:Y:S01]  /*11480*/  HGMMA.64x256x16.F32.BF16 R24, R168, gdesc[UR4].tnspB, R24, UP0, gsb0 ;  /* 0x43e00004a8187df0 */ /* 0x000fe2000b801818 */
[----:B------:R-:W-:Y:S02]  /*11490*/  F2FP.BF16.F32.PACK_AB R179, R12, R179 ;  /* 0x000000b30cb3723e */ /* 0x000fe400000010ff */
        /* <DEDUP_REMOVED lines=131> */
[----:B------:R-:W-:Y:S01]  /*11cd0*/  STL [R1+0x68], R2 ;  /* 0x0000680201007387 */ /* 0x000fe20000100800 */
        /* <DEDUP_REMOVED lines=8> */
[----:B------:R-:W-:-:S02]  /*11d60*/  WARPGROUP.DEPBAR.LE gsb0, 0x0 ;  /* 0x00008000000079c5 */ /* 0x000fc40000010000 */
        /* <DEDUP_REMOVED lines=132> */
[----:B------:R-:W-:Y:S01]  /*125b0*/  IMAD.MOV.U32 R13, RZ, RZ, R11 ;  /* 0x000000ffff0d7224 */ /* 0x000fe200078e000b */
        /* <DEDUP_REMOVED lines=131> */
[----:B------:R-:W-:Y:S01]  /*12df0*/  R2UR UR6, R12 ;  /* 0x000000000c0672ca */ /* 0x000fe200000e0000 */
[----:B------:R-:W-:Y:S01]  /*12e00*/  STL [R1+0x68], R2 ;  /* 0x0000680201007387 */ /* 0x000fe20000100800 */
[----:B------:R-:W-:Y:S01]  /*12e10*/  R2UR UR7, R13 ;  /* 0x000000000d0772ca */ /* 0x000fe200000e0000 */
[----:B------:R-:W-:Y:S01]  /*12e20*/  VIADD R10, R10, 0x280 ;  /* 0x000002800a0a7836 */ /* 0x000fe20000000000 */
[----:B------:R-:W-:Y:S02]  /*12e30*/  WARPGROUP.DEPBAR.LE gsb0, 0x0 ;  /* 0x00008000000079c5 */ /* 0x000fe40000010000 */
[----:B------:R-:W-:Y:S01]  /*12e40*/  ST.E desc[UR44][R18.64+0x200], R24 ;  /* 0x0002001812007985 */ /* 0x000fe2000c10192c */
[----:B------:R-:W-:Y:S02]  /*12e50*/  F2FP.BF16.F32.PACK_AB R168, R203, R204 ;  /* 0x000000cccba8723e */ /* 0x000fe400000010ff */
[----:B------:R-:W-:Y:S01]  /*12e60*/  F2FP.BF16.F32.PACK_AB R170, R201, R202 ;  /* 0x000000cac9aa723e */ /* 0x000fe200000010ff */
[----:B------:R-:W-:Y:S01]  /*12e70*/  ST.E desc[UR44][R4.64], R25 ;  /* 0x0000001904007985 */ /* 0x000fe2000c10192c */
        /* <DEDUP_REMOVED lines=400> */
[----:B--2---:R1:W-:Y:S04]  /*14780*/  ST.E desc[UR44][R18.64+0x200], R11 ;  /* 0x0002000b12007985 */ /* 0x0043e8000c10192c */
[----:B------:R-:W2:Y:S04]  /*14790*/  LD.E R13, desc[UR44][R4.64] ;  /* 0x0000002c040d7980 */ /* 0x000ea8000c101900 */
[----:B--2---:R2:W-:Y:S04]  /*147a0*/  ST.E desc[UR44][R4.64], R13 ;  /* 0x0000000d04007985 */ /* 0x0045e8000c10192c */
[----:B------:R-:W3:Y:S04]  /*147b0*/  LD.E R15, desc[UR44][R8.64] ;  /* 0x0000002c080f7980 */ /* 0x000ee8000c101900 */
[----:B---3--:R3:W-:Y:S04]  /*147c0*/  ST.E desc[UR44][R8.64], R15 ;  /* 0x0000000f08007985 */ /* 0x0087e8000c10192c */
[----:B------:R-:W4:Y:S04]  /*147d0*/  LD.E R17, desc[UR44][R6.64] ;  /* 0x0000002c06117980 */ /* 0x000f28000c101900 */
[----:B----4-:R4:W-:Y:S04]  /*147e0*/  ST.E desc[UR44][R6.64], R17 ;  /* 0x0000001106007985 */ /* 0x0109e8000c10192c */
[----:B0-----:R-:W4:Y:S04]  /*147f0*/  LD.E R2, desc[UR44][R18.64+0x374] ;  /* 0x0003742c12027980 */ /* 0x001f28000c101900 */
        /* <DEDUP_REMOVED lines=124> */
[----:B0-----:R-:W4:Y:S04]  /*14fc0*/  LD.E R2, desc[UR44][R18.64+0x28] ;  /* 0x0000282c12027980 */ /* 0x001f28000c101900 */
[----:B------:R-:W-:Y:S04]  /*14fd0*/  ST.E desc[UR44][R18.64+0x210], R21 ;  /* 0x0002101512007985 */ /* 0x000fe8000c10192c */
[----:B------:R-:W-:Y:S04]  /*14fe0*/  ST.E desc[UR44][R18.64+0x214], R25 ;  /* 0x0002141912007985 */ /* 0x000fe8000c10192c */
[----:B------:R-:W-:Y:S04]  /*14ff0*/  ST.E desc[UR44][R18.64+0x218], R27 ;  /* 0x0002181b12007985 */ /* 0x000fe8000c10192c */
[----:B------:R-:W-:Y:S04]  /*15000*/  ST.E desc[UR44][R18.64+0x21c], R29 ;  /* 0x00021c1d12007985 */ /* 0x000fe8000c10192c */
[----:B------:R-:W-:Y:S04]  /*15010*/  ST.E desc[UR44][R18.64+0x220], R11 ;  /* 0x0002200b12007985 */ /* 0x000fe8000c10192c */
[----:B------:R-:W-:Y:S04]  /*15020*/  ST.E desc[UR44][R18.64+0x224], R31 ;  /* 0x0002241f12007985 */ /* 0x000fe8000c10192c */
[----:B--2---:R-:W-:Y:S04]  /*15030*/  ST.E desc[UR44][R18.64+0x228], R5 ;  /* 0x0002280512007985 */ /* 0x004fe8000c10192c */
[----:B------:R-:W-:Y:S04]  /*15040*/  ST.E desc[UR44][R18.64+0x22c], R13 ;  /* 0x00022c0d12007985 */ /* 0x000fe8000c10192c */
[----:B---3--:R-:W-:Y:S04]  /*15050*/  ST.E desc[UR44][R18.64+0x230], R9 ;  /* 0x0002300912007985 */ /* 0x008fe8000c10192c */
        /* <DEDUP_REMOVED lines=115> */
[----:B------:R-:W-:-:S04]  /*15790*/  LOP3.LUT R2, R2, 0x1, RZ, 0xfc, !PT ;  /* 0x0000000102027812 */ /* 0x000fc800078efcff */
[----:B------:R-:W-:Y:S01]  /*157a0*/  ISETP.NE.AND P0, PT, R2, 0x3, PT ;  /* 0x000000030200780c */ /* 0x000fe20003f05270 */
[----:B------:R-:W-:-:S12]  /*157b0*/  BSSY B0, `(.L_x_3950) ;  /* 0x0000003000007945 */ /* 0x000fd80003800000 */
[----:B-1----:R-:W-:Y:S05]  /*157c0*/  @!P0 BRA `(.L_x_3951) ;  /* 0x0000000000048947 */ /* 0x002fea0003800000 */
[----:B------:R-:W-:Y:S01]  /*157d0*/  BPT.TRAP 0x1 ;  /* 0x000000040000795c */ /* 0x000fe20000300000 */
.L_x_3951:
[----:B------:R-:W-:Y:S05]  /*157e0*/  BSYNC B0 ;  /* 0x0000000000007941 */ /* 0x000fea0003800000 */
.L_x_3950:
        /* <DEDUP_REMOVED lines=9> */
[----:B0-----:R-:W2:Y:S02]  /*15880*/  LDL R2, [R1+0x50] ;  /* 0x0000500001027983 */ /* 0x001ea40000100800 */
[----:B--2---:R-:W-:-:S07]  /*15890*/  IMAD.SHL.U32 R2, R2, 0x80, RZ ;  /* 0x0000008002027824 */ /* 0x004fce00078e00ff */
.L_x_3923:
[----:B------:R-:W0:Y:S01]  /*158a0*/  LDC R3, c[0x0][0x448] ;  /* 0x00011200ff037b82 */ /* 0x000e220000000800 */
[----:B------:R-:W-:-:S07]  /*158b0*/  ULDC UR4, c[0x0][0xad4] ;  /* 0x0002b50000047ab9 */ /* 0x000fce0000000800 */
[----:B------:R-:W1:Y:S01]  /*158c0*/  LDC R6, c[0x0][0xadc] ;  /* 0x0002b700ff067b82 */ /* 0x000e620000000800 */
[----:B0-----:R-:W-:Y:S01]  /*158d0*/  ISETP.NE.AND P0, PT, R3, 0x1, PT ;  /* 0x000000010300780c */ /* 0x001fe20003f05270 */
[----:B------:R-:W-:-:S12]  /*158e0*/  VIADD R3, R2, 0x7f ;  /* 0x0000007f02037836 */ /* 0x000fd80000000000 */
[----:B------:R-:W0:Y:S08]  /*158f0*/  @P0 LDC R4, c[0x0][0x44c] ;  /* 0x00011300ff040b82 */ /* 0x000e300000000800 */
[----:B------:R-:W2:Y:S01]  /*15900*/  @P0 LDC R5, c[0x0][0x450] ;  /* 0x00011400ff050b82 */ /* 0x000ea20000000800 */
[----:B0-----:R-:W-:-:S05]  /*15910*/  @P0 IMAD.HI.U32 R2, R3, R4, RZ ;  /* 0x0000000403020227 */ /* 0x001fca00078e00ff */
[----:B--2---:R-:W-:Y:S02]  /*15920*/  @P0 SHF.R.U32.HI R3, RZ, R5, R2 ;  /* 0x00000005ff030219 */ /* 0x004fe40000011602 */
[----:B-1----:R-:W-:-:S03]  /*15930*/  ISETP.GE.AND P0, PT, R6, 0x1, PT ;  /* 0x000000010600780c */ /* 0x002fc60003f06270 */
[----:B------:R-:W-:-:S04]  /*15940*/  IMAD.IADD R3, R188, 0x1, R3 ;  /* 0x00000001bc037824 */ /* 0x000fc800078e0203 */
[----:B------:R-:W-:-:S06]  /*15950*/  VIADD R2, R3, -UR4 ;  /* 0x8000000403027c36 */ /* 0x000fcc0008000000 */
[----:B------:R-:W-:Y:S05]  /*15960*/  @!P0 BRA `(.L_x_3953) ;  /* 0x0000000000448947 */ /* 0x000fea0003800000 */
        /* <DEDUP_REMOVED lines=10> */
.L_x_3955:
[----:B------:R-:W-:-:S13]  /*15a10*/  ISETP.NE.AND P0, PT, R6, 0x1, PT ;  /* 0x000000010600780c */ /* 0x000fda0003f05270 */
[----:B------:R-:W0:Y:S02]  /*15a20*/  @P0 LDC.64 R4, c[0x0][0xae0] ;  /* 0x0002b800ff040b82 */ /* 0x000e240000000a00 */
[----:B0-----:R-:W-:-:S05]  /*15a30*/  @P0 IMAD.HI.U32 R4, R3, R4, RZ ;  /* 0x0000000403040227 */ /* 0x001fca00078e00ff */
[----:B------:R-:W-:-:S07]  /*15a40*/  @P0 SHF.R.U32.HI R3, RZ, R5, R4 ;  /* 0x00000005ff030219 */ /* 0x000fce0000011604 */
.L_x_3956:
[----:B------:R-:W-:Y:S05]  /*15a50*/  BSYNC B0 ;  /* 0x0000000000007941 */ /* 0x000fea0003800000 */
.L_x_3954:
[----:B------:R-:W-:-:S05]  /*15a60*/  IMAD R3, R3, R6, RZ ;  /* 0x0000000603037224 */ /* 0x000fca00078e02ff */
[----:B------:R-:W-:-:S07]  /*15a70*/  VIMNMX R2, R2, R3, !PT ;  /* 0x0000000302027248 */ /* 0x000fce0007fe0100 */
.L_x_3953:
[----:B------:R-:W-:Y:S01]  /*15a80*/  VIADD R2, R2, 0x5f ;  /* 0x0000005f02027836 */ /* 0x000fe20000000000 */
[----:B------:R-:W-:-:S03]  /*15a90*/  UIADD3 UR4, UP0, UR37, 0x28, URZ ;  /* 0x0000002825047890 */ /* 0x000fc6000ff1e03f */
[----:B------:R-:W-:Y:S01]  /*15aa0*/  IMAD.HI R2, R2, 0x2aaaaaab, RZ ;  /* 0x2aaaaaab02027827 */ /* 0x000fe200078e02ff */
[----:B------:R-:W-:-:S03]  /*15ab0*/  UIADD3.X UR5, URZ, UR36, URZ, UP0, !UPT ;  /* 0x000000243f057290 */ /* 0x000fc600087fe43f */
[----:B------:R-:W-:Y:S01]  /*15ac0*/  IMAD.U32 R6, RZ, RZ, UR4 ;  /* 0x00000004ff067e24 */ /* 0x000fe2000f8e00ff */
[----:B------:R-:W-:Y:S02]  /*15ad0*/  SHF.R.U32.HI R3, RZ, 0x1f, R2 ;  /* 0x0000001fff037819 */ /* 0x000fe40000011602 */
[----:B------:R-:W-:Y:S02]  /*15ae0*/  IMAD.U32 R7, RZ, RZ, UR5 ;  /* 0x00000005ff077e24 */ /* 0x000fe4000f8e00ff */
[----:B------:R-:W-:-:S04]  /*15af0*/  LEA.HI.SX32 R3, R2, R3, 0x1c ;  /* 0x0000000302037211 */ /* 0x000fc800078fe2ff */
[----:B------:R-:W-:-:S04]  /*15b00*/  VIMNMX R4, R196, R3, !PT ;  /* 0x00000003c4047248 */ /* 0x000fc80007fe0100 */
[----:B------:R-:W-:-:S13]  /*15b10*/  ISETP.GE.AND P0, PT, R0, R4, PT ;  /* 0x000000040000720c */ /* 0x000fda0003f06270 */
[----:B------:R-:W-:Y:S05]  /*15b20*/  @!P0 BRA `(.L_x_3957) ;  /* 0x00000098005c8947 */ /* 0x000fea0003800000 */
[----:B------:R0:W5:Y:S02]  /*15b30*/  LDL.64 R2, [R1+0x150] ;  /* 0x0001500001027983 */ /* 0x0001640000100a00 */
.L_x_3976:
[----:B-1---5:R-:W2:Y:S04]  /*15b40*/  LD.E R5, desc[UR44][R2.64] ;  /* 0x0000002c02057980 */ /* 0x022ea8000c101900 */
[----:B------:R-:W3:Y:S01]  /*15b50*/  LD.E R8, desc[UR44][R2.64+0x8] ;  /* 0x0000082c02087980 */ /* 0x000ee2000c101900 */
[----:B--2---:R-:W-:-:S05]  /*15b60*/  VIADD R5, R5, 0x1 ;  /* 0x0000000105057836 */ /* 0x004fca0000000000 */
[----:B------:R-:W-:-:S13]  /*15b70*/  ISETP.NE.AND P0, PT, R5, 0x2, PT ;  /* 0x000000020500780c */ /* 0x000fda0003f05270 */
[----:B------:R1:W5:Y:S04]  /*15b80*/  @P0 LD.E R11, desc[UR44][R2.64+0x4] ;  /* 0x0000042c020b0980 */ /* 0x000368000c101900 */
[----:B------:R-:W2:Y:S01]  /*15b90*/  @!P0 LD.E R10, desc[UR44][R2.64+0x4] ;  /* 0x0000042c020a8980 */ /* 0x000ea2000c101900 */
[----:B---3--:R-:W-:-:S03]  /*15ba0*/  VIADD R9, R8, 0x1 ;  /* 0x0000000108097836 */ /* 0x008fc60000000000 */
[----:B------:R3:W-:Y:S04]  /*15bb0*/  ST.E desc[UR44][R2.64], R5 ;  /* 0x0000000502007985 */ /* 0x0007e8000c10192c */
[----:B------:R1:W-:Y:S04]  /*15bc0*/  ST.E desc[UR44][R2.64+0x8], R9 ;  /* 0x0000080902007985 */ /* 0x0003e8000c10192c */
[----:B------:R1:W-:Y:S01]  /*15bd0*/  @!P0 ST.E desc[UR44][R2.64], RZ ;  /* 0x000000ff02008985 */ /* 0x0003e2000c10192c */
[----:B--2---:R-:W-:-:S05]  /*15be0*/  @!P0 LOP3.LUT R11, R10, 0x1, RZ, 0x3c, !PT ;  /* 0x000000010a0b8812 */ /* 0x004fca00078e3cff */
[----:B------:R1:W-:Y:S04]  /*15bf0*/  @!P0 ST.E desc[UR44][R2.64+0x4], R11 ;  /* 0x0000040b02008985 */ /* 0x0003e8000c10192c */
[----:B------:R-:W2:Y:S04]  /*15c00*/  LDL.64 R72, [R1+0x168] ;  /* 0x0001680001487983 */ /* 0x000ea80000100a00 */
[----:B--2---:R-:W2:Y:S01]  /*15c10*/  LD.E R8, desc[UR44][R72.64] ;  /* 0x0000002c48087980 */ /* 0x004ea2000c101900 */
[----:B------:R-:W-:Y:S05]  /*15c20*/  YIELD ;  /* 0x0000000000007946 */ /* 0x000fea0003800000 */
[----:B------:R-:W-:Y:S01]  /*15c30*/  BSSY B0, `(.L_x_3958) ;  /* 0x0000006000007945 */ /* 0x000fe20003800000 */
[----:B---3--:R-:W-:Y:S01]  /*15c40*/  @!P0 IMAD.MOV.U32 R5, RZ, RZ, RZ ;  /* 0x000000ffff058224 */ /* 0x008fe200078e00ff */
[----:B--2---:R-:W-:-:S04]  /*15c50*/  LOP3.LUT R8, R8, 0x1, RZ, 0xfc, !PT ;  /* 0x0000000108087812 */ /* 0x004fc800078efcff */
[----:B------:R-:W-:-:S13]  /*15c60*/  ISETP.NE.AND P1, PT, R8, 0x3, PT ;  /* 0x000000030800780c */ /* 0x000fda0003f25270 */
[----:B-1----:R-:W-:Y:S05]  /*15c70*/  @!P1 BRA `(.L_x_3959) ;  /* 0x0000000000049947 */ /* 0x002fea0003800000 */
[----:B------:R-:W-:Y:S01]  /*15c80*/  BPT.TRAP 0x1 ;  /* 0x000000040000795c */ /* 0x000fe20000300000 */
.L_x_3959:
[----:B------:R-:W-:Y:S05]  /*15c90*/  BSYNC B0 ;  /* 0x0000000000007941 */ /* 0x000fea0003800000 */
.L_x_3958:
[----:B------:R-:W2:Y:S01]  /*15ca0*/  LD.E.64 R8, desc[UR44][R72.64+0x18] ;  /* 0x0000182c48087980 */ /* 0x000ea2000c101b00 */
[----:B-----5:R-:W-:Y:S02]  /*15cb0*/  SHF.L.U32 R12, R11, 0x1f, RZ ;  /* 0x0000001f0b0c7819 */ /* 0x020fe400000006ff */
[----:B--2---:R-:W-:-:S05]  /*15cc0*/  MOV R8, R8 ;  /* 0x0000000800087202 */ /* 0x004fca0000000f00 */
[----:B------:R-:W-:-:S04]  /*15cd0*/  IMAD R5, R5, 0x8, R8 ;  /* 0x0000000805057824 */ /* 0x000fc800078e0208 */
[----:B------:R1:W2:Y:S01]  /*15ce0*/  SYNCS.PHASECHK.TRANS64.TRYWAIT P0, [R5+URZ], R12 ;  /* 0x0000000c050075a7 */ /* 0x0002a2000800017f */
[----:B------:R-:W3:Y:S04]  /*15cf0*/  LD.E R8, desc[UR44][R72.64] ;  /* 0x0000002c48087980 */ /* 0x000ee8000c101900 */
[----:B------:R1:W5:Y:S04]  /*15d00*/  LD.E R10, desc[UR44][R2.64] ;  /* 0x0000002c020a7980 */ /* 0x000368000c101900 */
[----:B------:R1:W5:Y:S01]  /*15d10*/  LD.E R11, desc[UR44][R2.64+0x4] ;  /* 0x0000042c020b7980 */ /* 0x000362000c101900 */
[----:B------:R-:W-:Y:S01]  /*15d20*/  BSSY B0, `(.L_x_3960) ;  /* 0x0000005000007945 */ /* 0x000fe20003800000 */
[----:B---3--:R-:W-:-:S04]  /*15d30*/  LOP3.LUT R8, R8, 0x1, RZ, 0xfc, !PT ;  /* 0x0000000108087812 */ /* 0x008fc800078efcff */
[----:B------:R-:W-:-:S13]  /*15d40*/  ISETP.NE.AND P1, PT, R8, 0x3, PT ;  /* 0x000000030800780c */ /* 0x000fda0003f25270 */
[----:B-12---:R-:W-:Y:S05]  /*15d50*/  @!P1 BRA `(.L_x_3961) ;  /* 0x0000000000049947 */ /* 0x006fea0003800000 */
[----:B------:R-:W-:Y:S01]  /*15d60*/  BPT.TRAP 0x1 ;  /* 0x000000040000795c */ /* 0x000fe20000300000 */
.L_x_3961:
[----:B------:R-:W-:Y:S05]  /*15d70*/  BSYNC B0 ;  /* 0x0000000000007941 */ /* 0x000fea0003800000 */
.L_x_3960:
[----:B------:R-:W-:Y:S04]  /*15d80*/  BSSY B0, `(.L_x_3962) ;  /* 0x0000008000007945 */ /* 0x000fe80003800000 */
[----:B------:R-:W-:Y:S05]  /*15d90*/  @P0 BRA `(.L_x_3963) ;  /* 0x0000000000180947 */ /* 0x000fea0003800000 */
[----:B------:R-:W2:Y:S01]  /*15da0*/  LD.E.64 R8, desc[UR44][R72.64+0x18] ;  /* 0x0000182c48087980 */ /* 0x000ea2000c101b00 */
[----:B-----5:R-:W-:Y:S02]  /*15db0*/  SHF.L.U32 R11, R11, 0x1f, RZ ;  /* 0x0000001f0b0b7819 */ /* 0x020fe400000006ff */
[----:B--2---:R-:W-:-:S05]  /*15dc0*/  MOV R9, R8 ;  /* 0x0000000800097202 */ /* 0x004fca0000000f00 */
[----:B------:R-:W-:-:S04]  /*15dd0*/  IMAD R10, R10, 0x8, R9 ;  /* 0x000000080a0a7824 */ /* 0x000fc800078e0209 */
[----:B------:R-:W1:Y:S02]  /*15de0*/  SYNCS.PHASECHK.TRANS64.TRYWAIT P0, [R10+URZ], R11 ;  /* 0x0000000b0a0075a7 */ /* 0x000e64000800017f */
[----:B-1----:R-:W-:Y:S05]  /*15df0*/  @!P0 BRA `(.L_x_3964) ;  /* 0x0000021800108947 */ /* 0x002fea0003800000 */
.L_x_3963:
[----:B------:R-:W-:Y:S05]  /*15e00*/  BSYNC B0 ;  /* 0x0000000000007941 */ /* 0x000fea0003800000 */
.L_x_3962:
[----:B-1---5:R-:W2:Y:S04]  /*15e10*/  LD.E R11, desc[UR44][R2.64] ;  /* 0x0000002c020b7980 */ /* 0x022ea8000c101900 */
[----:B------:R-:W2:Y:S01]  /*15e20*/  LDL.64 R74, [R1+0x80] ;  /* 0x00008000014a7983 */ /* 0x000ea20000100a00 */
[----:B------:R-:W-:Y:S05]  /*15e30*/  WARPSYNC.ALL ;  /* 0x0000000000007948 */ /* 0x000fea0003800000 */
[----:B------:R1:W-:Y:S04]  /*15e40*/  STL [R1+0x60], RZ ;  /* 0x000060ff01007387 */ /* 0x0003e80000100800 */
[----:B------:R-:W3:Y:S01]  /*15e50*/  LD.E.64 R8, desc[UR44][R18.64+0x78] ;  /* 0x0000782c12087980 */ /* 0x000ee2000c101b00 */
[----:B------:R-:W-:-:S05]  /*15e60*/  IMAD.MOV.U32 R5, RZ, RZ, 0x1 ;  /* 0x00000001ff057424 */ /* 0x000fca00078e00ff */
[----:B------:R1:W-:Y:S04]  /*15e70*/  STL [R1+0x60], R5 ;  /* 0x0000600501007387 */ /* 0x0003e80000100800 */
[----:B------:R-:W4:Y:S04]  /*15e80*/  LD.E.64 R12, desc[UR44][R18.64+0x78] ;  /* 0x0000782c120c7980 */ /* 0x000f28000c101b00 */
[----:B------:R1:W-:Y:S04]  /*15e90*/  STL [R1+0x60], R5 ;  /* 0x0000600501007387 */ /* 0x0003e80000100800 */
[----:B------:R-:W4:Y:S01]  /*15ea0*/  LD.E.64 R14, desc[UR44][R18.64+0x78] ;  /* 0x0000782c120e7980 */ /* 0x000f22000c101b00 */
[----:B--2---:R-:W-:-:S02]  /*15eb0*/  IMAD R10, R11, 0x300, R74 ;  /* 0x000003000b0a7824 */ /* 0x004fc400078e024a */
[----:B------:R-:W-:Y:S01]  /*15ec0*/  IMAD.MOV.U32 R11, RZ, RZ, R75 ;  /* 0x000000ffff0b7224 */ /* 0x000fe200078e004b */
[----:B------:R1:W-:Y:S02]  /*15ed0*/  STL [R1+0x60], R5 ;  /* 0x0000600501007387 */ /* 0x0003e40000100800 */
[----:B------:R-:W-:Y:S02]  /*15ee0*/  R2UR UR6, R10 ;  /* 0x000000000a0672ca */ /* 0x000fe400000e0000 */
[----:B------:R-:W-:Y:S01]  /*15ef0*/  R2UR UR7, R11 ;  /* 0x000000000b0772ca */ /* 0x000fe200000e0000 */
[----:B------:R-:W2:Y:S01]  /*15f00*/  LD.E.64 R16, desc[UR44][R18.64+0x78] ;  /* 0x0000782c12107980 */ /* 0x000ea2000c101b00 */
[----:B------:R-:W-:-:S03]  /*15f10*/  WARPGROUP.ARRIVE ;  /* 0x00000000000079c5 */ /* 0x000fc60000000000 */
[----:B------:R1:W-:Y:S01]  /*15f20*/  STL [R1+0x60], R5 ;  /* 0x0000600501007387 */ /* 0x0003e20000100800 */
        /* <DEDUP_REMOVED lines=11> */
[----:B------:R-:W3:Y:S04]  /*15fe0*/  LD.E R21, desc[UR44][R6.64] ;  /* 0x0000002c06157980 */ /* 0x000ee8000c101900 */
[----:B------:R1:W5:Y:S04]  /*15ff0*/  LD.E R11, desc[UR44][R2.64] ;  /* 0x0000002c020b7980 */ /* 0x000368000c101900 */
[----:B------:R1:W5:Y:S01]  /*16000*/  LD.E R20, desc[UR44][R2.64+0x4] ;  /* 0x0000042c02147980 */ /* 0x000362000c101900 */
[----:B------:R-:W-:Y:S01]  /*16010*/  WARPGROUP.ARRIVE ;  /* 0x00000000000079c5 */ /* 0x000fe20000000000 */
[----:B------:R-:W-:Y:S01]  /*16020*/  VIADD R14, R14, 0x4 ;  /* 0x000000040e0e7836 */ /* 0x000fe20000000000 */
[----:B------:R-:W-:Y:S01]  /*16030*/  BSSY B0, `(.L_x_3965) ;  /* 0x000001a000007945 */ /* 0x000fe20003800000 */
[----:B------:R-:W-:-:S02]  /*16040*/  VIADD R8, R10, 0x4 ;  /* 0x000000040a087836 */ /* 0x000fc40000000000 */
[--C-:B------:R-:W-:Y:S01]  /*16050*/  IMAD.MOV.U32 R9, RZ, RZ, R75.reuse ;  /* 0x000000ffff097224 */ /* 0x100fe200078e004b */
[----:B------:R-:W-:Y:S01]  /*16060*/  HGMMA.64x96x16.F32.BF16 R24, gdesc[UR4], R24, gsb0 ;  /* 0x01600000041879f0 */ /* 0x000fe20008001818 */
[----:B------:R-:W-:Y:S01]  /*16070*/  R2UR UR4, R14 ;  /* 0x000000000e0472ca */ /* 0x000fe200000e0000 */
[----:B--2---:R-:W-:Y:S01]  /*16080*/  VIADD R16, R16, 0x6 ;  /* 0x0000000610107836 */ /* 0x004fe20000000000 */
[----:B------:R-:W-:Y:S01]  /*16090*/  R2UR UR6, R8 ;  /* 0x00000000080672ca */ /* 0x000fe200000e0000 */
[----:B------:R-:W-:Y:S01]  /*160a0*/  VIADD R8, R10, 0x6 ;  /* 0x000000060a087836 */ /* 0x000fe20000000000 */
[----:B------:R-:W-:Y:S01]  /*160b0*/  R2UR UR7, R9 ;  /* 0x00000000090772ca */ /* 0x000fe200000e0000 */
[----:B------:R-:W-:Y:S01]  /*160c0*/  IMAD.MOV.U32 R9, RZ, RZ, R75 ;  /* 0x000000ffff097224 */ /* 0x000fe200078e004b */
[----:B------:R-:W-:Y:S01]  /*160d0*/  R2UR UR5, R15 ;  /* 0x000000000f0572ca */ /* 0x000fe200000e0000 */
[----:B------:R-:W-:Y:S02]  /*160e0*/  WARPGROUP.DEPBAR.LE gsb0, 0x0 ;  /* 0x00008000000079c5 */ /* 0x000fe40000010000 */
[----:B------:R-:W-:-:S10]  /*160f0*/  WARPGROUP.ARRIVE ;  /* 0x00000000000079c5 */ /* 0x000fd40000000000 */
        /* <DEDUP_REMOVED lines=8> */
[----:B---3--:R-:W-:-:S04]  /*16180*/  LOP3.LUT R21, R21, 0x1, RZ, 0xfc, !PT ;  /* 0x0000000115157812 */ /* 0x008fc800078efcff */
[----:B------:R-:W-:Y:S01]  /*16190*/  ISETP.NE.AND P0, PT, R21, 0x3, PT ;  /* 0x000000031500780c */ /* 0x000fe20003f05270 */
[----:B------:R-:W-:-:S12]  /*161a0*/  WARPGROUP.DEPBAR.LE gsb0, 0x0 ;  /* 0x00008000000079c5 */ /* 0x000fd80000010000 */
[----:B-1----:R-:W-:Y:S05]  /*161b0*/  @!P0 BRA `(.L_x_3966) ;  /* 0x0000000000048947 */ /* 0x002fea0003800000 */
[----:B------:R-:W-:Y:S01]  /*161c0*/  BPT.TRAP 0x1 ;  /* 0x000000040000795c */ /* 0x000fe20000300000 */
.L_x_3966:
[----:B------:R-:W-:Y:S05]  /*161d0*/  BSYNC B0 ;  /* 0x0000000000007941 */ /* 0x000fea0003800000 */
.L_x_3965:
        /* <DEDUP_REMOVED lines=13> */
.L_x_3968:
[----:B------:R-:W-:Y:S05]  /*162b0*/  BSYNC B0 ;  /* 0x0000000000007941 */ /* 0x000fea0003800000 */
.L_x_3967:
        /* <DEDUP_REMOVED lines=8> */
.L_x_3970:
[----:B------:R-:W-:Y:S05]  /*16340*/  BSYNC B0 ;  /* 0x0000000000007941 */ /* 0x000fea0003800000 */
.L_x_3969:
[----:B------:R-:W2:Y:S04]  /*16350*/  LDL R7, [R1+0x70] ;  /* 0x0000700001077983 */ /* 0x000ea80000100800 */
[----:B------:R-:W3:Y:S04]  /*16360*/  LD.E R17, desc[UR44][R2.64] ;  /* 0x0000002c02117980 */ /* 0x000ee8000c101900 */
[----:B------:R-:W3:Y:S04]  /*16370*/  LDL.64 R20, [R1+0xf8] ;  /* 0x0000f80001147983 */ /* 0x000ee80000100a00 */
[----:B-1---5:R-:W4:Y:S04]  /*16380*/  LDL.64 R8, [R1+0xf0] ;  /* 0x0000f00001087983 */ /* 0x022f280000100a00 */
[----:B------:R-:W4:Y:S04]  /*16390*/  LDL.64 R10, [R1+0xf0] ;  /* 0x0000f000010a7983 */ /* 0x000f280000100a00 */
[----:B------:R-:W4:Y:S04]  /*163a0*/  LDL.64 R12, [R1+0xf0] ;  /* 0x0000f000010c7983 */ /* 0x000f280000100a00 */
[----:B------:R-:W4:Y:S01]  /*163b0*/  LDL.64 R14, [R1+0xf0] ;  /* 0x0000f000010e7983 */ /* 0x000f220000100a00 */
[----:B------:R-:W-:Y:S05]  /*163c0*/  WARPSYNC.ALL ;  /* 0x0000000000007948 */ /* 0x000fea0003800000 */
[----:B------:R-:W-:Y:S01]  /*163d0*/  WARPGROUP.ARRIVE ;  /* 0x00000000000079c5 */ /* 0x000fe20000000000 */
[----:B--2---:R-:W-:Y:S01]  /*163e0*/  ISETP.NE.U32.AND P0, PT, R7, RZ, PT ;  /* 0x000000ff0700720c */ /* 0x004fe20003f05070 */
[----:B---3--:R-:W-:-:S02]  /*163f0*/  IMAD R6, R17, 0xc00, R20 ;  /* 0x00000c0011067824 */ /* 0x008fc400078e0214 */
[----:B------:R-:W-:Y:S01]  /*16400*/  IMAD.MOV.U32 R7, RZ, RZ, R21 ;  /* 0x000000ffff077224 */ /* 0x000fe200078e0015 */
[----:B------:R-:W2:Y:S01]  /*16410*/  LDL.64 R16, [R1+0xf0] ;  /* 0x0000f00001107983 */ /* 0x000ea20000100a00 */
[----:B----4-:R-:W-:Y:S02]  /*16420*/  R2UR UR4, R8 ;  /* 0x00000000080472ca */ /* 0x010fe400000e0000 */
[----:B------:R-:W-:Y:S02]  /*16430*/  R2UR UR6, R6 ;  /* 0x00000000060672ca */ /* 0x000fe400000e0000 */
[----:B------:R-:W-:Y:S02]  /*16440*/  R2UR UR7, R7 ;  /* 0x00000000070772ca */ /* 0x000fe400000e0000 */
[----:B------:R-:W-:Y:S02]  /*16450*/  R2UR UR5, R9 ;  /* 0x00000000090572ca */ /* 0x000fe400000e0000 */
[----:B------:R-:W-:-:S11]  /*16460*/  VOTEU.ANY UP0, P0 ;  /* 0x00000000003f7886 */ /* 0x000fd60000000100 */
        /* <DEDUP_REMOVED lines=85> */
[----:B------:R-:W2:Y:S01]  /*169c0*/  LDL.64 R8, [R1+0xf0] ;  /* 0x0000f00001087983 */ /* 0x000ea20000100a00 */
[----:B---3--:R-:W-:Y:S01]  /*169d0*/  VIADD R10, R10, 0x802 ;  /* 0x000008020a0a7836 */ /* 0x008fe20000000000 */
[----:B------:R-:W-:Y:S02]  /*169e0*/  WARPGROUP.DEPBAR.LE gsb0, 0x0 ;  /* 0x00008000000079c5 */ /* 0x000fe40000010000 */
[----:B------:R-:W-:-:S08]  /*169f0*/  WARPGROUP.ARRIVE ;  /* 0x00000000000079c5 */ /* 0x000fd00000000000 */
[----:B------:R-:W-:Y:S01]  /*16a00*/  HGMMA.64x96x16.F32.BF16 R24, gdesc[UR4], R24, gsb0 ;  /* 0x01600000041879f0 */ /* 0x000fe20008001818 */
[----:B------:R-:W-:Y:S01]  /*16a10*/  VIADD R20, R6, 0x602 ;  /* 0x0000060206147836 */ /* 0x000fe20000000000 */
[----:B------:R-:W-:Y:S02]  /*16a20*/  R2UR UR7, R21 ;  /* 0x00000000150772ca */ /* 0x000fe400000e0000 */
[----:B------:R-:W-:Y:S02]  /*16a30*/  R2UR UR4, R10 ;  /* 0x000000000a0472ca */ /* 0x000fe400000e0000 */
[----:B------:R-:W-:Y:S02]  /*16a40*/  R2UR UR6, R20 ;  /* 0x00000000140672ca */ /* 0x000fe400000e0000 */
[----:B------:R-:W-:Y:S02]  /*16a50*/  R2UR UR5, R11 ;  /* 0x000000000b0572ca */ /* 0x000fe400000e0000 */
[----:B------:R-:W3:Y:S01]  /*16a60*/  LDL.64 R10, [R1+0xf0] ;  /* 0x0000f000010a7983 */ /* 0x000ee20000100a00 */
[----:B----4-:R-:W-:-:S02]  /*16a70*/  VIADD R12, R12, 0x804 ;  /* 0x000008040c0c7836 */ /* 0x010fc40000000000 */
[----:B------:R-:W-:Y:S01]  /*16a80*/  VIADD R20, R6, 0x604 ;  /* 0x0000060406147836 */ /* 0x000fe20000000000 */
[----:B------:R-:W-:Y:S02]  /*16a90*/  WARPGROUP.DEPBAR.LE gsb0, 0x0 ;  /* 0x00008000000079c5 */ /* 0x000fe40000010000 */
[----:B------:R-:W-:-:S06]  /*16aa0*/  WARPGROUP.ARRIVE ;  /* 0x00000000000079c5 */ /* 0x000fcc0000000000 */
[----:B------:R-:W-:Y:S01]  /*16ab0*/  HGMMA.64x96x16.F32.BF16 R24, gdesc[UR4], R24, gsb0 ;  /* 0x01600000041879f0 */ /* 0x000fe20008001818 */
[----:B------:R-:W-:Y:S02]  /*16ac0*/  R2UR UR6, R20 ;  /* 0x00000000140672ca */ /* 0x000fe400000e0000 */
[----:B------:R-:W-:Y:S02]  /*16ad0*/  R2UR UR7, R21 ;  /* 0x00000000150772ca */ /* 0x000fe400000e0000 */
[----:B------:R-:W-:Y:S02]  /*16ae0*/  R2UR UR4, R12 ;  /* 0x000000000c0472ca */ /* 0x000fe400000e0000 */
[----:B------:R-:W-:Y:S02]  /*16af0*/  R2UR UR5, R13 ;  /* 0x000000000d0572ca */ /* 0x000fe400000e0000 */
[----:B------:R-:W4:Y:S01]  /*16b00*/  LDL.64 R12, [R1+0xf0] ;  /* 0x0000f000010c7983 */ /* 0x000f220000100a00 */
[----:B------:R-:W-:-:S02]  /*16b10*/  VIADD R14, R14, 0x806 ;  /* 0x000008060e0e7836 */ /* 0x000fc40000000000 */
        /* <DEDUP_REMOVED lines=9> */
[----:B--2---:R-:W-:-:S02]  /*16bb0*/  VIADD R8, R8, 0xc00 ;  /* 0x00000c0008087836 */ /* 0x004fc40000000000 */
[----:B------:R-:W-:Y:S01]  /*16bc0*/  VIADD R20, R6, 0x900 ;  /* 0x0000090006147836 */ /* 0x000fe20000000000 */
[----:B------:R-:W-:Y:S02]  /*16bd0*/  WARPGROUP.DEPBAR.LE gsb0, 0x0 ;  /* 0x00008000000079c5 */ /* 0x000fe40000010000 */
[----:B------:R-:W-:-:S06]  /*16be0*/  WARPGROUP.ARRIVE ;  /* 0x00000000000079c5 */ /* 0x000fcc0000000000 */
[----:B------:R-:W-:Y:S01]  /*16bf0*/  HGMMA.64x96x16.F32.BF16 R24, gdesc[UR4], R24, gsb0 ;  /* 0x01600000041879f0 */ /* 0x000fe20008001818 */
[----:B------:R-:W-:Y:S02]  /*16c00*/  R2UR UR6, R20 ;  /* 0x00000000140672ca */ /* 0x000fe400000e0000 */
[----:B------:R-:W-:Y:S02]  /*16c10*/  R2UR UR7, R21 ;  /* 0x00000000150772ca */ /* 0x000fe400000e0000 */
[----:B------:R-:W-:Y:S02]  /*16c20*/  R2UR UR4, R8 ;  /* 0x00000000080472ca */ /* 0x000fe400000e0000 */
[----:B------:R-:W-:Y:S01]  /*16c30*/  R2UR UR5, R9 ;  /* 0x00000000090572ca */ /* 0x000fe200000e0000 */
[----:B---3--:R-:W-:Y:S02]  /*16c40*/  VIADD R10, R10, 0xc02 ;  /* 0x00000c020a0a7836 */ /* 0x008fe40000000000 */
        /* <DEDUP_REMOVED lines=26> */
[----:B------:R-:W1:Y:S01]  /*16df0*/  S2R R74, SR_TID.X ;  /* 0x00000000004a7919 */ /* 0x000e620000002100 */
[----:B------:R2:W-:Y:S04]  /*16e00*/  STL [R1+0x70], R5 ;  /* 0x0000700501007387 */ /* 0x0005e80000100800 */
[----:B------:R2:W-:Y:S01]  /*16e10*/  STL [R1+0x70], R5 ;  /* 0x0000700501007387 */ /* 0x0005e20000100800 */
[----:B------:R-:W-:-:S02]  /*16e20*/  WARPGROUP.DEPBAR.LE gsb0, 0x0 ;  /* 0x00008000000079c5 */ /* 0x000fc40000010000 */
[----:B------:R-:W-:-:S06]  /*16e30*/  WARPGROUP.ARRIVE ;  /* 0x00000000000079c5 */ /* 0x000fcc0000000000 */
[----:B------:R-:W-:Y:S01]  /*16e40*/  HGMMA.64x96x16.F32.BF16 R24, gdesc[UR4], R24, gsb0 ;  /* 0x01600000041879f0 */ /* 0x000fe20008001818 */
[----:B------:R2:W-:Y:S01]  /*16e50*/  STL [R1+0x70], R5 ;  /* 0x0000700501007387 */ /* 0x0005e20000100800 */
[----:B-1----:R-:W-:-:S03]  /*16e60*/  SHF.R.U32.HI R74, RZ, 0x7, R74 ;  /* 0x00000007ff4a7819 */ /* 0x002fc6000001164a */
        /* <DEDUP_REMOVED lines=16> */
[----:B------:R-:W3:Y:S04]  /*16f70*/  LD.E R7, desc[UR44][R72.64] ;  /* 0x0000002c48077980 */ /* 0x000ee8000c101900 */
[----:B------:R2:W5:Y:S01]  /*16f80*/  LD.E R6, desc[UR44][R2.64] ;  /* 0x0000002c02067980 */ /* 0x000562000c101900 */
[----:B------:R-:W-:Y:S01]  /*16f90*/  BSSY B0, `(.L_x_3972) ;  /* 0x0000005000007945 */ /* 0x000fe20003800000 */
[----:B---3--:R-:W-:-:S04]  /*16fa0*/  LOP3.LUT R7, R7, 0x1, RZ, 0xfc, !PT ;  /* 0x0000000107077812 */ /* 0x008fc800078efcff */
[----:B------:R-:W-:-:S13]  /*16fb0*/  ISETP.NE.AND P0, PT, R7, 0x3, PT ;  /* 0x000000030700780c */ /* 0x000fda0003f05270 */
[----:B--2---:R-:W-:Y:S05]  /*16fc0*/  @!P0 BRA `(.L_x_3973) ;  /* 0x0000000000048947 */ /* 0x004fea0003800000 */
[----:B------:R-:W-:Y:S01]  /*16fd0*/  BPT.TRAP 0x1 ;  /* 0x000000040000795c */ /* 0x000fe20000300000 */
.L_x_3973:
[----:B------:R-:W-:Y:S05]  /*16fe0*/  BSYNC B0 ;  /* 0x0000000000007941 */ /* 0x000fea0003800000 */
.L_x_3972:
[----:B------:R-:W2:Y:S04]  /*16ff0*/  LD.E.64 R8, desc[UR44][R72.64+0x20] ;  /* 0x0000202c48087980 */ /* 0x000ea8000c101b00 */
[----:B------:R-:W3:Y:S01]  /*17000*/  LD.E R7, desc[UR44][R72.64+0xc] ;  /* 0x00000c2c48077980 */ /* 0x000ee2000c101900 */
[----:B--2---:R-:W-:-:S05]  /*17010*/  MOV R9, R8 ;  /* 0x0000000800097202 */ /* 0x004fca0000000f00 */
[----:B-----5:R-:W-:-:S05]  /*17020*/  IMAD R6, R6, 0x8, R9 ;  /* 0x0000000806067824 */ /* 0x020fca00078e0209 */
[----:B---3--:R-:W-:-:S04]  /*17030*/  PRMT R6, R7, 0x654, R6 ;  /* 0x0000065407067816 */ /* 0x008fc80000000006 */
[----:B------:R1:W-:Y:S01]  /*17040*/  SYNCS.ARRIVE.TRANS64.RED.A1T0 RZ, [R6+URZ], RZ ;  /* 0x000000ff06ff79a7 */ /* 0x0003e2000810043f */
[----:B------:R-:W1:Y:S02]  /*17050*/  LDL.64 R16, [R1+0x410] ;  /* 0x0004100001107983 */ /* 0x000e640000100a00 */
[----:B-1----:R-:W-:-:S04]  /*17060*/  FMNMX.FTZ R6, R24, R16, !PT ;  /* 0x0000001018067209 */ /* 0x002fc80007810000 */
        /* <DEDUP_REMOVED lines=29> */
[----:B------:R-:W-:Y:S01]  /*17240*/  FMNMX.FTZ R6, R42, R7, !PT ;  /* 0x000000072a067209 */ /* 0x000fe20007810000 */
[----:B------:R-:W2:Y:S01]  /*17250*/  LDL R8, [R1+0x430] ;  /* 0x0004300001087983 */ /* 0x000ea20000100800 */
[----:B------:R-:W-:-:S02]  /*17260*/  FMNMX.FTZ R10, R68, R9, !PT ;  /* 0x00000009440a7209 */ /* 0x000fc40007810000 */
[----:B------:R-:W-:Y:S02]  /*17270*/  FMNMX.FTZ R7, R43, R6, !PT ;  /* 0x000000062b077209 */ /* 0x000fe40007810000 */
[----:B------:R-:W-:Y:S02]  /*17280*/  FMNMX.FTZ R10, R69, R10, !PT ;  /* 0x0000000a450a7209 */ /* 0x000fe40007810000 */
[----:B------:R-:W-:-:S03]  /*17290*/  FMNMX.FTZ R6, R46, R7, !PT ;  /* 0x000000072e067209 */ /* 0x000fc60007810000 */
[----:B------:R-:W1:Y:S01]  /*172a0*/  SHFL.BFLY PT, R9, R10, 0x2, 0x1f ;  /* 0x0c401f000a097f89 */ /* 0x000e6200000e0000 */
[----:B------:R-:W-:-:S04]  /*172b0*/  FMNMX.FTZ R7, R47, R6, !PT ;  /* 0x000000062f077209 */ /* 0x000fc80007810000 */
[----:B------:R-:W-:-:S04]  /*172c0*/  FMNMX.FTZ R6, R50, R7, !PT ;  /* 0x0000000732067209 */ /* 0x000fc80007810000 */
[----:B------:R-:W-:-:S04]  /*172d0*/  FMNMX.FTZ R7, R51, R6, !PT ;  /* 0x0000000633077209 */ /* 0x000fc80007810000 */
[----:B------:R-:W-:-:S04]  /*172e0*/  FMNMX.FTZ R6, R54, R7, !PT ;  /* 0x0000000736067209 */ /* 0x000fc80007810000 */
[----:B------:R-:W-:-:S04]  /*172f0*/  FMNMX.FTZ R7, R55, R6, !PT ;  /* 0x0000000637077209 */ /* 0x000fc80007810000 */
[----:B------:R-:W-:Y:S02]  /*17300*/  FMNMX.FTZ R6, R58, R7, !PT ;  /* 0x000000073a067209 */ /* 0x000fe40007810000 */
[----:B-1----:R-:W-:Y:S02]  /*17310*/  FMNMX.FTZ R9, R10, R9, !PT ;  /* 0x000000090a097209 */ /* 0x002fe40007810000 */
        /* <DEDUP_REMOVED lines=8> */
[----:B------:R-:W3:Y:S01]  /*173a0*/  LDL.64 R6, [R1+0x420] ;  /* 0x0004200001067983 */ /* 0x000ee20000100a00 */
[----:B-1----:R-:W-:-:S03]  /*173b0*/  FMNMX.FTZ R12, R9, R12, !PT ;  /* 0x0000000c090c7209 */ /* 0x002fc60007810000 */
[----:B------:R-:W-:Y:S04]  /*173c0*/  STL.64 [R1+0x410], R10 ;  /* 0x0004100a01007387 */ /* 0x000fe80000100a00 */
[----:B------:R-:W4:Y:S04]  /*173d0*/  LDL R13, [R1+0x414] ;  /* 0x00041400010d7983 */ /* 0x000f280000100800 */
[----:B------:R-:W-:Y:S04]  /*173e0*/  STL [R1+0x410], R12 ;  /* 0x0004100c01007387 */ /* 0x000fe80000100800 */
[----:B------:R-:W2:Y:S04]  /*173f0*/  LDL R21, [R1+0x410] ;  /* 0x0004100001157983 */ /* 0x000ea80000100800 */
[----:B----4-:R-:W1:Y:S01]  /*17400*/  SHFL.BFLY PT, R10, R13, 0x2, 0x1f ;  /* 0x0c401f000d0a7f89 */ /* 0x010e6200000e0000 */
[----:B--2---:R-:W-:Y:S01]  /*17410*/  FADD.FTZ R9, R16, -R21 ;  /* 0x8000001510097221 */ /* 0x004fe20000010000 */
[----:B-1----:R-:W-:-:S05]  /*17420*/  FMNMX.FTZ R11, R10, R13, !PT ;  /* 0x0000000d0a0b7209 */ /* 0x002fca0007810000 */
[----:B------:R-:W1:Y:S01]  /*17430*/  SHFL.BFLY PT, R16, R11, 0x1, 0x1f ;  /* 0x0c201f000b107f89 */ /* 0x000e6200000e0000 */
[----:B------:R-:W-:-:S04]  /*17440*/  FMUL.FTZ R21, R8, R21 ;  /* 0x0000001508157220 */ /* 0x000fc80000410000 */
        /* <DEDUP_REMOVED lines=15> */
[--C-:B------:R-:W-:Y:S01]  /*17540*/  FFMA.FTZ R189, R53, R8, -R21.reuse ;  /* 0x0000000835bd7223 */ /* 0x100fe20000010815 */
[----:B-1----:R-:W-:Y:S01]  /*17550*/  FMNMX.FTZ R16, R11, R16, !PT ;  /* 0x000000100b107209 */ /* 0x002fe20007810000 */
        /* <DEDUP_REMOVED lines=8> */
[-C--:B------:R-:W-:Y:S01]  /*175e0*/  FMUL.FTZ R21, R16, R8.reuse ;  /* 0x0000000810157220 */ /* 0x080fe20000410000 */
[----:B------:R-:W-:Y:S01]  /*175f0*/  FADD.FTZ R17, R17, -R16 ;  /* 0x8000001011117221 */ /* 0x000fe20000010000 */
[----:B------:R-:W-:-:S02]  /*17600*/  FMUL.FTZ R9, R9, R8 ;  /* 0x0000000809097220 */ /* 0x000fc40000410000 */
[-CC-:B------:R-:W-:Y:S01]  /*17610*/  FFMA.FTZ R169, R26, R8.reuse, -R21.reuse ;  /* 0x000000081aa97223 */ /* 0x180fe20000010815 */
[----:B------:R-:W-:Y:S01]  /*17620*/  FMUL.FTZ R17, R8, R17 ;  /* 0x0000001108117220 */ /* 0x000fe20000410000 */
[-CC-:B------:R-:W-:Y:S01]  /*17630*/  FFMA.FTZ R37, R27, R8.reuse, -R21.reuse ;  /* 0x000000081b257223 */ /* 0x180fe20000010815 */
[----:B------:R-:W-:Y:S01]  /*17640*/  MUFU.EX2 R168, R168 ;  /* 0x000000a800a87308 */ /* 0x000fe20000000800 */
[-CC-:B------:R-:W-:Y:S01]  /*17650*/  FFMA.FTZ R171, R30, R8.reuse, -R21.reuse ;  /* 0x000000081eab7223 */ /* 0x180fe20000010815 */
[----:B------:R-:W-:-:S06]  /*17660*/  FFMA.FTZ R40, R31, R8, -R21 ;  /* 0x000000081f287223 */ /* 0x000fcc0000010815 */
[----:B------:R-:W-:Y:S08]  /*17670*/  MUFU.EX2 R28, R17 ;  /* 0x00000011001c7308 */ /* 0x000ff00000000800 */
[----:B------:R-:W3:Y:S08]  /*17680*/  MUFU.EX2 R169, R169 ;  /* 0x000000a900a97308 */ /* 0x000ef00000000800 */
[----:B------:R-:W1:Y:S01]  /*17690*/  MUFU.EX2 R9, R9 ;  /* 0x0000000900097308 */ /* 0x000e620000000800 */
[----:B------:R-:W-:-:S07]  /*176a0*/  FFMA.FTZ R173, R34, R8, -R21 ;  /* 0x0000000822ad7223 */ /* 0x000fce0000010815 */
[----:B------:R-:W2:Y:S08]  /*176b0*/  MUFU.EX2 R37, R37 ;  /* 0x0000002500257308 */ /* 0x000eb00000000800 */
[----:B------:R-:W4:Y:S01]  /*176c0*/  MUFU.EX2 R24, R24 ;  /* 0x0000001800187308 */ /* 0x000f220000000800 */
[----:B------:R-:W-:-:S07]  /*176d0*/  FFMA.FTZ R31, R35, R8, -R21 ;  /* 0x00000008231f7223 */ /* 0x000fce0000010815 */
[----:B------:R-:W0:Y:S08]  /*176e0*/  MUFU.EX2 R171, R171 ;  /* 0x000000ab00ab7308 */ /* 0x000e300000000800 */
[----:B------:R-:W0:Y:S01]  /*176f0*/  MUFU.EX2 R170, R170 ;  /* 0x000000aa00aa7308 */ /* 0x000e220000000800 */
[----:B---3--:R-:W-:Y:S01]  /*17700*/  FFMA.FTZ R20, R7, R28, R169 ;  /* 0x0000001c07147223 */ /* 0x008fe200000100a9 */
[----:B------:R-:W-:-:S06]  /*17710*/  FFMA.FTZ R175, R38, R8, -R21 ;  /* 0x0000000826af7223 */ /* 0x000fcc0000010815 */
[----:B------:R-:W3:Y:S01]  /*17720*/  MUFU.EX2 R40, R40 ;  /* 0x0000002800287308 */ /* 0x000ee20000000800 */
[----:B-1----:R-:W-:-:S07]  /*17730*/  FFMA.FTZ R7, R9, R6, R168 ;  /* 0x0000000609077223 */ /* 0x002fce00000100a8 */
[----:B------:R-:W1:Y:S01]  /*17740*/  MUFU.EX2 R72, R72 ;  /* 0x0000004800487308 */ /* 0x000e620000000800 */
[----:B--2---:R-:W-:Y:S01]  /*17750*/  FADD.FTZ R20, R37, R20 ;  /* 0x0000001425147221 */ /* 0x004fe20000010000 */
[----:B------:R-:W-:-:S06]  /*17760*/  FFMA.FTZ R34, R39, R8, -R21 ;  /* 0x0000000827227223 */ /* 0x000fcc0000010815 */
[----:B------:R-:W2:Y:S01]  /*17770*/  MUFU.EX2 R173, R173 ;  /* 0x000000ad00ad7308 */ /* 0x000ea20000000800 */
[----:B----4-:R-:W-:-:S07]  /*17780*/  FADD.FTZ R7, R24, R7 ;  /* 0x0000000718077221 */ /* 0x010fce0000010000 */
[----:B------:R-:W4:Y:S01]  /*17790*/  MUFU.EX2 R172, R172 ;  /* 0x000000ac00ac7308 */ /* 0x000f220000000800 */
[----:B0-----:R-:W-:Y:S01]  /*177a0*/  FADD.FTZ R17, R171, R20 ;  /* 0x00000014ab117221 */ /* 0x001fe20000010000 */
[----:B------:R-:W-:-:S06]  /*177b0*/  FFMA.FTZ R177, R42, R8, -R21 ;  /* 0x000000082ab17223 */ /* 0x000fcc0000010815 */
[----:B------:R-:W0:Y:S01]  /*177c0*/  MUFU.EX2 R31, R31 ;  /* 0x0000001f001f7308 */ /* 0x000e220000000800 */
[----:B------:R-:W-:-:S07]  /*177d0*/  FADD.FTZ R7, R170, R7 ;  /* 0x00000007aa077221 */ /* 0x000fce0000010000 */
[----:B------:R-:W0:Y:S01]  /*177e0*/  MUFU.EX2 R32, R32 ;  /* 0x0000002000207308 */ /* 0x000e220000000800 */
[----:B---3--:R-:W-:Y:S01]  /*177f0*/  FADD.FTZ R6, R40, R17 ;  /* 0x0000001128067221 */ /* 0x008fe20000010000 */
[----:B------:R-:W-:-:S06]  /*17800*/  FFMA.FTZ R30, R43, R8, -R21 ;  /* 0x000000082b1e7223 */ /* 0x000fcc0000010815 */
[----:B------:R-:W3:Y:S01]  /*17810*/  MUFU.EX2 R175, R175 ;  /* 0x000000af00af7308 */ /* 0x000ee20000000800 */
[----:B-1----:R-:W-:-:S07]  /*17820*/  FADD.FTZ R7, R72, R7 ;  /* 0x0000000748077221 */ /* 0x002fce0000010000 */
        /* <DEDUP_REMOVED lines=52> */
[----:B------:R-:W-:-:S06]  /*17b70*/  FADD.FTZ R6, R15, R6 ;  /* 0x000000060f067221 */ /* 0x000fcc0000010000 */
[----:B------:R-:W0:Y:S01]  /*17b80*/  MUFU.EX2 R209, R209 ;  /* 0x000000d100d17308 */ /* 0x000e220000000800 */
[----:B------:R-:W-:-:S07]  /*17b90*/  FFMA.FTZ R200, R66, R8, -R21 ;  /* 0x0000000842c87223 */ /* 0x000fce0000010815 */
[----:B------:R-:W0:Y:S01]  /*17ba0*/  MUFU.EX2 R190, R190 ;  /* 0x000000be00be7308 */ /* 0x000e220000000800 */
[----:B---3--:R-:W-:Y:S01]  /*17bb0*/  FADD.FTZ R17, R214, R7 ;  /* 0x00000007d6117221 */ /* 0x008fe20000010000 */
[----:B-1----:R-:W-:-:S06]  /*17bc0*/  FADD.FTZ R7, R189, R6 ;  /* 0x00000006bd077221 */ /* 0x002fcc0000010000 */
[----:B------:R-:W1:Y:S01]  /*17bd0*/  MUFU.EX2 R205, R205 ;  /* 0x000000cd00cd7308 */ /* 0x000e620000000800 */
[----:B------:R-:W-:-:S07]  /*17be0*/  FFMA.FTZ R202, R67, R8, -R21 ;  /* 0x0000000843ca7223 */ /* 0x000fce0000010815 */
[----:B------:R-:W3:Y:S01]  /*17bf0*/  MUFU.EX2 R13, R13 ;  /* 0x0000000d000d7308 */ /* 0x000ee20000000800 */
[----:B--2---:R-:W-:Y:S01]  /*17c00*/  FADD.FTZ R6, R204, R17 ;  /* 0x00000011cc067221 */ /* 0x004fe20000010000 */
[----:B----4-:R-:W-:-:S06]  /*17c10*/  FADD.FTZ R7, R12, R7 ;  /* 0x000000070c077221 */ /* 0x010fcc0000010000 */
[----:B------:R-:W2:Y:S01]  /*17c20*/  MUFU.EX2 R210, R210 ;  /* 0x000000d200d27308 */ /* 0x000ea20000000800 */
[----:B------:R-:W-:-:S07]  /*17c30*/  FFMA.FTZ R201, R70, R8, -R21 ;  /* 0x0000000846c97223 */ /* 0x000fce0000010815 */
[----:B------:R-:W4:Y:S01]  /*17c40*/  MUFU.EX2 R191, R191 ;  /* 0x000000bf00bf7308 */ /* 0x000f220000000800 */
[----:B0-----:R-:W-:Y:S01]  /*17c50*/  FADD.FTZ R20, R209, R6 ;  /* 0x00000006d1147221 */ /* 0x001fe20000010000 */
[----:B------:R-:W-:-:S06]  /*17c60*/  FADD.FTZ R6, R190, R7 ;  /* 0x00000007be067221 */ /* 0x000fcc0000010000 */
[----:B------:R-:W-:Y:S01]  /*17c70*/  MUFU.EX2 R10, R10 ;  /* 0x0000000a000a7308 */ /* 0x000fe20000000800 */
[----:B------:R-:W-:-:S07]  /*17c80*/  FFMA.FTZ R203, R71, R8, -R21 ;  /* 0x0000000847cb7223 */ /* 0x000fce0000010815 */
[----:B------:R-:W0:Y:S01]  /*17c90*/  MUFU.EX2 R200, R200 ;  /* 0x000000c800c87308 */ /* 0x000e220000000800 */
[----:B-1----:R-:W-:Y:S01]  /*17ca0*/  FADD.FTZ R7, R205, R20 ;  /* 0x00000014cd077221 */ /* 0x002fe20000010000 */
[----:B---3--:R-:W-:-:S06]  /*17cb0*/  FADD.FTZ R6, R13, R6 ;  /* 0x000000060d067221 */ /* 0x008fcc0000010000 */
[----:B------:R-:W-:Y:S08]  /*17cc0*/  MUFU.EX2 R192, R192 ;  /* 0x000000c000c07308 */ /* 0x000ff00000000800 */
[----:B------:R-:W1:Y:S01]  /*17cd0*/  MUFU.EX2 R202, R202 ;  /* 0x000000ca00ca7308 */ /* 0x000e620000000800 */
[----:B--2---:R-:W-:Y:S01]  /*17ce0*/  FADD.FTZ R17, R210, R7 ;  /* 0x00000007d2117221 */ /* 0x004fe20000010000 */
[----:B----4-:R-:W-:-:S06]  /*17cf0*/  FADD.FTZ R7, R191, R6 ;  /* 0x00000006bf077221 */ /* 0x010fcc0000010000 */
[----:B------:R-:W-:Y:S08]  /*17d00*/  MUFU.EX2 R11, R68 ;  /* 0x00000044000b7308 */ /* 0x000ff00000000800 */
[----:B------:R-:W2:Y:S01]  /*17d10*/  MUFU.EX2 R201, R201 ;  /* 0x000000c900c97308 */ /* 0x000ea20000000800 */
[----:B0-----:R-:W-:Y:S01]  /*17d20*/  FADD.FTZ R17, R200, R17 ;  /* 0x00000011c8117221 */ /* 0x001fe20000010000 */
[----:B------:R-:W-:-:S06]  /*17d30*/  FADD.FTZ R7, R10, R7 ;  /* 0x000000070a077221 */ /* 0x000fcc0000010000 */
[----:B------:R-:W0:Y:S08]  /*17d40*/  MUFU.EX2 R193, R193 ;  /* 0x000000c100c17308 */ /* 0x000e300000000800 */
[----:B------:R-:W3:Y:S01]  /*17d50*/  MUFU.EX2 R203, R203 ;  /* 0x000000cb00cb7308 */ /* 0x000ee20000000800 */
[----:B-1----:R-:W-:Y:S01]  /*17d60*/  FADD.FTZ R8, R202, R17 ;  /* 0x00000011ca087221 */ /* 0x002fe20000010000 */
[----:B------:R-:W-:-:S03]  /*17d70*/  FADD.FTZ R6, R192, R7 ;  /* 0x00000007c0067221 */ /* 0x000fc60000010000 */
[----:B--2---:R-:W-:Y:S01]  /*17d80*/  FADD.FTZ R8, R201, R8 ;  /* 0x00000008c9087221 */ /* 0x004fe20000010000 */
[----:B------:R-:W-:-:S04]  /*17d90*/  FADD.FTZ R6, R11, R6 ;  /* 0x000000060b067221 */ /* 0x000fc80000010000 */
[----:B0-----:R-:W-:Y:S01]  /*17da0*/  FADD.FTZ R20, R193, R6 ;  /* 0x00000006c1147221 */ /* 0x001fe20000010000 */
[----:B------:R-:W-:Y:S01]  /*17db0*/  STL [R1+0x414], R16 ;  /* 0x0004141001007387 */ /* 0x000fe20000100800 */
[----:B---3--:R-:W-:-:S05]  /*17dc0*/  FADD.FTZ R21, R203, R8 ;  /* 0x00000008cb157221 */ /* 0x008fca0000010000 */
[----:B------:R0:W-:Y:S04]  /*17dd0*/  STL.64 [R1+0x420], R20 ;  /* 0x0004201401007387 */ /* 0x0001e80000100a00 */
        /* <DEDUP_REMOVED lines=11> */
[----:B------:R-:W1:Y:S04]  /*17e90*/  LD.E R54, desc[UR44][R18.64+0x210] ;  /* 0x0002102c12367980 */ /* 0x000e68000c101900 */
[----:B0-----:R-:W3:Y:S04]  /*17ea0*/  LD.E R21, desc[UR44][R18.64+0x3f4] ;  /* 0x0003f42c12157980 */ /* 0x001ee8000c101900 */
[----:B------:R-:W4:Y:S04]  /*17eb0*/  LD.E R56, desc[UR44][R18.64+0x214] ;  /* 0x0002142c12387980 */ /* 0x000f28000c101900 */
        /* <DEDUP_REMOVED lines=59> */
[----:B------:R-:W-:Y:S01]  /*18270*/  ULOP3.LUT UR6, UR4, 0x8, URZ, 0xfc, !UPT ;  /* 0x0000000804067892 */ /* 0x000fe2000f8efc3f */
[C---:B-1----:R-:W-:Y:S01]  /*18280*/  FMUL.FTZ R17, R9.reuse, R54 ;  /* 0x0000003609117220 */ /* 0x042fe20000410000 */
[----:B---3--:R-:W-:-:S04]  /*18290*/  FMUL.FTZ R43, R9, R21 ;  /* 0x00000015092b7220 */ /* 0x008fc80000410000 */
[----:B------:R0:W-:Y:S01]  /*182a0*/  ST.E desc[UR44][R18.64+0x210], R17 ;  /* 0x0002101112007985 */ /* 0x0001e2000c10192c */
[C---:B----4-:R-:W-:Y:S01]  /*182b0*/  FMUL.FTZ R21, R9.reuse, R56 ;  /* 0x0000003809157220 */ /* 0x050fe20000410000 */
[C---:B--2---:R-:W-:Y:S01]  /*182c0*/  FMUL.FTZ R27, R9.reuse, R58 ;  /* 0x0000003a091b7220 */ /* 0x044fe20000410000 */
[C---:B------:R-:W-:Y:S01]  /*182d0*/  FMUL.FTZ R29, R9.reuse, R60 ;  /* 0x0000003c091d7220 */ /* 0x040fe20000410000 */
[C---:B------:R-:W-:Y:S01]  /*182e0*/  FMUL.FTZ R35, R9.reuse, R62 ;  /* 0x0000003e09237220 */ /* 0x040fe20000410000 */
[----:B------:R-:W-:Y:S01]  /*182f0*/  ST.E desc[UR44][R18.64+0x3f4], R43 ;  /* 0x0003f42b12007985 */ /* 0x000fe2000c10192c */
[----:B0-----:R-:W-:-:S03]  /*18300*/  FMUL.FTZ R17, R9, R68 ;  /* 0x0000004409117220 */ /* 0x001fc60000410000 */
[----:B------:R0:W-:Y:S01]  /*18310*/  ST.E desc[UR44][R18.64+0x214], R21 ;  /* 0x0002141512007985 */ /* 0x0001e2000c10192c */
[----:B------:R-:W-:-:S03]  /*18320*/  FMUL.FTZ R39, R9, R64 ;  /* 0x0000004009277220 */ /* 0x000fc60000410000 */
[----:B------:R1:W-:Y:S01]  /*18330*/  ST.E desc[UR44][R18.64+0x220], R27 ;  /* 0x0002201b12007985 */ /* 0x0003e2000c10192c */
[----:B------:R-:W-:-:S03]  /*18340*/  FMUL.FTZ R41, R9, R66 ;  /* 0x0000004209297220 */ /* 0x000fc60000410000 */
[----:B------:R2:W-:Y:S04]  /*18350*/  ST.E desc[UR44][R18.64+0x224], R29 ;  /* 0x0002241d12007985 */ /* 0x0005e8000c10192c */
[----:B------:R3:W-:Y:S01]  /*18360*/  ST.E desc[UR44][R18.64+0x230], R35 ;  /* 0x0002302312007985 */ /* 0x0007e2000c10192c */
[C---:B0-----:R-:W-:Y:S01]  /*18370*/  FMUL.FTZ R21, R9.reuse, R70 ;  /* 0x0000004609157220 */ /* 0x041fe20000410000 */
[C---:B------:R-:W-:Y:S02]  /*18380*/  FMUL.FTZ R43, R9.reuse, R74 ;  /* 0x0000004a092b7220 */ /* 0x040fe40000410000 */
[----:B------:R0:W-:Y:S01]  /*18390*/  ST.E desc[UR44][R18.64+0x244], R17 ;  /* 0x0002441112007985 */ /* 0x0001e2000c10192c */
[C---:B-1----:R-:W-:Y:S01]  /*183a0*/  FMUL.FTZ R27, R9.reuse, R78 ;  /* 0x0000004e091b7220 */ /* 0x042fe20000410000 */
[C---:B--2---:R-:W-:Y:S01]  /*183b0*/  FMUL.FTZ R29, R9.reuse, R80 ;  /* 0x00000050091d7220 */ /* 0x044fe20000410000 */
[C---:B---3--:R-:W-:Y:S01]  /*183c0*/  FMUL.FTZ R35, R9.reuse, R82 ;  /* 0x0000005209237220 */ /* 0x048fe20000410000 */
[----:B------:R1:W-:Y:S01]  /*183d0*/  ST.E desc[UR44][R18.64+0x234], R39 ;  /* 0x0002342712007985 */ /* 0x0003e2000c10192c */
[----:B0-----:R-:W-:-:S03]  /*183e0*/  FMUL.FTZ R17, R9, R88 ;  /* 0x0000005809117220 */ /* 0x001fc60000410000 */
[----:B------:R0:W-:Y:S01]  /*183f0*/  ST.E desc[UR44][R18.64+0x240], R41 ;  /* 0x0002402912007985 */ /* 0x0001e2000c10192c */
[----:B------:R-:W-:-:S03]  /*18400*/  FMUL.FTZ R45, R9, R76 ;  /* 0x0000004c092d7220 */ /* 0x000fc60000410000 */
[----:B------:R2:W-:Y:S04]  /*18410*/  ST.E desc[UR44][R18.64+0x250], R21 ;  /* 0x0002501512007985 */ /* 0x0005e8000c10192c */
[----:B------:R3:W-:Y:S01]  /*18420*/  ST.E desc[UR44][R18.64+0x254], R43 ;  /* 0x0002542b12007985 */ /* 0x0007e2000c10192c */
[----:B-1----:R-:W-:-:S03]  /*18430*/  FMUL.FTZ R39, R9, R84 ;  /* 0x0000005409277220 */ /* 0x002fc60000410000 */
[----:B------:R1:W-:Y:S01]  /*18440*/  ST.E desc[UR44][R18.64+0x264], R27 ;  /* 0x0002641b12007985 */ /* 0x0003e2000c10192c */
[----:B0-----:R-:W-:-:S03]  /*18450*/  FMUL.FTZ R41, R9, R86 ;  /* 0x0000005609297220 */ /* 0x001fc60000410000 */
[----:B------:R0:W-:Y:S01]  /*18460*/  ST.E desc[UR44][R18.64+0x270], R29 ;  /* 0x0002701d12007985 */ /* 0x0001e2000c10192c */
[----:B--2---:R-:W-:-:S03]  /*18470*/  FMUL.FTZ R21, R9, R90 ;  /* 0x0000005a09157220 */ /* 0x004fc60000410000 */
[----:B------:R2:W-:Y:S01]  /*18480*/  ST.E desc[UR44][R18.64+0x274], R35 ;  /* 0x0002742312007985 */ /* 0x0005e2000c10192c */
[C---:B---3--:R-:W-:Y:S01]  /*18490*/  FMUL.FTZ R43, R9.reuse, R94 ;  /* 0x0000005e092b7220 */ /* 0x048fe20000410000 */
[C---:B-1----:R-:W-:Y:S02]  /*184a0*/  FMUL.FTZ R27, R9.reuse, R92 ;  /* 0x0000005c091b7220 */ /* 0x042fe40000410000 */
[----:B------:R1:W-:Y:S01]  /*184b0*/  ST.E desc[UR44][R18.64+0x290], R17 ;  /* 0x0002901112007985 */ /* 0x0003e2000c10192c */
[C---:B0-----:R-:W-:Y:S01]  /*184c0*/  FMUL.FTZ R29, R9.reuse, R98 ;  /* 0x00000062091d7220 */ /* 0x041fe20000410000 */
[C---:B--2---:R-:W-:Y:S02]  /*184d0*/  FMUL.FTZ R35, R9.reuse, R100 ;  /* 0x0000006409237220 */ /* 0x044fe40000410000 */
[----:B------:R0:W-:Y:S01]  /*184e0*/  ST.E desc[UR44][R18.64+0x260], R45 ;  /* 0x0002602d12007985 */ /* 0x0001e2000c10192c */
[----:B-1----:R-:W-:-:S03]  /*184f0*/  FMUL.FTZ R17, R9, R102 ;  /* 0x0000006609117220 */ /* 0x002fc60000410000 */
[----:B------:R1:W-:Y:S04]  /*18500*/  ST.E desc[UR44][R18.64+0x280], R39 ;  /* 0x0002802712007985 */ /* 0x0003e8000c10192c */
[----:B------:R2:W-:Y:S01]  /*18510*/  ST.E desc[UR44][R18.64+0x284], R41 ;  /* 0x0002842912007985 */ /* 0x0005e2000c10192c */
[----:B0-----:R-:W-:-:S03]  /*18520*/  FMUL.FTZ R45, R9, R96 ;  /* 0x00000060092d7220 */ /* 0x001fc60000410000 */
[----:B------:R0:W-:Y:S04]  /*18530*/  ST.E desc[UR44][R18.64+0x294], R21 ;  /* 0x0002941512007985 */ /* 0x0001e8000c10192c */
[----:B------:R3:W-:Y:S01]  /*18540*/  ST.E desc[UR44][R18.64+0x2a0], R27 ;  /* 0x0002a01b12007985 */ /* 0x0007e2000c10192c */
[----:B-1----:R-:W-:-:S03]  /*18550*/  FMUL.FTZ R39, R9, R104 ;  /* 0x0000006809277220 */ /* 0x002fc60000410000 */
[----:B------:R1:W-:Y:S01]  /*18560*/  ST.E desc[UR44][R18.64+0x2a4], R43 ;  /* 0x0002a42b12007985 */ /* 0x0003e2000c10192c */
[----:B--2---:R-:W-:-:S03]  /*18570*/  FMUL.FTZ R41, R9, R106 ;  /* 0x0000006a09297220 */ /* 0x004fc60000410000 */
[----:B------:R2:W-:Y:S01]  /*18580*/  ST.E desc[UR44][R18.64+0x2b4], R29 ;  /* 0x0002b41d12007985 */ /* 0x0005e2000c10192c */
[----:B0-----:R-:W-:-:S03]  /*18590*/  FMUL.FTZ R21, R9, R108 ;  /* 0x0000006c09157220 */ /* 0x001fc60000410000 */
[----:B------:R0:W-:Y:S01]  /*185a0*/  ST.E desc[UR44][R18.64+0x2c0], R35 ;  /* 0x0002c02312007985 */ /* 0x0001e2000c10192c */
[C---:B---3--:R-:W-:Y:S01]  /*185b0*/  FMUL.FTZ R27, R9.reuse, R110 ;  /* 0x0000006e091b7220 */ /* 0x048fe20000410000 */
[C---:B-1----:R-:W-:Y:S02]  /*185c0*/  FMUL.FTZ R43, R9.reuse, R114 ;  /* 0x00000072092b7220 */ /* 0x042fe40000410000 */
[----:B------:R1:W-:Y:S01]  /*185d0*/  ST.E desc[UR44][R18.64+0x2c4], R17 ;  /* 0x0002c41112007985 */ /* 0x0003e2000c10192c */
[C---:B--2---:R-:W-:Y:S01]  /*185e0*/  FMUL.FTZ R29, R9.reuse, R112 ;  /* 0x00000070091d7220 */ /* 0x044fe20000410000 */
[C---:B0-----:R-:W-:Y:S02]  /*185f0*/  FMUL.FTZ R35, R9.reuse, R118 ;  /* 0x0000007609237220 */ /* 0x041fe40000410000 */
        /* <DEDUP_REMOVED lines=27> */
[C---:B--2---:R-:W-:Y:S01]  /*187b0*/  FMUL.FTZ R39, R9.reuse, R144 ;  /* 0x0000009009277220 */ /* 0x044fe20000410000 */
[C---:B------:R-:W-:Y:S02]  /*187c0*/  FMUL.FTZ R47, R9.reuse, R47 ;  /* 0x0000002f092f7220 */ /* 0x040fe40000410000 */
        /* <DEDUP_REMOVED lines=8> */
[----:B------:R-:W-:Y:S01]  /*18850*/  ST.E desc[UR44][R18.64+0x350], R45 ;  /* 0x0003502d12007985 */ /* 0x000fe2000c10192c */
[----:B-1----:R-:W-:-:S03]  /*18860*/  FMUL.FTZ R17, R9, R228 ;  /* 0x000000e409117220 */ /* 0x002fc60000410000 */
[----:B------:R0:W-:Y:S04]  /*18870*/  ST.E desc[UR44][R18.64+0x360], R21 ;  /* 0x0003601512007985 */ /* 0x0001e8000c10192c */
[----:B------:R1:W-:Y:S04]  /*18880*/  ST.E desc[UR44][R18.64+0x364], R27 ;  /* 0x0003641b12007985 */ /* 0x0003e8000c10192c */
[----:B------:R2:W-:Y:S04]  /*18890*/  ST.E desc[UR44][R18.64+0x370], R39 ;  /* 0x0003702712007985 */ /* 0x0005e8000c10192c */
[----:B------:R3:W-:Y:S01]  /*188a0*/  ST.E desc[UR44][R18.64+0x374], R41 ;  /* 0x0003742912007985 */ /* 0x0007e2000c10192c */
[C---:B0-----:R-:W-:Y:S01]  /*188b0*/  FMUL.FTZ R21, R9.reuse, R50 ;  /* 0x0000003209157220 */ /* 0x041fe20000410000 */
[----:B------:R-:W-:-:S02]  /*188c0*/  FMUL.FTZ R45, R9, R8 ;  /* 0x00000008092d7220 */ /* 0x000fc40000410000 */
        /* <DEDUP_REMOVED lines=9> */
[----:B------:R0:W-:Y:S01]  /*18960*/  ST.E desc[UR44][R18.64+0x390], R17 ;  /* 0x0003901112007985 */ /* 0x0001e2000c10192c */
[C---:B--2---:R-:W-:Y:S01]  /*18970*/  FMUL.FTZ R47, R9.reuse, R16 ;  /* 0x00000010092f7220 */ /* 0x044fe20000410000 */
[----:B------:R-:W-:Y:S02]  /*18980*/  IMAD.U32 R16, RZ, RZ, UR6 ;  /* 0x00000006ff107e24 */ /* 0x000fe4000f8e00ff */
[C---:B---3--:R-:W-:Y:S01]  /*18990*/  FMUL.FTZ R43, R9.reuse, R26 ;  /* 0x0000001a092b7220 */ /* 0x048fe20000410000 */
[----:B------:R-:W-:Y:S01]  /*189a0*/  FMUL.FTZ R9, R9, R20 ;  /* 0x0000001409097220 */ /* 0x000fe20000410000 */
[----:B0-----:R-:W-:Y:S01]  /*189b0*/  IMAD.U32 R17, RZ, RZ, UR5 ;  /* 0x00000005ff117e24 */ /* 0x001fe2000f8e00ff */
[----:B------:R-:W-:Y:S04]  /*189c0*/  ST.E desc[UR44][R18.64+0x3a4], R21 ;  /* 0x0003a41512007985 */ /* 0x000fe8000c10192c */
[----:B------:R0:W-:Y:S04]  /*189d0*/  ST.E desc[UR44][R18.64+0x3b0], R27 ;  /* 0x0003b01b12007985 */ /* 0x0001e8000c10192c */
[----:B------:R1:W-:Y:S04]  /*189e0*/  ST.E desc[UR44][R18.64+0x3b4], R29 ;  /* 0x0003b41d12007985 */ /* 0x0003e8000c10192c */
[----:B------:R-:W-:Y:S04]  /*189f0*/  ST.E desc[UR44][R18.64+0x3c0], R39 ;  /* 0x0003c02712007985 */ /* 0x000fe8000c10192c */
[----:B------:R-:W-:Y:S04]  /*18a00*/  ST.E desc[UR44][R18.64+0x3c4], R41 ;  /* 0x0003c42912007985 */ /* 0x000fe8000c10192c */
[----:B------:R-:W-:Y:S04]  /*18a10*/  ST.E desc[UR44][R18.64+0x3d0], R35 ;  /* 0x0003d02312007985 */ /* 0x000fe8000c10192c */
[----:B------:R-:W-:Y:S04]  /*18a20*/  ST.E desc[UR44][R18.64+0x3d4], R43 ;  /* 0x0003d42b12007985 */ /* 0x000fe8000c10192c */
[----:B------:R-:W-:Y:S04]  /*18a30*/  ST.E desc[UR44][R18.64+0x3e0], R45 ;  /* 0x0003e02d12007985 */ /* 0x000fe8000c10192c */
[----:B------:R2:W-:Y:S04]  /*18a40*/  ST.E desc[UR44][R18.64+0x3e4], R47 ;  /* 0x0003e42f12007985 */ /* 0x0005e8000c10192c */
[----:B------:R3:W-:Y:S04]  /*18a50*/  ST.E desc[UR44][R18.64+0x3f0], R9 ;  /* 0x0003f00912007985 */ /* 0x0007e8000c10192c */
[----:B0-----:R-:W4:Y:S01]  /*18a60*/  LD.E R27, desc[UR44][R16.64] ;  /* 0x0000002c101b7980 */ /* 0x001f22000c101900 */
[----:B------:R-:W-:Y:S01]  /*18a70*/  ULOP3.LUT UR4, UR4, 0xc, URZ, 0xfc, !UPT ;  /* 0x0000000c04047892 */ /* 0x000fe2000f8efc3f */
[----:B------:R-:W-:-:S05]  /*18a80*/  IMAD.U32 R21, RZ, RZ, UR5 ;  /* 0x00000005ff157e24 */ /* 0x000fca000f8e00ff */
[----:B------:R-:W-:Y:S02]  /*18a90*/  IMAD.U32 R20, RZ, RZ, UR4 ;  /* 0x00000004ff147e24 */ /* 0x000fe4000f8e00ff */
[----:B----4-:R-:W-:-:S05]  /*18aa0*/  FMUL.FTZ R27, R28, R27 ;  /* 0x0000001b1c1b7220 */ /* 0x010fca0000410000 */
[----:B------:R0:W-:Y:S04]  /*18ab0*/  ST.E desc[UR44][R16.64], R27 ;  /* 0x0000001b10007985 */ /* 0x0001e8000c10192c */
[----:B-1----:R-:W4:Y:S01]  /*18ac0*/  LD.E R29, desc[UR44][R20.64] ;  /* 0x0000002c141d7980 */ /* 0x002f22000c101900 */
[----:B------:R-:W1:Y:S01]  /*18ad0*/  S2R R54, SR_TID.X ;  /* 0x0000000000367919 */ /* 0x000e620000002100 */
[----:B----4-:R-:W-:-:S05]  /*18ae0*/  FMUL.FTZ R29, R28, R29 ;  /* 0x0000001d1c1d7220 */ /* 0x010fca0000410000 */
        /* <DEDUP_REMOVED lines=60> */
[----:B---3--:R-:W3:Y:S04]  /*18eb0*/  LD.E R9, desc[UR44][R18.64+0x3e8] ;  /* 0x0003e82c12097980 */ /* 0x008ee8000c101900 */
[----:B0-----:R-:W3:Y:S04]  /*18ec0*/  LD.E R27, desc[UR44][R18.64+0x3ec] ;  /* 0x0003ec2c121b7980 */ /* 0x001ee8000c101900 */
[----:B----4-:R-:W4:Y:S01]  /*18ed0*/  LD.E R29, desc[UR44][R18.64+0x3f8] ;  /* 0x0003f82c121d7980 */ /* 0x010f22000c101900 */
[----:B-1----:R-:W-:Y:S01]  /*18ee0*/  SHF.R.U32.HI R54, RZ, 0x7, R54 ;  /* 0x00000007ff367819 */ /* 0x002fe20000011636 */
[C---:B------:R-:W-:Y:S01]  /*18ef0*/  FMUL.FTZ R49, R28.reuse, R49 ;  /* 0x000000311c317220 */ /* 0x040fe20000410000 */
[----:B------:R-:W-:-:S04]  /*18f00*/  FMUL.FTZ R229, R28, R229 ;  /* 0x000000e51ce57220 */ /* 0x000fc80000410000 */
        /* <DEDUP_REMOVED lines=58> */
[C---:B---3--:R-:W-:Y:S01]  /*192b0*/  FMUL.FTZ R49, R28.reuse, R9 ;  /* 0x000000091c317220 */ /* 0x048fe20000410000 */
[C---:B------:R-:W-:Y:S01]  /*192c0*/  FMUL.FTZ R27, R28.reuse, R27 ;  /* 0x0000001b1c1b7220 */ /* 0x040fe20000410000 */
[----:B----4-:R-:W-:Y:S01]  /*192d0*/  FMUL.FTZ R29, R28, R29 ;  /* 0x0000001d1c1d7220 */ /* 0x010fe20000410000 */
[----:B------:R-:W-:Y:S01]  /*192e0*/  VIADD R28, R54, 0x8 ;  /* 0x00000008361c7836 */ /* 0x000fe20000000000 */
        /* <DEDUP_REMOVED lines=59> */
[----:B------:R3:W-:Y:S04]  /*196a0*/  ST.E desc[UR44][R18.64+0x3ec], R27 ;  /* 0x0003ec1b12007985 */ /* 0x0007e8000c10192c */
[----:B------:R4:W-:Y:S01]  /*196b0*/  ST.E desc[UR44][R18.64+0x3f8], R29 ;  /* 0x0003f81d12007985 */ /* 0x0009e2000c10192c */
[----:B------:R4:W-:Y:S06]  /*196c0*/  BAR.SYNC.DEFER_BLOCKING R28, 0x100 ;  /* 0x0004001c0000751d */ /* 0x0009ec0000010000 */
[----:B0-----:R-:W2:Y:S04]  /*196d0*/  LD.E R39, desc[UR44][R18.64+0x200] ;  /* 0x0002002c12277980 */ /* 0x001ea8000c101900 */
[----:B------:R-:W4:Y:S04]  /*196e0*/  LD.E R26, desc[UR44][R2.64] ;  /* 0x0000002c021a7980 */ /* 0x000f28000c101900 */
[----:B------:R-:W4:Y:S04]  /*196f0*/  LD.E.64 R8, desc[UR44][R18.64+0x88] ;  /* 0x0000882c12087980 */ /* 0x000f28000c101b00 */
[----:B--2---:R0:W-:Y:S04]  /*19700*/  ST.E desc[UR44][R18.64+0x200], R39 ;  /* 0x0002002712007985 */ /* 0x0041e8000c10192c */
[----:B-1----:R-:W2:Y:S04]  /*19710*/  LD.E R41, desc[UR44][R6.64] ;  /* 0x0000002c06297980 */ /* 0x002ea8000c101900 */
[----:B--2---:R1:W-:Y:S04]  /*19720*/  ST.E desc[UR44][R6.64], R41 ;  /* 0x0000002906007985 */ /* 0x0043e8000c10192c */
[----:B------:R-:W2:Y:S04]  /*19730*/  LD.E R35, desc[UR44][R16.64] ;  /* 0x0000002c10237980 */ /* 0x000ea8000c101900 */
[----:B--2---:R2:W-:Y:S04]  /*19740*/  ST.E desc[UR44][R16.64], R35 ;  /* 0x0000002310007985 */ /* 0x0045e8000c10192c */
[----:B---3--:R-:W3:Y:S04]  /*19750*/  LD.E R27, desc[UR44][R20.64] ;  /* 0x0000002c141b7980 */ /* 0x008ee8000c101900 */
[----:B---3--:R3:W-:Y:S04]  /*19760*/  ST.E desc[UR44][R20.64], R27 ;  /* 0x0000001b14007985 */ /* 0x0087e8000c10192c */
[----:B----4-:R-:W4:Y:S04]  /*19770*/  LD.E R29, desc[UR44][R18.64+0x210] ;  /* 0x0002102c121d7980 */ /* 0x010f28000c101900 */
        /* <DEDUP_REMOVED lines=75> */
[----:B------:R-:W-:Y:S04]  /*19c30*/  ST.E desc[UR44][R18.64+0x214], R43 ;  /* 0x0002142b12007985 */ /* 0x000fe8000c10192c */
[----:B------:R-:W-:Y:S04]  /*19c40*/  ST.E desc[UR44][R18.64+0x218], R45 ;  /* 0x0002182d12007985 */ /* 0x000fe8000c10192c */
[----:B------:R-:W-:Y:S04]  /*19c50*/  ST.E desc[UR44][R18.64+0x21c], R39 ;  /* 0x00021c2712007985 */ /* 0x000fe8000c10192c */
[----:B------:R-:W-:Y:S04]  /*19c60*/  ST.E desc[UR44][R18.64+0x220], R47 ;  /* 0x0002202f12007985 */ /* 0x000fe8000c10192c */
[----:B------:R-:W-:Y:S04]  /*19c70*/  ST.E desc[UR44][R18.64+0x224], R49 ;  /* 0x0002243112007985 */ /* 0x000fe8000c10192c */
[----:B------:R-:W-:Y:S04]  /*19c80*/  ST.E desc[UR44][R18.64+0x228], R41 ;  /* 0x0002282912007985 */ /* 0x000fe8000c10192c */
[----:B------:R-:W-:Y:S04]  /*19c90*/  ST.E desc[UR44][R18.64+0x22c], R51 ;  /* 0x00022c3312007985 */ /* 0x000fe8000c10192c */
        /* <DEDUP_REMOVED lines=8> */
[----:B0-----:R-:W3:Y:S04]  /*19d20*/  LD.E R29, desc[UR44][R18.64+0x258] ;  /* 0x0002582c121d7980 */ /* 0x001ee8000c101900 */
[----:B-1----:R-:W3:Y:S04]  /*19d30*/  LD.E R35, desc[UR44][R18.64+0x25c] ;  /* 0x00025c2c12237980 */ /* 0x002ee8000c101900 */
[----:B------:R-:W3:Y:S04]  /*19d40*/  LD.E R39, desc[UR44][R18.64+0x264] ;  /* 0x0002642c12277980 */ /* 0x000ee8000c101900 */
[----:B------:R-:W3:Y:S04]  /*19d50*/  LD.E R41, desc[UR44][R18.64+0x268] ;  /* 0x0002682c12297980 */ /* 0x000ee8000c101900 */
[----:B------:R-:W3:Y:S04]  /*19d60*/  LD.E R43, desc[UR44][R18.64+0x270] ;  /* 0x0002702c122b7980 */ /* 0x000ee8000c101900 */
[----:B------:R-:W3:Y:S04]  /*19d70*/  LD.E R45, desc[UR44][R18.64+0x278] ;  /* 0x0002782c122d7980 */ /* 0x000ee8000c101900 */
[----:B------:R-:W3:Y:S04]  /*19d80*/  LD.E R47, desc[UR44][R18.64+0x280] ;  /* 0x0002802c122f7980 */ /* 0x000ee8000c101900 */
[----:B------:R-:W3:Y:S04]  /*19d90*/  LD.E R49, desc[UR44][R18.64+0x288] ;  /* 0x0002882c12317980 */ /* 0x000ee8000c101900 */
[----:B------:R-:W3:Y:S04]  /*19da0*/  LD.E R51, desc[UR44][R18.64+0x290] ;  /* 0x0002902c12337980 */ /* 0x000ee8000c101900 */
[----:B--2---:R-:W2:Y:S04]  /*19db0*/  LD.E R53, desc[UR44][R18.64+0x298] ;  /* 0x0002982c12357980 */ /* 0x004ea8000c101900 */
        /* <DEDUP_REMOVED lines=39> */
[----:B---3--:R0:W-:Y:S04]  /*1a030*/  ST.E desc[UR44][R18.64+0x250], R27 ;  /* 0x0002501b12007985 */ /* 0x0081e8000c10192c */
        /* <DEDUP_REMOVED lines=35> */
[----:B----4-:R4:W-:Y:S04]  /*1a270*/  ST.E desc[UR44][R18.64+0x2a0], R55 ;  /* 0x0002a03712007985 */ /* 0x0109e8000c10192c */
        /* <DEDUP_REMOVED lines=75> */
[C---:B------:R-:W-:Y:S01]  /*1a730*/  VIADD R26, R8.reuse, 0x80 ;  /* 0x00000080081a7836 */ /* 0x040fe20000000000 */
[----:B------:R-:W-:Y:S01]  /*1a740*/  F2FP.BF16.F32.PACK_AB R169, R37, R169 ;  /* 0x000000a925a9723e */ /* 0x000fe200000010ff */
[----:B------:R-:W-:Y:S01]  /*1a750*/  VIADD R28, R8, 0x100 ;  /* 0x00000100081c7836 */ /* 0x000fe20000000000 */
[----:B------:R-:W-:Y:S01]  /*1a760*/  R2UR UR15, R29 ;  /* 0x000000001d0f72ca */ /* 0x000fe200000e0000 */
[----:B------:R-:W4:Y:S01]  /*1a770*/  LD.E R24, desc[UR44][R18.64+0x200] ;  /* 0x0002002c12187980 */ /* 0x000f22000c101900 */
[----:B------:R-:W-:Y:S02]  /*1a780*/  R2UR UR10, R26 ;  /* 0x000000001a0a72ca */ /* 0x000fe400000e0000 */
[----:B------:R-:W-:Y:S01]  /*1a790*/  R2UR UR14, R28 ;  /* 0x000000001c0e72ca */ /* 0x000fe200000e0000 */
[----:B------:R-:W4:Y:S01]  /*1a7a0*/  LD.E R29, desc[UR44][R18.64+0x214] ;  /* 0x0002142c121d7980 */ /* 0x000f22000c101900 */
[----:B------:R-:W-:-:S02]  /*1a7b0*/  F2FP.BF16.F32.PACK_AB R170, R72, R170 ;  /* 0x000000aa48aa723e */ /* 0x000fc400000010ff */
[----:B------:R-:W-:Y:S01]  /*1a7c0*/  F2FP.BF16.F32.PACK_AB R171, R40, R171 ;  /* 0x000000ab28ab723e */ /* 0x000fe200000010ff */
[----:B------:R-:W4:Y:S01]  /*1a7d0*/  LD.E R28, desc[UR44][R18.64+0x210] ;  /* 0x0002102c121c7980 */ /* 0x000f22000c101900 */
[----:B------:R-:W-:Y:S02]  /*1a7e0*/  F2FP.BF16.F32.PACK_AB R172, R32, R172 ;  /* 0x000000ac20ac723e */ /* 0x000fe400000010ff */
[----:B------:R-:W-:Y:S01]  /*1a7f0*/  F2FP.BF16.F32.PACK_AB R173, R31, R173 ;  /* 0x000000ad1fad723e */ /* 0x000fe200000010ff */
[----:B------:R-:W4:Y:S01]  /*1a800*/  LD.E R32, desc[UR44][R18.64+0x220] ;  /* 0x0002202c12207980 */ /* 0x000f22000c101900 */
[----:B------:R-:W-:Y:S02]  /*1a810*/  F2FP.BF16.F32.PACK_AB R174, R33, R174 ;  /* 0x000000ae21ae723e */ /* 0x000fe400000010ff */
[----:B------:R-:W-:Y:S01]  /*1a820*/  F2FP.BF16.F32.PACK_AB R175, R34, R175 ;  /* 0x000000af22af723e */ /* 0x000fe200000010ff */
[----:B------:R-:W4:Y:S01]  /*1a830*/  LD.E R31, desc[UR44][R18.64+0x21c] ;  /* 0x00021c2c121f7980 */ /* 0x000f22000c101900 */
[----:B------:R-:W-:-:S02]  /*1a840*/  F2FP.BF16.F32.PACK_AB R176, R36, R176 ;  /* 0x000000b024b0723e */ /* 0x000fc400000010ff */
[----:B------:R-:W-:Y:S01]  /*1a850*/  F2FP.BF16.F32.PACK_AB R177, R30, R177 ;  /* 0x000000b11eb1723e */ /* 0x000fe200000010ff */
[----:B------:R-:W4:Y:S01]  /*1a860*/  LD.E R33, desc[UR44][R18.64+0x224] ;  /* 0x0002242c12217980 */ /* 0x000f22000c101900 */
[----:B------:R-:W-:-:S03]  /*1a870*/  F2FP.BF16.F32.PACK_AB R178, R25, R178 ;  /* 0x000000b219b2723e */ /* 0x000fc600000010ff */
[----:B------:R-:W4:Y:S04]  /*1a880*/  LD.E R30, desc[UR44][R18.64+0x218] ;  /* 0x0002182c121e7980 */ /* 0x000f28000c101900 */
[----:B------:R-:W4:Y:S04]  /*1a890*/  LD.E R34, desc[UR44][R18.64+0x228] ;  /* 0x0002282c12227980 */ /* 0x000f28000c101900 */
        /* <DEDUP_REMOVED lines=18> */
[----:B--2---:R-:W3:Y:S04]  /*1a9c0*/  LD.E R53, desc[UR44][R18.64+0x274] ;  /* 0x0002742c12357980 */ /* 0x004ee8000c101900 */
[----:B------:R-:W3:Y:S04]  /*1a9d0*/  LD.E R54, desc[UR44][R18.64+0x278] ;  /* 0x0002782c12367980 */ /* 0x000ee8000c101900 */
[----:B----4-:R-:W3:Y:S04]  /*1a9e0*/  LD.E R55, desc[UR44][R18.64+0x27c] ;  /* 0x00027c2c12377980 */ /* 0x010ee8000c101900 */
        /* <DEDUP_REMOVED lines=43> */
[----:B------:R-:W3:Y:S01]  /*1aca0*/  LD.E R99, desc[UR44][R18.64+0x32c] ;  /* 0x00032c2c12637980 */ /* 0x000ee2000c101900 */
[----:B------:R-:W-:Y:S01]  /*1acb0*/  ISETP.NE.U32.AND P0, PT, R27, RZ, PT ;  /* 0x000000ff1b00720c */ /* 0x000fe20003f05070 */
[----:B------:R-:W-:-:S02]  /*1acc0*/  IMAD.MOV.U32 R27, RZ, RZ, R9 ;  /* 0x000000ffff1b7224 */ /* 0x000fc400078e0009 */
[----:B------:R-:W3:Y:S03]  /*1acd0*/  LD.E R100, desc[UR44][R18.64+0x330] ;  /* 0x0003302c12647980 */ /* 0x000ee6000c101900 */
[----:B------:R-:W-:Y:S01]  /*1ace0*/  R2UR UR11, R27 ;  /* 0x000000001b0b72ca */ /* 0x000fe200000e0000 */
        /* <DEDUP_REMOVED lines=54> */
[----:B------:R-:W-:-:S02]  /*1b050*/  R2UR UR6, R8 ;  /* 0x00000000080672ca */ /* 0x000fc400000e0000 */
[----:B------:R-:W-:Y:S01]  /*1b060*/  R2UR UR7, R9 ;  /* 0x00000000090772ca */ /* 0x000fe200000e0000 */
[----:B------:R-:W-:Y:S01]  /*1b070*/  VOTEU.ANY UP0, P0 ;  /* 0x00000000003f7886 */ /* 0x000fe20000000100 */
[----:B---3--:R-:W-:-:S11]  /*1b080*/  WARPGROUP.ARRIVE ;  /* 0x00000000000079c5 */ /* 0x008fd60000000000 */
        /* <DEDUP_REMOVED lines=815> */
[----:B------:R-:W3:Y:S04]  /*1e380*/  LD.E R9, desc[UR44][R18.64+0x200] ;  /* 0x0002002c12097980 */ /* 0x000ee8000c101900 */
[----:B---3--:R3:W-:Y:S04]  /*1e390*/  ST.E desc[UR44][R18.64+0x200], R9 ;  /* 0x0002000912007985 */ /* 0x0087e8000c10192c */
[----:B------:R-:W4:Y:S04]  /*1e3a0*/  LD.E R11, desc[UR44][R6.64] ;  /* 0x0000002c060b7980 */ /* 0x000f28000c101900 */
[----:B----4-:R4:W-:Y:S04]  /*1e3b0*/  ST.E desc[UR44][R6.64], R11 ;  /* 0x0000000b06007985 */ /* 0x0109e8000c10192c */
[----:B------:R-:W2:Y:S04]  /*1e3c0*/  LD.E R13, desc[UR44][R16.64] ;  /* 0x0000002c100d7980 */ /* 0x000ea8000c101900 */
[----:B--2---:R2:W-:Y:S04]  /*1e3d0*/  ST.E desc[UR44][R16.64], R13 ;  /* 0x0000000d10007985 */ /* 0x0045e8000c10192c */
[----:B------:R-:W3:Y:S04]  /*1e3e0*/  LD.E R15, desc[UR44][R20.64] ;  /* 0x0000002c140f7980 */ /* 0x000ee8000c101900 */
[----:B---3--:R3:W-:Y:S04]  /*1e3f0*/  ST.E desc[UR44][R20.64], R15 ;  /* 0x0000000f14007985 */ /* 0x0087e8000c10192c */
[----:B0-----:R-:W3:Y:S04]  /*1e400*/  LD.E R25, desc[UR44][R18.64+0x210] ;  /* 0x0002102c12197980 */ /* 0x001ee8000c101900 */
[----:B-1----:R-:W3:Y:S04]  /*1e410*/  LD.E R27, desc[UR44][R18.64+0x214] ;  /* 0x0002142c121b7980 */ /* 0x002ee8000c101900 */
[----:B------:R-:W3:Y:S04]  /*1e420*/  LD.E R5, desc[UR44][R18.64+0x218] ;  /* 0x0002182c12057980 */ /* 0x000ee8000c101900 */
[----:B------:R-:W3:Y:S04]  /*1e430*/  LD.E R29, desc[UR44][R18.64+0x21c] ;  /* 0x00021c2c121d7980 */ /* 0x000ee8000c101900 */
[----:B------:R-:W3:Y:S04]  /*1e440*/  LD.E R9, desc[UR44][R18.64+0x220] ;  /* 0x0002202c12097980 */ /* 0x000ee8000c101900 */
[----:B------:R-:W3:Y:S04]  /*1e450*/  LD.E R31, desc[UR44][R18.64+0x224] ;  /* 0x0002242c121f7980 */ /* 0x000ee8000c101900 */
[----:B----4-:R-:W4:Y:S04]  /*1e460*/  LD.E R7, desc[UR44][R18.64+0x228] ;  /* 0x0002282c12077980 */ /* 0x010f28000c101900 */
        /* <DEDUP_REMOVED lines=125> */
[----:B--2---:R-:W-:Y:S04]  /*1ec40*/  ST.E desc[UR44][R18.64+0x230], R13 ;  /* 0x0002300d12007985 */ /* 0x004fe8000c10192c */
        /* <DEDUP_REMOVED lines=115> */
[----:B0-----:R-:W1:Y:S04]  /*1f380*/  LDL.64 R6, [R1+0x190] ;  /* 0x0001900001067983 */ /* 0x001e680000100a00 */
[----:B------:R2:W5:Y:S04]  /*1f390*/  LD.E R5, desc[UR44][R2.64] ;  /* 0x0000002c02057980 */ /* 0x000568000c101900 */
[----:B-1----:R-:W3:Y:S01]  /*1f3a0*/  LD.E R8, desc[UR44][R6.64] ;  /* 0x0000002c06087980 */ /* 0x002ee2000c101900 */
[----:B------:R-:W-:Y:S01]  /*1f3b0*/  BSSY B0, `(.L_x_3974) ;  /* 0x0000005000007945 */ /* 0x000fe20003800000 */
[----:B---3--:R-:W-:-:S04]  /*1f3c0*/  LOP3.LUT R8, R8, 0x1, RZ, 0xfc, !PT ;  /* 0x0000000108087812 */ /* 0x008fc800078efcff */
[----:B------:R-:W-:-:S13]  /*1f3d0*/  ISETP.NE.AND P0, PT, R8, 0x3, PT ;  /* 0x000000030800780c */ /* 0x000fda0003f05270 */
[----:B--2---:R-:W-:Y:S05]  /*1f3e0*/  @!P0 BRA `(.L_x_3975) ;  /* 0x0000000000048947 */ /* 0x004fea0003800000 */
[----:B------:R-:W-:Y:S01]  /*1f3f0*/  BPT.TRAP 0x1 ;  /* 0x000000040000795c */ /* 0x000fe20000300000 */
.L_x_3975:
[----:B------:R-:W-:Y:S05]  /*1f400*/  BSYNC B0 ;  /* 0x0000000000007941 */ /* 0x000fea0003800000 */
.L_x_3974:
        /* <DEDUP_REMOVED lines=9> */
.L_x_3957:
[----:B------:R-:W-:-:S13]  /*1f4a0*/  ISETP.GE.AND P0, PT, R0, R196, PT ;  /* 0x000000c40000720c */ /* 0x000fda0003f06270 */
[----:B------:R-:W-:Y:S05]  /*1f4b0*/  @!P0 BRA `(.L_x_3977) ;  /* 0x000000ac00348947 */ /* 0x000fea0003800000 */
[----:B------:R0:W5:Y:S02]  /*1f4c0*/  LDL.64 R2, [R1+0x150] ;  /* 0x0001500001027983 */ /* 0x0001640000100a00 */
.L_x_4006:
[----:B-12--5:R-:W2:Y:S04]  /*1f4d0*/  LD.E R5, desc[UR44][R2.64] ;  /* 0x0000002c02057980 */ /* 0x026ea8000c101900 */
        /* <DEDUP_REMOVED lines=20> */
.L_x_3979:
[----:B------:R-:W-:Y:S05]  /*1f620*/  BSYNC B0 ;  /* 0x0000000000007941 */ /* 0x000fea0003800000 */
.L_x_3978:
        /* <DEDUP_REMOVED lines=13> */
.L_x_3981:
[----:B------:R-:W-:Y:S05]  /*1f700*/  BSYNC B0 ;  /* 0x0000000000007941 */ /* 0x000fea0003800000 */
.L_x_3980:
        /* <DEDUP_REMOVED lines=8> */
.L_x_3983:
[----:B------:R-:W-:Y:S05]  /*1f790*/  BSYNC B0 ;  /* 0x0000000000007941 */ /* 0x000fea0003800000 */
.L_x_3982:
[----:B------:R-:W2:Y:S04]  /*1f7a0*/  LD.E R11, desc[UR44][R2.64] ;  /* 0x0000002c020b7980 */ /* 0x000ea8000c101900 */
[----:B------:R-:W2:Y:S01]  /*1f7b0*/  LDL.64 R20, [R1+0x80] ;  /* 0x0000800001147983 */ /* 0x000ea20000100a00 */
[----:B------:R-:W-:Y:S05]  /*1f7c0*/  WARPSYNC.ALL ;  /* 0x0000000000007948 */ /* 0x000fea0003800000 */
[----:B------:R3:W-:Y:S04]  /*1f7d0*/  STL [R1+0x60], RZ ;  /* 0x000060ff01007387 */ /* 0x0007e80000100800 */
[----:B-1---5:R-:W4:Y:S01]  /*1f7e0*/  LD.E.64 R8, desc[UR44][R18.64+0x78] ;  /* 0x0000782c12087980 */ /* 0x022f22000c101b00 */
[----:B------:R-:W-:-:S05]  /*1f7f0*/  IMAD.MOV.U32 R4, RZ, RZ, 0x1 ;  /* 0x00000001ff047424 */ /* 0x000fca00078e00ff */
[----:B------:R3:W-:Y:S04]  /*1f800*/  STL [R1+0x60], R4 ;  /* 0x0000600401007387 */ /* 0x0007e80000100800 */
[----:B------:R-:W3:Y:S04]  /*1f810*/  LD.E.64 R12, desc[UR44][R18.64+0x78] ;  /* 0x0000782c120c7980 */ /* 0x000ee8000c101b00 */
[----:B------:R1:W-:Y:S04]  /*1f820*/  STL [R1+0x60], R4 ;  /* 0x0000600401007387 */ /* 0x0003e80000100800 */
[----:B------:R-:W3:Y:S01]  /*1f830*/  LD.E.64 R14, desc[UR44][R18.64+0x78] ;  /* 0x0000782c120e7980 */ /* 0x000ee2000c101b00 */
        /* <DEDUP_REMOVED lines=8> */
[----:B----4-:R-:W-:Y:S02]  /*1f8c0*/  R2UR UR4, R8 ;  /* 0x00000000080472ca */ /* 0x010fe400000e0000 */
[----:B------:R-:W-:-:S13]  /*1f8d0*/  R2UR UR5, R9 ;  /* 0x00000000090572ca */ /* 0x000fda00000e0000 */
[----:B------:R-:W-:Y:S01]  /*1f8e0*/  HGMMA.64x96x16.F32.BF16 R24, gdesc[UR4], RZ, !UPT, gsb0 ;  /* 0x01600000041879f0 */ /* 0x000fe2000c0018ff */
[----:B---3--:R-:W-:Y:S02]  /*1f8f0*/  VIADD R12, R12, 0x2 ;  /* 0x000000020c0c7836 */ /* 0x008fe40000000000 */
        /* <DEDUP_REMOVED lines=38> */
.L_x_3986:
[----:B------:R-:W-:Y:S05]  /*1fb60*/  BSYNC B0 ;  /* 0x0000000000007941 */ /* 0x000fea0003800000 */
.L_x_3985:
        /* <DEDUP_REMOVED lines=13> */
.L_x_3988:
[----:B------:R-:W-:Y:S05]  /*1fc40*/  BSYNC B0 ;  /* 0x0000000000007941 */ /* 0x000fea0003800000 */
.L_x_3987:
        /* <DEDUP_REMOVED lines=8> */
.L_x_3990:
[----:B------:R-:W-:Y:S05]  /*1fcd0*/  BSYNC B0 ;  /* 0x0000000000007941 */ /* 0x000fea0003800000 */
.L_x_3989:
[----:B------:R-:W2:Y:S04]  /*1fce0*/  LD.E R17, desc[UR44][R2.64] ;  /* 0x0000002c02117980 */ /* 0x000ea8000c101900 */
[----:B------:R-:W2:Y:S04]  /*1fcf0*/  LDL.64 R6, [R1+0xf8] ;  /* 0x0000f80001067983 */ /* 0x000ea80000100a00 */
[----:B------:R-:W3:Y:S04]  /*1fd00*/  LDL R5, [R1+0x70] ;  /* 0x0000700001057983 */ /* 0x000ee80000100800 */
[----:B-1---5:R-:W4:Y:S04]  /*1fd10*/  LDL.64 R8, [R1+0xf0] ;  /* 0x0000f00001087983 */ /* 0x022f280000100a00 */
[----:B------:R-:W4:Y:S04]  /*1fd20*/  LDL.64 R10, [R1+0xf0] ;  /* 0x0000f000010a7983 */ /* 0x000f280000100a00 */
[----:B------:R-:W4:Y:S04]  /*1fd30*/  LDL.64 R12, [R1+0xf0] ;  /* 0x0000f000010c7983 */ /* 0x000f280000100a00 */
[----:B------:R-:W4:Y:S01]  /*1fd40*/  LDL.64 R14, [R1+0xf0] ;  /* 0x0000f000010e7983 */ /* 0x000f220000100a00 */
[----:B------:R-:W-:Y:S05]  /*1fd50*/  WARPSYNC.ALL ;  /* 0x0000000000007948 */ /* 0x000fea0003800000 */
[----:B------:R-:W-:Y:S01]  /*1fd60*/  WARPGROUP.ARRIVE ;  /* 0x00000000000079c5 */ /* 0x000fe20000000000 */
[----:B--2---:R-:W-:Y:S01]  /*1fd70*/  IMAD R6, R17, 0xc00, R6 ;  /* 0x00000c0011067824 */ /* 0x004fe200078e0206 */
[----:B------:R-:W-:Y:S01]  /*1fd80*/  R2UR UR7, R7 ;  /* 0x00000000070772ca */ /* 0x000fe200000e0000 */
[----:B------:R-:W2:Y:S01]  /*1fd90*/  LDL.64 R16, [R1+0xf0] ;  /* 0x0000f00001107983 */ /* 0x000ea20000100a00 */
[----:B---3--:R-:W-:-:S02]  /*1fda0*/  ISETP.NE.U32.AND P0, PT, R5, RZ, PT ;  /* 0x000000ff0500720c */ /* 0x008fc40003f05070 */
[----:B------:R-:W-:Y:S02]  /*1fdb0*/  R2UR UR6, R6 ;  /* 0x00000000060672ca */ /* 0x000fe400000e0000 */
        /* <DEDUP_REMOVED lines=192> */
.L_x_3993:
[----:B------:R-:W-:Y:S05]  /*209c0*/  BSYNC B0 ;  /* 0x0000000000007941 */ /* 0x000fea0003800000 */
.L_x_3992:
[----:B------:R-:W2:Y:S04]  /*209d0*/  LD.E.64 R6, desc[UR44][R72.64+0x20] ;  /* 0x0000202c48067980 */ /* 0x000ea8000c101b00 */
[----:B------:R-:W3:Y:S01]  /*209e0*/  LD.E R8, desc[UR44][R72.64+0xc] ;  /* 0x00000c2c48087980 */ /* 0x000ee2000c101900 */
[----:B--2---:R-:W-:-:S05]  /*209f0*/  MOV R6, R6 ;  /* 0x0000000600067202 */ /* 0x004fca0000000f00 */
[----:B-----5:R-:W-:-:S05]  /*20a00*/  IMAD R5, R5, 0x8, R6 ;  /* 0x0000000805057824 */ /* 0x020fca00078e0206 */
[----:B---3--:R-:W-:-:S04]  /*20a10*/  PRMT R5, R8, 0x654, R5 ;  /* 0x0000065408057816 */ /* 0x008fc80000000005 */
[----:B------:R1:W-:Y:S01]  /*20a20*/  SYNCS.ARRIVE.TRANS64.RED.A1T0 RZ, [R5+URZ], RZ ;  /* 0x000000ff05ff79a7 */ /* 0x0003e2000810043f */
[----:B------:R-:W1:Y:S04]  /*20a30*/  LDL R76, [R1+0x11c] ;  /* 0x00011c00014c7983 */ /* 0x000e680000100800 */
[----:B------:R-:W2:Y:S04]  /*20a40*/  LDL R74, [R1+0x50] ;  /* 0x00005000014a7983 */ /* 0x000ea80000100800 */
[----:B------:R-:W3:Y:S04]  /*20a50*/  LDL.64 R6, [R1+0x140] ;  /* 0x0001400001067983 */ /* 0x000ee80000100a00 */
[----:B------:R-:W4:Y:S04]  /*20a60*/  LDL R75, [R1+0x148] ;  /* 0x00014800014b7983 */ /* 0x000f280000100800 */
[----:B------:R-:W4:Y:S04]  /*20a70*/  LDL.128 R12, [R1+0x130] ;  /* 0x00013000010c7983 */ /* 0x000f280000100c00 */
[----:B------:R-:W4:Y:S01]  /*20a80*/  LDL.128 R8, [R1+0x120] ;  /* 0x0001200001087983 */ /* 0x000f220000100c00 */
[----:B------:R-:W-:Y:S01]  /*20a90*/  BSSY B0, `(.L_x_3994) ;  /* 0x0000040000007945 */ /* 0x000fe20003800000 */
[----:B-1----:R-:W-:-:S04]  /*20aa0*/  SHF.R.S32.HI R5, RZ, 0x1f, R76 ;  /* 0x0000001fff057819 */ /* 0x002fc8000001144c */
        /* <DEDUP_REMOVED lines=16> */
[----:B--2---:R-:W-:Y:S01]  /*20bb0*/  IMAD R74, R74, 0x8, R5 ;  /* 0x000000084a4a7824 */ /* 0x004fe200078e0205 */
[----:B------:R-:W-:Y:S01]  /*20bc0*/  LEA.HI R5, R79, R79, RZ, 0x1 ;  /* 0x0000004f4f057211 */ /* 0x000fe200078f08ff */
[----:B------:R-:W-:Y:S01]  /*20bd0*/  IMAD.IADD R73, R72, 0x1, -R73 ;  /* 0x0000000148497824 */ /* 0x000fe200078e0a49 */
[----:B------:R-:W-:-:S02]  /*20be0*/  LOP3.LUT R16, R16, 0x3fffffe, RZ, 0xc0, !PT ;  /* 0x03fffffe10107812 */ /* 0x000fc400078ec0ff */
[----:B------:R-:W-:Y:S01]  /*20bf0*/  LOP3.LUT R20, R5, 0x1ffffffe, RZ, 0xc0, !PT ;  /* 0x1ffffffe05147812 */ /* 0x000fe200078ec0ff */
[----:B------:R-:W-:Y:S01]  /*20c00*/  IMAD.U32 R73, R74, 0x10, R73 ;  /* 0x000000104a497824 */ /* 0x000fe200078e0049 */
[----:B---3--:R-:W-:Y:S01]  /*20c10*/  ISETP.NE.AND P0, PT, R6, 0x1, PT ;  /* 0x000000010600780c */ /* 0x008fe20003f05270 */
[----:B------:R-:W-:Y:S02]  /*20c20*/  IMAD.IADD R16, R77, 0x1, -R16 ;  /* 0x000000014d107824 */ /* 0x000fe400078e0a10 */
[----:B------:R-:W-:Y:S02]  /*20c30*/  IMAD.IADD R20, R79, 0x1, -R20 ;  /* 0x000000014f147824 */ /* 0x000fe400078e0a14 */
[----:B------:R-:W-:-:S04]  /*20c40*/  IMAD R73, R16, 0x40, R73 ;  /* 0x0000004010497824 */ /* 0x000fc800078e0249 */
[----:B------:R-:W-:-:S04]  /*20c50*/  IMAD R6, R20, 0x8, R73 ;  /* 0x0000000814067824 */ /* 0x000fc800078e0249 */
[----:B------:R-:W-:-:S05]  /*20c60*/  @P0 IMAD.HI.U32 R16, R6, R7, RZ ;  /* 0x0000000706100227 */ /* 0x000fca00078e00ff */
[----:B----4-:R-:W-:Y:S01]  /*20c70*/  @P0 SHF.R.U32.HI R6, RZ, R75, R16 ;  /* 0x0000004bff060219 */ /* 0x010fe20000011610 */
[----:B------:R-:W-:Y:S01]  /*20c80*/  IMAD.MOV.U32 R5, RZ, RZ, -0x60 ;  /* 0xffffffa0ff057424 */ /* 0x000fe200078e00ff */
[----:B------:R-:W-:-:S03]  /*20c90*/  LOP3.LUT R16, R21, 0x7ffffffc, RZ, 0xc0, !PT ;  /* 0x7ffffffc15107812 */ /* 0x000fc600078ec0ff */
[----:B------:R-:W1:Y:S01]  /*20ca0*/  SHFL.IDX PT, R20, R6, RZ, 0x1c1f ;  /* 0x001c1fff06147589 */ /* 0x000e6200000e0000 */
[----:B------:R-:W-:Y:S02]  /*20cb0*/  IMAD R5, R0, R5, 0x1 ;  /* 0x0000000100057424 */ /* 0x000fe400078e0205 */
[----:B------:R-:W-:Y:S01]  /*20cc0*/  IMAD.IADD R16, R17, 0x1, -R16 ;  /* 0x0000000111107824 */ /* 0x000fe200078e0a10 */
[----:B------:R-:W-:-:S03]  /*20cd0*/  ISETP.GE.AND P1, PT, R13, 0x1, PT ;  /* 0x000000010d00780c */ /* 0x000fc60003f26270 */
[----:B------:R-:W-:Y:S01]  /*20ce0*/  IMAD R5, R16, -0x2, R5 ;  /* 0xfffffffe10057824 */ /* 0x000fe200078e0205 */
[----:B------:R-:W-:-:S04]  /*20cf0*/  LOP3.LUT R7, RZ, R10, RZ, 0x33, !PT ;  /* 0x0000000aff077212 */ /* 0x000fc800078e33ff */
[----:B------:R-:W-:Y:S01]  /*20d00*/  IADD3 R16, -R8, R5, R9 ;  /* 0x0000000508107210 */ /* 0x000fe20007ffe109 */
[----:B------:R-:W-:-:S04]  /*20d10*/  VIADD R90, R5, 0xffffffff ;  /* 0xffffffff055a7836 */ /* 0x000fc80000000000 */
[C---:B------:R-:W-:Y:S02]  /*20d20*/  IMAD.IADD R11, R16.reuse, 0x1, R11 ;  /* 0x00000001100b7824 */ /* 0x040fe400078e020b */
[----:B------:R-:W-:Y:S02]  /*20d30*/  IMAD.IADD R16, R16, 0x1, R7 ;  /* 0x0000000110107824 */ /* 0x000fe400078e0207 */
[----:B------:R-:W-:Y:S02]  /*20d40*/  IMAD R17, R0, -0x60, R12 ;  /* 0xffffffa000117824 */ /* 0x000fe400078e020c */
[--C-:B-1----:R-:W-:Y:S02]  /*20d50*/  IMAD.IADD R10, R11, 0x1, R20.reuse ;  /* 0x000000010b0a7824 */ /* 0x102fe400078e0214 */
        /* <DEDUP_REMOVED lines=12> */
.L_x_3997:
[----:B------:R-:W-:-:S13]  /*20e20*/  ISETP.NE.AND P0, PT, R13, 0x1, PT ;  /* 0x000000010d00780c */ /* 0x000fda0003f05270 */
[----:B------:R-:W-:-:S05]  /*20e30*/  @P0 IMAD.HI.U32 R12, R7, R14, RZ ;  /* 0x0000000e070c0227 */ /* 0x000fca00078e00ff */
[----:B------:R-:W-:-:S07]  /*20e40*/  @P0 SHF.R.U32.HI R7, RZ, R15, R12 ;  /* 0x0000000fff070219 */ /* 0x000fce000001160c */
.L_x_3998:
[----:B------:R-:W-:Y:S05]  /*20e50*/  BSYNC B1 ;  /* 0x0000000000017941 */ /* 0x000fea0003800000 */
.L_x_3996:
[----:B------:R-:W-:-:S05]  /*20e60*/  IMAD R12, R7, R13, R90 ;  /* 0x0000000d070c7224 */ /* 0x000fca00078e025a */
[----:B------:R-:W-:Y:S02]  /*20e70*/  VIMNMX R5, R5, R12, !PT ;  /* 0x0000000c05057248 */ /* 0x000fe40007fe0100 */
[----:B------:R-:W-:-:S07]  /*20e80*/  VIADDMNMX R10, R12, R13, R10, PT ;  /* 0x0000000d0c0a7246 */ /* 0x000fce000380010a */
.L_x_3995:
[----:B------:R-:W-:Y:S05]  /*20e90*/  BSYNC B0 ;  /* 0x0000000000007941 */ /* 0x000fea0003800000 */
.L_x_3994:
[C---:B------:R-:W-:Y:S01]  /*20ea0*/  ISETP.GE.AND P0, PT, R17.reuse, 0x2, PT ;  /* 0x000000021100780c */ /* 0x040fe20003f06270 */
[----:B------:R-:W1:Y:S01]  /*20eb0*/  SHFL.IDX PT, R6, R6, 0x1, 0x1c1f ;  /* 0x003c1f0006067f89 */ /* 0x000e6200000e0000 */
        /* <DEDUP_REMOVED lines=13> */
[----:B-1----:R-:W-:Y:S01]  /*20f90*/  IMAD.IADD R7, R16, 0x1, R6 ;  /* 0x0000000110077824 */ /* 0x002fe200078e0206 */
        /* <DEDUP_REMOVED lines=99> */
[----:B------:R-:W-:Y:S01]  /*215d0*/  ISETP.LT.OR P6, PT, R10, 0x5a, P6 ;  /* 0x0000005a0a00780c */ /* 0x000fe200037c1670 */
[----:B------:R-:W-:-:S03]  /*215e0*/  IMAD.IADD R10, R11, 0x1, R6 ;  /* 0x000000010b0a7824 */ /* 0x000fc600078e0206 */
        /* <DEDUP_REMOVED lines=13> */
.L_x_4002:
[----:B------:R-:W-:-:S13]  /*216c0*/  ISETP.NE.AND P6, PT, R13, 0x1, PT ;  /* 0x000000010d00780c */ /* 0x000fda0003fc5270 */
[----:B------:R-:W-:-:S05]  /*216d0*/  @P6 IMAD.HI.U32 R14, R8, R14, RZ ;  /* 0x0000000e080e6227 */ /* 0x000fca00078e00ff */
[----:B------:R-:W-:-:S07]  /*216e0*/  @P6 SHF.R.U32.HI R8, RZ, R15, R14 ;  /* 0x0000000fff086219 */ /* 0x000fce000001160e */
.L_x_4003:
[----:B------:R-:W-:Y:S05]  /*216f0*/  BSYNC B1 ;  /* 0x0000000000017941 */ /* 0x000fea0003800000 */
.L_x_4001:
[----:B------:R-:W-:-:S05]  /*21700*/  IMAD R8, R8, R13, R90 ;  /* 0x0000000d08087224 */ /* 0x000fca00078e025a */
[----:B------:R-:W-:Y:S02]  /*21710*/  VIADDMNMX R10, R8, R13, R10, PT ;  /* 0x0000000d080a7246 */ /* 0x000fe4000380010a */
[----:B------:R-:W-:-:S07]  /*21720*/  VIMNMX R7, R7, R8, !PT ;  /* 0x0000000807077248 */ /* 0x000fce0007fe0100 */
.L_x_4000:
[----:B------:R-:W-:Y:S05]  /*21730*/  BSYNC B0 ;  /* 0x0000000000007941 */ /* 0x000fea0003800000 */
.L_x_3999:
[----:B------:R-:W-:Y:S01]  /*21740*/  ISETP.GT.AND P5, PT, R7, RZ, !P5 ;  /* 0x000000ff0700720c */ /* 0x000fe20006fa4270 */
[----:B------:R-:W2:Y:S01]  /*21750*/  LDL R13, [R1+0x430] ;  /* 0x00043000010d7983 */ /* 0x000ea20000100800 */
        /* <DEDUP_REMOVED lines=69> */
[----:B------:R-:W3:Y:S01]  /*21bb0*/  LDL.64 R16, [R1+0x410] ;  /* 0x0004100001107983 */ /* 0x000ee20000100a00 */
[----:B------:R-:W-:Y:S02]  /*21bc0*/  ISETP.LT.OR P5, PT, R10, 0x42, P5 ;  /* 0x000000420a00780c */ /* 0x000fe40002fa1670 */
[----:B------:R-:W-:Y:S02]  /*21bd0*/  ISETP.GT.AND P0, PT, R7, 0x48, !P0 ;  /* 0x000000480700780c */ /* 0x000fe40004704270 */
[----:B------:R-:W-:-:S02]  /*21be0*/  FSEL R59, R59, -INF , !P5 ;  /* 0xff8000003b3b7808 */ /* 0x000fc40006800000 */
[C---:B------:R-:W-:Y:S02]  /*21bf0*/  ISETP.GT.AND P1, PT, R7.reuse, 0x49, !P1 ;  /* 0x000000490700780c */ /* 0x040fe40004f24270 */
[C---:B------:R-:W-:Y:S02]  /*21c00*/  ISETP.LT.OR P0, PT, R10.reuse, 0x49, P0 ;  /* 0x000000490a00780c */ /* 0x040fe40000701670 */
[C---:B------:R-:W-:Y:S02]  /*21c10*/  ISETP.GT.AND P2, PT, R7.reuse, 0x50, !P2 ;  /* 0x000000500700780c */ /* 0x040fe40005744270 */
[----:B------:R-:W-:Y:S02]  /*21c20*/  ISETP.LT.OR P1, PT, R10, 0x4a, P1 ;  /* 0x0000004a0a00780c */ /* 0x000fe40000f21670 */
[----:B------:R-:W-:Y:S02]  /*21c30*/  FSEL R62, R62, -INF , !P0 ;  /* 0xff8000003e3e7808 */ /* 0x000fe40004000000 */
[----:B------:R-:W-:-:S02]  /*21c40*/  ISETP.GT.AND P3, PT, R7, 0x51, !P3 ;  /* 0x000000510700780c */ /* 0x000fc40005f64270 */
[C---:B------:R-:W-:Y:S02]  /*21c50*/  ISETP.LT.OR P2, PT, R10.reuse, 0x51, P2 ;  /* 0x000000510a00780c */ /* 0x040fe40001741670 */
[----:B------:R-:W-:Y:S02]  /*21c60*/  FSEL R63, R63, -INF , !P1 ;  /* 0xff8000003f3f7808 */ /* 0x000fe40004800000 */
[C---:B------:R-:W-:Y:S02]  /*21c70*/  ISETP.GT.AND P4, PT, R7.reuse, 0x58, !P4 ;  /* 0x000000580700780c */ /* 0x040fe40006784270 */
[----:B------:R-:W-:Y:S02]  /*21c80*/  ISETP.LT.OR P3, PT, R10, 0x52, P3 ;  /* 0x000000520a00780c */ /* 0x000fe40001f61670 */
[----:B------:R-:W-:Y:S02]  /*21c90*/  FSEL R66, R66, -INF , !P2 ;  /* 0xff80000042427808 */ /* 0x000fe40005000000 */
[----:B------:R-:W-:-:S02]  /*21ca0*/  ISETP.GT.AND P0, PT, R7, 0x59, !P6 ;  /* 0x000000590700780c */ /* 0x000fc40007704270 */
[C---:B------:R-:W-:Y:S02]  /*21cb0*/  ISETP.LT.OR P4, PT, R10.reuse, 0x59, P4 ;  /* 0x000000590a00780c */ /* 0x040fe40002781670 */
[----:B------:R-:W-:Y:S02]  /*21cc0*/  FSEL R67, R67, -INF , !P3 ;  /* 0xff80000043437808 */ /* 0x000fe40005800000 */
[----:B------:R-:W-:Y:S02]  /*21cd0*/  ISETP.LT.OR P0, PT, R10, 0x5a, P0 ;  /* 0x0000005a0a00780c */ /* 0x000fe40000701670 */
[----:B------:R-:W-:Y:S02]  /*21ce0*/  FSEL R70, R70, -INF , !P4 ;  /* 0xff80000046467808 */ /* 0x000fe40006000000 */
[----:B------:R-:W-:Y:S02]  /*21cf0*/  FSEL R71, R71, -INF , !P0 ;  /* 0xff80000047477808 */ /* 0x000fe40004000000 */
[----:B---3--:R-:W-:-:S04]  /*21d00*/  FMNMX.FTZ R5, R88, R16, !PT ;  /* 0x0000001058057209 */ /* 0x008fc80007810000 */
        /* <DEDUP_REMOVED lines=52> */
[----:B------:R1:W-:Y:S04]  /*22050*/  STL.64 [R1+0x410], R8 ;  /* 0x0004100801007387 */ /* 0x0003e80000100a00 */
[----:B------:R-:W-:Y:S04]  /*22060*/  STL [R1+0x410], R10 ;  /* 0x0004100a01007387 */ /* 0x000fe80000100800 */
[----:B------:R-:W2:Y:S04]  /*22070*/  LDL R12, [R1+0x410] ;  /* 0x00041000010c7983 */ /* 0x000ea80000100800 */
[----:B------:R-:W4:Y:S01]  /*22080*/  LDL R11, [R1+0x414] ;  /* 0x00041400010b7983 */ /* 0x000f220000100800 */
[----:B--2---:R-:W-:Y:S01]  /*22090*/  FMUL.FTZ R5, R13, R12 ;  /* 0x0000000c0d057220 */ /* 0x004fe20000410000 */
[----:B------:R-:W-:-:S04]  /*220a0*/  FSETP.NEU.FTZ.AND P0, PT, R12, -INF , PT ;  /* 0xff8000000c00780b */ /* 0x000fc80003f1d000 */
[----:B------:R-:W-:-:S05]  /*220b0*/  FSEL R5, R5, RZ, P0 ;  /* 0x000000ff05057208 */ /* 0x000fca0000000000 */
[----:B-1----:R-:W-:-:S04]  /*220c0*/  FFMA.FTZ R8, R86, R13, -R5 ;  /* 0x0000000d56087223 */ /* 0x002fc80000010805 */
[----:B------:R4:W-:Y:S02]  /*220d0*/  MUFU.EX2 R29, R8 ;  /* 0x00000008001d7308 */ /* 0x0009e40000000800 */
[----:B----4-:R-:W1:Y:S02]  /*220e0*/  SHFL.BFLY PT, R8, R11, 0x2, 0x1f ;  /* 0x0c401f000b087f89 */ /* 0x010e6400000e0000 */
[----:B-1----:R-:W-:-:S05]  /*220f0*/  FMNMX.FTZ R8, R8, R11, !PT ;  /* 0x0000000b08087209 */ /* 0x002fca0007810000 */
[----:B------:R-:W1:Y:S01]  /*22100*/  SHFL.BFLY PT, R9, R8, 0x1, 0x1f ;  /* 0x0c201f0008097f89 */ /* 0x000e6200000e0000 */
[----:B------:R-:W-:Y:S01]  /*22110*/  FSEL R11, R12, RZ, P0 ;  /* 0x000000ff0c0b7208 */ /* 0x000fe20000000000 */
        /* <DEDUP_REMOVED lines=23> */
[-C--:B------:R-:W-:Y:S01]  /*22290*/  FFMA.FTZ R21, R24, R13.reuse, -R5 ;  /* 0x0000000d18157223 */ /* 0x080fe20000010805 */
[C---:B------:R-:W-:Y:S01]  /*222a0*/  FSETP.NEU.FTZ.AND P0, PT, R8.reuse, -INF , PT ;  /* 0xff8000000800780b */ /* 0x040fe20003f1d000 */
[----:B------:R-:W-:-:S03]  /*222b0*/  FMUL.FTZ R5, R8, R13 ;  /* 0x0000000d08057220 */ /* 0x000fc60000410000 */
[----:B------:R-:W-:Y:S02]  /*222c0*/  FSEL R10, R8, RZ, P0 ;  /* 0x000000ff080a7208 */ /* 0x000fe40000000000 */
[----:B------:R-:W-:Y:S01]  /*222d0*/  FSEL R12, R5, RZ, P0 ;  /* 0x000000ff050c7208 */ /* 0x000fe20000000000 */
[----:B------:R-:W-:Y:S02]  /*222e0*/  FADD.FTZ R16, R16, -R11 ;  /* 0x8000000b10107221 */ /* 0x000fe40000010000 */
[----:B------:R-:W-:Y:S02]  /*222f0*/  FADD.FTZ R10, R17, -R10 ;  /* 0x8000000a110a7221 */ /* 0x000fe40000010000 */
[-CC-:B------:R-:W-:Y:S01]  /*22300*/  FFMA.FTZ R28, R26, R13.reuse, -R12.reuse ;  /* 0x0000000d1a1c7223 */ /* 0x180fe2000001080c */
[-C--:B------:R-:W-:Y:S01]  /*22310*/  FMUL.FTZ R16, R16, R13.reuse ;  /* 0x0000000d10107220 */ /* 0x080fe20000410000 */
[----:B------:R-:W-:Y:S01]  /*22320*/  FMUL.FTZ R10, R13, R10 ;  /* 0x0000000a0d0a7220 */ /* 0x000fe20000410000 */
[-CC-:B------:R-:W-:Y:S01]  /*22330*/  FFMA.FTZ R169, R27, R13.reuse, -R12.reuse ;  /* 0x0000000d1ba97223 */ /* 0x180fe2000001080c */
[----:B------:R-:W-:Y:S01]  /*22340*/  MUFU.EX2 R15, R15 ;  /* 0x0000000f000f7308 */ /* 0x000fe20000000800 */
[----:B------:R-:W-:-:S07]  /*22350*/  FFMA.FTZ R171, R30, R13, -R12 ;  /* 0x0000000d1eab7223 */ /* 0x000fce000001080c */
[----:B------:R-:W3:Y:S01]  /*22360*/  MUFU.EX2 R24, R16 ;  /* 0x0000001000187308 */ /* 0x000ee20000000800 */
[----:B------:R-:W-:-:S07]  /*22370*/  FFMA.FTZ R30, R31, R13, -R12 ;  /* 0x0000000d1f1e7223 */ /* 0x000fce000001080c */
[----:B------:R-:W-:Y:S08]  /*22380*/  MUFU.EX2 R28, R28 ;  /* 0x0000001c001c7308 */ /* 0x000ff00000000800 */
        /* <DEDUP_REMOVED lines=8> */
[----:B-1----:R-:W-:-:S06]  /*22410*/  FFMA.FTZ R6, R7, R25, R28 ;  /* 0x0000001907067223 */ /* 0x002fcc000001001c */
[----:B------:R-:W1:Y:S01]  /*22420*/  MUFU.EX2 R30, R30 ;  /* 0x0000001e001e7308 */ /* 0x000e620000000800 */
[----:B------:R-:W-:Y:S01]  /*22430*/  FFMA.FTZ R175, R38, R13, -R12 ;  /* 0x0000000d26af7223 */ /* 0x000fe2000001080c */
[----:B--2---:R-:W-:-:S06]  /*22440*/  FADD.FTZ R5, R168, R5 ;  /* 0x00000005a8057221 */ /* 0x004fcc0000010000 */
[----:B------:R-:W2:Y:S01]  /*22450*/  MUFU.EX2 R172, R172 ;  /* 0x000000ac00ac7308 */ /* 0x000ea20000000800 */
[----:B----4-:R-:W-:Y:S01]  /*22460*/  FADD.FTZ R6, R169, R6 ;  /* 0x00000006a9067221 */ /* 0x010fe20000010000 */
[----:B------:R-:W-:-:S06]  /*22470*/  FFMA.FTZ R34, R39, R13, -R12 ;  /* 0x0000000d27227223 */ /* 0x000fcc000001080c */
[----:B------:R-:W3:Y:S01]  /*22480*/  MUFU.EX2 R173, R173 ;  /* 0x000000ad00ad7308 */ /* 0x000ee20000000800 */
[----:B0-----:R-:W-:Y:S01]  /*22490*/  FADD.FTZ R10, R170, R5 ;  /* 0x00000005aa0a7221 */ /* 0x001fe20000010000 */
[----:B------:R-:W-:-:S06]  /*224a0*/  FADD.FTZ R5, R171, R6 ;  /* 0x00000006ab057221 */ /* 0x000fcc0000010000 */
[----:B------:R-:W0:Y:S01]  /*224b0*/  MUFU.EX2 R33, R33 ;  /* 0x0000002100217308 */ /* 0x000e220000000800 */
[----:B------:R-:W-:-:S07]  /*224c0*/  FFMA.FTZ R177, R42, R13, -R12 ;  /* 0x0000000d2ab17223 */ /* 0x000fce000001080c */
[----:B------:R-:W4:Y:S01]  /*224d0*/  MUFU.EX2 R32, R32 ;  /* 0x0000002000207308 */ /* 0x000f220000000800 */
[----:B------:R-:W-:Y:S01]  /*224e0*/  FADD.FTZ R7, R29, R10 ;  /* 0x0000000a1d077221 */ /* 0x000fe20000010000 */
[----:B-1----:R-:W-:-:S06]  /*224f0*/  FADD.FTZ R6, R30, R5 ;  /* 0x000000051e067221 */ /* 0x002fcc0000010000 */
[----:B------:R-:W1:Y:S01]  /*22500*/  MUFU.EX2 R174, R174 ;  /* 0x000000ae00ae7308 */ /* 0x000e620000000800 */
[----:B------:R-:W-:-:S07]  /*22510*/  FFMA.FTZ R36, R43, R13, -R12 ;  /* 0x0000000d2b247223 */ /* 0x000fce000001080c */
[----:B------:R-:W1:Y:S01]  /*22520*/  MUFU.EX2 R175, R175 ;  /* 0x000000af00af7308 */ /* 0x000e620000000800 */
[----:B--2---:R-:W-:Y:S01]  /*22530*/  FADD.FTZ R10, R172, R7 ;  /* 0x00000007ac0a7221 */ /* 0x004fe20000010000 */
[----:B---3--:R-:W-:-:S06]  /*22540*/  FADD.FTZ R5, R173, R6 ;  /* 0x00000006ad057221 */ /* 0x008fcc0000010000 */
[----:B------:R-:W2:Y:S01]  /*22550*/  MUFU.EX2 R37, R37 ;  /* 0x0000002500257308 */ /* 0x000ea20000000800 */
[----:B------:R-:W-:-:S07]  /*22560*/  FFMA.FTZ R179, R46, R13, -R12 ;  /* 0x0000000d2eb37223 */ /* 0x000fce000001080c */
[----:B------:R-:W3:Y:S01]  /*22570*/  MUFU.EX2 R34, R34 ;  /* 0x0000002200227308 */ /* 0x000ee20000000800 */
[----:B0-----:R-:W-:Y:S01]  /*22580*/  FADD.FTZ R7, R33, R10 ;  /* 0x0000000a21077221 */ /* 0x001fe20000010000 */
[----:B----4-:R-:W-:-:S06]  /*22590*/  FADD.FTZ R6, R32, R5 ;  /* 0x0000000520067221 */ /* 0x010fcc0000010000 */
[----:B------:R-:W0:Y:S01]  /*225a0*/  MUFU.EX2 R176, R176 ;  /* 0x000000b000b07308 */ /* 0x000e220000000800 */
[----:B------:R-:W-:-:S07]  /*225b0*/  FFMA.FTZ R14, R47, R13, -R12 ;  /* 0x0000000d2f0e7223 */ /* 0x000fce000001080c */
[----:B------:R-:W4:Y:S01]  /*225c0*/  MUFU.EX2 R177, R177 ;  /* 0x000000b100b17308 */ /* 0x000f220000000800 */
[----:B-1----:R-:W-:Y:S01]  /*225d0*/  FADD.FTZ R10, R174, R7 ;  /* 0x00000007ae0a7221 */ /* 0x002fe20000010000 */
[----:B------:R-:W-:-:S06]  /*225e0*/  FADD.FTZ R5, R175, R6 ;  /* 0x00000006af057221 */ /* 0x000fcc0000010000 */
        /* <DEDUP_REMOVED lines=60> */
[----:B------:R-:W1:Y:S08]  /*229b0*/  MUFU.EX2 R190, R190 ;  /* 0x000000be00be7308 */ /* 0x000e700000000800 */
[----:B------:R-:W1:Y:S01]  /*229c0*/  MUFU.EX2 R20, R20 ;  /* 0x0000001400147308 */ /* 0x000e620000000800 */
[----:B--2---:R-:W-:Y:S01]  /*229d0*/  FADD.FTZ R10, R201, R10 ;  /* 0x0000000ac90a7221 */ /* 0x004fe20000010000 */
[----:B---3--:R-:W-:-:S06]  /*229e0*/  FADD.FTZ R6, R192, R7 ;  /* 0x00000007c0067221 */ /* 0x008fcc0000010000 */
[----:B------:R-:W2:Y:S08]  /*229f0*/  MUFU.EX2 R188, R188 ;  /* 0x000000bc00bc7308 */ /* 0x000eb00000000800 */
[----:B------:R-:W3:Y:S01]  /*22a00*/  MUFU.EX2 R5, R5 ;  /* 0x0000000500057308 */ /* 0x000ee20000000800 */
[----:B0-----:R-:W-:Y:S01]  /*22a10*/  FADD.FTZ R7, R189, R10 ;  /* 0x0000000abd077221 */ /* 0x001fe20000010000 */
[----:B----4-:R-:W-:-:S06]  /*22a20*/  FADD.FTZ R9, R17, R6 ;  /* 0x0000000611097221 */ /* 0x010fcc0000010000 */
[----:B------:R-:W0:Y:S08]  /*22a30*/  MUFU.EX2 R21, R21 ;  /* 0x0000001500157308 */ /* 0x000e300000000800 */
[----:B------:R-:W4:Y:S01]  /*22a40*/  MUFU.EX2 R16, R16 ;  /* 0x0000001000107308 */ /* 0x000f220000000800 */
[----:B-1----:R-:W-:Y:S01]  /*22a50*/  FADD.FTZ R7, R190, R7 ;  /* 0x00000007be077221 */ /* 0x002fe20000010000 */
[----:B------:R-:W-:-:S03]  /*22a60*/  FADD.FTZ R6, R20, R9 ;  /* 0x0000000914067221 */ /* 0x000fc60000010000 */
[----:B--2---:R-:W-:Y:S01]  /*22a70*/  FADD.FTZ R10, R188, R7 ;  /* 0x00000007bc0a7221 */ /* 0x004fe20000010000 */
[----:B---3--:R-:W-:-:S03]  /*22a80*/  FADD.FTZ R11, R5, R6 ;  /* 0x00000006050b7221 */ /* 0x008fc60000010000 */
[----:B0-----:R-:W-:Y:S01]  /*22a90*/  FADD.FTZ R10, R21, R10 ;  /* 0x0000000a150a7221 */ /* 0x001fe20000010000 */
[----:B------:R-:W-:Y:S01]  /*22aa0*/  STL [R1+0x414], R8 ;  /* 0x0004140801007387 */ /* 0x000fe20000100800 */
[----:B----4-:R-:W-:-:S05]  /*22ab0*/  FADD.FTZ R11, R16, R11 ;  /* 0x0000000b100b7221 */ /* 0x010fca0000010000 */
        /* <DEDUP_REMOVED lines=390> */
[----:B------:R0:W-:Y:S04]  /*24320*/  ST.E desc[UR44][R18.64+0x3b8], R31 ;  /* 0x0003b81f12007985 */ /* 0x0001e8000c10192c */
[----:B------:R1:W-:Y:S04]  /*24330*/  ST.E desc[UR44][R18.64+0x3bc], R35 ;  /* 0x0003bc2312007985 */ /* 0x0003e8000c10192c */
[----:B------:R-:W-:Y:S04]  /*24340*/  ST.E desc[UR44][R18.64+0x3c8], R39 ;  /* 0x0003c82712007985 */ /* 0x000fe8000c10192c */
[----:B------:R-:W-:Y:S04]  /*24350*/  ST.E desc[UR44][R18.64+0x3cc], R43 ;  /* 0x0003cc2b12007985 */ /* 0x000fe8000c10192c */
[----:B------:R-:W-:Y:S04]  /*24360*/  ST.E desc[UR44][R18.64+0x3d8], R47 ;  /* 0x0003d82f12007985 */ /* 0x000fe8000c10192c */
[----:B------:R2:W-:Y:S04]  /*24370*/  ST.E desc[UR44][R18.64+0x3dc], R27 ;  /* 0x0003dc1b12007985 */ /* 0x0005e8000c10192c */
[----:B------:R3:W-:Y:S04]  /*24380*/  ST.E desc[UR44][R18.64+0x3e8], R49 ;  /* 0x0003e83112007985 */ /* 0x0007e8000c10192c */
[----:B------:R-:W-:Y:S04]  /*24390*/  ST.E desc[UR44][R18.64+0x3ec], R51 ;  /* 0x0003ec3312007985 */ /* 0x000fe8000c10192c */
[----:B------:R-:W-:Y:S01]  /*243a0*/  ST.E desc[UR44][R18.64+0x3f8], R53 ;  /* 0x0003f83512007985 */ /* 0x000fe2000c10192c */
        /* <DEDUP_REMOVED lines=261> */
[----:B------:R-:W-:Y:S01]  /*25400*/  IMAD.MOV.U32 R25, RZ, RZ, R13 ;  /* 0x000000ffff197224 */ /* 0x000fe200078e000d */
[----:B------:R-:W-:Y:S01]  /*25410*/  F2FP.BF16.F32.PACK_AB R170, R29, R170 ;  /* 0x000000aa1daa723e */ /* 0x000fe200000010ff */
[C---:B-1----:R-:W-:Y:S01]  /*25420*/  VIADD R24, R12.reuse, 0x80 ;  /* 0x000000800c187836 */ /* 0x042fe20000000000 */
[----:B------:R-:W-:Y:S01]  /*25430*/  F2FP.BF16.F32.PACK_AB R172, R33, R172 ;  /* 0x000000ac21ac723e */ /* 0x000fe200000010ff */
[----:B--2---:R-:W-:Y:S01]  /*25440*/  VIADD R26, R12, 0x100 ;  /* 0x000001000c1a7836 */ /* 0x004fe20000000000 */
        /* <DEDUP_REMOVED lines=961> */
[----:B------:R-:W-:Y:S04]  /*29060*/  STL [R1+0x68], R4 ;  /* 0x0000680401007387 */ /* 0x000fe80000100800 */
        /* <DEDUP_REMOVED lines=8> */
[----:B------:R-:W3:Y:S04]  /*290f0*/  LD.E R21, desc[UR44][R18.64+0x210] ;  /* 0x0002102c12157980 */ /* 0x000ee8000c101900 */
[----:B0-----:R-:W3:Y:S04]  /*29100*/  LD.E R25, desc[UR44][R18.64+0x214] ;  /* 0x0002142c12197980 */ /* 0x001ee8000c101900 */
[----:B-1----:R-:W3:Y:S04]  /*29110*/  LD.E R27, desc[UR44][R18.64+0x218] ;  /* 0x0002182c121b7980 */ /* 0x002ee8000c101900 */
        /* <DEDUP_REMOVED lines=246> */
[----:B------:R1:W5:Y:S04]  /*2a080*/  LD.E R4, desc[UR44][R2.64] ;  /* 0x0000002c02047980 */ /* 0x000368000c101900 */
[----:B--2---:R-:W2:Y:S01]  /*2a090*/  LD.E R5, desc[UR44][R6.64] ;  /* 0x0000002c06057980 */ /* 0x004ea2000c101900 */
[----:B------:R-:W-:Y:S01]  /*2a0a0*/  BSSY B0, `(.L_x_4004) ;  /* 0x0000005000007945 */ /* 0x000fe20003800000 */
[----:B--2---:R-:W-:-:S04]  /*2a0b0*/  LOP3.LUT R5, R5, 0x1, RZ, 0xfc, !PT ;  /* 0x0000000105057812 */ /* 0x004fc800078efcff */
[----:B------:R-:W-:-:S13]  /*2a0c0*/  ISETP.NE.AND P0, PT, R5, 0x3, PT ;  /* 0x000000030500780c */ /* 0x000fda0003f05270 */
[----:B-1----:R-:W-:Y:S05]  /*2a0d0*/  @!P0 BRA `(.L_x_4005) ;  /* 0x0000000000048947 */ /* 0x002fea0003800000 */
[----:B------:R-:W-:Y:S01]  /*2a0e0*/  BPT.TRAP 0x1 ;  /* 0x000000040000795c */ /* 0x000fe20000300000 */
.L_x_4005:
[----:B------:R-:W-:Y:S05]  /*2a0f0*/  BSYNC B0 ;  /* 0x0000000000007941 */ /* 0x000fea0003800000 */
.L_x_4004:
        /* <DEDUP_REMOVED lines=9> */
.L_x_3977:
[----:B-1----:R-:W3:Y:S01]  /*2a190*/  LDL R5, [R1+0x420] ;  /* 0x0004200001057983 */ /* 0x002ee20000100800 */
[----:B------:R-:W-:Y:S05]  /*2a1a0*/  WARPSYNC.ALL ;  /* 0x0000000000007948 */ /* 0x000fea0003800000 */
[----:B------:R-:W4:Y:S04]  /*2a1b0*/  LDL R6, [R1+0x424] ;  /* 0x0004240001067983 */ /* 0x000f280000100800 */
[----:B------:R-:W5:Y:S04]  /*2a1c0*/  LDL R136, [R1+0x1f0] ;  /* 0x0001f00001887983 */ /* 0x000f680000100800 */
[----:B------:R-:W2:Y:S04]  /*2a1d0*/  LDL.64 R130, [R1+0x200] ;  /* 0x0002000001827983 */ /* 0x000ea80000100a00 */
        /* <DEDUP_REMOVED lines=60> */
[----:B------:R-:W2:Y:S04]  /*2a5a0*/  LDL R135, [R1+0x1f8] ;  /* 0x0001f80001877983 */ /* 0x000ea80000100800 */
[----:B---3--:R-:W0:Y:S02]  /*2a5b0*/  SHFL.BFLY PT, R0, R5, 0x2, 0x1f ;  /* 0x0c401f0005007f89 */ /* 0x008e2400000e0000 */
[----:B0-----:R-:W-:-:S05]  /*2a5c0*/  FADD.FTZ R0, R5, R0 ;  /* 0x0000000005007221 */ /* 0x001fca0000010000 */
[----:B------:R-:W0:Y:S02]  /*2a5d0*/  SHFL.BFLY PT, R3, R0, 0x1, 0x1f ;  /* 0x0c201f0000037f89 */ /* 0x000e2400000e0000 */
[----:B0-----:R-:W-:Y:S01]  /*2a5e0*/  FADD.FTZ R2, R0, R3 ;  /* 0x0000000300027221 */ /* 0x001fe20000010000 */
[----:B-----5:R-:W-:Y:S01]  /*2a5f0*/  VIADD R136, R136, 0x1 ;  /* 0x0000000188887836 */ /* 0x020fe20000000000 */
[----:B------:R-:W3:Y:S04]  /*2a600*/  LDL R0, [R1+0x1fc] ;  /* 0x0001fc0001007983 */ /* 0x000ee80000100800 */
[----:B------:R-:W-:Y:S04]  /*2a610*/  STL [R1+0x420], R2 ;  /* 0x0004200201007387 */ /* 0x000fe80000100800 */
[----:B------:R-:W5:Y:S04]  /*2a620*/  LDL R147, [R1+0x420] ;  /* 0x0004200001937983 */ /* 0x000f680000100800 */
[----:B----4-:R-:W2:Y:S02]  /*2a630*/  SHFL.BFLY PT, R3, R6, 0x2, 0x1f ;  /* 0x0c401f0006037f89 */ /* 0x010ea400000e0000 */
[----:B--2---:R-:W-:Y:S01]  /*2a640*/  FADD.FTZ R4, R3, R6 ;  /* 0x0000000603047221 */ /* 0x004fe20000010000 */
[----:B------:R-:W-:Y:S01]  /*2a650*/  ISETP.NE.AND P2, PT, R136, 0x2, PT ;  /* 0x000000028800780c */ /* 0x000fe20003f45270 */
[----:B------:R-:W2:Y:S04]  /*2a660*/  LDL.64 R6, [R1+0x240] ;  /* 0x0002400001067983 */ /* 0x000ea80000100a00 */
[----:B------:R-:W0:Y:S08]  /*2a670*/  SHFL.BFLY PT, R3, R4, 0x1, 0x1f ;  /* 0x0c201f0004037f89 */ /* 0x000e3000000e0000 */
[----:B------:R-:W4:Y:S01]  /*2a680*/  @!P2 LDL R134, [R1+0x1f4] ;  /* 0x0001f4000186a983 */ /* 0x000f220000100800 */
[----:B0-----:R-:W-:-:S03]  /*2a690*/  FADD.FTZ R140, R4, R3 ;  /* 0x00000003048c7221 */ /* 0x001fc60000010000 */
[----:B------:R-:W2:Y:S02]  /*2a6a0*/  LDL.64 R2, [R1+0x220] ;  /* 0x0002200001027983 */ /* 0x000ea40000100a00 */
[----:B------:R-:W-:Y:S02]  /*2a6b0*/  FSETP.NE.FTZ.AND P1, PT, R140, RZ, PT ;  /* 0x000000ff8c00720b */ /* 0x000fe40003f35000 */
[----:B------:R-:W2:Y:S11]  /*2a6c0*/  LDL.64 R4, [R1+0x230] ;  /* 0x0002300001047983 */ /* 0x000eb60000100a00 */
[----:B------:R-:W2:Y:S04]  /*2a6d0*/  @P1 LDL R143, [R1+0x430] ;  /* 0x00043000018f1983 */ /* 0x000ea80000100800 */
[----:B------:R-:W2:Y:S01]  /*2a6e0*/  @P1 LDL R145, [R1+0x414] ;  /* 0x0004140001911983 */ /* 0x000ea20000100800 */
[----:B-----5:R-:W-:-:S13]  /*2a6f0*/  FSETP.NE.FTZ.AND P0, PT, R147, RZ, PT ;  /* 0x000000ff9300720b */ /* 0x020fda0003f15000 */
[----:B------:R-:W5:Y:S04]  /*2a700*/  @P0 LDL R138, [R1+0x430] ;  /* 0x00043000018a0983 */ /* 0x000f680000100800 */
[----:B------:R-:W5:Y:S01]  /*2a710*/  @P0 LDL R139, [R1+0x410] ;  /* 0x00041000018b0983 */ /* 0x000f620000100800 */
[----:B------:R-:W0:Y:S01]  /*2a720*/  S2R R137, SR_TID.X ;  /* 0x0000000000897919 */ /* 0x000e220000002100 */
[----:B------:R-:W1:Y:S01]  /*2a730*/  @P0 MUFU.LG2 R141, R147 ;  /* 0x00000093008d0308 */ /* 0x000e620000000c00 */
[----:B------:R-:W-:-:S07]  /*2a740*/  IMAD.MOV.U32 R142, RZ, RZ, -0x800000 ;  /* 0xff800000ff8e7424 */ /* 0x000fce00078e00ff */
[----:B------:R-:W-:Y:S01]  /*2a750*/  @P1 MUFU.LG2 R146, R140 ;  /* 0x0000008c00921308 */ /* 0x000fe20000000c00 */
[----:B-1----:R-:W-:Y:S01]  /*2a760*/  @P0 FMUL.FTZ R141, R141, 0.69314718246459960938 ;  /* 0x3f3172188d8d0820 */ /* 0x002fe20000410000 */
[----:B0-----:R-:W-:Y:S01]  /*2a770*/  SHF.R.U32.HI R144, RZ, 0x7, R137 ;  /* 0x00000007ff907819 */ /* 0x001fe20000011689 */
[----:B------:R-:W-:-:S06]  /*2a780*/  IMAD.MOV.U32 R137, RZ, RZ, RZ ;  /* 0x000000ffff897224 */ /* 0x000fcc00078e00ff */
[----:B------:R-:W2:Y:S01]  /*2a790*/  @P0 MUFU.RCP R137, R147 ;  /* 0x0000009300890308 */ /* 0x000ea20000001000 */
[----:B------:R-:W-:Y:S01]  /*2a7a0*/  IADD3 R148, -R144, 0xb, RZ ;  /* 0x0000000b90947810 */ /* 0x000fe20007ffe1ff */
[----:B------:R-:W-:Y:S01]  /*2a7b0*/  IMAD.MOV.U32 R144, RZ, RZ, -0x800000 ;  /* 0xff800000ff907424 */ /* 0x000fe200078e00ff */
[----:B----4-:R-:W-:Y:S01]  /*2a7c0*/  @!P2 LOP3.LUT R134, R134, 0x1, RZ, 0x3c, !PT ;  /* 0x000000018686a812 */ /* 0x010fe200078e3cff */
[----:B---3--:R-:W-:Y:S01]  /*2a7d0*/  VIADD R0, R0, 0x1 ;  /* 0x0000000100007836 */ /* 0x008fe20000000000 */
[----:B------:R-:W-:Y:S01]  /*2a7e0*/  STL [R1+0x424], R140 ;  /* 0x0004248c01007387 */ /* 0x000fe20000100800 */
[-C--:B--2---:R-:W-:Y:S01]  /*2a7f0*/  FMUL.FTZ R3, R3, R137.reuse ;  /* 0x0000008903037220 */ /* 0x084fe20000410000 */
        /* <DEDUP_REMOVED lines=98> */
[----:B------:R0:W-:Y:S04]  /*2ae20*/  @!P2 STL [R1+0x1f4], R134 ;  /* 0x0001f4860100a387 */ /* 0x0001e80000100800 */
[----:B------:R0:W-:Y:S01]  /*2ae30*/  STL [R1+0x1fc], R0 ;  /* 0x0001fc0001007387 */ /* 0x0001e20000100800 */
[----:B-----5:R-:W-:-:S04]  /*2ae40*/  @P0 FMUL.FTZ R138, R138, 0.69314718246459960938 ;  /* 0x3f3172188a8a0820 */ /* 0x020fc80000410000 */
[----:B------:R-:W-:Y:S01]  /*2ae50*/  @P0 FFMA.FTZ R142, R138, R139, R141 ;  /* 0x0000008b8a8e0223 */ /* 0x000fe2000001008d */
[----:B------:R-:W-:-:S06]  /*2ae60*/  IMAD.MOV.U32 R138, RZ, RZ, RZ ;  /* 0x000000ffff8a7224 */ /* 0x000fcc00078e00ff */
[----:B------:R-:W1:Y:S01]  /*2ae70*/  @P1 MUFU.RCP R138, R140 ;  /* 0x0000008c008a1308 */ /* 0x000e620000001000 */
[----:B------:R-:W-:Y:S01]  /*2ae80*/  @P1 FMUL.FTZ R139, R146, 0.69314718246459960938 ;  /* 0x3f317218928b1820 */ /* 0x000fe20000410000 */
[----:B------:R-:W-:-:S04]  /*2ae90*/  @P1 FMUL.FTZ R146, R143, 0.69314718246459960938 ;  /* 0x3f3172188f921820 */ /* 0x000fc80000410000 */
[----:B------:R-:W-:Y:S01]  /*2aea0*/  @P1 FFMA.FTZ R144, R146, R145, R139 ;  /* 0x0000009192901223 */ /* 0x000fe2000001008b */
[----:B------:R0:W-:Y:S04]  /*2aeb0*/  STL [R1+0x420], R142 ;  /* 0x0004208e01007387 */ /* 0x0001e80000100800 */
[----:B------:R0:W-:Y:S01]  /*2aec0*/  STL [R1+0x424], R144 ;  /* 0x0004249001007387 */ /* 0x0001e20000100800 */
        /* <DEDUP_REMOVED lines=96> */
[----:B------:R0:W-:Y:S01]  /*2b4d0*/  @!P2 STL [R1+0x1f0], RZ ;  /* 0x0001f0ff0100a387 */ /* 0x0001e20000100800 */
[----:B------:R0:W-:Y:S08]  /*2b4e0*/  BAR.ARV R148, 0x100 ;  /* 0x000400940000751d */ /* 0x0001f00000002000 */
[----:B------:R-:W-:Y:S06]  /*2b4f0*/  BAR.ARV 0x8, 0x180 ;  /* 0x0206000000007b1d */ /* 0x000fec0000002000 */
[----:B------:R-:W-:-:S13]  /*2b500*/  PLOP3.LUT P0, PT, PT, PT, PT, 0x8, 0x0 ;  /* 0x000000000000781c */ /* 0x000fda0003f0e170 */
.L_x_3884:
[----:B------:R-:W-:Y:S05]  /*2b510*/  WARPSYNC.ALL ;  /* 0x0000000000007948 */ /* 0x000fea0003800000 */
[----:B------:R-:W1:Y:S08]  /*2b520*/  S2UR UR4, SR_CgaCtaId ;  /* 0x00000000000479c3 */ /* 0x000e700000008800 */
[----:B------:R-:W-:Y:S01]  /*2b530*/  BAR.SYNC.DEFER_BLOCKING 0x5, 0x180 ;  /* 0x0146000000007b1d */ /* 0x000fe20000010000 */
[----:B0-----:R-:W-:-:S05]  /*2b540*/  MOV R148, 0x400 ;  /* 0x0000040000947802 */ /* 0x001fca0000000f00 */
[----:B------:R-:W-:Y:S01]  /*2b550*/  BSSY B0, `(.L_x_4007) ;  /* 0x00002ea000007945 */ /* 0x000fe20003800000 */
[----:B-1----:R-:W-:-:S05]  /*2b560*/  IMAD.U32 R27, RZ, RZ, UR4 ;  /* 0x00000004ff1b7e24 */ /* 0x002fca000f8e00ff */
[----:B------:R-:W-:-:S05]  /*2b570*/  LEA R148, R27, R148, 0x18 ;  /* 0x000000941b947211 */ /* 0x000fca00078ec0ff */
[----:B------:R0:W1:Y:S01]  /*2b580*/  LDS.128 R124, [R148+0x324d0] ;  /* 0x0324d000947c7984 */ /* 0x0000620000000c00 */
[----:B------:R-:W-:Y:S06]  /*2b590*/  BAR.ARV 0x4, 0x180 ;  /* 0x0106000000007b1d */ /* 0x000fec0000002000 */
[----:B------:R-:W-:Y:S05]  /*2b5a0*/  @P0 BRA `(.L_x_4008) ;  /* 0x00000020003c0947 */ /* 0x000fea0003800000 */
[----:B------:R-:W3:Y:S04]  /*2b5b0*/  LDL R0, [R1+0x46c] ;  /* 0x00046c0001007983 */ /* 0x000ee80000100800 */
[----:B------:R-:W3:Y:S04]  /*2b5c0*/  LDL.128 R144, [R1+0x200] ;  /* 0x0002000001907983 */ /* 0x000ee80000100c00 */
        /* <DEDUP_REMOVED lines=24> */
[----:B----4-:R-:W4:Y:S04]  /*2b750*/  LDL.128 R36, [R1+0x3a0] ;  /* 0x0003a00001247983 */ /* 0x010f280000100c00 */
[----:B--2---:R-:W2:Y:S04]  /*2b760*/  LDL.128 R40, [R1+0x390] ;  /* 0x0003900001287983 */ /* 0x004ea80000100c00 */
[----:B------:R-:W2:Y:S04]  /*2b770*/  LDL.128 R28, [R1+0x3c0] ;  /* 0x0003c000011c7983 */ /* 0x000ea80000100c00 */
[----:B------:R-:W2:Y:S04]  /*2b780*/  LDL.128 R32, [R1+0x3b0] ;  /* 0x0003b00001207983 */ /* 0x000ea80000100c00 */
[----:B------:R-:W2:Y:S04]  /*2b790*/  LDL.128 R8, [R1+0x3e0] ;  /* 0x0003e00001087983 */ /* 0x000ea80000100c00 */
[----:B------:R-:W2:Y:S04]  /*2b7a0*/  LDL.128 R12, [R1+0x3d0] ;  /* 0x0003d000010c7983 */ /* 0x000ea80000100c00 */
[----:B------:R-:W2:Y:S01]  /*2b7b0*/  LDL.128 R4, [R1+0x3f0] ;  /* 0x0003f00001047983 */ /* 0x000ea20000100c00 */
[----:B------:R-:W0:Y:S01]  /*2b7c0*/  S2R R17, SR_SWINHI ;  /* 0x0000000000117919 */ /* 0x000e220000002f00 */
[----:B-----5:R-:W-:-:S02]  /*2b7d0*/  MOV R2, R148 ;  /* 0x0000009400027202 */ /* 0x020fc40000000f00 */
[----:B0-----:R-:W-:Y:S01]  /*2b7e0*/  MOV R3, R17 ;  /* 0x0000001100037202 */ /* 0x001fe20000000f00 */
[----:B------:R-:W-:Y:S05]  /*2b7f0*/  WARPSYNC.ALL ;  /* 0x0000000000007948 */ /* 0x000fea0003800000 */
[----:B------:R-:W-:Y:S01]  /*2b800*/  ULDC.64 UR4, c[0x0][0xd00] ;  /* 0x0003400000047ab9 */ /* 0x000fe20000000a00 */
[----:B---3--:R-:W-:-:S03]  /*2b810*/  IMAD.WIDE R16, R0, 0x2, R2 ;  /* 0x0000000200107825 */ /* 0x008fc600078e0202 */
[----:B------:R-:W-:-:S04]  /*2b820*/  IADD3 R21, P1, R16, 0x20, RZ ;  /* 0x0000002010157810 */ /* 0x000fc80007f3e0ff */
[----:B------:R-:W-:-:S04]  /*2b830*/  LOP3.LUT R20, R21, 0x380, RZ, 0xc0, !PT ;  /* 0x0000038015147812 */ /* 0x000fc800078ec0ff */
[----:B------:R-:W-:-:S04]  /*2b840*/  SHF.R.U64 R20, R20, 0x3, RZ ;  /* 0x0000000314147819 */ /* 0x000fc800000012ff */
[----:B------:R-:W-:Y:S01]  /*2b850*/  LOP3.LUT R20, R20, R21, RZ, 0x3c, !PT ;  /* 0x0000001514147212 */ /* 0x000fe200078e3cff */
[----:B------:R-:W-:Y:S01]  /*2b860*/  IMAD.X R21, RZ, RZ, R17, P1 ;  /* 0x000000ffff157224 */ /* 0x000fe200008e0611 */
[C---:B------:R-:W-:Y:S02]  /*2b870*/  IADD3 R175, P1, R16.reuse, 0x4060, RZ ;  /* 0x0000406010af7810 */ /* 0x040fe40007f3e0ff */
[C---:B------:R-:W-:Y:S02]  /*2b880*/  IADD3 R24, P2, R16.reuse, 0x40, RZ ;  /* 0x0000004010187810 */ /* 0x040fe40007f5e0ff */
[----:B------:R-:W-:Y:S02]  /*2b890*/  IADD3 R150, P3, R16, 0x60, RZ ;  /* 0x0000006010967810 */ /* 0x000fe40007f7e0ff */
[----:B------:R-:W-:Y:S02]  /*2b8a0*/  LOP3.LUT R174, R175, 0x380, RZ, 0xc0, !PT ;  /* 0x00000380afae7812 */ /* 0x000fe400078ec0ff */
[----:B------:R-:W-:-:S02]  /*2b8b0*/  LOP3.LUT R25, R24, 0x380, RZ, 0xc0, !PT ;  /* 0x0000038018197812 */ /* 0x000fc400078ec0ff */
[----:B------:R-:W-:Y:S02]  /*2b8c0*/  LOP3.LUT R151, R150, 0x380, RZ, 0xc0, !PT ;  /* 0x0000038096977812 */ /* 0x000fe400078ec0ff */
[----:B------:R-:W-:Y:S02]  /*2b8d0*/  IADD3 R173, P0, R16, 0x4040, RZ ;  /* 0x0000404010ad7810 */ /* 0x000fe40007f1e0ff */
[----:B------:R-:W-:Y:S02]  /*2b8e0*/  SHF.R.U64 R174, R174, 0x3, RZ ;  /* 0x00000003aeae7819 */ /* 0x000fe400000012ff */
[----:B------:R-:W-:Y:S02]  /*2b8f0*/  SHF.R.U64 R25, R25, 0x3, RZ ;  /* 0x0000000319197819 */ /* 0x000fe400000012ff */
[----:B------:R-:W-:Y:S02]  /*2b900*/  SHF.R.U64 R151, R151, 0x3, RZ ;  /* 0x0000000397977819 */ /* 0x000fe400000012ff */
[----:B------:R-:W-:-:S02]  /*2b910*/  LOP3.LUT R172, R173, 0x380, RZ, 0xc0, !PT ;  /* 0x00000380adac7812 */ /* 0x000fc400078ec0ff */
[----:B------:R-:W-:Y:S01]  /*2b920*/  LOP3.LUT R174, R174, R175, RZ, 0x3c, !PT ;  /* 0x000000afaeae7212 */ /* 0x000fe200078e3cff */
[--C-:B------:R-:W-:Y:S01]  /*2b930*/  IMAD.X R175, RZ, RZ, R17.reuse, P1 ;  /* 0x000000ffffaf7224 */ /* 0x100fe200008e0611 */
[C---:B------:R-:W-:Y:S02]  /*2b940*/  IADD3 R168, P4, R16.reuse, 0x4000, RZ ;  /* 0x0000400010a87810 */ /* 0x040fe40007f9e0ff */
[C---:B------:R-:W-:Y:S02]  /*2b950*/  IADD3 R201, P1, R16.reuse, 0xc020, RZ ;  /* 0x0000c02010c97810 */ /* 0x040fe40007f3e0ff */
[----:B------:R-:W-:Y:S02]  /*2b960*/  IADD3 R171, P5, R16, 0x4020, RZ ;  /* 0x0000402010ab7810 */ /* 0x000fe40007fbe0ff */
[----:B------:R-:W-:Y:S01]  /*2b970*/  LOP3.LUT R24, R25, R24, RZ, 0x3c, !PT ;  /* 0x0000001819187212 */ /* 0x000fe200078e3cff */
[--C-:B------:R-:W-:Y:S01]  /*2b980*/  IMAD.X R25, RZ, RZ, R17.reuse, P2 ;  /* 0x000000ffff197224 */ /* 0x100fe200010e0611 */
[----:B------:R-:W-:Y:S01]  /*2b990*/  LOP3.LUT R150, R151, R150, RZ, 0x3c, !PT ;  /* 0x0000009697967212 */ /* 0x000fe200078e3cff */
[----:B------:R-:W-:Y:S01]  /*2b9a0*/  IMAD.X R151, RZ, RZ, R17, P3 ;  /* 0x000000ffff977224 */ /* 0x000fe200018e0611 */
[----:B------:R-:W-:-:S02]  /*2b9b0*/  SHF.R.U64 R172, R172, 0x3, RZ ;  /* 0x00000003acac7819 */ /* 0x000fc400000012ff */
[C---:B------:R-:W-:Y:S02]  /*2b9c0*/  IADD3 R177, P2, R16.reuse, 0x8000, RZ ;  /* 0x0000800010b17810 */ /* 0x040fe40007f5e0ff */
[----:B------:R-:W-:Y:S02]  /*2b9d0*/  IADD3 R179, P3, R16, 0x8020, RZ ;  /* 0x0000802010b37810 */ /* 0x000fe40007f7e0ff */
[----:B------:R-:W-:Y:S02]  /*2b9e0*/  LOP3.LUT R169, R168, 0x380, RZ, 0xc0, !PT ;  /* 0x00000380a8a97812 */ /* 0x000fe400078ec0ff */
[----:B------:R-:W-:Y:S02]  /*2b9f0*/  LOP3.LUT R200, R201, 0x380, RZ, 0xc0, !PT ;  /* 0x00000380c9c87812 */ /* 0x000fe400078ec0ff */
[----:B------:R-:W-:Y:S02]  /*2ba00*/  LOP3.LUT R170, R171, 0x380, RZ, 0xc0, !PT ;  /* 0x00000380abaa7812 */ /* 0x000fe400078ec0ff */
[----:B------:R-:W-:Y:S01]  /*2ba10*/  LOP3.LUT R172, R172, R173, RZ, 0x3c, !PT ;  /* 0x000000adacac7212 */ /* 0x000fe200078e3cff */
[----:B------:R-:W-:Y:S01]  /*2ba20*/  IMAD.X R173, RZ, RZ, R17, P0 ;  /* 0x000000ffffad7224 */ /* 0x000fe200000e0611 */
[----:B------:R-:W-:-:S02]  /*2ba30*/  LOP3.LUT R176, R177, 0x380, RZ, 0xc0, !PT ;  /* 0x00000380b1b07812 */ /* 0x000fc400078ec0ff */
[----:B------:R-:W-:Y:S02]  /*2ba40*/  LOP3.LUT R178, R179, 0x380, RZ, 0xc0, !PT ;  /* 0x00000380b3b27812 */ /* 0x000fe400078ec0ff */
[----:B------:R-:W-:Y:S02]  /*2ba50*/  IADD3 R193, P0, R16, 0xc000, RZ ;  /* 0x0000c00010c17810 */ /* 0x000fe40007f1e0ff */
[----:B------:R-:W-:Y:S02]  /*2ba60*/  SHF.R.U64 R169, R169, 0x3, RZ ;  /* 0x00000003a9a97819 */ /* 0x000fe400000012ff */
[----:B------:R-:W-:Y:S02]  /*2ba70*/  SHF.R.U64 R200, R200, 0x3, RZ ;  /* 0x00000003c8c87819 */ /* 0x000fe400000012ff */
[----:B------:R-:W-:Y:S02]  /*2ba80*/  SHF.R.U64 R170, R170, 0x3, RZ ;  /* 0x00000003aaaa7819 */ /* 0x000fe400000012ff */
[----:B------:R-:W-:-:S02]  /*2ba90*/  MOV R20, R20 ;  /* 0x0000001400147202 */ /* 0x000fc40000000f00 */
[----:B------:R-:W-:Y:S02]  /*2baa0*/  LOP3.LUT R21, R16, 0x380, RZ, 0xc0, !PT ;  /* 0x0000038010157812 */ /* 0x000fe400078ec0ff */
        /* <DEDUP_REMOVED lines=10> */
[----:B------:R-:W-:Y:S02]  /*2bb50*/  SHF.R.U64 R21, R21, 0x3, RZ ;  /* 0x0000000315157819 */ /* 0x000fe400000012ff */
[----:B------:R-:W-:Y:S02]  /*2bb60*/  ISETP.NE.U32.AND P1, PT, RZ, UR4, PT ;  /* 0x00000004ff007c0c */ /* 0x000fe4000bf25070 */
[----:B------:R-:W-:Y:S01]  /*2bb70*/  LOP3.LUT R176, R176, R177, RZ, 0x3c, !PT ;  /* 0x000000b1b0b07212 */ /* 0x000fe200078e3cff */
[--C-:B------:R-:W-:Y:S01]  /*2bb80*/  IMAD.X R177, RZ, RZ, R17.reuse, P2 ;  /* 0x000000ffffb17224 */ /* 0x100fe200010e0611 */
[----:B------:R-:W-:Y:S02]  /*2bb90*/  IADD3 R191, P5, R16, 0x8060, RZ ;  /* 0x0000806010bf7810 */ /* 0x000fe40007fbe0ff */
[----:B------:R-:W-:Y:S01]  /*2bba0*/  LOP3.LUT R178, R178, R179, RZ, 0x3c, !PT ;  /* 0x000000b3b2b27212 */ /* 0x000fe200078e3cff */
[----:B------:R-:W-:Y:S01]  /*2bbb0*/  IMAD.X R179, RZ, RZ, R17, P3 ;  /* 0x000000ffffb37224 */ /* 0x000fe200018e0611 */
[----:B------:R-:W-:-:S02]  /*2bbc0*/  SHF.R.U64 R192, R192, 0x3, RZ ;  /* 0x00000003c0c07819 */ /* 0x000fc400000012ff */
[C---:B------:R-:W-:Y:S02]  /*2bbd0*/  IADD3 R203, P2, R16.reuse, 0xc040, RZ ;  /* 0x0000c04010cb7810 */ /* 0x040fe40007f5e0ff */
[----:B------:R-:W-:Y:S02]  /*2bbe0*/  IADD3 R204, P3, R16, 0xc060, RZ ;  /* 0x0000c06010cc7810 */ /* 0x000fe40007f7e0ff */
[----:B------:R-:W-:Y:S02]  /*2bbf0*/  LOP3.LUT R188, R189, 0x380, RZ, 0xc0, !PT ;  /* 0x00000380bdbc7812 */ /* 0x000fe400078ec0ff */
[----:B------:R-:W-:Y:S02]  /*2bc00*/  LOP3.LUT R16, R21, R16, RZ, 0x3c, !PT ;  /* 0x0000001015107212 */ /* 0x000fe400078e3cff */
[----:B------:R-:W-:Y:S01]  /*2bc10*/  ISETP.NE.AND.EX P1, PT, RZ, UR5, PT, P1 ;  /* 0x00000005ff007c0c */ /* 0x000fe2000bf25310 */
[----:B------:R-:W-:Y:S01]  /*2bc20*/  ULDC.64 UR4, c[0x0][0xd08] ;  /* 0x0003420000047ab9 */ /* 0x000fe20000000a00 */
[----:B------:R-:W-:-:S02]  /*2bc30*/  LOP3.LUT R190, R191, 0x380, RZ, 0xc0, !PT ;  /* 0x00000380bfbe7812 */ /* 0x000fc400078ec0ff */
[----:B------:R-:W-:Y:S01]  /*2bc40*/  LOP3.LUT R192, R192, R193, RZ, 0x3c, !PT ;  /* 0x000000c1c0c07212 */ /* 0x000fe200078e3cff */
[----:B------:R-:W-:Y:S01]  /*2bc50*/  IMAD.X R193, RZ, RZ, R17, P0 ;  /* 0x000000ffffc17224 */ /* 0x000fe200000e0611 */
[----:B------:R-:W-:Y:S02]  /*2bc60*/  F2FP.BF16.F32.PACK_AB R144, R145, R144 ;  /* 0x000000909190723e */ /* 0x000fe400000010ff */
[----:B------:R-:W-:Y:S02]  /*2bc70*/  F2FP.BF16.F32.PACK_AB R145, R147, R146 ;  /* 0x000000929391723e */ /* 0x000fe400000010ff */
[----:B------:R-:W-:Y:S02]  /*2bc80*/  F2FP.BF16.F32.PACK_AB R136, R137, R136 ;  /* 0x000000888988723e */ /* 0x000fe400000010ff */
[----:B------:R-:W-:Y:S02]  /*2bc90*/  ISETP.NE.U32.AND P0, PT, RZ, UR4, PT ;  /* 0x00000004ff007c0c */ /* 0x000fe4000bf05070 */
[----:B------:R-:W-:-:S02]  /*2bca0*/  SHF.R.U64 R188, R188, 0x3, RZ ;  /* 0x00000003bcbc7819 */ /* 0x000fc400000012ff */
[----:B------:R-:W-:Y:S02]  /*2bcb0*/  LOP3.LUT R202, R203, 0x380, RZ, 0xc0, !PT ;  /* 0x00000380cbca7812 */ /* 0x000fe400078ec0ff */
[----:B------:R-:W-:Y:S02]  /*2bcc0*/  MOV R16, R16 ;  /* 0x0000001000107202 */ /* 0x000fe40000000f00 */
[----:B------:R-:W-:Y:S02]  /*2bcd0*/  F2FP.BF16.F32.PACK_AB R146, R141, R140 ;  /* 0x0000008c8d92723e */ /* 0x000fe400000010ff */
[----:B------:R-:W-:Y:S01]  /*2bce0*/  F2FP.BF16.F32.PACK_AB R147, R143, R142 ;  /* 0x0000008e8f93723e */ /* 0x000fe200000010ff */
[----:B------:R-:W-:Y:S01]  /*2bcf0*/  BAR.SYNC.DEFER_BLOCKING 0x1, 0x100 ;  /* 0x0044000000007b1d */ /* 0x000fe20000010000 */
[----:B------:R-:W-:Y:S02]  /*2bd00*/  F2FP.BF16.F32.PACK_AB R137, R139, R138 ;  /* 0x0000008a8b89723e */ /* 0x000fe400000010ff */
[----:B------:R-:W-:-:S02]  /*2bd10*/  F2FP.BF16.F32.PACK_AB R128, R129, R128 ;  /* 0x000000808180723e */ /* 0x000fc400000010ff */
[----:B------:R-:W-:Y:S02]  /*2bd20*/  SHF.R.U64 R190, R190, 0x3, RZ ;  /* 0x00000003bebe7819 */ /* 0x000fe400000012ff */
[----:B------:R-:W-:Y:S02]  /*2bd30*/  LOP3.LUT R205, R204, 0x380, RZ, 0xc0, !PT ;  /* 0x00000380cccd7812 */ /* 0x000fe400078ec0ff */
[----:B------:R-:W-:Y:S02]  /*2bd40*/  F2FP.BF16.F32.PACK_AB R138, R133, R132 ;  /* 0x00000084858a723e */ /* 0x000fe400000010ff */
[----:B------:R-:W-:Y:S02]  /*2bd50*/  F2FP.BF16.F32.PACK_AB R139, R135, R134 ;  /* 0x00000086878b723e */ /* 0x000fe400000010ff */
[----:B------:R-:W-:Y:S02]  /*2bd60*/  F2FP.BF16.F32.PACK_AB R129, R131, R130 ;  /* 0x000000828381723e */ /* 0x000fe400000010ff */
[----:B------:R-:W-:-:S02]  /*2bd70*/  F2FP.BF16.F32.PACK_AB R116, R117, R116 ;  /* 0x000000747574723e */ /* 0x000fc400000010ff */
[----:B------:R-:W-:Y:S02]  /*2bd80*/  MOV R24, R24 ;  /* 0x0000001800187202 */ /* 0x000fe40000000f00 */
[----:B------:R-:W-:Y:S02]  /*2bd90*/  F2FP.BF16.F32.PACK_AB R130, R121, R120 ;  /* 0x000000787982723e */ /* 0x000fe400000010ff */
[----:B------:R-:W-:Y:S02]  /*2bda0*/  F2FP.BF16.F32.PACK_AB R131, R123, R122 ;  /* 0x0000007a7b83723e */ /* 0x000fe400000010ff */
[----:B------:R-:W-:Y:S02]  /*2bdb0*/  F2FP.BF16.F32.PACK_AB R117, R119, R118 ;  /* 0x000000767775723e */ /* 0x000fe400000010ff */
[----:B------:R-:W-:Y:S02]  /*2bdc0*/  F2FP.BF16.F32.PACK_AB R108, R109, R108 ;  /* 0x0000006c6d6c723e */ /* 0x000fe400000010ff */
[----:B------:R-:W-:-:S02]  /*2bdd0*/  MOV R150, R150 ;  /* 0x0000009600967202 */ /* 0x000fc40000000f00 */
[----:B------:R-:W-:Y:S02]  /*2bde0*/  F2FP.BF16.F32.PACK_AB R118, R113, R112 ;  /* 0x000000707176723e */ /* 0x000fe400000010ff */
[----:B------:R-:W-:Y:S02]  /*2bdf0*/  F2FP.BF16.F32.PACK_AB R119, R115, R114 ;  /* 0x000000727377723e */ /* 0x000fe400000010ff */
[----:B------:R-:W-:Y:S02]  /*2be00*/  F2FP.BF16.F32.PACK_AB R109, R111, R110 ;  /* 0x0000006e6f6d723e */ /* 0x000fe400000010ff */
[----:B------:R-:W-:Y:S02]  /*2be10*/  F2FP.BF16.F32.PACK_AB R100, R101, R100 ;  /* 0x000000646564723e */ /* 0x000fe400000010ff */
[----:B------:R-:W-:Y:S01]  /*2be20*/  ISETP.NE.AND.EX P0, PT, RZ, UR5, PT, P0 ;  /* 0x00000005ff007c0c */ /* 0x000fe2000bf05300 */
[----:B------:R-:W-:Y:S01]  /*2be30*/  STSM.16.M88.4 [R16], R144 ;  /* 0x0000009010007844 */ /* 0x000fe20000000200 */
[----:B------:R-:W-:Y:S01]  /*2be40*/  LOP3.LUT R188, R188, R189, RZ, 0x3c, !PT ;  /* 0x000000bdbcbc7212 */ /* 0x000fe200078e3cff */
[----:B------:R-:W-:Y:S01]  /*2be50*/  IMAD.X R189, RZ, RZ, R17, P4 ;  /* 0x000000ffffbd7224 */ /* 0x000fe200020e0611 */
[----:B------:R-:W-:-:S02]  /*2be60*/  SHF.R.U64 R202, R202, 0x3, RZ ;  /* 0x00000003caca7819 */ /* 0x000fc400000012ff */
[----:B------:R-:W-:Y:S02]  /*2be70*/  MOV R168, R168 ;  /* 0x000000a800a87202 */ /* 0x000fe40000000f00 */
[----:B------:R-:W-:Y:S02]  /*2be80*/  F2FP.BF16.F32.PACK_AB R110, R105, R104 ;  /* 0x00000068696e723e */ /* 0x000fe400000010ff */
[----:B------:R-:W-:Y:S02]  /*2be90*/  F2FP.BF16.F32.PACK_AB R111, R107, R106 ;  /* 0x0000006a6b6f723e */ /* 0x000fe400000010ff */
[----:B------:R-:W-:Y:S02]  /*2bea0*/  F2FP.BF16.F32.PACK_AB R101, R103, R102 ;  /* 0x000000666765723e */ /* 0x000fe400000010ff */
[----:B------:R-:W-:Y:S01]  /*2beb0*/  F2FP.BF16.F32.PACK_AB R92, R93, R92 ;  /* 0x0000005c5d5c723e */ /* 0x000fe200000010ff */
[----:B------:R0:W-:Y:S01]  /*2bec0*/  STSM.16.M88.4 [R20], R136 ;  /* 0x0000008814007844 */ /* 0x0001e20000000200 */
        /* <DEDUP_REMOVED lines=9> */
[----:B------:R-:W-:Y:S01]  /*2bf60*/  MOV R172, R172 ;  /* 0x000000ac00ac7202 */ /* 0x000fe20000000f00 */
[----:B0-----:R-:W0:Y:S01]  /*2bf70*/  LDC.64 R20, c[0x0][0xd00] ;  /* 0x00034000ff147b82 */ /* 0x001e220000000a00 */
        /* <DEDUP_REMOVED lines=11> */
[----:B------:R-:W-:Y:S01]  /*2c030*/  LOP3.LUT R202, R202, R203, RZ, 0x3c, !PT ;  /* 0x000000cbcaca7212 */ /* 0x000fe200078e3cff */
[----:B------:R-:W-:Y:S01]  /*2c040*/  IMAD.X R203, RZ, RZ, R17, P2 ;  /* 0x000000ffffcb7224 */ /* 0x000fe200010e0611 */
        /* <DEDUP_REMOVED lines=16> */
[----:B------:R-:W-:Y:S02]  /*2c150*/  F2FP.BF16.F32.PACK_AB R63, R59, R58 ;  /* 0x0000003a3b3f723e */ /* 0x000fe400000010ff */
[----:B------:R-:W-:-:S02]  /*2c160*/  F2FP.BF16.F32.PACK_AB R53, R55, R54 ;  /* 0x000000363735723e */ /* 0x000fc400000010ff */
[----:B------:R-:W-:Y:S01]  /*2c170*/  F2FP.BF16.F32.PACK_AB R44, R45, R44 ;  /* 0x0000002c2d2c723e */ /* 0x000fe200000010ff */
[----:B------:R3:W-:Y:S01]  /*2c180*/  STSM.16.M88.4 [R174], R84 ;  /* 0x00000054ae007844 */ /* 0x0007e20000000200 */
[----:B------:R-:W-:Y:S02]  /*2c190*/  MOV R190, R190 ;  /* 0x000000be00be7202 */ /* 0x000fe40000000f00 */
[----:B------:R-:W-:Y:S02]  /*2c1a0*/  F2FP.BF16.F32.PACK_AB R54, R49, R48 ;  /* 0x000000303136723e */ /* 0x000fe400000010ff */
[----:B------:R-:W-:Y:S02]  /*2c1b0*/  F2FP.BF16.F32.PACK_AB R55, R51, R50 ;  /* 0x000000323337723e */ /* 0x000fe400000010ff */
[----:B------:R-:W-:Y:S02]  /*2c1c0*/  F2FP.BF16.F32.PACK_AB R45, R47, R46 ;  /* 0x0000002e2f2d723e */ /* 0x000fe400000010ff */
[----:B----4-:R-:W-:Y:S01]  /*2c1d0*/  F2FP.BF16.F32.PACK_AB R36, R37, R36 ;  /* 0x000000242524723e */ /* 0x010fe200000010ff */
[----:B------:R3:W-:Y:S01]  /*2c1e0*/  STSM.16.M88.4 [R176], R76 ;  /* 0x0000004cb0007844 */ /* 0x0007e20000000200 */
[----:B------:R-:W-:-:S02]  /*2c1f0*/  MOV R192, R192 ;  /* 0x000000c000c07202 */ /* 0x000fc40000000f00 */
[----:B--2---:R-:W-:Y:S02]  /*2c200*/  F2FP.BF16.F32.PACK_AB R46, R41, R40 ;  /* 0x00000028292e723e */ /* 0x004fe400000010ff */
        /* <DEDUP_REMOVED lines=13> */
[----:B------:R-:W-:Y:S01]  /*2c2e0*/  F2FP.BF16.F32.PACK_AB R9, R11, R10 ;  /* 0x0000000a0b09723e */ /* 0x000fe200000010ff */
[----:B------:R3:W-:Y:S01]  /*2c2f0*/  STSM.16.M88.4 [R190], R52 ;  /* 0x00000034be007844 */ /* 0x0007e20000000200 */
[----:B------:R-:W-:Y:S02]  /*2c300*/  MOV R204, R204 ;  /* 0x000000cc00cc7202 */ /* 0x000fe40000000f00 */
[----:B------:R-:W-:Y:S02]  /*2c310*/  F2FP.BF16.F32.PACK_AB R10, R5, R4 ;  /* 0x00000004050a723e */ /* 0x000fe400000010ff */
[----:B------:R-:W-:Y:S01]  /*2c320*/  F2FP.BF16.F32.PACK_AB R11, R7, R6 ;  /* 0x00000006070b723e */ /* 0x000fe200000010ff */
[----:B------:R-:W2:Y:S01]  /*2c330*/  @P0 LDC.64 R4, c[0x0][0xd08] ;  /* 0x00034200ff040b82 */ /* 0x000ea20000000a00 */
[----:B------:R3:W-:Y:S04]  /*2c340*/  STSM.16.M88.4 [R192], R44 ;  /* 0x0000002cc0007844 */ /* 0x0007e80000000200 */
[----:B------:R3:W-:Y:S04]  /*2c350*/  STSM.16.M88.4 [R200], R36 ;  /* 0x00000024c8007844 */ /* 0x0007e80000000200 */
[----:B------:R3:W-:Y:S04]  /*2c360*/  STSM.16.M88.4 [R202], R28 ;  /* 0x0000001cca007844 */ /* 0x0007e80000000200 */
[----:B------:R3:W-:Y:S01]  /*2c370*/  STSM.16.M88.4 [R204], R8 ;  /* 0x00000008cc007844 */ /* 0x0007e20000000200 */
[----:B------:R-:W-:Y:S01]  /*2c380*/  ULDC UR4, c[0x0][0xb88] ;  /* 0x0002e20000047ab9 */ /* 0x000fe20000000800 */
[----:B0-----:R-:W-:-:S02]  /*2c390*/  IMAD.WIDE R6, R218, 0x4, R20 ;  /* 0x00000004da067825 */ /* 0x001fc400078e0214 */
[----:B------:R-:W0:Y:S02]  /*2c3a0*/  LDC R21, c[0x0][0xce8] ;  /* 0x00033a00ff157b82 */ /* 0x000e240000000800 */
[----:B------:R-:W-:-:S06]  /*2c3b0*/  IMAD.MOV.U32 R16, RZ, RZ, RZ ;  /* 0x000000ffff107224 */ /* 0x000fcc00078e00ff */
[----:B------:R-:W-:Y:S01]  /*2c3c0*/  BAR.SYNC.DEFER_BLOCKING 0x1, 0x100 ;  /* 0x0044000000007b1d */ /* 0x000fe20000010000 */
[----:B------:R-:W-:Y:S02]  /*2c3d0*/  IMAD.U32 R20, RZ, RZ, UR4 ;  /* 0x00000004ff147e24 */ /* 0x000fe4000f8e00ff */
[----:B--2---:R-:W-:-:S03]  /*2c3e0*/  @P0 IMAD.WIDE R4, R218, 0x4, R4 ;  /* 0x00000004da040825 */ /* 0x004fc600078e0204 */
[----:B------:R3:W5:Y:S04]  /*2c3f0*/  @P1 LDG.E R16, desc[UR44][R6.64] ;  /* 0x0000002c06101981 */ /* 0x000768000c1e1900 */
[----:B------:R3:W5:Y:S01]  /*2c400*/  @P0 LDG.E R20, desc[UR44][R4.64] ;  /* 0x0000002c04140981 */ /* 0x000762000c1e1900 */
[----:B------:R-:W-:Y:S05]  /*2c410*/  @P0 BRA `(.L_x_4009) ;  /* 0x0000000000100947 */ /* 0x000fea0003800000 */
[----:B------:R-:W-:Y:S05]  /*2c420*/  @!P1 BRA `(.L_x_4009) ;  /* 0x00000000000c9947 */ /* 0x000fea0003800000 */
[----:B---3--:R-:W2:Y:S04]  /*2c430*/  LDG.E R5, desc[UR44][R6.64] ;  /* 0x0000002c06057981 */ /* 0x008ea8000c1e1900 */
[----:B-----5:R-:W2:Y:S02]  /*2c440*/  LDG.E R20, desc[UR44][R6.64+0x4] ;  /* 0x0000042c06147981 */ /* 0x020ea4000c1e1900 */
[----:B--2---:R-:W-:-:S07]  /*2c450*/  IMAD.IADD R20, R20, 0x1, -R5 ;  /* 0x0000000114147824 */ /* 0x004fce00078e0a05 */
.L_x_4009:
[----:B---3--:R-:W2:Y:S04]  /*2c460*/  LDL R4, [R1+0x45c] ;  /* 0x00045c0001047983 */ /* 0x008ea80000100800 */
[----:B------:R-:W3:Y:S01]  /*2c470*/  LDL R0, [R1+0x468] ;  /* 0x0004680001007983 */ /* 0x000ee20000100800 */
[----:B0----5:R-:W-:Y:S02]  /*2c480*/  IMAD R20, R20, R21, RZ ;  /* 0x0000001514147224 */ /* 0x021fe400078e02ff */
[----:B------:R-:W-:Y:S01]  /*2c490*/  IMAD.IADD R15, R224, 0x1, R216 ;  /* 0x00000001e00f7824 */ /* 0x000fe200078e02d8 */
[----:B------:R-:W-:Y:S01]  /*2c4a0*/  ISETP.NE.AND P2, PT, R21, 0x1, PT ;  /* 0x000000011500780c */ /* 0x000fe20003f45270 */
[----:B------:R-:W-:Y:S01]  /*2c4b0*/  ULDC.64 UR4, c[0x0][0xc90] ;  /* 0x0003240000047ab9 */ /* 0x000fe20000000a00 */
[----:B------:R-:W4:Y:S11]  /*2c4c0*/  LDL R26, [R1+0x450] ;  /* 0x00045000011a7983 */ /* 0x000f360000100800 */
[----:B------:R-:W0:Y:S08]  /*2c4d0*/  @P2 LDC R5, c[0x0][0xcec] ;  /* 0x00033b00ff052b82 */ /* 0x000e300000000800 */
[----:B------:R-:W1:Y:S01]  /*2c4e0*/  @P2 LDC R8, c[0x0][0xcf0] ;  /* 0x00033c00ff082b82 */ /* 0x000e620000000800 */
[----:B------:R-:W-:-:S02]  /*2c4f0*/  SHF.R.S32.HI R17, RZ, 0x1f, R16 ;  /* 0x0000001fff117819 */ /* 0x000fc40000011410 */
[----:B------:R-:W-:Y:S02]  /*2c500*/  SHF.R.S32.HI R24, RZ, 0x1f, R218 ;  /* 0x0000001fff187819 */ /* 0x000fe400000114da */
[----:B------:R-:W-:Y:S02]  /*2c510*/  SEL R25, R218, RZ, !P1 ;  /* 0x000000ffda197207 */ /* 0x000fe40004800000 */
[----:B------:R-:W-:Y:S01]  /*2c520*/  SEL R24, R24, RZ, !P1 ;  /* 0x000000ff18187207 */ /* 0x000fe20004800000 */
[----:B------:R-:W4:Y:S08]  /*2c530*/  @P2 LDC R81, c[0x0][0xcec] ;  /* 0x00033b00ff512b82 */ /* 0x000f300000000800 */
[----:B------:R-:W4:Y:S01]  /*2c540*/  @P2 LDC R83, c[0x0][0xcf0] ;  /* 0x00033c00ff532b82 */ /* 0x000f220000000800 */
[----:B--2---:R-:W-:-:S04]  /*2c550*/  LOP3.LUT P0, RZ, R4, 0x3, RZ, 0xc0, !PT ;  /* 0x0000000304ff7812 */ /* 0x004fc8000780c0ff */
[----:B------:R-:W-:-:S13]  /*2c560*/  ISETP.GE.OR P3, PT, R15, R20, P0 ;  /* 0x000000140f00720c */ /* 0x000fda0000766670 */
[----:B------:R-:W2:Y:S01]  /*2c570*/  @!P3 LDL R11, [R1+0x420] ;  /* 0x00042000010bb983 */ /* 0x000ea20000100800 */
[----:B---3--:R-:W-:Y:S01]  /*2c580*/  IMAD.IADD R10, R0, 0x1, R216 ;  /* 0x00000001000a7824 */ /* 0x008fe200078e02d8 */
[----:B------:R-:W-:-:S03]  /*2c590*/  SHF.R.S32.HI R0, RZ, 0x1f, R217 ;  /* 0x0000001fff007819 */ /* 0x000fc600000114d9 */
[----:B0-----:R-:W-:-:S04]  /*2c5a0*/  @P2 IMAD.HI.U32 R5, R10, R5, RZ ;  /* 0x000000050a052227 */ /* 0x001fc800078e00ff */
[----:B------:R-:W-:Y:S02]  /*2c5b0*/  IMAD R6, R0, UR4, RZ ;  /* 0x0000000400067c24 */ /* 0x000fe4000f8e02ff */
[----:B------:R-:W-:Y:S01]  /*2c5c0*/  IMAD.MOV.U32 R4, RZ, RZ, R10 ;  /* 0x000000ffff047224 */ /* 0x000fe200078e000a */
[----:B-1----:R-:W-:Y:S01]  /*2c5d0*/  @P2 SHF.R.U32.HI R4, RZ, R8, R5 ;  /* 0x00000008ff042219 */ /* 0x002fe20000011605 */
[C---:B------:R-:W-:Y:S02]  /*2c5e0*/  IMAD R5, R217.reuse, UR5, R6 ;  /* 0x00000005d9057c24 */ /* 0x040fe4000f8e0206 */
[----:B------:R-:W-:Y:S01]  /*2c5f0*/  IMAD.WIDE.U32 R6, R217, UR4, R16 ;  /* 0x00000004d9067c25 */ /* 0x000fe2000f8e0010 */
[----:B------:R-:W-:-:S03]  /*2c600*/  ULDC.64 UR4, c[0x0][0xc98] ;  /* 0x0003260000047ab9 */ /* 0x000fc60000000a00 */
[----:B------:R-:W-:Y:S02]  /*2c610*/  IMAD.MOV R9, RZ, RZ, -R4 ;  /* 0x000000ffff097224 */ /* 0x000fe400078e0a04 */
[----:B------:R-:W-:Y:S02]  /*2c620*/  IMAD.IADD R7, R7, 0x1, R5 ;  /* 0x0000000107077824 */ /* 0x000fe400078e0205 */
[----:B------:R-:W-:Y:S02]  /*2c630*/  IMAD R9, R21, R9, R10 ;  /* 0x0000000915097224 */ /* 0x000fe400078e020a */
[----:B------:R-:W-:Y:S02]  /*2c640*/  IMAD R8, R24, UR4, RZ ;  /* 0x0000000418087c24 */ /* 0x000fe4000f8e02ff */
[C---:B------:R-:W-:Y:S01]  /*2c650*/  IMAD.WIDE.U32 R6, R25.reuse, UR4, R6 ;  /* 0x0000000419067c25 */ /* 0x040fe2000f8e0006 */
[----:B------:R-:W-:Y:S02]  /*2c660*/  SHF.R.S32.HI R5, RZ, 0x1f, R9 ;  /* 0x0000001fff057819 */ /* 0x000fe40000011409 */
[----:B------:R-:W-:Y:S01]  /*2c670*/  SHF.R.S32.HI R13, RZ, 0x1f, R4 ;  /* 0x0000001fff0d7819 */ /* 0x000fe20000011404 */
[----:B------:R-:W-:Y:S01]  /*2c680*/  IMAD R8, R25, UR5, R8 ;  /* 0x0000000519087c24 */ /* 0x000fe2000f8e0208 */
[----:B------:R-:W-:Y:S01]  /*2c690*/  IADD3 R4, P1, R4, R6, RZ ;  /* 0x0000000604047210 */ /* 0x000fe20007f3e0ff */
[----:B------:R-:W-:-:S02]  /*2c6a0*/  ULDC.64 UR4, c[0x0][0xc88] ;  /* 0x0003220000047ab9 */ /* 0x000fc40000000a00 */
[----:B------:R-:W-:Y:S01]  /*2c6b0*/  IMAD R6, R5, UR4, RZ ;  /* 0x0000000405067c24 */ /* 0x000fe2000f8e02ff */
[----:B------:R-:W-:-:S03]  /*2c6c0*/  IADD3.X R5, R13, R7, R8, P1, !PT ;  /* 0x000000070d057210 */ /* 0x000fc60000ffe408 */
[C---:B------:R-:W-:Y:S02]  /*2c6d0*/  IMAD R7, R9.reuse, UR5, R6 ;  /* 0x0000000509077c24 */ /* 0x040fe4000f8e0206 */
[----:B------:R-:W-:Y:S01]  /*2c6e0*/  IMAD.WIDE.U32 R4, R9, UR4, R4 ;  /* 0x0000000409047c25 */ /* 0x000fe2000f8e0004 */
[----:B------:R-:W-:-:S03]  /*2c6f0*/  ULDC.64 UR4, c[0x0][0xc50] ;  /* 0x0003140000047ab9 */ /* 0x000fc60000000a00 */
[----:B------:R-:W-:Y:S01]  /*2c700*/  IMAD.IADD R5, R5, 0x1, R7 ;  /* 0x0000000105057824 */ /* 0x000fe200078e0207 */
[----:B------:R-:W-:-:S04]  /*2c710*/  LEA R10, P1, R4, UR4, 0x2 ;  /* 0x00000004040a7c11 */ /* 0x000fc8000f8210ff */
[----:B------:R-:W-:Y:S01]  /*2c720*/  LEA.HI.X R4, R4, UR5, R5, 0x2, P1 ;  /* 0x0000000504047c11 */ /* 0x000fe200088f1405 */
[----:B------:R-:W-:Y:S01]  /*2c730*/  SHFL.IDX PT, R6, R10, RZ, 0x1c1f ;  /* 0x001c1fff0a067589 */ /* 0x000fe200000e0000 */
[----:B------:R-:W-:-:S03]  /*2c740*/  ULDC.64 UR4, c[0x0][0xba0] ;  /* 0x0002e80000047ab9 */ /* 0x000fc60000000a00 */
[----:B------:R-:W2:Y:S01]  /*2c750*/  SHFL.IDX PT, R7, R4, RZ, 0x1c1f ;  /* 0x001c1fff04077589 */ /* 0x000ea200000e0000 */
[----:B------:R-:W-:-:S05]  /*2c760*/  VIADD R5, R15, 0x8 ;  /* 0x000000080f057836 */ /* 0x000fca0000000000 */
[----:B------:R-:W-:Y:S01]  /*2c770*/  ISETP.GE.OR P0, PT, R5, R20, P0 ;  /* 0x000000140500720c */ /* 0x000fe20000706670 */
[----:B------:R-:W-:Y:S01]  /*2c780*/  IMAD R5, R223, 0x40, R186 ;  /* 0x00000040df057824 */ /* 0x000fe200078e02ba */
[----:B--2---:R0:W-:Y:S11]  /*2c790*/  @!P3 ST.E desc[UR44][R6.64], R11 ;  /* 0x0000000b0600b985 */ /* 0x0041f6000c10192c */
[----:B------:R-:W2:Y:S01]  /*2c7a0*/  @!P0 LDL R63, [R1+0x424] ;  /* 0x00042400013f8983 */ /* 0x000ea20000100800 */
[----:B------:R-:W-:-:S03]  /*2c7b0*/  IMAD.WIDE R2, R5, 0x2, R2 ;  /* 0x0000000205027825 */ /* 0x000fc600078e0202 */
[C---:B------:R-:W-:Y:S02]  /*2c7c0*/  IADD3 R29, P4, R2.reuse, 0x3000, RZ ;  /* 0x00003000021d7810 */ /* 0x040fe40007f9e0ff */
[C---:B------:R-:W-:Y:S02]  /*2c7d0*/  IADD3 R9, P1, R2.reuse, 0x1000, RZ ;  /* 0x0000100002097810 */ /* 0x040fe40007f3e0ff */
[----:B------:R-:W-:Y:S02]  /*2c7e0*/  IADD3 R13, P5, R2, 0x2000, RZ ;  /* 0x00002000020d7810 */ /* 0x000fe40007fbe0ff */
[----:B------:R-:W-:Y:S02]  /*2c7f0*/  LOP3.LUT R28, R29, 0x380, RZ, 0xc0, !PT ;  /* 0x000003801d1c7812 */ /* 0x000fe400078ec0ff */
[----:B------:R-:W-:Y:S02]  /*2c800*/  LOP3.LUT R8, R9, 0x380, RZ, 0xc0, !PT ;  /* 0x0000038009087812 */ /* 0x000fe400078ec0ff */
[----:B------:R-:W-:-:S02]  /*2c810*/  LOP3.LUT R12, R13, 0x380, RZ, 0xc0, !PT ;  /* 0x000003800d0c7812 */ /* 0x000fc400078ec0ff */
        /* <DEDUP_REMOVED lines=12> */
[----:B------:R-:W-:Y:S02]  /*2c8e0*/  IADD3 R41, P5, R2, 0x6000, RZ ;  /* 0x0000600002297810 */ /* 0x000fe40007fbe0ff */
[----:B------:R-:W-:Y:S02]  /*2c8f0*/  LOP3.LUT R44, R45, 0x380, RZ, 0xc0, !PT ;  /* 0x000003802d2c7812 */ /* 0x000fe400078ec0ff */
[----:B------:R-:W-:Y:S02]  /*2c900*/  LOP3.LUT R32, R33, 0x380, RZ, 0xc0, !PT ;  /* 0x0000038021207812 */ /* 0x000fe400078ec0ff */
[----:B------:R-:W-:-:S02]  /*2c910*/  LOP3.LUT R36, R37, 0x380, RZ, 0xc0, !PT ;  /* 0x0000038025247812 */ /* 0x000fc400078ec0ff */
[----:B------:R-:W-:Y:S02]  /*2c920*/  LOP3.LUT R40, R41, 0x380, RZ, 0xc0, !PT ;  /* 0x0000038029287812 */ /* 0x000fe400078ec0ff */
        /* <DEDUP_REMOVED lines=15> */
[----:B------:R-:W-:Y:S01]  /*2ca20*/  IADD3 R57, P5, R2, 0xa000, RZ ;  /* 0x0000a00002397810 */ /* 0x000fe20007fbe0ff */
[----:B------:R-:W-:Y:S01]  /*2ca30*/  SHFL.IDX PT, R58, R10, 0x1, 0x1c1f ;  /* 0x003c1f000a3a7f89 */ /* 0x000fe200000e0000 */
[----:B------:R-:W-:-:S03]  /*2ca40*/  LOP3.LUT R60, R61, 0x380, RZ, 0xc0, !PT ;  /* 0x000003803d3c7812 */ /* 0x000fc600078ec0ff */
[----:B------:R1:W2:Y:S01]  /*2ca50*/  SHFL.IDX PT, R59, R4, 0x1, 0x1c1f ;  /* 0x003c1f00043b7f89 */ /* 0x0002a200000e0000 */
[----:B------:R-:W-:Y:S02]  /*2ca60*/  LOP3.LUT R48, R49, 0x380, RZ, 0xc0, !PT ;  /* 0x0000038031307812 */ /* 0x000fe400078ec0ff */
[----:B------:R-:W-:Y:S02]  /*2ca70*/  LOP3.LUT R52, R53, 0x380, RZ, 0xc0, !PT ;  /* 0x0000038035347812 */ /* 0x000fe400078ec0ff */
[----:B------:R-:W-:Y:S02]  /*2ca80*/  LOP3.LUT R56, R57, 0x380, RZ, 0xc0, !PT ;  /* 0x0000038039387812 */ /* 0x000fe400078ec0ff */
[----:B------:R-:W-:Y:S02]  /*2ca90*/  SHF.R.U64 R60, R60, 0x3, RZ ;  /* 0x000000033c3c7819 */ /* 0x000fe400000012ff */
[----:B------:R-:W-:Y:S02]  /*2caa0*/  SHF.R.U64 R48, R48, 0x3, RZ ;  /* 0x0000000330307819 */ /* 0x000fe400000012ff */
[----:B------:R-:W-:-:S02]  /*2cab0*/  SHF.R.U64 R52, R52, 0x3, RZ ;  /* 0x0000000334347819 */ /* 0x000fc400000012ff */
        /* <DEDUP_REMOVED lines=13> */
[----:B0-----:R-:W-:Y:S02]  /*2cb90*/  LOP3.LUT R7, R2, 0x380, RZ, 0xc0, !PT ;  /* 0x0000038002077812 */ /* 0x001fe400078ec0ff */
[----:B-1----:R-:W-:Y:S02]  /*2cba0*/  LOP3.LUT R4, R5, 0x380, RZ, 0xc0, !PT ;  /* 0x0000038005047812 */ /* 0x002fe400078ec0ff */
[----:B------:R-:W-:-:S02]  /*2cbb0*/  LOP3.LUT R64, R65, 0x380, RZ, 0xc0, !PT ;  /* 0x0000038041407812 */ /* 0x000fc400078ec0ff */
[----:B------:R-:W-:Y:S02]  /*2cbc0*/  LOP3.LUT R68, R69, 0x380, RZ, 0xc0, !PT ;  /* 0x0000038045447812 */ /* 0x000fe400078ec0ff */
[----:B------:R-:W-:Y:S02]  /*2cbd0*/  LOP3.LUT R72, R73, 0x380, RZ, 0xc0, !PT ;  /* 0x0000038049487812 */ /* 0x000fe400078ec0ff */
[----:B------:R-:W-:Y:S02]  /*2cbe0*/  SHF.R.U64 R7, R7, 0x3, RZ ;  /* 0x0000000307077819 */ /* 0x000fe400000012ff */
        /* <DEDUP_REMOVED lines=13> */
[----:B------:R-:W-:Y:S01]  /*2ccc0*/  BSSY B1, `(.L_x_4010) ;  /* 0x0000059000017945 */ /* 0x000fe20003800000 */
[----:B--2---:R0:W-:Y:S04]  /*2ccd0*/  @!P0 ST.E desc[UR44][R58.64], R63 ;  /* 0x0000003f3a008985 */ /* 0x0041e8000c10192c */
[----:B------:R1:W5:Y:S04]  /*2cce0*/  LD.E.128 R4, desc[UR44][R2.64] ;  /* 0x0000002c02047980 */ /* 0x000368000c101d00 */
[----:B------:R-:W5:Y:S04]  /*2ccf0*/  LD.E.128 R8, desc[UR44][R8.64] ;  /* 0x0000002c08087980 */ /* 0x000f68000c101d00 */
[----:B------:R-:W5:Y:S01]  /*2cd00*/  LD.E.128 R12, desc[UR44][R12.64] ;  /* 0x0000002c0c0c7980 */ /* 0x000f62000c101d00 */
[----:B-1----:R-:W-:-:S03]  /*2cd10*/  IMAD R3, R17, UR4, RZ ;  /* 0x0000000411037c24 */ /* 0x002fc6000f8e02ff */
[----:B------:R-:W5:Y:S01]  /*2cd20*/  LD.E.128 R28, desc[UR44][R28.64] ;  /* 0x0000002c1c1c7980 */ /* 0x000f62000c101d00 */
[C---:B------:R-:W-:Y:S02]  /*2cd30*/  IMAD R17, R16.reuse, UR5, R3 ;  /* 0x0000000510117c24 */ /* 0x040fe4000f8e0203 */
[----:B------:R-:W-:Y:S01]  /*2cd40*/  IMAD.WIDE.U32 R2, R16, UR4, RZ ;  /* 0x0000000410027c25 */ /* 0x000fe2000f8e00ff */
[----:B------:R-:W-:Y:S01]  /*2cd50*/  ULDC.64 UR4, c[0x0][0xbe8] ;  /* 0x0002fa0000047ab9 */ /* 0x000fe20000000a00 */
[----:B------:R-:W5:Y:S02]  /*2cd60*/  LD.E.128 R32, desc[UR44][R32.64] ;  /* 0x0000002c20207980 */ /* 0x000f64000c101d00 */
[----:B------:R-:W-:Y:S02]  /*2cd70*/  IMAD.IADD R3, R3, 0x1, R17 ;  /* 0x0000000103037824 */ /* 0x000fe400078e0211 */
[----:B----4-:R-:W-:Y:S01]  /*2cd80*/  IMAD R17, R26, 0x20, R223 ;  /* 0x000000201a117824 */ /* 0x010fe200078e02df */
        /* <DEDUP_REMOVED lines=8> */
[----:B------:R-:W-:Y:S02]  /*2ce10*/  @P2 IMAD.HI.U32 R0, R26, R81, RZ ;  /* 0x000000511a002227 */ /* 0x000fe400078e00ff */
[----:B------:R-:W5:Y:S02]  /*2ce20*/  LD.E.128 R48, desc[UR44][R48.64] ;  /* 0x0000002c30307980 */ /* 0x000f64000c101d00 */
[----:B------:R-:W-:-:S02]  /*2ce30*/  IMAD.IADD R3, R3, 0x1, R17 ;  /* 0x0000000103037824 */ /* 0x000fc400078e0211 */
[----:B------:R-:W-:Y:S01]  /*2ce40*/  IMAD.MOV.U32 R17, RZ, RZ, R26 ;  /* 0x000000ffff117224 */ /* 0x000fe200078e001a */
[----:B------:R-:W-:Y:S01]  /*2ce50*/  @P2 SHF.R.U32.HI R17, RZ, R83, R0 ;  /* 0x00000053ff112219 */ /* 0x000fe20000011600 */
[----:B------:R-:W-:Y:S01]  /*2ce60*/  IMAD R24, R24, UR4, RZ ;  /* 0x0000000418187c24 */ /* 0x000fe2000f8e02ff */
[----:B------:R-:W5:Y:S02]  /*2ce70*/  LD.E.128 R52, desc[UR44][R52.64] ;  /* 0x0000002c34347980 */ /* 0x000f64000c101d00 */
[--C-:B------:R-:W-:Y:S01]  /*2ce80*/  SHF.R.S32.HI R0, RZ, 0x1f, R17.reuse ;  /* 0x0000001fff007819 */ /* 0x100fe20000011411 */
[----:B------:R-:W-:Y:S01]  /*2ce90*/  IMAD.MOV R16, RZ, RZ, -R17 ;  /* 0x000000ffff107224 */ /* 0x000fe200078e0a11 */
[----:B0-----:R-:W5:Y:S01]  /*2cea0*/  LD.E.128 R56, desc[UR44][R56.64] ;  /* 0x0000002c38387980 */ /* 0x001f62000c101d00 */
[C---:B------:R-:W-:Y:S02]  /*2ceb0*/  IMAD R81, R25.reuse, UR5, R24 ;  /* 0x0000000519517c24 */ /* 0x040fe4000f8e0218 */
[----:B------:R-:W-:Y:S01]  /*2cec0*/  IMAD.WIDE.U32 R2, R25, UR4, R2 ;  /* 0x0000000419027c25 */ /* 0x000fe2000f8e0002 */
[----:B------:R-:W-:Y:S01]  /*2ced0*/  ULDC.64 UR4, c[0x0][0xbe0] ;  /* 0x0002f80000047ab9 */ /* 0x000fe20000000a00 */
[----:B------:R-:W5:Y:S02]  /*2cee0*/  LD.E.128 R60, desc[UR44][R60.64] ;  /* 0x0000002c3c3c7980 */ /* 0x000f64000c101d00 */
[----:B------:R-:W-:-:S02]  /*2cef0*/  IMAD R0, R0, UR4, RZ ;  /* 0x0000000400007c24 */ /* 0x000fc4000f8e02ff */
[----:B------:R-:W-:Y:S01]  /*2cf00*/  IMAD R21, R21, R16, R26 ;  /* 0x0000001015157224 */ /* 0x000fe200078e021a */
[----:B------:R-:W5:Y:S01]  /*2cf10*/  LD.E.128 R64, desc[UR44][R64.64] ;  /* 0x0000002c40407980 */ /* 0x000f62000c101d00 */
[----:B------:R-:W-:-:S03]  /*2cf20*/  IMAD.IADD R3, R3, 0x1, R81 ;  /* 0x0000000103037824 */ /* 0x000fc600078e0251 */
[----:B------:R-:W5:Y:S01]  /*2cf30*/  LD.E.128 R68, desc[UR44][R68.64] ;  /* 0x0000002c44447980 */ /* 0x000f62000c101d00 */
[----:B------:R-:W-:-:S03]  /*2cf40*/  IMAD R25, R17, UR5, R0 ;  /* 0x0000000511197c24 */ /* 0x000fc6000f8e0200 */
        /* <DEDUP_REMOVED lines=13> */
[----:B------:R-:W-:Y:S02]  /*2d020*/  IMAD.IADD R83, R223, 0x1, R216 ;  /* 0x00000001df537824 */ /* 0x000fe400078e02d8 */
        /* <DEDUP_REMOVED lines=12> */
[----:B0-----:R0:W-:Y:S01]  /*2d0f0*/  SYNCS.ARRIVE.TRANS64.RED.A1T0 RZ, [R0+URZ], RZ ;  /* 0x000000ff00ff79a7 */ /* 0x0011e2000810043f */
[----:B------:R1:W2:Y:S03]  /*2d100*/  SHFL.IDX PT, R80, R21, RZ, 0x181f ;  /* 0x00181fff15507589 */ /* 0x0002a600000e0000 */
[----:B------:R-:W-:Y:S01]  /*2d110*/  ISETP.GE.AND P0, PT, R17, R20, PT ;  /* 0x000000141100720c */ /* 0x000fe20003f06270 */
[----:B0-----:R1:W0:Y:S01]  /*2d120*/  SHFL.IDX PT, R0, R26, RZ, 0x181f ;  /* 0x00181fff1a007589 */ /* 0x00122200000e0000 */
[----:B------:R-:W-:Y:S11]  /*2d130*/  @P2 BRA `(.L_x_4011) ;  /* 0x0000000000442947 */ /* 0x000ff60003800000 */
[----:B------:R-:W-:Y:S02]  /*2d140*/  ULDC UR4, c[0x0][0xbc8] ;  /* 0x0002f20000047ab9 */ /* 0x000fe40000000800 */
[----:B------:R-:W-:Y:S02]  /*2d150*/  ISETP.GE.AND P2, PT, R186, UR4, PT ;  /* 0x00000004ba007c0c */ /* 0x000fe4000bf46270 */
[----:B------:R-:W-:Y:S02]  /*2d160*/  ISETP.GE.AND P3, PT, R194, UR4, PT ;  /* 0x00000004c2007c0c */ /* 0x000fe4000bf66270 */
[----:B------:R-:W-:-:S09]  /*2d170*/  ISETP.GE.AND P4, PT, R187, UR4, PT ;  /* 0x00000004bb007c0c */ /* 0x000fd2000bf86270 */
[----:B--2---:R-:W-:-:S04]  /*2d180*/  @!P2 LEA R2, P5, R186, R80, 0x1 ;  /* 0x00000050ba02a211 */ /* 0x004fc800078a08ff */
        /* <DEDUP_REMOVED lines=12> */
.L_x_4011:
[----:B------:R-:W-:Y:S05]  /*2d250*/  BSYNC B1 ;  /* 0x0000000000017941 */ /* 0x000fea0003800000 */
.L_x_4010:
        /* <DEDUP_REMOVED lines=9> */
[----:B---3--:R-:W-:-:S04]  /*2d2f0*/  @!P4 LEA R2, P5, R186, R16, 0x1 ;  /* 0x00000010ba02c211 */ /* 0x008fc800078a08ff */
[----:B----4-:R-:W-:Y:S02]  /*2d300*/  @!P4 LEA.HI.X R3, R186, R0, R222, 0x1, P5 ;  /* 0x00000000ba03c211 */ /* 0x010fe400028f0cde */
[----:B-----5:R-:W-:-:S03]  /*2d310*/  @!P3 LEA R4, P5, R194, R16, 0x1 ;  /* 0x00000010c204b211 */ /* 0x020fc600078a08ff */
        /* <DEDUP_REMOVED lines=9> */
.L_x_4013:
[----:B------:R-:W-:Y:S05]  /*2d3b0*/  BSYNC B1 ;  /* 0x0000000000017941 */ /* 0x000fea0003800000 */
.L_x_4012:
        /* <DEDUP_REMOVED lines=21> */
.L_x_4015:
[----:B------:R-:W-:Y:S05]  /*2d510*/  BSYNC B1 ;  /* 0x0000000000017941 */ /* 0x000fea0003800000 */
.L_x_4014:
[----:B0-----:R-:W-:Y:S01]  /*2d520*/  VIADD R3, R83, 0x60 ;  /* 0x0000006053037836 */ /* 0x001fe20000000000 */
[----:B-1--4-:R-:W0:Y:S04]  /*2d530*/  SHFL.IDX PT, R26, R26, 0x3, 0x181f ;  /* 0x00781f001a1a7f89 */ /* 0x012e2800000e0000 */
[----:B------:R-:W-:Y:S01]  /*2d540*/  ISETP.GE.AND P0, PT, R3, R20, PT ;  /* 0x000000140300720c */ /* 0x000fe20003f06270 */
[----:B------:R-:W1:-:S12]  /*2d550*/  SHFL.IDX PT, R21, R21, 0x3, 0x181f ;  /* 0x00781f0015157f89 */ /* 0x000e5800000e0000 */
[----:B------:R-:W-:Y:S05]  /*2d560*/  @P0 BRA `(.L_x_4016) ;  /* 0x0000000c00a00947 */ /* 0x000fea0003800000 */
[----:B------:R-:W-:Y:S02]  /*2d570*/  ULDC UR4, c[0x0][0xbc8] ;  /* 0x0002f20000047ab9 */ /* 0x000fe40000000800 */
[----:B------:R-:W-:Y:S02]  /*2d580*/  ISETP.GE.AND P3, PT, R186, UR4, PT ;  /* 0x00000004ba007c0c */ /* 0x000fe4000bf66270 */
[----:B------:R-:W-:Y:S02]  /*2d590*/  ISETP.GE.AND P4, PT, R194, UR4, PT ;  /* 0x00000004c2007c0c */ /* 0x000fe4000bf86270 */
[----:B------:R-:W-:-:S09]  /*2d5a0*/  ISETP.GE.AND P5, PT, R187, UR4, PT ;  /* 0x00000004bb007c0c */ /* 0x000fd2000bfa6270 */
[-C--:B-1----:R-:W-:Y:S02]  /*2d5b0*/  @!P3 LEA R2, P0, R186, R21.reuse, 0x1 ;  /* 0x00000015ba02b211 */ /* 0x082fe400078008ff */
        /* <DEDUP_REMOVED lines=14> */
.L_x_4008:
[----:B------:R-:W-:Y:S01]  /*2d6a0*/  ULDC.64 UR4, c[0x0][0xd00] ;  /* 0x0003400000047ab9 */ /* 0x000fe20000000a00 */
[----:B-----5:R-:W2:Y:S01]  /*2d6b0*/  LDC.64 R2, c[0x0][0xd00] ;  /* 0x00034000ff027b82 */ /* 0x020ea20000000a00 */
[----:B------:R-:W-:Y:S01]  /*2d6c0*/  ISETP.NE.U32.AND P0, PT, RZ, UR4, PT ;  /* 0x00000004ff007c0c */ /* 0x000fe2000bf05070 */
[----:B------:R-:W-:-:S03]  /*2d6d0*/  IMAD.MOV.U32 R0, RZ, RZ, RZ ;  /* 0x000000ffff007224 */ /* 0x000fc600078e00ff */
[----:B------:R-:W-:Y:S01]  /*2d6e0*/  ISETP.NE.AND.EX P0, PT, RZ, UR5, PT, P0 ;  /* 0x00000005ff007c0c */ /* 0x000fe2000bf05300 */
[----:B------:R-:W-:Y:S02]  /*2d6f0*/  ULDC.64 UR4, c[0x0][0xd08] ;  /* 0x0003420000047ab9 */ /* 0x000fe40000000a00 */
[----:B------:R-:W-:Y:S01]  /*2d700*/  ISETP.NE.U32.AND P1, PT, RZ, UR4, PT ;  /* 0x00000004ff007c0c */ /* 0x000fe2000bf25070 */
[----:B------:R-:W3:Y:S03]  /*2d710*/  LDC R17, c[0x0][0xce8] ;  /* 0x00033a00ff117b82 */ /* 0x000ee60000000800 */
[----:B------:R-:W-:Y:S01]  /*2d720*/  ISETP.NE.AND.EX P1, PT, RZ, UR5, PT, P1 ;  /* 0x00000005ff007c0c */ /* 0x000fe2000bf25310 */
[----:B--2---:R-:W-:-:S12]  /*2d730*/  IMAD.WIDE R2, R218, 0x4, R2 ;  /* 0x00000004da027825 */ /* 0x004fd800078e0202 */
[----:B------:R-:W2:Y:S01]  /*2d740*/  @P1 LDC.64 R4, c[0x0][0xd08] ;  /* 0x00034200ff041b82 */ /* 0x000ea20000000a00 */
[----:B------:R-:W-:Y:S02]  /*2d750*/  ULDC UR4, c[0x0][0xb88] ;  /* 0x0002e20000047ab9 */ /* 0x000fe40000000800 */
[----:B------:R-:W-:Y:S01]  /*2d760*/  IMAD.U32 R6, RZ, RZ, UR4 ;  /* 0x00000004ff067e24 */ /* 0x000fe2000f8e00ff */
[----:B------:R0:W5:Y:S01]  /*2d770*/  @P0 LDG.E R0, desc[UR44][R2.64] ;  /* 0x0000002c02000981 */ /* 0x000162000c1e1900 */
[----:B--2---:R-:W-:-:S05]  /*2d780*/  @P1 IMAD.WIDE R4, R218, 0x4, R4 ;  /* 0x00000004da041825 */ /* 0x004fca00078e0204 */
[----:B------:R0:W5:Y:S01]  /*2d790*/  @P1 LDG.E R6, desc[UR44][R4.64] ;  /* 0x0000002c04061981 */ /* 0x000162000c1e1900 */
[----:B---3--:R-:W-:Y:S02]  /*2d7a0*/  ISETP.NE.AND P2, PT, R17, 0x1, PT ;  /* 0x000000011100780c */ /* 0x008fe40003f45270 */
[----:B------:R-:W-:Y:S02]  /*2d7b0*/  ISETP.GE.AND P3, PT, R226, 0x80, PT ;  /* 0x00000080e200780c */ /* 0x000fe40003f66270 */
[----:B------:R-:W-:-:S09]  /*2d7c0*/  SHF.R.S32.HI R7, RZ, 0x1f, R218 ;  /* 0x0000001fff077819 */ /* 0x000fd200000114da */
[----:B------:R-:W2:Y:S08]  /*2d7d0*/  @P2 LDC R16, c[0x0][0xcec] ;  /* 0x00033b00ff102b82 */ /* 0x000eb00000000800 */
[----:B------:R-:W3:Y:S01]  /*2d7e0*/  @P2 LDC R21, c[0x0][0xcf0] ;  /* 0x00033c00ff152b82 */ /* 0x000ee20000000800 */
[----:B0-----:R-:W-:Y:S05]  /*2d7f0*/  @P1 BRA `(.L_x_4017) ;  /* 0x0000000000101947 */ /* 0x001fea0003800000 */
[----:B------:R-:W-:Y:S05]  /*2d800*/  @!P0 BRA `(.L_x_4017) ;  /* 0x00000000000c8947 */ /* 0x000fea0003800000 */
[----:B------:R-:W4:Y:S04]  /*2d810*/  LDG.E R5, desc[UR44][R2.64] ;  /* 0x0000002c02057981 */ /* 0x000f28000c1e1900 */
[----:B-----5:R-:W4:Y:S02]  /*2d820*/  LDG.E R6, desc[UR44][R2.64+0x4] ;  /* 0x0000042c02067981 */ /* 0x020f24000c1e1900 */
[----:B----4-:R-:W-:-:S07]  /*2d830*/  IMAD.IADD R6, R6, 0x1, -R5 ;  /* 0x0000000106067824 */ /* 0x010fce00078e0a05 */
.L_x_4017:
[----:B------:R-:W-:Y:S01]  /*2d840*/  BSSY B1, `(.L_x_4018) ;  /* 0x000002d000017945 */ /* 0x000fe20003800000 */
[----:B------:R-:W-:Y:S02]  /*2d850*/  SHF.R.S32.HI R10, RZ, 0x1f, R217 ;  /* 0x0000001fff0a7819 */ /* 0x000fe400000114d9 */
[----:B------:R-:W-:Y:S02]  /*2d860*/  SEL R13, R218, RZ, !P0 ;  /* 0x000000ffda0d7207 */ /* 0x000fe40004000000 */
[----:B------:R-:W-:Y:S02]  /*2d870*/  SEL R12, R7, RZ, !P0 ;  /* 0x000000ff070c7207 */ /* 0x000fe40004000000 */
[----:B-----5:R-:W-:Y:S01]  /*2d880*/  SHF.R.S32.HI R11, RZ, 0x1f, R0 ;  /* 0x0000001fff0b7819 */ /* 0x020fe20000011400 */
[----:B------:R-:W-:Y:S06]  /*2d890*/  @P3 BRA `(.L_x_4019) ;  /* 0x00000000009c3947 */ /* 0x000fec0003800000 */
[----:B------:R-:W0:Y:S01]  /*2d8a0*/  S2R R3, SR_TID.X ;  /* 0x0000000000037919 */ /* 0x000e220000002100 */
[----:B------:R-:W5:Y:S02]  /*2d8b0*/  LDC R14, c[0x0][0xce8] ;  /* 0x00033a00ff0e7b82 */ /* 0x000f640000000800 */
[----:B-----5:R-:W-:Y:S01]  /*2d8c0*/  IMAD R2, R6, R14, RZ ;  /* 0x0000000e06027224 */ /* 0x020fe200078e02ff */
        /* <DEDUP_REMOVED lines=14> */
[----:B------:R-:W5:Y:S01]  /*2d9b0*/  @P0 LDC R15, c[0x0][0xcf0] ;  /* 0x00033c00ff0f0b82 */ /* 0x000f620000000800 */
[----:B------:R-:W-:-:S04]  /*2d9c0*/  IMAD.WIDE.U32 R2, R13, UR4, R2 ;  /* 0x000000040d027c25 */ /* 0x000fc8000f8e0002 */
[----:B0-----:R-:W-:-:S05]  /*2d9d0*/  @P0 IMAD.HI.U32 R4, R9, R4, RZ ;  /* 0x0000000409040227 */ /* 0x001fca00078e00ff */
[----:B-----5:R-:W-:Y:S01]  /*2d9e0*/  @P0 SHF.R.U32.HI R5, RZ, R15, R4 ;  /* 0x0000000fff050219 */ /* 0x020fe20000011604 */
        /* <DEDUP_REMOVED lines=18> */
.L_x_4019:
[----:B------:R-:W-:Y:S05]  /*2db10*/  BSYNC B1 ;  /* 0x0000000000017941 */ /* 0x000fea0003800000 */
.L_x_4018:
[----:B0-----:R-:W5:Y:S01]  /*2db20*/  LDL R4, [R1+0x450] ;  /* 0x0004500001047983 */ /* 0x001f620000100800 */
[----:B------:R-:W-:Y:S02]  /*2db30*/  ULDC.64 UR4, c[0x0][0xba0] ;  /* 0x0002e80000047ab9 */ /* 0x000fe40000000a00 */
[----:B------:R-:W-:-:S04]  /*2db40*/  IMAD R3, R11, UR4, RZ ;  /* 0x000000040b037c24 */ /* 0x000fc8000f8e02ff */
[C---:B------:R-:W-:Y:S02]  /*2db50*/  IMAD R5, R0.reuse, UR5, R3 ;  /* 0x0000000500057c24 */ /* 0x040fe4000f8e0203 */
[----:B------:R-:W-:Y:S01]  /*2db60*/  IMAD.WIDE.U32 R2, R0, UR4, RZ ;  /* 0x0000000400027c25 */ /* 0x000fe2000f8e00ff */
[----:B------:R-:W-:-:S03]  /*2db70*/  ULDC.64 UR4, c[0x0][0xbe8] ;  /* 0x0002fa0000047ab9 */ /* 0x000fc60000000a00 */
[----:B------:R-:W-:Y:S02]  /*2db80*/  IMAD.IADD R3, R3, 0x1, R5 ;  /* 0x0000000103037824 */ /* 0x000fe400078e0205 */
[----:B------:R-:W-:-:S04]  /*2db90*/  IMAD.WIDE.U32 R2, R217, UR4, R2 ;  /* 0x00000004d9027c25 */ /* 0x000fc8000f8e0002 */
[----:B-----5:R-:W-:Y:S02]  /*2dba0*/  IMAD R7, R4, 0x20, R223 ;  /* 0x0000002004077824 */ /* 0x020fe400078e02df */
[----:B------:R-:W-:Y:S02]  /*2dbb0*/  IMAD R4, R10, UR4, RZ ;  /* 0x000000040a047c24 */ /* 0x000fe4000f8e02ff */
[----:B------:R-:W-:Y:S02]  /*2dbc0*/  IMAD.IADD R9, R216, 0x1, R7 ;  /* 0x00000001d8097824 */ /* 0x000fe400078e0207 */
[----:B------:R-:W-:Y:S01]  /*2dbd0*/  IMAD R7, R217, UR5, R4 ;  /* 0x00000005d9077c24 */ /* 0x000fe2000f8e0204 */
[----:B------:R-:W-:Y:S01]  /*2dbe0*/  ULDC.64 UR4, c[0x0][0xbf0] ;  /* 0x0002fc0000047ab9 */ /* 0x000fe20000000a00 */
[----:B--2---:R-:W-:-:S04]  /*2dbf0*/  @P2 IMAD.HI.U32 R0, R9, R16, RZ ;  /* 0x0000001009002227 */ /* 0x004fc800078e00ff */
[----:B------:R-:W-:Y:S01]  /*2dc00*/  IMAD.MOV.U32 R5, RZ, RZ, R9 ;  /* 0x000000ffff057224 */ /* 0x000fe200078e0009 */
[----:B---3--:R-:W-:Y:S01]  /*2dc10*/  @P2 SHF.R.U32.HI R5, RZ, R21, R0 ;  /* 0x00000015ff052219 */ /* 0x008fe20000011600 */
        /* <DEDUP_REMOVED lines=26> */
.L_x_4230:
        /* <DEDUP_REMOVED lines=12> */
[----:B--2---:R-:W-:Y:S02]  /*2de80*/  @!P3 LEA.HI.X R5, R186, R0, R222, 0x1, P5 ;  /* 0x00000000ba05b211 */ /* 0x004fe400028f0cde */
        /* <DEDUP_REMOVED lines=9> */
.L_x_4022:
[----:B------:R-:W-:Y:S05]  /*2df20*/  BSYNC B1 ;  /* 0x0000000000017941 */ /* 0x000fea0003800000 */
.L_x_4021:
[----:B------:R-:W-:-:S03]  /*2df30*/  UMOV UR4, 0xffffffff ;  /* 0xffffffff00047882 */ /* 0x000fc60000000000 */
[----:B------:R-:W-:Y:S05]  /*2df40*/  BRA.DIV UR4, `(.L_x_4023) ;  /* 0x0000009a04407947 */ /* 0x000fea000b800000 */
[----:B--2---:R2:W0:Y:S04]  /*2df50*/  SHFL.IDX PT, R0, R3, 0x1, 0x181f ;  /* 0x00381f0003007f89 */ /* 0x00442800000e0000 */
[----:B---3--:R2:W3:Y:S02]  /*2df60*/  SHFL.IDX PT, R14, R2, 0x1, 0x181f ;  /* 0x00381f00020e7f89 */ /* 0x0084e400000e0000 */
.L_x_4234:
        /* <DEDUP_REMOVED lines=21> */
.L_x_4025:
[----:B------:R-:W-:Y:S05]  /*2e0c0*/  BSYNC B1 ;  /* 0x0000000000017941 */ /* 0x000fea0003800000 */
.L_x_4024:
[----:B------:R-:W-:-:S03]  /*2e0d0*/  UMOV UR4, 0xffffffff ;  /* 0xffffffff00047882 */ /* 0x000fc60000000000 */
[----:B------:R-:W-:Y:S05]  /*2e0e0*/  BRA.DIV UR4, `(.L_x_4026) ;  /* 0x0000009a04207947 */ /* 0x000fea000b800000 */
[----:B0-----:R0:W0:Y:S04]  /*2e0f0*/  SHFL.IDX PT, R0, R3, 0x2, 0x181f ;  /* 0x00581f0003007f89 */ /* 0x00102800000e0000 */
[----:B---3--:R3:W0:Y:S02]  /*2e100*/  SHFL.IDX PT, R14, R2, 0x2, 0x181f ;  /* 0x00581f00020e7f89 */ /* 0x00862400000e0000 */
.L_x_4238:
        /* <DEDUP_REMOVED lines=21> */
.L_x_4028:
[----:B------:R-:W-:Y:S05]  /*2e260*/  BSYNC B1 ;  /* 0x0000000000017941 */ /* 0x000fea0003800000 */
.L_x_4027:
[----:B------:R-:W-:-:S03]  /*2e270*/  UMOV UR4, 0xffffffff ;  /* 0xffffffff00047882 */ /* 0x000fc60000000000 */
[----:B------:R-:W-:Y:S05]  /*2e280*/  BRA.DIV UR4, `(.L_x_4029) ;  /* 0x0000009a04007947 */ /* 0x000fea000b800000 */
[----:B0-----:R0:W0:Y:S04]  /*2e290*/  SHFL.IDX PT, R0, R3, 0x3, 0x181f ;  /* 0x00781f0003007f89 */ /* 0x00102800000e0000 */
[----:B------:R0:W0:Y:S02]  /*2e2a0*/  SHFL.IDX PT, R14, R2, 0x3, 0x181f ;  /* 0x00781f00020e7f89 */ /* 0x00002400000e0000 */
.L_x_4242:
[----:B0-23--:R-:W-:-:S05]  /*2e2b0*/  VIADD R2, R216, 0x60 ;  /* 0x00000060d8027836 */ /* 0x00dfca0000000000 */
        /* <DEDUP_REMOVED lines=19> */
.L_x_4016:
[----:B------:R-:W-:Y:S05]  /*2e3f0*/  BSYNC B0 ;  /* 0x0000000000007941 */ /* 0x000fea0003800000 */
.L_x_4007:
[----:B------:R-:W-:Y:S02]  /*2e400*/  ULDC UR4, c[0x0][0xd3c] ;  /* 0x00034f0000047ab9 */ /* 0x000fe40000000800 */
[----:B-1----:R-:W-:-:S13]  /*2e410*/  ISETP.GE.AND P0, PT, R127, UR4, PT ;  /* 0x000000047f007c0c */ /* 0x002fda000bf06270 */
[----:B------:R-:W-:Y:S05]  /*2e420*/  @!P0 BRA `(.L_x_4030) ;  /* 0xfffffd2c00908947 */ /* 0x000fea000383ffff */
[----:B------:R-:W-:Y:S05]  /*2e430*/  BRA `(.L_x_3800) ;  /* 0x0000007c00ac7947 */ /* 0x000fea0003800000 */
.L_x_3798:
        /* <DEDUP_REMOVED lines=16> */
.L_x_4031:
        /* <DEDUP_REMOVED lines=42> */
.L_x_4037:
        /* <DEDUP_REMOVED lines=12> */
.L_x_4036:
[----:B------:R-:W-:Y:S05]  /*2e8a0*/  BSYNC B0 ;  /* 0x0000000000007941 */ /* 0x000fea0003800000 */
.L_x_4035:
        /* <DEDUP_REMOVED lines=20> */
.L_x_4033:
        /* <DEDUP_REMOVED lines=20> */
.L_x_4038:
        /* <DEDUP_REMOVED lines=59> */
.L_x_4034:
[----:B------:R-:W-:Y:S02]  /*2eee0*/  IMAD.MOV.U32 R17, RZ, RZ, RZ ;  /* 0x000000ffff117224 */ /* 0x000fe400078e00ff */
[----:B------:R-:W-:Y:S02]  /*2eef0*/  IMAD.U32 R16, RZ, RZ, UR6 ;  /* 0x00000006ff107e24 */ /* 0x000fe4000f8e00ff */
[----:B------:R-:W-:-:S07]  /*2ef00*/  IMAD.MOV.U32 R18, RZ, RZ, RZ ;  /* 0x000000ffff127224 */ /* 0x000fce00078e00ff */
.L_x_4039:
[----:B------:R-:W-:-:S13]  /*2ef10*/  ISETP.NE.AND P0, PT, R5, RZ, PT ;  /* 0x000000ff0500720c */ /* 0x000fda0003f05270 */
[----:B------:R-:W0:Y:S01]  /*2ef20*/  @!P0 S2R R3, SR_CgaCtaId ;  /* 0x0000000000038919 */ /* 0x000e220000008800 */
[----:B------:R-:W-:-:S04]  /*2ef30*/  @!P0 MOV R0, 0x400 ;  /* 0x0000040000008802 */ /* 0x000fc80000000f00 */
[----:B0-----:R-:W-:-:S05]  /*2ef40*/  @!P0 LEA R0, R3, R0, 0x18 ;  /* 0x0000000003008211 */ /* 0x001fca00078ec0ff */
[----:B------:R0:W-:Y:S01]  /*2ef50*/  @!P0 STS.128 [R0+0x324d0], R16 ;  /* 0x0324d01000008388 */ /* 0x0001e20000000c00 */
[----:B------:R-:W-:Y:S06]  /*2ef60*/  BAR.ARV 0x5, 0x180 ;  /* 0x0146000000007b1d */ /* 0x000fec0000002000 */
.L_x_4032:
        /* <DEDUP_REMOVED lines=12> */
[----:B------:R-:W-:Y:S01]  /*2f030*/  CS2R R24, SRZ ;  /* 0x0000000000187805 */ /* 0x000fe2000001ff00 */
[----:B------:R-:W-:Y:S01]  /*2f040*/  IMAD.MOV.U32 R27, RZ, RZ, 0x1 ;  /* 0x00000001ff1b7424 */ /* 0x000fe200078e00ff */
[----:B------:R-:W-:Y:S01]  /*2f050*/  ULDC.64 UR42, c[0x0][0x198] ;  /* 0x00006600002a7ab9 */ /* 0x000fe20000000a00 */
[----:B------:R-:W-:Y:S01]  /*2f060*/  ULOP3.LUT UR40, UR38, 0x2, URZ, 0xfc, !UPT ;  /* 0x0000000226287892 */ /* 0x000fe2000f8efc3f */
[----:B------:R-:W-:Y:S01]  /*2f070*/  ULDC UR39, c[0x0][0xc] ;  /* 0x0000030000277ab9 */ /* 0x000fe20000000800 */
[----:B--2---:R-:W-:-:S06]  /*2f080*/  ULEA UR4, UR5, UR4, 0x18 ;  /* 0x0000000405047291 */ /* 0x004fcc000f8ec03f */
[----:B------:R-:W-:Y:S01]  /*2f090*/  IMAD.U32 R23, RZ, RZ, UR4 ;  /* 0x00000004ff177e24 */ /* 0x000fe2000f8e00ff */
[C---:B-1----:R-:W-:Y:S01]  /*2f0a0*/  LOP3.LUT R4, R5.reuse, 0x7f, RZ, 0xc0, !PT ;  /* 0x0000007f05047812 */ /* 0x042fe200078ec0ff */
[----:B0-----:R-:W-:-:S04]  /*2f0b0*/  IMAD.SHL.U32 R0, R5, 0x8, RZ ;  /* 0x0000000805007824 */ /* 0x001fc800078e00ff */
[----:B------:R-:W-:Y:S01]  /*2f0c0*/  IMAD.SHL.U32 R32, R4, 0x8, RZ ;  /* 0x0000000804207824 */ /* 0x000fe200078e00ff */
[C---:B------:R-:W-:Y:S02]  /*2f0d0*/  LOP3.LUT R2, R0.reuse, 0x1f8, RZ, 0xc0, !PT ;  /* 0x000001f800027812 */ /* 0x040fe400078ec0ff */
[----:B------:R-:W-:Y:S02]  /*2f0e0*/  LOP3.LUT R0, R0, 0x38, RZ, 0xc0, !PT ;  /* 0x0000003800007812 */ /* 0x000fe400078ec0ff */
[----:B------:R-:W-:Y:S01]  /*2f0f0*/  LOP3.LUT R3, R2, 0x38, R5, 0x78, !PT ;  /* 0x0000003802037812 */ /* 0x000fe200078e7805 */
[----:B------:R-:W-:-:S03]  /*2f100*/  IMAD.SHL.U32 R2, R5, 0x10, RZ ;  /* 0x0000001005027824 */ /* 0x000fc600078e00ff */
[----:B------:R-:W-:Y:S02]  /*2f110*/  LOP3.LUT R32, R3, 0x200, R32, 0xf8, !PT ;  /* 0x0000020003207812 */ /* 0x000fe400078ef820 */
[----:B------:R-:W-:-:S03]  /*2f120*/  SHF.R.U32.HI R3, RZ, 0x3, R4 ;  /* 0x00000003ff037819 */ /* 0x000fc60000011604 */
[----:B------:R-:W-:Y:S01]  /*2f130*/  IMAD R26, R32, 0x2, R23 ;  /* 0x00000002201a7824 */ /* 0x000fe200078e0217 */
[----:B------:R-:W-:Y:S02]  /*2f140*/  LOP3.LUT R2, R3, 0x70, R2, 0xf8, !PT ;  /* 0x0000007003027812 */ /* 0x000fe400078ef802 */
[C---:B------:R-:W-:Y:S02]  /*2f150*/  LOP3.LUT R3, R0.reuse, 0x40, RZ, 0xfc, !PT ;  /* 0x0000004000037812 */ /* 0x040fe400078efcff */
[C---:B------:R-:W-:Y:S02]  /*2f160*/  LOP3.LUT R2, R0.reuse, 0x80, RZ, 0xfc, !PT ;  /* 0x0000008000027812 */ /* 0x040fe400078efcff */
[----:B---3--:R-:W-:-:S07]  /*2f170*/  LOP3.LUT R0, R0, 0xc0, RZ, 0xfc, !PT ;  /* 0x000000c000007812 */ /* 0x008fce00078efcff */
.L_x_4161:
[----:B------:R-:W-:Y:S05]  /*2f180*/  YIELD ;  /* 0x0000000000007946 */ /* 0x000fea0003800000 */
[----:B------:R-:W-:Y:S01]  /*2f190*/  ULDC.64 UR4, c[0x0][0xb20] ;  /* 0x0002c80000047ab9 */ /* 0x000fe20000000a00 */
[----:B------:R-:W-:Y:S01]  /*2f1a0*/  IMAD.MOV.U32 R33, RZ, RZ, RZ ;  /* 0x000000ffff217224 */ /* 0x000fe200078e00ff */
[----:B------:R-:W-:Y:S01]  /*2f1b0*/  ISETP.NE.U32.AND P0, PT, RZ, UR4, PT ;  /* 0x00000004ff007c0c */ /* 0x000fe2000bf05070 */
[----:B--23--:R-:W0:Y:S01]  /*2f1c0*/  LDC.64 R4, c[0x0][0xaf8] ;  /* 0x0002be00ff047b82 */ /* 0x00ce220000000a00 */
[----:B------:R-:W-:Y:S01]  /*2f1d0*/  IMAD.MOV.U32 R8, RZ, RZ, RZ ;  /* 0x000000ffff087224 */ /* 0x000fe200078e00ff */
[----:B------:R-:W-:Y:S01]  /*2f1e0*/  ULDC.64 UR6, c[0x0][0xb08] ;  /* 0x0002c20000067ab9 */ /* 0x000fe20000000a00 */
[----:B------:R-:W-:Y:S01]  /*2f1f0*/  ISETP.NE.AND.EX P0, PT, RZ, UR5, PT, P0 ;  /* 0x00000005ff007c0c */ /* 0x000fe2000bf05300 */
[----:B------:R-:W-:-:S12]  /*2f200*/  ULDC.64 UR4, c[0x0][0xb10] ;  /* 0x0002c40000047ab9 */ /* 0x000fd80000000a00 */
[----:B-1----:R-:W1:Y:S02]  /*2f210*/  @P0 LDC.64 R2, c[0x0][0xb20] ;  /* 0x0002c800ff020b82 */ /* 0x002e640000000a00 */
[----:B-1----:R-:W-:-:S05]  /*2f220*/  @P0 IMAD.WIDE R2, R19, 0x4, R2 ;  /* 0x0000000413020825 */ /* 0x002fca00078e0202 */
[----:B------:R1:W5:Y:S01]  /*2f230*/  @P0 LDG.E R33, desc[UR44][R2.64] ;  /* 0x0000002c02210981 */ /* 0x000362000c1e1900 */
[----:B------:R-:W-:Y:S01]  /*2f240*/  ISETP.NE.U32.AND P0, PT, RZ, UR4, PT ;  /* 0x00000004ff007c0c */ /* 0x000fe2000bf05070 */
[----:B0-----:R-:W-:Y:S01]  /*2f250*/  IMAD.WIDE R4, R19, 0x4, R4 ;  /* 0x0000000413047825 */ /* 0x001fe200078e0204 */
[----:B------:R-:W-:Y:S02]  /*2f260*/  ISETP.NE.U32.AND P1, PT, RZ, UR6, PT ;  /* 0x00000006ff007c0c */ /* 0x000fe4000bf25070 */
[----:B------:R-:W-:Y:S01]  /*2f270*/  ISETP.NE.AND.EX P2, PT, RZ, UR5, PT, P0 ;  /* 0x00000005ff007c0c */ /* 0x000fe2000bf45300 */
[----:B------:R-:W-:Y:S01]  /*2f280*/  ULDC.64 UR4, c[0x0][0xaf8] ;  /* 0x0002be0000047ab9 */ /* 0x000fe20000000a00 */
[----:B------:R-:W-:Y:S01]  /*2f290*/  ISETP.NE.AND.EX P1, PT, RZ, UR7, PT, P1 ;  /* 0x00000007ff007c0c */ /* 0x000fe2000bf25310 */
[----:B------:R-:W-:Y:S01]  /*2f2a0*/  IMAD.MOV.U32 R0, RZ, RZ, RZ ;  /* 0x000000ffff007224 */ /* 0x000fe200078e00ff */
[----:B------:R-:W-:Y:S01]  /*2f2b0*/  ISETP.NE.U32.AND P0, PT, RZ, UR4, PT ;  /* 0x00000004ff007c0c */ /* 0x000fe2000bf05070 */
[----:B-1----:R-:W0:Y:S03]  /*2f2c0*/  LDC.64 R2, c[0x0][0xb08] ;  /* 0x0002c200ff027b82 */ /* 0x002e260000000a00 */
        /* <DEDUP_REMOVED lines=22> */
[----:B----4-:R-:W-:Y:S06]  /*2f430*/  @P2 BRA `(.L_x_4041) ;  /* 0x0000000000142947 */ /* 0x010fec0003800000 */
[----:B------:R-:W-:Y:S05]  /*2f440*/  @!P0 BRA `(.L_x_4041) ;  /* 0x0000000000108947 */ /* 0x000fea0003800000 */
[----:B0-----:R-:W2:Y:S04]  /*2f450*/  LDG.E R8, desc[UR44][R4.64] ;  /* 0x0000002c04087981 */ /* 0x001ea8000c1e1900 */
[----:B------:R-:W2:Y:S02]  /*2f460*/  LDG.E R7, desc[UR44][R4.64+0x4] ;  /* 0x0000042c04077981 */ /* 0x000ea4000c1e1900 */
[----:B--2---:R-:W-:-:S05]  /*2f470*/  IMAD.IADD R13, R7, 0x1, -R8 ;  /* 0x00000001070d7824 */ /* 0x004fca00078e0a08 */
[----:B------:R1:W-:Y:S02]  /*2f480*/  STL [R1+0x444], R13 ;  /* 0x0004440d01007387 */ /* 0x0003e40000100800 */
.L_x_4041:
        /* <DEDUP_REMOVED lines=8> */
.L_x_4042:
        /* <DEDUP_REMOVED lines=9> */
.L_x_4043:
[----:B--2---:R-:W2:Y:S01]  /*2f5a0*/  @P1 LDG.E R5, desc[UR44][R2.64] ;  /* 0x0000002c02051981 */ /* 0x004ea2000c1e1900 */
[----:B------:R-:W3:Y:S03]  /*2f5b0*/  LDC R7, c[0x0][0x448] ;  /* 0x00011200ff077b82 */ /* 0x000ee60000000800 */
[----:B------:R4:W2:Y:S01]  /*2f5c0*/  @P1 LDG.E R4, desc[UR44][R2.64+0x4] ;  /* 0x0000042c02041981 */ /* 0x0008a2000c1e1900 */
[----:B------:R-:W-:Y:S02]  /*2f5d0*/  IMAD.SHL.U32 R36, R17, 0x80, RZ ;  /* 0x0000008011247824 */ /* 0x000fe400078e00ff */
[----:B-----5:R-:W-:Y:S02]  /*2f5e0*/  IMAD.IADD R10, R10, 0x1, -R33 ;  /* 0x000000010a0a7824 */ /* 0x020fe400078e0a21 */
[----:B----4-:R-:W4:Y:S01]  /*2f5f0*/  LDC.64 R2, c[0x0][0xad8] ;  /* 0x0002b600ff027b82 */ /* 0x010f220000000a00 */
[----:B---3--:R-:W-:Y:S01]  /*2f600*/  ISETP.NE.AND P2, PT, R7, 0x1, PT ;  /* 0x000000010700780c */ /* 0x008fe20003f45270 */
[----:B------:R-:W-:-:S12]  /*2f610*/  VIADD R7, R36, 0x7f ;  /* 0x0000007f24077836 */ /* 0x000fd80000000000 */
[----:B0-----:R-:W0:Y:S01]  /*2f620*/  @P2 LDC R8, c[0x0][0x44c] ;  /* 0x00011300ff082b82 */ /* 0x001e220000000800 */
[----:B----4-:R-:W-:-:S07]  /*2f630*/  ISETP.GE.AND P3, PT, R3, 0x1, PT ;  /* 0x000000010300780c */ /* 0x010fce0003f66270 */
[----:B------:R-:W3:Y:S01]  /*2f640*/  @P2 LDC R9, c[0x0][0x450] ;  /* 0x00011400ff092b82 */ /* 0x000ee20000000800 */
[----:B--2---:R-:W-:Y:S02]  /*2f650*/  @P1 IMAD.IADD R6, R4, 0x1, -R5 ;  /* 0x0000000104061824 */ /* 0x004fe400078e0a05 */
[----:B0-----:R-:W-:-:S04]  /*2f660*/  @P2 IMAD.HI.U32 R4, R7, R8, RZ ;  /* 0x0000000807042227 */ /* 0x001fc800078e00ff */
[----:B------:R-:W-:Y:S01]  /*2f670*/  IMAD.IADD R17, R10, 0x1, R6 ;  /* 0x000000010a117824 */ /* 0x000fe200078e0206 */
[----:B---3--:R-:W-:-:S03]  /*2f680*/  @P2 SHF.R.U32.HI R7, RZ, R9, R4 ;  /* 0x00000009ff072219 */ /* 0x008fc60000011604 */
[C---:B------:R-:W-:Y:S01]  /*2f690*/  VIADD R4, R17.reuse, 0x5f ;  /* 0x0000005f11047836 */ /* 0x040fe20000000000 */
[----:B------:R-:W-:-:S03]  /*2f6a0*/  IADD3 R8, R17, 0x1, -R13 ;  /* 0x0000000111087810 */ /* 0x000fc60007ffe80d */
        /* <DEDUP_REMOVED lines=17> */
.L_x_4046:
[----:B------:R-:W-:-:S13]  /*2f7c0*/  ISETP.NE.AND P0, PT, R3, 0x1, PT ;  /* 0x000000010300780c */ /* 0x000fda0003f05270 */
[----:B------:R-:W0:Y:S02]  /*2f7d0*/  @P0 LDC.64 R4, c[0x0][0xae0] ;  /* 0x0002b800ff040b82 */ /* 0x000e240000000a00 */
[----:B0-----:R-:W-:-:S05]  /*2f7e0*/  @P0 IMAD.HI.U32 R4, R11, R4, RZ ;  /* 0x000000040b040227 */ /* 0x001fca00078e00ff */
[----:B------:R-:W-:-:S07]  /*2f7f0*/  @P0 SHF.R.U32.HI R11, RZ, R5, R4 ;  /* 0x00000005ff0b0219 */ /* 0x000fce0000011604 */
.L_x_4047:
[----:B------:R-:W-:Y:S05]  /*2f800*/  BSYNC B0 ;  /* 0x0000000000007941 */ /* 0x000fea0003800000 */
.L_x_4045:
[----:B------:R-:W-:-:S05]  /*2f810*/  IMAD R11, R11, R3, R3 ;  /* 0x000000030b0b7224 */ /* 0x000fca00078e0203 */
[----:B------:R-:W-:-:S07]  /*2f820*/  VIMNMX R2, R2, R11, PT ;  /* 0x0000000b02027248 */ /* 0x000fce0003fe0100 */
.L_x_4044:
[----:B------:R-:W0:Y:S01]  /*2f830*/  @P2 LDC R5, c[0x0][0x44c] ;  /* 0x00011300ff052b82 */ /* 0x000e220000000800 */
[----:B------:R-:W-:Y:S01]  /*2f840*/  IMAD.MOV.U32 R4, RZ, RZ, R36 ;  /* 0x000000ffff047224 */ /* 0x000fe200078e0024 */
[----:B------:R-:W-:Y:S01]  /*2f850*/  ULDC UR4, c[0x0][0xad4] ;  /* 0x0002b50000047ab9 */ /* 0x000fe20000000800 */
[----:B------:R-:W-:-:S05]  /*2f860*/  IMAD.IADD R7, R17, 0x1, -R13 ;  /* 0x0000000111077824 */ /* 0x000fca00078e0a0d */
[----:B------:R-:W2:Y:S01]  /*2f870*/  @P2 LDC R12, c[0x0][0x450] ;  /* 0x00011400ff0c2b82 */ /* 0x000ea20000000800 */
[----:B0-----:R-:W-:-:S05]  /*2f880*/  @P2 IMAD.HI.U32 R5, R36, R5, RZ ;  /* 0x0000000524052227 */ /* 0x001fca00078e00ff */
[----:B--2---:R-:W-:-:S05]  /*2f890*/  @P2 SHF.R.U32.HI R4, RZ, R12, R5 ;  /* 0x0000000cff042219 */ /* 0x004fca0000011605 */
        /* <DEDUP_REMOVED lines=13> */
.L_x_4050:
[----:B------:R-:W-:-:S13]  /*2f970*/  ISETP.NE.AND P0, PT, R3, 0x1, PT ;  /* 0x000000010300780c */ /* 0x000fda0003f05270 */
[----:B------:R-:W0:Y:S02]  /*2f980*/  @P0 LDC.64 R4, c[0x0][0xae0] ;  /* 0x0002b800ff040b82 */ /* 0x000e240000000a00 */
[----:B0-----:R-:W-:-:S05]  /*2f990*/  @P0 IMAD.HI.U32 R4, R12, R4, RZ ;  /* 0x000000040c040227 */ /* 0x001fca00078e00ff */
[----:B------:R-:W-:-:S07]  /*2f9a0*/  @P0 SHF.R.U32.HI R12, RZ, R5, R4 ;  /* 0x00000005ff0c0219 */ /* 0x000fce0000011604 */
.L_x_4051:
[----:B------:R-:W-:Y:S05]  /*2f9b0*/  BSYNC B0 ;  /* 0x0000000000007941 */ /* 0x000fea0003800000 */
.L_x_4049:
[----:B------:R-:W-:-:S05]  /*2f9c0*/  IMAD R12, R12, R3, RZ ;  /* 0x000000030c0c7224 */ /* 0x000fca00078e02ff */
[----:B------:R-:W-:-:S07]  /*2f9d0*/  VIMNMX R11, R11, R12, !PT ;  /* 0x0000000c0b0b7248 */ /* 0x000fce0007fe0100 */
.L_x_4048:
        /* <DEDUP_REMOVED lines=31> */
[----:B------:R0:W2:Y:S02]  /*2fbd0*/  SHFL.IDX PT, R14, R3, RZ, 0x1f ;  /* 0x00001fff030e7589 */ /* 0x0000a400000e0000 */
.L_x_4245:
[----:B--2---:R-:W-:Y:S02]  /*2fbe0*/  ISETP.NE.AND P0, PT, R14, RZ, PT ;  /* 0x000000ff0e00720c */ /* 0x004fe40003f05270 */
[----:B------:R-:W-:-:S11]  /*2fbf0*/  PLOP3.LUT P6, PT, PT, PT, PT, 0x8, 0x0 ;  /* 0x000000000000781c */ /* 0x000fd60003fce170 */
[----:B------:R-:W-:Y:S05]  /*2fc00*/  @P0 BRA `(.L_x_4055) ;  /* 0x00000000000c0947 */ /* 0x000fea0003800000 */
[----:B------:R-:W-:-:S03]  /*2fc10*/  UMOV UR4, 0xffffffff ;  /* 0xffffffff00047882 */ /* 0x000fc60000000000 */
[----:B------:R-:W-:Y:S05]  /*2fc20*/  BRA.DIV UR4, `(.L_x_4056) ;  /* 0x0000008204147947 */ /* 0x000fea000b800000 */
[----:B------:R-:W-:-:S13]  /*2fc30*/  ELECT P6, URZ, PT ;  /* 0x00000000003f782f */ /* 0x000fda00038c0000 */
.L_x_4055:
        /* <DEDUP_REMOVED lines=9> */
.L_x_4248:
[----:B------:R-:W-:Y:S05]  /*2fcd0*/  BSYNC B1 ;  /* 0x0000000000017941 */ /* 0x000fea0003800000 */
.L_x_4057:
[----:B------:R-:W-:Y:S04]  /*2fce0*/  BSSY B1, `(.L_x_4059) ;  /* 0x000007b000017945 */ /* 0x000fe80003800000 */
[----:B------:R-:W-:Y:S05]  /*2fcf0*/  @!P6 BRA `(.L_x_4060) ;  /* 0x0000000400e4e947 */ /* 0x000fea0003800000 */
[----:B------:R-:W2:Y:S01]  /*2fd00*/  S2R R3, SR_TID.X ;  /* 0x0000000000037919 */ /* 0x000ea20000002100 */
[----:B0-----:R-:W-:Y:S01]  /*2fd10*/  SHF.L.U32 R6, R28, 0x1f, RZ ;  /* 0x0000001f1c067819 */ /* 0x001fe200000006ff */
[----:B------:R-:W-:Y:S01]  /*2fd20*/  BSSY B2, `(.L_x_4061) ;  /* 0x0000006000027945 */ /* 0x000fe20003800000 */
[----:B--2---:R-:W-:Y:S01]  /*2fd30*/  LOP3.LUT R10, R3, 0x7f, RZ, 0xc0, !PT ;  /* 0x0000007f030a7812 */ /* 0x004fe200078ec0ff */
[----:B------:R-:W-:-:S03]  /*2fd40*/  IMAD R3, R24, 0x8, R23 ;  /* 0x0000000818037824 */ /* 0x000fc600078e0217 */
[----:B------:R-:W-:Y:S01]  /*2fd50*/  ISETP.NE.AND P1, PT, R10, RZ, PT ;  /* 0x000000ff0a00720c */ /* 0x000fe20003f25270 */
[----:B------:R-:W0:Y:S02]  /*2fd60*/  SYNCS.PHASECHK.TRANS64.TRYWAIT P0, [R3+URZ+0x324a0], R6 ;  /* 0x0324a006030075a7 */ /* 0x000e24000800017f */
[----:B0-----:R-:W-:Y:S10]  /*2fd70*/  @!P0 BRA `(.L_x_4062) ;  /* 0x0000007c00f48947 */ /* 0x001ff40003800000 */
.L_x_4249:
[----:B------:R-:W-:Y:S05]  /*2fd80*/  BSYNC B2 ;  /* 0x0000000000027941 */ /* 0x000fea0003800000 */
.L_x_4061:
[----:B------:R-:W-:Y:S04]  /*2fd90*/  BSSY B2, `(.L_x_4063) ;  /* 0x0000009000027945 */ /* 0x000fe80003800000 */
[----:B------:R-:W-:Y:S05]  /*2fda0*/  @P1 BRA `(.L_x_4064) ;  /* 0x00000000001c1947 */ /* 0x000fea0003800000 */
[----:B------:R-:W2:Y:S02]  /*2fdb0*/  S2R R10, SR_TID.X ;  /* 0x00000000000a7919 */ /* 0x000ea40000002100 */
[----:B--2---:R-:W-:Y:S01]  /*2fdc0*/  LOP3.LUT R11, R10, 0x1f, RZ, 0xc0, !PT ;  /* 0x0000001f0a0b7812 */ /* 0x004fe200078ec0ff */
[----:B------:R-:W-:-:S03]  /*2fdd0*/  IMAD.MOV.U32 R10, RZ, RZ, 0x3000 ;  /* 0x00003000ff0a7424 */ /* 0x000fc600078e00ff */
[----:B------:R-:W-:Y:S01]  /*2fde0*/  ISETP.NE.AND P0, PT, R11, RZ, PT ;  /* 0x000000ff0b00720c */ /* 0x000fe20003f05270 */
[----:B------:R2:W-:-:S12]  /*2fdf0*/  SYNCS.ARRIVE.TRANS64 RZ, [R3+URZ+0x32490], R10 ;  /* 0x0324900a03ff79a7 */ /* 0x0005d8000800003f */
[----:B--2---:R-:W-:Y:S05]  /*2fe00*/  @!P0 BRA `(.L_x_4064) ;  /* 0x0000000000048947 */ /* 0x004fea0003800000 */
[----:B------:R-:W-:Y:S01]  /*2fe10*/  BPT.TRAP 0x1 ;  /* 0x000000040000795c */ /* 0x000fe20000300000 */
.L_x_4064:
[----:B------:R-:W-:Y:S05]  /*2fe20*/  BSYNC B2 ;  /* 0x0000000000027941 */ /* 0x000fea0003800000 */
.L_x_4063:
        /* <DEDUP_REMOVED lines=12> */
.L_x_4065:
        /* <DEDUP_REMOVED lines=9> */
[----:B--2---:R-:W-:Y:S05]  /*2ff80*/  @P0 BRA.U.ANY `(.L_x_4065) ;  /* 0xfffffffd00d80947 */ /* 0x004fea000393ffff */
[----:B------:R-:W2:Y:S01]  /*2ff90*/  SYNCS.PHASECHK.TRANS64.TRYWAIT P0, [R3+URZ+0x324c0], R6 ;  /* 0x0324c006030075a7 */ /* 0x000ea2000800017f */
[----:B------:R-:W-:Y:S04]  /*2ffa0*/  BSSY B2, `(.L_x_4066) ;  /* 0x0000002000027945 */ /* 0x000fe80003800000 */
[----:B--2---:R-:W-:Y:S05]  /*2ffb0*/  @!P0 BRA `(.L_x_4067) ;  /* 0x0000007c00788947 */ /* 0x004fea0003800000 */
.L_x_4250:
[----:B------:R-:W-:Y:S05]  /*2ffc0*/  BSYNC B2 ;  /* 0x0000000000027941 */ /* 0x000fea0003800000 */
.L_x_4066:
[----:B------:R-:W-:Y:S01]  /*2ffd0*/  BSSY B2, `(.L_x_4068) ;  /* 0x000000b000027945 */ /* 0x000fe20003800000 */
[----:B------:R-:W-:Y:S02]  /*2ffe0*/  IMAD.MOV.U32 R12, RZ, RZ, 0x0 ;  /* 0x00000000ff0c7424 */ /* 0x000fe400078e00ff */
[----:B-1----:R-:W-:Y:S01]  /*2fff0*/  IMAD.MOV.U32 R13, RZ, RZ, 0x12f00000 ;  /* 0x12f00000ff0d7424 */ /* 0x002fe200078e00ff */
[----:B------:R-:W-:Y:S06]  /*30000*/  @P1 BRA `(.L_x_4069) ;  /* 0x00000000001c1947 */ /* 0x000fec0003800000 */
[----:B------:R-:W1:Y:S01]  /*30010*/  S2R R11, SR_TID.X ;  /* 0x00000000000b7919 */ /* 0x000e620000002100 */
[----:B0-2---:R-:W-:-:S04]  /*30020*/  IMAD.MOV.U32 R6, RZ, RZ, 0xc000 ;  /* 0x0000c000ff067424 */ /* 0x005fc800078e00ff */
[----:B------:R3:W-:Y:S01]  /*30030*/  SYNCS.ARRIVE.TRANS64 RZ, [R3+URZ+0x324b0], R6 ;  /* 0x0324b00603ff79a7 */ /* 0x0007e2000800003f */
[----:B-1----:R-:W-:-:S04]  /*30040*/  LOP3.LUT R11, R11, 0x1f, RZ, 0xc0, !PT ;  /* 0x0000001f0b0b7812 */ /* 0x002fc800078ec0ff */
[----:B------:R-:W-:-:S13]  /*30050*/  ISETP.NE.AND P0, PT, R11, RZ, PT ;  /* 0x000000ff0b00720c */ /* 0x000fda0003f05270 */
[----:B---3--:R-:W-:Y:S05]  /*30060*/  @!P0 BRA `(.L_x_4069) ;  /* 0x0000000000048947 */ /* 0x008fea0003800000 */
[----:B------:R-:W-:Y:S01]  /*30070*/  BPT.TRAP 0x1 ;  /* 0x000000040000795c */ /* 0x000fe20000300000 */
.L_x_4069:
[----:B------:R-:W-:Y:S05]  /*30080*/  BSYNC B2 ;  /* 0x0000000000027941 */ /* 0x000fea0003800000 */
.L_x_4068:
[----:B------:R-:W-:Y:S01]  /*30090*/  R2UR UR10, R14 ;  /* 0x000000000e0a72ca */ /* 0x000fe200000e0000 */
[----:B0-2---:R-:W-:Y:S01]  /*300a0*/  IMAD R6, R24, 0xc000, R23 ;  /* 0x0000c00018067824 */ /* 0x005fe200078e0217 */
[----:B------:R-:W-:Y:S01]  /*300b0*/  R2UR UR6, R12 ;  /* 0x000000000c0672ca */ /* 0x000fe200000e0000 */
[----:B------:R-:W-:Y:S01]  /*300c0*/  UIADD3 UR4, UP0, UR42, 0x670, URZ ;  /* 0x000006702a047890 */ /* 0x000fe2000ff1e03f */
[----:B------:R-:W-:Y:S01]  /*300d0*/  R2UR UR7, R13 ;  /* 0x000000000d0772ca */ /* 0x000fe200000e0000 */
[----:B------:R-:W-:Y:S01]  /*300e0*/  VIADD R3, R3, 0x324b0 ;  /* 0x000324b003037836 */ /* 0x000fe20000000000 */
[----:B------:R-:W-:Y:S01]  /*300f0*/  PLOP3.LUT P0, PT, PT, PT, PT, 0x80, 0x0 ;  /* 0x000000000000781c */ /* 0x000fe20003f0f070 */
[----:B------:R-:W-:Y:S01]  /*30100*/  VIADD R11, R6, 0x400 ;  /* 0x00000400060b7836 */ /* 0x000fe20000000000 */
[----:B------:R-:W-:-:S12]  /*30110*/  UIADD3.X UR5, URZ, UR43, URZ, UP0, !UPT ;  /* 0x0000002b3f057290 */ /* 0x000fd800087fe43f */
.L_x_4070:
        /* <DEDUP_REMOVED lines=15> */
.L_x_4071:
        /* <DEDUP_REMOVED lines=15> */
.L_x_4072:
        /* <DEDUP_REMOVED lines=15> */
.L_x_4073:
        /* <DEDUP_REMOVED lines=10> */
.L_x_4060:
[----:B------:R-:W-:Y:S05]  /*30490*/  BSYNC B1 ;  /* 0x0000000000017941 */ /* 0x000fea0003800000 */
.L_x_4059:
        /* <DEDUP_REMOVED lines=9> */
.L_x_4089:
[----:B------:R-:W-:Y:S05]  /*30530*/  YIELD ;  /* 0x0000000000007946 */ /* 0x000fea0003800000 */
[----:B------:R-:W-:Y:S04]  /*30540*/  BSSY B1, `(.L_x_4074) ;  /* 0x000007a000017945 */ /* 0x000fe80003800000 */
[----:B------:R-:W-:Y:S05]  /*30550*/  @!P6 BRA `(.L_x_4075) ;  /* 0x0000000400e0e947 */ /* 0x000fea0003800000 */
[----:B------:R-:W2:Y:S01]  /*30560*/  S2R R2, SR_TID.X ;  /* 0x0000000000027919 */ /* 0x000ea20000002100 */
[----:B------:R-:W-:Y:S01]  /*30570*/  IMAD R10, R24, 0x8, R23 ;  /* 0x00000008180a7824 */ /* 0x000fe200078e0217 */
[----:B------:R-:W-:Y:S01]  /*30580*/  BSSY B2, `(.L_x_4076) ;  /* 0x0000006000027945 */ /* 0x000fe20003800000 */
[----:B--2---:R-:W-:Y:S02]  /*30590*/  LOP3.LUT R3, R2, 0x7f, RZ, 0xc0, !PT ;  /* 0x0000007f02037812 */ /* 0x004fe400078ec0ff */
[----:B------:R-:W-:Y:S02]  /*305a0*/  SHF.L.U32 R2, R28, 0x1f, RZ ;  /* 0x0000001f1c027819 */ /* 0x000fe400000006ff */
[----:B------:R-:W-:Y:S02]  /*305b0*/  ISETP.NE.AND P2, PT, R3, RZ, PT ;  /* 0x000000ff0300720c */ /* 0x000fe40003f45270 */
[----:B------:R-:W2:Y:S02]  /*305c0*/  SYNCS.PHASECHK.TRANS64.TRYWAIT P1, [R10+URZ+0x324a0], R2 ;  /* 0x0324a0020a0075a7 */ /* 0x000ea4000802017f */
[----:B--2---:R-:W-:Y:S09]  /*305d0*/  @!P1 BRA `(.L_x_4077) ;  /* 0x0000007800049947 */ /* 0x004ff20003800000 */
.L_x_4251:
[----:B------:R-:W-:Y:S05]  /*305e0*/  BSYNC B2 ;  /* 0x0000000000027941 */ /* 0x000fea0003800000 */
.L_x_4076:
[----:B------:R-:W-:Y:S04]  /*305f0*/  BSSY B2, `(.L_x_4078) ;  /* 0x0000009000027945 */ /* 0x000fe80003800000 */
[----:B------:R-:W-:Y:S05]  /*30600*/  @P2 BRA `(.L_x_4079) ;  /* 0x00000000001c2947 */ /* 0x000fea0003800000 */
[----:B------:R-:W0:Y:S02]  /*30610*/  S2R R3, SR_TID.X ;  /* 0x0000000000037919 */ /* 0x000e240000002100 */
[----:B0-----:R-:W-:Y:S01]  /*30620*/  LOP3.LUT R6, R3, 0x1f, RZ, 0xc0, !PT ;  /* 0x0000001f03067812 */ /* 0x001fe200078ec0ff */
[----:B------:R-:W-:-:S03]  /*30630*/  IMAD.MOV.U32 R3, RZ, RZ, 0x3000 ;  /* 0x00003000ff037424 */ /* 0x000fc600078e00ff */
[----:B------:R-:W-:Y:S01]  /*30640*/  ISETP.NE.AND P1, PT, R6, RZ, PT ;  /* 0x000000ff0600720c */ /* 0x000fe20003f25270 */
[----:B------:R3:W-:-:S12]  /*30650*/  SYNCS.ARRIVE.TRANS64 RZ, [R10+URZ+0x32490], R3 ;  /* 0x032490030aff79a7 */ /* 0x0007d8000800003f */
[----:B---3--:R-:W-:Y:S05]  /*30660*/  @!P1 BRA `(.L_x_4079) ;  /* 0x0000000000049947 */ /* 0x008fea0003800000 */
[----:B------:R-:W-:Y:S01]  /*30670*/  BPT.TRAP 0x1 ;  /* 0x000000040000795c */ /* 0x000fe20000300000 */
.L_x_4079:
[----:B------:R-:W-:Y:S05]  /*30680*/  BSYNC B2 ;  /* 0x0000000000027941 */ /* 0x000fea0003800000 */
.L_x_4078:
[----:B0-----:R-:W-:Y:S01]  /*30690*/  IMAD.MOV.U32 R6, RZ, RZ, RZ ;  /* 0x000000ffff067224 */ /* 0x001fe200078e00ff */
[----:B------:R-:W-:Y:S01]  /*306a0*/  UIADD3 UR4, UP0, UR42, 0x570, URZ ;  /* 0x000005702a047890 */ /* 0x000fe2000ff1e03f */
[----:B------:R-:W-:Y:S01]  /*306b0*/  IMAD R3, R24, 0x3000, R23 ;  /* 0x0000300018037824 */ /* 0x000fe200078e0217 */
[----:B------:R-:W-:Y:S01]  /*306c0*/  PLOP3.LUT P1, PT, PT, PT, PT, 0x80, 0x0 ;  /* 0x000000000000781c */ /* 0x000fe20003f2f070 */
[----:B------:R-:W-:Y:S01]  /*306d0*/  IMAD R12, R11, 0x60, R0 ;  /* 0x000000600b0c7824 */ /* 0x000fe200078e0200 */
[----:B------:R-:W-:Y:S01]  /*306e0*/  R2UR UR10, R6 ;  /* 0x00000000060a72ca */ /* 0x000fe200000e0000 */
[----:B------:R-:W-:Y:S01]  /*306f0*/  VIADD R3, R3, 0x1c400 ;  /* 0x0001c40003037836 */ /* 0x000fe20000000000 */
[----:B------:R-:W-:Y:S01]  /*30700*/  UIADD3.X UR5, URZ, UR43, URZ, UP0, !UPT ;  /* 0x0000002b3f057290 */ /* 0x000fe200087fe43f */
[----:B-1----:R-:W-:Y:S01]  /*30710*/  VIADD R13, R10, 0x32490 ;  /* 0x000324900a0d7836 */ /* 0x002fe20000000000 */
[----:B------:R-:W-:Y:S01]  /*30720*/  UMOV UR6, 0x0 ;  /* 0x0000000000067882 */ /* 0x000fe20000000000 */
[----:B------:R-:W-:-:S10]  /*30730*/  UMOV UR7, 0x12f00000 ;  /* 0x12f0000000077882 */ /* 0x000fd40000000000 */
.L_x_4080:
        /* <DEDUP_REMOVED lines=10> */
[----:B------:R-:W0:Y:S01]  /*307e0*/  SYNCS.PHASECHK.TRANS64.TRYWAIT P1, [R10+URZ+0x324c0], R2 ;  /* 0x0324c0020a0075a7 */ /* 0x000e22000802017f */
[----:B------:R-:W-:Y:S04]  /*307f0*/  BSSY B2, `(.L_x_4081) ;  /* 0x0000002000027945 */ /* 0x000fe80003800000 */
[----:B0-----:R-:W-:Y:S05]  /*30800*/  @!P1 BRA `(.L_x_4082) ;  /* 0x00000074008c9947 */ /* 0x001fea0003800000 */
.L_x_4252:
[----:B------:R-:W-:Y:S05]  /*30810*/  BSYNC B2 ;  /* 0x0000000000027941 */ /* 0x000fea0003800000 */
.L_x_4081:
[----:B------:R-:W-:Y:S01]  /*30820*/  BSSY B2, `(.L_x_4083) ;  /* 0x000000b000027945 */ /* 0x000fe20003800000 */
[----:B0-2---:R-:W-:Y:S02]  /*30830*/  IMAD.MOV.U32 R2, RZ, RZ, 0x0 ;  /* 0x00000000ff027424 */ /* 0x005fe400078e00ff */
        /* <DEDUP_REMOVED lines=9> */
.L_x_4084:
[----:B------:R-:W-:Y:S05]  /*308d0*/  BSYNC B2 ;  /* 0x0000000000027941 */ /* 0x000fea0003800000 */
.L_x_4083:
        /* <DEDUP_REMOVED lines=9> */
.L_x_4085:
        /* <DEDUP_REMOVED lines=15> */
.L_x_4086:
        /* <DEDUP_REMOVED lines=15> */
.L_x_4087:
        /* <DEDUP_REMOVED lines=15> */
.L_x_4088:
        /* <DEDUP_REMOVED lines=10> */
.L_x_4075:
[----:B------:R-:W-:Y:S05]  /*30ce0*/  BSYNC B1 ;  /* 0x0000000000017941 */ /* 0x000fea0003800000 */
.L_x_4074:
        /* <DEDUP_REMOVED lines=8> */
.L_x_4053:
[----:B------:R-:W-:Y:S05]  /*30d70*/  BSYNC B0 ;  /* 0x0000000000007941 */ /* 0x000fea0003800000 */
.L_x_4052:
[----:B------:R-:W2:Y:S01]  /*30d80*/  LDC R0, c[0x0][0x448] ;  /* 0x00011200ff007b82 */ /* 0x000ea20000000800 */
[----:B------:R-:W-:Y:S01]  /*30d90*/  VIADD R5, R36, 0x7f ;  /* 0x0000007f24057836 */ /* 0x000fe20000000000 */
[----:B------:R-:W-:Y:S06]  /*30da0*/  @!P0 WARPSYNC.ALL ;  /* 0x0000000000008948 */ /* 0x000fec0003800000 */
[----:B------:R-:W3:Y:S08]  /*30db0*/  LDC.64 R2, c[0x0][0xad8] ;  /* 0x0002b600ff027b82 */ /* 0x000ef00000000a00 */
[----:B------:R-:W-:Y:S01]  /*30dc0*/  @!P0 BAR.SYNC.DEFER_BLOCKING 0xc, 0x180 ;  /* 0x0306000000008b1d */ /* 0x000fe20000010000 */
[----:B--2---:R-:W-:-:S02]  /*30dd0*/  ISETP.NE.AND P1, PT, R0, 0x1, PT ;  /* 0x000000010000780c */ /* 0x004fc40003f25270 */
[----:B---3--:R-:W-:-:S11]  /*30de0*/  ISETP.GE.AND P2, PT, R3, 0x1, PT ;  /* 0x000000010300780c */ /* 0x008fd60003f46270 */
[----:B------:R-:W2:Y:S08]  /*30df0*/  @P1 LDC R0, c[0x0][0x44c] ;  /* 0x00011300ff001b82 */ /* 0x000eb00000000800 */
[----:B------:R-:W3:Y:S01]  /*30e00*/  @P1 LDC R11, c[0x0][0x450] ;  /* 0x00011400ff0b1b82 */ /* 0x000ee20000000800 */
[----:B--2---:R-:W-:-:S05]  /*30e10*/  @P1 IMAD.HI.U32 R0, R5, R0, RZ ;  /* 0x0000000005001227 */ /* 0x004fca00078e00ff */
[----:B---3--:R-:W-:-:S05]  /*30e20*/  @P1 SHF.R.U32.HI R5, RZ, R11, R0 ;  /* 0x0000000bff051219 */ /* 0x008fca0000011600 */
        /* <DEDUP_REMOVED lines=9> */
[----:B------:R-:W2:Y:S02]  /*30ec0*/  @P0 LDC.64 R4, c[0x0][0xae0] ;  /* 0x0002b800ff040b82 */ /* 0x000ea40000000a00 */
[----:B--2---:R-:W-:-:S05]  /*30ed0*/  @P0 IMAD.HI.U32 R4, R11, R4, RZ ;  /* 0x000000040b040227 */ /* 0x004fca00078e00ff */
[----:B------:R-:W-:-:S04]  /*30ee0*/  @P0 SHF.R.U32.HI R11, RZ, R5, R4 ;  /* 0x00000005ff0b0219 */ /* 0x000fc80000011604 */
[----:B------:R-:W-:Y:S01]  /*30ef0*/  LOP3.LUT R0, RZ, R11, RZ, 0x33, !PT ;  /* 0x0000000bff007212 */ /* 0x000fe200078e33ff */
[----:B------:R-:W-:Y:S06]  /*30f00*/  BRA `(.L_x_4093) ;  /* 0x0000000000107947 */ /* 0x000fec0003800000 */
.L_x_4092:
[----:B------:R-:W-:-:S13]  /*30f10*/  ISETP.NE.AND P0, PT, R3, 0x1, PT ;  /* 0x000000010300780c */ /* 0x000fda0003f05270 */
[----:B------:R-:W2:Y:S02]  /*30f20*/  @P0 LDC.64 R4, c[0x0][0xae0] ;  /* 0x0002b800ff040b82 */ /* 0x000ea40000000a00 */
[----:B--2---:R-:W-:-:S05]  /*30f30*/  @P0 IMAD.HI.U32 R4, R0, R4, RZ ;  /* 0x0000000400040227 */ /* 0x004fca00078e00ff */
[----:B------:R-:W-:-:S07]  /*30f40*/  @P0 SHF.R.U32.HI R0, RZ, R5, R4 ;  /* 0x00000005ff000219 */ /* 0x000fce0000011604 */
.L_x_4093:
[----:B------:R-:W-:Y:S05]  /*30f50*/  BSYNC B0 ;  /* 0x0000000000007941 */ /* 0x000fea0003800000 */
.L_x_4091:
[----:B------:R-:W-:-:S05]  /*30f60*/  IMAD R5, R0, R3, R3 ;  /* 0x0000000300057224 */ /* 0x000fca00078e0203 */
[----:B------:R-:W-:-:S07]  /*30f70*/  VIMNMX R2, R2, R5, PT ;  /* 0x0000000502027248 */ /* 0x000fce0003fe0100 */
.L_x_4090:
[----:B------:R-:W2:Y:S01]  /*30f80*/  @P1 LDC R5, c[0x0][0x44c] ;  /* 0x00011300ff051b82 */ /* 0x000ea20000000800 */
[----:B------:R-:W-:Y:S01]  /*30f90*/  VIADD R2, R2, 0x5f ;  /* 0x0000005f02027836 */ /* 0x000fe20000000000 */
[----:B------:R-:W-:Y:S01]  /*30fa0*/  ULDC UR4, c[0x0][0xad4] ;  /* 0x0002b50000047ab9 */ /* 0x000fe20000000800 */
[----:B------:R-:W-:Y:S02]  /*30fb0*/  IMAD.MOV.U32 R0, RZ, RZ, R36 ;  /* 0x000000ffff007224 */ /* 0x000fe400078e0024 */
[----:B------:R-:W-:-:S03]  /*30fc0*/  IMAD.HI R2, R2, 0x2aaaaaab, RZ ;  /* 0x2aaaaaab02027827 */ /* 0x000fc600078e02ff */
[----:B------:R-:W3:Y:S01]  /*30fd0*/  @P1 LDC R4, c[0x0][0x450] ;  /* 0x00011400ff041b82 */ /* 0x000ee20000000800 */
[----:B--2---:R-:W-:-:S05]  /*30fe0*/  @P1 IMAD.HI.U32 R5, R36, R5, RZ ;  /* 0x0000000524051227 */ /* 0x004fca00078e00ff */
[----:B---3--:R-:W-:Y:S02]  /*30ff0*/  @P1 SHF.R.U32.HI R0, RZ, R4, R5 ;  /* 0x00000004ff001219 */ /* 0x008fe40000011605 */
        /* <DEDUP_REMOVED lines=12> */
[----:B------:R-:W3:Y:S02]  /*310c0*/  @P0 LDC.64 R4, c[0x0][0xae0] ;  /* 0x0002b800ff040b82 */ /* 0x000ee40000000a00 */
[----:B---3--:R-:W-:-:S05]  /*310d0*/  @P0 IMAD.HI.U32 R4, R7, R4, RZ ;  /* 0x0000000407040227 */ /* 0x008fca00078e00ff */
[----:B------:R-:W-:-:S04]  /*310e0*/  @P0 SHF.R.U32.HI R7, RZ, R5, R4 ;  /* 0x00000005ff070219 */ /* 0x000fc80000011604 */
[----:B------:R-:W-:Y:S01]  /*310f0*/  LOP3.LUT R7, RZ, R7, RZ, 0x33, !PT ;  /* 0x00000007ff077212 */ /* 0x000fe200078e33ff */
[----:B------:R-:W-:Y:S06]  /*31100*/  BRA `(.L_x_4097) ;  /* 0x0000000000107947 */ /* 0x000fec0003800000 */
.L_x_4096:
[----:B------:R-:W-:-:S13]  /*31110*/  ISETP.NE.AND P0, PT, R3, 0x1, PT ;  /* 0x000000010300780c */ /* 0x000fda0003f05270 */
[----:B------:R-:W3:Y:S02]  /*31120*/  @P0 LDC.64 R4, c[0x0][0xae0] ;  /* 0x0002b800ff040b82 */ /* 0x000ee40000000a00 */
[----:B---3--:R-:W-:-:S05]  /*31130*/  @P0 IMAD.HI.U32 R4, R7, R4, RZ ;  /* 0x0000000407040227 */ /* 0x008fca00078e00ff */
[----:B------:R-:W-:-:S07]  /*31140*/  @P0 SHF.R.U32.HI R7, RZ, R5, R4 ;  /* 0x00000005ff070219 */ /* 0x000fce0000011604 */
.L_x_4097:
[----:B------:R-:W-:Y:S05]  /*31150*/  BSYNC B0 ;  /* 0x0000000000007941 */ /* 0x000fea0003800000 */
.L_x_4095:
[----:B------:R-:W-:-:S05]  /*31160*/  IMAD R3, R7, R3, RZ ;  /* 0x0000000307037224 */ /* 0x000fca00078e02ff */
[----:B------:R-:W-:-:S07]  /*31170*/  VIMNMX R0, R0, R3, !PT ;  /* 0x0000000300007248 */ /* 0x000fce0007fe0100 */
.L_x_4094:
[----:B------:R-:W-:Y:S01]  /*31180*/  IMAD.HI R0, R0, 0x2aaaaaab, RZ ;  /* 0x2aaaaaab00007827 */ /* 0x000fe200078e02ff */
[----:B------:R-:W-:Y:S04]  /*31190*/  BSSY B7, `(.L_x_4098) ;  /* 0x000041c000077945 */ /* 0x000fe80003800000 */
[----:B------:R-:W-:-:S04]  /*311a0*/  SHF.R.U32.HI R3, RZ, 0x1f, R0 ;  /* 0x0000001fff037819 */ /* 0x000fc80000011600 */
[----:B------:R-:W-:-:S04]  /*311b0*/  LEA.HI.SX32 R3, R0, R3, 0x1c ;  /* 0x0000000300037211 */ /* 0x000fc800078fe2ff */
[----:B------:R-:W-:-:S04]  /*311c0*/  VIMNMX R34, RZ, R3, !PT ;  /* 0x00000003ff227248 */ /* 0x000fc80007fe0100 */
[----:B------:R-:W-:-:S13]  /*311d0*/  ISETP.GT.AND P0, PT, R31, R34, PT ;  /* 0x000000221f00720c */ /* 0x000fda0003f04270 */
[----:B------:R-:W-:Y:S05]  /*311e0*/  @P0 BRA `(.L_x_4099) ;  /* 0x0000000000440947 */ /* 0x000fea0003800000 */
[----:B------:R-:W3:Y:S02]  /*311f0*/  S2R R2, SR_TID.X ;  /* 0x0000000000027919 */ /* 0x000ee40000002100 */
        /* <DEDUP_REMOVED lines=14> */
[----:B----4-:R-:W-:Y:S01]  /*312e0*/  IADD3 R16, R0, UR39, R7 ;  /* 0x0000002700107c10 */ /* 0x010fe2000fffe007 */
[----:B------:R-:W-:Y:S06]  /*312f0*/  BRA `(.L_x_4100) ;  /* 0x0000004000147947 */ /* 0x000fec0003800000 */
.L_x_4099:
        /* <DEDUP_REMOVED lines=9> */
[----:B------:R-:W3:Y:S01]  /*31390*/  LDC.64 R2, c[0x4][R2] ;  /* 0x0100000002027b82 */ /* 0x000ee20000000a00 */
[----:B------:R-:W-:Y:S02]  /*313a0*/  IMAD.U32 R5, RZ, RZ, UR7 ;  /* 0x00000007ff057e24 */ /* 0x000fe4000f8e00ff */
[----:B0-----:R-:W-:Y:S02]  /*313b0*/  IMAD.U32 R6, RZ, RZ, UR8 ;  /* 0x00000008ff067e24 */ /* 0x001fe4000f8e00ff */
[----:B------:R-:W-:-:S02]  /*313c0*/  IMAD.U32 R7, RZ, RZ, UR9 ;  /* 0x00000009ff077e24 */ /* 0x000fc4000f8e00ff */
[----:B------:R-:W-:Y:S02]  /*313d0*/  IMAD.U32 R10, RZ, RZ, UR4 ;  /* 0x00000004ff0a7e24 */ /* 0x000fe4000f8e00ff */
[----:B------:R-:W-:Y:S02]  /*313e0*/  IMAD.U32 R11, RZ, RZ, UR5 ;  /* 0x00000005ff0b7e24 */ /* 0x000fe4000f8e00ff */
[----:B------:R-:W-:Y:S02]  /*313f0*/  IMAD.MOV.U32 R8, RZ, RZ, 0x70 ;  /* 0x00000070ff087424 */ /* 0x000fe400078e00ff */
[----:B------:R-:W-:Y:S02]  /*31400*/  IMAD.MOV.U32 R12, RZ, RZ, 0x1 ;  /* 0x00000001ff0c7424 */ /* 0x000fe400078e00ff */
[----:B-1----:R-:W-:-:S07]  /*31410*/  IMAD.MOV.U32 R13, RZ, RZ, RZ ;  /* 0x000000ffff0d7224 */ /* 0x002fce00078e00ff */
[----:B------:R-:W-:-:S07]  /*31420*/  LEPC R20, `(.L_x_4102) ;  /* 0x000000001014794e */ /* 0x000fce0000000000 */
[----:B--23--:R-:W-:Y:S05]  /*31430*/  CALL.ABS.NOINC R2 ;  /* 0x0000000002007343 */ /* 0x00cfea0003c00000 */
.L_x_4102:
[----:B------:R-:W-:Y:S05]  /*31440*/  BSYNC B6 ;  /* 0x0000000000067941 */ /* 0x000fea0003800000 */
.L_x_4101:
        /* <DEDUP_REMOVED lines=8> */
[----:B------:R3:W4:Y:S01]  /*314d0*/  LDC.64 R2, c[0x4][R29] ;  /* 0x010000001d027b82 */ /* 0x0007220000000a00 */
[----:B------:R-:W-:Y:S02]  /*314e0*/  IMAD.U32 R4, RZ, RZ, UR6 ;  /* 0x00000006ff047e24 */ /* 0x000fe4000f8e00ff */
[----:B------:R-:W-:Y:S02]  /*314f0*/  IMAD.U32 R5, RZ, RZ, UR7 ;  /* 0x00000007ff057e24 */ /* 0x000fe4000f8e00ff */
[----:B0-----:R-:W-:Y:S02]  /*31500*/  IMAD.U32 R6, RZ, RZ, UR8 ;  /* 0x00000008ff067e24 */ /* 0x001fe4000f8e00ff */
[----:B------:R-:W-:-:S02]  /*31510*/  IMAD.U32 R7, RZ, RZ, UR9 ;  /* 0x00000009ff077e24 */ /* 0x000fc4000f8e00ff */
[----:B------:R-:W-:Y:S02]  /*31520*/  IMAD.U32 R10, RZ, RZ, UR4 ;  /* 0x00000004ff0a7e24 */ /* 0x000fe4000f8e00ff */
[----:B------:R-:W-:Y:S02]  /*31530*/  IMAD.U32 R11, RZ, RZ, UR5 ;  /* 0x00000005ff0b7e24 */ /* 0x000fe4000f8e00ff */
[----:B------:R-:W-:Y:S02]  /*31540*/  IMAD.MOV.U32 R8, RZ, RZ, 0x70 ;  /* 0x00000070ff087424 */ /* 0x000fe400078e00ff */
[----:B------:R-:W-:Y:S02]  /*31550*/  IMAD.MOV.U32 R12, RZ, RZ, 0x1 ;  /* 0x00000001ff0c7424 */ /* 0x000fe400078e00ff */
[----:B-1-3--:R-:W-:-:S07]  /*31560*/  IMAD.MOV.U32 R13, RZ, RZ, RZ ;  /* 0x000000ffff0d7224 */ /* 0x00afce00078e00ff */
[----:B------:R-:W-:-:S07]  /*31570*/  LEPC R20, `(.L_x_4105) ;  /* 0x000000001014794e */ /* 0x000fce0000000000 */
[----:B--2-4-:R-:W-:Y:S05]  /*31580*/  CALL.ABS.NOINC R2 ;  /* 0x0000000002007343 */ /* 0x014fea0003c00000 */
.L_x_4105:
        /* <DEDUP_REMOVED lines=15> */
.L_x_4104:
[----:B------:R-:W-:Y:S05]  /*31680*/  BSYNC B6 ;  /* 0x0000000000067941 */ /* 0x000fea0003800000 */
.L_x_4103:
[----:B------:R-:W-:Y:S01]  /*31690*/  ULDC.64 UR4, c[0x0][0xaf0] ;  /* 0x0002bc0000047ab9 */ /* 0x000fe20000000a00 */
[----:B------:R-:W-:Y:S01]  /*316a0*/  IMAD.MOV.U32 R30, RZ, RZ, R19 ;  /* 0x000000ffff1e7224 */ /* 0x000fe200078e0013 */
[----:B------:R-:W-:Y:S01]  /*316b0*/  ISETP.NE.U32.AND P0, PT, RZ, UR4, PT ;  /* 0x00000004ff007c0c */ /* 0x000fe2000bf05070 */
[----:B------:R-:W3:Y:S01]  /*316c0*/  S2R R20, SR_TID.X ;  /* 0x0000000000147919 */ /* 0x000ee20000002100 */
[----:B------:R-:W4:Y:S01]  /*316d0*/  LDC R10, c[0x0][0x430] ;  /* 0x00010c00ff0a7b82 */ /* 0x000f220000000800 */
[----:B------:R-:W-:Y:S01]  /*316e0*/  VIADD R0, R31, 0xffffffff ;  /* 0xffffffff1f007836 */ /* 0x000fe20000000000 */
[----:B------:R-:W-:Y:S01]  /*316f0*/  ISETP.NE.AND.EX P0, PT, RZ, UR5, PT, P0 ;  /* 0x00000005ff007c0c */ /* 0x000fe2000bf05300 */
[----:B------:R-:W-:Y:S01]  /*31700*/  IMAD.MOV.U32 R11, RZ, RZ, RZ ;  /* 0x000000ffff0b7224 */ /* 0x000fe200078e00ff */
[----:B------:R-:W-:Y:S01]  /*31710*/  LOP3.LUT R22, R22, 0xffffffdf, RZ, 0xc0, !PT ;  /* 0xffffffdf16167812 */ /* 0x000fe200078ec0ff */
[----:B------:R-:W-:-:S10]  /*31720*/  ULDC UR4, c[0x0][0x320] ;  /* 0x0000c80000047ab9 */ /* 0x000fd40000000800 */
[----:B------:R-:W5:Y:S01]  /*31730*/  @P0 LDC.64 R2, c[0x0][0xaf0] ;  /* 0x0002bc00ff020b82 */ /* 0x000f620000000a00 */
[----:B---3--:R-:W-:Y:S01]  /*31740*/  LOP3.LUT R21, R20, 0x7f, RZ, 0xc0, !PT ;  /* 0x0000007f14157812 */ /* 0x008fe200078ec0ff */
[----:B-----5:R-:W-:-:S05]  /*31750*/  @P0 IMAD.WIDE R2, R19, 0x4, R2 ;  /* 0x0000000413020825 */ /* 0x020fca00078e0202 */
[----:B------:R3:W5:Y:S01]  /*31760*/  @P0 LDG.E R30, desc[UR44][R2.64] ;  /* 0x0000002c021e0981 */ /* 0x000762000c1e1900 */
[----:B----4-:R-:W-:Y:S01]  /*31770*/  ISETP.NE.AND P1, PT, R10, 0x1, PT ;  /* 0x000000010a00780c */ /* 0x010fe20003f25270 */
[----:B------:R-:W-:Y:S01]  /*31780*/  IMAD.SHL.U32 R20, R20, 0x10, RZ ;  /* 0x0000001014147824 */ /* 0x000fe200078e00ff */
[----:B------:R-:W-:-:S04]  /*31790*/  SHF.R.U32.HI R21, RZ, 0x3, R21 ;  /* 0x00000003ff157819 */ /* 0x000fc80000011615 */
[----:B------:R-:W-:-:S05]  /*317a0*/  LOP3.LUT R20, R21, 0x70, R20, 0xf8, !PT ;  /* 0x0000007015147812 */ /* 0x000fca00078ef814 */
[----:B------:R-:W-:Y:S02]  /*317b0*/  IMAD R8, R0, 0x60, R20 ;  /* 0x0000006000087824 */ /* 0x000fe400078e0214 */
[----:B------:R-:W4:Y:S03]  /*317c0*/  @P1 LDC R5, c[0x0][0x434] ;  /* 0x00010d00ff051b82 */ /* 0x000f260000000800 */
[C---:B------:R-:W-:Y:S01]  /*317d0*/  ISETP.GE.AND P0, PT, R8.reuse, R17, PT ;  /* 0x000000110800720c */ /* 0x040fe20003f06270 */
[----:B------:R-:W-:-:S03]  /*317e0*/  IMAD.IADD R8, R8, 0x1, R33 ;  /* 0x0000000108087824 */ /* 0x000fc600078e0221 */
[----:B------:R-:W-:Y:S01]  /*317f0*/  ISETP.GT.U32.OR P0, PT, R20, 0x5f, P0 ;  /* 0x0000005f1400780c */ /* 0x000fe20000704470 */
[----:B------:R-:W0:Y:S01]  /*31800*/  @P1 LDC R7, c[0x0][0x438] ;  /* 0x00010e00ff071b82 */ /* 0x000e220000000800 */
[----:B------:R-:W-:-:S11]  /*31810*/  IMAD.MOV.U32 R9, RZ, RZ, R8 ;  /* 0x000000ffff097224 */ /* 0x000fd600078e0008 */
[----:B---3--:R-:W3:Y:S01]  /*31820*/  @!P0 LDC.64 R2, c[0x0][0x428] ;  /* 0x00010a00ff028b82 */ /* 0x008ee20000000a00 */
[----:B----4-:R-:W-:-:S05]  /*31830*/  @P1 IMAD.HI.U32 R4, R8, R5, RZ ;  /* 0x0000000508041227 */ /* 0x010fca00078e00ff */
[----:B0-----:R-:W-:Y:S02]  /*31840*/  @P1 SHF.R.U32.HI R9, RZ, R7, R4 ;  /* 0x00000007ff091219 */ /* 0x001fe40000011604 */
[----:B------:R-:W0:Y:S02]  /*31850*/  @!P0 LDC.64 R4, c[0x0][0x418] ;  /* 0x00010600ff048b82 */ /* 0x000e240000000a00 */
[--C-:B------:R-:W-:Y:S01]  /*31860*/  @!P0 SHF.R.S32.HI R7, RZ, 0x1f, R9.reuse ;  /* 0x0000001fff078819 */ /* 0x100fe20000011409 */
[----:B------:R-:W-:Y:S01]  /*31870*/  @!P0 IMAD.MOV.U32 R6, RZ, RZ, R9 ;  /* 0x000000ffff068224 */ /* 0x000fe200078e0009 */
[----:B-----5:R-:W-:-:S03]  /*31880*/  SHF.R.S32.HI R35, RZ, 0x1f, R30 ;  /* 0x0000001fff237819 */ /* 0x020fc6000001141e */
[----:B---3--:R-:W-:-:S04]  /*31890*/  @!P0 IMAD.WIDE.U32 R6, R30, R2, R6 ;  /* 0x000000021e068225 */ /* 0x008fc800078e0006 */
[----:B------:R-:W-:Y:S01]  /*318a0*/  @!P0 IMAD R2, R35, R2, RZ ;  /* 0x0000000223028224 */ /* 0x000fe200078e02ff */
[----:B0-----:R-:W-:-:S03]  /*318b0*/  @!P0 LEA R4, P1, R6, R4, 0x2 ;  /* 0x0000000406048211 */ /* 0x001fc600078210ff */
[----:B------:R-:W-:-:S04]  /*318c0*/  @!P0 IMAD R3, R30, R3, R2 ;  /* 0x000000031e038224 */ /* 0x000fc800078e0202 */
[----:B------:R-:W-:-:S05]  /*318d0*/  @!P0 IMAD.IADD R3, R7, 0x1, R3 ;  /* 0x0000000107038824 */ /* 0x000fca00078e0203 */
[----:B------:R-:W-:-:S05]  /*318e0*/  @!P0 LEA.HI.X R5, R6, R5, R3, 0x2, P1 ;  /* 0x0000000506058211 */ /* 0x000fca00008f1403 */
[----:B------:R-:W3:Y:S01]  /*318f0*/  @!P0 LDG.E R11, desc[UR44][R4.64] ;  /* 0x0000002c040b8981 */ /* 0x000ee2000c1e1900 */
[----:B------:R-:W-:Y:S01]  /*31900*/  ISETP.GT.U32.AND P0, PT, R20, 0x5f, PT ;  /* 0x0000005f1400780c */ /* 0x000fe20003f04070 */
[----:B------:R-:W-:Y:S01]  /*31910*/  IMAD.U32 R2, RZ, RZ, UR40 ;  /* 0x00000028ff027e24 */ /* 0x000fe2000f8e00ff */
[----:B------:R-:W-:Y:S01]  /*31920*/  UMOV UR5, 0xffffffff ;  /* 0xffffffff00057882 */ /* 0x000fe20000000000 */
[----:B------:R-:W0:Y:S01]  /*31930*/  S2R R20, SR_TID.X ;  /* 0x0000000000147919 */ /* 0x000e220000002100 */
[----:B------:R-:W-:Y:S02]  /*31940*/  IMAD.MOV R3, RZ, RZ, -R9 ;  /* 0x000000ffff037224 */ /* 0x000fe400078e0a09 */
[----:B------:R-:W-:Y:S02]  /*31950*/  ISETP.NE.AND P2, PT, R2, 0x3, PT ;  /* 0x000000030200780c */ /* 0x000fe40003f45270 */
[----:B------:R-:W-:-:S05]  /*31960*/  IMAD R3, R10, R3, R8 ;  /* 0x000000030a037224 */ /* 0x000fca00078e0208 */
[----:B------:R-:W-:Y:S01]  /*31970*/  @P0 LOP3.LUT R22, R22, 0x20, RZ, 0xfc, !PT ;  /* 0x0000002016160812 */ /* 0x000fe200078efcff */
[----:B------:R-:W-:Y:S03]  /*31980*/  STL [R1+0x44c], R3 ;  /* 0x00044c0301007387 */ /* 0x000fe60000100800 */
[----:B------:R-:W-:-:S04]  /*31990*/  LOP3.LUT R22, R22, 0xfffff7ff, RZ, 0xc0, !PT ;  /* 0xfffff7ff16167812 */ /* 0x000fc800078ec0ff */
[----:B------:R-:W-:-:S04]  /*319a0*/  @P2 LOP3.LUT R22, R22, 0x800, RZ, 0xfc, !PT ;  /* 0x0000080016162812 */ /* 0x000fc800078efcff */
[----:B------:R-:W-:Y:S01]  /*319b0*/  LOP3.LUT R22, R22, 0xffffffef, RZ, 0xc0, !PT ;  /* 0xffffffef16167812 */ /* 0x000fe200078ec0ff */
[----:B0-----:R-:W-:-:S05]  /*319c0*/  IMAD.SHL.U32 R20, R20, 0x8, RZ ;  /* 0x0000000814147824 */ /* 0x001fca00078e00ff */
[----:B------:R-:W-:-:S04]  /*319d0*/  LOP3.LUT R20, R20, 0x38, RZ, 0xc0, !PT ;  /* 0x0000003814147812 */ /* 0x000fc800078ec0ff */
[C---:B-1----:R-:W-:Y:S02]  /*319e0*/  LOP3.LUT R13, R20.reuse, 0x40, RZ, 0xfc, !PT ;  /* 0x00000040140d7812 */ /* 0x042fe400078efcff */
[----:B------:R-:W-:Y:S02]  /*319f0*/  LOP3.LUT R12, R20, 0x80, RZ, 0xfc, !PT ;  /* 0x00000080140c7812 */ /* 0x000fe400078efcff */
[----:B------:R-:W-:Y:S02]  /*31a00*/  ISETP.GE.AND P4, PT, R13, UR4, PT ;  /* 0x000000040d007c0c */ /* 0x000fe4000bf86270 */
[----:B------:R-:W-:Y:S02]  /*31a10*/  ISETP.GE.AND P3, PT, R12, UR4, PT ;  /* 0x000000040c007c0c */ /* 0x000fe4000bf66270 */
[----:B------:R-:W-:-:S09]  /*31a20*/  ISETP.GE.AND P0, PT, R20, UR4, PT ;  /* 0x0000000414007c0c */ /* 0x000fd2000bf06270 */
[----:B------:R-:W-:-:S04]  /*31a30*/  @P4 LOP3.LUT R22, R22, 0x10, RZ, 0xfc, !PT ;  /* 0x0000001016164812 */ /* 0x000fc800078efcff */
[----:B------:R-:W-:-:S04]  /*31a40*/  LOP3.LUT R22, R22, 0xfffffffe, RZ, 0xc0, !PT ;  /* 0xfffffffe16167812 */ /* 0x000fc800078ec0ff */
[----:B------:R-:W-:-:S04]  /*31a50*/  LOP3.LUT R22, R22, 0xfffffff7, RZ, 0xc0, !PT ;  /* 0xfffffff716167812 */ /* 0x000fc800078ec0ff */
[----:B------:R-:W-:-:S04]  /*31a60*/  @P3 LOP3.LUT R22, R22, 0x8, RZ, 0xfc, !PT ;  /* 0x0000000816163812 */ /* 0x000fc800078efcff */
[----:B------:R-:W-:-:S04]  /*31a70*/  @P0 LOP3.LUT R22, R22, 0x1, RZ, 0xfc, !PT ;  /* 0x0000000116160812 */ /* 0x000fc800078efcff */
[----:B------:R-:W-:Y:S01]  /*31a80*/  LOP3.LUT R22, R22, 0xfffffffb, RZ, 0xc0, !PT ;  /* 0xfffffffb16167812 */ /* 0x000fe200078ec0ff */
[----:B---3--:R0:W-:Y:S02]  /*31a90*/  STL [R1+0x448], R11 ;  /* 0x0004480b01007387 */ /* 0x0081e40000100800 */
[----:B0-----:R-:W-:-:S04]  /*31aa0*/  LOP3.LUT R11, R20, 0xc0, RZ, 0xfc, !PT ;  /* 0x000000c0140b7812 */ /* 0x001fc800078efcff */
[----:B------:R-:W-:-:S13]  /*31ab0*/  ISETP.GE.AND P1, PT, R11, UR4, PT ;  /* 0x000000040b007c0c */ /* 0x000fda000bf26270 */
[----:B------:R-:W-:Y:S01]  /*31ac0*/  @P1 LOP3.LUT R22, R22, 0x4, RZ, 0xfc, !PT ;  /* 0x0000000416161812 */ /* 0x000fe200078efcff */
[----:B------:R-:W-:Y:S06]  /*31ad0*/  BRA.DIV UR5, `(.L_x_4106) ;  /* 0x0000006205ec7947 */ /* 0x000fec000b800000 */
.L_x_4255:
[----:B------:R-:W-:Y:S02]  /*31ae0*/  SEL R2, RZ, 0x1, P0 ;  /* 0x00000001ff027807 */ /* 0x000fe40000000000 */
[----:B------:R-:W-:-:S03]  /*31af0*/  SHF.R.S32.HI R29, RZ, 0x1f, R18 ;  /* 0x0000001fff1d7819 */ /* 0x000fc60000011412 */
[----:B------:R0:W-:Y:S01]  /*31b00*/  STL [R1+0x490], R2 ;  /* 0x0004900201007387 */ /* 0x0001e20000100800 */
[----:B------:R-:W-:Y:S05]  /*31b10*/  @!P2 BRA `(.L_x_4107) ;  /* 0x000000000004a947 */ /* 0x000fea0003800000 */
[----:B------:R-:W-:Y:S01]  /*31b20*/  BPT.TRAP 0x1 ;  /* 0x000000040000795c */ /* 0x000fe20000300000 */
.L_x_4107:
[----:B--2---:R-:W-:Y:S01]  /*31b30*/  IMAD R31, R0, -0x60, R17 ;  /* 0xffffffa0001f7824 */ /* 0x004fe200078e0211 */
[----:B------:R-:W-:Y:S01]  /*31b40*/  SHF.L.U32 R0, R27, 0x1f, RZ ;  /* 0x0000001f1b007819 */ /* 0x000fe200000006ff */
[----:B------:R-:W-:Y:S01]  /*31b50*/  IMAD R17, R25, 0x8, R23 ;  /* 0x0000000819117824 */ /* 0x000fe200078e0217 */
[----:B------:R-:W-:Y:S03]  /*31b60*/  BSSY B0, `(.L_x_4108) ;  /* 0x0000003000007945 */ /* 0x000fe60003800000 */
[----:B------:R-:W1:Y:S02]  /*31b70*/  SYNCS.PHASECHK.TRANS64.TRYWAIT P0, [R17+URZ+0x32440], R0 ;  /* 0x03244000110075a7 */ /* 0x000e64000800017f */
[----:B-1----:R-:W-:Y:S05]  /*31b80*/  @!P0 BRA `(.L_x_4109) ;  /* 0x0000006000f48947 */ /* 0x002fea0003800000 */
.L_x_4256:
[----:B------:R-:W-:Y:S05]  /*31b90*/  BSYNC B0 ;  /* 0x0000000000007941 */ /* 0x000fea0003800000 */
.L_x_4108:
[----:B0-----:R-:W1:Y:S01]  /*31ba0*/  LDL R2, [R1+0x44c] ;  /* 0x00044c0001027983 */ /* 0x001e620000100800 */
[----:B------:R-:W-:-:S03]  /*31bb0*/  ULDC.64 UR4, c[0x0][0x300] ;  /* 0x0000c00000047ab9 */ /* 0x000fc60000000a00 */
[----:B------:R-:W2:Y:S01]  /*31bc0*/  LDL R4, [R1+0x448] ;  /* 0x0004480001047983 */ /* 0x000ea20000100800 */
[----:B------:R-:W-:Y:S02]  /*31bd0*/  LOP3.LUT R22, R22, 0xfffffffd, RZ, 0xc0, !PT ;  /* 0xfffffffd16167812 */ /* 0x000fe400078ec0ff */
[----:B-1----:R-:W-:Y:S02]  /*31be0*/  SHF.R.S32.HI R0, RZ, 0x1f, R2 ;  /* 0x0000001fff007819 */ /* 0x002fe40000011402 */
[----:B--2---:R-:W-:-:S03]  /*31bf0*/  SHF.R.S32.HI R5, RZ, 0x1f, R4 ;  /* 0x0000001fff057819 */ /* 0x004fc60000011404 */
        /* <DEDUP_REMOVED lines=85> */
.L_x_4270:
        /* <DEDUP_REMOVED lines=10> */
.L_x_4111:
        /* <DEDUP_REMOVED lines=11> */
.L_x_4112:
[----:B0-----:R0:W5:Y:S01]  /*322a0*/  LDL R2, [R1+0x440] ;  /* 0x0004400001027983 */ /* 0x0011620000100800 */
[----:B------:R0:W-:Y:S02]  /*322b0*/  SYNCS.ARRIVE.TRANS64.A1T0 RZ, [R17+URZ+0x32430], RZ ;  /* 0x032430ff11ff79a7 */ /* 0x0001e4000810003f */
[----:B------:R-:W-:Y:S05]  /*322c0*/  WARPSYNC.ALL ;  /* 0x0000000000007948 */ /* 0x000fea0003800000 */
[----:B------:R-:W-:Y:S01]  /*322d0*/  ULDC.64 UR4, c[0x0][0xaf8] ;  /* 0x0002be0000047ab9 */ /* 0x000fe20000000a00 */
[----:B------:R-:W-:Y:S01]  /*322e0*/  VIADD R0, R23, 0x18400 ;  /* 0x0001840017007836 */ /* 0x000fe20000000000 */
[----:B------:R-:W-:Y:S01]  /*322f0*/  BAR.SYNC.DEFER_BLOCKING 0x8, 0x180 ;  /* 0x0206000000007b1d */ /* 0x000fe20000010000 */
[----:B------:R-:W-:-:S03]  /*32300*/  ISETP.NE.U32.AND P0, PT, RZ, UR4, PT ;  /* 0x00000004ff007c0c */ /* 0x000fc6000bf05070 */
[----:B------:R-:W-:Y:S02]  /*32310*/  LOP3.LUT P1, RZ, R0, 0x3ff, RZ, 0xc0, !PT ;  /* 0x000003ff00ff7812 */ /* 0x000fe4000782c0ff */
[----:B------:R-:W-:Y:S01]  /*32320*/  ISETP.NE.AND.EX P0, PT, RZ, UR5, PT, P0 ;  /* 0x00000005ff007c0c */ /* 0x000fe2000bf05300 */
[----:B------:R-:W-:Y:S01]  /*32330*/  BSSY B6, `(.L_x_4113) ;  /* 0x0000019000067945 */ /* 0x000fe20003800000 */
[----:B------:R-:W-:Y:S02]  /*32340*/  SHF.R.S32.HI R0, RZ, 0x1f, R19 ;  /* 0x0000001fff007819 */ /* 0x000fe40000011413 */
[----:B------:R-:W-:Y:S02]  /*32350*/  SEL R3, R19, RZ, !P0 ;  /* 0x000000ff13037207 */ /* 0x000fe40004000000 */
[----:B------:R-:W-:-:S03]  /*32360*/  SEL R0, R0, RZ, !P0 ;  /* 0x000000ff00007207 */ /* 0x000fc60004000000 */
[----:B------:R-:W-:Y:S04]  /*32370*/  STL [R1+0x454], R3 ;  /* 0x0004540301007387 */ /* 0x000fe80000100800 */
[----:B------:R1:W-:Y:S02]  /*32380*/  STL [R1+0x478], R0 ;  /* 0x0004780001007387 */ /* 0x0003e40000100800 */
[----:B-1---5:R-:W-:-:S05]  /*32390*/  SHF.R.S32.HI R0, RZ, 0x1f, R2 ;  /* 0x0000001fff007819 */ /* 0x022fca0000011402 */
[----:B------:R1:W-:Y:S01]  /*323a0*/  STL [R1+0x46c], R0 ;  /* 0x00046c0001007387 */ /* 0x0003e20000100800 */
[----:B------:R-:W-:Y:S05]  /*323b0*/  @!P1 BRA `(.L_x_4114) ;  /* 0x0000000000409947 */ /* 0x000fea0003800000 */
[----:B------:R-:W-:Y:S01]  /*323c0*/  MOV R2, 0x0 ;  /* 0x0000000000027802 */ /* 0x000fe20000000f00 */
[----:B------:R-:W-:Y:S01]  /*323d0*/  ULDC.64 UR4, c[0x4][0x98] ;  /* 0x0100260000047ab9 */ /* 0x000fe20000000a00 */
[----:B------:R-:W-:Y:S01]  /*323e0*/  ULDC.64 UR6, c[0x4][0xa0] ;  /* 0x0100280000067ab9 */ /* 0x000fe20000000a00 */
[----:B------:R-:W-:Y:S01]  /*323f0*/  ULDC.64 UR8, c[0x4][0x20] ;  /* 0x0100080000087ab9 */ /* 0x000fe20000000a00 */
[----:B------:R-:W-:Y:S02]  /*32400*/  IMAD.U32 R4, RZ, RZ, UR4 ;  /* 0x00000004ff047e24 */ /* 0x000fe4000f8e00ff */
[----:B------:R-:W2:Y:S01]  /*32410*/  LDC.64 R2, c[0x4][R2] ;  /* 0x0100000002027b82 */ /* 0x000ea20000000a00 */
        /* <DEDUP_REMOVED lines=10> */
.L_x_4114:
[----:B------:R-:W-:Y:S05]  /*324c0*/  BSYNC B6 ;  /* 0x0000000000067941 */ /* 0x000fea0003800000 */
.L_x_4113:
[----:B------:R-:W2:Y:S01]  /*324d0*/  LDL R21, [R1+0x440] ;  /* 0x0004400001157983 */ /* 0x000ea20000100800 */
[----:B------:R-:W3:Y:S01]  /*324e0*/  LDC R6, c[0x0][0x448] ;  /* 0x00011200ff067b82 */ /* 0x000ee20000000800 */
[----:B------:R-:W-:Y:S02]  /*324f0*/  ULDC.64 UR4, c[0x0][0x298] ;  /* 0x0000a60000047ab9 */ /* 0x000fe40000000a00 */
[----:B------:R-:W4:Y:S04]  /*32500*/  LDL R20, [R1+0x478] ;  /* 0x0004780001147983 */ /* 0x000f280000100800 */
[----:B-1----:R-:W4:Y:S04]  /*32510*/  LDL R0, [R1+0x46c] ;  /* 0x00046c0001007983 */ /* 0x002f280000100800 */
[----:B------:R1:W5:Y:S01]  /*32520*/  LDL R9, [R1+0x444] ;  /* 0x0004440001097983 */ /* 0x0003620000100800 */
[----:B------:R-:W0:Y:S01]  /*32530*/  S2R R2, SR_TID.X ;  /* 0x0000000000027919 */ /* 0x000e220000002100 */
[----:B---3--:R-:W-:-:S13]  /*32540*/  ISETP.NE.AND P0, PT, R6, 0x1, PT ;  /* 0x000000010600780c */ /* 0x008fda0003f05270 */
[----:B------:R-:W3:Y:S01]  /*32550*/  @P0 LDC R3, c[0x0][0x450] ;  /* 0x00011400ff030b82 */ /* 0x000ee20000000800 */
[----:B0-----:R-:W-:-:S04]  /*32560*/  LOP3.LUT R2, R2, 0x7f, RZ, 0xc0, !PT ;  /* 0x0000007f02027812 */ /* 0x001fc800078ec0ff */
[----:B------:R-:W-:Y:S01]  /*32570*/  SHF.R.U32.HI R2, RZ, 0x3, R2 ;  /* 0x00000003ff027819 */ /* 0x000fe20000011602 */
[----:B--2---:R-:W-:Y:S02]  /*32580*/  IMAD.MOV.U32 R5, RZ, RZ, R21 ;  /* 0x000000ffff057224 */ /* 0x004fe400078e0015 */
[----:B----4-:R-:W-:Y:S02]  /*32590*/  IMAD.MOV.U32 R21, RZ, RZ, R20 ;  /* 0x000000ffff157224 */ /* 0x010fe400078e0014 */
[----:B------:R-:W2:Y:S01]  /*325a0*/  LDL R20, [R1+0x454] ;  /* 0x0004540001147983 */ /* 0x000ea20000100800 */
[----:B------:R-:W-:Y:S02]  /*325b0*/  IMAD.MOV.U32 R4, RZ, RZ, R0 ;  /* 0x000000ffff047224 */ /* 0x000fe400078e0000 */
[----:B------:R-:W0:Y:S02]  /*325c0*/  S2R R0, SR_TID.X ;  /* 0x0000000000007919 */ /* 0x000e240000002100 */
[----:B0-----:R-:W-:-:S05]  /*325d0*/  IMAD.SHL.U32 R0, R0, 0x10, RZ ;  /* 0x0000001000007824 */ /* 0x001fca00078e00ff */
[----:B------:R-:W-:Y:S02]  /*325e0*/  LOP3.LUT R0, R2, 0x70, R0, 0xf8, !PT ;  /* 0x0000007002007812 */ /* 0x000fe400078ef800 */
[----:B------:R-:W0:Y:S03]  /*325f0*/  @P0 LDC R2, c[0x0][0x44c] ;  /* 0x00011300ff020b82 */ /* 0x000e260000000800 */
[----:B------:R-:W-:Y:S02]  /*32600*/  IMAD.IADD R37, R0, 0x1, R36 ;  /* 0x0000000100257824 */ /* 0x000fe400078e0224 */
[----:B------:R-:W-:Y:S02]  /*32610*/  IMAD R4, R4, UR4, RZ ;  /* 0x0000000404047c24 */ /* 0x000fe4000f8e02ff */
[----:B------:R-:W-:Y:S02]  /*32620*/  IMAD.MOV.U32 R0, RZ, RZ, R37 ;  /* 0x000000ffff007224 */ /* 0x000fe400078e0025 */
[----:B------:R-:W-:-:S02]  /*32630*/  IMAD R4, R5, UR5, R4 ;  /* 0x0000000505047c24 */ /* 0x000fc4000f8e0204 */
[----:B0-----:R-:W-:-:S05]  /*32640*/  @P0 IMAD.HI.U32 R2, R37, R2, RZ ;  /* 0x0000000225020227 */ /* 0x001fca00078e00ff */
[----:B---3--:R-:W-:Y:S01]  /*32650*/  @P0 SHF.R.U32.HI R0, RZ, R3, R2 ;  /* 0x00000003ff000219 */ /* 0x008fe20000011602 */
        /* <DEDUP_REMOVED lines=9> */
[----:B------:R-:W0:Y:S02]  /*326f0*/  S2R R5, SR_TID.X ;  /* 0x0000000000057919 */ /* 0x000e240000002100 */
[----:B0-----:R-:W-:-:S05]  /*32700*/  IMAD.SHL.U32 R7, R5, 0x8, RZ ;  /* 0x0000000805077824 */ /* 0x001fca00078e00ff */
[----:B------:R-:W-:Y:S01]  /*32710*/  LOP3.LUT R7, R7, 0x38, RZ, 0xc0, !PT ;  /* 0x0000003807077812 */ /* 0x000fe200078ec0ff */
[C---:B--2---:R-:W-:Y:S02]  /*32720*/  IMAD R4, R20.reuse, UR5, R4 ;  /* 0x0000000514047c24 */ /* 0x044fe4000f8e0204 */
[----:B------:R-:W-:Y:S01]  /*32730*/  IMAD.WIDE.U32 R2, R20, UR4, R2 ;  /* 0x0000000414027c25 */ /* 0x000fe2000f8e0002 */
        /* <DEDUP_REMOVED lines=23> */
[----:B-1----:R-:W-:Y:S10]  /*328b0*/  BRA.DIV UR5, `(.L_x_4115) ;  /* 0x0000005e05bc7947 */ /* 0x002ff4000b800000 */
[----:B------:R-:W0:Y:S01]  /*328c0*/  SHFL.IDX PT, R5, R0, RZ, 0x181f ;  /* 0x00181fff00057589 */ /* 0x000e2200000e0000 */
[----:B-----5:R-:W-:Y:S02]  /*328d0*/  IMAD R2, R9, R6, RZ ;  /* 0x0000000609027224 */ /* 0x020fe400078e02ff */
[----:B------:R-:W-:Y:S01]  /*328e0*/  IMAD.IADD R36, R8, 0x1, R36 ;  /* 0x0000000108247824 */ /* 0x000fe200078e0224 */
[----:B------:R-:W1:Y:S03]  /*328f0*/  SHFL.IDX PT, R4, R3, RZ, 0x181f ;  /* 0x00181fff03047589 */ /* 0x000e6600000e0000 */
[C---:B------:R-:W-:Y:S01]  /*32900*/  VIADD R6, R36.reuse, 0x10 ;  /* 0x0000001024067836 */ /* 0x040fe20000000000 */
[C---:B------:R-:W-:Y:S01]  /*32910*/  ISETP.GE.AND P0, PT, R36.reuse, R2, PT ;  /* 0x000000022400720c */ /* 0x040fe20003f06270 */
[----:B------:R-:W-:-:S03]  /*32920*/  VIADD R8, R36, 0x30 ;  /* 0x0000003024087836 */ /* 0x000fc60000000000 */
[----:B------:R2:W-:Y:S04]  /*32930*/  STL [R1+0x45c], R6 ;  /* 0x00045c0601007387 */ /* 0x0005e80000100800 */
[----:B------:R-:W-:Y:S05]  /*32940*/  STL [R1+0x464], R8 ;  /* 0x0004640801007387 */ /* 0x000fea0000100800 */
        /* <DEDUP_REMOVED lines=71> */
.L_x_4287:
        /* <DEDUP_REMOVED lines=11> */
.L_x_4116:
        /* <DEDUP_REMOVED lines=28> */
.L_x_4118:
[----:B------:R-:W-:Y:S05]  /*33030*/  BSYNC B6 ;  /* 0x0000000000067941 */ /* 0x000fea0003800000 */
.L_x_4117:
[----:B------:R-:W2:Y:S01]  /*33040*/  LDL.LU R0, [R1+0x46c] ;  /* 0x00046c0001007983 */ /* 0x000ea20000300800 */
[----:B------:R-:W1:Y:S01]  /*33050*/  LDC R6, c[0x0][0x448] ;  /* 0x00011200ff067b82 */ /* 0x000e620000000800 */
[----:B------:R-:W-:Y:S02]  /*33060*/  ULDC.64 UR4, c[0x0][0x398] ;  /* 0x0000e60000047ab9 */ /* 0x000fe40000000a00 */
[----:B0-----:R-:W3:Y:S04]  /*33070*/  LDL.LU R2, [R1+0x440] ;  /* 0x0004400001027983 */ /* 0x001ee80000300800 */
[----:B------:R-:W4:Y:S04]  /*33080*/  LDL.LU R21, [R1+0x478] ;  /* 0x0004780001157983 */ /* 0x000f280000300800 */
[----:B------:R-:W5:Y:S01]  /*33090*/  LDL.LU R20, [R1+0x454] ;  /* 0x0004540001147983 */ /* 0x000f620000300800 */
[----:B------:R-:W-:Y:S01]  /*330a0*/  IMAD.MOV.U32 R4, RZ, RZ, R37 ;  /* 0x000000ffff047224 */ /* 0x000fe200078e0025 */
[----:B------:R-:W0:Y:S01]  /*330b0*/  S2R R8, SR_TID.X ;  /* 0x0000000000087919 */ /* 0x000e220000002100 */
[----:B-1----:R-:W-:-:S13]  /*330c0*/  ISETP.NE.AND P0, PT, R6, 0x1, PT ;  /* 0x000000010600780c */ /* 0x002fda0003f05270 */
[----:B------:R-:W1:Y:S01]  /*330d0*/  @P0 LDC R5, c[0x0][0x450] ;  /* 0x00011400ff050b82 */ /* 0x000e620000000800 */
[----:B0-----:R-:W-:-:S05]  /*330e0*/  IMAD.SHL.U32 R7, R8, 0x8, RZ ;  /* 0x0000000808077824 */ /* 0x001fca00078e00ff */
[----:B------:R-:W-:Y:S01]  /*330f0*/  LOP3.LUT R7, R7, 0x38, RZ, 0xc0, !PT ;  /* 0x0000003807077812 */ /* 0x000fe200078ec0ff */
[----:B--2---:R-:W-:-:S04]  /*33100*/  IMAD R0, R0, UR4, RZ ;  /* 0x0000000400007c24 */ /* 0x004fc8000f8e02ff */
[C---:B---3--:R-:W-:Y:S02]  /*33110*/  IMAD R0, R2.reuse, UR5, R0 ;  /* 0x0000000502007c24 */ /* 0x048fe4000f8e0200 */
        /* <DEDUP_REMOVED lines=8> */
[----:B----4-:R-:W-:Y:S02]  /*331a0*/  IMAD R0, R21, UR4, RZ ;  /* 0x0000000415007c24 */ /* 0x010fe4000f8e02ff */
[----:B-----5:R-:W-:-:S04]  /*331b0*/  IMAD.WIDE.U32 R2, R20, UR4, R2 ;  /* 0x0000000414027c25 */ /* 0x020fc8000f8e0002 */
[----:B------:R-:W-:Y:S01]  /*331c0*/  IMAD R0, R20, UR5, R0 ;  /* 0x0000000514007c24 */ /* 0x000fe2000f8e0200 */
[----:B------:R-:W-:Y:S01]  /*331d0*/  ULDC.64 UR4, c[0x0][0x3d0] ;  /* 0x0000f40000047ab9 */ /* 0x000fe20000000a00 */
[----:B------:R-:W-:Y:S02]  /*331e0*/  IMAD.SHL.U32 R20, R8, 0x8, RZ ;  /* 0x0000000808147824 */ /* 0x000fe400078e00ff */
[----:B------:R-:W-:Y:S02]  /*331f0*/  IMAD.IADD R3, R3, 0x1, R0 ;  /* 0x0000000103037824 */ /* 0x000fe400078e0200 */
[----:B------:R-:W0:Y:S01]  /*33200*/  @P0 LDC R0, c[0x0][0x44c] ;  /* 0x00011300ff000b82 */ /* 0x000e220000000800 */
[----:B------:R-:W-:-:S04]  /*33210*/  LOP3.LUT R20, R20, 0x38, RZ, 0xc0, !PT ;  /* 0x0000003814147812 */ /* 0x000fc800078ec0ff */
[C---:B------:R-:W-:Y:S02]  /*33220*/  LOP3.LUT R10, R20.reuse, 0x40, RZ, 0xfc, !PT ;  /* 0x00000040140a7812 */ /* 0x040fe400078efcff */
[C---:B------:R-:W-:Y:S02]  /*33230*/  LOP3.LUT R9, R20.reuse, 0x80, RZ, 0xfc, !PT ;  /* 0x0000008014097812 */ /* 0x040fe400078efcff */
[----:B------:R-:W-:Y:S01]  /*33240*/  LOP3.LUT R8, R20, 0xc0, RZ, 0xfc, !PT ;  /* 0x000000c014087812 */ /* 0x000fe200078efcff */
[----:B0-----:R-:W-:-:S05]  /*33250*/  @P0 IMAD.HI.U32 R0, R37, R0, RZ ;  /* 0x0000000025000227 */ /* 0x001fca00078e00ff */
[----:B-1----:R-:W-:-:S04]  /*33260*/  @P0 SHF.R.U32.HI R4, RZ, R5, R0 ;  /* 0x00000005ff040219 */ /* 0x002fc80000011600 */
        /* <DEDUP_REMOVED lines=27> */
[----:B------:R-:W-:Y:S01]  /*33420*/  SHFL.IDX PT, R2, R0, RZ, 0x181f ;  /* 0x00181fff00027589 */ /* 0x000fe200000e0000 */
[----:B--2---:R-:W-:-:S03]  /*33430*/  IMAD.MOV.U32 R11, RZ, RZ, R3 ;  /* 0x000000ffff0b7224 */ /* 0x004fc600078e0003 */
[----:B------:R-:W0:Y:S01]  /*33440*/  SHFL.IDX PT, R3, R4, RZ, 0x181f ;  /* 0x00181fff04037589 */ /* 0x000e2200000e0000 */
[----:B---3--:R-:W-:-:S03]  /*33450*/  IMAD R5, R10, R6, RZ ;  /* 0x000000060a057224 */ /* 0x008fc600078e02ff */
[----:B------:R-:W2:Y:S02]  /*33460*/  LDL.LU R10, [R1+0x468] ;  /* 0x00046800010a7983 */ /* 0x000ea40000300800 */
[----:B------:R-:W-:-:S13]  /*33470*/  ISETP.GE.AND P0, PT, R36, R5, PT ;  /* 0x000000052400720c */ /* 0x000fda0003f06270 */
[----:B0-----:R-:W-:-:S05]  /*33480*/  @!P0 LEA R3, P6, R7, R3, 0x1 ;  /* 0x0000000307038211 */ /* 0x001fca00078c08ff */
[----:B------:R-:W-:-:S05]  /*33490*/  @!P0 IMAD.X R2, RZ, RZ, R2, P6 ;  /* 0x000000ffff028224 */ /* 0x000fca00030e0602 */
[----:B------:R-:W-:-:S04]  /*334a0*/  @!P0 LOP3.LUT R3, R3, R2, RZ, 0x3c, !PT ;  /* 0x0000000203038212 */ /* 0x000fc800078e3cff */
[----:B------:R-:W-:-:S04]  /*334b0*/  @!P0 LOP3.LUT R2, R3, R2, RZ, 0x3c, !PT ;  /* 0x0000000203028212 */ /* 0x000fc800078e3cff */
[----:B------:R-:W-:-:S05]  /*334c0*/  @!P0 LOP3.LUT R3, R3, R2, RZ, 0x3c, !PT ;  /* 0x0000000203038212 */ /* 0x000fca00078e3cff */
[----:B------:R-:W-:Y:S01]  /*334d0*/  @!PT LDS RZ, [RZ] ;  /* 0x00000000fffff984 */ /* 0x000fe20000000800 */
[----:B------:R-:W-:Y:S04]  /*334e0*/  @!P0 LDGSTS.E.BYPASS.LTC128B.128 [R26+0x22400], desc[UR44][R2.64], !P4 ;  /* 0x22400000021a8fae */ /* 0x000fe8000e101d6c */
[----:B------:R-:W-:Y:S04]  /*334f0*/  @!P0 LDGSTS.E.BYPASS.LTC128B.128 [R26+0x26400], desc[UR44][R2.64+0x80], !P3 ;  /* 0x26400080021a8fae */ /* 0x000fe8000d901d6c */
[----:B------:R-:W-:Y:S04]  /*33500*/  @!P0 LDGSTS.E.BYPASS.LTC128B.128 [R26+0x2a400], desc[UR44][R2.64+0x100], !P2 ;  /* 0x2a400100021a8fae */ /* 0x000fe8000d101d6c */
[----:B------:R0:W-:Y:S01]  /*33510*/  @!P0 LDGSTS.E.BYPASS.LTC128B.128 [R26+0x2e400], desc[UR44][R2.64+0x180], !P1 ;  /* 0x2e400180021a8fae */ /* 0x0001e2000c901d6c */
[----:B----4-:R-:W-:-:S03]  /*33520*/  ISETP.GE.AND P0, PT, R9, R5, PT ;  /* 0x000000050900720c */ /* 0x010fc60003f06270 */
[----:B------:R-:W3:Y:S04]  /*33530*/  LDL.LU R9, [R1+0x470] ;  /* 0x0004700001097983 */ /* 0x000ee80000300800 */
[----:B0-----:R-:W0:Y:S04]  /*33540*/  SHFL.IDX PT, R2, R4, 0x1, 0x181f ;  /* 0x00381f0004027f89 */ /* 0x001e2800000e0000 */
[----:B------:R-:W1:Y:S02]  /*33550*/  SHFL.IDX PT, R6, R0, 0x1, 0x181f ;  /* 0x00381f0000067f89 */ /* 0x000e6400000e0000 */
[----:B0-----:R-:W-:-:S05]  /*33560*/  @!P0 LEA R2, P6, R7, R2, 0x1 ;  /* 0x0000000207028211 */ /* 0x001fca00078c08ff */
[----:B-1----:R-:W-:-:S05]  /*33570*/  @!P0 IMAD.X R3, RZ, RZ, R6, P6 ;  /* 0x000000ffff038224 */ /* 0x002fca00030e0606 */
[----:B------:R-:W-:Y:S04]  /*33580*/  @!P0 LDGSTS.E.BYPASS.LTC128B.128 [R26+0x22c00], desc[UR44][R2.64], !P4 ;  /* 0x22c00000021a8fae */ /* 0x000fe8000e101d6c */
[----:B------:R-:W-:Y:S04]  /*33590*/  @!P0 LDGSTS.E.BYPASS.LTC128B.128 [R26+0x26c00], desc[UR44][R2.64+0x80], !P3 ;  /* 0x26c00080021a8fae */ /* 0x000fe8000d901d6c */
[----:B------:R-:W-:Y:S04]  /*335a0*/  @!P0 LDGSTS.E.BYPASS.LTC128B.128 [R26+0x2ac00], desc[UR44][R2.64+0x100], !P2 ;  /* 0x2ac00100021a8fae */ /* 0x000fe8000d101d6c */
[----:B------:R0:W-:Y:S01]  /*335b0*/  @!P0 LDGSTS.E.BYPASS.LTC128B.128 [R26+0x2ec00], desc[UR44][R2.64+0x180], !P1 ;  /* 0x2ec00180021a8fae */ /* 0x0001e2000c901d6c */
[----:B-----5:R-:W-:-:S03]  /*335c0*/  ISETP.GE.AND P0, PT, R8, R5, PT ;  /* 0x000000050800720c */ /* 0x020fc60003f06270 */
[----:B------:R-:W4:Y:S04]  /*335d0*/  LDL.LU R8, [R1+0x474] ;  /* 0x0004740001087983 */ /* 0x000f280000300800 */
[----:B0-----:R-:W0:Y:S04]  /*335e0*/  SHFL.IDX PT, R2, R4, 0x2, 0x181f ;  /* 0x00581f0004027f89 */ /* 0x001e2800000e0000 */
[----:B------:R-:W1:Y:S02]  /*335f0*/  SHFL.IDX PT, R6, R0, 0x2, 0x181f ;  /* 0x00581f0000067f89 */ /* 0x000e6400000e0000 */
[----:B0-----:R-:W-:-:S05]  /*33600*/  @!P0 LEA R2, P6, R7, R2, 0x1 ;  /* 0x0000000207028211 */ /* 0x001fca00078c08ff */
[----:B-1----:R-:W-:-:S05]  /*33610*/  @!P0 IMAD.X R3, RZ, RZ, R6, P6 ;  /* 0x000000ffff038224 */ /* 0x002fca00030e0606 */
        /* <DEDUP_REMOVED lines=33> */
[----:B----4-:R-:W-:-:S13]  /*33830*/  ISETP.GE.AND P0, PT, R8, R5, PT ;  /* 0x000000050800720c */ /* 0x010fda0003f06270 */
        /* <DEDUP_REMOVED lines=8> */
.L_x_4305:
        /* <DEDUP_REMOVED lines=13> */
.L_x_4121:
[----:B------:R-:W-:Y:S05]  /*33990*/  BSYNC B0 ;  /* 0x0000000000007941 */ /* 0x000fea0003800000 */
.L_x_4120:
[----:B------:R-:W-:Y:S01]  /*339a0*/  NOP ;  /* 0x0000000000007918 */ /* 0x000fe20000000000 */
[----:B------:R-:W-:-:S13]  /*339b0*/  PLOP3.LUT P0, PT, PT, PT, PT, 0x80, 0x0 ;  /* 0x000000000000781c */ /* 0x000fda0003f0f070 */
.L_x_4122:
        /* <DEDUP_REMOVED lines=18> */
.L_x_4306:
[----:B------:R-:W-:Y:S05]  /*33ae0*/  BSYNC B0 ;  /* 0x0000000000007941 */ /* 0x000fea0003800000 */
.L_x_4123:
[----:B------:R-:W-:-:S05]  /*33af0*/  IMAD.U32 R2, RZ, RZ, UR40 ;  /* 0x00000028ff027e24 */ /* 0x000fca000f8e00ff */
[----:B------:R-:W-:-:S13]  /*33b00*/  ISETP.NE.AND P0, PT, R2, 0x3, PT ;  /* 0x000000030200780c */ /* 0x000fda0003f05270 */
[----:B------:R-:W-:Y:S05]  /*33b10*/  @!P0 BRA `(.L_x_4125) ;  /* 0x0000000000048947 */ /* 0x000fea0003800000 */
[----:B------:R-:W-:Y:S01]  /*33b20*/  BPT.TRAP 0x1 ;  /* 0x000000040000795c */ /* 0x000fe20000300000 */
.L_x_4125:
[----:B0-----:R-:W-:Y:S01]  /*33b30*/  SHF.L.U32 R0, R27, 0x1f, RZ ;  /* 0x0000001f1b007819 */ /* 0x001fe200000006ff */
[----:B------:R-:W-:Y:S03]  /*33b40*/  BSSY B0, `(.L_x_4126) ;  /* 0x0000003000007945 */ /* 0x000fe60003800000 */
[----:B------:R-:W0:Y:S02]  /*33b50*/  SYNCS.PHASECHK.TRANS64.TRYWAIT P0, [R17+URZ+0x32460], R0 ;  /* 0x03246000110075a7 */ /* 0x000e24000800017f */
[----:B0-----:R-:W-:Y:S05]  /*33b60*/  @!P0 BRA `(.L_x_4127) ;  /* 0x0000006400348947 */ /* 0x001fea0003800000 */
.L_x_4307:
[----:B------:R-:W-:Y:S05]  /*33b70*/  BSYNC B0 ;  /* 0x0000000000007941 */ /* 0x000fea0003800000 */
.L_x_4126:
[----:B------:R-:W0:Y:S01]  /*33b80*/  LDL.LU R3, [R1+0x488] ;  /* 0x0004880001037983 */ /* 0x000e220000300800 */
[----:B------:R-:W-:-:S03]  /*33b90*/  ULDC.64 UR4, c[0x0][0x328] ;  /* 0x0000ca0000047ab9 */ /* 0x000fc60000000a00 */
[----:B------:R-:W3:Y:S04]  /*33ba0*/  LDL.LU R2, [R1+0x44c] ;  /* 0x00044c0001027983 */ /* 0x000ee80000300800 */
[----:B------:R-:W4:Y:S04]  /*33bb0*/  LDL.LU R7, [R1+0x48c] ;  /* 0x00048c0001077983 */ /* 0x000f280000300800 */
[----:B--2---:R-:W2:Y:S04]  /*33bc0*/  LDL.LU R6, [R1+0x448] ;  /* 0x0004480001067983 */ /* 0x004ea80000300800 */
[----:B------:R-:W5:Y:S01]  /*33bd0*/  LDL.LU R4, [R1+0x490] ;  /* 0x0004900001047983 */ /* 0x000f620000300800 */
[----:B------:R-:W-:-:S02]  /*33be0*/  LOP3.LUT P3, RZ, R22, 0x10, RZ, 0xc0, !PT ;  /* 0x0000001016ff7812 */ /* 0x000fc4000786c0ff */
[C---:B------:R-:W-:Y:S02]  /*33bf0*/  LOP3.LUT P2, RZ, R22.reuse, 0x8, RZ, 0xc0, !PT ;  /* 0x0000000816ff7812 */ /* 0x040fe4000784c0ff */
[C---:B------:R-:W-:Y:S02]  /*33c00*/  LOP3.LUT P1, RZ, R22.reuse, 0x4, RZ, 0xc0, !PT ;  /* 0x0000000416ff7812 */ /* 0x040fe4000782c0ff */
[----:B------:R-:W-:Y:S01]  /*33c10*/  LOP3.LUT P4, RZ, R22, 0x1, RZ, 0xc0, !PT ;  /* 0x0000000116ff7812 */ /* 0x000fe2000788c0ff */
[----:B0-----:R-:W-:-:S04]  /*33c20*/  IMAD R0, R3, UR4, RZ ;  /* 0x0000000403007c24 */ /* 0x001fc8000f8e02ff */
[C---:B---3--:R-:W-:Y:S02]  /*33c30*/  IMAD R5, R2.reuse, UR5, R0 ;  /* 0x0000000502057c24 */ /* 0x048fe4000f8e0200 */
[----:B------:R-:W-:Y:S01]  /*33c40*/  IMAD.WIDE.U32 R2, R2, UR4, RZ ;  /* 0x0000000402027c25 */ /* 0x000fe2000f8e00ff */
[----:B------:R-:W-:-:S03]  /*33c50*/  ULDC.64 UR4, c[0x0][0x338] ;  /* 0x0000ce0000047ab9 */ /* 0x000fc60000000a00 */
[----:B------:R-:W-:Y:S02]  /*33c60*/  IMAD.IADD R3, R3, 0x1, R5 ;  /* 0x0000000103037824 */ /* 0x000fe400078e0205 */
[----:B----4-:R-:W-:Y:S01]  /*33c70*/  IMAD R0, R7, UR4, RZ ;  /* 0x0000000407007c24 */ /* 0x010fe2000f8e02ff */
[----:B------:R-:W-:Y:S01]  /*33c80*/  SEL R7, RZ, 0x8, P1 ;  /* 0x00000008ff077807 */ /* 0x000fe20000800000 */
[----:B--2---:R-:W-:-:S04]  /*33c90*/  IMAD.WIDE.U32 R2, R6, UR4, R2 ;  /* 0x0000000406027c25 */ /* 0x004fc8000f8e0002 */
[----:B------:R-:W-:Y:S01]  /*33ca0*/  IMAD R5, R6, UR5, R0 ;  /* 0x0000000506057c24 */ /* 0x000fe2000f8e0200 */
[----:B------:R-:W-:Y:S01]  /*33cb0*/  ULDC.64 UR4, c[0x0][0x330] ;  /* 0x0000cc0000047ab9 */ /* 0x000fe20000000a00 */
[----:B------:R-:W-:Y:S02]  /*33cc0*/  SEL R0, RZ, 0x2, P3 ;  /* 0x00000002ff007807 */ /* 0x000fe40001800000 */
        /* <DEDUP_REMOVED lines=84> */
.L_x_4321:
        /* <DEDUP_REMOVED lines=15> */
.L_x_4129:
        /* <DEDUP_REMOVED lines=11> */
.L_x_4130:
[----:B------:R-:W2:Y:S01]  /*343b0*/  LDL.LU R2, [R1+0x484] ;  /* 0x0004840001027983 */ /* 0x000ea20000300800 */
[----:B------:R0:W-:Y:S01]  /*343c0*/  SYNCS.ARRIVE.TRANS64.A1T0 RZ, [R17+URZ+0x32450], RZ ;  /* 0x032450ff11ff79a7 */ /* 0x0001e2000810003f */
[----:B------:R-:W-:Y:S01]  /*343d0*/  BSSY B0, `(.L_x_4131) ;  /* 0x00000e0000007945 */ /* 0x000fe20003800000 */
[----:B--2---:R-:W-:-:S05]  /*343e0*/  VIADD R10, R2, 0xfffffffe ;  /* 0xfffffffe020a7836 */ /* 0x004fca0000000000 */
[----:B------:R-:W-:-:S13]  /*343f0*/  ISETP.GE.AND P0, PT, R10, R34, PT ;  /* 0x000000220a00720c */ /* 0x000fda0003f06270 */
[----:B0-----:R-:W-:Y:S05]  /*34400*/  @!P0 BRA `(.L_x_4132) ;  /* 0x0000000c00708947 */ /* 0x001fea0003800000 */
.L_x_4145:
[----:B0-----:R-:W0:Y:S01]  /*34410*/  S2R R2, SR_TID.X ;  /* 0x0000000000027919 */ /* 0x001e220000002100 */
[----:B------:R-:W1:Y:S01]  /*34420*/  LDC R6, c[0x0][0x430] ;  /* 0x00010c00ff067b82 */ /* 0x000e620000000800 */
[----:B------:R-:W-:Y:S01]  /*34430*/  IMAD R7, R10, 0x60, R33 ;  /* 0x000000600a077824 */ /* 0x000fe200078e0221 */
[----:B--2---:R-:W2:Y:S01]  /*34440*/  S2R R3, SR_TID.X ;  /* 0x0000000000037919 */ /* 0x004ea20000002100 */
[----:B------:R-:W-:Y:S02]  /*34450*/  IMAD.U32 R12, RZ, RZ, UR40 ;  /* 0x00000028ff0c7e24 */ /* 0x000fe4000f8e00ff */
[----:B------:R-:W-:Y:S01]  /*34460*/  VIADD R25, R25, 0x1 ;  /* 0x0000000119197836 */ /* 0x000fe20000000000 */
[----:B-1----:R-:W-:Y:S02]  /*34470*/  ISETP.NE.AND P0, PT, R6, 0x1, PT ;  /* 0x000000010600780c */ /* 0x002fe40003f05270 */
[----:B0-----:R-:W-:Y:S01]  /*34480*/  LOP3.LUT R2, R2, 0x7f, RZ, 0xc0, !PT ;  /* 0x0000007f02027812 */ /* 0x001fe200078ec0ff */
[----:B--23--:R-:W-:-:S03]  /*34490*/  IMAD.SHL.U32 R4, R3, 0x10, RZ ;  /* 0x0000001003047824 */ /* 0x00cfc600078e00ff */
        /* <DEDUP_REMOVED lines=24> */
[----:B------:R-:W-:Y:S01]  /*34620*/  IMAD R6, R6, R3, R7 ;  /* 0x0000000306067224 */ /* 0x000fe200078e0207 */
[----:B------:R-:W-:Y:S01]  /*34630*/  SEL R2, RZ, 0x1, P0 ;  /* 0x00000001ff027807 */ /* 0x000fe20000000000 */
[----:B------:R-:W-:Y:S01]  /*34640*/  IMAD.MOV.U32 R3, RZ, RZ, R10 ;  /* 0x000000ffff037224 */ /* 0x000fe200078e000a */
[----:B------:R-:W-:Y:S05]  /*34650*/  YIELD ;  /* 0x0000000000007946 */ /* 0x000fea0003800000 */
[----:B------:R-:W-:Y:S01]  /*34660*/  SEL R25, R25, RZ, P0 ;  /* 0x000000ff19197207 */ /* 0x000fe20000000000 */
[----:B------:R-:W-:Y:S01]  /*34670*/  VIADD R10, R10, 0xffffffff ;  /* 0xffffffff0a0a7836 */ /* 0x000fe20000000000 */
[----:B------:R-:W-:-:S02]  /*34680*/  LOP3.LUT R27, R27, R2, RZ, 0x3c, !PT ;  /* 0x000000021b1b7212 */ /* 0x000fc400078e3cff */
[----:B------:R-:W-:Y:S01]  /*34690*/  ISETP.GT.AND P2, PT, R3, R34, PT ;  /* 0x000000220300720c */ /* 0x000fe20003f44270 */
[----:B0-----:R-:W-:-:S12]  /*346a0*/  @!P1 BRA `(.L_x_4133) ;  /* 0x0000000000049947 */ /* 0x001fd80003800000 */
[----:B------:R-:W-:Y:S01]  /*346b0*/  BPT.TRAP 0x1 ;  /* 0x000000040000795c */ /* 0x000fe20000300000 */
.L_x_4133:
[----:B------:R-:W-:Y:S01]  /*346c0*/  IMAD R4, R25, 0x8, R23 ;  /* 0x0000000819047824 */ /* 0x000fe200078e0217 */
[----:B------:R-:W-:Y:S01]  /*346d0*/  SHF.L.U32 R21, R27, 0x1f, RZ ;  /* 0x0000001f1b157819 */ /* 0x000fe200000006ff */
[----:B------:R-:W-:Y:S01]  /*346e0*/  BSSY B1, `(.L_x_4134) ;  /* 0x0000004000017945 */ /* 0x000fe20003800000 */
[----:B------:R-:W-:Y:S02]  /*346f0*/  SHF.R.S32.HI R17, RZ, 0x1f, R6 ;  /* 0x0000001fff117819 */ /* 0x000fe40000011406 */
[----:B------:R-:W0:Y:S02]  /*34700*/  SYNCS.PHASECHK.TRANS64.TRYWAIT P0, [R4+URZ+0x32440], R21 ;  /* 0x03244015040075a7 */ /* 0x000e24000800017f */
[----:B0-----:R-:W-:Y:S05]  /*34710*/  @!P0 BRA `(.L_x_4135) ;  /* 0x00000060009c8947 */ /* 0x001fea0003800000 */
.L_x_4322:
[----:B------:R-:W-:Y:S05]  /*34720*/  BSYNC B1 ;  /* 0x0000000000017941 */ /* 0x000fea0003800000 */
.L_x_4134:
        /* <DEDUP_REMOVED lines=52> */
.L_x_4336:
        /* <DEDUP_REMOVED lines=8> */
.L_x_4137:
        /* <DEDUP_REMOVED lines=11> */
.L_x_4138:
[----:B------:R2:W-:Y:S01]  /*34ba0*/  SYNCS.ARRIVE.TRANS64.A1T0 RZ, [R4+URZ+0x32430], RZ ;  /* 0x032430ff04ff79a7 */ /* 0x0005e2000810003f */
[----:B------:R-:W-:Y:S05]  /*34bb0*/  @!P3 BRA `(.L_x_4139) ;  /* 0x000000000004b947 */ /* 0x000fea0003800000 */
[----:B------:R-:W-:Y:S01]  /*34bc0*/  BPT.TRAP 0x1 ;  /* 0x000000040000795c */ /* 0x000fe20000300000 */
.L_x_4139:
[----:B------:R-:W3:Y:S01]  /*34bd0*/  SYNCS.PHASECHK.TRANS64.TRYWAIT P0, [R4+URZ+0x32460], R21 ;  /* 0x03246015040075a7 */ /* 0x000ee2000800017f */
[----:B------:R-:W-:Y:S04]  /*34be0*/  BSSY B1, `(.L_x_4140) ;  /* 0x0000002000017945 */ /* 0x000fe80003800000 */
[----:B---3--:R-:W-:Y:S05]  /*34bf0*/  @!P0 BRA `(.L_x_4141) ;  /* 0x00000064001c8947 */ /* 0x008fea0003800000 */
.L_x_4337:
[----:B------:R-:W-:Y:S05]  /*34c00*/  BSYNC B1 ;  /* 0x0000000000017941 */ /* 0x000fea0003800000 */
.L_x_4140:
        /* <DEDUP_REMOVED lines=68> */
.L_x_4351:
        /* <DEDUP_REMOVED lines=11> */
.L_x_4143:
        /* <DEDUP_REMOVED lines=11> */
.L_x_4144:
[----:B------:R0:W-:Y:S01]  /*351b0*/  SYNCS.ARRIVE.TRANS64.A1T0 RZ, [R4+URZ+0x32450], RZ ;  /* 0x032450ff04ff79a7 */ /* 0x0001e2000810003f */
[----:B------:R-:W-:Y:S05]  /*351c0*/  @P2 BRA `(.L_x_4145) ;  /* 0xfffffff000902947 */ /* 0x000fea000383ffff */
.L_x_4132:
[----:B------:R-:W-:Y:S05]  /*351d0*/  BSYNC B0 ;  /* 0x0000000000007941 */ /* 0x000fea0003800000 */
.L_x_4131:
        /* <DEDUP_REMOVED lines=11> */
[----:B0-23--:R-:W1:Y:S02]  /*35290*/  FLO.U32 R4, UR4 ;  /* 0x0000000400047d00 */ /* 0x00de6400080e0000 */
[----:B-1----:R-:W-:-:S06]  /*352a0*/  ISETP.EQ.U32.AND P1, PT, R4, R5, PT ;  /* 0x000000050400720c */ /* 0x002fcc0003f22070 */
[----:B------:R-:W4:Y:S07]  /*352b0*/  POPC R5, UR4 ;  /* 0x0000000400057d09 */ /* 0x000f2e0008000000 */
[----:B----4-:R-:W2:Y:S01]  /*352c0*/  @P1 ATOMG.E.ADD.STRONG.GPU PT, R3, desc[UR44][R2.64], R5 ;  /* 0x00000005020319a8 */ /* 0x010ea200081ee1ec */
[----:B------:R-:W0:Y:S02]  /*352d0*/  S2R R6, SR_LTMASK ;  /* 0x0000000000067919 */ /* 0x000e240000003900 */
[----:B0-----:R-:W-:-:S04]  /*352e0*/  LOP3.LUT R6, R6, UR4, RZ, 0xc0, !PT ;  /* 0x0000000406067c12 */ /* 0x001fc8000f8ec0ff */
[----:B------:R-:W0:Y:S01]  /*352f0*/  POPC R7, R6 ;  /* 0x0000000600077309 */ /* 0x000e220000000000 */
[----:B--2---:R-:W0:Y:S02]  /*35300*/  SHFL.IDX PT, R4, R3, R4, 0x1f ;  /* 0x00001f0403047589 */ /* 0x004e2400000e0000 */
[----:B0-----:R-:W-:-:S07]  /*35310*/  IADD3 R16, R4, UR39, R7 ;  /* 0x0000002704107c10 */ /* 0x001fce000fffe007 */
.L_x_4147:
[----:B------:R-:W-:Y:S05]  /*35320*/  BSYNC B0 ;  /* 0x0000000000007941 */ /* 0x000fea0003800000 */
.L_x_4146:
[----:B------:R-:W-:Y:S02]  /*35330*/  LOP3.LUT R27, R27, R0, RZ, 0x3c, !PT ;  /* 0x000000001b1b7212 */ /* 0x000fe400078e3cff */
[----:B------:R-:W-:-:S07]  /*35340*/  SEL R25, R25, RZ, P0 ;  /* 0x000000ff19197207 */ /* 0x000fce0000000000 */
.L_x_4100:
[----:B------:R-:W-:Y:S05]  /*35350*/  BSYNC B7 ;  /* 0x0000000000077941 */ /* 0x000fea0003800000 */
.L_x_4098:
[----:B------:R-:W-:-:S13]  /*35360*/  LOP3.LUT P0, RZ, R22, 0x1000, RZ, 0xc0, !PT ;  /* 0x0000100016ff7812 */ /* 0x000fda000780c0ff */
[----:B------:R-:W-:Y:S05]  /*35370*/  @!P0 BRA `(.L_x_4148) ;  /* 0x0000000000248947 */ /* 0x000fea0003800000 */
[----:B------:R-:W-:Y:S05]  /*35380*/  WARPSYNC.ALL ;  /* 0x0000000000007948 */ /* 0x000fea0003800000 */
[----:B------:R-:W4:Y:S08]  /*35390*/  S2UR UR5, SR_CgaCtaId ;  /* 0x00000000000579c3 */ /* 0x000f300000008800 */
[----:B------:R-:W-:Y:S06]  /*353a0*/  BAR.SYNC.DEFER_BLOCKING 0x5, 0x180 ;  /* 0x0146000000007b1d */ /* 0x000fec0000010000 */
[----:B------:R-:W-:-:S02]  /*353b0*/  UMOV UR4, 0x400 ;  /* 0x0000040000047882 */ /* 0x000fc40000000000 */
[----:B----4-:R-:W-:-:S06]  /*353c0*/  ULEA UR4, UR5, UR4, 0x18 ;  /* 0x0000000405047291 */ /* 0x010fcc000f8ec03f */
[----:B0-----:R-:W-:-:S05]  /*353d0*/  IMAD.U32 R23, RZ, RZ, UR4 ;  /* 0x00000004ff177e24 */ /* 0x001fca000f8e00ff */
[----:B------:R4:W0:Y:S01]  /*353e0*/  LDS.128 R16, [R23+0x324d0] ;  /* 0x0324d00017107984 */ /* 0x0008220000000c00 */
[----:B------:R-:W-:Y:S06]  /*353f0*/  BAR.ARV 0x4, 0x180 ;  /* 0x0106000000007b1d */ /* 0x000fec0000002000 */
[----:B------:R-:W-:Y:S05]  /*35400*/  BRA `(.L_x_4149) ;  /* 0x0000000800cc7947 */ /* 0x000fea0003800000 */
.L_x_4148:
        /* <DEDUP_REMOVED lines=36> */
.L_x_4361:
[----:B------:R-:W-:Y:S02]  /*35650*/  ULDC UR4, c[0x0][0xd38] ;  /* 0x00034e0000047ab9 */ /* 0x000fe40000000800 */
[----:B------:R-:W-:-:S04]  /*35660*/  IMAD.U32 R7, RZ, RZ, UR4 ;  /* 0x00000004ff077e24 */ /* 0x000fc8000f8e00ff */
[----:B--2---:R-:W-:-:S04]  /*35670*/  IMAD R14, R14, R7, RZ ;  /* 0x000000070e0e7224 */ /* 0x004fc800078e02ff */
[----:B------:R-:W-:-:S05]  /*35680*/  IMAD.IADD R9, R4, 0x1, R14 ;  /* 0x0000000104097824 */ /* 0x000fca00078e020e */
[----:B------:R-:W-:-:S13]  /*35690*/  ISETP.GT.AND P6, PT, R9, R0, PT ;  /* 0x000000000900720c */ /* 0x000fda0003fc4270 */
[----:B------:R-:W-:Y:S05]  /*356a0*/  @P6 BRA `(.L_x_4151) ;  /* 0x00000000009c6947 */ /* 0x000fea0003800000 */
.L_x_4156:
        /* <DEDUP_REMOVED lines=14> */
.L_x_4154:
[----:B------:R-:W-:Y:S05]  /*35790*/  BSYNC B0 ;  /* 0x0000000000007941 */ /* 0x000fea0003800000 */
.L_x_4153:
[----:B------:R-:W-:-:S03]  /*357a0*/  UMOV UR4, 0xffffffff ;  /* 0xffffffff00047882 */ /* 0x000fc60000000000 */
[----:B------:R-:W-:Y:S05]  /*357b0*/  BRA.DIV UR4, `(.L_x_4155) ;  /* 0x00000066042c7947 */ /* 0x000fea000b800000 */
[----:B-----5:R-:W2:Y:S02]  /*357c0*/  SHFL.UP PT, R14, R5, 0x1, RZ ;  /* 0x04200000050e7989 */ /* 0x020ea400000e00ff */
[----:B--2---:R-:W-:-:S05]  /*357d0*/  SEL R14, R14, RZ, P1 ;  /* 0x000000ff0e0e7207 */ /* 0x004fca0000800000 */
[----:B-1----:R-:W-:-:S05]  /*357e0*/  IMAD.IADD R13, R5, 0x1, R14 ;  /* 0x00000001050d7824 */ /* 0x002fca00078e020e */
        /* <DEDUP_REMOVED lines=13> */
.L_x_4369:
[----:B------:R-:W-:Y:S02]  /*358c0*/  ULDC UR4, c[0x0][0xd38] ;  /* 0x00034e0000047ab9 */ /* 0x000fe40000000800 */
[----:B------:R-:W-:-:S04]  /*358d0*/  IMAD.U32 R7, RZ, RZ, UR4 ;  /* 0x00000004ff077e24 */ /* 0x000fc8000f8e00ff */
[----:B-1----:R-:W-:-:S04]  /*358e0*/  IMAD R14, R14, R7, RZ ;  /* 0x000000070e0e7224 */ /* 0x002fc800078e02ff */
[----:B------:R-:W-:-:S05]  /*358f0*/  IMAD.IADD R9, R14, 0x1, R9 ;  /* 0x000000010e097824 */ /* 0x000fca00078e0209 */
[----:B------:R-:W-:-:S13]  /*35900*/  ISETP.GT.AND P6, PT, R9, R0, PT ;  /* 0x000000000900720c */ /* 0x000fda0003fc4270 */
[----:B------:R-:W-:Y:S05]  /*35910*/  @!P6 BRA `(.L_x_4156) ;  /* 0xfffffffc0064e947 */ /* 0x000fea000383ffff */
.L_x_4151:
        /* <DEDUP_REMOVED lines=8> */
.L_x_4373:
[----:B------:R-:W-:Y:S01]  /*359a0*/  ISETP.NE.AND P0, PT, R3, RZ, PT ;  /* 0x000000ff0300720c */ /* 0x000fe20003f05270 */
[----:B------:R-:W-:-:S12]  /*359b0*/  IMAD.MOV.U32 R14, RZ, RZ, RZ ;  /* 0x000000ffff0e7224 */ /* 0x000fd800078e00ff */
[----:B------:R-:W-:Y:S05]  /*359c0*/  @!P0 BRA `(.L_x_4158) ;  /* 0x0000000000108947 */ /* 0x000fea0003800000 */
[----:B------:R-:W-:Y:S01]  /*359d0*/  UMOV UR4, 0xffffffff ;  /* 0xffffffff00047882 */ /* 0x000fe20000000000 */
[----:B------:R-:W-:Y:S02]  /*359e0*/  VIADD R12, R4, 0xffffffff ;  /* 0xffffffff040c7836 */ /* 0x000fe40000000000 */
[----:B------:R-:W-:Y:S05]  /*359f0*/  BRA.DIV UR4, `(.L_x_4159) ;  /* 0x0000006604a07947 */ /* 0x000fea000b800000 */
[----:B------:R4:W0:Y:S02]  /*35a00*/  SHFL.IDX PT, R14, R2, R12, 0x1f ;  /* 0x00001f0c020e7589 */ /* 0x00082400000e0000 */
.L_x_4158:
[----:B0---4-:R-:W0:Y:S01]  /*35a10*/  LDC.64 R2, c[0x0][0xd90] ;  /* 0x00036400ff027b82 */ /* 0x011e220000000a00 */
[----:B------:R-:W-:-:S04]  /*35a20*/  IMAD.IADD R19, R4, 0x1, R19 ;  /* 0x0000000104137824 */ /* 0x000fc800078e0213 */
[----:B0-----:R-:W-:-:S05]  /*35a30*/  IMAD.WIDE R2, R19, 0x4, R2 ;  /* 0x0000000413027825 */ /* 0x001fca00078e0202 */
[----:B------:R0:W2:Y:S01]  /*35a40*/  LDG.E R6, desc[UR44][R2.64] ;  /* 0x0000002c02067981 */ /* 0x0000a2000c1e1900 */
        /* <DEDUP_REMOVED lines=62> */
.L_x_4152:
[----:B------:R-:W-:Y:S01]  /*35e30*/  UMOV UR4, URZ ;  /* 0x0000003f00047c82 */ /* 0x000fe20008000000 */
[----:B------:R-:W-:Y:S01]  /*35e40*/  UMOV UR5, URZ ;  /* 0x0000003f00057c82 */ /* 0x000fe20008000000 */
[----:B------:R-:W-:Y:S01]  /*35e50*/  ULDC UR6, c[0x0][0xd3c] ;  /* 0x00034f0000067ab9 */ /* 0x000fe20000000800 */
[----:B------:R-:W-:Y:S02]  /*35e60*/  IMAD.MOV.U32 R16, RZ, RZ, R0 ;  /* 0x000000ffff107224 */ /* 0x000fe400078e0000 */
[----:B------:R-:W-:Y:S02]  /*35e70*/  IMAD.U32 R17, RZ, RZ, UR4 ;  /* 0x00000004ff117e24 */ /* 0x000fe4000f8e00ff */
[----:B------:R-:W-:Y:S02]  /*35e80*/  IMAD.U32 R18, RZ, RZ, UR5 ;  /* 0x00000005ff127e24 */ /* 0x000fe4000f8e00ff */
[----:B------:R-:W-:-:S07]  /*35e90*/  IMAD.U32 R19, RZ, RZ, UR6 ;  /* 0x00000006ff137e24 */ /* 0x000fce000f8e00ff */
.L_x_4160:
        /* <DEDUP_REMOVED lines=10> */
.L_x_4149:
[----:B------:R-:W-:Y:S02]  /*35f40*/  ULDC UR4, c[0x0][0xd3c] ;  /* 0x00034f0000047ab9 */ /* 0x000fe40000000800 */
[----:B0-----:R-:W-:-:S13]  /*35f50*/  ISETP.GE.AND P0, PT, R19, UR4, PT ;  /* 0x0000000413007c0c */ /* 0x001fda000bf06270 */
[----:B------:R-:W-:Y:S05]  /*35f60*/  @!P0 BRA `(.L_x_4161) ;  /* 0xffffff9000848947 */ /* 0x000fea000383ffff */
[----:B------:R-:W-:Y:S05]  /*35f70*/  BSYNC B8 ;  /* 0x0000000000087941 */ /* 0x000fea0003800000 */
.L_x_4040:
[----:B0-----:R-:W5:Y:S01]  /*35f80*/  LDL.LU R0, [R1+0x480] ;  /* 0x0004800001007983 */ /* 0x001f620000300800 */
        /* <DEDUP_REMOVED lines=11> */
.L_x_4376:
[----:B------:R-:W-:Y:S05]  /*36040*/  BSYNC B0 ;  /* 0x0000000000007941 */ /* 0x000fea0003800000 */
.L_x_4162:
[----:B------:R-:W-:-:S03]  /*36050*/  UMOV UR4, 0xffffffff ;  /* 0xffffffff00047882 */ /* 0x000fc60000000000 */
[----:B------:R-:W-:Y:S05]  /*36060*/  BRA.DIV UR4, `(.L_x_4164) ;  /* 0x00000062043c7947 */ /* 0x000fea000b800000 */
[----:B------:R-:W0:Y:S02]  /*36070*/  S2R R0, SR_TID.X ;  /* 0x0000000000007919 */ /* 0x000e240000002100 */
[----:B0-----:R-:W-:-:S04]  /*36080*/  SHF.R.U32.HI R0, RZ, 0x5, R0 ;  /* 0x00000005ff007819 */ /* 0x001fc80000011600 */
[----:B------:R-:W-:-:S05]  /*36090*/  LOP3.LUT R0, R0, 0x3, RZ, 0xc0, !PT ;  /* 0x0000000300007812 */ /* 0x000fca00078ec0ff */
[----:B------:R0:W0:Y:S02]  /*360a0*/  SHFL.IDX PT, R14, R0, RZ, 0x1f ;  /* 0x00001fff000e7589 */ /* 0x00002400000e0000 */
.L_x_4379:
[----:B0-----:R-:W-:-:S13]  /*360b0*/  ISETP.NE.AND P0, PT, R14, RZ, PT ;  /* 0x000000ff0e00720c */ /* 0x001fda0003f05270 */
[----:B------:R-:W-:Y:S05]  /*360c0*/  @P0 BRA `(.L_x_3800) ;  /* 0x0000000000880947 */ /* 0x000fea0003800000 */
[----:B------:R-:W-:-:S03]  /*360d0*/  UMOV UR4, 0xffffffff ;  /* 0xffffffff00047882 */ /* 0x000fc60000000000 */
[----:B------:R-:W-:Y:S05]  /*360e0*/  BRA.DIV UR4, `(.L_x_4165) ;  /* 0x0000006204507947 */ /* 0x000fea000b800000 */
[----:B------:R-:W-:-:S13]  /*360f0*/  ELECT P6, URZ, PT ;  /* 0x00000000003f782f */ /* 0x000fda00038c0000 */
.L_x_4382:
[----:B------:R-:W-:Y:S05]  /*36100*/  @!P6 BRA `(.L_x_3800) ;  /* 0x000000000078e947 */ /* 0x000fea0003800000 */
[----:B------:R-:W-:-:S06]  /*36110*/  ULOP3.LUT UR4, UR38, 0x2, URZ, 0xfc, !UPT ;  /* 0x0000000226047892 */ /* 0x000fcc000f8efc3f */
[----:B------:R-:W-:-:S05]  /*36120*/  IMAD.U32 R0, RZ, RZ, UR4 ;  /* 0x00000004ff007e24 */ /* 0x000fca000f8e00ff */
[----:B------:R-:W-:-:S13]  /*36130*/  ISETP.NE.AND P0, PT, R0, 0x3, PT ;  /* 0x000000030000780c */ /* 0x000fda0003f05270 */
[----:B------:R-:W-:Y:S05]  /*36140*/  @!P0 BRA `(.L_x_4166) ;  /* 0x0000000000048947 */ /* 0x000fea0003800000 */
[----:B------:R-:W-:Y:S01]  /*36150*/  BPT.TRAP 0x1 ;  /* 0x000000040000795c */ /* 0x000fe20000300000 */
.L_x_4166:
[----:B------:R-:W-:Y:S01]  /*36160*/  IMAD R3, R25, 0x8, R5 ;  /* 0x0000000819037824 */ /* 0x000fe200078e0205 */
[----:B------:R-:W-:Y:S01]  /*36170*/  SHF.L.U32 R2, R27, 0x1f, RZ ;  /* 0x0000001f1b027819 */ /* 0x000fe200000006ff */
[----:B------:R-:W-:-:S03]  /*36180*/  VIADD R25, R25, 0x1 ;  /* 0x0000000119197836 */ /* 0x000fc60000000000 */
[----:B------:R-:W0:Y:S02]  /*36190*/  SYNCS.PHASECHK.TRANS64.TRYWAIT P1, [R3+URZ+0x32440], R2 ;  /* 0x03244002030075a7 */ /* 0x000e24000802017f */
[----:B------:R-:W-:-:S04]  /*361a0*/  ISETP.NE.AND P2, PT, R25, 0x2, PT ;  /* 0x000000021900780c */ /* 0x000fc80003f45270 */
[----:B------:R-:W-:Y:S01]  /*361b0*/  SEL R0, RZ, 0x1, P2 ;  /* 0x00000001ff007807 */ /* 0x000fe20001000000 */
[----:B0-----:R-:W-:Y:S08]  /*361c0*/  @!P1 BRA `(.L_x_4167) ;  /* 0x0000006000389947 */ /* 0x001ff00003800000 */
.L_x_4383:
[----:B------:R-:W-:Y:S02]  /*361d0*/  SEL R25, R25, RZ, P2 ;  /* 0x000000ff19197207 */ /* 0x000fe40001000000 */
[----:B------:R-:W-:Y:S01]  /*361e0*/  LOP3.LUT R0, R27, R0, RZ, 0x3c, !PT ;  /* 0x000000001b007212 */ /* 0x000fe200078e3cff */
[----:B------:R-:W-:Y:S06]  /*361f0*/  @!P0 BRA `(.L_x_4168) ;  /* 0x0000000000048947 */ /* 0x000fec0003800000 */
[----:B------:R-:W-:Y:S01]  /*36200*/  BPT.TRAP 0x1 ;  /* 0x000000040000795c */ /* 0x000fe20000300000 */
.L_x_4168:
[----:B------:R-:W-:Y:S01]  /*36210*/  IMAD R25, R25, 0x8, R5 ;  /* 0x0000000819197824 */ /* 0x000fe200078e0205 */
[----:B------:R-:W-:-:S04]  /*36220*/  SHF.L.U32 R0, R0, 0x1f, RZ ;  /* 0x0000001f00007819 */ /* 0x000fc800000006ff */
[----:B------:R-:W0:Y:S02]  /*36230*/  SYNCS.PHASECHK.TRANS64.TRYWAIT P1, [R25+URZ+0x32440], R0 ;  /* 0x03244000190075a7 */ /* 0x000e24000802017f */
[----:B0-----:R-:W-:Y:S05]  /*36240*/  @!P1 BRA `(.L_x_4169) ;  /* 0x00000060002c9947 */ /* 0x001fea0003800000 */
.L_x_4384:
[----:B------:R-:W-:Y:S05]  /*36250*/  @!P0 BRA `(.L_x_4170) ;  /* 0x0000000000048947 */ /* 0x000fea0003800000 */
[----:B------:R-:W-:Y:S01]  /*36260*/  BPT.TRAP 0x1 ;  /* 0x000000040000795c */ /* 0x000fe20000300000 */
.L_x_4170:
[----:B------:R-:W0:Y:S02]  /*36270*/  SYNCS.PHASECHK.TRANS64.TRYWAIT P1, [R3+URZ+0x32460], R2 ;  /* 0x03246002030075a7 */ /* 0x000e24000802017f */
[----:B0-----:R-:W-:Y:S05]  /*36280*/  @!P1 BRA `(.L_x_4171) ;  /* 0x0000006000309947 */ /* 0x001fea0003800000 */
.L_x_4385:
[----:B------:R-:W-:Y:S05]  /*36290*/  @!P0 BRA `(.L_x_4172) ;  /* 0x0000000000048947 */ /* 0x000fea0003800000 */
[----:B------:R-:W-:Y:S01]  /*362a0*/  BPT.TRAP 0x1 ;  /* 0x000000040000795c */ /* 0x000fe20000300000 */
.L_x_4172:
[----:B------:R0:W0:Y:S02]  /*362b0*/  SYNCS.PHASECHK.TRANS64.TRYWAIT P0, [R25+URZ+0x32460], R0 ;  /* 0x03246000190075a7 */ /* 0x000024000800017f */
[----:B0-----:R-:W-:Y:S05]  /*362c0*/  @!P0 NANOSLEEP.SYNCS 0x989680 ;  /* 0x009896800000895d */ /* 0x001fea0003900000 */
[----:B------:R-:W0:Y:S02]  /*362d0*/  @!P0 SYNCS.PHASECHK.TRANS64 P0, [R25+URZ+0x32460], R0 ;  /* 0x03246000190085a7 */ /* 0x000e24000800007f */
[----:B0-----:R-:W-:Y:S05]  /*362e0*/  @!P0 BRA `(.L_x_4172) ;  /* 0xfffffffc00f08947 */ /* 0x001fea000383ffff */
.L_x_3800:
[----:B------:R-:W-:Y:S05]  /*362f0*/  BSYNC B9 ;  /* 0x0000000000097941 */ /* 0x000fea0003800000 */
.L_x_3797:
[----:B------:R-:W-:Y:S05]  /*36300*/  EXIT ;  /* 0x000000000000794d */ /* 0x000fea0003800000 */
.L_x_3826:
[----:B0-----:R0:W1:Y:S02]  /*36310*/  SYNCS.PHASECHK.TRANS64.TRYWAIT P5, [R71+URZ+0x32490], R86 ;  /* 0x03249056470075a7 */ /* 0x00106400080a017f */
[----:B-1----:R-:W-:Y:S05]  /*36320*/  @!P5 NANOSLEEP.SYNCS 0x989680 ;  /* 0x009896800000d95d */ /* 0x002fea0003900000 */
[----:B------:R-:W1:Y:S02]  /*36330*/  @!P5 SYNCS.PHASECHK.TRANS64 P5, [R71+URZ+0x32490], R86 ;  /* 0x032490564700d5a7 */ /* 0x000e6400080a007f */
[----:B-1----:R-:W-:Y:S05]  /*36340*/  @!P5 BRA `(.L_x_3826) ;  /* 0xfffffffc00f0d947 */ /* 0x002fea000383ffff */
[----:B------:R-:W-:Y:S05]  /*36350*/  BRA `(.L_x_4173) ;  /* 0xfffffccc005c7947 */ /* 0x000fea000383ffff */
.L_x_3827:
        /* <DEDUP_REMOVED lines=8> */
.L_x_4175:
[----:B------:R-:W-:Y:S05]  /*363e0*/  BSYNC B1 ;  /* 0x0000000000017941 */ /* 0x000fea0003800000 */
.L_x_4174:
        /* <DEDUP_REMOVED lines=8> */
.L_x_4176:
[----:B------:R-:W-:Y:S05]  /*36470*/  BRA `(.L_x_4177) ;  /* 0xfffffccc00287947 */ /* 0x000fea000383ffff */
.L_x_3836:
[----:B------:R-:W-:Y:S01]  /*36480*/  BSSY B1, `(.L_x_4178) ;  /* 0x0000008000017945 */ /* 0x000fe20003800000 */
[----:B------:R-:W-:Y:S02]  /*36490*/  IMAD.MOV.U32 R13, RZ, RZ, R84 ;  /* 0x000000ffff0d7224 */ /* 0x000fe400078e0054 */
[----:B------:R-:W-:Y:S02]  /*364a0*/  IMAD.MOV.U32 R12, RZ, RZ, 0x1 ;  /* 0x00000001ff0c7424 */ /* 0x000fe400078e00ff */
[----:B0---4-:R-:W-:Y:S02]  /*364b0*/  IMAD.MOV.U32 R11, RZ, RZ, 0x1c1f ;  /* 0x00001c1fff0b7424 */ /* 0x011fe400078e00ff */
[----:B------:R-:W-:-:S07]  /*364c0*/  IMAD.MOV.U32 R15, RZ, RZ, -0x1 ;  /* 0xffffffffff0f7424 */ /* 0x000fce00078e00ff */
[----:B-123--:R-:W-:Y:S05]  /*364d0*/  WARPSYNC.COLLECTIVE R15, `(.L_x_4179) ;  /* 0x000000000f087348 */ /* 0x00efea0003c00000 */
[----:B---3--:R0:W3:Y:S02]  /*364e0*/  SHFL.IDX P6, R14, R13, R12, R11 ;  /* 0x0000000c0d0e7389 */ /* 0x0080e400000c000b */
[----:B0123--:R-:W-:Y:S01]  /*364f0*/  ENDCOLLECTIVE ;  /* 0x000000000000791b */ /* 0x00ffe20003800000 */
.L_x_4179:
[----:B------:R-:W-:Y:S05]  /*36500*/  BSYNC B1 ;  /* 0x0000000000017941 */ /* 0x000fea0003800000 */
.L_x_4178:
        /* <DEDUP_REMOVED lines=8> */
.L_x_4180:
[----:B------:R-:W-:Y:S05]  /*36590*/  BRA `(.L_x_4181) ;  /* 0xfffffcd000c07947 */ /* 0x000fea000383ffff */
.L_x_3850:
[----:B-1----:R1:W2:Y:S02]  /*365a0*/  SYNCS.PHASECHK.TRANS64.TRYWAIT P4, [R71+URZ+0x32490], R86 ;  /* 0x03249056470075a7 */ /* 0x0022a4000808017f */
[----:B--2---:R-:W-:Y:S05]  /*365b0*/  @!P4 NANOSLEEP.SYNCS 0x989680 ;  /* 0x009896800000c95d */ /* 0x004fea0003900000 */
[----:B------:R-:W2:Y:S02]  /*365c0*/  @!P4 SYNCS.PHASECHK.TRANS64 P4, [R71+URZ+0x32490], R86 ;  /* 0x032490564700c5a7 */ /* 0x000ea4000808007f */
[----:B--2---:R-:W-:Y:S05]  /*365d0*/  @!P4 BRA `(.L_x_3850) ;  /* 0xfffffffc00f0c947 */ /* 0x004fea000383ffff */
[----:B------:R-:W-:Y:S05]  /*365e0*/  BRA `(.L_x_4182) ;  /* 0xfffffce0004c7947 */ /* 0x000fea000383ffff */
.L_x_3851:
        /* <DEDUP_REMOVED lines=8> */
.L_x_4184:
[----:B------:R-:W-:Y:S05]  /*36670*/  BSYNC B1 ;  /* 0x0000000000017941 */ /* 0x000fea0003800000 */
.L_x_4183:
        /* <DEDUP_REMOVED lines=8> */
.L_x_4185:
[----:B------:R-:W-:Y:S01]  /*36700*/  IMAD.MOV.U32 R76, RZ, RZ, R14 ;  /* 0x000000ffff4c7224 */ /* 0x000fe200078e000e */
[----:B------:R-:W-:Y:S06]  /*36710*/  BRA `(.L_x_4186) ;  /* 0xfffffce000187947 */ /* 0x000fec000383ffff */
.L_x_3856:
        /* <DEDUP_REMOVED lines=8> */
.L_x_4188:
[----:B------:R-:W-:Y:S05]  /*367a0*/  BSYNC B1 ;  /* 0x0000000000017941 */ /* 0x000fea0003800000 */
.L_x_4187:
        /* <DEDUP_REMOVED lines=8> */
.L_x_4189:
[----:B------:R-:W-:Y:S05]  /*36830*/  BRA `(.L_x_4190) ;  /* 0xfffffce400bc7947 */ /* 0x000fea000383ffff */
.L_x_3861:
[----:B0-----:R0:W1:Y:S02]  /*36840*/  SYNCS.PHASECHK.TRANS64.TRYWAIT P2, [R71+URZ+0x32490], R86 ;  /* 0x03249056470075a7 */ /* 0x001064000804017f */
[----:B-1----:R-:W-:Y:S05]  /*36850*/  @!P2 NANOSLEEP.SYNCS 0x989680 ;  /* 0x009896800000a95d */ /* 0x002fea0003900000 */
[----:B------:R-:W1:Y:S02]  /*36860*/  @!P2 SYNCS.PHASECHK.TRANS64 P2, [R71+URZ+0x32490], R86 ;  /* 0x032490564700a5a7 */ /* 0x000e64000804007f */
[----:B-1----:R-:W-:Y:S05]  /*36870*/  @!P2 BRA `(.L_x_3861) ;  /* 0xfffffffc00f0a947 */ /* 0x002fea000383ffff */
[----:B------:R-:W-:Y:S05]  /*36880*/  BRA `(.L_x_4191) ;  /* 0xfffffcec00b47947 */ /* 0x000fea000383ffff */
.L_x_3862:
        /* <DEDUP_REMOVED lines=8> */
.L_x_4193:
[----:B------:R-:W-:Y:S05]  /*36910*/  BSYNC B1 ;  /* 0x0000000000017941 */ /* 0x000fea0003800000 */
.L_x_4192:
        /* <DEDUP_REMOVED lines=8> */
.L_x_4194:
[----:B------:R-:W-:Y:S05]  /*369a0*/  BRA `(.L_x_4195) ;  /* 0xfffffcec00dc7947 */ /* 0x000fea000383ffff */
.L_x_3865:
[----:B------:R-:W-:Y:S01]  /*369b0*/  BSSY B1, `(.L_x_4196) ;  /* 0x0000008000017945 */ /* 0x000fe20003800000 */
[----:B------:R-:W-:Y:S02]  /*369c0*/  IMAD.MOV.U32 R13, RZ, RZ, R9 ;  /* 0x000000ffff0d7224 */ /* 0x000fe400078e0009 */
[----:B------:R-:W-:Y:S02]  /*369d0*/  IMAD.MOV.U32 R12, RZ, RZ, 0x1 ;  /* 0x00000001ff0c7424 */ /* 0x000fe400078e00ff */
[----:B------:R-:W-:Y:S02]  /*369e0*/  IMAD.MOV.U32 R11, RZ, RZ, 0x1c1f ;  /* 0x00001c1fff0b7424 */ /* 0x000fe400078e00ff */
[----:B----4-:R-:W-:-:S07]  /*369f0*/  IMAD.MOV.U32 R15, RZ, RZ, -0x1 ;  /* 0xffffffffff0f7424 */ /* 0x010fce00078e00ff */
[----:B0123--:R-:W-:Y:S05]  /*36a00*/  WARPSYNC.COLLECTIVE R15, `(.L_x_4197) ;  /* 0x000000000f087348 */ /* 0x00ffea0003c00000 */
[----:B---3--:R3:W4:Y:S02]  /*36a10*/  SHFL.IDX P6, R14, R13, R12, R11 ;  /* 0x0000000c0d0e7389 */ /* 0x00872400000c000b */
[----:B01234-:R-:W-:Y:S01]  /*36a20*/  ENDCOLLECTIVE ;  /* 0x000000000000791b */ /* 0x01ffe20003800000 */
.L_x_4197:
[----:B------:R-:W-:Y:S05]  /*36a30*/  BSYNC B1 ;  /* 0x0000000000017941 */ /* 0x000fea0003800000 */
.L_x_4196:
        /* <DEDUP_REMOVED lines=8> */
.L_x_4198:
[----:B------:R-:W-:Y:S05]  /*36ac0*/  BRA `(.L_x_4199) ;  /* 0xfffffcec00dc7947 */ /* 0x000fea000383ffff */
.L_x_3869:
[----:B-1----:R1:W2:Y:S02]  /*36ad0*/  SYNCS.PHASECHK.TRANS64.TRYWAIT P3, [R71+URZ+0x324b0], R86 ;  /* 0x0324b056470075a7 */ /* 0x0022a4000806017f */
[----:B--2---:R-:W-:Y:S05]  /*36ae0*/  @!P3 NANOSLEEP.SYNCS 0x989680 ;  /* 0x009896800000b95d */ /* 0x004fea0003900000 */
[----:B------:R-:W2:Y:S02]  /*36af0*/  @!P3 SYNCS.PHASECHK.TRANS64 P3, [R71+URZ+0x324b0], R86 ;  /* 0x0324b0564700b5a7 */ /* 0x000ea4000806007f */
[----:B--2---:R-:W-:Y:S05]  /*36b00*/  @!P3 BRA `(.L_x_3869) ;  /* 0xfffffffc00f0b947 */ /* 0x004fea000383ffff */
[----:B------:R-:W-:Y:S05]  /*36b10*/  BRA `(.L_x_4200) ;  /* 0xfffffcf000587947 */ /* 0x000fea000383ffff */
.L_x_3885:
[----:B------:R0:W5:Y:S01]  /*36b20*/  LDL R13, [R1+0x464] ;  /* 0x00046400010d7983 */ /* 0x0001620000100800 */
[----:B------:R-:W-:Y:S01]  /*36b30*/  BSSY B0, `(.L_x_4201) ;  /* 0x0000007000007945 */ /* 0x000fe20003800000 */
[----:B------:R-:W-:Y:S02]  /*36b40*/  IMAD.MOV.U32 R12, RZ, RZ, RZ ;  /* 0x000000ffff0c7224 */ /* 0x000fe400078e00ff */
[----:B------:R-:W-:Y:S02]  /*36b50*/  IMAD.MOV.U32 R11, RZ, RZ, 0x1f ;  /* 0x0000001fff0b7424 */ /* 0x000fe400078e00ff */
[----:B------:R-:W-:-:S07]  /*36b60*/  IMAD.MOV.U32 R15, RZ, RZ, -0x1 ;  /* 0xffffffffff0f7424 */ /* 0x000fce00078e00ff */
[----:B0--345:R-:W-:Y:S05]  /*36b70*/  WARPSYNC.COLLECTIVE R15, `(.L_x_4202) ;  /* 0x000000000f087348 */ /* 0x039fea0003c00000 */
[----:B-----5:R1:W2:Y:S02]  /*36b80*/  SHFL.IDX P6, R14, R13, R12, R11 ;  /* 0x0000000c0d0e7389 */ /* 0x0202a400000c000b */
[----:B01234-:R-:W-:Y:S01]  /*36b90*/  ENDCOLLECTIVE ;  /* 0x000000000000791b */ /* 0x01ffe20003800000 */
.L_x_4202:
[----:B------:R-:W-:Y:S05]  /*36ba0*/  BSYNC B0 ;  /* 0x0000000000007941 */ /* 0x000fea0003800000 */
.L_x_4201:
[----:B------:R-:W-:Y:S05]  /*36bb0*/  BRA `(.L_x_4203) ;  /* 0xfffffd0000dc7947 */ /* 0x000fea000383ffff */
.L_x_3897:
        /* <DEDUP_REMOVED lines=8> */
.L_x_4205:
[----:B------:R-:W-:Y:S05]  /*36c40*/  BSYNC B1 ;  /* 0x0000000000017941 */ /* 0x000fea0003800000 */
.L_x_4204:
        /* <DEDUP_REMOVED lines=8> */
.L_x_4206:
[----:B------:R-:W-:Y:S02]  /*36cd0*/  IMAD.MOV.U32 R13, RZ, RZ, R7 ;  /* 0x000000ffff0d7224 */ /* 0x000fe400078e0007 */
[----:B------:R-:W-:-:S07]  /*36ce0*/  IMAD.MOV.U32 R2, RZ, RZ, R14 ;  /* 0x000000ffff027224 */ /* 0x000fce00078e000e */
[----:B------:R-:W-:Y:S05]  /*36cf0*/  WARPSYNC.COLLECTIVE R15, `(.L_x_4207) ;  /* 0x000000000f087348 */ /* 0x000fea0003c00000 */
[----:B------:R0:W1:Y:S02]  /*36d00*/  SHFL.IDX P6, R14, R13, R12, R11 ;  /* 0x0000000c0d0e7389 */ /* 0x00006400000c000b */
[----:B01----:R-:W-:Y:S01]  /*36d10*/  ENDCOLLECTIVE ;  /* 0x000000000000791b */ /* 0x003fe20003800000 */
.L_x_4207:
[----:B------:R-:W-:Y:S02]  /*36d20*/  IMAD.MOV.U32 R13, RZ, RZ, R8 ;  /* 0x000000ffff0d7224 */ /* 0x000fe400078e0008 */
[----:B------:R-:W-:-:S07]  /*36d30*/  IMAD.MOV.U32 R5, RZ, RZ, R14 ;  /* 0x000000ffff057224 */ /* 0x000fce00078e000e */
[----:B------:R-:W-:Y:S05]  /*36d40*/  WARPSYNC.COLLECTIVE R15, `(.L_x_4208) ;  /* 0x000000000f087348 */ /* 0x000fea0003c00000 */
[----:B------:R0:W1:Y:S02]  /*36d50*/  SHFL.IDX P6, R14, R13, R12, R11 ;  /* 0x0000000c0d0e7389 */ /* 0x00006400000c000b */
[----:B01----:R-:W-:Y:S01]  /*36d60*/  ENDCOLLECTIVE ;  /* 0x000000000000791b */ /* 0x003fe20003800000 */
.L_x_4208:
[----:B------:R-:W-:Y:S05]  /*36d70*/  BRA `(.L_x_4209) ;  /* 0xfffffd0c00b47947 */ /* 0x000fea000383ffff */
.L_x_3900:
[----:B------:R-:W-:Y:S01]  /*36d80*/  BSSY B1, `(.L_x_4210) ;  /* 0x0000008000017945 */ /* 0x000fe20003800000 */
[----:B------:R-:W-:Y:S02]  /*36d90*/  IMAD.MOV.U32 R13, RZ, RZ, R6 ;  /* 0x000000ffff0d7224 */ /* 0x000fe400078e0006 */
[----:B------:R-:W-:Y:S02]  /*36da0*/  IMAD.MOV.U32 R12, RZ, RZ, 0x1 ;  /* 0x00000001ff0c7424 */ /* 0x000fe400078e00ff */
[----:B------:R-:W-:Y:S02]  /*36db0*/  IMAD.MOV.U32 R11, RZ, RZ, 0x1c1f ;  /* 0x00001c1fff0b7424 */ /* 0x000fe400078e00ff */
[----:B------:R-:W-:-:S07]  /*36dc0*/  IMAD.MOV.U32 R15, RZ, RZ, -0x1 ;  /* 0xffffffffff0f7424 */ /* 0x000fce00078e00ff */
[----:B0---4-:R-:W-:Y:S05]  /*36dd0*/  WARPSYNC.COLLECTIVE R15, `(.L_x_4211) ;  /* 0x000000000f087348 */ /* 0x011fea0003c00000 */
[----:B----4-:R1:W2:Y:S02]  /*36de0*/  SHFL.IDX P6, R14, R13, R12, R11 ;  /* 0x0000000c0d0e7389 */ /* 0x0102a400000c000b */
[----:B012---:R-:W-:Y:S01]  /*36df0*/  ENDCOLLECTIVE ;  /* 0x000000000000791b */ /* 0x007fe20003800000 */
.L_x_4211:
[----:B------:R-:W-:Y:S05]  /*36e00*/  BSYNC B1 ;  /* 0x0000000000017941 */ /* 0x000fea0003800000 */
.L_x_4210:
        /* <DEDUP_REMOVED lines=8> */
.L_x_4212:
[----:B------:R-:W-:Y:S02]  /*36e90*/  IMAD.MOV.U32 R13, RZ, RZ, R7 ;  /* 0x000000ffff0d7224 */ /* 0x000fe400078e0007 */
[----:B------:R-:W-:-:S07]  /*36ea0*/  IMAD.MOV.U32 R4, RZ, RZ, R14 ;  /* 0x000000ffff047224 */ /* 0x000fce00078e000e */
[----:B------:R-:W-:Y:S05]  /*36eb0*/  WARPSYNC.COLLECTIVE R15, `(.L_x_4213) ;  /* 0x000000000f087348 */ /* 0x000fea0003c00000 */
[----:B------:R0:W1:Y:S02]  /*36ec0*/  SHFL.IDX P6, R14, R13, R12, R11 ;  /* 0x0000000c0d0e7389 */ /* 0x00006400000c000b */
[----:B01----:R-:W-:Y:S01]  /*36ed0*/  ENDCOLLECTIVE ;  /* 0x000000000000791b */ /* 0x003fe20003800000 */
.L_x_4213:
[----:B------:R-:W-:Y:S02]  /*36ee0*/  IMAD.MOV.U32 R13, RZ, RZ, R8 ;  /* 0x000000ffff0d7224 */ /* 0x000fe400078e0008 */
[----:B------:R-:W-:-:S07]  /*36ef0*/  IMAD.MOV.U32 R7, RZ, RZ, R14 ;  /* 0x000000ffff077224 */ /* 0x000fce00078e000e */
[----:B------:R-:W-:Y:S05]  /*36f00*/  WARPSYNC.COLLECTIVE R15, `(.L_x_4214) ;  /* 0x000000000f087348 */ /* 0x000fea0003c00000 */
[----:B------:R0:W1:Y:S02]  /*36f10*/  SHFL.IDX P6, R14, R13, R12, R11 ;  /* 0x0000000c0d0e7389 */ /* 0x00006400000c000b */
[----:B01----:R-:W-:Y:S01]  /*36f20*/  ENDCOLLECTIVE ;  /* 0x000000000000791b */ /* 0x003fe20003800000 */
.L_x_4214:
[----:B------:R-:W-:Y:S05]  /*36f30*/  BRA `(.L_x_4215) ;  /* 0xfffffd1000107947 */ /* 0x000fea000383ffff */
.L_x_3904:
[----:B------:R0:W0:Y:S02]  /*36f40*/  SYNCS.PHASECHK.TRANS64.TRYWAIT P0, [R148+URZ+0x32400], R13 ;  /* 0x0324000d940075a7 */ /* 0x000024000800017f */
[----:B0-----:R-:W-:Y:S05]  /*36f50*/  @!P0 NANOSLEEP.SYNCS 0x989680 ;  /* 0x009896800000895d */ /* 0x001fea0003900000 */
[----:B------:R-:W0:Y:S02]  /*36f60*/  @!P0 SYNCS.PHASECHK.TRANS64 P0, [R148+URZ+0x32400], R13 ;  /* 0x0324000d940085a7 */ /* 0x000e24000800007f */
[----:B0-----:R-:W-:Y:S05]  /*36f70*/  @!P0 BRA `(.L_x_3904) ;  /* 0xfffffffc00f08947 */ /* 0x001fea000383ffff */
[----:B------:R-:W-:Y:S05]  /*36f80*/  BRA `(.L_x_4216) ;  /* 0xfffffd1000907947 */ /* 0x000fea000383ffff */
.L_x_3912:
[----:B------:R-:W0:Y:S01]  /*36f90*/  LDC R61, c[0x0][0x3f4] ;  /* 0x0000fd00ff3d7b82 */ /* 0x000e220000000800 */
        /* <DEDUP_REMOVED lines=8> */
.L_x_4218:
[----:B------:R-:W-:Y:S05]  /*37020*/  BSYNC B1 ;  /* 0x0000000000017941 */ /* 0x000fea0003800000 */
.L_x_4217:
        /* <DEDUP_REMOVED lines=10> */
.L_x_4219:
        /* <DEDUP_REMOVED lines=8> */
.L_x_4220:
[----:B------:R-:W-:-:S05]  /*37150*/  @!P1 IADD3 R6, P2, R3, R5, RZ ;  /* 0x0000000503069210 */ /* 0x000fca0007f5e0ff */
[----:B------:R-:W-:Y:S02]  /*37160*/  @!P1 IMAD.X R7, R2, 0x1, R21, P2 ;  /* 0x0000000102079824 */ /* 0x000fe400010e0615 */
[----:B------:R-:W-:Y:S02]  /*37170*/  IMAD.MOV.U32 R13, RZ, RZ, R27 ;  /* 0x000000ffff0d7224 */ /* 0x000fe400078e001b */
[----:B------:R-:W-:-:S07]  /*37180*/  IMAD.MOV.U32 R4, RZ, RZ, R14 ;  /* 0x000000ffff047224 */ /* 0x000fce00078e000e */
[----:B------:R-:W-:Y:S05]  /*37190*/  WARPSYNC.COLLECTIVE R15, `(.L_x_4221) ;  /* 0x000000000f087348 */ /* 0x000fea0003c00000 */
[----:B------:R0:W1:Y:S02]  /*371a0*/  SHFL.IDX P6, R14, R13, R12, R11 ;  /* 0x0000000c0d0e7389 */ /* 0x00006400000c000b */
[----:B01----:R-:W-:Y:S01]  /*371b0*/  ENDCOLLECTIVE ;  /* 0x000000000000791b */ /* 0x003fe20003800000 */
.L_x_4221:
[----:B------:R-:W2:Y:S01]  /*371c0*/  @!P1 LD.E.128 R8, desc[UR44][R6.64] ;  /* 0x0000002c06089980 */ /* 0x000ea2000c101d00 */
[----:B------:R-:W-:-:S05]  /*371d0*/  @!P1 IADD3 R14, P2, R14, R5, RZ ;  /* 0x000000050e0e9210 */ /* 0x000fca0007f5e0ff */
[----:B------:R-:W-:-:S04]  /*371e0*/  @!P1 IMAD.X R3, R4, 0x1, R21, P2 ;  /* 0x0000000104039824 */ /* 0x000fc800010e0615 */
[----:B------:R-:W-:-:S05]  /*371f0*/  @!P1 IMAD.MOV.U32 R15, RZ, RZ, R3 ;  /* 0x000000ffff0f9224 */ /* 0x000fca00078e0003 */
[----:B------:R0:W5:Y:S01]  /*37200*/  @!P1 LD.E.128 R4, desc[UR44][R14.64] ;  /* 0x0000002c0e049980 */ /* 0x000162000c101d00 */
[----:B------:R-:W-:Y:S01]  /*37210*/  CS2R R58, SRZ ;  /* 0x00000000003a7805 */ /* 0x000fe2000001ff00 */
[----:B------:R-:W-:Y:S01]  /*37220*/  IMAD.MOV.U32 R13, RZ, RZ, R24 ;  /* 0x000000ffff0d7224 */ /* 0x000fe200078e0018 */
[----:B------:R-:W-:Y:S01]  /*37230*/  CS2R R56, SRZ ;  /* 0x0000000000387805 */ /* 0x000fe2000001ff00 */
[----:B------:R-:W-:Y:S01]  /*37240*/  IMAD.MOV.U32 R12, RZ, RZ, 0x1 ;  /* 0x00000001ff0c7424 */ /* 0x000fe200078e00ff */
[----:B------:R-:W-:Y:S01]  /*37250*/  CS2R R20, SRZ ;  /* 0x0000000000147805 */ /* 0x000fe2000001ff00 */
[----:B0-----:R-:W-:Y:S02]  /*37260*/  IMAD.MOV.U32 R15, RZ, RZ, -0x1 ;  /* 0xffffffffff0f7424 */ /* 0x001fe400078e00ff */
[----:B--2---:R-:W-:Y:S02]  /*37270*/  @!P1 IMAD.MOV.U32 R59, RZ, RZ, R11 ;  /* 0x000000ffff3b9224 */ /* 0x004fe400078e000b */
[----:B------:R-:W-:-:S02]  /*37280*/  IMAD.MOV.U32 R11, RZ, RZ, 0x1c1f ;  /* 0x00001c1fff0b7424 */ /* 0x000fc400078e00ff */
[----:B------:R-:W-:Y:S02]  /*37290*/  @!P1 IMAD.MOV.U32 R56, RZ, RZ, R8 ;  /* 0x000000ffff389224 */ /* 0x000fe400078e0008 */
[----:B------:R-:W-:-:S07]  /*372a0*/  @!P1 IMAD.MOV.U32 R57, RZ, RZ, R9 ;  /* 0x000000ffff399224 */ /* 0x000fce00078e0009 */
[----:B-----5:R-:W-:Y:S05]  /*372b0*/  WARPSYNC.COLLECTIVE R15, `(.L_x_4222) ;  /* 0x000000000f087348 */ /* 0x020fea0003c00000 */
[----:B------:R0:W1:Y:S02]  /*372c0*/  SHFL.IDX P6, R14, R13, R12, R11 ;  /* 0x0000000c0d0e7389 */ /* 0x00006400000c000b */
[----:B01---5:R-:W-:Y:S01]  /*372d0*/  ENDCOLLECTIVE ;  /* 0x000000000000791b */ /* 0x023fe20003800000 */
.L_x_4222:
[----:B------:R-:W-:Y:S02]  /*372e0*/  IMAD.MOV.U32 R2, RZ, RZ, R56 ;  /* 0x000000ffff027224 */ /* 0x000fe400078e0038 */
[----:B------:R-:W-:Y:S02]  /*372f0*/  IMAD.MOV.U32 R3, RZ, RZ, R57 ;  /* 0x000000ffff037224 */ /* 0x000fe400078e0039 */
[----:B------:R-:W-:Y:S01]  /*37300*/  @!P1 IMAD.MOV.U32 R58, RZ, RZ, R10 ;  /* 0x000000ffff3a9224 */ /* 0x000fe200078e000a */
[----:B------:R-:W-:Y:S01]  /*37310*/  PRMT R60, R60, 0x5410, R2 ;  /* 0x000054103c3c7816 */ /* 0x000fe20000000002 */
[----:B------:R-:W-:Y:S01]  /*37320*/  IMAD.MOV.U32 R9, RZ, RZ, R59 ;  /* 0x000000ffff097224 */ /* 0x000fe200078e003b */
[----:B------:R-:W-:Y:S02]  /*37330*/  PRMT R66, R66, 0x5410, R3 ;  /* 0x0000541042427816 */ /* 0x000fe40000000003 */
[----:B------:R-:W-:Y:S01]  /*37340*/  CS2R R2, SRZ ;  /* 0x0000000000027805 */ /* 0x000fe2000001ff00 */
[----:B------:R-:W-:Y:S01]  /*37350*/  IMAD.MOV.U32 R8, RZ, RZ, R58 ;  /* 0x000000ffff087224 */ /* 0x000fe200078e003a */
[----:B------:R-:W-:Y:S01]  /*37360*/  PRMT R60, R9, 0x7610, R60 ;  /* 0x00007610093c7816 */ /* 0x000fe2000000003c */
[----:B------:R-:W-:-:S03]  /*37370*/  IMAD.MOV.U32 R13, RZ, RZ, R25 ;  /* 0x000000ffff0d7224 */ /* 0x000fc600078e0019 */
[----:B------:R-:W-:Y:S01]  /*37380*/  PRMT R28, R8, 0x7610, R28 ;  /* 0x00007610081c7816 */ /* 0x000fe2000000001c */
[----:B------:R-:W-:Y:S02]  /*37390*/  @!P1 IMAD.MOV.U32 R20, RZ, RZ, R4 ;  /* 0x000000ffff149224 */ /* 0x000fe400078e0004 */
[----:B------:R-:W-:Y:S02]  /*373a0*/  @!P1 IMAD.MOV.U32 R21, RZ, RZ, R5 ;  /* 0x000000ffff159224 */ /* 0x000fe400078e0005 */
[----:B------:R-:W-:Y:S02]  /*373b0*/  @!P1 IMAD.MOV.U32 R2, RZ, RZ, R6 ;  /* 0x000000ffff029224 */ /* 0x000fe400078e0006 */
[----:B------:R-:W-:Y:S02]  /*373c0*/  @!P1 IMAD.MOV.U32 R3, RZ, RZ, R7 ;  /* 0x000000ffff039224 */ /* 0x000fe400078e0007 */
[----:B------:R-:W-:-:S07]  /*373d0*/  IMAD.MOV.U32 R24, RZ, RZ, R14 ;  /* 0x000000ffff187224 */ /* 0x000fce00078e000e */
[----:B------:R-:W-:Y:S05]  /*373e0*/  WARPSYNC.COLLECTIVE R15, `(.L_x_4223) ;  /* 0x000000000f087348 */ /* 0x000fea0003c00000 */
[----:B------:R0:W1:Y:S02]  /*373f0*/  SHFL.IDX P6, R14, R13, R12, R11 ;  /* 0x0000000c0d0e7389 */ /* 0x00006400000c000b */
[----:B01----:R-:W-:Y:S01]  /*37400*/  ENDCOLLECTIVE ;  /* 0x000000000000791b */ /* 0x003fe20003800000 */
.L_x_4223:
[----:B------:R-:W-:Y:S02]  /*37410*/  IMAD.MOV.U32 R6, RZ, RZ, R20 ;  /* 0x000000ffff067224 */ /* 0x000fe400078e0014 */
[----:B------:R-:W-:Y:S02]  /*37420*/  IMAD.MOV.U32 R7, RZ, RZ, R21 ;  /* 0x000000ffff077224 */ /* 0x000fe400078e0015 */
[----:B------:R-:W-:Y:S01]  /*37430*/  IMAD.MOV.U32 R4, RZ, RZ, R2 ;  /* 0x000000ffff047224 */ /* 0x000fe200078e0002 */
[----:B------:R-:W-:Y:S01]  /*37440*/  PRMT R75, R6, 0x7610, R75 ;  /* 0x00007610064b7816 */ /* 0x000fe2000000004b */
[----:B------:R-:W-:Y:S01]  /*37450*/  IMAD.MOV.U32 R5, RZ, RZ, R3 ;  /* 0x000000ffff057224 */ /* 0x000fe200078e0003 */
[----:B------:R-:W-:Y:S02]  /*37460*/  PRMT R63, R63, 0x5410, R7 ;  /* 0x000054103f3f7816 */ /* 0x000fe40000000007 */
[----:B------:R-:W-:Y:S02]  /*37470*/  CS2R R6, SRZ ;  /* 0x0000000000067805 */ /* 0x000fe4000001ff00 */
[----:B------:R-:W-:-:S02]  /*37480*/  PRMT R28, R28, 0x5410, R4 ;  /* 0x000054101c1c7816 */ /* 0x000fc40000000004 */
[----:B------:R-:W-:Y:S01]  /*37490*/  PRMT R62, R62, 0x5410, R5 ;  /* 0x000054103e3e7816 */ /* 0x000fe20000000005 */
[----:B------:R-:W-:Y:S02]  /*374a0*/  IMAD.MOV.U32 R13, RZ, RZ, R26 ;  /* 0x000000ffff0d7224 */ /* 0x000fe400078e001a */
[----:B------:R-:W-:-:S07]  /*374b0*/  IMAD.MOV.U32 R25, RZ, RZ, R14 ;  /* 0x000000ffff197224 */ /* 0x000fce00078e000e */
[----:B------:R-:W-:Y:S05]  /*374c0*/  WARPSYNC.COLLECTIVE R15, `(.L_x_4224) ;  /* 0x000000000f087348 */ /* 0x000fea0003c00000 */
[----:B------:R0:W1:Y:S02]  /*374d0*/  SHFL.IDX P6, R14, R13, R12, R11 ;  /* 0x0000000c0d0e7389 */ /* 0x00006400000c000b */
[----:B01----:R-:W-:Y:S01]  /*374e0*/  ENDCOLLECTIVE ;  /* 0x000000000000791b */ /* 0x003fe20003800000 */
.L_x_4224:
[----:B------:R-:W-:Y:S02]  /*374f0*/  IMAD.MOV.U32 R13, RZ, RZ, R27 ;  /* 0x000000ffff0d7224 */ /* 0x000fe400078e001b */
[----:B------:R-:W-:-:S07]  /*37500*/  IMAD.MOV.U32 R26, RZ, RZ, R14 ;  /* 0x000000ffff1a7224 */ /* 0x000fce00078e000e */
[----:B------:R-:W-:Y:S05]  /*37510*/  WARPSYNC.COLLECTIVE R15, `(.L_x_4225) ;  /* 0x000000000f087348 */ /* 0x000fea0003c00000 */
[----:B------:R0:W1:Y:S02]  /*37520*/  SHFL.IDX P6, R14, R13, R12, R11 ;  /* 0x0000000c0d0e7389 */ /* 0x00006400000c000b */
[----:B01----:R-:W-:Y:S01]  /*37530*/  ENDCOLLECTIVE ;  /* 0x000000000000791b */ /* 0x003fe20003800000 */
.L_x_4225:
[----:B------:R-:W-:Y:S05]  /*37540*/  BRA `(.L_x_4226) ;  /* 0xfffffd2000007947 */ /* 0x000fea000383ffff */
.L_x_3916:
[----:B0-----:R0:W1:Y:S02]  /*37550*/  SYNCS.PHASECHK.TRANS64.TRYWAIT P1, [R148+URZ+0x32400], R13 ;  /* 0x0324000d940075a7 */ /* 0x001064000802017f */
[----:B-1----:R-:W-:Y:S05]  /*37560*/  @!P1 NANOSLEEP.SYNCS 0x989680 ;  /* 0x009896800000995d */ /* 0x002fea0003900000 */
[----:B------:R-:W1:Y:S02]  /*37570*/  @!P1 SYNCS.PHASECHK.TRANS64 P1, [R148+URZ+0x32400], R13 ;  /* 0x0324000d940095a7 */ /* 0x000e64000802007f */
[----:B-1----:R-:W-:Y:S05]  /*37580*/  @!P1 BRA `(.L_x_3916) ;  /* 0xfffffffc00f09947 */ /* 0x002fea000383ffff */
[----:B------:R-:W-:Y:S05]  /*37590*/  BRA `(.L_x_4227) ;  /* 0xfffffd20005c7947 */ /* 0x000fea000383ffff */
.L_x_3930:
[----:B0-----:R0:W1:Y:S02]  /*375a0*/  SYNCS.PHASECHK.TRANS64.TRYWAIT P0, [R2+URZ], R7 ;  /* 0x00000007020075a7 */ /* 0x001064000800017f */
[----:B-1----:R-:W-:Y:S05]  /*375b0*/  @!P0 NANOSLEEP.SYNCS 0x989680 ;  /* 0x009896800000895d */ /* 0x002fea0003900000 */
[----:B------:R-:W1:Y:S02]  /*375c0*/  @!P0 SYNCS.PHASECHK.TRANS64 P0, [R2+URZ], R7 ;  /* 0x00000007020085a7 */ /* 0x000e64000800007f */
[----:B-1----:R-:W-:Y:S05]  /*375d0*/  @!P0 BRA `(.L_x_3930) ;  /* 0xfffffffc00f08947 */ /* 0x002fea000383ffff */
[----:B------:R-:W-:Y:S05]  /*375e0*/  BRA `(.L_x_3929) ;  /* 0xfffffd3800407947 */ /* 0x000fea000383ffff */
.L_x_3937:
[----:B0-----:R0:W1:Y:S02]  /*375f0*/  SYNCS.PHASECHK.TRANS64.TRYWAIT P0, [R14+URZ], R15 ;  /* 0x0000000f0e0075a7 */ /* 0x001064000800017f */
[----:B-1----:R-:W-:Y:S05]  /*37600*/  @!P0 NANOSLEEP.SYNCS 0x989680 ;  /* 0x009896800000895d */ /* 0x002fea0003900000 */
[----:B------:R-:W1:Y:S02]  /*37610*/  @!P0 SYNCS.PHASECHK.TRANS64 P0, [R14+URZ], R15 ;  /* 0x0000000f0e0085a7 */ /* 0x000e64000800007f */
[----:B-1----:R-:W-:Y:S05]  /*37620*/  @!P0 BRA `(.L_x_3937) ;  /* 0xfffffffc00f08947 */ /* 0x002fea000383ffff */
[----:B------:R-:W-:Y:S05]  /*37630*/  BRA `(.L_x_3936) ;  /* 0xfffffd3c00647947 */ /* 0x000fea000383ffff */
.L_x_3964:
[----:B-1----:R1:W2:Y:S02]  /*37640*/  SYNCS.PHASECHK.TRANS64.TRYWAIT P0, [R10+URZ], R11 ;  /* 0x0000000b0a0075a7 */ /* 0x0022a4000800017f */
[----:B--2---:R-:W-:Y:S05]  /*37650*/  @!P0 NANOSLEEP.SYNCS 0x989680 ;  /* 0x009896800000895d */ /* 0x004fea0003900000 */
[----:B------:R-:W2:Y:S02]  /*37660*/  @!P0 SYNCS.PHASECHK.TRANS64 P0, [R10+URZ], R11 ;  /* 0x0000000b0a0085a7 */ /* 0x000ea4000800007f */
[----:B--2---:R-:W-:Y:S05]  /*37670*/  @!P0 BRA `(.L_x_3964) ;  /* 0xfffffffc00f08947 */ /* 0x004fea000383ffff */
[----:B------:R-:W-:Y:S05]  /*37680*/  BRA `(.L_x_3963) ;  /* 0xfffffde400dc7947 */ /* 0x000fea000383ffff */
.L_x_3971:
[----:B-1----:R1:W2:Y:S02]  /*37690*/  SYNCS.PHASECHK.TRANS64.TRYWAIT P0, [R8+URZ], R9 ;  /* 0x00000009080075a7 */ /* 0x0022a4000800017f */
[----:B--2---:R-:W-:Y:S05]  /*376a0*/  @!P0 NANOSLEEP.SYNCS 0x989680 ;  /* 0x009896800000895d */ /* 0x004fea0003900000 */
[----:B------:R-:W2:Y:S02]  /*376b0*/  @!P0 SYNCS.PHASECHK.TRANS64 P0, [R8+URZ], R9 ;  /* 0x00000009080085a7 */ /* 0x000ea4000800007f */
[----:B--2---:R-:W-:Y:S05]  /*376c0*/  @!P0 BRA `(.L_x_3971) ;  /* 0xfffffffc00f08947 */ /* 0x004fea000383ffff */
[----:B------:R-:W-:Y:S05]  /*376d0*/  BRA `(.L_x_3970) ;  /* 0xfffffdec00187947 */ /* 0x000fea000383ffff */
.L_x_3984:
[----:B-1----:R1:W2:Y:S02]  /*376e0*/  SYNCS.PHASECHK.TRANS64.TRYWAIT P0, [R8+URZ], R9 ;  /* 0x00000009080075a7 */ /* 0x0022a4000800017f */
[----:B--2---:R-:W-:Y:S05]  /*376f0*/  @!P0 NANOSLEEP.SYNCS 0x989680 ;  /* 0x009896800000895d */ /* 0x004fea0003900000 */
[----:B------:R-:W2:Y:S02]  /*37700*/  @!P0 SYNCS.PHASECHK.TRANS64 P0, [R8+URZ], R9 ;  /* 0x00000009080085a7 */ /* 0x000ea4000800007f */
[----:B--2---:R-:W-:Y:S05]  /*37710*/  @!P0 BRA `(.L_x_3984) ;  /* 0xfffffffc00f08947 */ /* 0x004fea000383ffff */
[----:B------:R-:W-:Y:S05]  /*37720*/  BRA `(.L_x_3983) ;  /* 0xfffffe8000187947 */ /* 0x000fea000383ffff */
.L_x_3991:
[----:B-1----:R1:W2:Y:S02]  /*37730*/  SYNCS.PHASECHK.TRANS64.TRYWAIT P0, [R8+URZ], R9 ;  /* 0x00000009080075a7 */ /* 0x0022a4000800017f */
[----:B--2---:R-:W-:Y:S05]  /*37740*/  @!P0 NANOSLEEP.SYNCS 0x989680 ;  /* 0x009896800000895d */ /* 0x004fea0003900000 */
[----:B------:R-:W2:Y:S02]  /*37750*/  @!P0 SYNCS.PHASECHK.TRANS64 P0, [R8+URZ], R9 ;  /* 0x00000009080085a7 */ /* 0x000ea4000800007f */
[----:B--2---:R-:W-:Y:S05]  /*37760*/  @!P0 BRA `(.L_x_3991) ;  /* 0xfffffffc00f08947 */ /* 0x004fea000383ffff */
[----:B------:R-:W-:Y:S05]  /*37770*/  BRA `(.L_x_3990) ;  /* 0xfffffe8400547947 */ /* 0x000fea000383ffff */
.L_x_4020:
[----:B------:R-:W-:Y:S02]  /*37780*/  IMAD.MOV.U32 R13, RZ, RZ, R3 ;  /* 0x000000ffff0d7224 */ /* 0x000fe400078e0003 */
[----:B------:R-:W-:Y:S02]  /*37790*/  IMAD.MOV.U32 R12, RZ, RZ, RZ ;  /* 0x000000ffff0c7224 */ /* 0x000fe400078e00ff */
[----:B------:R-:W-:Y:S02]  /*377a0*/  IMAD.MOV.U32 R11, RZ, RZ, 0x181f ;  /* 0x0000181fff0b7424 */ /* 0x000fe400078e00ff */
[----:B------:R-:W-:-:S07]  /*377b0*/  IMAD.MOV.U32 R15, RZ, RZ, -0x1 ;  /* 0xffffffffff0f7424 */ /* 0x000fce00078e00ff */
[----:B-1--4-:R-:W-:Y:S05]  /*377c0*/  WARPSYNC.COLLECTIVE R15, `(.L_x_4228) ;  /* 0x000000000f087348 */ /* 0x012fea0003c00000 */
[----:B------:R0:W2:Y:S02]  /*377d0*/  SHFL.IDX P6, R14, R13, R12, R11 ;  /* 0x0000000c0d0e7389 */ /* 0x0000a400000c000b */
[----:B012-4-:R-:W-:Y:S01]  /*377e0*/  ENDCOLLECTIVE ;  /* 0x000000000000791b */ /* 0x017fe20003800000 */
.L_x_4228:
[----:B------:R-:W-:Y:S02]  /*377f0*/  IMAD.MOV.U32 R13, RZ, RZ, R2 ;  /* 0x000000ffff0d7224 */ /* 0x000fe400078e0002 */
[----:B------:R-:W-:-:S07]  /*37800*/  IMAD.MOV.U32 R0, RZ, RZ, R14 ;  /* 0x000000ffff007224 */ /* 0x000fce00078e000e */
[----:B------:R-:W-:Y:S05]  /*37810*/  WARPSYNC.COLLECTIVE R15, `(.L_x_4229) ;  /* 0x000000000f087348 */ /* 0x000fea0003c00000 */
[----:B------:R0:W1:Y:S02]  /*37820*/  SHFL.IDX P6, R14, R13, R12, R11 ;  /* 0x0000000c0d0e7389 */ /* 0x00006400000c000b */
[----:B01----:R-:W-:Y:S01]  /*37830*/  ENDCOLLECTIVE ;  /* 0x000000000000791b */ /* 0x003fe20003800000 */
.L_x_4229:
[----:B------:R-:W-:Y:S05]  /*37840*/  BRA `(.L_x_4230) ;  /* 0xffffff64005c7947 */ /* 0x000fea000383ffff */
.L_x_4023:
[----:B------:R-:W-:Y:S01]  /*37850*/  BSSY B1, `(.L_x_4231) ;  /* 0x0000008000017945 */ /* 0x000fe20003800000 */
[----:B------:R-:W-:Y:S02]  /*37860*/  IMAD.MOV.U32 R13, RZ, RZ, R3 ;  /* 0x000000ffff0d7224 */ /* 0x000fe400078e0003 */
[----:B------:R-:W-:Y:S02]  /*37870*/  IMAD.MOV.U32 R12, RZ, RZ, 0x1 ;  /* 0x00000001ff0c7424 */ /* 0x000fe400078e00ff */
[----:B------:R-:W-:Y:S02]  /*37880*/  IMAD.MOV.U32 R11, RZ, RZ, 0x181f ;  /* 0x0000181fff0b7424 */ /* 0x000fe400078e00ff */
[----:B--2---:R-:W-:-:S07]  /*37890*/  IMAD.MOV.U32 R15, RZ, RZ, -0x1 ;  /* 0xffffffffff0f7424 */ /* 0x004fce00078e00ff */
[----:B01-34-:R-:W-:Y:S05]  /*378a0*/  WARPSYNC.COLLECTIVE R15, `(.L_x_4232) ;  /* 0x000000000f087348 */ /* 0x01bfea0003c00000 */
[----:B---3--:R2:W3:Y:S02]  /*378b0*/  SHFL.IDX P6, R14, R13, R12, R11 ;  /* 0x0000000c0d0e7389 */ /* 0x0084e400000c000b */
[----:B01234-:R-:W-:Y:S01]  /*378c0*/  ENDCOLLECTIVE ;  /* 0x000000000000791b */ /* 0x01ffe20003800000 */
.L_x_4232:
[----:B------:R-:W-:Y:S05]  /*378d0*/  BSYNC B1 ;  /* 0x0000000000017941 */ /* 0x000fea0003800000 */
.L_x_4231:
        /* <DEDUP_REMOVED lines=8> */
.L_x_4233:
[----:B------:R-:W-:Y:S05]  /*37960*/  BRA `(.L_x_4234) ;  /* 0xffffff6400807947 */ /* 0x000fea000383ffff */
.L_x_4026:
[----:B------:R-:W-:Y:S01]  /*37970*/  BSSY B1, `(.L_x_4235) ;  /* 0x0000008000017945 */ /* 0x000fe20003800000 */
[----:B------:R-:W-:Y:S02]  /*37980*/  IMAD.MOV.U32 R13, RZ, RZ, R3 ;  /* 0x000000ffff0d7224 */ /* 0x000fe400078e0003 */
[----:B------:R-:W-:Y:S02]  /*37990*/  IMAD.MOV.U32 R12, RZ, RZ, 0x2 ;  /* 0x00000002ff0c7424 */ /* 0x000fe400078e00ff */
[----:B------:R-:W-:Y:S02]  /*379a0*/  IMAD.MOV.U32 R11, RZ, RZ, 0x181f ;  /* 0x0000181fff0b7424 */ /* 0x000fe400078e00ff */
[----:B0-----:R-:W-:-:S07]  /*379b0*/  IMAD.MOV.U32 R15, RZ, RZ, -0x1 ;  /* 0xffffffffff0f7424 */ /* 0x001fce00078e00ff */
[----:B-1234-:R-:W-:Y:S05]  /*379c0*/  WARPSYNC.COLLECTIVE R15, `(.L_x_4236) ;  /* 0x000000000f087348 */ /* 0x01efea0003c00000 */
[----:B---3--:R0:W3:Y:S02]  /*379d0*/  SHFL.IDX P6, R14, R13, R12, R11 ;  /* 0x0000000c0d0e7389 */ /* 0x0080e400000c000b */
[----:B01234-:R-:W-:Y:S01]  /*379e0*/  ENDCOLLECTIVE ;  /* 0x000000000000791b */ /* 0x01ffe20003800000 */
.L_x_4236:
[----:B------:R-:W-:Y:S05]  /*379f0*/  BSYNC B1 ;  /* 0x0000000000017941 */ /* 0x000fea0003800000 */
.L_x_4235:
        /* <DEDUP_REMOVED lines=8> */
.L_x_4237:
[----:B------:R-:W-:Y:S05]  /*37a80*/  BRA `(.L_x_4238) ;  /* 0xffffff6400a07947 */ /* 0x000fea000383ffff */
.L_x_4029:
[----:B------:R-:W-:Y:S01]  /*37a90*/  BSSY B1, `(.L_x_4239) ;  /* 0x0000008000017945 */ /* 0x000fe20003800000 */
[----:B------:R-:W-:Y:S02]  /*37aa0*/  IMAD.MOV.U32 R13, RZ, RZ, R3 ;  /* 0x000000ffff0d7224 */ /* 0x000fe400078e0003 */
[----:B------:R-:W-:Y:S02]  /*37ab0*/  IMAD.MOV.U32 R12, RZ, RZ, 0x3 ;  /* 0x00000003ff0c7424 */ /* 0x000fe400078e00ff */
[----:B------:R-:W-:Y:S02]  /*37ac0*/  IMAD.MOV.U32 R11, RZ, RZ, 0x181f ;  /* 0x0000181fff0b7424 */ /* 0x000fe400078e00ff */
[----:B0-----:R-:W-:-:S07]  /*37ad0*/  IMAD.MOV.U32 R15, RZ, RZ, -0x1 ;  /* 0xffffffffff0f7424 */ /* 0x001fce00078e00ff */
[----:B-1234-:R-:W-:Y:S05]  /*37ae0*/  WARPSYNC.COLLECTIVE R15, `(.L_x_4240) ;  /* 0x000000000f087348 */ /* 0x01efea0003c00000 */
[----:B------:R0:W0:Y:S02]  /*37af0*/  SHFL.IDX P6, R14, R13, R12, R11 ;  /* 0x0000000c0d0e7389 */ /* 0x00002400000c000b */
[----:B01234-:R-:W-:Y:S01]  /*37b00*/  ENDCOLLECTIVE ;  /* 0x000000000000791b */ /* 0x01ffe20003800000 */
.L_x_4240:
[----:B------:R-:W-:Y:S05]  /*37b10*/  BSYNC B1 ;  /* 0x0000000000017941 */ /* 0x000fea0003800000 */
.L_x_4239:
        /* <DEDUP_REMOVED lines=8> */
.L_x_4241:
[----:B------:R-:W-:Y:S05]  /*37ba0*/  BRA `(.L_x_4242) ;  /* 0xffffff6400c07947 */ /* 0x000fea000383ffff */
.L_x_4054:
[----:B------:R-:W0:Y:S01]  /*37bb0*/  S2R R12, SR_TID.X ;  /* 0x00000000000c7919 */ /* 0x000e220000002100 */
[----:B------:R-:W-:Y:S01]  /*37bc0*/  BSSY B1, `(.L_x_4243) ;  /* 0x000000a000017945 */ /* 0x000fe20003800000 */
[----:B------:R-:W-:Y:S02]  /*37bd0*/  IMAD.MOV.U32 R11, RZ, RZ, 0x1f ;  /* 0x0000001fff0b7424 */ /* 0x000fe400078e00ff */
[----:B------:R-:W-:Y:S01]  /*37be0*/  IMAD.MOV.U32 R15, RZ, RZ, -0x1 ;  /* 0xffffffffff0f7424 */ /* 0x000fe200078e00ff */
[----:B0-----:R-:W-:-:S04]  /*37bf0*/  SHF.R.U32.HI R12, RZ, 0x5, R12 ;  /* 0x00000005ff0c7819 */ /* 0x001fc8000001160c */
[----:B------:R-:W-:-:S05]  /*37c00*/  LOP3.LUT R12, R12, 0x3, RZ, 0xc0, !PT ;  /* 0x000000030c0c7812 */ /* 0x000fca00078ec0ff */
[----:B-1----:R-:W-:Y:S02]  /*37c10*/  IMAD.MOV.U32 R13, RZ, RZ, R12 ;  /* 0x000000ffff0d7224 */ /* 0x002fe400078e000c */
[----:B------:R-:W-:-:S07]  /*37c20*/  IMAD.MOV.U32 R12, RZ, RZ, RZ ;  /* 0x000000ffff0c7224 */ /* 0x000fce00078e00ff */
[----:B------:R-:W-:Y:S05]  /*37c30*/  WARPSYNC.COLLECTIVE R15, `(.L_x_4244) ;  /* 0x000000000f087348 */ /* 0x000fea0003c00000 */
[----:B------:R0:W1:Y:S02]  /*37c40*/  SHFL.IDX P6, R14, R13, R12, R11 ;  /* 0x0000000c0d0e7389 */ /* 0x00006400000c000b */
[----:B01----:R-:W-:Y:S01]  /*37c50*/  ENDCOLLECTIVE ;  /* 0x000000000000791b */ /* 0x003fe20003800000 */
.L_x_4244:
[----:B------:R-:W-:Y:S05]  /*37c60*/  BSYNC B1 ;  /* 0x0000000000017941 */ /* 0x000fea0003800000 */
.L_x_4243:
[----:B------:R-:W-:Y:S05]  /*37c70*/  BRA `(.L_x_4245) ;  /* 0xffffff7c00d87947 */ /* 0x000fea000383ffff */
.L_x_4056:
[----:B------:R-:W-:Y:S01]  /*37c80*/  BSSY B1, `(.L_x_4246) ;  /* 0x0000006000017945 */ /* 0x000fe20003800000 */
[----:B------:R-:W-:-:S07]  /*37c90*/  IMAD.MOV.U32 R15, RZ, RZ, -0x1 ;  /* 0xffffffffff0f7424 */ /* 0x000fce00078e00ff */
[----:B01----:R-:W-:Y:S05]  /*37ca0*/  WARPSYNC.COLLECTIVE R15, `(.L_x_4247) ;  /* 0x000000000f0c7348 */ /* 0x003fea0003c00000 */
[----:B------:R-:W-:Y:S02]  /*37cb0*/  ELECT P6, UR62, PT ;  /* 0x00000000003e782f */ /* 0x000fe400038c0000 */
[----:B------:R-:W-:Y:S01]  /*37cc0*/  MOV R14, UR62 ;  /* 0x0000003e000e7c02 */ /* 0x000fe20008000f00 */
[----:B01----:R-:W-:Y:S10]  /*37cd0*/  ENDCOLLECTIVE ;  /* 0x000000000000791b */ /* 0x003ff40003800000 */
.L_x_4247:
[----:B------:R-:W-:Y:S05]  /*37ce0*/  BSYNC B1 ;  /* 0x0000000000017941 */ /* 0x000fea0003800000 */
.L_x_4246:
[----:B------:R-:W-:Y:S05]  /*37cf0*/  BRA `(.L_x_4055) ;  /* 0xffffff7c00d07947 */ /* 0x000fea000383ffff */
.L_x_4058:
[----:B0-----:R0:W2:Y:S02]  /*37d00*/  SYNCS.PHASECHK.TRANS64.TRYWAIT P0, [R23+URZ+0x32420], R6 ;  /* 0x03242006170075a7 */ /* 0x0010a4000800017f */
[----:B--2---:R-:W-:Y:S05]  /*37d10*/  @!P0 NANOSLEEP.SYNCS 0x989680 ;  /* 0x009896800000895d */ /* 0x004fea0003900000 */
[----:B------:R-:W2:Y:S02]  /*37d20*/  @!P0 SYNCS.PHASECHK.TRANS64 P0, [R23+URZ+0x32420], R6 ;  /* 0x03242006170085a7 */ /* 0x000ea4000800007f */
[----:B--2---:R-:W-:Y:S05]  /*37d30*/  @!P0 BRA `(.L_x_4058) ;  /* 0xfffffffc00f08947 */ /* 0x004fea000383ffff */
[----:B------:R-:W-:Y:S05]  /*37d40*/  BRA `(.L_x_4248) ;  /* 0xffffff7c00e07947 */ /* 0x000fea000383ffff */
.L_x_4062:
[----:B0-----:R0:W2:Y:S02]  /*37d50*/  SYNCS.PHASECHK.TRANS64.TRYWAIT P0, [R3+URZ+0x324a0], R6 ;  /* 0x0324a006030075a7 */ /* 0x0010a4000800017f */
[----:B--2---:R-:W-:Y:S05]  /*37d60*/  @!P0 NANOSLEEP.SYNCS 0x989680 ;  /* 0x009896800000895d */ /* 0x004fea0003900000 */
[----:B------:R-:W2:Y:S02]  /*37d70*/  @!P0 SYNCS.PHASECHK.TRANS64 P0, [R3+URZ+0x324a0], R6 ;  /* 0x0324a006030085a7 */ /* 0x000ea4000800007f */
[----:B--2---:R-:W-:Y:S05]  /*37d80*/  @!P0 BRA `(.L_x_4062) ;  /* 0xfffffffc00f08947 */ /* 0x004fea000383ffff */
[----:B------:R-:W-:Y:S05]  /*37d90*/  BRA `(.L_x_4249) ;  /* 0xffffff7c00f87947 */ /* 0x000fea000383ffff */
.L_x_4067:
[----:B--2---:R2:W3:Y:S02]  /*37da0*/  SYNCS.PHASECHK.TRANS64.TRYWAIT P0, [R3+URZ+0x324c0], R6 ;  /* 0x0324c006030075a7 */ /* 0x0044e4000800017f */
[----:B---3--:R-:W-:Y:S05]  /*37db0*/  @!P0 NANOSLEEP.SYNCS 0x989680 ;  /* 0x009896800000895d */ /* 0x008fea0003900000 */
[----:B------:R-:W3:Y:S02]  /*37dc0*/  @!P0 SYNCS.PHASECHK.TRANS64 P0, [R3+URZ+0x324c0], R6 ;  /* 0x0324c006030085a7 */ /* 0x000ee4000800007f */
[----:B---3--:R-:W-:Y:S05]  /*37dd0*/  @!P0 BRA `(.L_x_4067) ;  /* 0xfffffffc00f08947 */ /* 0x008fea000383ffff */
[----:B------:R-:W-:Y:S05]  /*37de0*/  BRA `(.L_x_4250) ;  /* 0xffffff8000747947 */ /* 0x000fea000383ffff */
.L_x_4077:
[----:B--2---:R2:W3:Y:S02]  /*37df0*/  SYNCS.PHASECHK.TRANS64.TRYWAIT P1, [R10+URZ+0x324a0], R2 ;  /* 0x0324a0020a0075a7 */ /* 0x0044e4000802017f */
[----:B---3--:R-:W-:Y:S05]  /*37e00*/  @!P1 NANOSLEEP.SYNCS 0x989680 ;  /* 0x009896800000995d */ /* 0x008fea0003900000 */
[----:B------:R-:W3:Y:S02]  /*37e10*/  @!P1 SYNCS.PHASECHK.TRANS64 P1, [R10+URZ+0x324a0], R2 ;  /* 0x0324a0020a0095a7 */ /* 0x000ee4000802007f */
[----:B---3--:R-:W-:Y:S05]  /*37e20*/  @!P1 BRA `(.L_x_4077) ;  /* 0xfffffffc00f09947 */ /* 0x008fea000383ffff */
[----:B------:R-:W-:Y:S05]  /*37e30*/  BRA `(.L_x_4251) ;  /* 0xffffff8400e87947 */ /* 0x000fea000383ffff */
.L_x_4082:
[----:B0-----:R0:W1:Y:S02]  /*37e40*/  SYNCS.PHASECHK.TRANS64.TRYWAIT P1, [R10+URZ+0x324c0], R2 ;  /* 0x0324c0020a0075a7 */ /* 0x001064000802017f */
[----:B-1----:R-:W-:Y:S05]  /*37e50*/  @!P1 NANOSLEEP.SYNCS 0x989680 ;  /* 0x009896800000995d */ /* 0x002fea0003900000 */
[----:B------:R-:W1:Y:S02]  /*37e60*/  @!P1 SYNCS.PHASECHK.TRANS64 P1, [R10+URZ+0x324c0], R2 ;  /* 0x0324c0020a0095a7 */ /* 0x000e64000802007f */
[----:B-1----:R-:W-:Y:S05]  /*37e70*/  @!P1 BRA `(.L_x_4082) ;  /* 0xfffffffc00f09947 */ /* 0x002fea000383ffff */
[----:B------:R-:W-:Y:S05]  /*37e80*/  BRA `(.L_x_4252) ;  /* 0xffffff8800607947 */ /* 0x000fea000383ffff */
.L_x_4106:
        /* <DEDUP_REMOVED lines=8> */
[----:B--2---:R-:W-:Y:S05]  /*37f10*/  WARPSYNC.COLLECTIVE R15, `(.L_x_4254) ;  /* 0x000000000f087348 */ /* 0x004fea0003c00000 */
[----:B------:R0:W1:Y:S02]  /*37f20*/  SHFL.IDX P6, R14, R13, R12, R11 ;  /* 0x0000000c0d0e7389 */ /* 0x00006400000c000b */
[----:B012---:R-:W-:Y:S01]  /*37f30*/  ENDCOLLECTIVE ;  /* 0x000000000000791b */ /* 0x007fe20003800000 */
.L_x_4254:
[----:B------:R-:W-:Y:S05]  /*37f40*/  BSYNC B0 ;  /* 0x0000000000007941 */ /* 0x000fea0003800000 */
.L_x_4253:
[----:B------:R-:W-:Y:S05]  /*37f50*/  BRA `(.L_x_4255) ;  /* 0xffffff9800e07947 */ /* 0x000fea000383ffff */
.L_x_4109:
[----:B-1----:R1:W2:Y:S02]  /*37f60*/  SYNCS.PHASECHK.TRANS64.TRYWAIT P0, [R17+URZ+0x32440], R0 ;  /* 0x03244000110075a7 */ /* 0x0022a4000800017f */
[----:B--2---:R-:W-:Y:S05]  /*37f70*/  @!P0 NANOSLEEP.SYNCS 0x989680 ;  /* 0x009896800000895d */ /* 0x004fea0003900000 */
[----:B------:R-:W2:Y:S02]  /*37f80*/  @!P0 SYNCS.PHASECHK.TRANS64 P0, [R17+URZ+0x32440], R0 ;  /* 0x03244000110085a7 */ /* 0x000ea4000800007f */
[----:B--2---:R-:W-:Y:S05]  /*37f90*/  @!P0 BRA `(.L_x_4109) ;  /* 0xfffffffc00f08947 */ /* 0x004fea000383ffff */
[----:B------:R-:W-:Y:S05]  /*37fa0*/  BRA `(.L_x_4256) ;  /* 0xffffff9800f87947 */ /* 0x000fea000383ffff */
.L_x_4110:
        /* <DEDUP_REMOVED lines=8> */
.L_x_4258:
[----:B------:R-:W-:Y:S05]  /*38030*/  BSYNC B0 ;  /* 0x0000000000007941 */ /* 0x000fea0003800000 */
.L_x_4257:
        /* <DEDUP_REMOVED lines=9> */
.L_x_4259:
[----:B------:R-:W-:Y:S02]  /*380d0*/  IMAD.MOV.U32 R13, RZ, RZ, R4 ;  /* 0x000000ffff0d7224 */ /* 0x000fe400078e0004 */
[----:B------:R-:W-:Y:S02]  /*380e0*/  IMAD.MOV.U32 R12, RZ, RZ, 0x1 ;  /* 0x00000001ff0c7424 */ /* 0x000fe400078e00ff */
[----:B------:R-:W-:-:S07]  /*380f0*/  IMAD.MOV.U32 R3, RZ, RZ, R14 ;  /* 0x000000ffff037224 */ /* 0x000fce00078e000e */
[----:B------:R-:W-:Y:S05]  /*38100*/  WARPSYNC.COLLECTIVE R15, `(.L_x_4260) ;  /* 0x000000000f087348 */ /* 0x000fea0003c00000 */
[----:B------:R0:W1:Y:S02]  /*38110*/  SHFL.IDX P6, R14, R13, R12, R11 ;  /* 0x0000000c0d0e7389 */ /* 0x00006400000c000b */
[----:B01----:R-:W-:Y:S01]  /*38120*/  ENDCOLLECTIVE ;  /* 0x000000000000791b */ /* 0x003fe20003800000 */
.L_x_4260:
        /* <DEDUP_REMOVED lines=15> */
.L_x_4261:
[----:B------:R-:W-:Y:S02]  /*38220*/  @P0 IMAD R6, R5, 0x2, R23 ;  /* 0x0000000205060824 */ /* 0x000fe400078e0217 */
[----:B------:R-:W-:Y:S02]  /*38230*/  IMAD.MOV.U32 R13, RZ, RZ, R4 ;  /* 0x000000ffff0d7224 */ /* 0x000fe400078e0004 */
[----:B------:R-:W-:Y:S02]  /*38240*/  IMAD.MOV.U32 R12, RZ, RZ, 0x2 ;  /* 0x00000002ff0c7424 */ /* 0x000fe400078e00ff */
[----:B------:R-:W-:-:S07]  /*38250*/  IMAD.MOV.U32 R3, RZ, RZ, R14 ;  /* 0x000000ffff037224 */ /* 0x000fce00078e000e */
[----:B------:R-:W-:Y:S05]  /*38260*/  WARPSYNC.COLLECTIVE R15, `(.L_x_4262) ;  /* 0x000000000f087348 */ /* 0x000fea0003c00000 */
[----:B------:R0:W1:Y:S02]  /*38270*/  SHFL.IDX P6, R14, R13, R12, R11 ;  /* 0x0000000c0d0e7389 */ /* 0x00006400000c000b */
[----:B01----:R-:W-:Y:S01]  /*38280*/  ENDCOLLECTIVE ;  /* 0x000000000000791b */ /* 0x003fe20003800000 */
.L_x_4262:
        /* <DEDUP_REMOVED lines=15> */
.L_x_4263:
[----:B------:R-:W-:Y:S02]  /*38380*/  @P0 IMAD R6, R5, 0x2, R23 ;  /* 0x0000000205060824 */ /* 0x000fe400078e0217 */
[----:B------:R-:W-:Y:S02]  /*38390*/  IMAD.MOV.U32 R13, RZ, RZ, R4 ;  /* 0x000000ffff0d7224 */ /* 0x000fe400078e0004 */
[----:B------:R-:W-:Y:S02]  /*383a0*/  IMAD.MOV.U32 R12, RZ, RZ, 0x3 ;  /* 0x00000003ff0c7424 */ /* 0x000fe400078e00ff */
[----:B------:R-:W-:-:S07]  /*383b0*/  IMAD.MOV.U32 R3, RZ, RZ, R14 ;  /* 0x000000ffff037224 */ /* 0x000fce00078e000e */
[----:B------:R-:W-:Y:S05]  /*383c0*/  WARPSYNC.COLLECTIVE R15, `(.L_x_4264) ;  /* 0x000000000f087348 */ /* 0x000fea0003c00000 */
[----:B------:R0:W1:Y:S02]  /*383d0*/  SHFL.IDX P6, R14, R13, R12, R11 ;  /* 0x0000000c0d0e7389 */ /* 0x00006400000c000b */
[----:B01----:R-:W-:Y:S01]  /*383e0*/  ENDCOLLECTIVE ;  /* 0x000000000000791b */ /* 0x003fe20003800000 */
.L_x_4264:
        /* <DEDUP_REMOVED lines=15> */
.L_x_4265:
[----:B------:R-:W-:Y:S02]  /*384e0*/  @P0 IMAD R6, R5, 0x2, R23 ;  /* 0x0000000205060824 */ /* 0x000fe400078e0217 */
[----:B------:R-:W-:Y:S02]  /*384f0*/  IMAD.MOV.U32 R13, RZ, RZ, R4 ;  /* 0x000000ffff0d7224 */ /* 0x000fe400078e0004 */
[----:B------:R-:W-:Y:S02]  /*38500*/  IMAD.MOV.U32 R12, RZ, RZ, 0x4 ;  /* 0x00000004ff0c7424 */ /* 0x000fe400078e00ff */
[----:B------:R-:W-:-:S07]  /*38510*/  IMAD.MOV.U32 R3, RZ, RZ, R14 ;  /* 0x000000ffff037224 */ /* 0x000fce00078e000e */
[----:B------:R-:W-:Y:S05]  /*38520*/  WARPSYNC.COLLECTIVE R15, `(.L_x_4266) ;  /* 0x000000000f087348 */ /* 0x000fea0003c00000 */
[----:B------:R0:W1:Y:S02]  /*38530*/  SHFL.IDX P6, R14, R13, R12, R11 ;  /* 0x0000000c0d0e7389 */ /* 0x00006400000c000b */
[----:B01----:R-:W-:Y:S01]  /*38540*/  ENDCOLLECTIVE ;  /* 0x000000000000791b */ /* 0x003fe20003800000 */
.L_x_4266:
        /* <DEDUP_REMOVED lines=15> */
.L_x_4267:
[----:B------:R-:W-:Y:S02]  /*38640*/  @P0 IMAD R6, R5, 0x2, R23 ;  /* 0x0000000205060824 */ /* 0x000fe400078e0217 */
[----:B------:R-:W-:Y:S02]  /*38650*/  IMAD.MOV.U32 R13, RZ, RZ, R4 ;  /* 0x000000ffff0d7224 */ /* 0x000fe400078e0004 */
[----:B------:R-:W-:Y:S02]  /*38660*/  IMAD.MOV.U32 R12, RZ, RZ, 0x5 ;  /* 0x00000005ff0c7424 */ /* 0x000fe400078e00ff */
[----:B------:R-:W-:-:S07]  /*38670*/  IMAD.MOV.U32 R3, RZ, RZ, R14 ;  /* 0x000000ffff037224 */ /* 0x000fce00078e000e */
[----:B------:R-:W-:Y:S05]  /*38680*/  WARPSYNC.COLLECTIVE R15, `(.L_x_4268) ;  /* 0x000000000f087348 */ /* 0x000fea0003c00000 */
[----:B------:R0:W1:Y:S02]  /*38690*/  SHFL.IDX P6, R14, R13, R12, R11 ;  /* 0x0000000c0d0e7389 */ /* 0x00006400000c000b */
[----:B01----:R-:W-:Y:S01]  /*386a0*/  ENDCOLLECTIVE ;  /* 0x000000000000791b */ /* 0x003fe20003800000 */
.L_x_4268:
        /* <DEDUP_REMOVED lines=10> */
.L_x_4269:
[----:B------:R-:W-:Y:S01]  /*38750*/  @!PT LDS RZ, [RZ] ;  /* 0x00000000fffff984 */ /* 0x000fe20000000800 */
[----:B------:R-:W-:Y:S01]  /*38760*/  @!PT LDS RZ, [RZ] ;  /* 0x00000000fffff984 */ /* 0x000fe20000000800 */
[----:B------:R-:W-:Y:S01]  /*38770*/  @!PT LDS RZ, [RZ] ;  /* 0x00000000fffff984 */ /* 0x000fe20000000800 */
[----:B------:R0:W-:Y:S01]  /*38780*/  @P0 LDGSTS.E.BYPASS.LTC128B.128 [R6+0x1e400], desc[UR44][R2.64], !P2 ;  /* 0x1e40000002060fae */ /* 0x0001e2000d101d6c */
[----:B------:R-:W-:Y:S01]  /*38790*/  IMAD.MOV.U32 R0, RZ, RZ, R14 ;  /* 0x000000ffff007224 */ /* 0x000fe200078e000e */
[----:B------:R-:W-:Y:S06]  /*387a0*/  BRA `(.L_x_4270) ;  /* 0xffffff9800687947 */ /* 0x000fec000383ffff */
.L_x_4115:
        /* <DEDUP_REMOVED lines=9> */
.L_x_4271:
        /* <DEDUP_REMOVED lines=12> */
.L_x_4272:
[----:B------:R-:W-:Y:S02]  /*38900*/  IMAD.MOV.U32 R13, RZ, RZ, R3 ;  /* 0x000000ffff0d7224 */ /* 0x000fe400078e0003 */
[----:B------:R-:W-:Y:S02]  /*38910*/  IMAD.MOV.U32 R12, RZ, RZ, 0x1 ;  /* 0x00000001ff0c7424 */ /* 0x000fe400078e00ff */
[----:B------:R-:W-:-:S07]  /*38920*/  IMAD.MOV.U32 R5, RZ, RZ, R14 ;  /* 0x000000ffff057224 */ /* 0x000fce00078e000e */
[----:B------:R-:W-:Y:S05]  /*38930*/  WARPSYNC.COLLECTIVE R15, `(.L_x_4273) ;  /* 0x000000000f087348 */ /* 0x000fea0003c00000 */
[----:B------:R0:W1:Y:S02]  /*38940*/  SHFL.IDX P6, R14, R13, R12, R11 ;  /* 0x0000000c0d0e7389 */ /* 0x00006400000c000b */
[----:B01----:R-:W-:Y:S01]  /*38950*/  ENDCOLLECTIVE ;  /* 0x000000000000791b */ /* 0x003fe20003800000 */
.L_x_4273:
        /* <DEDUP_REMOVED lines=15> */
.L_x_4274:
[----:B------:R-:W-:Y:S02]  /*38a50*/  IMAD.MOV.U32 R13, RZ, RZ, R3 ;  /* 0x000000ffff0d7224 */ /* 0x000fe400078e0003 */
[----:B------:R-:W-:Y:S02]  /*38a60*/  IMAD.MOV.U32 R12, RZ, RZ, 0x2 ;  /* 0x00000002ff0c7424 */ /* 0x000fe400078e00ff */
[----:B------:R-:W-:-:S07]  /*38a70*/  IMAD.MOV.U32 R5, RZ, RZ, R14 ;  /* 0x000000ffff057224 */ /* 0x000fce00078e000e */
[----:B------:R-:W-:Y:S05]  /*38a80*/  WARPSYNC.COLLECTIVE R15, `(.L_x_4275) ;  /* 0x000000000f087348 */ /* 0x000fea0003c00000 */
[----:B------:R0:W1:Y:S02]  /*38a90*/  SHFL.IDX P6, R14, R13, R12, R11 ;  /* 0x0000000c0d0e7389 */ /* 0x00006400000c000b */
[----:B01----:R-:W-:Y:S01]  /*38aa0*/  ENDCOLLECTIVE ;  /* 0x000000000000791b */ /* 0x003fe20003800000 */
.L_x_4275:
        /* <DEDUP_REMOVED lines=15> */
.L_x_4276:
[----:B------:R-:W-:Y:S02]  /*38ba0*/  IMAD.MOV.U32 R13, RZ, RZ, R3 ;  /* 0x000000ffff0d7224 */ /* 0x000fe400078e0003 */
[----:B------:R-:W-:Y:S02]  /*38bb0*/  IMAD.MOV.U32 R12, RZ, RZ, 0x3 ;  /* 0x00000003ff0c7424 */ /* 0x000fe400078e00ff */
[----:B------:R-:W-:-:S07]  /*38bc0*/  IMAD.MOV.U32 R5, RZ, RZ, R14 ;  /* 0x000000ffff057224 */ /* 0x000fce00078e000e */
[----:B------:R-:W-:Y:S05]  /*38bd0*/  WARPSYNC.COLLECTIVE R15, `(.L_x_4277) ;  /* 0x000000000f087348 */ /* 0x000fea0003c00000 */
[----:B------:R0:W1:Y:S02]  /*38be0*/  SHFL.IDX P6, R14, R13, R12, R11 ;  /* 0x0000000c0d0e7389 */ /* 0x00006400000c000b */
[----:B01----:R-:W-:Y:S01]  /*38bf0*/  ENDCOLLECTIVE ;  /* 0x000000000000791b */ /* 0x003fe20003800000 */
.L_x_4277:
        /* <DEDUP_REMOVED lines=10> */
.L_x_4278:
        /* <DEDUP_REMOVED lines=13> */
.L_x_4279:
        /* <DEDUP_REMOVED lines=10> */
.L_x_4280:
        /* <DEDUP_REMOVED lines=13> */
.L_x_4281:
        /* <DEDUP_REMOVED lines=10> */
.L_x_4282:
        /* <DEDUP_REMOVED lines=13> */
.L_x_4283:
        /* <DEDUP_REMOVED lines=10> */
.L_x_4284:
        /* <DEDUP_REMOVED lines=11> */
.L_x_4285:
        /* <DEDUP_REMOVED lines=10> */
.L_x_4286:
[----:B------:R-:W-:Y:S01]  /*39240*/  @!PT LDS RZ, [RZ] ;  /* 0x00000000fffff984 */ /* 0x000fe20000000800 */
[----:B------:R-:W-:Y:S01]  /*39250*/  @!PT LDS RZ, [RZ] ;  /* 0x00000000fffff984 */ /* 0x000fe20000000800 */
[----:B------:R-:W-:Y:S01]  /*39260*/  @!PT LDS RZ, [RZ] ;  /* 0x00000000fffff984 */ /* 0x000fe20000000800 */
[----:B------:R0:W-:Y:S01]  /*39270*/  @!P0 LDGSTS.E.BYPASS.LTC128B.128 [R26+0x1b400], desc[UR44][R4.64], !P1 ;  /* 0x1b400000041a8fae */ /* 0x0001e2000c901d6c */
[----:B------:R-:W-:Y:S01]  /*39280*/  IMAD.MOV.U32 R0, RZ, RZ, R14 ;  /* 0x000000ffff007224 */ /* 0x000fe200078e000e */
[----:B------:R-:W-:Y:S06]  /*39290*/  BRA `(.L_x_4287) ;  /* 0xffffff9800c87947 */ /* 0x000fec000383ffff */
.L_x_4119:
        /* <DEDUP_REMOVED lines=9> */
[----:B------:R-:W-:-:S02]  /*39330*/  IMAD.MOV.U32 R15, RZ, RZ, -0x1 ;  /* 0xffffffffff0f7424 */ /* 0x000fc400078e00ff */
        /* <DEDUP_REMOVED lines=23> */
.L_x_4289:
[----:B------:R-:W-:Y:S05]  /*394b0*/  BSYNC B0 ;  /* 0x0000000000007941 */ /* 0x000fea0003800000 */
.L_x_4288:
        /* <DEDUP_REMOVED lines=11> */
.L_x_4290:
        /* <DEDUP_REMOVED lines=12> */
.L_x_4291:
        /* <DEDUP_REMOVED lines=15> */
.L_x_4292:
        /* <DEDUP_REMOVED lines=12> */
.L_x_4293:
        /* <DEDUP_REMOVED lines=12> */
.L_x_4294:
        /* <DEDUP_REMOVED lines=12> */
.L_x_4295:
        /* <DEDUP_REMOVED lines=12> */
.L_x_4296:
        /* <DEDUP_REMOVED lines=12> */
.L_x_4297:
        /* <DEDUP_REMOVED lines=12> */
.L_x_4298:
        /* <DEDUP_REMOVED lines=12> */
.L_x_4299:
        /* <DEDUP_REMOVED lines=12> */
.L_x_4300:
        /* <DEDUP_REMOVED lines=12> */
.L_x_4301:
        /* <DEDUP_REMOVED lines=11> */
.L_x_4302:
[----:B------:R-:W-:Y:S02]  /*39e90*/  IMAD.MOV.U32 R13, RZ, RZ, R0 ;  /* 0x000000ffff0d7224 */ /* 0x000fe400078e0000 */
[----:B------:R-:W-:Y:S02]  /*39ea0*/  IMAD.MOV.U32 R12, RZ, RZ, 0x7 ;  /* 0x00000007ff0c7424 */ /* 0x000fe400078e00ff */
[----:B------:R-:W-:-:S07]  /*39eb0*/  IMAD.MOV.U32 R2, RZ, RZ, R14 ;  /* 0x000000ffff027224 */ /* 0x000fce00078e000e */
[----:B------:R-:W-:Y:S05]  /*39ec0*/  WARPSYNC.COLLECTIVE R15, `(.L_x_4303) ;  /* 0x000000000f087348 */ /* 0x000fea0003c00000 */
[----:B------:R0:W1:Y:S02]  /*39ed0*/  SHFL.IDX P6, R14, R13, R12, R11 ;  /* 0x0000000c0d0e7389 */ /* 0x00006400000c000b */
[----:B01----:R-:W-:Y:S01]  /*39ee0*/  ENDCOLLECTIVE ;  /* 0x000000000000791b */ /* 0x003fe20003800000 */
.L_x_4303:
        /* <DEDUP_REMOVED lines=14> */
.L_x_4304:
[----:B------:R-:W-:Y:S01]  /*39fd0*/  IMAD.MOV.U32 R2, RZ, RZ, R14 ;  /* 0x000000ffff027224 */ /* 0x000fe200078e000e */
[----:B------:R-:W-:Y:S06]  /*39fe0*/  BRA `(.L_x_4305) ;  /* 0xffffff9800347947 */ /* 0x000fec000383ffff */
.L_x_4124:
[----:B0-----:R0:W1:Y:S02]  /*39ff0*/  SYNCS.PHASECHK.TRANS64.TRYWAIT P0, [R23+URZ+0x32420], R0 ;  /* 0x03242000170075a7 */ /* 0x001064000800017f */
[----:B-1----:R-:W-:Y:S05]  /*3a000*/  @!P0 NANOSLEEP.SYNCS 0x989680 ;  /* 0x009896800000895d */ /* 0x002fea0003900000 */
[----:B------:R-:W1:Y:S02]  /*3a010*/  @!P0 SYNCS.PHASECHK.TRANS64 P0, [R23+URZ+0x32420], R0 ;  /* 0x03242000170085a7 */ /* 0x000e64000800007f */
[----:B-1----:R-:W-:Y:S05]  /*3a020*/  @!P0 BRA `(.L_x_4124) ;  /* 0xfffffffc00f08947 */ /* 0x002fea000383ffff */
[----:B------:R-:W-:Y:S05]  /*3a030*/  BRA `(.L_x_4306) ;  /* 0xffffff9800a87947 */ /* 0x000fea000383ffff */
.L_x_4127:
[----:B0-----:R0:W1:Y:S02]  /*3a040*/  SYNCS.PHASECHK.TRANS64.TRYWAIT P0, [R17+URZ+0x32460], R0 ;  /* 0x03246000110075a7 */ /* 0x001064000800017f */
[----:B-1----:R-:W-:Y:S05]  /*3a050*/  @!P0 NANOSLEEP.SYNCS 0x989680 ;  /* 0x009896800000895d */ /* 0x002fea0003900000 */
[----:B------:R-:W1:Y:S02]  /*3a060*/  @!P0 SYNCS.PHASECHK.TRANS64 P0, [R17+URZ+0x32460], R0 ;  /* 0x03246000110085a7 */ /* 0x000e64000800007f */
[----:B-1----:R-:W-:Y:S05]  /*3a070*/  @!P0 BRA `(.L_x_4127) ;  /* 0xfffffffc00f08947 */ /* 0x002fea000383ffff */
[----:B------:R-:W-:Y:S05]  /*3a080*/  BRA `(.L_x_4307) ;  /* 0xffffff9800b87947 */ /* 0x000fea000383ffff */
.L_x_4128:
        /* <DEDUP_REMOVED lines=8> */
.L_x_4309:
[----:B------:R-:W-:Y:S05]  /*3a110*/  BSYNC B0 ;  /* 0x0000000000007941 */ /* 0x000fea0003800000 */
.L_x_4308:
        /* <DEDUP_REMOVED lines=13> */
.L_x_4310:
        /* <DEDUP_REMOVED lines=9> */
.L_x_4311:
        /* <DEDUP_REMOVED lines=17> */
.L_x_4312:
[----:B------:R-:W-:Y:S02]  /*3a390*/  IMAD.MOV.U32 R13, RZ, RZ, R6 ;  /* 0x000000ffff0d7224 */ /* 0x000fe400078e0006 */
[----:B------:R-:W-:Y:S01]  /*3a3a0*/  IMAD.MOV.U32 R12, RZ, RZ, 0x2 ;  /* 0x00000002ff0c7424 */ /* 0x000fe200078e00ff */
[----:B------:R-:W-:-:S13]  /*3a3b0*/  IADD3 R2, P3, R14, R0, RZ ;  /* 0x000000000e027210 */ /* 0x000fda0007f7e0ff */
[----:B------:R-:W-:Y:S05]  /*3a3c0*/  WARPSYNC.COLLECTIVE R15, `(.L_x_4313) ;  /* 0x000000000f087348 */ /* 0x000fea0003c00000 */
[----:B------:R0:W1:Y:S02]  /*3a3d0*/  SHFL.IDX P6, R14, R13, R12, R11 ;  /* 0x0000000c0d0e7389 */ /* 0x00006400000c000b */
[----:B01----:R-:W-:Y:S01]  /*3a3e0*/  ENDCOLLECTIVE ;  /* 0x000000000000791b */ /* 0x003fe20003800000 */
.L_x_4313:
        /* <DEDUP_REMOVED lines=17> */
.L_x_4314:
[----:B------:R-:W-:Y:S02]  /*3a500*/  IMAD.MOV.U32 R13, RZ, RZ, R6 ;  /* 0x000000ffff0d7224 */ /* 0x000fe400078e0006 */
[----:B------:R-:W-:Y:S01]  /*3a510*/  IMAD.MOV.U32 R12, RZ, RZ, 0x3 ;  /* 0x00000003ff0c7424 */ /* 0x000fe200078e00ff */
[----:B------:R-:W-:-:S13]  /*3a520*/  IADD3 R2, P3, R14, R0, RZ ;  /* 0x000000000e027210 */ /* 0x000fda0007f7e0ff */
[----:B------:R-:W-:Y:S05]  /*3a530*/  WARPSYNC.COLLECTIVE R15, `(.L_x_4315) ;  /* 0x000000000f087348 */ /* 0x000fea0003c00000 */
[----:B------:R0:W1:Y:S02]  /*3a540*/  SHFL.IDX P6, R14, R13, R12, R11 ;  /* 0x0000000c0d0e7389 */ /* 0x00006400000c000b */
[----:B01----:R-:W-:Y:S01]  /*3a550*/  ENDCOLLECTIVE ;  /* 0x000000000000791b */ /* 0x003fe20003800000 */
.L_x_4315:
        /* <DEDUP_REMOVED lines=17> */
.L_x_4316:
[----:B------:R-:W-:Y:S02]  /*3a670*/  IMAD.MOV.U32 R13, RZ, RZ, R6 ;  /* 0x000000ffff0d7224 */ /* 0x000fe400078e0006 */
[----:B------:R-:W-:Y:S01]  /*3a680*/  IMAD.MOV.U32 R12, RZ, RZ, 0x4 ;  /* 0x00000004ff0c7424 */ /* 0x000fe200078e00ff */
[----:B------:R-:W-:-:S13]  /*3a690*/  IADD3 R2, P3, R14, R0, RZ ;  /* 0x000000000e027210 */ /* 0x000fda0007f7e0ff */
[----:B------:R-:W-:Y:S05]  /*3a6a0*/  WARPSYNC.COLLECTIVE R15, `(.L_x_4317) ;  /* 0x000000000f087348 */ /* 0x000fea0003c00000 */
[----:B------:R0:W1:Y:S02]  /*3a6b0*/  SHFL.IDX P6, R14, R13, R12, R11 ;  /* 0x0000000c0d0e7389 */ /* 0x00006400000c000b */
[----:B01----:R-:W-:Y:S01]  /*3a6c0*/  ENDCOLLECTIVE ;  /* 0x000000000000791b */ /* 0x003fe20003800000 */
.L_x_4317:
        /* <DEDUP_REMOVED lines=17> */
.L_x_4318:
[----:B------:R-:W-:Y:S02]  /*3a7e0*/  IMAD.MOV.U32 R13, RZ, RZ, R6 ;  /* 0x000000ffff0d7224 */ /* 0x000fe400078e0006 */
[----:B------:R-:W-:Y:S01]  /*3a7f0*/  IMAD.MOV.U32 R12, RZ, RZ, 0x5 ;  /* 0x00000005ff0c7424 */ /* 0x000fe200078e00ff */
[----:B------:R-:W-:-:S13]  /*3a800*/  IADD3 R2, P3, R14, R0, RZ ;  /* 0x000000000e027210 */ /* 0x000fda0007f7e0ff */
[----:B------:R-:W-:Y:S05]  /*3a810*/  WARPSYNC.COLLECTIVE R15, `(.L_x_4319) ;  /* 0x000000000f087348 */ /* 0x000fea0003c00000 */
[----:B------:R0:W1:Y:S02]  /*3a820*/  SHFL.IDX P6, R14, R13, R12, R11 ;  /* 0x0000000c0d0e7389 */ /* 0x00006400000c000b */
[----:B01----:R-:W-:Y:S01]  /*3a830*/  ENDCOLLECTIVE ;  /* 0x000000000000791b */ /* 0x003fe20003800000 */
.L_x_4319:
        /* <DEDUP_REMOVED lines=12> */
.L_x_4320:
        /* <DEDUP_REMOVED lines=9> */
.L_x_4135:
[----:B0-----:R0:W1:Y:S02]  /*3a990*/  SYNCS.PHASECHK.TRANS64.TRYWAIT P0, [R4+URZ+0x32440], R21 ;  /* 0x03244015040075a7 */ /* 0x001064000800017f */
[----:B-1----:R-:W-:Y:S05]  /*3a9a0*/  @!P0 NANOSLEEP.SYNCS 0x989680 ;  /* 0x009896800000895d */ /* 0x002fea0003900000 */
[----:B------:R-:W1:Y:S02]  /*3a9b0*/  @!P0 SYNCS.PHASECHK.TRANS64 P0, [R4+URZ+0x32440], R21 ;  /* 0x03244015040085a7 */ /* 0x000e64000800007f */
[----:B-1----:R-:W-:Y:S05]  /*3a9c0*/  @!P0 BRA `(.L_x_4135) ;  /* 0xfffffffc00f08947 */ /* 0x002fea000383ffff */
[----:B------:R-:W-:Y:S05]  /*3a9d0*/  BRA `(.L_x_4322) ;  /* 0xffffff9c00507947 */ /* 0x000fea000383ffff */
.L_x_4136:
        /* <DEDUP_REMOVED lines=8> */
.L_x_4324:
[----:B------:R-:W-:Y:S05]  /*3aa60*/  BSYNC B1 ;  /* 0x0000000000017941 */ /* 0x000fea0003800000 */
.L_x_4323:
        /* <DEDUP_REMOVED lines=9> */
.L_x_4325:
[----:B------:R-:W-:Y:S02]  /*3ab00*/  IMAD.MOV.U32 R13, RZ, RZ, R9 ;  /* 0x000000ffff0d7224 */ /* 0x000fe400078e0009 */
[----:B------:R-:W-:Y:S02]  /*3ab10*/  IMAD.MOV.U32 R12, RZ, RZ, 0x1 ;  /* 0x00000001ff0c7424 */ /* 0x000fe400078e00ff */
[----:B------:R-:W-:-:S07]  /*3ab20*/  IMAD.MOV.U32 R2, RZ, RZ, R14 ;  /* 0x000000ffff027224 */ /* 0x000fce00078e000e */
[----:B------:R-:W-:Y:S05]  /*3ab30*/  WARPSYNC.COLLECTIVE R15, `(.L_x_4326) ;  /* 0x000000000f087348 */ /* 0x000fea0003c00000 */
[----:B------:R0:W1:Y:S02]  /*3ab40*/  SHFL.IDX P6, R14, R13, R12, R11 ;  /* 0x0000000c0d0e7389 */ /* 0x00006400000c000b */
[----:B01----:R-:W-:Y:S01]  /*3ab50*/  ENDCOLLECTIVE ;  /* 0x000000000000791b */ /* 0x003fe20003800000 */
.L_x_4326:
        /* <DEDUP_REMOVED lines=11> */
.L_x_4327:
[----:B------:R-:W-:Y:S02]  /*3ac10*/  IMAD.MOV.U32 R13, RZ, RZ, R9 ;  /* 0x000000ffff0d7224 */ /* 0x000fe400078e0009 */
[----:B------:R-:W-:Y:S02]  /*3ac20*/  IMAD.MOV.U32 R12, RZ, RZ, 0x2 ;  /* 0x00000002ff0c7424 */ /* 0x000fe400078e00ff */
[----:B------:R-:W-:-:S07]  /*3ac30*/  IMAD.MOV.U32 R2, RZ, RZ, R14 ;  /* 0x000000ffff027224 */ /* 0x000fce00078e000e */
[----:B------:R-:W-:Y:S05]  /*3ac40*/  WARPSYNC.COLLECTIVE R15, `(.L_x_4328) ;  /* 0x000000000f087348 */ /* 0x000fea0003c00000 */
[----:B------:R0:W1:Y:S02]  /*3ac50*/  SHFL.IDX P6, R14, R13, R12, R11 ;  /* 0x0000000c0d0e7389 */ /* 0x00006400000c000b */
[----:B01----:R-:W-:Y:S01]  /*3ac60*/  ENDCOLLECTIVE ;  /* 0x000000000000791b */ /* 0x003fe20003800000 */
.L_x_4328:
        /* <DEDUP_REMOVED lines=11> */
.L_x_4329:
[----:B------:R-:W-:Y:S02]  /*3ad20*/  IMAD.MOV.U32 R13, RZ, RZ, R9 ;  /* 0x000000ffff0d7224 */ /* 0x000fe400078e0009 */
[----:B------:R-:W-:Y:S02]  /*3ad30*/  IMAD.MOV.U32 R12, RZ, RZ, 0x3 ;  /* 0x00000003ff0c7424 */ /* 0x000fe400078e00ff */
[----:B------:R-:W-:-:S07]  /*3ad40*/  IMAD.MOV.U32 R2, RZ, RZ, R14 ;  /* 0x000000ffff027224 */ /* 0x000fce00078e000e */
[----:B------:R-:W-:Y:S05]  /*3ad50*/  WARPSYNC.COLLECTIVE R15, `(.L_x_4330) ;  /* 0x000000000f087348 */ /* 0x000fea0003c00000 */
[----:B------:R0:W1:Y:S02]  /*3ad60*/  SHFL.IDX P6, R14, R13, R12, R11 ;  /* 0x0000000c0d0e7389 */ /* 0x00006400000c000b */
[----:B01----:R-:W-:Y:S01]  /*3ad70*/  ENDCOLLECTIVE ;  /* 0x000000000000791b */ /* 0x003fe20003800000 */
.L_x_4330:
        /* <DEDUP_REMOVED lines=11> */
.L_x_4331:
[----:B------:R-:W-:Y:S02]  /*3ae30*/  IMAD.MOV.U32 R13, RZ, RZ, R9 ;  /* 0x000000ffff0d7224 */ /* 0x000fe400078e0009 */
[----:B------:R-:W-:Y:S02]  /*3ae40*/  IMAD.MOV.U32 R12, RZ, RZ, 0x4 ;  /* 0x00000004ff0c7424 */ /* 0x000fe400078e00ff */
[----:B------:R-:W-:-:S07]  /*3ae50*/  IMAD.MOV.U32 R2, RZ, RZ, R14 ;  /* 0x000000ffff027224 */ /* 0x000fce00078e000e */
[----:B------:R-:W-:Y:S05]  /*3ae60*/  WARPSYNC.COLLECTIVE R15, `(.L_x_4332) ;  /* 0x000000000f087348 */ /* 0x000fea0003c00000 */
[----:B------:R0:W1:Y:S02]  /*3ae70*/  SHFL.IDX P6, R14, R13, R12, R11 ;  /* 0x0000000c0d0e7389 */ /* 0x00006400000c000b */
[----:B01----:R-:W-:Y:S01]  /*3ae80*/  ENDCOLLECTIVE ;  /* 0x000000000000791b */ /* 0x003fe20003800000 */
.L_x_4332:
        /* <DEDUP_REMOVED lines=11> */
.L_x_4333:
[----:B------:R-:W-:Y:S02]  /*3af40*/  IMAD.MOV.U32 R13, RZ, RZ, R9 ;  /* 0x000000ffff0d7224 */ /* 0x000fe400078e0009 */
[----:B------:R-:W-:Y:S02]  /*3af50*/  IMAD.MOV.U32 R12, RZ, RZ, 0x5 ;  /* 0x00000005ff0c7424 */ /* 0x000fe400078e00ff */
[----:B------:R-:W-:-:S07]  /*3af60*/  IMAD.MOV.U32 R2, RZ, RZ, R14 ;  /* 0x000000ffff027224 */ /* 0x000fce00078e000e */
[----:B------:R-:W-:Y:S05]  /*3af70*/  WARPSYNC.COLLECTIVE R15, `(.L_x_4334) ;  /* 0x000000000f087348 */ /* 0x000fea0003c00000 */
[----:B------:R0:W1:Y:S02]  /*3af80*/  SHFL.IDX P6, R14, R13, R12, R11 ;  /* 0x0000000c0d0e7389 */ /* 0x00006400000c000b */
[----:B01----:R-:W-:Y:S01]  /*3af90*/  ENDCOLLECTIVE ;  /* 0x000000000000791b */ /* 0x003fe20003800000 */
.L_x_4334:
        /* <DEDUP_REMOVED lines=11> */
.L_x_4335:
[----:B------:R-:W-:Y:S01]  /*3b050*/  IMAD.MOV.U32 R2, RZ, RZ, R14 ;  /* 0x000000ffff027224 */ /* 0x000fe200078e000e */
[----:B------:R-:W-:Y:S06]  /*3b060*/  BRA `(.L_x_4336) ;  /* 0xffffff9800807947 */ /* 0x000fec000383ffff */
.L_x_4141:
[----:B---3--:R3:W4:Y:S02]  /*3b070*/  SYNCS.PHASECHK.TRANS64.TRYWAIT P0, [R4+URZ+0x32460], R21 ;  /* 0x03246015040075a7 */ /* 0x008724000800017f */
[----:B----4-:R-:W-:Y:S05]  /*3b080*/  @!P0 NANOSLEEP.SYNCS 0x989680 ;  /* 0x009896800000895d */ /* 0x010fea0003900000 */
[----:B------:R-:W4:Y:S02]  /*3b090*/  @!P0 SYNCS.PHASECHK.TRANS64 P0, [R4+URZ+0x32460], R21 ;  /* 0x03246015040085a7 */ /* 0x000f24000800007f */
[----:B----4-:R-:W-:Y:S05]  /*3b0a0*/  @!P0 BRA `(.L_x_4141) ;  /* 0xfffffffc00f08947 */ /* 0x010fea000383ffff */
[----:B------:R-:W-:Y:S05]  /*3b0b0*/  BRA `(.L_x_4337) ;  /* 0xffffff9800d07947 */ /* 0x000fea000383ffff */
.L_x_4142:
        /* <DEDUP_REMOVED lines=8> */
.L_x_4339:
[----:B------:R-:W-:Y:S05]  /*3b140*/  BSYNC B1 ;  /* 0x0000000000017941 */ /* 0x000fea0003800000 */
.L_x_4338:
        /* <DEDUP_REMOVED lines=9> */
.L_x_4340:
[----:B------:R-:W-:Y:S02]  /*3b1e0*/  IMAD.MOV.U32 R13, RZ, RZ, R7 ;  /* 0x000000ffff0d7224 */ /* 0x000fe400078e0007 */
[----:B------:R-:W-:Y:S01]  /*3b1f0*/  IMAD.MOV.U32 R12, RZ, RZ, 0x1 ;  /* 0x00000001ff0c7424 */ /* 0x000fe200078e00ff */
[----:B------:R-:W-:-:S13]  /*3b200*/  IADD3 R2, P0, R14, R0, RZ ;  /* 0x000000000e027210 */ /* 0x000fda0007f1e0ff */
[----:B------:R-:W-:Y:S05]  /*3b210*/  WARPSYNC.COLLECTIVE R15, `(.L_x_4341) ;  /* 0x000000000f087348 */ /* 0x000fea0003c00000 */
[----:B------:R0:W1:Y:S02]  /*3b220*/  SHFL.IDX P6, R14, R13, R12, R11 ;  /* 0x0000000c0d0e7389 */ /* 0x00006400000c000b */
[----:B01----:R-:W-:Y:S01]  /*3b230*/  ENDCOLLECTIVE ;  /* 0x000000000000791b */ /* 0x003fe20003800000 */
.L_x_4341:
        /* <DEDUP_REMOVED lines=13> */
.L_x_4342:
[----:B------:R-:W-:Y:S02]  /*3b310*/  IMAD.MOV.U32 R13, RZ, RZ, R7 ;  /* 0x000000ffff0d7224 */ /* 0x000fe400078e0007 */
[----:B------:R-:W-:Y:S01]  /*3b320*/  IMAD.MOV.U32 R12, RZ, RZ, 0x2 ;  /* 0x00000002ff0c7424 */ /* 0x000fe200078e00ff */
[----:B------:R-:W-:-:S13]  /*3b330*/  IADD3 R2, P0, R14, R0, RZ ;  /* 0x000000000e027210 */ /* 0x000fda0007f1e0ff */
[----:B------:R-:W-:Y:S05]  /*3b340*/  WARPSYNC.COLLECTIVE R15, `(.L_x_4343) ;  /* 0x000000000f087348 */ /* 0x000fea0003c00000 */
[----:B------:R0:W1:Y:S02]  /*3b350*/  SHFL.IDX P6, R14, R13, R12, R11 ;  /* 0x0000000c0d0e7389 */ /* 0x00006400000c000b */
[----:B01----:R-:W-:Y:S01]  /*3b360*/  ENDCOLLECTIVE ;  /* 0x000000000000791b */ /* 0x003fe20003800000 */
.L_x_4343:
        /* <DEDUP_REMOVED lines=13> */
.L_x_4344:
[----:B------:R-:W-:Y:S02]  /*3b440*/  IMAD.MOV.U32 R13, RZ, RZ, R7 ;  /* 0x000000ffff0d7224 */ /* 0x000fe400078e0007 */
[----:B------:R-:W-:Y:S01]  /*3b450*/  IMAD.MOV.U32 R12, RZ, RZ, 0x3 ;  /* 0x00000003ff0c7424 */ /* 0x000fe200078e00ff */
[----:B------:R-:W-:-:S13]  /*3b460*/  IADD3 R2, P0, R14, R0, RZ ;  /* 0x000000000e027210 */ /* 0x000fda0007f1e0ff */
[----:B------:R-:W-:Y:S05]  /*3b470*/  WARPSYNC.COLLECTIVE R15, `(.L_x_4345) ;  /* 0x000000000f087348 */ /* 0x000fea0003c00000 */
[----:B------:R0:W1:Y:S02]  /*3b480*/  SHFL.IDX P6, R14, R13, R12, R11 ;  /* 0x0000000c0d0e7389 */ /* 0x00006400000c000b */
[----:B01----:R-:W-:Y:S01]  /*3b490*/  ENDCOLLECTIVE ;  /* 0x000000000000791b */ /* 0x003fe20003800000 */
.L_x_4345:
        /* <DEDUP_REMOVED lines=13> */
.L_x_4346:
[----:B------:R-:W-:Y:S02]  /*3b570*/  IMAD.MOV.U32 R13, RZ, RZ, R7 ;  /* 0x000000ffff0d7224 */ /* 0x000fe400078e0007 */
[----:B------:R-:W-:Y:S01]  /*3b580*/  IMAD.MOV.U32 R12, RZ, RZ, 0x4 ;  /* 0x00000004ff0c7424 */ /* 0x000fe200078e00ff */
[----:B------:R-:W-:-:S13]  /*3b590*/  IADD3 R2, P0, R14, R0, RZ ;  /* 0x000000000e027210 */ /* 0x000fda0007f1e0ff */
[----:B------:R-:W-:Y:S05]  /*3b5a0*/  WARPSYNC.COLLECTIVE R15, `(.L_x_4347) ;  /* 0x000000000f087348 */ /* 0x000fea0003c00000 */
[----:B------:R0:W1:Y:S02]  /*3b5b0*/  SHFL.IDX P6, R14, R13, R12, R11 ;  /* 0x0000000c0d0e7389 */ /* 0x00006400000c000b */
[----:B01----:R-:W-:Y:S01]  /*3b5c0*/  ENDCOLLECTIVE ;  /* 0x000000000000791b */ /* 0x003fe20003800000 */
.L_x_4347:
        /* <DEDUP_REMOVED lines=13> */
.L_x_4348:
[----:B------:R-:W-:Y:S02]  /*3b6a0*/  IMAD.MOV.U32 R13, RZ, RZ, R7 ;  /* 0x000000ffff0d7224 */ /* 0x000fe400078e0007 */
[----:B------:R-:W-:Y:S01]  /*3b6b0*/  IMAD.MOV.U32 R12, RZ, RZ, 0x5 ;  /* 0x00000005ff0c7424 */ /* 0x000fe200078e00ff */
[----:B------:R-:W-:-:S13]  /*3b6c0*/  IADD3 R2, P0, R14, R0, RZ ;  /* 0x000000000e027210 */ /* 0x000fda0007f1e0ff */
[----:B------:R-:W-:Y:S05]  /*3b6d0*/  WARPSYNC.COLLECTIVE R15, `(.L_x_4349) ;  /* 0x000000000f087348 */ /* 0x000fea0003c00000 */
[----:B------:R0:W1:Y:S02]  /*3b6e0*/  SHFL.IDX P6, R14, R13, R12, R11 ;  /* 0x0000000c0d0e7389 */ /* 0x00006400000c000b */
[----:B01----:R-:W-:Y:S01]  /*3b6f0*/  ENDCOLLECTIVE ;  /* 0x000000000000791b */ /* 0x003fe20003800000 */
.L_x_4349:
        /* <DEDUP_REMOVED lines=13> */
.L_x_4350:
[----:B------:R-:W-:Y:S05]  /*3b7d0*/  BRA `(.L_x_4351) ;  /* 0xffffff98001c7947 */ /* 0x000fea000383ffff */
.L_x_4150:
[----:B------:R-:W-:Y:S01]  /*3b7e0*/  BSSY B0, `(.L_x_4352) ;  /* 0x0000008000007945 */ /* 0x000fe20003800000 */
[----:B-1----:R-:W-:Y:S02]  /*3b7f0*/  IMAD.MOV.U32 R13, RZ, RZ, R16 ;  /* 0x000000ffff0d7224 */ /* 0x002fe400078e0010 */
[----:B------:R-:W-:Y:S02]  /*3b800*/  IMAD.MOV.U32 R12, RZ, RZ, RZ ;  /* 0x000000ffff0c7224 */ /* 0x000fe400078e00ff */
[----:B------:R-:W-:Y:S02]  /*3b810*/  IMAD.MOV.U32 R11, RZ, RZ, 0x1f ;  /* 0x0000001fff0b7424 */ /* 0x000fe400078e00ff */
[----:B------:R-:W-:-:S07]  /*3b820*/  IMAD.MOV.U32 R15, RZ, RZ, -0x1 ;  /* 0xffffffffff0f7424 */ /* 0x000fce00078e00ff */
[----:B0-23--:R-:W-:Y:S05]  /*3b830*/  WARPSYNC.COLLECTIVE R15, `(.L_x_4353) ;  /* 0x000000000f087348 */ /* 0x00dfea0003c00000 */
[----:B------:R1:W4:Y:S02]  /*3b840*/  SHFL.IDX P6, R14, R13, R12, R11 ;  /* 0x0000000c0d0e7389 */ /* 0x00032400000c000b */
[----:B01234-:R-:W-:Y:S01]  /*3b850*/  ENDCOLLECTIVE ;  /* 0x000000000000791b */ /* 0x01ffe20003800000 */
.L_x_4353:
[----:B------:R-:W-:Y:S05]  /*3b860*/  BSYNC B0 ;  /* 0x0000000000007941 */ /* 0x000fea0003800000 */
.L_x_4352:
        /* <DEDUP_REMOVED lines=9> */
.L_x_4354:
        /* <DEDUP_REMOVED lines=18> */
.L_x_4355:
[----:B------:R-:W-:Y:S01]  /*3ba20*/  IMAD.MOV.U32 R12, RZ, RZ, 0x2 ;  /* 0x00000002ff0c7424 */ /* 0x000fe200078e00ff */
[----:B------:R-:W-:-:S05]  /*3ba30*/  SEL R6, R14, RZ, P1 ;  /* 0x000000ff0e067207 */ /* 0x000fca0000800000 */
[----:B------:R-:W-:-:S04]  /*3ba40*/  IMAD.IADD R6, R5, 0x1, R6 ;  /* 0x0000000105067824 */ /* 0x000fc800078e0206 */
[----:B------:R-:W-:-:S07]  /*3ba50*/  IMAD.MOV.U32 R13, RZ, RZ, R6 ;  /* 0x000000ffff0d7224 */ /* 0x000fce00078e0006 */
[----:B------:R-:W-:Y:S05]  /*3ba60*/  WARPSYNC.COLLECTIVE R15, `(.L_x_4356) ;  /* 0x000000000f087348 */ /* 0x000fea0003c00000 */
[----:B------:R0:W1:Y:S02]  /*3ba70*/  SHFL.UP P6, R14, R13, R12, R11 ;  /* 0x0400000c0d0e7389 */ /* 0x00006400000c000b */
[----:B01----:R-:W-:Y:S01]  /*3ba80*/  ENDCOLLECTIVE ;  /* 0x000000000000791b */ /* 0x003fe20003800000 */
.L_x_4356:
[----:B------:R-:W-:Y:S01]  /*3ba90*/  IMAD.MOV.U32 R12, RZ, RZ, 0x4 ;  /* 0x00000004ff0c7424 */ /* 0x000fe200078e00ff */
[----:B------:R-:W-:-:S05]  /*3baa0*/  SEL R7, R14, RZ, P2 ;  /* 0x000000ff0e077207 */ /* 0x000fca0001000000 */
[----:B------:R-:W-:-:S04]  /*3bab0*/  IMAD.IADD R7, R6, 0x1, R7 ;  /* 0x0000000106077824 */ /* 0x000fc800078e0207 */
[----:B------:R-:W-:-:S07]  /*3bac0*/  IMAD.MOV.U32 R13, RZ, RZ, R7 ;  /* 0x000000ffff0d7224 */ /* 0x000fce00078e0007 */
[----:B------:R-:W-:Y:S05]  /*3bad0*/  WARPSYNC.COLLECTIVE R15, `(.L_x_4357) ;  /* 0x000000000f087348 */ /* 0x000fea0003c00000 */
[----:B------:R0:W1:Y:S02]  /*3bae0*/  SHFL.UP P6, R14, R13, R12, R11 ;  /* 0x0400000c0d0e7389 */ /* 0x00006400000c000b */
[----:B01----:R-:W-:Y:S01]  /*3baf0*/  ENDCOLLECTIVE ;  /* 0x000000000000791b */ /* 0x003fe20003800000 */
.L_x_4357:
[----:B------:R-:W-:Y:S01]  /*3bb00*/  IMAD.MOV.U32 R12, RZ, RZ, 0x8 ;  /* 0x00000008ff0c7424 */ /* 0x000fe200078e00ff */
[----:B------:R-:W-:-:S05]  /*3bb10*/  SEL R2, R14, RZ, P3 ;  /* 0x000000ff0e027207 */ /* 0x000fca0001800000 */
[----:B------:R-:W-:-:S04]  /*3bb20*/  IMAD.IADD R2, R7, 0x1, R2 ;  /* 0x0000000107027824 */ /* 0x000fc800078e0202 */
[----:B------:R-:W-:-:S07]  /*3bb30*/  IMAD.MOV.U32 R13, RZ, RZ, R2 ;  /* 0x000000ffff0d7224 */ /* 0x000fce00078e0002 */
[----:B------:R-:W-:Y:S05]  /*3bb40*/  WARPSYNC.COLLECTIVE R15, `(.L_x_4358) ;  /* 0x000000000f087348 */ /* 0x000fea0003c00000 */
[----:B------:R0:W1:Y:S02]  /*3bb50*/  SHFL.UP P6, R14, R13, R12, R11 ;  /* 0x0400000c0d0e7389 */ /* 0x00006400000c000b */
[----:B01----:R-:W-:Y:S01]  /*3bb60*/  ENDCOLLECTIVE ;  /* 0x000000000000791b */ /* 0x003fe20003800000 */
.L_x_4358:
[----:B------:R-:W-:Y:S01]  /*3bb70*/  IMAD.MOV.U32 R12, RZ, RZ, 0x10 ;  /* 0x00000010ff0c7424 */ /* 0x000fe200078e00ff */
[----:B------:R-:W-:-:S05]  /*3bb80*/  SEL R3, R14, RZ, P4 ;  /* 0x000000ff0e037207 */ /* 0x000fca0002000000 */
[----:B------:R-:W-:-:S04]  /*3bb90*/  IMAD.IADD R3, R2, 0x1, R3 ;  /* 0x0000000102037824 */ /* 0x000fc800078e0203 */
[----:B------:R-:W-:-:S07]  /*3bba0*/  IMAD.MOV.U32 R13, RZ, RZ, R3 ;  /* 0x000000ffff0d7224 */ /* 0x000fce00078e0003 */
[----:B------:R-:W-:Y:S05]  /*3bbb0*/  WARPSYNC.COLLECTIVE R15, `(.L_x_4359) ;  /* 0x000000000f087348 */ /* 0x000fea0003c00000 */
[----:B------:R0:W1:Y:S02]  /*3bbc0*/  SHFL.UP P6, R14, R13, R12, R11 ;  /* 0x0400000c0d0e7389 */ /* 0x00006400000c000b */
[----:B01----:R-:W-:Y:S01]  /*3bbd0*/  ENDCOLLECTIVE ;  /* 0x000000000000791b */ /* 0x003fe20003800000 */
.L_x_4359:
        /* <DEDUP_REMOVED lines=8> */
.L_x_4360:
[----:B------:R-:W-:Y:S05]  /*3bc60*/  BRA `(.L_x_4361) ;  /* 0xffffff9800787947 */ /* 0x000fea000383ffff */
.L_x_4155:
[----:B------:R-:W-:Y:S01]  /*3bc70*/  BSSY B0, `(.L_x_4362) ;  /* 0x0000008000007945 */ /* 0x000fe20003800000 */
[----:B-1---5:R-:W-:Y:S02]  /*3bc80*/  IMAD.MOV.U32 R13, RZ, RZ, R5 ;  /* 0x000000ffff0d7224 */ /* 0x022fe400078e0005 */
[----:B------:R-:W-:Y:S02]  /*3bc90*/  IMAD.MOV.U32 R12, RZ, RZ, 0x1 ;  /* 0x00000001ff0c7424 */ /* 0x000fe400078e00ff */
[----:B------:R-:W-:Y:S02]  /*3bca0*/  IMAD.MOV.U32 R11, RZ, RZ, RZ ;  /* 0x000000ffff0b7224 */ /* 0x000fe400078e00ff */
[----:B------:R-:W-:-:S07]  /*3bcb0*/  IMAD.MOV.U32 R15, RZ, RZ, -0x1 ;  /* 0xffffffffff0f7424 */ /* 0x000fce00078e00ff */
[----:B0-----:R-:W-:Y:S05]  /*3bcc0*/  WARPSYNC.COLLECTIVE R15, `(.L_x_4363) ;  /* 0x000000000f087348 */ /* 0x001fea0003c00000 */
[----:B------:R1:W2:Y:S02]  /*3bcd0*/  SHFL.UP P6, R14, R13, R12, R11 ;  /* 0x0400000c0d0e7389 */ /* 0x0002a400000c000b */
[----:B012---:R-:W-:Y:S01]  /*3bce0*/  ENDCOLLECTIVE ;  /* 0x000000000000791b */ /* 0x007fe20003800000 */
.L_x_4363:
[----:B------:R-:W-:Y:S05]  /*3bcf0*/  BSYNC B0 ;  /* 0x0000000000007941 */ /* 0x000fea0003800000 */
.L_x_4362:
        /* <DEDUP_REMOVED lines=8> */
.L_x_4364:
[----:B------:R-:W-:Y:S01]  /*3bd80*/  IMAD.MOV.U32 R12, RZ, RZ, 0x4 ;  /* 0x00000004ff0c7424 */ /* 0x000fe200078e00ff */
[----:B------:R-:W-:-:S05]  /*3bd90*/  SEL R2, R14, RZ, P2 ;  /* 0x000000ff0e027207 */ /* 0x000fca0001000000 */
[----:B------:R-:W-:-:S04]  /*3bda0*/  IMAD.IADD R2, R13, 0x1, R2 ;  /* 0x000000010d027824 */ /* 0x000fc800078e0202 */
[----:B------:R-:W-:-:S07]  /*3bdb0*/  IMAD.MOV.U32 R13, RZ, RZ, R2 ;  /* 0x000000ffff0d7224 */ /* 0x000fce00078e0002 */
[----:B------:R-:W-:Y:S05]  /*3bdc0*/  WARPSYNC.COLLECTIVE R15, `(.L_x_4365) ;  /* 0x000000000f087348 */ /* 0x000fea0003c00000 */
[----:B------:R0:W1:Y:S02]  /*3bdd0*/  SHFL.UP P6, R14, R13, R12, R11 ;  /* 0x0400000c0d0e7389 */ /* 0x00006400000c000b */
[----:B01----:R-:W-:Y:S01]  /*3bde0*/  ENDCOLLECTIVE ;  /* 0x000000000000791b */ /* 0x003fe20003800000 */
.L_x_4365:
[----:B------:R-:W-:Y:S01]  /*3bdf0*/  IMAD.MOV.U32 R12, RZ, RZ, 0x8 ;  /* 0x00000008ff0c7424 */ /* 0x000fe200078e00ff */
[----:B------:R-:W-:-:S05]  /*3be00*/  SEL R3, R14, RZ, P3 ;  /* 0x000000ff0e037207 */ /* 0x000fca0001800000 */
[----:B------:R-:W-:-:S04]  /*3be10*/  IMAD.IADD R3, R2, 0x1, R3 ;  /* 0x0000000102037824 */ /* 0x000fc800078e0203 */
[----:B------:R-:W-:-:S07]  /*3be20*/  IMAD.MOV.U32 R13, RZ, RZ, R3 ;  /* 0x000000ffff0d7224 */ /* 0x000fce00078e0003 */
[----:B------:R-:W-:Y:S05]  /*3be30*/  WARPSYNC.COLLECTIVE R15, `(.L_x_4366) ;  /* 0x000000000f087348 */ /* 0x000fea0003c00000 */
[----:B------:R0:W1:Y:S02]  /*3be40*/  SHFL.UP P6, R14, R13, R12, R11 ;  /* 0x0400000c0d0e7389 */ /* 0x00006400000c000b */
[----:B01----:R-:W-:Y:S01]  /*3be50*/  ENDCOLLECTIVE ;  /* 0x000000000000791b */ /* 0x003fe20003800000 */
.L_x_4366:
[----:B------:R-:W-:Y:S01]  /*3be60*/  IMAD.MOV.U32 R12, RZ, RZ, 0x10 ;  /* 0x00000010ff0c7424 */ /* 0x000fe200078e00ff */
[----:B------:R-:W-:-:S05]  /*3be70*/  SEL R4, R14, RZ, P4 ;  /* 0x000000ff0e047207 */ /* 0x000fca0002000000 */
[----:B------:R-:W-:-:S04]  /*3be80*/  IMAD.IADD R4, R3, 0x1, R4 ;  /* 0x0000000103047824 */ /* 0x000fc800078e0204 */
[----:B------:R-:W-:-:S07]  /*3be90*/  IMAD.MOV.U32 R13, RZ, RZ, R4 ;  /* 0x000000ffff0d7224 */ /* 0x000fce00078e0004 */
[----:B------:R-:W-:Y:S05]  /*3bea0*/  WARPSYNC.COLLECTIVE R15, `(.L_x_4367) ;  /* 0x000000000f087348 */ /* 0x000fea0003c00000 */
[----:B------:R0:W1:Y:S02]  /*3beb0*/  SHFL.UP P6, R14, R13, R12, R11 ;  /* 0x0400000c0d0e7389 */ /* 0x00006400000c000b */
[----:B01----:R-:W-:Y:S01]  /*3bec0*/  ENDCOLLECTIVE ;  /* 0x000000000000791b */ /* 0x003fe20003800000 */
.L_x_4367:
        /* <DEDUP_REMOVED lines=8> */
.L_x_4368:
[----:B------:R-:W-:Y:S05]  /*3bf50*/  BRA `(.L_x_4369) ;  /* 0xffffff9800587947 */ /* 0x000fea000383ffff */
.L_x_4157:
[----:B------:R-:W-:Y:S01]  /*3bf60*/  BSSY B0, `(.L_x_4370) ;  /* 0x0000006000007945 */ /* 0x000fe20003800000 */
[----:B------:R-:W-:Y:S01]  /*3bf70*/  PLOP3.LUT P6, PT, P6, PT, PT, 0x8, 0x0 ;  /* 0x000000000000781c */ /* 0x000fe200037ce170 */
[----:B------:R-:W-:-:S12]  /*3bf80*/  IMAD.MOV.U32 R15, RZ, RZ, -0x1 ;  /* 0xffffffffff0f7424 */ /* 0x000fd800078e00ff */
[----:B01----:R-:W-:Y:S05]  /*3bf90*/  WARPSYNC.COLLECTIVE R15, `(.L_x_4371) ;  /* 0x000000000f087348 */ /* 0x003fea0003c00000 */
[----:B------:R-:W-:Y:S01]  /*3bfa0*/  VOTE.ANY R14, PT, P6 ;  /* 0x00000000000e7806 */ /* 0x000fe200030e0100 */
[----:B01----:R-:W-:Y:S06]  /*3bfb0*/  ENDCOLLECTIVE ;  /* 0x000000000000791b */ /* 0x003fec0003800000 */
.L_x_4371:
[----:B------:R-:W-:Y:S05]  /*3bfc0*/  BSYNC B0 ;  /* 0x0000000000007941 */ /* 0x000fea0003800000 */
.L_x_4370:
        /* <DEDUP_REMOVED lines=9> */
.L_x_4372:
[----:B------:R-:W-:Y:S01]  /*3c060*/  IMAD.MOV.U32 R5, RZ, RZ, R14 ;  /* 0x000000ffff057224 */ /* 0x000fe200078e000e */
[----:B------:R-:W-:Y:S06]  /*3c070*/  BRA `(.L_x_4373) ;  /* 0xffffff9800487947 */ /* 0x000fec000383ffff */
.L_x_4159:
[----:B------:R-:W-:Y:S01]  /*3c080*/  BSSY B0, `(.L_x_4374) ;  /* 0x0000007000007945 */ /* 0x000fe20003800000 */
[----:B-1----:R-:W-:Y:S02]  /*3c090*/  IMAD.MOV.U32 R13, RZ, RZ, R2 ;  /* 0x000000ffff0d7224 */ /* 0x002fe400078e0002 */
[----:B------:R-:W-:Y:S02]  /*3c0a0*/  IMAD.MOV.U32 R11, RZ, RZ, 0x1f ;  /* 0x0000001fff0b7424 */ /* 0x000fe400078e00ff */
[----:B------:R-:W-:-:S07]  /*3c0b0*/  IMAD.MOV.U32 R15, RZ, RZ, -0x1 ;  /* 0xffffffffff0f7424 */ /* 0x000fce00078e00ff */
[----:B0-23--:R-:W-:Y:S05]  /*3c0c0*/  WARPSYNC.COLLECTIVE R15, `(.L_x_4375) ;  /* 0x000000000f087348 */ /* 0x00dfea0003c00000 */
[----:B------:R1:W4:Y:S02]  /*3c0d0*/  SHFL.IDX P6, R14, R13, R12, R11 ;  /* 0x0000000c0d0e7389 */ /* 0x00032400000c000b */
[----:B01234-:R-:W-:Y:S01]  /*3c0e0*/  ENDCOLLECTIVE ;  /* 0x000000000000791b */ /* 0x01ffe20003800000 */
.L_x_4375:
[----:B------:R-:W-:Y:S05]  /*3c0f0*/  BSYNC B0 ;  /* 0x0000000000007941 */ /* 0x000fea0003800000 */
.L_x_4374:
[----:B------:R-:W-:Y:S05]  /*3c100*/  BRA `(.L_x_4158) ;  /* 0xffffff9800407947 */ /* 0x000fea000383ffff */
.L_x_4163:
[----:B------:R0:W0:Y:S02]  /*3c110*/  SYNCS.PHASECHK.TRANS64.TRYWAIT P0, [R5+URZ+0x32420], R0 ;  /* 0x03242000050075a7 */ /* 0x000024000800017f */
[----:B0-----:R-:W-:Y:S05]  /*3c120*/  @!P0 NANOSLEEP.SYNCS 0x989680 ;  /* 0x009896800000895d */ /* 0x001fea0003900000 */
[----:B------:R-:W0:Y:S02]  /*3c130*/  @!P0 SYNCS.PHASECHK.TRANS64 P0, [R5+URZ+0x32420], R0 ;  /* 0x03242000050085a7 */ /* 0x000e24000800007f */
[----:B0-----:R-:W-:Y:S05]  /*3c140*/  @!P0 BRA `(.L_x_4163) ;  /* 0xfffffffc00f08947 */ /* 0x001fea000383ffff */
[----:B------:R-:W-:Y:S05]  /*3c150*/  BRA `(.L_x_4376) ;  /* 0xffffff9c00b87947 */ /* 0x000fea000383ffff */
.L_x_4164:
[----:B------:R-:W0:Y:S01]  /*3c160*/  S2R R2, SR_TID.X ;  /* 0x0000000000027919 */ /* 0x000e220000002100 */
[----:B------:R-:W-:Y:S01]  /*3c170*/  BSSY B0, `(.L_x_4377) ;  /* 0x000000a000007945 */ /* 0x000fe20003800000 */
[----:B------:R-:W-:Y:S02]  /*3c180*/  IMAD.MOV.U32 R12, RZ, RZ, RZ ;  /* 0x000000ffff0c7224 */ /* 0x000fe400078e00ff */
[----:B------:R-:W-:Y:S02]  /*3c190*/  IMAD.MOV.U32 R11, RZ, RZ, 0x1f ;  /* 0x0000001fff0b7424 */ /* 0x000fe400078e00ff */
[----:B------:R-:W-:Y:S01]  /*3c1a0*/  IMAD.MOV.U32 R15, RZ, RZ, -0x1 ;  /* 0xffffffffff0f7424 */ /* 0x000fe200078e00ff */
[----:B0-----:R-:W-:-:S04]  /*3c1b0*/  SHF.R.U32.HI R2, RZ, 0x5, R2 ;  /* 0x00000005ff027819 */ /* 0x001fc80000011602 */
[----:B------:R-:W-:-:S05]  /*3c1c0*/  LOP3.LUT R2, R2, 0x3, RZ, 0xc0, !PT ;  /* 0x0000000302027812 */ /* 0x000fca00078ec0ff */
[----:B-1----:R-:W-:-:S07]  /*3c1d0*/  IMAD.MOV.U32 R13, RZ, RZ, R2 ;  /* 0x000000ffff0d7224 */ /* 0x002fce00078e0002 */
[----:B--234-:R-:W-:Y:S05]  /*3c1e0*/  WARPSYNC.COLLECTIVE R15, `(.L_x_4378) ;  /* 0x000000000f087348 */ /* 0x01cfea0003c00000 */
[----:B------:R0:W1:Y:S02]  /*3c1f0*/  SHFL.IDX P6, R14, R13, R12, R11 ;  /* 0x0000000c0d0e7389 */ /* 0x00006400000c000b */
[----:B01234-:R-:W-:Y:S01]  /*3c200*/  ENDCOLLECTIVE ;  /* 0x000000000000791b */ /* 0x01ffe20003800000 */
.L_x_4378:
[----:B------:R-:W-:Y:S05]  /*3c210*/  BSYNC B0 ;  /* 0x0000000000007941 */ /* 0x000fea0003800000 */
.L_x_4377:
[----:B------:R-:W-:Y:S05]  /*3c220*/  BRA `(.L_x_4379) ;  /* 0xffffff9c00a07947 */ /* 0x000fea000383ffff */
.L_x_4165:
[----:B------:R-:W-:Y:S01]  /*3c230*/  BSSY B0, `(.L_x_4380) ;  /* 0x0000006000007945 */ /* 0x000fe20003800000 */
[----:B------:R-:W-:-:S07]  /*3c240*/  IMAD.MOV.U32 R15, RZ, RZ, -0x1 ;  /* 0xffffffffff0f7424 */ /* 0x000fce00078e00ff */
[----:B-1234-:R-:W-:Y:S05]  /*3c250*/  WARPSYNC.COLLECTIVE R15, `(.L_x_4381) ;  /* 0x000000000f0c7348 */ /* 0x01efea0003c00000 */
[----:B------:R-:W-:Y:S02]  /*3c260*/  ELECT P6, UR62, PT ;  /* 0x00000000003e782f */ /* 0x000fe400038c0000 */
[----:B------:R-:W-:Y:S01]  /*3c270*/  MOV R14, UR62 ;  /* 0x0000003e000e7c02 */ /* 0x000fe20008000f00 */
[----:B-1234-:R-:W-:Y:S10]  /*3c280*/  ENDCOLLECTIVE ;  /* 0x000000000000791b */ /* 0x01eff40003800000 */
.L_x_4381:
[----:B------:R-:W-:Y:S05]  /*3c290*/  BSYNC B0 ;  /* 0x0000000000007941 */ /* 0x000fea0003800000 */
.L_x_4380:
[----:B------:R-:W-:Y:S05]  /*3c2a0*/  BRA `(.L_x_4382) ;  /* 0xffffff9c00947947 */ /* 0x000fea000383ffff */
.L_x_4167:
[----:B------:R0:W0:Y:S02]  /*3c2b0*/  SYNCS.PHASECHK.TRANS64.TRYWAIT P1, [R3+URZ+0x32440], R2 ;  /* 0x03244002030075a7 */ /* 0x000024000802017f */
[----:B0-----:R-:W-:Y:S05]  /*3c2c0*/  @!P1 NANOSLEEP.SYNCS 0x989680 ;  /* 0x009896800000995d */ /* 0x001fea0003900000 */
[----:B------:R-:W0:Y:S02]  /*3c2d0*/  @!P1 SYNCS.PHASECHK.TRANS64 P1, [R3+URZ+0x32440], R2 ;  /* 0x03244002030095a7 */ /* 0x000e24000802007f */
[----:B0-----:R-:W-:Y:S05]  /*3c2e0*/  @!P1 BRA `(.L_x_4167) ;  /* 0xfffffffc00f09947 */ /* 0x001fea000383ffff */
[----:B------:R-:W-:Y:S05]  /*3c2f0*/  BRA `(.L_x_4383) ;  /* 0xffffff9c00b47947 */ /* 0x000fea000383ffff */
.L_x_4169:
[----:B------:R0:W0:Y:S02]  /*3c300*/  SYNCS.PHASECHK.TRANS64.TRYWAIT P1, [R25+URZ+0x32440], R0 ;  /* 0x03244000190075a7 */ /* 0x000024000802017f */
[----:B0-----:R-:W-:Y:S05]  /*3c310*/  @!P1 NANOSLEEP.SYNCS 0x989680 ;  /* 0x009896800000995d */ /* 0x001fea0003900000 */
[----:B------:R-:W0:Y:S02]  /*3c320*/  @!P1 SYNCS.PHASECHK.TRANS64 P1, [R25+URZ+0x32440], R0 ;  /* 0x03244000190095a7 */ /* 0x000e24000802007f */
[----:B0-----:R-:W-:Y:S05]  /*3c330*/  @!P1 BRA `(.L_x_4169) ;  /* 0xfffffffc00f09947 */ /* 0x001fea000383ffff */
[----:B------:R-:W-:Y:S05]  /*3c340*/  BRA `(.L_x_4384) ;  /* 0xffffff9c00c07947 */ /* 0x000fea000383ffff */
.L_x_4171:
[----:B------:R0:W0:Y:S02]  /*3c350*/  SYNCS.PHASECHK.TRANS64.TRYWAIT P1, [R3+URZ+0x32460], R2 ;  /* 0x03246002030075a7 */ /* 0x000024000802017f */
[----:B0-----:R-:W-:Y:S05]  /*3c360*/  @!P1 NANOSLEEP.SYNCS 0x989680 ;  /* 0x009896800000995d */ /* 0x001fea0003900000 */
[----:B------:R-:W0:Y:S02]  /*3c370*/  @!P1 SYNCS.PHASECHK.TRANS64 P1, [R3+URZ+0x32460], R2 ;  /* 0x03246002030095a7 */ /* 0x000e24000802007f */
[----:B0-----:R-:W-:Y:S05]  /*3c380*/  @!P1 BRA `(.L_x_4171) ;  /* 0xfffffffc00f09947 */ /* 0x001fea000383ffff */
[----:B------:R-:W-:Y:S05]  /*3c390*/  BRA `(.L_x_4385) ;  /* 0xffffff9c00bc7947 */ /* 0x000fea000383ffff */
        .type           $_ZN7cutlass13device_kernelIN5flash11enable_sm90INS1_16FlashAttnFwdSm90INS1_25CollectiveMainloopFwdSm90ILi2EN4cute5tupleIJNS5_1CILi1EEES8_S8_EEENS6_IJNS7_ILi128EEENS7_ILi96EEENS7_ILi64EEEEEELi256ENS_10bfloat16_tEfNS_4arch4Sm90ELb0ELb1ELb0ELb1ELb1ELb1ELb1ELb1ELb0ELb1ELb0ELb0EEENS1_21CollectiveEpilogueFwdINS6_IJSA_NS7_ILi256EEESB_EEES9_SE_SG_Li256ELb1ELb1ELb0ELb0EEENS1_36VarlenDynamicPersistentTileSchedulerILi128ELi96ELi256ELi128ELb0ELb1ELb1ELb1ELb0ELb1EEEEEEEEEvNT_6ParamsE$_ZZN5flash25CollectiveMainloopFwdSm90ILi2EN4cute5tupleIJNS1_1CILi1EEES4_S4_EEENS2_IJNS3_ILi128EEENS3_ILi96EEENS3_ILi64EEEEEELi256EN7cutlass10bfloat16_tEfNSA_4arch4Sm90ELb0ELb1ELb0ELb1ELb1ELb1ELb1ELb1ELb0ELb1ELb0ELb0EE3mmaINS_16FlashAttnFwdSm90ISE_NS_21CollectiveEpilogueFwdINS2_IJS6_NS3_ILi256EEES7_EEES5_SB_SD_Li256ELb1ELb1ELb0ELb0EEENS_36VarlenDynamicPersistentTileSchedulerILi128ELi96ELi256ELi128ELb0ELb1ELb1ELb1ELb0ELb1EEEE13SharedStorageENS1_6TensorINS1_11ArrayEngineIfLm128EEENS1_6LayoutINS2_IJNS2_IJNS3_ILi2EEEST_NS3_ILi32EEEEEES4_S4_EEENS2_IJNS2_IJS4_ST_NS3_ILi4EEEEEENS3_ILi0EEESZ_EEEEEEENS_7SoftmaxILi2ELi0EEEEEbRKNSE_6ParamsENSA_13PipelineAsyncILi2EEES19_RNSA_13PipelineStateILj2EEERT0_RT1_iRiRKNS_16SeqlenInfoQKNewKILb1ELb1EEENS2_IJiiiiEEERT_ENKUliT_T0_T1_E_clIZSF_ISO_S12_S14_EbS17_S19_S19_S1C_S1E_S1G_iS1H_S1L_S1M_S1O_EUlRS1P_iE0_NS3_ILb1EEES1W_EEDaiS1P_S1Q_S1R_,@function
        .size           $_ZN7cutlass13device_kernelIN5flash11enable_sm90INS1_16FlashAttnFwdSm90INS1_25CollectiveMainloopFwdSm90ILi2EN4cute5tupleIJNS5_1CILi1EEES8_S8_EEENS6_IJNS7_ILi128EEENS7_ILi96EEENS7_ILi64EEEEEELi256ENS_10bfloat16_tEfNS_4arch4Sm90ELb0ELb1ELb0ELb1ELb1ELb1ELb1ELb1ELb0ELb1ELb0ELb0EEENS1_21CollectiveEpilogueFwdINS6_IJSA_NS7_ILi256EEESB_EEES9_SE_SG_Li256ELb1ELb1ELb0ELb0EEENS1_36VarlenDynamicPersistentTileSchedulerILi128ELi96ELi256ELi128ELb0ELb1ELb1ELb1ELb0ELb1EEEEEEEEEvNT_6ParamsE$_ZZN5flash25CollectiveMainloopFwdSm90ILi2EN4cute5tupleIJNS1_1CILi1EEES4_S4_EEENS2_IJNS3_ILi128EEENS3_ILi96EEENS3_ILi64EEEEEELi256EN7cutlass10bfloat16_tEfNSA_4arch4Sm90ELb0ELb1ELb0ELb1ELb1ELb1ELb1ELb1ELb0ELb1ELb0ELb0EE3mmaINS_16FlashAttnFwdSm90ISE_NS_21CollectiveEpilogueFwdINS2_IJS6_NS3_ILi256EEES7_EEES5_SB_SD_Li256ELb1ELb1ELb0ELb0EEENS_36VarlenDynamicPersistentTileSchedulerILi128ELi96ELi256ELi128ELb0ELb1ELb1ELb1ELb0ELb1EEEE13SharedStorageENS1_6TensorINS1_11ArrayEngineIfLm128EEENS1_6LayoutINS2_IJNS2_IJNS3_ILi2EEEST_NS3_ILi32EEEEEES4_S4_EEENS2_IJNS2_IJS4_ST_NS3_ILi4EEEEEENS3_ILi0EEESZ_EEEEEEENS_7SoftmaxILi2ELi0EEEEEbRKNSE_6ParamsENSA_13PipelineAsyncILi2EEES19_RNSA_13PipelineStateILj2EEERT0_RT1_iRiRKNS_16SeqlenInfoQKNewKILb1ELb1EEENS2_IJiiiiEEERT_ENKUliT_T0_T1_E_clIZSF_ISO_S12_S14_EbS17_S19_S19_S1C_S1E_S1G_iS1H_S1L_S1M_S1O_EUlRS1P_iE0_NS3_ILb1EEES1W_EEDaiS1P_S1Q_S1R_,(.L_x_6461 - $_ZN7cutlass13device_kernelIN5flash11enable_sm90INS1_16FlashAttnFwdSm90INS1_25CollectiveMainloopFwdSm90ILi2EN4cute5tupleIJNS5_1CILi1EEES8_S8_EEENS6_IJNS7_ILi128EEENS7_ILi96EEENS7_ILi64EEEEEELi256ENS_10bfloat16_tEfNS_4arch4Sm90ELb0ELb1ELb0ELb1ELb1ELb1ELb1ELb1ELb0ELb1ELb0ELb0EEENS1_21CollectiveEpilogueFwdINS6_IJSA_NS7_ILi256EEESB_EEES9_SE_SG_Li256ELb1ELb1ELb0ELb0EEENS1_36VarlenDynamicPersistentTileSchedulerILi128ELi96ELi256ELi128ELb0ELb1ELb1ELb1ELb0ELb1EEEEEEEEEvNT_6ParamsE$_ZZN5flash25CollectiveMainloopFwdSm90ILi2EN4cute5tupleIJNS1_1CILi1EEES4_S4_EEENS2_IJNS3_ILi128EEENS3_ILi96EEENS3_ILi64EEEEEELi256EN7cutlass10bfloat16_tEfNSA_4arch4Sm90ELb0ELb1ELb0ELb1ELb1ELb1ELb1ELb1ELb0ELb1ELb0ELb0EE3mmaINS_16FlashAttnFwdSm90ISE_NS_21CollectiveEpilogueFwdINS2_IJS6_NS3_ILi256EEES7_EEES5_SB_SD_Li256ELb1ELb1ELb0ELb0EEENS_36VarlenDynamicPersistentTileSchedulerILi128ELi96ELi256ELi128ELb0ELb1ELb1ELb1ELb0ELb1EEEE13SharedStorageENS1_6TensorINS1_11ArrayEngineIfLm128EEENS1_6LayoutINS2_IJNS2_IJNS3_ILi2EEEST_NS3_ILi32EEEEEES4_S4_EEENS2_IJNS2_IJS4_ST_NS3_ILi4EEEEEENS3_ILi0EEESZ_EEEEEEENS_7SoftmaxILi2ELi0EEEEEbRKNSE_6ParamsENSA_13PipelineAsyncILi2EEES19_RNSA_13PipelineStateILj2EEERT0_RT1_iRiRKNS_16SeqlenInfoQKNewKILb1ELb1EEENS2_IJiiiiEEERT_ENKUliT_T0_T1_E_clIZSF_ISO_S12_S14_EbS17_S19_S19_S1C_S1E_S1G_iS1H_S1L_S1M_S1O_EUlRS1P_iE0_NS3_ILb1EEES1W_EEDaiS1P_S1Q_S1R_)
$_ZN7cutlass13device_kernelIN5flash11enable_sm90INS1_16FlashAttnFwdSm90INS1_25CollectiveMainloopFwdSm90ILi2EN4cute5tupleIJNS5_1CILi1EEES8_S8_EEENS6_IJNS7_ILi128EEENS7_ILi96EEENS7_ILi64EEEEEELi256ENS_10bfloat16_tEfNS_4arch4Sm90ELb0ELb1ELb0ELb1ELb1ELb1ELb1ELb1ELb0ELb1ELb0ELb0EEENS1_21CollectiveEpilogueFwdINS6_IJSA_NS7_ILi256EEESB_EEES9_SE_SG_Li256ELb1ELb1ELb0ELb0EEENS1_36VarlenDynamicPersistentTileSchedulerILi128ELi96ELi256ELi128ELb0ELb1ELb1ELb1ELb0ELb1EEEEEEEEEvNT_6ParamsE$_ZZN5flash25CollectiveMainloopFwdSm90ILi2EN4cute5tupleIJNS1_1CILi1EEES4_S4_EEENS2_IJNS3_ILi128EEENS3_ILi96EEENS3_ILi64EEEEEELi256EN7cutlass10bfloat16_tEfNSA_4arch4Sm90ELb0ELb1ELb0ELb1ELb1ELb1ELb1ELb1ELb0ELb1ELb0ELb0EE3mmaINS_16FlashAttnFwdSm90ISE_NS_21CollectiveEpilogueFwdINS2_IJS6_NS3_ILi256EEES7_EEES5_SB_SD_Li256ELb1ELb1ELb0ELb0EEENS_36VarlenDynamicPersistentTileSchedulerILi128ELi96ELi256ELi128ELb0ELb1ELb1ELb1ELb0ELb1EEEE13SharedStorageENS1_6TensorINS1_11ArrayEngineIfLm128EEENS1_6LayoutINS2_IJNS2_IJNS3_ILi2EEEST_NS3_ILi32EEEEEES4_S4_EEENS2_IJNS2_IJS4_ST_NS3_ILi4EEEEEENS3_ILi0EEESZ_EEEEEEENS_7SoftmaxILi2ELi0EEEEEbRKNSE_6ParamsENSA_13PipelineAsyncILi2EEES19_RNSA_13PipelineStateILj2EEERT0_RT1_iRiRKNS_16SeqlenInfoQKNewKILb1ELb1EEENS2_IJiiiiEEERT_ENKUliT_T0_T1_E_clIZSF_ISO_S12_S14_EbS17_S19_S19_S1C_S1E_S1G_iS1H_S1L_S1M_S1O_EUlRS1P_iE0_NS3_ILb1EEES1W_EEDaiS1P_S1Q_S1R_:
[----:B------:R-:W-:Y:S02]  /*3c3a0*/  ULDC UR4, c[0x0][0x20] ;  /* 0x0000080000047ab9 */ /* 0x000fe40000000800 */
[----:B------:R-:W-:-:S09]  /*3c3b0*/  UIADD3 UR4, -UR4, UR5, URZ ;  /* 0x0000000504047290 */ /* 0x000fd2000fffe13f */
[----:B------:R-:W2:Y:S04]  /*3c3c0*/  LDL.64 R6, [UR4+0x18] ;  /* 0x00001804ff067983 */ /* 0x000ea80008100a00 */
[----:B------:R-:W3:Y:S01]  /*3c3d0*/  LDL.64 R4, [UR4] ;  /* 0x00000004ff047983 */ /* 0x000ee20008100a00 */
[----:B------:R-:W-:-:S03]  /*3c3e0*/  ULDC.64 UR6, c[0x0][0x208] ;  /* 0x0000820000067ab9 */ /* 0x000fc60000000a00 */
[----:B--2---:R-:W2:Y:S04]  /*3c3f0*/  LD.E R2, desc[UR6][R6.64] ;  /* 0x0000000606027980 */ /* 0x004ea8000c101900 */
[----:B---3--:R0:W5:Y:S04]  /*3c400*/  LD.E R10, desc[UR6][R4.64] ;  /* 0x00000006040a7980 */ /* 0x008168000c101900 */
[----:B------:R0:W5:Y:S01]  /*3c410*/  LD.E R11, desc[UR6][R4.64+0x4] ;  /* 0x00000406040b7980 */ /* 0x000162000c101900 */
[----:B------:R-:W-:Y:S01]  /*3c420*/  BSSY B0, `(.L_x_4386) ;  /* 0x0000007000007945 */ /* 0x000fe20003800000 */
[----:B------:R-:W-:Y:S01]  /*3c430*/  IMAD.MOV.U32 R3, RZ, RZ, R43 ;  /* 0x000000ffff037224 */ /* 0x000fe200078e002b */
[----:B--2---:R-:W-:-:S04]  /*3c440*/  LOP3.LUT R2, R2, 0x1, RZ, 0xfc, !PT ;  /* 0x0000000102027812 */ /* 0x004fc800078efcff */
[----:B------:R-:W-:Y:S01]  /*3c450*/  ISETP.NE.AND P0, PT, R2, 0x3, PT ;  /* 0x000000030200780c */ /* 0x000fe20003f05270 */
[----:B------:R-:W-:-:S12]  /*3c460*/  IMAD.MOV.U32 R2, RZ, RZ, R30 ;  /* 0x000000ffff027224 */ /* 0x000fd800078e001e */
[----:B0-----:R-:W-:Y:S05]  /*3c470*/  @!P0 BRA `(.L_x_4387) ;  /* 0x0000000000048947 */ /* 0x001fea0003800000 */
[----:B------:R-:W-:Y:S01]  /*3c480*/  BPT.TRAP 0x1 ;  /* 0x000000040000795c */ /* 0x000fe20000300000 */
.L_x_4387:
[----:B------:R-:W-:Y:S05]  /*3c490*/  BSYNC B0 ;  /* 0x0000000000007941 */ /* 0x000fea0003800000 */
.L_x_4386:
[----:B------:R-:W2:Y:S01]  /*3c4a0*/  LD.E.64 R8, desc[UR6][R6.64+0x18] ;  /* 0x0000180606087980 */ /* 0x000ea2000c101b00 */
[----:B-----5:R-:W-:Y:S02]  /*3c4b0*/  SHF.L.U32 R13, R11, 0x1f, RZ ;  /* 0x0000001f0b0d7819 */ /* 0x020fe400000006ff */
[----:B--2---:R-:W-:-:S05]  /*3c4c0*/  MOV R9, R8 ;  /* 0x0000000800097202 */ /* 0x004fca0000000f00 */
[----:B------:R-:W-:-:S04]  /*3c4d0*/  IMAD R10, R10, 0x8, R9 ;  /* 0x000000080a0a7824 */ /* 0x000fc800078e0209 */
[----:B------:R0:W1:Y:S01]  /*3c4e0*/  SYNCS.PHASECHK.TRANS64.TRYWAIT P0, [R10+URZ], R13 ;  /* 0x0000000d0a0075a7 */ /* 0x000062000800017f */
[----:B------:R-:W2:Y:S04]  /*3c4f0*/  LD.E R11, desc[UR6][R6.64] ;  /* 0x00000006060b7980 */ /* 0x000ea8000c101900 */
[----:B------:R0:W5:Y:S04]  /*3c500*/  LD.E R8, desc[UR6][R4.64] ;  /* 0x0000000604087980 */ /* 0x000168000c101900 */
[----:B------:R0:W5:Y:S01]  /*3c510*/  LD.E R9, desc[UR6][R4.64+0x4] ;  /* 0x0000040604097980 */ /* 0x000162000c101900 */
[----:B------:R-:W-:Y:S01]  /*3c520*/  BSSY B0, `(.L_x_4388) ;  /* 0x0000005000007945 */ /* 0x000fe20003800000 */
[----:B--2---:R-:W-:-:S04]  /*3c530*/  LOP3.LUT R11, R11, 0x1, RZ, 0xfc, !PT ;  /* 0x000000010b0b7812 */ /* 0x004fc800078efcff */
[----:B------:R-:W-:-:S13]  /*3c540*/  ISETP.NE.AND P1, PT, R11, 0x3, PT ;  /* 0x000000030b00780c */ /* 0x000fda0003f25270 */
[----:B01----:R-:W-:Y:S05]  /*3c550*/  @!P1 BRA `(.L_x_4389) ;  /* 0x0000000000049947 */ /* 0x003fea0003800000 */
[----:B------:R-:W-:Y:S01]  /*3c560*/  BPT.TRAP 0x1 ;  /* 0x000000040000795c */ /* 0x000fe20000300000 */
.L_x_4389:
[----:B------:R-:W-:Y:S05]  /*3c570*/  BSYNC B0 ;  /* 0x0000000000007941 */ /* 0x000fea0003800000 */
.L_x_4388:
        /* <DEDUP_REMOVED lines=8> */
.L_x_4391:
[----:B------:R-:W-:Y:S05]  /*3c600*/  BSYNC B0 ;  /* 0x0000000000007941 */ /* 0x000fea0003800000 */
.L_x_4390:
[----:B0----5:R-:W2:Y:S04]  /*3c610*/  LDL.64 R8, [UR4] ;  /* 0x00000004ff087983 */ /* 0x021ea80008100a00 */
[----:B------:R-:W3:Y:S04]  /*3c620*/  LDL.64 R6, [UR4+0x28] ;  /* 0x00002804ff067983 */ /* 0x000ee80008100a00 */
[----:B------:R-:W4:Y:S04]  /*3c630*/  LDL.64 R4, [UR4+0x20] ;  /* 0x00002004ff047983 */ /* 0x000f280008100a00 */
[----:B------:R-:W4:Y:S04]  /*3c640*/  LDL.64 R10, [UR4+0x8] ;  /* 0x00000804ff0a7983 */ /* 0x000f280008100a00 */
[----:B--2---:R-:W2:Y:S04]  /*3c650*/  LD.E R9, desc[UR6][R8.64] ;  /* 0x0000000608097980 */ /* 0x004ea8000c101900 */
[----:B---3--:R-:W2:Y:S01]  /*3c660*/  LD.E.64 R12, desc[UR6][R6.64] ;  /* 0x00000006060c7980 */ /* 0x008ea2000c101b00 */
[----:B------:R-:W-:Y:S05]  /*3c670*/  WARPSYNC.ALL ;  /* 0x0000000000007948 */ /* 0x000fea0003800000 */
[----:B----4-:R0:W-:Y:S04]  /*3c680*/  ST.E desc[UR6][R10.64], RZ ;  /* 0x000000ff0a007985 */ /* 0x0101e8000c101906 */
[----:B------:R-:W3:Y:S01]  /*3c690*/  LD.E.64 R6, desc[UR6][R4.64] ;  /* 0x0000000604067980 */ /* 0x000ee2000c101b00 */
[----:B--2---:R-:W-:Y:S01]  /*3c6a0*/  IMAD R8, R9, 0x300, R12 ;  /* 0x0000030009087824 */ /* 0x004fe200078e020c */
[----:B------:R-:W-:Y:S01]  /*3c6b0*/  WARPGROUP.ARRIVE ;  /* 0x00000000000079c5 */ /* 0x000fe20000000000 */
[----:B------:R-:W-:-:S02]  /*3c6c0*/  IMAD.MOV.U32 R9, RZ, RZ, R13 ;  /* 0x000000ffff097224 */ /* 0x000fc400078e000d */
[----:B------:R-:W-:Y:S01]  /*3c6d0*/  IMAD.MOV.U32 R14, RZ, RZ, 0x1 ;  /* 0x00000001ff0e7424 */ /* 0x000fe200078e00ff */
        /* <DEDUP_REMOVED lines=10> */
[----:B------:R-:W-:-:S03]  /*3c780*/  WARPGROUP.ARRIVE ;  /* 0x00000000000079c5 */ /* 0x000fc60000000000 */
        /* <DEDUP_REMOVED lines=21> */
[----:B------:R-:W-:-:S03]  /*3c8e0*/  IMAD.MOV.U32 R9, RZ, RZ, R13 ;  /* 0x000000ffff097224 */ /* 0x000fc600078e000d */
        /* <DEDUP_REMOVED lines=8> */
[----:B------:R-:W2:Y:S04]  /*3c970*/  LDL.64 R6, [UR4+0x38] ;  /* 0x00003804ff067983 */ /* 0x000ea80008100a00 */
[----:B------:R-:W3:Y:S04]  /*3c980*/  LDL.64 R4, [UR4+0x30] ;  /* 0x00003004ff047983 */ /* 0x000ee80008100a00 */
[----:B--2---:R-:W2:Y:S01]  /*3c990*/  LD.E R6, desc[UR6][R6.64] ;  /* 0x0000000606067980 */ /* 0x004ea2000c101900 */
[----:B---3--:R-:W-:Y:S01]  /*3c9a0*/  MOV R4, R4 ;  /* 0x0000000400047202 */ /* 0x008fe20000000f00 */
[----:B------:R-:W-:Y:S01]  /*3c9b0*/  BSSY B0, `(.L_x_4393) ;  /* 0x0000007000007945 */ /* 0x000fe20003800000 */
[----:B--2---:R-:W-:-:S04]  /*3c9c0*/  LEA.HI R8, R6, R6, RZ, 0x1 ;  /* 0x0000000606087211 */ /* 0x004fc800078f08ff */
[----:B------:R-:W-:-:S05]  /*3c9d0*/  LOP3.LUT R9, R8, 0xfffffffe, RZ, 0xc0, !PT ;  /* 0xfffffffe08097812 */ /* 0x000fca00078ec0ff */
[----:B------:R-:W-:-:S05]  /*3c9e0*/  IMAD.IADD R9, R6, 0x1, -R9 ;  /* 0x0000000106097824 */ /* 0x000fca00078e0a09 */
[----:B------:R-:W-:-:S04]  /*3c9f0*/  SHF.L.U32 R9, R9, 0x1f, RZ ;  /* 0x0000001f09097819 */ /* 0x000fc800000006ff */
[----:B------:R-:W1:Y:S02]  /*3ca00*/  SYNCS.PHASECHK.TRANS64.TRYWAIT P0, [R4+URZ+0x32410], R9 ;  /* 0x03241009040075a7 */ /* 0x000e64000800017f */
[----:B01----:R-:W-:Y:S05]  /*3ca10*/  @!P0 BRA `(.L_x_4394) ;  /* 0x000000b000188947 */ /* 0x003fea0003800000 */
.L_x_4420:
[----:B------:R-:W-:Y:S05]  /*3ca20*/  BSYNC B0 ;  /* 0x0000000000007941 */ /* 0x000fea0003800000 */
.L_x_4393:
[----:B------:R-:W2:Y:S04]  /*3ca30*/  LDL.64 R6, [UR4+0x40] ;  /* 0x00004004ff067983 */ /* 0x000ea80008100a00 */
[----:B0-----:R-:W3:Y:S04]  /*3ca40*/  LDL.64 R4, [UR4] ;  /* 0x00000004ff047983 */ /* 0x001ee80008100a00 */
[----:B--2---:R-:W2:Y:S04]  /*3ca50*/  LD.E R8, desc[UR6][R6.64] ;  /* 0x0000000606087980 */ /* 0x004ea8000c101900 */
[----:B---3--:R0:W5:Y:S04]  /*3ca60*/  LD.E R10, desc[UR6][R4.64] ;  /* 0x00000006040a7980 */ /* 0x008168000c101900 */
[----:B------:R0:W5:Y:S01]  /*3ca70*/  LD.E R11, desc[UR6][R4.64+0x4] ;  /* 0x00000406040b7980 */ /* 0x000162000c101900 */
[----:B------:R-:W-:Y:S01]  /*3ca80*/  BSSY B0, `(.L_x_4395) ;  /* 0x0000005000007945 */ /* 0x000fe20003800000 */
[----:B--2---:R-:W-:-:S04]  /*3ca90*/  LOP3.LUT R8, R8, 0x1, RZ, 0xfc, !PT ;  /* 0x0000000108087812 */ /* 0x004fc800078efcff */
[----:B------:R-:W-:-:S13]  /*3caa0*/  ISETP.NE.AND P0, PT, R8, 0x3, PT ;  /* 0x000000030800780c */ /* 0x000fda0003f05270 */
[----:B0-----:R-:W-:Y:S05]  /*3cab0*/  @!P0 BRA `(.L_x_4396) ;  /* 0x0000000000048947 */ /* 0x001fea0003800000 */
[----:B------:R-:W-:Y:S01]  /*3cac0*/  BPT.TRAP 0x1 ;  /* 0x000000040000795c */ /* 0x000fe20000300000 */
.L_x_4396:
[----:B------:R-:W-:Y:S05]  /*3cad0*/  BSYNC B0 ;  /* 0x0000000000007941 */ /* 0x000fea0003800000 */
.L_x_4395:
        /* <DEDUP_REMOVED lines=13> */
.L_x_4398:
[----:B------:R-:W-:Y:S05]  /*3cbb0*/  BSYNC B0 ;  /* 0x0000000000007941 */ /* 0x000fea0003800000 */
.L_x_4397:
        /* <DEDUP_REMOVED lines=8> */
.L_x_4400:
[----:B------:R-:W-:Y:S05]  /*3cc40*/  BSYNC B0 ;  /* 0x0000000000007941 */ /* 0x000fea0003800000 */
.L_x_4399:
[----:B------:R-:W2:Y:S04]  /*3cc50*/  LDL.64 R12, [UR4] ;  /* 0x00000004ff0c7983 */ /* 0x000ea80008100a00 */
[----:B------:R-:W0:Y:S04]  /*3cc60*/  LDL.64 R10, [UR4+0x58] ;  /* 0x00005804ff0a7983 */ /* 0x000e280008100a00 */
[----:B------:R-:W3:Y:S04]  /*3cc70*/  LDL.64 R4, [UR4+0x48] ;  /* 0x00004804ff047983 */ /* 0x000ee80008100a00 */
[----:B------:R-:W4:Y:S04]  /*3cc80*/  LDL.64 R6, [UR4+0x50] ;  /* 0x00005004ff067983 */ /* 0x000f280008100a00 */
[----:B--2---:R-:W2:Y:S04]  /*3cc90*/  LD.E R13, desc[UR6][R12.64] ;  /* 0x000000060c0d7980 */ /* 0x004ea8000c101900 */
[----:B0----5:R-:W2:Y:S04]  /*3cca0*/  LD.E.64 R8, desc[UR6][R10.64] ;  /* 0x000000060a087980 */ /* 0x021ea8000c101b00 */
[----:B---3--:R-:W3:Y:S04]  /*3ccb0*/  LD.E R16, desc[UR6][R4.64] ;  /* 0x0000000604107980 */ /* 0x008ee8000c101900 */
[----:B----4-:R-:W4:Y:S01]  /*3ccc0*/  LD.E.64 R14, desc[UR6][R6.64] ;  /* 0x00000006060e7980 */ /* 0x010f22000c101b00 */
[----:B------:R-:W-:Y:S05]  /*3ccd0*/  WARPSYNC.ALL ;  /* 0x0000000000007948 */ /* 0x000fea0003800000 */
[----:B------:R-:W-:Y:S01]  /*3cce0*/  WARPGROUP.ARRIVE ;  /* 0x00000000000079c5 */ /* 0x000fe20000000000 */
[----:B------:R-:W-:-:S02]  /*3ccf0*/  IMAD.MOV.U32 R17, RZ, RZ, 0x1 ;  /* 0x00000001ff117424 */ /* 0x000fc400078e00ff */
[----:B--2---:R-:W-:Y:S01]  /*3cd00*/  IMAD R8, R13, 0xc00, R8 ;  /* 0x00000c000d087824 */ /* 0x004fe200078e0208 */
[----:B------:R-:W-:Y:S02]  /*3cd10*/  R2UR UR11, R9 ;  /* 0x00000000090b72ca */ /* 0x000fe400000e0000 */
[----:B---3--:R-:W-:Y:S02]  /*3cd20*/  ISETP.NE.U32.AND P0, PT, R16, RZ, PT ;  /* 0x000000ff1000720c */ /* 0x008fe40003f05070 */
[----:B------:R-:W-:Y:S02]  /*3cd30*/  R2UR UR10, R8 ;  /* 0x00000000080a72ca */ /* 0x000fe400000e0000 */
[----:B----4-:R-:W-:Y:S02]  /*3cd40*/  R2UR UR8, R14 ;  /* 0x000000000e0872ca */ /* 0x010fe400000e0000 */
[----:B------:R-:W-:-:S07]  /*3cd50*/  R2UR UR9, R15 ;  /* 0x000000000f0972ca */ /* 0x000fce00000e0000 */
[----:B------:R-:W-:-:S06]  /*3cd60*/  VOTEU.ANY UP0, P0 ;  /* 0x00000000003f7886 */ /* 0x000fcc0000000100 */
[----:B------:R-:W-:Y:S03]  /*3cd70*/  HGMMA.64x96x16.F32.BF16 R24, gdesc[UR8], R24, UP0, gsb0 ;  /* 0x01600000081879f0 */ /* 0x000fe6000b801818 */
        /* <DEDUP_REMOVED lines=183> */
[----:B------:R-:W2:Y:S04]  /*3d8f0*/  LDL.64 R10, [UR4+0x18] ;  /* 0x00001804ff0a7983 */ /* 0x000ea80008100a00 */
[----:B------:R-:W3:Y:S01]  /*3d900*/  LDL.64 R8, [UR4] ;  /* 0x00000004ff087983 */ /* 0x000ee20008100a00 */
[----:B------:R-:W1:Y:S02]  /*3d910*/  S2R R74, SR_TID.X ;  /* 0x00000000004a7919 */ /* 0x000e640000002100 */
[----:B-1----:R-:W-:-:S04]  /*3d920*/  SHF.R.U32.HI R6, RZ, 0x7, R74 ;  /* 0x00000007ff067819 */ /* 0x002fc8000001164a */
[----:B------:R-:W-:-:S05]  /*3d930*/  IADD3 R6, -R6, 0xb, RZ ;  /* 0x0000000b06067810 */ /* 0x000fca0007ffe1ff */
[----:B------:R0:W-:Y:S06]  /*3d940*/  BAR.ARV R6, 0x100 ;  /* 0x000400060000751d */ /* 0x0001ec0000002000 */
[----:B--2---:R-:W2:Y:S04]  /*3d950*/  LD.E R7, desc[UR6][R10.64] ;  /* 0x000000060a077980 */ /* 0x004ea8000c101900 */
[----:B---3--:R0:W5:Y:S01]  /*3d960*/  LD.E R8, desc[UR6][R8.64] ;  /* 0x0000000608087980 */ /* 0x008162000c101900 */
[----:B------:R-:W-:Y:S01]  /*3d970*/  BSSY B0, `(.L_x_4402) ;  /* 0x0000005000007945 */ /* 0x000fe20003800000 */
[----:B--2---:R-:W-:-:S04]  /*3d980*/  LOP3.LUT R7, R7, 0x1, RZ, 0xfc, !PT ;  /* 0x0000000107077812 */ /* 0x004fc800078efcff */
[----:B------:R-:W-:-:S13]  /*3d990*/  ISETP.NE.AND P0, PT, R7, 0x3, PT ;  /* 0x000000030700780c */ /* 0x000fda0003f05270 */
[----:B0-----:R-:W-:Y:S05]  /*3d9a0*/  @!P0 BRA `(.L_x_4403) ;  /* 0x0000000000048947 */ /* 0x001fea0003800000 */
[----:B------:R-:W-:Y:S01]  /*3d9b0*/  BPT.TRAP 0x1 ;  /* 0x000000040000795c */ /* 0x000fe20000300000 */
.L_x_4403:
[----:B------:R-:W-:Y:S05]  /*3d9c0*/  BSYNC B0 ;  /* 0x0000000000007941 */ /* 0x000fea0003800000 */
.L_x_4402:
[----:B------:R-:W2:Y:S04]  /*3d9d0*/  LD.E.64 R4, desc[UR6][R10.64+0x20] ;  /* 0x000020060a047980 */ /* 0x000ea8000c101b00 */
[----:B------:R-:W3:Y:S01]  /*3d9e0*/  LD.E R6, desc[UR6][R10.64+0xc] ;  /* 0x00000c060a067980 */ /* 0x000ee2000c101900 */
[----:B--2---:R-:W-:-:S05]  /*3d9f0*/  MOV R5, R4 ;  /* 0x0000000400057202 */ /* 0x004fca0000000f00 */
[----:B-----5:R-:W-:-:S05]  /*3da00*/  IMAD R5, R8, 0x8, R5 ;  /* 0x0000000808057824 */ /* 0x020fca00078e0205 */
[----:B---3--:R-:W-:-:S04]  /*3da10*/  PRMT R5, R6, 0x654, R5 ;  /* 0x0000065406057816 */ /* 0x008fc80000000005 */
[----:B------:R0:W-:Y:S01]  /*3da20*/  SYNCS.ARRIVE.TRANS64.RED.A1T0 RZ, [R5+URZ], RZ ;  /* 0x000000ff05ff79a7 */ /* 0x0001e2000810043f */
[----:B------:R-:W2:Y:S04]  /*3da30*/  LD.E R4, desc[UR6][R2.64+0x24] ;  /* 0x0000240602047980 */ /* 0x000ea8000c101900 */
[----:B------:R-:W3:Y:S04]  /*3da40*/  LD.E R72, desc[UR6][R72.64] ;  /* 0x0000000648487980 */ /* 0x000ee8000c101900 */
[----:B0-----:R-:W4:Y:S04]  /*3da50*/  LD.E R5, desc[UR6][R2.64] ;  /* 0x0000000602057980 */ /* 0x001f28000c101900 */
[----:B------:R-:W3:Y:S04]  /*3da60*/  LD.E R13, desc[UR6][R2.64+0x8] ;  /* 0x00000806020d7980 */ /* 0x000ee8000c101900 */
[----:B------:R-:W3:Y:S04]  /*3da70*/  LD.E R20, desc[UR6][R2.64+0x4] ;  /* 0x0000040602147980 */ /* 0x000ee8000c101900 */
[----:B------:R-:W3:Y:S04]  /*3da80*/  LD.E R17, desc[UR6][R2.64+0xc] ;  /* 0x00000c0602117980 */ /* 0x000ee8000c101900 */
[----:B------:R-:W3:Y:S04]  /*3da90*/  LD.E R76, desc[UR6][R2.64+0x10] ;  /* 0x00001006024c7980 */ /* 0x000ee8000c101900 */
[----:B------:R-:W3:Y:S01]  /*3daa0*/  LD.E R21, desc[UR6][R2.64+0x14] ;  /* 0x0000140602157980 */ /* 0x000ee2000c101900 */
[----:B--2---:R-:W-:-:S03]  /*3dab0*/  ISETP.NE.AND P0, PT, R4, 0x1, PT ;  /* 0x000000010400780c */ /* 0x004fc60003f05270 */
[----:B------:R-:W2:Y:S10]  /*3dac0*/  LD.E R4, desc[UR6][R2.64+0x18] ;  /* 0x0000180602047980 */ /* 0x000eb4000c101900 */
[----:B------:R-:W2:Y:S04]  /*3dad0*/  @P0 LD.E R15, desc[UR6][R2.64+0x28] ;  /* 0x00002806020f0980 */ /* 0x000ea8000c101900 */
[----:B------:R-:W2:Y:S01]  /*3dae0*/  @P0 LD.E R16, desc[UR6][R2.64+0x2c] ;  /* 0x00002c0602100980 */ /* 0x000ea2000c101900 */
[----:B----4-:R-:W-:-:S04]  /*3daf0*/  SHF.R.S32.HI R6, RZ, 0x1f, R5 ;  /* 0x0000001fff067819 */ /* 0x010fc80000011405 */
        /* <DEDUP_REMOVED lines=16> */
[----:B---3--:R-:W-:Y:S01]  /*3dc00*/  IMAD R9, R72, 0x8, R9 ;  /* 0x0000000848097824 */ /* 0x008fe200078e0209 */
        /* <DEDUP_REMOVED lines=8> */
[----:B------:R-:W-:Y:S01]  /*3dc90*/  IMAD R12, R5, 0x8, R12 ;  /* 0x00000008050c7824 */ /* 0x000fe200078e020c */
[----:B------:R-:W-:Y:S01]  /*3dca0*/  LOP3.LUT R5, R10, 0x7ffffffc, RZ, 0xc0, !PT ;  /* 0x7ffffffc0a057812 */ /* 0x000fe200078ec0ff */
[----:B------:R-:W-:-:S04]  /*3dcb0*/  IMAD R6, R0, -0x60, RZ ;  /* 0xffffffa000067824 */ /* 0x000fc800078e02ff */
[----:B------:R-:W-:Y:S02]  /*3dcc0*/  IMAD.IADD R5, R8, 0x1, -R5 ;  /* 0x0000000108057824 */ /* 0x000fe400078e0a05 */
[----:B------:R-:W-:-:S04]  /*3dcd0*/  VIADD R6, R6, 0x1 ;  /* 0x0000000106067836 */ /* 0x000fc80000000000 */
[----:B------:R-:W-:Y:S01]  /*3dce0*/  IMAD R8, R5, -0x2, R6 ;  /* 0xfffffffe05087824 */ /* 0x000fe200078e0206 */
[----:B------:R-:W-:Y:S01]  /*3dcf0*/  LOP3.LUT R10, RZ, R17, RZ, 0x33, !PT ;  /* 0x00000011ff0a7212 */ /* 0x000fe200078e33ff */
[----:B------:R-:W-:-:S03]  /*3dd00*/  IMAD R6, R0, -0x60, R13 ;  /* 0xffffffa000067824 */ /* 0x000fc600078e020d */
[----:B------:R-:W-:Y:S01]  /*3dd10*/  IADD3 R7, -R20, R8, R13 ;  /* 0x0000000814077210 */ /* 0x000fe20007ffe10d */
[----:B------:R-:W-:Y:S01]  /*3dd20*/  IMAD R11, R5, -0x2, R6 ;  /* 0xfffffffe050b7824 */ /* 0x000fe200078e0206 */
[----:B------:R-:W-:Y:S03]  /*3dd30*/  BSSY B0, `(.L_x_4404) ;  /* 0x0000025000007945 */ /* 0x000fe60003800000 */
[C---:B------:R-:W-:Y:S02]  /*3dd40*/  IMAD.IADD R76, R7.reuse, 0x1, R76 ;  /* 0x00000001074c7824 */ /* 0x040fe400078e024c */
[----:B------:R-:W-:Y:S02]  /*3dd50*/  IMAD.IADD R10, R7, 0x1, R10 ;  /* 0x00000001070a7824 */ /* 0x000fe400078e020a */
[----:B------:R-:W-:Y:S02]  /*3dd60*/  IMAD R21, R0, -0x60, R21 ;  /* 0xffffffa000157824 */ /* 0x000fe400078e0215 */
[----:B------:R-:W-:-:S02]  /*3dd70*/  VIADD R8, R8, 0xffffffff ;  /* 0xffffffff08087836 */ /* 0x000fc40000000000 */
[----:B--2---:R-:W-:-:S05]  /*3dd80*/  @P0 IMAD.HI.U32 R15, R12, R15, RZ ;  /* 0x0000000f0c0f0227 */ /* 0x004fca00078e00ff */
[----:B------:R-:W-:-:S05]  /*3dd90*/  @P0 SHF.R.U32.HI R12, RZ, R16, R15 ;  /* 0x00000010ff0c0219 */ /* 0x000fca000001160f */
[----:B------:R-:W0:Y:S01]  /*3dda0*/  SHFL.IDX PT, R9, R12, RZ, 0x1c1f ;  /* 0x001c1fff0c097589 */ /* 0x000e2200000e0000 */
[----:B------:R-:W-:Y:S02]  /*3ddb0*/  ISETP.GE.AND P1, PT, R4, 0x1, PT ;  /* 0x000000010400780c */ /* 0x000fe40003f26270 */
[----:B0-----:R-:W-:Y:S01]  /*3ddc0*/  VIADDMNMX R5, R9, R76, R11, PT ;  /* 0x0000004c09057246 */ /* 0x001fe2000380010b */
        /* <DEDUP_REMOVED lines=10> */
[----:B------:R-:W2:Y:S04]  /*3de70*/  LD.E R6, desc[UR6][R2.64+0x1c] ;  /* 0x00001c0602067980 */ /* 0x000ea8000c101900 */
[----:B------:R-:W3:Y:S01]  /*3de80*/  LD.E R9, desc[UR6][R2.64+0x20] ;  /* 0x0000200602097980 */ /* 0x000ee2000c101900 */
[----:B--2---:R-:W-:-:S05]  /*3de90*/  IMAD.HI.U32 R6, R7, R6, RZ ;  /* 0x0000000607067227 */ /* 0x004fca00078e00ff */
[----:B---3--:R-:W-:-:S07]  /*3dea0*/  SHF.R.U32.HI R7, RZ, R9, R6 ;  /* 0x00000009ff077219 */ /* 0x008fce0000011606 */
.L_x_4409:
[----:B------:R-:W-:Y:S05]  /*3deb0*/  BSYNC B2 ;  /* 0x0000000000027941 */ /* 0x000fea0003800000 */
.L_x_4408:
[----:B------:R-:W-:Y:S01]  /*3dec0*/  LOP3.LUT R7, RZ, R7, RZ, 0x33, !PT ;  /* 0x00000007ff077212 */ /* 0x000fe200078e33ff */
[----:B------:R-:W-:Y:S06]  /*3ded0*/  BRA `(.L_x_4410) ;  /* 0x0000000000187947 */ /* 0x000fec0003800000 */
.L_x_4407:
[----:B------:R-:W-:-:S13]  /*3dee0*/  ISETP.NE.AND P0, PT, R4, 0x1, PT ;  /* 0x000000010400780c */ /* 0x000fda0003f05270 */
[----:B------:R-:W-:Y:S05]  /*3def0*/  @!P0 BRA `(.L_x_4410) ;  /* 0x0000000000108947 */ /* 0x000fea0003800000 */
[----:B------:R-:W2:Y:S04]  /*3df00*/  LD.E R6, desc[UR6][R2.64+0x1c] ;  /* 0x00001c0602067980 */ /* 0x000ea8000c101900 */
[----:B------:R-:W3:Y:S01]  /*3df10*/  LD.E R14, desc[UR6][R2.64+0x20] ;  /* 0x00002006020e7980 */ /* 0x000ee2000c101900 */
[----:B--2---:R-:W-:-:S05]  /*3df20*/  IMAD.HI.U32 R7, R7, R6, RZ ;  /* 0x0000000607077227 */ /* 0x004fca00078e00ff */
[----:B---3--:R-:W-:-:S07]  /*3df30*/  SHF.R.U32.HI R7, RZ, R14, R7 ;  /* 0x0000000eff077219 */ /* 0x008fce0000011607 */
.L_x_4410:
[----:B------:R-:W-:Y:S05]  /*3df40*/  BSYNC B1 ;  /* 0x0000000000017941 */ /* 0x000fea0003800000 */
.L_x_4406:
[----:B------:R-:W-:-:S05]  /*3df50*/  IMAD R7, R4, R7, R8 ;  /* 0x0000000704077224 */ /* 0x000fca00078e0208 */
[----:B------:R-:W-:Y:S02]  /*3df60*/  VIMNMX R0, R0, R7, !PT ;  /* 0x0000000700007248 */ /* 0x000fe40007fe0100 */
[----:B------:R-:W-:-:S07]  /*3df70*/  VIADDMNMX R5, R7, R4, R5, PT ;  /* 0x0000000407057246 */ /* 0x000fce0003800105 */
.L_x_4405:
[----:B------:R-:W-:Y:S05]  /*3df80*/  BSYNC B0 ;  /* 0x0000000000007941 */ /* 0x000fea0003800000 */
.L_x_4404:
[C---:B------:R-:W-:Y:S01]  /*3df90*/  ISETP.GE.AND P0, PT, R21.reuse, 0x2, PT ;  /* 0x000000021500780c */ /* 0x040fe20003f06270 */
[----:B------:R-:W-:Y:S01]  /*3dfa0*/  BSSY B0, `(.L_x_4411) ;  /* 0x0000090000007945 */ /* 0x000fe20003800000 */
[C---:B------:R-:W-:Y:S02]  /*3dfb0*/  ISETP.GE.AND P4, PT, R21.reuse, 0xa, PT ;  /* 0x0000000a1500780c */ /* 0x040fe40003f86270 */
[----:B------:R-:W-:Y:S02]  /*3dfc0*/  ISETP.GT.AND P2, PT, R0, 0x1, !P0 ;  /* 0x000000010000780c */ /* 0x000fe40004744270 */
[----:B------:R-:W-:Y:S02]  /*3dfd0*/  ISETP.GE.AND P1, PT, R21, 0x9, PT ;  /* 0x000000091500780c */ /* 0x000fe40003f26270 */
[----:B------:R-:W-:Y:S02]  /*3dfe0*/  ISETP.LT.OR P2, PT, R5, 0x2, P2 ;  /* 0x000000020500780c */ /* 0x000fe40001741670 */
[----:B------:R-:W-:-:S02]  /*3dff0*/  P2R R14, PR, RZ, 0x10 ;  /* 0x00000010ff0e7803 */ /* 0x000fc40000000000 */
[----:B------:R-:W-:Y:S02]  /*3e000*/  FSEL R25, R25, -INF , !P2 ;  /* 0xff80000019197808 */ /* 0x000fe40005000000 */
[C---:B------:R-:W-:Y:S02]  /*3e010*/  ISETP.GT.AND P2, PT, R0.reuse, 0x9, !P4 ;  /* 0x000000090000780c */ /* 0x040fe40006744270 */
[----:B------:R-:W-:Y:S02]  /*3e020*/  ISETP.GT.AND P3, PT, R0, 0x8, !P1 ;  /* 0x000000080000780c */ /* 0x000fe40004f64270 */
[----:B------:R-:W-:Y:S02]  /*3e030*/  ISETP.LT.OR P2, PT, R5, 0xa, P2 ;  /* 0x0000000a0500780c */ /* 0x000fe40001741670 */
[----:B------:R-:W-:Y:S02]  /*3e040*/  ISETP.GE.AND P4, PT, R21, 0x11, PT ;  /* 0x000000111500780c */ /* 0x000fe40003f86270 */
[----:B------:R-:W-:-:S02]  /*3e050*/  FSEL R29, R29, -INF , !P2 ;  /* 0xff8000001d1d7808 */ /* 0x000fc40005000000 */
[C---:B------:R-:W-:Y:S02]  /*3e060*/  ISETP.LT.OR P3, PT, R5.reuse, 0x9, P3 ;  /* 0x000000090500780c */ /* 0x040fe40001f61670 */
[----:B------:R-:W-:Y:S02]  /*3e070*/  ISETP.GT.AND P2, PT, R0, 0x10, !P4 ;  /* 0x000000100000780c */ /* 0x000fe40006744270 */
[----:B------:R-:W-:Y:S02]  /*3e080*/  FSEL R28, R28, -INF , !P3 ;  /* 0xff8000001c1c7808 */ /* 0x000fe40005800000 */
        /* <DEDUP_REMOVED lines=97> */
[----:B------:R-:W-:Y:S02]  /*3e6a0*/  ISETP.LT.OR P6, PT, R5, 0x5a, P6 ;  /* 0x0000005a0500780c */ /* 0x000fe400037c1670 */
[----:B------:R-:W0:Y:S02]  /*3e6b0*/  SHFL.IDX PT, R5, R12, 0x1, 0x1c1f ;  /* 0x003c1f000c057f89 */ /* 0x000e2400000e0000 */
[----:B------:R-:W-:Y:S02]  /*3e6c0*/  FSEL R69, R69, -INF , !P6 ;  /* 0xff80000045457808 */ /* 0x000fe40007000000 */
        /* <DEDUP_REMOVED lines=16> */
.L_x_4416:
[----:B------:R-:W-:Y:S05]  /*3e7d0*/  BSYNC B2 ;  /* 0x0000000000027941 */ /* 0x000fea0003800000 */
.L_x_4415:
[----:B------:R-:W-:Y:S01]  /*3e7e0*/  LOP3.LUT R13, RZ, R13, RZ, 0x33, !PT ;  /* 0x0000000dff0d7212 */ /* 0x000fe200078e33ff */
[----:B------:R-:W-:Y:S06]  /*3e7f0*/  BRA `(.L_x_4417) ;  /* 0x0000000000187947 */ /* 0x000fec0003800000 */
.L_x_4414:
[----:B------:R-:W-:-:S13]  /*3e800*/  ISETP.NE.AND P6, PT, R4, 0x1, PT ;  /* 0x000000010400780c */ /* 0x000fda0003fc5270 */
[----:B------:R-:W-:Y:S05]  /*3e810*/  @!P6 BRA `(.L_x_4417) ;  /* 0x000000000010e947 */ /* 0x000fea0003800000 */
[----:B------:R-:W2:Y:S04]  /*3e820*/  LD.E R0, desc[UR6][R2.64+0x1c] ;  /* 0x00001c0602007980 */ /* 0x000ea8000c101900 */
[----:B------:R-:W3:Y:S01]  /*3e830*/  LD.E R10, desc[UR6][R2.64+0x20] ;  /* 0x00002006020a7980 */ /* 0x000ee2000c101900 */
[----:B--2---:R-:W-:-:S05]  /*3e840*/  IMAD.HI.U32 R13, R13, R0, RZ ;  /* 0x000000000d0d7227 */ /* 0x004fca00078e00ff */
[----:B---3--:R-:W-:-:S07]  /*3e850*/  SHF.R.U32.HI R13, RZ, R10, R13 ;  /* 0x0000000aff0d7219 */ /* 0x008fce000001160d */
.L_x_4417:
[----:B------:R-:W-:Y:S05]  /*3e860*/  BSYNC B1 ;  /* 0x0000000000017941 */ /* 0x000fea0003800000 */
.L_x_4413:
[----:B------:R-:W-:-:S05]  /*3e870*/  IMAD R13, R4, R13, R8 ;  /* 0x0000000d040d7224 */ /* 0x000fca00078e0208 */
[----:B------:R-:W-:Y:S02]  /*3e880*/  VIADDMNMX R7, R13, R4, R7, PT ;  /* 0x000000040d077246 */ /* 0x000fe40003800107 */
[----:B------:R-:W-:-:S07]  /*3e890*/  VIMNMX R6, R6, R13, !PT ;  /* 0x0000000d06067248 */ /* 0x000fce0007fe0100 */
.L_x_4412:
[----:B------:R-:W-:Y:S05]  /*3e8a0*/  BSYNC B0 ;  /* 0x0000000000007941 */ /* 0x000fea0003800000 */
.L_x_4411:
[----:B------:R-:W2:Y:S01]  /*3e8b0*/  LDL.64 R2, [UR4+0x70] ;  /* 0x00007004ff027983 */ /* 0x000ea20008100a00 */
[C---:B------:R-:W-:Y:S02]  /*3e8c0*/  ISETP.GT.AND P0, PT, R6.reuse, 0x1, !P0 ;  /* 0x000000010600780c */ /* 0x040fe40004704270 */
[----:B------:R-:W-:Y:S01]  /*3e8d0*/  ISETP.GT.AND P1, PT, R6, 0x8, !P1 ;  /* 0x000000080600780c */ /* 0x000fe20004f24270 */
[----:B------:R-:W-:Y:S01]  /*3e8e0*/  STL [R1+0x494], R18 ;  /* 0x0004941201007387 */ /* 0x000fe20000100800 */
        /* <DEDUP_REMOVED lines=66> */
[C---:B------:R-:W-:Y:S02]  /*3ed10*/  ISETP.GT.AND P0, PT, R6.reuse, RZ, !P6 ;  /* 0x000000ff0600720c */ /* 0x040fe40007704270 */
[C---:B------:R-:W-:Y:S02]  /*3ed20*/  ISETP.GT.AND P2, PT, R6.reuse, 0x49, !P2 ;  /* 0x000000490600780c */ /* 0x040fe40005744270 */
[----:B------:R-:W-:Y:S02]  /*3ed30*/  ISETP.LT.OR P0, PT, R7, 0x1, P0 ;  /* 0x000000010700780c */ /* 0x000fe40000701670 */
[----:B------:R-:W-:Y:S02]  /*3ed40*/  ISETP.GT.AND P3, PT, R6, 0x50, !P3 ;  /* 0x000000500600780c */ /* 0x000fe40005f64270 */
[----:B------:R-:W-:-:S02]  /*3ed50*/  FSEL R5, R26, -INF , !P0 ;  /* 0xff8000001a057808 */ /* 0x000fc40004000000 */
        /* <DEDUP_REMOVED lines=16> */
[----:B------:R-:W-:Y:S02]  /*3ee60*/  ISETP.GT.AND P0, PT, R6, 0x48, !P1 ;  /* 0x000000480600780c */ /* 0x000fe40004f04270 */
[----:B------:R-:W-:Y:S02]  /*3ee70*/  FMNMX.FTZ R9, R55, R4, !PT ;  /* 0x0000000437097209 */ /* 0x000fe40007810000 */
[C---:B------:R-:W-:Y:S02]  /*3ee80*/  ISETP.LT.OR P0, PT, R7.reuse, 0x49, P0 ;  /* 0x000000490700780c */ /* 0x040fe40000701670 */
[----:B------:R-:W-:Y:S02]  /*3ee90*/  FMNMX.FTZ R4, R58, R9, !PT ;  /* 0x000000093a047209 */ /* 0x000fe40007810000 */
[----:B------:R-:W-:-:S02]  /*3eea0*/  ISETP.LT.OR P2, PT, R7, 0x4a, P2 ;  /* 0x0000004a0700780c */ /* 0x000fc40001741670 */
[----:B------:R-:W-:Y:S02]  /*3eeb0*/  FSEL R62, R62, -INF , !P0 ;  /* 0xff8000003e3e7808 */ /* 0x000fe40004000000 */
[----:B------:R-:W-:Y:S02]  /*3eec0*/  FMNMX.FTZ R9, R59, R4, !PT ;  /* 0x000000043b097209 */ /* 0x000fe40007810000 */
[----:B------:R-:W-:Y:S02]  /*3eed0*/  ISETP.LT.OR P3, PT, R7, 0x51, P3 ;  /* 0x000000510700780c */ /* 0x000fe40001f61670 */
[----:B------:R-:W-:Y:S02]  /*3eee0*/  FSEL R63, R63, -INF , !P2 ;  /* 0xff8000003f3f7808 */ /* 0x000fe40005000000 */
[----:B------:R-:W-:Y:S02]  /*3eef0*/  FMNMX.FTZ R4, R62, R9, !PT ;  /* 0x000000093e047209 */ /* 0x000fe40007810000 */
[----:B------:R-:W-:-:S02]  /*3ef00*/  ISETP.GT.AND P5, PT, R6, 0x58, !P5 ;  /* 0x000000580600780c */ /* 0x000fc40006fa4270 */
[----:B------:R-:W-:Y:S02]  /*3ef10*/  ISETP.LT.OR P4, PT, R7, 0x52, P4 ;  /* 0x000000520700780c */ /* 0x000fe40002781670 */
[----:B------:R-:W-:Y:S02]  /*3ef20*/  FSEL R66, R66, -INF , !P3 ;  /* 0xff80000042427808 */ /* 0x000fe40005800000 */
[----:B------:R-:W-:Y:S02]  /*3ef30*/  FMNMX.FTZ R9, R63, R4, !PT ;  /* 0x000000043f097209 */ /* 0x000fe40007810000 */
[----:B------:R-:W-:Y:S02]  /*3ef40*/  ISETP.GT.AND P0, PT, R6, 0x59, !P6 ;  /* 0x000000590600780c */ /* 0x000fe40007704270 */
[----:B------:R-:W-:Y:S02]  /*3ef50*/  ISETP.LT.OR P5, PT, R7, 0x59, P5 ;  /* 0x000000590700780c */ /* 0x000fe40002fa1670 */
[----:B------:R-:W-:-:S02]  /*3ef60*/  FSEL R67, R67, -INF , !P4 ;  /* 0xff80000043437808 */ /* 0x000fc40006000000 */
[----:B------:R-:W-:Y:S02]  /*3ef70*/  FMNMX.FTZ R4, R66, R9, !PT ;  /* 0x0000000942047209 */ /* 0x000fe40007810000 */
[----:B------:R-:W-:Y:S02]  /*3ef80*/  ISETP.LT.OR P0, PT, R7, 0x5a, P0 ;  /* 0x0000005a0700780c */ /* 0x000fe40000701670 */
[----:B------:R-:W-:Y:S02]  /*3ef90*/  FSEL R70, R70, -INF , !P5 ;  /* 0xff80000046467808 */ /* 0x000fe40006800000 */
[----:B------:R-:W-:Y:S02]  /*3efa0*/  FMNMX.FTZ R7, R67, R4, !PT ;  /* 0x0000000443077209 */ /* 0x000fe40007810000 */
[----:B------:R-:W-:Y:S02]  /*3efb0*/  FSEL R71, R71, -INF , !P0 ;  /* 0xff80000047477808 */ /* 0x000fe40004000000 */
[----:B------:R-:W-:-:S04]  /*3efc0*/  FMNMX.FTZ R4, R70, R7, !PT ;  /* 0x0000000746047209 */ /* 0x000fc80007810000 */
[----:B------:R-:W-:-:S05]  /*3efd0*/  FMNMX.FTZ R9, R71, R4, !PT ;  /* 0x0000000447097209 */ /* 0x000fca0007810000 */
[----:B--2---:R0:W-:Y:S04]  /*3efe0*/  ST.E desc[UR6][R2.64+0x4], R9 ;  /* 0x0000040902007985 */ /* 0x0041e8000c101906 */
[----:B------:R-:W2:Y:S01]  /*3eff0*/  LD.E R10, desc[UR6][R2.64+0x4] ;  /* 0x00000406020a7980 */ /* 0x000ea2000c101900 */
        /* <DEDUP_REMOVED lines=22> */
[----:B0-----:R-:W-:-:S05]  /*3f160*/  FMNMX.FTZ R9, R69, R4, !PT ;  /* 0x0000000445097209 */ /* 0x001fca0007810000 */
[----:B------:R-:W0:Y:S02]  /*3f170*/  SHFL.BFLY PT, R4, R9, 0x2, 0x1f ;  /* 0x0c401f0009047f89 */ /* 0x000e2400000e0000 */
[----:B0-----:R-:W-:Y:S02]  /*3f180*/  FMNMX.FTZ R8, R9, R4, !PT ;  /* 0x0000000409087209 */ /* 0x001fe40007810000 */
[----:B------:R-:W-:Y:S04]  /*3f190*/  ST.E desc[UR6][R2.64], R9 ;  /* 0x0000000902007985 */ /* 0x000fe8000c101906 */
[----:B--2---:R-:W0:Y:S02]  /*3f1a0*/  SHFL.BFLY PT, R7, R10, 0x2, 0x1f ;  /* 0x0c401f000a077f89 */ /* 0x004e2400000e0000 */
[----:B0-----:R-:W-:-:S02]  /*3f1b0*/  FMNMX.FTZ R12, R10, R7, !PT ;  /* 0x000000070a0c7209 */ /* 0x001fc40007810000 */
[----:B------:R-:W0:Y:S04]  /*3f1c0*/  SHFL.BFLY PT, R7, R8, 0x1, 0x1f ;  /* 0x0c201f0008077f89 */ /* 0x000e2800000e0000 */
[----:B------:R-:W1:Y:S01]  /*3f1d0*/  SHFL.BFLY PT, R13, R12, 0x1, 0x1f ;  /* 0x0c201f000c0d7f89 */ /* 0x000e6200000e0000 */
[----:B0-----:R-:W-:Y:S02]  /*3f1e0*/  FMNMX.FTZ R11, R8, R7, !PT ;  /* 0x00000007080b7209 */ /* 0x001fe40007810000 */
[----:B-1----:R-:W-:-:S03]  /*3f1f0*/  FMNMX.FTZ R13, R12, R13, !PT ;  /* 0x0000000d0c0d7209 */ /* 0x002fc60007810000 */
[----:B------:R-:W-:Y:S04]  /*3f200*/  ST.E desc[UR6][R2.64], R11 ;  /* 0x0000000b02007985 */ /* 0x000fe8000c101906 */
[----:B------:R0:W-:Y:S04]  /*3f210*/  ST.E desc[UR6][R2.64+0x4], R13 ;  /* 0x0000040d02007985 */ /* 0x0001e8000c101906 */
[----:B------:R-:W2:Y:S04]  /*3f220*/  LDL.64 R6, [UR4+0x70] ;  /* 0x00007004ff067983 */ /* 0x000ea80008100a00 */
[----:B--2---:R-:W2:Y:S04]  /*3f230*/  LD.E R4, desc[UR6][R6.64+0x20] ;  /* 0x0000200606047980 */ /* 0x004ea8000c101900 */
[----:B------:R-:W2:Y:S04]  /*3f240*/  LD.E R15, desc[UR6][R6.64] ;  /* 0x00000006060f7980 */ /* 0x000ea8000c101900 */
[----:B------:R-:W0:Y:S01]  /*3f250*/  LD.E R21, desc[UR6][R6.64+0x4] ;  /* 0x0000040606157980 */ /* 0x000e22000c101900 */
[C---:B--2---:R-:W-:Y:S01]  /*3f260*/  FMUL.FTZ R8, R15.reuse, R4 ;  /* 0x000000040f087220 */ /* 0x044fe20000410000 */
[----:B------:R-:W-:Y:S01]  /*3f270*/  FSETP.NEU.FTZ.AND P0, PT, R15, -INF , PT ;  /* 0xff8000000f00780b */ /* 0x000fe20003f1d000 */
[----:B0-----:R-:W-:-:S03]  /*3f280*/  FMUL.FTZ R2, R4, R21 ;  /* 0x0000001504027220 */ /* 0x001fc60000410000 */
[----:B------:R-:W-:Y:S02]  /*3f290*/  FSEL R17, R8, RZ, P0 ;  /* 0x000000ff08117208 */ /* 0x000fe40000000000 */
[----:B------:R-:W-:-:S04]  /*3f2a0*/  FSETP.NEU.FTZ.AND P0, PT, R21, -INF , PT ;  /* 0xff8000001500780b */ /* 0x000fc80003f1d000 */
[----:B------:R-:W-:Y:S01]  /*3f2b0*/  FSEL R3, R2, RZ, P0 ;  /* 0x000000ff02037208 */ /* 0x000fe20000000000 */
[-CC-:B------:R-:W-:Y:S01]  /*3f2c0*/  FFMA.FTZ R168, R24, R4.reuse, -R17.reuse ;  /* 0x0000000418a87223 */ /* 0x180fe20000010811 */
[----:B------:R-:W-:-:S03]  /*3f2d0*/  FFMA.FTZ R27, R25, R4, -R17 ;  /* 0x00000004191b7223 */ /* 0x000fc60000010811 */
[-CC-:B------:R-:W-:Y:S01]  /*3f2e0*/  FFMA.FTZ R25, R5, R4.reuse, -R3.reuse ;  /* 0x0000000405197223 */ /* 0x180fe20000010803 */
[-C--:B------:R-:W-:Y:S01]  /*3f2f0*/  FFMA.FTZ R169, R0, R4.reuse, -R3 ;  /* 0x0000000400a97223 */ /* 0x080fe20000010803 */
[-C--:B------:R-:W-:Y:S01]  /*3f300*/  FFMA.FTZ R26, R28, R4.reuse, -R17 ;  /* 0x000000041c1a7223 */ /* 0x080fe20000010811 */
[-C--:B------:R-:W-:Y:S01]  /*3f310*/  FFMA.FTZ R24, R30, R4.reuse, -R3 ;  /* 0x000000041e187223 */ /* 0x080fe20000010803 */
[----:B------:R-:W-:Y:S01]  /*3f320*/  MUFU.EX2 R168, R168 ;  /* 0x000000a800a87308 */ /* 0x000fe20000000800 */
[-C--:B------:R-:W-:Y:S01]  /*3f330*/  FFMA.FTZ R170, R29, R4.reuse, -R17 ;  /* 0x000000041daa7223 */ /* 0x080fe20000010811 */
[----:B------:R-:W-:-:S06]  /*3f340*/  FFMA.FTZ R171, R31, R4, -R3 ;  /* 0x000000041fab7223 */ /* 0x000fcc0000010803 */
[----:B------:R-:W0:Y:S01]  /*3f350*/  MUFU.EX2 R27, R27 ;  /* 0x0000001b001b7308 */ /* 0x000e220000000800 */
[-C--:B------:R-:W-:Y:S01]  /*3f360*/  FFMA.FTZ R213, R32, R4.reuse, -R17 ;  /* 0x0000000420d57223 */ /* 0x080fe20000010811 */
[----:B------:R-:W-:-:S06]  /*3f370*/  FFMA.FTZ R209, R34, R4, -R3 ;  /* 0x0000000422d17223 */ /* 0x000fcc0000010803 */
[----:B------:R-:W-:Y:S08]  /*3f380*/  MUFU.EX2 R25, R25 ;  /* 0x0000001900197308 */ /* 0x000ff00000000800 */
[----:B------:R-:W1:Y:S01]  /*3f390*/  MUFU.EX2 R169, R169 ;  /* 0x000000a900a97308 */ /* 0x000e620000000800 */
[----:B------:R-:W-:-:S07]  /*3f3a0*/  FFMA.FTZ R214, R33, R4, -R17 ;  /* 0x0000000421d67223 */ /* 0x000fce0000010811 */
[----:B------:R-:W2:Y:S01]  /*3f3b0*/  MUFU.EX2 R26, R26 ;  /* 0x0000001a001a7308 */ /* 0x000ea20000000800 */
[----:B------:R-:W-:-:S07]  /*3f3c0*/  FFMA.FTZ R210, R35, R4, -R3 ;  /* 0x0000000423d27223 */ /* 0x000fce0000010803 */
[----:B------:R-:W3:Y:S01]  /*3f3d0*/  MUFU.EX2 R24, R24 ;  /* 0x0000001800187308 */ /* 0x000ee20000000800 */
[----:B------:R-:W-:-:S07]  /*3f3e0*/  FFMA.FTZ R211, R36, R4, -R17 ;  /* 0x0000000424d37223 */ /* 0x000fce0000010811 */
[----:B------:R-:W4:Y:S01]  /*3f3f0*/  MUFU.EX2 R170, R170 ;  /* 0x000000aa00aa7308 */ /* 0x000f220000000800 */
[----:B------:R-:W-:-:S07]  /*3f400*/  FFMA.FTZ R204, R38, R4, -R3 ;  /* 0x0000000426cc7223 */ /* 0x000fce0000010803 */
[----:B------:R-:W4:Y:S01]  /*3f410*/  MUFU.EX2 R171, R171 ;  /* 0x000000ab00ab7308 */ /* 0x000f220000000800 */
[----:B0-----:R-:W-:Y:S01]  /*3f420*/  FADD.FTZ R5, R168, R27 ;  /* 0x0000001ba8057221 */ /* 0x001fe20000010000 */
[----:B------:R-:W-:-:S06]  /*3f430*/  FFMA.FTZ R212, R37, R4, -R17 ;  /* 0x0000000425d47223 */ /* 0x000fcc0000010811 */
[----:B------:R-:W0:Y:S01]  /*3f440*/  MUFU.EX2 R213, R213 ;  /* 0x000000d500d57308 */ /* 0x000e220000000800 */
[----:B-1----:R-:W-:Y:S01]  /*3f450*/  FADD.FTZ R9, R25, R169 ;  /* 0x000000a919097221 */ /* 0x002fe20000010000 */
[----:B------:R-:W-:-:S06]  /*3f460*/  FFMA.FTZ R205, R39, R4, -R3 ;  /* 0x0000000427cd7223 */ /* 0x000fcc0000010803 */
[----:B------:R-:W1:Y:S01]  /*3f470*/  MUFU.EX2 R209, R209 ;  /* 0x000000d100d17308 */ /* 0x000e620000000800 */
[----:B--2---:R-:W-:Y:S01]  /*3f480*/  FADD.FTZ R5, R26, R5 ;  /* 0x000000051a057221 */ /* 0x004fe20000010000 */
[----:B------:R-:W-:-:S06]  /*3f490*/  FFMA.FTZ R11, R40, R4, -R17 ;  /* 0x00000004280b7223 */ /* 0x000fcc0000010811 */
[----:B------:R-:W2:Y:S01]  /*3f4a0*/  MUFU.EX2 R214, R214 ;  /* 0x000000d600d67308 */ /* 0x000ea20000000800 */
        /* <DEDUP_REMOVED lines=16> */
[----:B---3--:R-:W-:-:S06]  /*3f5b0*/  FADD.FTZ R5, R210, R9 ;  /* 0x00000009d2057221 */ /* 0x008fcc0000010000 */
[----:B------:R-:W2:Y:S01]  /*3f5c0*/  MUFU.EX2 R11, R11 ;  /* 0x0000000b000b7308 */ /* 0x000ea20000000800 */
        /* <DEDUP_REMOVED lines=10> */
[----:B-1----:R-:W-:-:S06]  /*3f670*/  FADD.FTZ R5, R205, R2 ;  /* 0x00000002cd057221 */ /* 0x002fcc0000010000 */
[----:B------:R-:W0:Y:S01]  /*3f680*/  MUFU.EX2 R15, R15 ;  /* 0x0000000f000f7308 */ /* 0x000e220000000800 */
[-C--:B------:R-:W-:Y:S01]  /*3f690*/  FFMA.FTZ R177, R49, R4.reuse, -R17 ;  /* 0x0000000431b17223 */ /* 0x080fe20000010811 */
[----:B------:R-:W-:-:S06]  /*3f6a0*/  FFMA.FTZ R190, R51, R4, -R3 ;  /* 0x0000000433be7223 */ /* 0x000fcc0000010803 */
[----:B------:R-:W1:Y:S01]  /*3f6b0*/  MUFU.EX2 R176, R176 ;  /* 0x000000b000b07308 */ /* 0x000e620000000800 */
[-CC-:B------:R-:W-:Y:S01]  /*3f6c0*/  FFMA.FTZ R189, R52, R4.reuse, -R17.reuse ;  /* 0x0000000434bd7223 */ /* 0x180fe20000010811 */
[-CC-:B------:R-:W-:Y:S01]  /*3f6d0*/  FFMA.FTZ R179, R53, R4.reuse, -R17.reuse ;  /* 0x0000000435b37223 */ /* 0x180fe20000010811 */
[-CC-:B------:R-:W-:Y:S01]  /*3f6e0*/  FFMA.FTZ R200, R56, R4.reuse, -R17.reuse ;  /* 0x0000000438c87223 */ /* 0x180fe20000010811 */
[-CC-:B------:R-:W-:Y:S01]  /*3f6f0*/  FFMA.FTZ R193, R57, R4.reuse, -R17.reuse ;  /* 0x0000000439c17223 */ /* 0x180fe20000010811 */
[----:B------:R-:W-:-:S03]  /*3f700*/  FFMA.FTZ R202, R60, R4, -R17 ;  /* 0x000000043cca7223 */ /* 0x000fc60000010811 */
[----:B------:R-:W1:Y:S01]  /*3f710*/  MUFU.EX2 R14, R14 ;  /* 0x0000000e000e7308 */ /* 0x000e620000000800 */
[-CC-:B------:R-:W-:Y:S01]  /*3f720*/  FFMA.FTZ R201, R61, R4.reuse, -R17.reuse ;  /* 0x000000043dc97223 */ /* 0x180fe20000010811 */
[-CC-:B------:R-:W-:Y:S01]  /*3f730*/  FFMA.FTZ R228, R64, R4.reuse, -R17.reuse ;  /* 0x0000000440e47223 */ /* 0x180fe20000010811 */
[-CC-:B------:R-:W-:Y:S01]  /*3f740*/  FFMA.FTZ R215, R65, R4.reuse, -R17.reuse ;  /* 0x0000000441d77223 */ /* 0x180fe20000010811 */
[-CC-:B------:R-:W-:Y:S01]  /*3f750*/  FFMA.FTZ R68, R68, R4.reuse, -R17.reuse ;  /* 0x0000000444447223 */ /* 0x180fe20000010811 */
[----:B------:R-:W-:-:S03]  /*3f760*/  FFMA.FTZ R229, R69, R4, -R17 ;  /* 0x0000000445e57223 */ /* 0x000fc60000010811 */
[----:B------:R-:W1:Y:S01]  /*3f770*/  MUFU.EX2 R175, R175 ;  /* 0x000000af00af7308 */ /* 0x000e620000000800 */
[----:B--2---:R-:W-:Y:S01]  /*3f780*/  FADD.FTZ R17, R11, R12 ;  /* 0x0000000c0b117221 */ /* 0x004fe20000010000 */
[----:B---3--:R-:W-:Y:S01]  /*3f790*/  FADD.FTZ R5, R0, R5 ;  /* 0x0000000500057221 */ /* 0x008fe20000010000 */
[----:B------:R-:W-:-:S05]  /*3f7a0*/  FFMA.FTZ R8, R54, R4, -R3 ;  /* 0x0000000436087223 */ /* 0x000fca0000010803 */
[----:B------:R-:W2:Y:S01]  /*3f7b0*/  MUFU.EX2 R178, R178 ;  /* 0x000000b200b27308 */ /* 0x000ea20000000800 */
[----:B----4-:R-:W-:Y:S01]  /*3f7c0*/  FADD.FTZ R2, R10, R17 ;  /* 0x000000110a027221 */ /* 0x010fe20000010000 */
[----:B------:R-:W-:-:S06]  /*3f7d0*/  FADD.FTZ R5, R16, R5 ;  /* 0x0000000510057221 */ /* 0x000fcc0000010000 */
[----:B------:R-:W3:Y:S01]  /*3f7e0*/  MUFU.EX2 R191, R191 ;  /* 0x000000bf00bf7308 */ /* 0x000ee20000000800 */
[----:B------:R-:W-:Y:S01]  /*3f7f0*/  FFMA.FTZ R192, R55, R4, -R3 ;  /* 0x0000000437c07223 */ /* 0x000fe20000010803 */
[----:B0-----:R-:W-:Y:S01]  /*3f800*/  FADD.FTZ R17, R15, R2 ;  /* 0x000000020f117221 */ /* 0x001fe20000010000 */
[----:B-1----:R-:W-:-:S05]  /*3f810*/  FADD.FTZ R2, R176, R5 ;  /* 0x00000005b0027221 */ /* 0x002fca0000010000 */
[----:B------:R-:W0:Y:S01]  /*3f820*/  MUFU.EX2 R177, R177 ;  /* 0x000000b100b17308 */ /* 0x000e220000000800 */
[----:B------:R-:W-:-:S07]  /*3f830*/  FFMA.FTZ R203, R58, R4, -R3 ;  /* 0x000000043acb7223 */ /* 0x000fce0000010803 */
[----:B------:R-:W1:Y:S01]  /*3f840*/  MUFU.EX2 R190, R190 ;  /* 0x000000be00be7308 */ /* 0x000e620000000800 */
[----:B------:R-:W-:Y:S01]  /*3f850*/  FADD.FTZ R17, R14, R17 ;  /* 0x000000110e117221 */ /* 0x000fe20000010000 */
[----:B------:R-:W-:-:S06]  /*3f860*/  FADD.FTZ R2, R175, R2 ;  /* 0x00000002af027221 */ /* 0x000fcc0000010000 */
[----:B------:R-:W4:Y:S01]  /*3f870*/  MUFU.EX2 R189, R189 ;  /* 0x000000bd00bd7308 */ /* 0x000f220000000800 */
[----:B------:R-:W-:-:S07]  /*3f880*/  FFMA.FTZ R9, R59, R4, -R3 ;  /* 0x000000043b097223 */ /* 0x000fce0000010803 */
[----:B------:R-:W4:Y:S01]  /*3f890*/  MUFU.EX2 R8, R8 ;  /* 0x0000000800087308 */ /* 0x000f220000000800 */
[----:B--2---:R-:W-:Y:S01]  /*3f8a0*/  FADD.FTZ R28, R178, R17 ;  /* 0x00000011b21c7221 */ /* 0x004fe20000010000 */
[----:B---3--:R-:W-:-:S06]  /*3f8b0*/  FADD.FTZ R5, R191, R2 ;  /* 0x00000002bf057221 */ /* 0x008fcc0000010000 */
[----:B------:R-:W2:Y:S01]  /*3f8c0*/  MUFU.EX2 R179, R179 ;  /* 0x000000b300b37308 */ /* 0x000ea20000000800 */
[----:B------:R-:W-:-:S07]  /*3f8d0*/  FFMA.FTZ R13, R62, R4, -R3 ;  /* 0x000000043e0d7223 */ /* 0x000fce0000010803 */
[----:B------:R-:W3:Y:S01]  /*3f8e0*/  MUFU.EX2 R192, R192 ;  /* 0x000000c000c07308 */ /* 0x000ee20000000800 */
[----:B0-----:R-:W-:Y:S01]  /*3f8f0*/  FADD.FTZ R28, R177, R28 ;  /* 0x0000001cb11c7221 */ /* 0x001fe20000010000 */
[----:B-1----:R-:W-:-:S06]  /*3f900*/  FADD.FTZ R5, R190, R5 ;  /* 0x00000005be057221 */ /* 0x002fcc0000010000 */
[----:B------:R-:W0:Y:S01]  /*3f910*/  MUFU.EX2 R200, R200 ;  /* 0x000000c800c87308 */ /* 0x000e220000000800 */
[----:B------:R-:W-:-:S07]  /*3f920*/  FFMA.FTZ R12, R63, R4, -R3 ;  /* 0x000000043f0c7223 */ /* 0x000fce0000010803 */
[----:B------:R-:W1:Y:S01]  /*3f930*/  MUFU.EX2 R203, R203 ;  /* 0x000000cb00cb7308 */ /* 0x000e620000000800 */
[----:B----4-:R-:W-:Y:S01]  /*3f940*/  FADD.FTZ R28, R189, R28 ;  /* 0x0000001cbd1c7221 */ /* 0x010fe20000010000 */
        /* <DEDUP_REMOVED lines=21> */
[----:B------:R-:W2:Y:S08]  /*3faa0*/  MUFU.EX2 R215, R215 ;  /* 0x000000d700d77308 */ /* 0x000eb00000000800 */
[----:B------:R-:W3:Y:S01]  /*3fab0*/  MUFU.EX2 R17, R17 ;  /* 0x0000001100117308 */ /* 0x000ee20000000800 */
[----:B0-----:R-:W-:Y:S01]  /*3fac0*/  FADD.FTZ R5, R201, R4 ;  /* 0x00000004c9057221 */ /* 0x001fe20000010000 */
[----:B-1----:R-:W-:-:S06]  /*3fad0*/  FADD.FTZ R3, R12, R3 ;  /* 0x000000030c037221 */ /* 0x002fcc0000010000 */
[----:B------:R-:W0:Y:S08]  /*3fae0*/  MUFU.EX2 R18, R68 ;  /* 0x0000004400127308 */ /* 0x000e300000000800 */
[----:B------:R-:W1:Y:S01]  /*3faf0*/  MUFU.EX2 R174, R174 ;  /* 0x000000ae00ae7308 */ /* 0x000e620000000800 */
[----:B----4-:R-:W-:Y:S01]  /*3fb00*/  FADD.FTZ R2, R228, R5 ;  /* 0x00000005e4027221 */ /* 0x010fe20000010000 */
[----:B------:R-:W-:-:S06]  /*3fb10*/  FADD.FTZ R4, R20, R3 ;  /* 0x0000000314047221 */ /* 0x000fcc0000010000 */
[----:B------:R-:W4:Y:S08]  /*3fb20*/  MUFU.EX2 R229, R229 ;  /* 0x000000e500e57308 */ /* 0x000f300000000800 */
[----:B------:R-:W4:Y:S01]  /*3fb30*/  MUFU.EX2 R21, R21 ;  /* 0x0000001500157308 */ /* 0x000f220000000800 */
[----:B--2---:R-:W-:Y:S01]  /*3fb40*/  FADD.FTZ R2, R215, R2 ;  /* 0x00000002d7027221 */ /* 0x004fe20000010000 */
[----:B---3--:R-:W-:-:S03]  /*3fb50*/  FADD.FTZ R3, R17, R4 ;  /* 0x0000000411037221 */ /* 0x008fc60000010000 */
[----:B0-----:R-:W-:Y:S01]  /*3fb60*/  FADD.FTZ R2, R18, R2 ;  /* 0x0000000212027221 */ /* 0x001fe20000010000 */
[----:B-1----:R-:W-:-:S03]  /*3fb70*/  FADD.FTZ R4, R174, R3 ;  /* 0x00000003ae047221 */ /* 0x002fc60000010000 */
[----:B----4-:R-:W-:Y:S01]  /*3fb80*/  FADD.FTZ R31, R229, R2 ;  /* 0x00000002e51f7221 */ /* 0x010fe20000010000 */
[----:B------:R-:W-:-:S04]  /*3fb90*/  FADD.FTZ R33, R21, R4 ;  /* 0x0000000415217221 */ /* 0x000fc80000010000 */
[----:B------:R-:W-:Y:S04]  /*3fba0*/  ST.E desc[UR6][R6.64+0x10], R31 ;  /* 0x0000101f06007985 */ /* 0x000fe8000c101906 */
[----:B------:R0:W-:Y:S04]  /*3fbb0*/  ST.E desc[UR6][R6.64+0x14], R33 ;  /* 0x0000142106007985 */ /* 0x0001e8000c101906 */
[----:B------:R-:W2:Y:S04]  /*3fbc0*/  LDL.64 R28, [UR4] ;  /* 0x00000004ff1c7983 */ /* 0x000ea80008100a00 */
[----:B------:R-:W3:Y:S04]  /*3fbd0*/  LDL.64 R4, [UR4+0x98] ;  /* 0x00009804ff047983 */ /* 0x000ee80008100a00 */
[----:B------:R-:W4:Y:S01]  /*3fbe0*/  LDL.64 R2, [UR4+0x80] ;  /* 0x00008004ff027983 */ /* 0x000f220008100a00 */
[----:B------:R-:W-:-:S03]  /*3fbf0*/  LEA.HI R74, R74, 0x8, RZ, 0x19 ;  /* 0x000000084a4a7811 */ /* 0x000fc600078fc8ff */
[----:B0-----:R-:W4:Y:S02]  /*3fc00*/  LDL.64 R6, [UR4+0x88] ;  /* 0x00008804ff067983 */ /* 0x001f240008100a00 */
[----:B------:R0:W-:Y:S06]  /*3fc10*/  BAR.SYNC.DEFER_BLOCKING R74, 0x100 ;  /* 0x0004004a0000751d */ /* 0x0001ec0000010000 */
[----:B--2---:R-:W2:Y:S04]  /*3fc20*/  LD.E R29, desc[UR6][R28.64] ;  /* 0x000000061c1d7980 */ /* 0x004ea8000c101900 */
[----:B---3--:R-:W2:Y:S04]  /*3fc30*/  LD.E.64 R4, desc[UR6][R4.64] ;  /* 0x0000000604047980 */ /* 0x008ea8000c101b00 */
[----:B----4-:R-:W3:Y:S04]  /*3fc40*/  LD.E R35, desc[UR6][R2.64] ;  /* 0x0000000602237980 */ /* 0x010ee8000c101900 */
        /* <DEDUP_REMOVED lines=73> */
[----:B--2---:R-:W-:-:S03]  /*400e0*/  IMAD R4, R29, 0xc00, R4 ;  /* 0x00000c001d047824 */ /* 0x004fc600078e0204 */
[----:B------:R-:W2:Y:S04]  /*400f0*/  LD.E R103, desc[UR6][R2.64+0x16c] ;  /* 0x00016c0602677980 */ /* 0x000ea8000c101900 */
[----:B---3--:R-:W-:Y:S04]  /*40100*/  ST.E desc[UR6][R2.64], R35 ;  /* 0x0000002302007985 */ /* 0x008fe8000c101906 */
[----:B----4-:R-:W-:Y:S04]  /*40110*/  ST.E desc[UR6][R2.64+0x4], R37 ;  /* 0x0000042502007985 */ /* 0x010fe8000c101906 */
        /* <DEDUP_REMOVED lines=14> */
[----:B------:R-:W2:Y:S04]  /*40200*/  LD.E R29, desc[UR6][R2.64+0x44] ;  /* 0x00004406021d7980 */ /* 0x000ea8000c101900 */
[----:B0-----:R-:W2:Y:S04]  /*40210*/  LD.E R31, desc[UR6][R2.64+0x4c] ;  /* 0x00004c06021f7980 */ /* 0x001ea8000c101900 */
[----:B-1----:R-:W2:Y:S04]  /*40220*/  LD.E R33, desc[UR6][R2.64+0x54] ;  /* 0x0000540602217980 */ /* 0x002ea8000c101900 */
[----:B------:R-:W2:Y:S04]  /*40230*/  LD.E R35, desc[UR6][R2.64+0x5c] ;  /* 0x00005c0602237980 */ /* 0x000ea8000c101900 */
[----:B------:R-:W2:Y:S04]  /*40240*/  LD.E R37, desc[UR6][R2.64+0x64] ;  /* 0x0000640602257980 */ /* 0x000ea8000c101900 */
        /* <DEDUP_REMOVED lines=76> */
[----:B------:R-:W-:Y:S04]  /*40710*/  ST.E desc[UR6][R2.64+0x54], R33 ;  /* 0x0000542102007985 */ /* 0x000fe8000c101906 */
[----:B------:R-:W-:Y:S04]  /*40720*/  ST.E desc[UR6][R2.64+0x5c], R35 ;  /* 0x00005c2302007985 */ /* 0x000fe8000c101906 */
[----:B------:R-:W-:Y:S04]  /*40730*/  ST.E desc[UR6][R2.64+0x64], R37 ;  /* 0x0000642502007985 */ /* 0x000fe8000c101906 */
        /* <DEDUP_REMOVED lines=87> */
[----:B------:R-:W-:Y:S01]  /*40cb0*/  ST.E desc[UR6][R6.64], RZ ;  /* 0x000000ff06007985 */ /* 0x000fe2000c101906 */
[----:B0-----:R-:W-:-:S06]  /*40cc0*/  WARPGROUP.ARRIVE ;  /* 0x00000000000079c5 */ /* 0x001fcc0000000000 */
[----:B------:R-:W-:Y:S03]  /*40cd0*/  HGMMA.64x256x16.F32.BF16 R24, R168, gdesc[UR8].tnspB, RZ, !UPT, gsb0 ;  /* 0x43e00008a8187df0 */ /* 0x000fe6000c0018ff */
[----:B------:R-:W-:Y:S02]  /*40ce0*/  WARPGROUP.DEPBAR.LE gsb0, 0x0 ;  /* 0x00008000000079c5 */ /* 0x000fe40000010000 */
[----:B------:R0:W-:Y:S01]  /*40cf0*/  ST.E desc[UR6][R2.64], R24 ;  /* 0x0000001802007985 */ /* 0x0001e2000c101906 */
[----:B------:R-:W-:Y:S01]  /*40d00*/  F2FP.BF16.F32.PACK_AB R168, R214, R213 ;  /* 0x000000d5d6a8723e */ /* 0x000fe200000010ff */
[----:B------:R-:W-:Y:S02]  /*40d10*/  IMAD.MOV.U32 R214, RZ, RZ, 0x1 ;  /* 0x00000001ffd67424 */ /* 0x000fe400078e00ff */
[----:B------:R1:W-:Y:S04]  /*40d20*/  ST.E desc[UR6][R2.64+0x4], R25 ;  /* 0x0000041902007985 */ /* 0x0003e8000c101906 */
[----:B------:R2:W-:Y:S01]  /*40d30*/  ST.E desc[UR6][R2.64+0x8], R26 ;  /* 0x0000081a02007985 */ /* 0x0005e2000c101906 */
[----:B0-----:R-:W-:-:S02]  /*40d40*/  VIADD R24, R4, 0x80 ;  /* 0x0000008004187836 */ /* 0x001fc40000000000 */
[----:B-1----:R-:W-:Y:S01]  /*40d50*/  IMAD.MOV.U32 R25, RZ, RZ, R5 ;  /* 0x000000ffff197224 */ /* 0x002fe200078e0005 */
[----:B------:R0:W-:Y:S02]  /*40d60*/  ST.E desc[UR6][R2.64+0xc], R27 ;  /* 0x00000c1b02007985 */ /* 0x0001e4000c101906 */
[----:B------:R-:W-:Y:S02]  /*40d70*/  R2UR UR10, R24 ;  /* 0x00000000180a72ca */ /* 0x000fe400000e0000 */
[----:B------:R1:W-:Y:S01]  /*40d80*/  ST.E desc[UR6][R2.64+0x10], R28 ;  /* 0x0000101c02007985 */ /* 0x0003e2000c101906 */
[----:B------:R-:W-:-:S03]  /*40d90*/  R2UR UR11, R25 ;  /* 0x00000000190b72ca */ /* 0x000fc600000e0000 */
        /* <DEDUP_REMOVED lines=124> */
[----:B------:R-:W4:Y:S04]  /*41560*/  LD.E R24, desc[UR6][R2.64] ;  /* 0x0000000602187980 */ /* 0x000f28000c101900 */
[----:B------:R-:W4:Y:S04]  /*41570*/  LD.E R25, desc[UR6][R2.64+0x4] ;  /* 0x0000040602197980 */ /* 0x000f28000c101900 */
[----:B--2---:R-:W2:Y:S04]  /*41580*/  LD.E R26, desc[UR6][R2.64+0x8] ;  /* 0x00000806021a7980 */ /* 0x004ea8000c101900 */
[----:B0-----:R-:W2:Y:S04]  /*41590*/  LD.E R27, desc[UR6][R2.64+0xc] ;  /* 0x00000c06021b7980 */ /* 0x001ea8000c101900 */
[----:B-1----:R-:W2:Y:S04]  /*415a0*/  LD.E R28, desc[UR6][R2.64+0x10] ;  /* 0x00001006021c7980 */ /* 0x002ea8000c101900 */
[----:B---3--:R-:W2:Y:S04]  /*415b0*/  LD.E R29, desc[UR6][R2.64+0x14] ;  /* 0x00001406021d7980 */ /* 0x008ea8000c101900 */
        /* <DEDUP_REMOVED lines=122> */
[----:B------:R-:W-:Y:S01]  /*41d60*/  IMAD.MOV.U32 R171, RZ, RZ, R18 ;  /* 0x000000ffffab7224 */ /* 0x000fe200078e0012 */
[----:B------:R-:W-:-:S02]  /*41d70*/  F2FP.BF16.F32.PACK_AB R170, R212, R211 ;  /* 0x000000d3d4aa723e */ /* 0x000fc400000010ff */
[----:B------:R-:W-:Y:S01]  /*41d80*/  F2FP.BF16.F32.PACK_AB R169, R210, R209 ;  /* 0x000000d1d2a9723e */ /* 0x000fe200000010ff */
[----:B------:R-:W-:Y:S01]  /*41d90*/  IMAD.MOV.U32 R213, RZ, RZ, R171 ;  /* 0x000000ffffd57224 */ /* 0x000fe200078e00ab */
[----:B------:R-:W-:Y:S01]  /*41da0*/  F2FP.BF16.F32.PACK_AB R171, R205, R204 ;  /* 0x000000cccdab723e */ /* 0x000fe200000010ff */
[----:B------:R0:W5:Y:S03]  /*41db0*/  LDL.LU R18, [R1+0x494] ;  /* 0x0004940001127983 */ /* 0x0001660000300800 */
[----:B--2---:R-:W-:-:S06]  /*41dc0*/  WARPGROUP.ARRIVE ;  /* 0x00000000000079c5 */ /* 0x004fcc0000000000 */
[----:B------:R-:W-:Y:S03]  /*41dd0*/  HGMMA.64x256x16.F32.BF16 R24, R168, gdesc[UR8].tnspB, R24, gsb0 ;  /* 0x43e00008a8187df0 */ /* 0x000fe60008001818 */
[----:B------:R-:W-:Y:S02]  /*41de0*/  WARPGROUP.DEPBAR.LE gsb0, 0x0 ;  /* 0x00008000000079c5 */ /* 0x000fe40000010000 */
[----:B------:R1:W-:Y:S04]  /*41df0*/  ST.E desc[UR6][R2.64], R24 ;  /* 0x0000001802007985 */ /* 0x0003e8000c101906 */
[----:B------:R2:W-:Y:S04]  /*41e00*/  ST.E desc[UR6][R2.64+0x4], R25 ;  /* 0x0000041902007985 */ /* 0x0005e8000c101906 */
[----:B------:R3:W-:Y:S01]  /*41e10*/  ST.E desc[UR6][R2.64+0x8], R26 ;  /* 0x0000081a02007985 */ /* 0x0007e2000c101906 */
[----:B-1----:R-:W-:-:S02]  /*41e20*/  VIADD R24, R4, 0x100 ;  /* 0x0000010004187836 */ /* 0x002fc40000000000 */
[----:B--2---:R-:W-:Y:S01]  /*41e30*/  IMAD.MOV.U32 R25, RZ, RZ, R5 ;  /* 0x000000ffff197224 */ /* 0x004fe200078e0005 */
        /* <DEDUP_REMOVED lines=130> */
[----:B---3--:R-:W3:Y:S04]  /*42660*/  LD.E R26, desc[UR6][R2.64+0x8] ;  /* 0x00000806021a7980 */ /* 0x008ee8000c101900 */
[----:B-1----:R-:W3:Y:S04]  /*42670*/  LD.E R27, desc[UR6][R2.64+0xc] ;  /* 0x00000c06021b7980 */ /* 0x002ee8000c101900 */
[----:B--2---:R-:W3:Y:S04]  /*42680*/  LD.E R28, desc[UR6][R2.64+0x10] ;  /* 0x00001006021c7980 */ /* 0x004ee8000c101900 */
[----:B----4-:R-:W3:Y:S04]  /*42690*/  LD.E R29, desc[UR6][R2.64+0x14] ;  /* 0x00001406021d7980 */ /* 0x010ee8000c101900 */
[----:B0-----:R-:W3:Y:S04]  /*426a0*/  LD.E R30, desc[UR6][R2.64+0x18] ;  /* 0x00001806021e7980 */ /* 0x001ee8000c101900 */
        /* <DEDUP_REMOVED lines=121> */
[----:B------:R-:W-:-:S02]  /*42e40*/  F2FP.BF16.F32.PACK_AB R168, R10, R11 ;  /* 0x0000000b0aa8723e */ /* 0x000fc400000010ff */
[----:B------:R-:W-:Y:S02]  /*42e50*/  F2FP.BF16.F32.PACK_AB R170, R14, R15 ;  /* 0x0000000f0eaa723e */ /* 0x000fe400000010ff */
[----:B------:R-:W-:Y:S02]  /*42e60*/  F2FP.BF16.F32.PACK_AB R169, R16, R0 ;  /* 0x0000000010a9723e */ /* 0x000fe400000010ff */
[----:B------:R-:W-:-:S04]  /*42e70*/  F2FP.BF16.F32.PACK_AB R171, R175, R176 ;  /* 0x000000b0afab723e */ /* 0x000fc800000010ff */
[----:B---3--:R-:W-:-:S06]  /*42e80*/  WARPGROUP.ARRIVE ;  /* 0x00000000000079c5 */ /* 0x008fcc0000000000 */
[----:B------:R-:W-:Y:S03]  /*42e90*/  HGMMA.64x256x16.F32.BF16 R24, R168, gdesc[UR8].tnspB, R24, gsb0 ;  /* 0x43e00008a8187df0 */ /* 0x000fe60008001818 */
[----:B------:R-:W-:Y:S02]  /*42ea0*/  WARPGROUP.DEPBAR.LE gsb0, 0x0 ;  /* 0x00008000000079c5 */ /* 0x000fe40000010000 */
        /* <DEDUP_REMOVED lines=129> */
[----:B0-----:R-:W4:Y:S04]  /*436c0*/  LD.E R24, desc[UR6][R2.64] ;  /* 0x0000000602187980 */ /* 0x001f28000c101900 */
[----:B-1----:R-:W4:Y:S04]  /*436d0*/  LD.E R25, desc[UR6][R2.64+0x4] ;  /* 0x0000040602197980 */ /* 0x002f28000c101900 */
[----:B--2---:R-:W2:Y:S04]  /*436e0*/  LD.E R26, desc[UR6][R2.64+0x8] ;  /* 0x00000806021a7980 */ /* 0x004ea8000c101900 */
        /* <DEDUP_REMOVED lines=132> */
[----:B------:R-:W-:-:S04]  /*43f30*/  F2FP.BF16.F32.PACK_AB R171, R192, R8 ;  /* 0x00000008c0ab723e */ /* 0x000fc800000010ff */
[----:B--2---:R-:W-:-:S06]  /*43f40*/  WARPGROUP.ARRIVE ;  /* 0x00000000000079c5 */ /* 0x004fcc0000000000 */
        /* <DEDUP_REMOVED lines=666> */
[----:B0-----:R-:W2:Y:S04]  /*468f0*/  LD.E R84, desc[UR6][R2.64+0x1fc] ;  /* 0x0001fc0602547980 */ /* 0x001ea8000c101900 */
        /* <DEDUP_REMOVED lines=255> */
[----:B0-----:R-:W2:Y:S04]  /*478f0*/  LDL.64 R6, [UR4+0x40] ;  /* 0x00004004ff067983 */ /* 0x001ea80008100a00 */
[----:B------:R-:W3:Y:S04]  /*47900*/  LDL.64 R4, [UR4] ;  /* 0x00000004ff047983 */ /* 0x000ee80008100a00 */
[----:B--2---:R-:W2:Y:S04]  /*47910*/  LD.E R0, desc[UR6][R6.64] ;  /* 0x0000000606007980 */ /* 0x004ea8000c101900 */
[----:B---3--:R1:W5:Y:S01]  /*47920*/  LD.E R4, desc[UR6][R4.64] ;  /* 0x0000000604047980 */ /* 0x008362000c101900 */
[----:B------:R-:W-:Y:S01]  /*47930*/  BSSY B0, `(.L_x_4418) ;  /* 0x0000005000007945 */ /* 0x000fe20003800000 */
[----:B--2---:R-:W-:-:S04]  /*47940*/  LOP3.LUT R0, R0, 0x1, RZ, 0xfc, !PT ;  /* 0x0000000100007812 */ /* 0x004fc800078efcff */
[----:B------:R-:W-:-:S13]  /*47950*/  ISETP.NE.AND P0, PT, R0, 0x3, PT ;  /* 0x000000030000780c */ /* 0x000fda0003f05270 */
[----:B-1----:R-:W-:Y:S05]  /*47960*/  @!P0 BRA `(.L_x_4419) ;  /* 0x0000000000048947 */ /* 0x002fea0003800000 */
[----:B------:R-:W-:Y:S01]  /*47970*/  BPT.TRAP 0x1 ;  /* 0x000000040000795c */ /* 0x000fe20000300000 */
.L_x_4419:
[----:B------:R-:W-:Y:S05]  /*47980*/  BSYNC B0 ;  /* 0x0000000000007941 */ /* 0x000fea0003800000 */
.L_x_4418:
[----:B------:R-:W2:Y:S04]  /*47990*/  LD.E.64 R2, desc[UR6][R6.64+0x20] ;  /* 0x0000200606027980 */ /* 0x000ea8000c101b00 */
[----:B------:R-:W3:Y:S01]  /*479a0*/  LD.E R0, desc[UR6][R6.64+0xc] ;  /* 0x00000c0606007980 */ /* 0x000ee2000c101900 */
[----:B------:R-:W-:Y:S02]  /*479b0*/  MOV R5, 0xa9e0 ;  /* 0x0000a9e000057802 */ /* 0x000fe40000000f00 */
[----:B--2---:R-:W-:-:S03]  /*479c0*/  MOV R3, R2 ;  /* 0x0000000200037202 */ /* 0x004fc60000000f00 */
[----:B------:R-:W-:Y:S02]  /*479d0*/  IMAD.MOV.U32 R2, RZ, RZ, R5 ;  /* 0x000000ffff027224 */ /* 0x000fe400078e0005 */
[----:B-----5:R-:W-:-:S05]  /*479e0*/  IMAD R3, R4, 0x8, R3 ;  /* 0x0000000804037824 */ /* 0x020fca00078e0203 */
[----:B---3--:R-:W-:Y:S01]  /*479f0*/  PRMT R0, R0, 0x654, R3 ;  /* 0x0000065400007816 */ /* 0x008fe20000000003 */
[----:B------:R-:W-:-:S03]  /*47a00*/  IMAD.MOV.U32 R3, RZ, RZ, 0x0 ;  /* 0x00000000ff037424 */ /* 0x000fc600078e00ff */
[----:B------:R0:W-:Y:S02]  /*47a10*/  SYNCS.ARRIVE.TRANS64.RED.A1T0 RZ, [R0+URZ], RZ ;  /* 0x000000ff00ff79a7 */ /* 0x0001e4000810043f */
[----:B0-----:R-:W-:Y:S05]  /*47a20*/  RET.REL.NODEC R2 `(_ZN7cutlass13device_kernelIN5flash11enable_sm90INS1_16FlashAttnFwdSm90INS1_25CollectiveMainloopFwdSm90ILi2EN4cute5tupleIJNS5_1CILi1EEES8_S8_EEENS6_IJNS7_ILi128EEENS7_ILi96EEENS7_ILi64EEEEEELi256ENS_10bfloat16_tEfNS_4arch4Sm90ELb0ELb1ELb0ELb1ELb1ELb1ELb1ELb1ELb0ELb1ELb0ELb0EEENS1_21CollectiveEpilogueFwdINS6_IJSA_NS7_ILi256EEESB_EEES9_SE_SG_Li256ELb1ELb1ELb0ELb0EEENS1_36VarlenDynamicPersistentTileSchedulerILi128ELi96ELi256ELi128ELb0ELb1ELb1ELb1ELb0ELb1EEEEEEEEEvNT_6ParamsE) ;  /* 0xfffffb8402747950 */ /* 0x001fea0003c3ffff */
.L_x_4392:
[----:B0-----:R0:W1:Y:S02]  /*47a30*/  SYNCS.PHASECHK.TRANS64.TRYWAIT P0, [R8+URZ], R9 ;  /* 0x00000009080075a7 */ /* 0x001064000800017f */
[----:B-1----:R-:W-:Y:S05]  /*47a40*/  @!P0 NANOSLEEP.SYNCS 0x989680 ;  /* 0x009896800000895d */ /* 0x002fea0003900000 */
[----:B------:R-:W1:Y:S02]  /*47a50*/  @!P0 SYNCS.PHASECHK.TRANS64 P0, [R8+URZ], R9 ;  /* 0x00000009080085a7 */ /* 0x000e64000800007f */
[----:B-1----:R-:W-:Y:S05]  /*47a60*/  @!P0 BRA `(.L_x_4392) ;  /* 0xfffffffc00f08947 */ /* 0x002fea000383ffff */
[----:B------:R-:W-:Y:S05]  /*47a70*/  BRA `(.L_x_4391) ;  /* 0xffffff4800e07947 */ /* 0x000fea000383ffff */
.L_x_4394:
[----:B0-----:R0:W1:Y:S02]  /*47a80*/  SYNCS.PHASECHK.TRANS64.TRYWAIT P0, [R4+URZ+0x32410], R9 ;  /* 0x03241009040075a7 */ /* 0x001064000800017f */
[----:B-1----:R-:W-:Y:S05]  /*47a90*/  @!P0 NANOSLEEP.SYNCS 0x989680 ;  /* 0x009896800000895d */ /* 0x002fea0003900000 */
[----:B------:R-:W1:Y:S02]  /*47aa0*/  @!P0 SYNCS.PHASECHK.TRANS64 P0, [R4+URZ+0x32410], R9 ;  /* 0x03241009040085a7 */ /* 0x000e64000800007f */
[----:B-1----:R-:W-:Y:S05]  /*47ab0*/  @!P0 BRA `(.L_x_4394) ;  /* 0xfffffffc00f08947 */ /* 0x002fea000383ffff */
[----:B------:R-:W-:Y:S05]  /*47ac0*/  BRA `(.L_x_4420) ;  /* 0xffffff4c00d47947 */ /* 0x000fea000383ffff */
.L_x_4401:
[----:B0-----:R0:W1:Y:S02]  /*47ad0*/  SYNCS.PHASECHK.TRANS64.TRYWAIT P0, [R8+URZ], R9 ;  /* 0x00000009080075a7 */ /* 0x001064000800017f */
[----:B-1----:R-:W-:Y:S05]  /*47ae0*/  @!P0 NANOSLEEP.SYNCS 0x989680 ;  /* 0x009896800000895d */ /* 0x002fea0003900000 */
[----:B------:R-:W1:Y:S02]  /*47af0*/  @!P0 SYNCS.PHASECHK.TRANS64 P0, [R8+URZ], R9 ;  /* 0x00000009080085a7 */ /* 0x000e64000800007f */
[----:B-1----:R-:W-:Y:S05]  /*47b00*/  @!P0 BRA `(.L_x_4401) ;  /* 0xfffffffc00f08947 */ /* 0x002fea000383ffff */
[----:B------:R-:W-:Y:S05]  /*47b10*/  BRA `(.L_x_4400) ;  /* 0xffffff5000487947 */ /* 0x000fea000383ffff */
.L_x_4421:
        /* <DEDUP_REMOVED lines=14> */
.L_x_6461:


//--------------------- .text._ZN7cutlass13device_kernelIN5flash11enable_sm90INS1_16FlashAttnFwdSm90INS1_25CollectiveMainloopFwdSm90ILi2EN4cute5tupleIJNS5_1CILi1EEES8_S8_EEENS6_IJNS7_ILi128EEENS7_ILi96EEENS7_ILi64EEEEEELi256ENS_10bfloat16_tEfNS_4arch4Sm90ELb1ELb0ELb0ELb0ELb1ELb0ELb0ELb1ELb0ELb1ELb0ELb0EEENS1_21CollectiveEpilogueFwdINS6_IJSA_NS7_ILi256EEESB_EEES9_SE_SG_Li256ELb0ELb1ELb0ELb0EEENS1_30DynamicPersistentTileSchedulerILi256ELi128ELb0ELb1ELb1EEEEEEEEEvNT_6ParamsE --------------------------
	.section	.text._ZN7cutlass13device_kernelIN5flash11enable_sm90INS1_16FlashAttnFwdSm90INS1_25CollectiveMainloopFwdSm90ILi2EN4cute5tupleIJNS5_1CILi1EEES8_S8_EEENS6_IJNS7_ILi128EEENS7_ILi96EEENS7_ILi64EEEEEELi256ENS_10bfloat16_tEfNS_4arch4Sm90ELb1ELb0ELb0ELb0ELb1ELb0ELb0ELb1ELb0ELb1ELb0ELb0EEENS1_21CollectiveEpilogueFwdINS6_IJSA_NS7_ILi256EEESB_EEES9_SE_SG_Li256ELb0ELb1ELb0ELb0EEENS1_30DynamicPersistentTileSchedulerILi256ELi128ELb0ELb1ELb1EEEEEEEEEvNT_6ParamsE,"ax",@progbits
	.align	128
.text._ZN7cutlass13device_kernelIN5flash11enable_sm90INS1_16FlashAttnFwdSm90INS1_25CollectiveMainloopFwdSm90ILi2EN4cute5tupleIJNS5_1CILi1EEES8_S8_EEENS6_IJNS7_ILi128EEENS7_ILi96EEENS7_ILi64EEEEEELi256ENS_10bfloat16_tEfNS_4arch4Sm90ELb1ELb0ELb0ELb0ELb1ELb0ELb0ELb1ELb0ELb1ELb0ELb0EEENS1_21CollectiveEpilogueFwdINS6_IJSA_NS7_ILi256EEESB_EEES9_SE_SG_Li256ELb0ELb1ELb0ELb0EEENS1_30DynamicPersistentTileSchedulerILi256ELi128ELb0ELb1ELb1EEEEEEEEEvNT_6ParamsE:
        .type           _ZN7cutlass13device_kernelIN5flash11enable_sm90INS1_16FlashAttnFwdSm90INS1_25CollectiveMainloopFwdSm90ILi2EN4cute5tupleIJNS5_1CILi1EEES8_S8_EEENS6_IJNS7_ILi128EEENS7_ILi96EEENS7_ILi64EEEEEELi256ENS_10bfloat16_tEfNS_4arch4Sm90ELb1ELb0ELb0ELb0ELb1ELb0ELb0ELb1ELb0ELb1ELb0ELb0EEENS1_21CollectiveEpilogueFwdINS6_IJSA_NS7_ILi256EEESB_EEES9_SE_SG_Li256ELb0ELb1ELb0ELb0EEENS1_30DynamicPersistentTileSchedulerILi256ELi128ELb0ELb1ELb1EEEEEEEEEvNT_6ParamsE,@function
        .size           _ZN7cutlass13device_kernelIN5flash11enable_sm90INS1_16FlashAttnFwdSm90INS1_25CollectiveMainloopFwdSm90ILi2EN4cute5tupleIJNS5_1CILi1EEES8_S8_EEENS6_IJNS7_ILi128EEENS7_ILi96EEENS7_ILi64EEEEEELi256ENS_10bfloat16_tEfNS_4arch4Sm90ELb1ELb0ELb0ELb0ELb1ELb0ELb0ELb1ELb0ELb1ELb0ELb0EEENS1_21CollectiveEpilogueFwdINS6_IJSA_NS7_ILi256EEESB_EEES9_SE_SG_Li256ELb0ELb1ELb0ELb0EEENS1_30DynamicPersistentTileSchedulerILi256ELi128ELb0ELb1ELb1EEEEEEEEEvNT_6ParamsE,(.L_x_6463 - _ZN7cutlass13device_kernelIN5flash11enable_sm90INS1_16FlashAttnFwdSm90INS1_25CollectiveMainloopFwdSm90ILi2EN4cute5tupleIJNS5_1CILi1EEES8_S8_EEENS6_IJNS7_ILi128EEENS7_ILi96EEENS7_ILi64EEEEEELi256ENS_10bfloat16_tEfNS_4arch4Sm90ELb1ELb0ELb0ELb0ELb1ELb0ELb0ELb1ELb0ELb1ELb0ELb0EEENS1_21CollectiveEpilogueFwdINS6_IJSA_NS7_ILi256EEESB_EEES9_SE_SG_Li256ELb0ELb1ELb0ELb0EEENS1_30DynamicPersistentTileSchedulerILi256ELi128ELb0ELb1ELb1EEEEEEEEEvNT_6ParamsE)
        .other          _ZN7cutlass13device_kernelIN5flash11enable_sm90INS1_16FlashAttnFwdSm90INS1_25CollectiveMainloopFwdSm90ILi2EN4cute5tupleIJNS5_1CILi1EEES8_S8_EEENS6_IJNS7_ILi128EEENS7_ILi96EEENS7_ILi64EEEEEELi256ENS_10bfloat16_tEfNS_4arch4Sm90ELb1ELb0ELb0ELb0ELb1ELb0ELb0ELb1ELb0ELb1ELb0ELb0EEENS1_21CollectiveEpilogueFwdINS6_IJSA_NS7_ILi256EEESB_EEES9_SE_SG_Li256ELb0ELb1ELb0ELb0EEENS1_30DynamicPersistentTileSchedulerILi256ELi128ELb0ELb1ELb1EEEEEEEEEvNT_6ParamsE,@"STO_CUDA_ENTRY STV_DEFAULT"
_ZN7cutlass13device_kernelIN5flash11enable_sm90INS1_16FlashAttnFwdSm90INS1_25CollectiveMainloopFwdSm90ILi2EN4cute5tupleIJNS5_1CILi1EEES8_S8_EEENS6_IJNS7_ILi128EEENS7_ILi96EEENS7_ILi64EEEEEELi256ENS_10bfloat16_tEfNS_4arch4Sm90ELb1ELb0ELb0ELb0ELb1ELb0ELb0ELb1ELb0ELb1ELb0ELb0EEENS1_21CollectiveEpilogueFwdINS6_IJSA_NS7_ILi256EEESB_EEES9_SE_SG_Li256ELb0ELb1ELb0ELb0EEENS1_30DynamicPersistentTileSchedulerILi256ELi128ELb0ELb1ELb1EEEEEEEEEvNT_6ParamsE:
        /* <DEDUP_REMOVED lines=45> */
.L_x_4422:
        /* <DEDUP_REMOVED lines=22> */
.L_x_4423:
        /* <DEDUP_REMOVED lines=18> */
.L_x_4424:
        /* <DEDUP_REMOVED lines=22> */
.L_x_4425:
        /* <DEDUP_REMOVED lines=23> */
.L_x_4426:
        /* <DEDUP_REMOVED lines=8> */
.L_x_4428:
[----:B------:R-:W-:-:S08]  /*08a0*/  NOP ;  /* 0x0000000000007918 */ /* 0x000fd00000000000 */
[----:B------:R-:W0:Y:S02]  /*08b0*/  USETMAXREG.TRY_ALLOC.CTAPOOL UP0, 0xe8 ;  /* 0x000000e8000079c8 */ /* 0x000e240008000600 */
[----:B0-----:R-:W-:-:S13]  /*08c0*/  PLOP3.LUT P0, PT, PT, PT, UP0, 0x80, 0x0 ;  /* 0x000000000000781c */ /* 0x001fda0003f0f008 */
[----:B------:R-:W-:Y:S05]  /*08d0*/  @!P0 BRA `(.L_x_4428) ;  /* 0xfffffffc00f08947 */ /* 0x000fea000383ffff */
[----:B------:R-:W0:Y:S01]  /*08e0*/  S2R R0, SR_TID.X ;  /* 0x0000000000007919 */ /* 0x000e220000002100 */
[----:B------:R-:W1:Y:S08]  /*08f0*/  S2UR UR4, SR_CTAID.X ;  /* 0x00000000000479c3 */ /* 0x000e700000002500 */
[----:B------:R-:W-:Y:S08]  /*0900*/  BAR.ARV 0x4, 0x180 ;  /* 0x0106000000007b1d */ /* 0x000ff00000002000 */
[----:B------:R-:W-:Y:S06]  /*0910*/  BAR.ARV 0x8, 0x180 ;  /* 0x0206000000007b1d */ /* 0x000fec0000002000 */
[----:B0-----:R-:W-:-:S04]  /*0920*/  SHF.R.U32.HI R0, RZ, 0x7, R0 ;  /* 0x00000007ff007819 */ /* 0x001fc80000011600 */
[----:B------:R-:W-:Y:S02]  /*0930*/  ISETP.NE.AND P0, PT, R0, 0x1, PT ;  /* 0x000000010000780c */ /* 0x000fe40003f05270 */
[----:B------:R-:W1:Y:S11]  /*0940*/  LDC R0, c[0x0][0xc38] ;  /* 0x00030e00ff007b82 */ /* 0x000e760000000800 */
[----:B------:R-:W-:Y:S06]  /*0950*/  @!P0 BAR.ARV 0x9, 0x100 ;  /* 0x0244000000008b1d */ /* 0x000fec0000002000 */
[----:B-1----:R-:W-:-:S13]  /*0960*/  ISETP.LE.AND P0, PT, R0, UR4, PT ;  /* 0x0000000400007c0c */ /* 0x002fda000bf03270 */
[----:B------:R-:W-:Y:S05]  /*0970*/  @P0 EXIT ;  /* 0x000000000000094d */ /* 0x000fea0003800000 */
[----:B------:R-:W0:Y:S01]  /*0980*/  S2R R2, SR_TID.X ;  /* 0x0000000000027919 */ /* 0x000e220000002100 */
[----:B------:R-:W-:Y:S01]  /*0990*/  ULOP3.LUT UR44, UR45, 0x1, URZ, 0xfc, !UPT ;  /* 0x000000012d2c7892 */ /* 0x000fe2000f8efc3f */
[----:B------:R-:W-:Y:S01]  /*09a0*/  UMOV UR38, URZ ;  /* 0x0000003f00267c82 */ /* 0x000fe20008000000 */
[----:B------:R-:W-:Y:S01]  /*09b0*/  UMOV UR37, URZ ;  /* 0x0000003f00257c82 */ /* 0x000fe20008000000 */
[----:B------:R-:W-:Y:S01]  /*09c0*/  UMOV UR36, URZ ;  /* 0x0000003f00247c82 */ /* 0x000fe20008000000 */
        /* <DEDUP_REMOVED lines=8> */
[----:B------:R-:W-:-:S02]  /*0a50*/  LOP3.LUT R5, R2, 0x3fffff0, RZ, 0xc0, !PT ;  /* 0x03fffff002057812 */ /* 0x000fc400078ec0ff */
[----:B------:R-:W-:Y:S01]  /*0a60*/  LEA.HI R2, R2, R7, RZ, 0x1 ;  /* 0x0000000702027211 */ /* 0x000fe200078f08ff */
[----:B------:R-:W-:Y:S01]  /*0a70*/  IMAD.SHL.U32 R4, R4, 0x20, RZ ;  /* 0x0000002004047824 */ /* 0x000fe200078e00ff */
[----:B------:R-:W-:Y:S01]  /*0a80*/  SHF.R.S32.HI R9, RZ, 0x1f, R206 ;  /* 0x0000001fff097819 */ /* 0x000fe200000114ce */
[----:B------:R-:W-:Y:S01]  /*0a90*/  IMAD.IADD R5, R214, 0x1, -R5 ;  /* 0x00000001d6057824 */ /* 0x000fe200078e0a05 */
[----:B------:R-:W-:Y:S02]  /*0aa0*/  LOP3.LUT R2, R2, 0x1ffffffe, RZ, 0xc0, !PT ;  /* 0x1ffffffe02027812 */ /* 0x000fe400078ec0ff */
[----:B------:R-:W-:Y:S02]  /*0ab0*/  LEA.HI R6, R9, R206, RZ, 0x2 ;  /* 0x000000ce09067211 */ /* 0x000fe400078f10ff */
[----:B------:R-:W-:Y:S01]  /*0ac0*/  LEA.HI R10, R3, R214, RZ, 0x2 ;  /* 0x000000d6030a7211 */ /* 0x000fe200078f10ff */
[----:B------:R-:W-:Y:S01]  /*0ad0*/  IMAD.IADD R2, R7, 0x1, -R2 ;  /* 0x0000000107027824 */ /* 0x000fe200078e0a02 */
[----:B------:R-:W-:-:S02]  /*0ae0*/  SHF.R.S32.HI R8, RZ, 0x2, R6 ;  /* 0x00000002ff087819 */ /* 0x000fc40000011406 */
[----:B------:R-:W-:Y:S02]  /*0af0*/  SHF.R.S32.HI R11, RZ, 0x1f, R6 ;  /* 0x0000001fff0b7819 */ /* 0x000fe40000011406 */
[----:B------:R-:W-:Y:S02]  /*0b00*/  LOP3.LUT R7, R10, 0xfffffffc, RZ, 0xc0, !PT ;  /* 0xfffffffc0a077812 */ /* 0x000fe400078ec0ff */
[----:B------:R-:W-:Y:S02]  /*0b10*/  LEA.HI R3, R3, R214, RZ, 0x3 ;  /* 0x000000d603037211 */ /* 0x000fe400078f18ff */
[----:B------:R-:W-:Y:S01]  /*0b20*/  LEA.HI R11, R11, R8, RZ, 0x3 ;  /* 0x000000080b0b7211 */ /* 0x000fe200078f18ff */
[----:B------:R-:W-:Y:S01]  /*0b30*/  IMAD.IADD R7, R214, 0x1, -R7 ;  /* 0x00000001d6077824 */ /* 0x000fe200078e0a07 */
[----:B------:R-:W-:Y:S02]  /*0b40*/  SHF.R.S32.HI R207, RZ, 0x7, R0 ;  /* 0x00000007ffcf7819 */ /* 0x000fe40000011400 */
[----:B------:R-:W-:-:S02]  /*0b50*/  LOP3.LUT R4, R4, 0xfffffc00, RZ, 0xc0, !PT ;  /* 0xfffffc0004047812 */ /* 0x000fc400078ec0ff */
[----:B------:R-:W-:Y:S02]  /*0b60*/  LOP3.LUT R23, R3, 0xfffffff8, RZ, 0xc0, !PT ;  /* 0xfffffff803177812 */ /* 0x000fe400078ec0ff */
[----:B------:R-:W-:Y:S01]  /*0b70*/  LOP3.LUT R11, R11, 0xfffffff8, RZ, 0xc0, !PT ;  /* 0xfffffff80b0b7812 */ /* 0x000fe200078ec0ff */
[----:B------:R-:W-:Y:S01]  /*0b80*/  IMAD R5, R5, 0x40, R4 ;  /* 0x0000004005057824 */ /* 0x000fe200078e0204 */
        /* <DEDUP_REMOVED lines=14> */
[----:B------:R-:W-:Y:S01]  /*0c70*/  IADD3 R7, R7, -R4, RZ ;  /* 0x8000000407077210 */ /* 0x000fe20007ffe0ff */
[C---:B------:R-:W-:Y:S01]  /*0c80*/  VIADD R18, R2.reuse, 0x80 ;  /* 0x0000008002127836 */ /* 0x040fe20000000000 */
[----:B------:R-:W-:Y:S01]  /*0c90*/  SHF.R.S32.HI R205, RZ, 0x3, R3 ;  /* 0x00000003ffcd7819 */ /* 0x000fe20000011403 */
[----:B------:R-:W-:Y:S01]  /*0ca0*/  VIADD R22, R2, 0xc0 ;  /* 0x000000c002167836 */ /* 0x000fe20000000000 */
[----:B------:R-:W-:Y:S01]  /*0cb0*/  SHF.R.S32.HI R213, RZ, 0x1f, R2 ;  /* 0x0000001fffd57819 */ /* 0x000fe20000011402 */
[----:B------:R-:W-:Y:S01]  /*0cc0*/  IMAD R208, R0, 0x40, R9 ;  /* 0x0000004000d07824 */ /* 0x000fe200078e0209 */
[----:B------:R-:W-:Y:S01]  /*0cd0*/  SHF.R.S32.HI R212, RZ, 0x1f, R19 ;  /* 0x0000001fffd47819 */ /* 0x000fe20000011413 */
[----:B------:R-:W-:Y:S01]  /*0ce0*/  IMAD.IADD R17, R206, 0x1, -R17 ;  /* 0x00000001ce117824 */ /* 0x000fe200078e0a11 */
[----:B------:R-:W-:Y:S01]  /*0cf0*/  SHF.R.S32.HI R211, RZ, 0x1f, R18 ;  /* 0x0000001fffd37819 */ /* 0x000fe20000011412 */
[----:B------:R-:W-:Y:S01]  /*0d00*/  IMAD R16, R7, 0x8, R208 ;  /* 0x0000000807107824 */ /* 0x000fe200078e02d0 */
[----:B------:R-:W-:-:S07]  /*0d10*/  SHF.R.S32.HI R210, RZ, 0x1f, R22 ;  /* 0x0000001fffd27819 */ /* 0x000fce0000011416 */
.L_x_4485:
        /* <DEDUP_REMOVED lines=21> */
.L_x_4429:
[----:B------:R-:W-:Y:S01]  /*0e70*/  ULDC UR8, c[0x0][0xc54] ;  /* 0x0003150000087ab9 */ /* 0x000fe20000000800 */
[----:B------:R-:W-:Y:S01]  /*0e80*/  UMOV UR4, UR9 ;  /* 0x0000000900047c82 */ /* 0x000fe20008000000 */
[----:B------:R-:W-:-:S11]  /*0e90*/  UISETP.NE.AND UP0, UPT, UR8, 0x1, UPT ;  /* 0x000000010800788c */ /* 0x000fd6000bf05270 */
[----:B------:R-:W-:Y:S02]  /*0ea0*/  @UP0 ULDC.64 UR10, c[0x0][0xc58] ;  /* 0x00031600000a0ab9 */ /* 0x000fe40000000a00 */
[----:B------:R-:W-:-:S04]  /*0eb0*/  UIMAD.WIDE.U32 UR6, UR9, UR10, URZ ;  /* 0x0000000a090672a5 */ /* 0x000fc8000f8e003f */
[----:B------:R-:W-:-:S04]  /*0ec0*/  @UP0 USHF.R.U32.HI UR4, URZ, UR11, UR7 ;  /* 0x0000000b3f040299 */ /* 0x000fc80008011607 */
[----:B------:R-:W-:-:S12]  /*0ed0*/  UIMAD UR6, UR4, UR8, URZ ;  /* 0x00000008040672a4 */ /* 0x000fd8000f8e023f */
.L_x_4430:
[----:B------:R-:W-:Y:S01]  /*0ee0*/  ULOP3.LUT UR4, URZ, UR4, URZ, 0x33, !UPT ;  /* 0x000000043f047292 */ /* 0x000fe2000f8e333f */
[----:B------:R-:W-:Y:S01]  /*0ef0*/  PLOP3.LUT P0, PT, PT, PT, PT, 0x80, 0x0 ;  /* 0x000000000000781c */ /* 0x000fe20003f0f070 */
[----:B------:R-:W-:Y:S01]  /*0f00*/  UIADD3 UR10, UR9, -UR6, URZ ;  /* 0x80000006090a7290 */ /* 0x000fe2000fffe03f */
[----:B------:R-:W-:Y:S01]  /*0f10*/  IMAD.MOV.U32 R3, RZ, RZ, RZ ;  /* 0x000000ffff037224 */ /* 0x000fe200078e00ff */
[----:B------:R-:W-:Y:S01]  /*0f20*/  ULDC UR7, c[0x0][0x448] ;  /* 0x0001120000077ab9 */ /* 0x000fe20000000800 */
[----:B------:R-:W-:Y:S01]  /*0f30*/  ULDC UR6, c[0x0][0xc3c] ;  /* 0x00030f0000067ab9 */ /* 0x000fe20000000800 */
[----:B------:R-:W-:Y:S01]  /*0f40*/  UISETP.NE.AND UP2, UPT, UR7, 0x1, UPT ;  /* 0x000000010700788c */ /* 0x000fe2000bf45270 */
[----:B------:R-:W-:Y:S01]  /*0f50*/  IMAD.MOV.U32 R4, RZ, RZ, RZ ;  /* 0x000000ffff047224 */ /* 0x000fe200078e00ff */
[----:B------:R-:W-:Y:S01]  /*0f60*/  UIADD3 UR4, UR4, UR6, URZ ;  /* 0x0000000604047290 */ /* 0x000fe2000fffe03f */
[----:B------:R-:W-:Y:S01]  /*0f70*/  IMAD.MOV.U32 R0, RZ, RZ, RZ ;  /* 0x000000ffff007224 */ /* 0x000fe200078e00ff */
[----:B------:R-:W-:Y:S01]  /*0f80*/  ULDC.64 UR12, c[0x0][0x418] ;  /* 0x00010600000c7ab9 */ /* 0x000fe20000000a00 */
[----:B------:R-:W-:Y:S01]  /*0f90*/  ULDC UR42, c[0x0][0x424] ;  /* 0x00010900002a7ab9 */ /* 0x000fe20000000800 */
[----:B------:R-:W-:Y:S01]  /*0fa0*/  UISETP.NE.U32.AND UP0, UPT, UR12, URZ, UPT ;  /* 0x0000003f0c00728c */ /* 0x000fe2000bf05070 */
[----:B------:R-:W-:Y:S01]  /*0fb0*/  CS2R R174, SRZ ;  /* 0x0000000000ae7805 */ /* 0x000fe2000001ff00 */
[----:B------:R-:W-:Y:S01]  /*0fc0*/  USHF.L.U32 UR43, UR4, 0x7, URZ ;  /* 0x00000007042b7899 */ /* 0x000fe2000800063f */
[----:B------:R-:W-:Y:S01]  /*0fd0*/  CS2R R148, SRZ ;  /* 0x0000000000947805 */ /* 0x000fe2000001ff00 */
[----:B------:R-:W-:Y:S01]  /*0fe0*/  UISETP.NE.AND.EX UP0, UPT, UR13, URZ, UPT, UP0 ;  /* 0x0000003f0d00728c */ /* 0x000fe2000bf05300 */
[----:B------:R-:W-:Y:S01]  /*0ff0*/  CS2R R172, SRZ ;  /* 0x0000000000ac7805 */ /* 0x000fe2000001ff00 */
[----:B------:R-:W-:Y:S01]  /*1000*/  UIADD3 UR4, UR43, 0x7f, URZ ;  /* 0x0000007f2b047890 */ /* 0x000fe2000fffe03f */
[----:B------:R-:W-:Y:S01]  /*1010*/  CS2R R144, SRZ ;  /* 0x0000000000907805 */ /* 0x000fe2000001ff00 */
[----:B------:R-:W-:Y:S01]  /*1020*/  ULDC UR8, c[0x0][0x288] ;  /* 0x0000a20000087ab9 */ /* 0x000fe20000000800 */
[----:B------:R-:W-:Y:S01]  /*1030*/  @UP2 ULDC UR6, c[0x0][0x44c] ;  /* 0x0001130000062ab9 */ /* 0x000fe20000000800 */
[----:B------:R-:W-:Y:S01]  /*1040*/  UIADD3 UR8, -UR8, 0x60, URZ ;  /* 0x0000006008087890 */ /* 0x000fe2000fffe13f */
[----:B------:R-:W-:Y:S01]  /*1050*/  CS2R R170, SRZ ;  /* 0x0000000000aa7805 */ /* 0x000fe2000001ff00 */
[----:B------:R-:W-:Y:S01]  /*1060*/  UIMAD.WIDE.U32 UR6, UR4, UR6, URZ ;  /* 0x00000006040672a5 */ /* 0x000fe2000f8e003f */
[----:B------:R-:W-:Y:S01]  /*1070*/  CS2R R140, SRZ ;  /* 0x00000000008c7805 */ /* 0x000fe2000001ff00 */
[----:B------:R-:W-:Y:S01]  /*1080*/  USEL UR42, UR42, 0x1, UP0 ;  /* 0x000000012a2a7887 */ /* 0x000fe20008000000 */
[----:B------:R-:W-:Y:S01]  /*1090*/  CS2R R128, SRZ ;  /* 0x0000000000807805 */ /* 0x000fe2000001ff00 */
[----:B------:R-:W-:Y:S01]  /*10a0*/  ULDC UR9, c[0x0][0x2f0] ;  /* 0x0000bc0000097ab9 */ /* 0x000fe20000000800 */
[----:B------:R-:W-:Y:S01]  /*10b0*/  @UP2 ULDC UR12, c[0x0][0x450] ;  /* 0x00011400000c2ab9 */ /* 0x000fe20000000800 */
[----:B------:R-:W-:Y:S01]  /*10c0*/  UIMAD UR8, UR42, UR9, UR8 ;  /* 0x000000092a0872a4 */ /* 0x000fe2000f8e0208 */
[----:B------:R-:W-:Y:S01]  /*10d0*/  CS2R R108, SRZ ;  /* 0x00000000006c7805 */ /* 0x000fe2000001ff00 */
[----:B------:R-:W-:Y:S01]  /*10e0*/  @UP2 USHF.R.U32.HI UR4, URZ, UR12, UR7 ;  /* 0x0000000c3f042299 */ /* 0x000fe20008011607 */
[----:B------:R-:W-:Y:S01]  /*10f0*/  CS2R R136, SRZ ;  /* 0x0000000000887805 */ /* 0x000fe2000001ff00 */
[----:B------:R-:W-:Y:S01]  /*1100*/  UIMAD UR6, UR42, UR9, 0x5f ;  /* 0x0000005f2a0674a4 */ /* 0x000fe2000f8e0209 */
[----:B------:R-:W-:Y:S01]  /*1110*/  CS2R R104, SRZ ;  /* 0x0000000000687805 */ /* 0x000fe2000001ff00 */
[----:B------:R-:W-:Y:S01]  /*1120*/  UIADD3 UR8, UR8, UR4, URZ ;  /* 0x0000000408087290 */ /* 0x000fe2000fffe03f */
[----:B------:R-:W-:Y:S01]  /*1130*/  CS2R R100, SRZ ;  /* 0x0000000000647805 */ /* 0x000fe2000001ff00 */
[----:B------:R-:W-:Y:S01]  /*1140*/  UIMAD.WIDE UR6, UR6, 0x2aaaaaab, URZ ;  /* 0x2aaaaaab060678a5 */ /* 0x000fe2000f8e023f */
[----:B------:R-:W-:Y:S01]  /*1150*/  CS2R R132, SRZ ;  /* 0x0000000000847805 */ /* 0x000fe2000001ff00 */
[----:B------:R-:W-:Y:S01]  /*1160*/  UIMAD.WIDE UR8, UR8, 0x2aaaaaab, URZ ;  /* 0x2aaaaaab080878a5 */ /* 0x000fe2000f8e023f */
[----:B------:R-:W-:Y:S01]  /*1170*/  CS2R R96, SRZ ;  /* 0x0000000000607805 */ /* 0x000fe2000001ff00 */
[----:B------:R-:W-:Y:S01]  /*1180*/  ULDC UR11, c[0x0][0xc54] ;  /* 0x00031500000b7ab9 */ /* 0x000fe20000000800 */
[----:B------:R-:W-:Y:S01]  /*1190*/  USHF.R.U32.HI UR4, URZ, 0x1f, UR7 ;  /* 0x0000001f3f047899 */ /* 0x000fe20008011607 */
[----:B------:R-:W-:Y:S01]  /*11a0*/  CS2R R92, SRZ ;  /* 0x00000000005c7805 */ /* 0x000fe2000001ff00 */
[----:B------:R-:W-:Y:S01]  /*11b0*/  UIMAD UR11, UR5, UR11, UR10 ;  /* 0x0000000b050b72a4 */ /* 0x000fe2000f8e020a */
[----:B------:R-:W-:Y:S01]  /*11c0*/  IMAD.MOV.U32 R204, RZ, RZ, RZ ;  /* 0x000000ffffcc7224 */ /* 0x000fe200078e00ff */
[----:B------:R-:W-:Y:S01]  /*11d0*/  USHF.R.U32.HI UR5, URZ, 0x1f, UR9 ;  /* 0x0000001f3f057899 */ /* 0x000fe20008011609 */
[----:B------:R-:W-:Y:S01]  /*11e0*/  CS2R R88, SRZ ;  /* 0x0000000000587805 */ /* 0x000fe2000001ff00 */
[----:B------:R-:W-:Y:S01]  /*11f0*/  ULEA.HI.SX32 UR7, UR7, UR4, 0x1c ;  /* 0x0000000407077291 */ /* 0x000fe2000f8fe23f */
[----:B------:R-:W-:Y:S01]  /*1200*/  CS2R R84, SRZ ;  /* 0x0000000000547805 */ /* 0x000fe2000001ff00 */
[----:B------:R-:W-:Y:S01]  /*1210*/  ULEA.HI.SX32 UR9, UR9, UR5, 0x1c ;  /* 0x0000000509097291 */ /* 0x000fe2000f8fe23f */
[----:B------:R-:W-:Y:S01]  /*1220*/  CS2R R124, SRZ ;  /* 0x00000000007c7805 */ /* 0x000fe2000001ff00 */
[----:B------:R-:W-:Y:S01]  /*1230*/  ULDC UR39, c[0x0][0xc48] ;  /* 0x0003120000277ab9 */ /* 0x000fe20000000800 */
[----:B------:R-:W-:Y:S01]  /*1240*/  UMOV UR41, UR11 ;  /* 0x0000000b00297c82 */ /* 0x000fe20008000000 */
[----:B------:R-:W-:Y:S01]  /*1250*/  UISETP.LT.AND UP0, UPT, UR7, UR9, UPT ;  /* 0x000000090700728c */ /* 0x000fe2000bf01270 */
[----:B------:R-:W-:Y:S01]  /*1260*/  CS2R R80, SRZ ;  /* 0x0000000000507805 */ /* 0x000fe2000001ff00 */
[----:B------:R-:W-:Y:S01]  /*1270*/  UISETP.NE.AND UP1, UPT, UR39, 0x1, UPT ;  /* 0x000000012700788c */ /* 0x000fe2000bf25270 */
[----:B------:R-:W-:Y:S01]  /*1280*/  CS2R R76, SRZ ;  /* 0x00000000004c7805 */ /* 0x000fe2000001ff00 */
[----:B------:R-:W-:Y:S01]  /*1290*/  USEL UR40, UR7, UR9, UP0 ;  /* 0x0000000907287287 */ /* 0x000fe20008000000 */
[----:B------:R-:W-:Y:S01]  /*12a0*/  CS2R R176, SRZ ;  /* 0x0000000000b07805 */ /* 0x000fe2000001ff00 */
[----:B------:R-:W-:Y:S01]  /*12b0*/  UP2UR UR46, UPR, URZ, 0x4 ;  /* 0x000000043f2e7883 */ /* 0x000fe20008000000 */
[----:B------:R-:W-:Y:S01]  /*12c0*/  IMAD.MOV.U32 R200, RZ, RZ, RZ ;  /* 0x000000ffffc87224 */ /* 0x000fe200078e00ff */
[----:B------:R-:W-:Y:S01]  /*12d0*/  UISETP.GE.AND UP0, UPT, UR40, 0x1, UPT ;  /* 0x000000012800788c */ /* 0x000fe2000bf06270 */
[----:B------:R-:W-:-:S02]  /*12e0*/  CS2R R72, SRZ ;  /* 0x0000000000487805 */ /* 0x000fc4000001ff00 */
[----:B------:R-:W-:Y:S02]  /*12f0*/  CS2R R68, SRZ ;  /* 0x0000000000447805 */ /* 0x000fe4000001ff00 */
[----:B------:R-:W-:Y:S02]  /*1300*/  CS2R R198, SRZ ;  /* 0x0000000000c67805 */ /* 0x000fe4000001ff00 */
[----:B------:R-:W-:Y:S01]  /*1310*/  CS2R R64, SRZ ;  /* 0x0000000000407805 */ /* 0x000fe2000001ff00 */
[----:B------:R-:W-:Y:S01]  /*1320*/  @UP1 ULDC UR10, c[0x0][0xc4c] ;  /* 0x00031300000a1ab9 */ /* 0x000fe20000000800 */
[----:B------:R-:W-:Y:S01]  /*1330*/  PLOP3.LUT P1, PT, PT, PT, UP0, 0x80, 0x0 ;  /* 0x000000000000781c */ /* 0x000fe20003f2f008 */
[----:B------:R-:W-:Y:S01]  /*1340*/  UIMAD.WIDE.U32 UR4, UR11, UR10, URZ ;  /* 0x0000000a0b0472a5 */ /* 0x000fe2000f8e003f */
[----:B------:R-:W-:Y:S01]  /*1350*/  CS2R R60, SRZ ;  /* 0x00000000003c7805 */ /* 0x000fe2000001ff00 */
[----:B------:R-:W-:Y:S01]  /*1360*/  @UP1 ULDC UR6, c[0x0][0xc50] ;  /* 0x0003140000061ab9 */ /* 0x000fe20000000800 */
[----:B------:R-:W-:Y:S01]  /*1370*/  CS2R R56, SRZ ;  /* 0x0000000000387805 */ /* 0x000fe2000001ff00 */
[----:B------:R-:W-:Y:S01]  /*1380*/  @UP1 USHF.R.U32.HI UR41, URZ, UR6, UR5 ;  /* 0x000000063f291299 */ /* 0x000fe20008011605 */
[----:B------:R-:W-:-:S02]  /*1390*/  CS2R R52, SRZ ;  /* 0x0000000000347805 */ /* 0x000fc4000001ff00 */
[----:B------:R-:W-:Y:S02]  /*13a0*/  CS2R R196, SRZ ;  /* 0x0000000000c47805 */ /* 0x000fe4000001ff00 */
[----:B------:R-:W-:Y:S01]  /*13b0*/  CS2R R48, SRZ ;  /* 0x0000000000307805 */ /* 0x000fe2000001ff00 */
[----:B------:R-:W-:Y:S01]  /*13c0*/  UIADD3 UR4, -UR41, URZ, URZ ;  /* 0x0000003f29047290 */ /* 0x000fe2000fffe13f */
[----:B------:R-:W-:Y:S02]  /*13d0*/  CS2R R44, SRZ ;  /* 0x00000000002c7805 */ /* 0x000fe4000001ff00 */
[----:B------:R-:W-:Y:S02]  /*13e0*/  CS2R R40, SRZ ;  /* 0x0000000000287805 */ /* 0x000fe4000001ff00 */
[----:B------:R-:W-:Y:S01]  /*13f0*/  CS2R R36, SRZ ;  /* 0x0000000000247805 */ /* 0x000fe2000001ff00 */
[----:B------:R-:W-:Y:S01]  /*1400*/  UIMAD UR39, UR39, UR4, UR11 ;  /* 0x00000004272772a4 */ /* 0x000fe2000f8e020b */
        /* <DEDUP_REMOVED lines=63> */
.L_x_4432:
        /* <DEDUP_REMOVED lines=10> */
.L_x_4549:
[----:B0-----:R-:W-:Y:S01]  /*18a0*/  IMAD.U32 R0, RZ, RZ, UR44 ;  /* 0x0000002cff007e24 */ /* 0x001fe2000f8e00ff */
[----:B------:R-:W-:Y:S05]  /*18b0*/  WARPSYNC.ALL ;  /* 0x0000000000007948 */ /* 0x000fea0003800000 */
[----:B------:R0:W-:Y:S01]  /*18c0*/  BAR.SYNC.DEFER_BLOCKING R7, 0x100 ;  /* 0x000400070000751d */ /* 0x0001e20000010000 */
[----:B------:R-:W-:-:S13]  /*18d0*/  ISETP.NE.AND P0, PT, R0, 0x3, PT ;  /* 0x000000030000780c */ /* 0x000fda0003f05270 */
[----:B0-----:R-:W-:Y:S05]  /*18e0*/  @!P0 BRA `(.L_x_4434) ;  /* 0x0000000000048947 */ /* 0x001fea0003800000 */
[----:B------:R-:W-:Y:S01]  /*18f0*/  BPT.TRAP 0x1 ;  /* 0x000000040000795c */ /* 0x000fe20000300000 */
.L_x_4434:
[----:B------:R-:W-:Y:S01]  /*1900*/  ULEA UR22, UR36, UR47, 0x3 ;  /* 0x0000002f24167291 */ /* 0x000fe2000f8e183f */
[----:B------:R-:W-:-:S05]  /*1910*/  IMAD.U32 R8, RZ, RZ, UR37 ;  /* 0x00000025ff087e24 */ /* 0x000fca000f8e00ff */
[----:B------:R-:W-:-:S04]  /*1920*/  SHF.L.U32 R8, R8, 0x1f, RZ ;  /* 0x0000001f08087819 */ /* 0x000fc800000006ff */
[----:B------:R0:W1:Y:S01]  /*1930*/  SYNCS.PHASECHK.TRANS64.TRYWAIT P1, [UR22+0x22830], R8 ;  /* 0x02283008ff0075a7 */ /* 0x0000620008020156 */
[----:B------:R-:W-:Y:S05]  /*1940*/  @!P0 BRA `(.L_x_4435) ;  /* 0x0000000000048947 */ /* 0x000fea0003800000 */
[----:B------:R-:W-:Y:S01]  /*1950*/  BPT.TRAP 0x1 ;  /* 0x000000040000795c */ /* 0x000fe20000300000 */
.L_x_4435:
[----:B-1----:R-:W-:Y:S05]  /*1960*/  @P1 BRA `(.L_x_4436) ;  /* 0x0000000000081947 */ /* 0x002fea0003800000 */
[----:B------:R-:W1:Y:S02]  /*1970*/  SYNCS.PHASECHK.TRANS64.TRYWAIT P1, [UR22+0x22830], R8 ;  /* 0x02283008ff0075a7 */ /* 0x000e640008020156 */
[----:B-1----:R-:W-:Y:S05]  /*1980*/  @!P1 BRA `(.L_x_4437) ;  /* 0x000000d000589947 */ /* 0x002fea0003800000 */
.L_x_4436:
        /* <DEDUP_REMOVED lines=38> */
.L_x_4438:
[----:B------:R-:W-:Y:S01]  /*1bf0*/  UISETP.NE.AND UP0, UPT, UR46, URZ, UPT ;  /* 0x0000003f2e00728c */ /* 0x000fe2000bf05270 */
[----:B-1----:R-:W-:Y:S01]  /*1c00*/  VIADD R3, R16, UR43 ;  /* 0x0000002b10037c36 */ /* 0x002fe20008000000 */
[----:B------:R-:W-:Y:S01]  /*1c10*/  ULDC UR11, c[0x0][0x2f0] ;  /* 0x0000bc00000b7ab9 */ /* 0x000fe20000000800 */
[----:B------:R-:W-:Y:S01]  /*1c20*/  ULDC UR15, c[0x0][0x288] ;  /* 0x0000a200000f7ab9 */ /* 0x000fe20000000800 */
[----:B------:R-:W-:Y:S01]  /*1c30*/  ULDC UR10, c[0x0][0x988] ;  /* 0x00026200000a7ab9 */ /* 0x000fe20000000800 */
[----:B------:R-:W-:Y:S01]  /*1c40*/  IMAD.U32 R5, RZ, RZ, UR15 ;  /* 0x0000000fff057e24 */ /* 0x000fe2000f8e00ff */
[----:B------:R-:W-:Y:S02]  /*1c50*/  PLOP3.LUT P1, PT, PT, PT, UP0, 0x80, 0x0 ;  /* 0x000000000000781c */ /* 0x000fe40003f2f008 */
[----:B------:R-:W-:-:S03]  /*1c60*/  PLOP3.LUT P2, PT, PT, PT, UP0, 0x80, 0x0 ;  /* 0x000000000000781c */ /* 0x000fc60003f4f008 */
[----:B------:R-:W-:-:S08]  /*1c70*/  @UP0 ULDC UR6, c[0x0][0x44c] ;  /* 0x0001130000060ab9 */ /* 0x000fd00000000800 */
[----:B------:R-:W-:Y:S01]  /*1c80*/  @P1 IMAD.HI.U32 R4, R3, UR6, RZ ;  /* 0x0000000603041c27 */ /* 0x000fe2000f8e00ff */
[----:B------:R-:W-:-:S04]  /*1c90*/  @UP0 ULDC UR6, c[0x0][0x450] ;  /* 0x0001140000060ab9 */ /* 0x000fc80000000800 */
[----:B------:R-:W-:Y:S01]  /*1ca0*/  @P2 SHF.R.U32.HI R3, RZ, UR6, R4 ;  /* 0x00000006ff032c19 */ /* 0x000fe20008011604 */
[----:B------:R-:W-:Y:S02]  /*1cb0*/  UMOV UR6, 0xffffffa0 ;  /* 0xffffffa000067882 */ /* 0x000fe40000000000 */
[----:B------:R-:W-:Y:S02]  /*1cc0*/  UIMAD UR6, UR40, UR6, 0x60 ;  /* 0x00000060280674a4 */ /* 0x000fe4000f8e0206 */
[----:B------:R-:W1:Y:S02]  /*1cd0*/  SHFL.IDX PT, R6, R3, 0x1, 0x1c1f ;  /* 0x003c1f0003067f89 */ /* 0x000e6400000e0000 */
[----:B------:R-:W-:Y:S02]  /*1ce0*/  UIMAD UR6, UR42, UR11, UR6 ;  /* 0x0000000b2a0672a4 */ /* 0x000fe4000f8e0206 */
[----:B------:R-:W3:Y:S04]  /*1cf0*/  SHFL.IDX PT, R3, R3, RZ, 0x1c1f ;  /* 0x001c1fff03037589 */ /* 0x000ee800000e0000 */
[----:B------:R-:W-:Y:S01]  /*1d00*/  MOV R4, UR6 ;  /* 0x0000000600047c02 */ /* 0x000fe20008000f00 */
[----:B------:R-:W-:-:S04]  /*1d10*/  UIADD3 UR6, UR22, 0x22840, URZ ;  /* 0x0002284016067890 */ /* 0x000fc8000fffe03f */
[----:B------:R-:W-:Y:S01]  /*1d20*/  IMAD R4, R17, -0x2, R4 ;  /* 0xfffffffe11047824 */ /* 0x000fe200078e0204 */
[----:B------:R-:W-:-:S04]  /*1d30*/  UPRMT UR6, UR50, 0x654, UR6 ;  /* 0x0000065432067896 */ /* 0x000fc80008000006 */
[----:B------:R-:W-:-:S05]  /*1d40*/  IADD3 R5, R4, 0x1, -R5 ;  /* 0x0000000104057810 */ /* 0x000fca0007ffe805 */
[----:B------:R-:W-:Y:S01]  /*1d50*/  SYNCS.ARRIVE.TRANS64.RED.A1T0 RZ, [UR6], RZ ;  /* 0x000000ffffff79a7 */ /* 0x000fe20008100406 */
[----:B-1----:R-:W-:-:S04]  /*1d60*/  VIADDMNMX R6, R6, R5, R4, PT ;  /* 0x0000000506067246 */ /* 0x002fc80003800104 */
        /* <DEDUP_REMOVED lines=69> */
[----:B------:R-:W-:Y:S02]  /*21c0*/  FMNMX.FTZ R6, R70, R9, !PT ;  /* 0x0000000946067209 */ /* 0x000fe40007810000 */
[----:B---3--:R-:W-:Y:S02]  /*21d0*/  VIADDMNMX R4, R3, R5, R4, PT ;  /* 0x0000000503047246 */ /* 0x008fe40003800104 */
[----:B------:R-:W-:-:S02]  /*21e0*/  FMNMX.FTZ R6, R71, R6, !PT ;  /* 0x0000000647067209 */ /* 0x000fc40007810000 */
[C---:B------:R-:W-:Y:S02]  /*21f0*/  ISETP.GT.AND P1, PT, R4.reuse, RZ, PT ;  /* 0x000000ff0400720c */ /* 0x040fe40003f24270 */
[C---:B------:R-:W-:Y:S01]  /*2200*/  ISETP.GT.AND P2, PT, R4.reuse, 0x1, PT ;  /* 0x000000010400780c */ /* 0x040fe20003f44270 */
[----:B------:R-:W1:Y:S01]  /*2210*/  SHFL.BFLY PT, R9, R6, 0x2, 0x1f ;  /* 0x0c401f0006097f89 */ /* 0x000e6200000e0000 */
        /* <DEDUP_REMOVED lines=8> */
[----:B------:R-:W-:Y:S02]  /*22a0*/  ISETP.GT.AND P1, PT, R4, 0x11, PT ;  /* 0x000000110400780c */ /* 0x000fe40003f24270 */
[----:B------:R-:W-:-:S02]  /*22b0*/  FSEL R32, R32, -INF , P2 ;  /* 0xff80000020207808 */ /* 0x000fc40001000000 */
[----:B------:R-:W-:Y:S02]  /*22c0*/  ISETP.GT.AND P3, PT, R4, 0x18, PT ;  /* 0x000000180400780c */ /* 0x000fe40003f64270 */
[----:B------:R-:W-:Y:S02]  /*22d0*/  FSEL R33, R33, -INF , P1 ;  /* 0xff80000021217808 */ /* 0x000fe40000800000 */
[----:B-1----:R-:W-:Y:S02]  /*22e0*/  FMNMX.FTZ R9, R6, R9, !PT ;  /* 0x0000000906097209 */ /* 0x002fe40007810000 */
[----:B------:R-:W-:Y:S02]  /*22f0*/  FMNMX.FTZ R6, R28, R3, !PT ;  /* 0x000000031c067209 */ /* 0x000fe40007810000 */
[----:B------:R-:W-:Y:S01]  /*2300*/  ISETP.GT.AND P1, PT, R4, 0x19, PT ;  /* 0x000000190400780c */ /* 0x000fe20003f24270 */
[----:B------:R-:W1:Y:S01]  /*2310*/  SHFL.BFLY PT, R10, R9, 0x1, 0x1f ;  /* 0x0c201f00090a7f89 */ /* 0x000e6200000e0000 */
[----:B------:R-:W-:-:S02]  /*2320*/  FMNMX.FTZ R3, R29, R6, !PT ;  /* 0x000000061d037209 */ /* 0x000fc40007810000 */
[----:B------:R-:W-:Y:S02]  /*2330*/  FSEL R36, R36, -INF , P3 ;  /* 0xff80000024247808 */ /* 0x000fe40001800000 */
[----:B------:R-:W-:Y:S02]  /*2340*/  FMNMX.FTZ R6, R32, R3, !PT ;  /* 0x0000000320067209 */ /* 0x000fe40007810000 */
[----:B------:R-:W-:Y:S02]  /*2350*/  FSEL R37, R37, -INF , P1 ;  /* 0xff80000025257808 */ /* 0x000fe40000800000 */
[----:B------:R-:W-:Y:S02]  /*2360*/  FMNMX.FTZ R3, R33, R6, !PT ;  /* 0x0000000621037209 */ /* 0x000fe40007810000 */
[----:B------:R-:W-:Y:S02]  /*2370*/  ISETP.GT.AND P1, PT, R4, 0x21, PT ;  /* 0x000000210400780c */ /* 0x000fe40003f24270 */
[----:B------:R-:W-:-:S02]  /*2380*/  FMNMX.FTZ R6, R36, R3, !PT ;  /* 0x0000000324067209 */ /* 0x000fc40007810000 */
[----:B------:R-:W-:Y:S02]  /*2390*/  FSEL R41, R41, -INF , P1 ;  /* 0xff80000029297808 */ /* 0x000fe40000800000 */
[----:B------:R-:W-:Y:S02]  /*23a0*/  FMNMX.FTZ R3, R37, R6, !PT ;  /* 0x0000000625037209 */ /* 0x000fe40007810000 */
[----:B------:R-:W-:-:S04]  /*23b0*/  ISETP.GT.AND P1, PT, R4, 0x29, PT ;  /* 0x000000290400780c */ /* 0x000fc80003f24270 */
[----:B------:R-:W-:Y:S02]  /*23c0*/  FSEL R45, R45, -INF , P1 ;  /* 0xff8000002d2d7808 */ /* 0x000fe40000800000 */
[----:B-1----:R-:W-:Y:S02]  /*23d0*/  FMNMX.FTZ R5, R9, R10, !PT ;  /* 0x0000000a09057209 */ /* 0x002fe40007810000 */
[C---:B------:R-:W-:Y:S02]  /*23e0*/  ISETP.GT.AND P1, PT, R4.reuse, 0x31, PT ;  /* 0x000000310400780c */ /* 0x040fe40003f24270 */
[C---:B------:R-:W-:Y:S01]  /*23f0*/  FSETP.NEU.FTZ.AND P2, PT, R5.reuse, -INF , PT ;  /* 0xff8000000500780b */ /* 0x040fe20003f5d000 */
[----:B------:R-:W-:Y:S01]  /*2400*/  FMUL.FTZ R9, R5, UR10 ;  /* 0x0000000a05097c20 */ /* 0x000fe20008410000 */
[----:B------:R-:W-:Y:S02]  /*2410*/  FSEL R49, R49, -INF , P1 ;  /* 0xff80000031317808 */ /* 0x000fe40000800000 */
[----:B------:R-:W-:-:S02]  /*2420*/  ISETP.GT.AND P1, PT, R4, 0x39, PT ;  /* 0x000000390400780c */ /* 0x000fc40003f24270 */
[----:B------:R-:W-:Y:S02]  /*2430*/  FSEL R9, R9, RZ, P2 ;  /* 0x000000ff09097208 */ /* 0x000fe40001000000 */
[----:B------:R-:W-:Y:S02]  /*2440*/  ISETP.GT.AND P2, PT, R4, 0x20, PT ;  /* 0x000000200400780c */ /* 0x000fe40003f44270 */
[----:B------:R-:W-:Y:S01]  /*2450*/  FSEL R53, R53, -INF , P1 ;  /* 0xff80000035357808 */ /* 0x000fe20000800000 */
[--C-:B------:R-:W-:Y:S01]  /*2460*/  FFMA.FTZ R26, R26, UR10, -R9.reuse ;  /* 0x0000000a1a1a7c23 */ /* 0x100fe20008010809 */
[----:B------:R-:W-:Y:S01]  /*2470*/  FSEL R40, R40, -INF , P2 ;  /* 0xff80000028287808 */ /* 0x000fe20001000000 */
[--C-:B------:R-:W-:Y:S01]  /*2480*/  FFMA.FTZ R27, R27, UR10, -R9.reuse ;  /* 0x0000000a1b1b7c23 */ /* 0x100fe20008010809 */
[----:B------:R-:W-:Y:S01]  /*2490*/  ISETP.GT.AND P2, PT, R4, 0x28, PT ;  /* 0x000000280400780c */ /* 0x000fe20003f44270 */
[--C-:B------:R-:W-:Y:S01]  /*24a0*/  FFMA.FTZ R30, R30, UR10, -R9.reuse ;  /* 0x0000000a1e1e7c23 */ /* 0x100fe20008010809 */
[----:B------:R-:W-:Y:S01]  /*24b0*/  FMNMX.FTZ R6, R40, R3, !PT ;  /* 0x0000000328067209 */ /* 0x000fe20007810000 */
[----:B------:R-:W-:Y:S01]  /*24c0*/  MUFU.EX2 R26, R26 ;  /* 0x0000001a001a7308 */ /* 0x000fe20000000800 */
[----:B------:R-:W-:Y:S01]  /*24d0*/  FSEL R44, R44, -INF , P2 ;  /* 0xff8000002c2c7808 */ /* 0x000fe20001000000 */
[--C-:B------:R-:W-:Y:S01]  /*24e0*/  FFMA.FTZ R31, R31, UR10, -R9.reuse ;  /* 0x0000000a1f1f7c23 */ /* 0x100fe20008010809 */
[----:B------:R-:W-:Y:S01]  /*24f0*/  FMNMX.FTZ R3, R41, R6, !PT ;  /* 0x0000000629037209 */ /* 0x000fe20007810000 */
[--C-:B------:R-:W-:Y:S01]  /*2500*/  FFMA.FTZ R34, R34, UR10, -R9.reuse ;  /* 0x0000000a22227c23 */ /* 0x100fe20008010809 */
[----:B------:R-:W-:Y:S01]  /*2510*/  ISETP.GT.AND P2, PT, R4, 0x30, PT ;  /* 0x000000300400780c */ /* 0x000fe20003f44270 */
[--C-:B------:R-:W-:Y:S01]  /*2520*/  FFMA.FTZ R35, R35, UR10, -R9.reuse ;  /* 0x0000000a23237c23 */ /* 0x100fe20008010809 */
[----:B------:R-:W-:Y:S01]  /*2530*/  FMNMX.FTZ R6, R44, R3, !PT ;  /* 0x000000032c067209 */ /* 0x000fe20007810000 */
[----:B------:R-:W1:Y:S01]  /*2540*/  MUFU.EX2 R27, R27 ;  /* 0x0000001b001b7308 */ /* 0x000e620000000800 */
[----:B------:R-:W-:Y:S01]  /*2550*/  FSEL R48, R48, -INF , P2 ;  /* 0xff80000030307808 */ /* 0x000fe20001000000 */
[--C-:B------:R-:W-:Y:S01]  /*2560*/  FFMA.FTZ R38, R38, UR10, -R9.reuse ;  /* 0x0000000a26267c23 */ /* 0x100fe20008010809 */
[----:B------:R-:W-:Y:S01]  /*2570*/  FMNMX.FTZ R3, R45, R6, !PT ;  /* 0x000000062d037209 */ /* 0x000fe20007810000 */
[--C-:B------:R-:W-:Y:S01]  /*2580*/  FFMA.FTZ R39, R39, UR10, -R9.reuse ;  /* 0x0000000a27277c23 */ /* 0x100fe20008010809 */
[----:B------:R-:W-:Y:S01]  /*2590*/  ISETP.GT.AND P2, PT, R4, 0x38, PT ;  /* 0x000000380400780c */ /* 0x000fe20003f44270 */
[--C-:B------:R-:W-:Y:S01]  /*25a0*/  FFMA.FTZ R42, R42, UR10, -R9.reuse ;  /* 0x0000000a2a2a7c23 */ /* 0x100fe20008010809 */
[----:B------:R-:W-:Y:S01]  /*25b0*/  FMNMX.FTZ R6, R48, R3, !PT ;  /* 0x0000000330067209 */ /* 0x000fe20007810000 */
[----:B------:R-:W3:Y:S01]  /*25c0*/  MUFU.EX2 R30, R30 ;  /* 0x0000001e001e7308 */ /* 0x000ee20000000800 */
[----:B------:R-:W-:Y:S01]  /*25d0*/  FSEL R52, R52, -INF , P2 ;  /* 0xff80000034347808 */ /* 0x000fe20001000000 */
[--C-:B------:R-:W-:Y:S01]  /*25e0*/  FFMA.FTZ R43, R43, UR10, -R9.reuse ;  /* 0x0000000a2b2b7c23 */ /* 0x100fe20008010809 */
[----:B------:R-:W-:Y:S01]  /*25f0*/  FMNMX.FTZ R3, R49, R6, !PT ;  /* 0x0000000631037209 */ /* 0x000fe20007810000 */
[--C-:B------:R-:W-:Y:S01]  /*2600*/  FFMA.FTZ R46, R46, UR10, -R9.reuse ;  /* 0x0000000a2e2e7c23 */ /* 0x100fe20008010809 */
[----:B------:R-:W-:Y:S01]  /*2610*/  ISETP.GT.AND P2, PT, R4, 0x40, PT ;  /* 0x000000400400780c */ /* 0x000fe20003f44270 */
[----:B------:R-:W-:Y:S01]  /*2620*/  FFMA.FTZ R47, R47, UR10, -R9 ;  /* 0x0000000a2f2f7c23 */ /* 0x000fe20008010809 */
[----:B------:R-:W-:Y:S01]  /*2630*/  FMNMX.FTZ R6, R52, R3, !PT ;  /* 0x0000000334067209 */ /* 0x000fe20007810000 */
[----:B------:R-:W4:Y:S01]  /*2640*/  MUFU.EX2 R31, R31 ;  /* 0x0000001f001f7308 */ /* 0x000f220000000800 */
[----:B------:R-:W-:Y:S01]  /*2650*/  ISETP.GT.AND P1, PT, R4, 0x41, PT ;  /* 0x000000410400780c */ /* 0x000fe20003f24270 */
[----:B-1----:R-:W-:Y:S01]  /*2660*/  FADD.FTZ R13, R26, R27 ;  /* 0x0000001b1a0d7221 */ /* 0x002fe20000010000 */
[----:B------:R-:W-:Y:S01]  /*2670*/  FSEL R56, R56, -INF , P2 ;  /* 0xff80000038387808 */ /* 0x000fe20001000000 */
[--C-:B------:R-:W-:Y:S01]  /*2680*/  FFMA.FTZ R50, R50, UR10, -R9.reuse ;  /* 0x0000000a32327c23 */ /* 0x100fe20008010809 */
[----:B------:R-:W-:Y:S01]  /*2690*/  FMNMX.FTZ R3, R53, R6, !PT ;  /* 0x0000000635037209 */ /* 0x000fe20007810000 */
[----:B------:R-:W-:Y:S01]  /*26a0*/  FFMA.FTZ R51, R51, UR10, -R9 ;  /* 0x0000000a33337c23 */ /* 0x000fe20008010809 */
[----:B------:R-:W-:Y:S01]  /*26b0*/  ISETP.GT.AND P2, PT, R4, 0x48, PT ;  /* 0x000000480400780c */ /* 0x000fe20003f44270 */
[----:B------:R-:W-:Y:S01]  /*26c0*/  MUFU.EX2 R34, R34 ;  /* 0x0000002200227308 */ /* 0x000fe20000000800 */
[----:B------:R-:W-:Y:S01]  /*26d0*/  FSEL R57, R57, -INF , P1 ;  /* 0xff80000039397808 */ /* 0x000fe20000800000 */
[----:B---3--:R-:W-:Y:S01]  /*26e0*/  FADD.FTZ R10, R30, R13 ;  /* 0x0000000d1e0a7221 */ /* 0x008fe20000010000 */
[----:B------:R-:W-:Y:S01]  /*26f0*/  FMNMX.FTZ R6, R56, R3, !PT ;  /* 0x0000000338067209 */ /* 0x000fe20007810000 */
[--C-:B------:R-:W-:Y:S01]  /*2700*/  FFMA.FTZ R54, R54, UR10, -R9.reuse ;  /* 0x0000000a36367c23 */ /* 0x100fe20008010809 */
[----:B------:R-:W-:Y:S01]  /*2710*/  ISETP.GT.AND P1, PT, R4, 0x49, PT ;  /* 0x000000490400780c */ /* 0x000fe20003f24270 */
[--C-:B------:R-:W-:Y:S01]  /*2720*/  FFMA.FTZ R55, R55, UR10, -R9.reuse ;  /* 0x0000000a37377c23 */ /* 0x100fe20008010809 */
[----:B------:R-:W-:Y:S01]  /*2730*/  FSEL R60, R60, -INF , P2 ;  /* 0xff8000003c3c7808 */ /* 0x000fe20001000000 */
[----:B------:R-:W1:Y:S01]  /*2740*/  MUFU.EX2 R35, R35 ;  /* 0x0000002300237308 */ /* 0x000e620000000800 */
[----:B------:R-:W-:Y:S01]  /*2750*/  FMNMX.FTZ R3, R57, R6, !PT ;  /* 0x0000000639037209 */ /* 0x000fe20007810000 */
[--C-:B------:R-:W-:Y:S01]  /*2760*/  FFMA.FTZ R58, R58, UR10, -R9.reuse ;  /* 0x0000000a3a3a7c23 */ /* 0x100fe20008010809 */
[----:B------:R-:W-:Y:S01]  /*2770*/  ISETP.GT.AND P2, PT, R4, 0x50, PT ;  /* 0x000000500400780c */ /* 0x000fe20003f44270 */
[--C-:B------:R-:W-:Y:S01]  /*2780*/  FFMA.FTZ R59, R59, UR10, -R9.reuse ;  /* 0x0000000a3b3b7c23 */ /* 0x100fe20008010809 */
[----:B------:R-:W-:Y:S01]  /*2790*/  FSEL R61, R61, -INF , P1 ;  /* 0xff8000003d3d7808 */ /* 0x000fe20000800000 */
[--C-:B------:R-:W-:Y:S01]  /*27a0*/  FFMA.FTZ R62, R62, UR10, -R9.reuse ;  /* 0x0000000a3e3e7c23 */ /* 0x100fe20008010809 */
[----:B------:R-:W-:Y:S01]  /*27b0*/  FMNMX.FTZ R6, R60, R3, !PT ;  /* 0x000000033c067209 */ /* 0x000fe20007810000 */
[----:B------:R-:W-:Y:S01]  /*27c0*/  MUFU.EX2 R38, R38 ;  /* 0x0000002600267308 */ /* 0x000fe20000000800 */
[----:B------:R-:W-:Y:S01]  /*27d0*/  ISETP.GT.AND P1, PT, R4, 0x51, PT ;  /* 0x000000510400780c */ /* 0x000fe20003f24270 */
[--C-:B------:R-:W-:Y:S01]  /*27e0*/  FFMA.FTZ R63, R63, UR10, -R9.reuse ;  /* 0x0000000a3f3f7c23 */ /* 0x100fe20008010809 */
[----:B------:R-:W-:Y:S01]  /*27f0*/  FSEL R64, R64, -INF , P2 ;  /* 0xff80000040407808 */ /* 0x000fe20001000000 */
[--C-:B------:R-:W-:Y:S01]  /*2800*/  FFMA.FTZ R66, R66, UR10, -R9.reuse ;  /* 0x0000000a42427c23 */ /* 0x100fe20008010809 */
[----:B------:R-:W-:Y:S01]  /*2810*/  FMNMX.FTZ R3, R61, R6, !PT ;  /* 0x000000063d037209 */ /* 0x000fe20007810000 */
[--C-:B------:R-:W-:Y:S01]  /*2820*/  FFMA.FTZ R67, R67, UR10, -R9.reuse ;  /* 0x0000000a43437c23 */ /* 0x100fe20008010809 */
[----:B------:R-:W-:Y:S01]  /*2830*/  ISETP.GT.AND P2, PT, R4, 0x58, PT ;  /* 0x000000580400780c */ /* 0x000fe20003f44270 */
[--C-:B------:R-:W-:Y:S01]  /*2840*/  FFMA.FTZ R70, R70, UR10, -R9.reuse ;  /* 0x0000000a46467c23 */ /* 0x100fe20008010809 */
[----:B------:R-:W-:Y:S01]  /*2850*/  FSEL R65, R65, -INF , P1 ;  /* 0xff80000041417808 */ /* 0x000fe20000800000 */
[----:B------:R-:W-:Y:S01]  /*2860*/  FFMA.FTZ R71, R71, UR10, -R9 ;  /* 0x0000000a47477c23 */ /* 0x000fe20008010809 */
[----:B------:R-:W-:Y:S01]  /*2870*/  FMNMX.FTZ R6, R64, R3, !PT ;  /* 0x0000000340067209 */ /* 0x000fe20007810000 */
[----:B------:R-:W3:Y:S01]  /*2880*/  MUFU.EX2 R39, R39 ;  /* 0x0000002700277308 */ /* 0x000ee20000000800 */
[----:B------:R-:W-:-:S02]  /*2890*/  ISETP.GT.AND P1, PT, R4, 0x59, PT ;  /* 0x000000590400780c */ /* 0x000fc40003f24270 */
[----:B------:R-:W-:Y:S02]  /*28a0*/  FSEL R68, R68, -INF , P2 ;  /* 0xff80000044447808 */ /* 0x000fe40001000000 */
[----:B------:R-:W-:Y:S02]  /*28b0*/  FMNMX.FTZ R3, R65, R6, !PT ;  /* 0x0000000641037209 */ /* 0x000fe40007810000 */
[----:B------:R-:W-:Y:S01]  /*28c0*/  FSEL R69, R69, -INF , P1 ;  /* 0xff80000045457808 */ /* 0x000fe20000800000 */
[----:B------:R-:W-:Y:S01]  /*28d0*/  MUFU.EX2 R42, R42 ;  /* 0x0000002a002a7308 */ /* 0x000fe20000000800 */
[----:B------:R-:W-:Y:S02]  /*28e0*/  FMNMX.FTZ R4, R68, R3, !PT ;  /* 0x0000000344047209 */ /* 0x000fe40007810000 */
[----:B------:R-:W-:Y:S02]  /*28f0*/  F2FP.BF16.F32.PACK_AB R153, R27, R26 ;  /* 0x0000001a1b99723e */ /* 0x000fe400000010ff */
[----:B------:R-:W-:-:S02]  /*2900*/  FMNMX.FTZ R4, R69, R4, !PT ;  /* 0x0000000445047209 */ /* 0x000fc40007810000 */
[----:B----4-:R-:W-:Y:S01]  /*2910*/  F2FP.BF16.F32.PACK_AB R155, R31, R30 ;  /* 0x0000001e1f9b723e */ /* 0x010fe200000010ff */
[----:B------:R-:W4:Y:S01]  /*2920*/  MUFU.EX2 R43, R43 ;  /* 0x0000002b002b7308 */ /* 0x000f220000000800 */
[----:B-1----:R-:W-:Y:S01]  /*2930*/  F2FP.BF16.F32.PACK_AB R157, R35, R34 ;  /* 0x00000022239d723e */ /* 0x002fe200000010ff */
[----:B------:R-:W1:Y:S01]  /*2940*/  SHFL.BFLY PT, R3, R4, 0x2, 0x1f ;  /* 0x0c401f0004037f89 */ /* 0x000e6200000e0000 */
[----:B---3--:R-:W-:-:S05]  /*2950*/  F2FP.BF16.F32.PACK_AB R159, R39, R38 ;  /* 0x00000026279f723e */ /* 0x008fca00000010ff */
[----:B------:R-:W-:Y:S08]  /*2960*/  MUFU.EX2 R46, R46 ;  /* 0x0000002e002e7308 */ /* 0x000ff00000000800 */
[----:B------:R-:W3:Y:S01]  /*2970*/  MUFU.EX2 R47, R47 ;  /* 0x0000002f002f7308 */ /* 0x000ee20000000800 */
[----:B----4-:R-:W-:-:S07]  /*2980*/  F2FP.BF16.F32.PACK_AB R161, R43, R42 ;  /* 0x0000002a2ba1723e */ /* 0x010fce00000010ff */
[----:B------:R-:W-:Y:S01]  /*2990*/  MUFU.EX2 R50, R50 ;  /* 0x0000003200327308 */ /* 0x000fe20000000800 */
[----:B-1----:R-:W-:-:S05]  /*29a0*/  FMNMX.FTZ R3, R4, R3, !PT ;  /* 0x0000000304037209 */ /* 0x002fca0007810000 */
[----:B------:R-:W1:Y:S02]  /*29b0*/  SHFL.BFLY PT, R6, R3, 0x1, 0x1f ;  /* 0x0c201f0003067f89 */ /* 0x000e6400000e0000 */
[----:B------:R-:W4:Y:S01]  /*29c0*/  MUFU.EX2 R51, R51 ;  /* 0x0000003300337308 */ /* 0x000f220000000800 */
[----:B---3--:R-:W-:-:S07]  /*29d0*/  F2FP.BF16.F32.PACK_AB R163, R47, R46 ;  /* 0x0000002e2fa3723e */ /* 0x008fce00000010ff */
[----:B------:R-:W-:Y:S08]  /*29e0*/  MUFU.EX2 R54, R54 ;  /* 0x0000003600367308 */ /* 0x000ff00000000800 */
[----:B------:R-:W3:Y:S01]  /*29f0*/  MUFU.EX2 R55, R55 ;  /* 0x0000003700377308 */ /* 0x000ee20000000800 */
[----:B----4-:R-:W-:Y:S02]  /*2a00*/  F2FP.BF16.F32.PACK_AB R165, R51, R50 ;  /* 0x0000003233a5723e */ /* 0x010fe400000010ff */
[----:B-1----:R-:W-:-:S05]  /*2a10*/  FMNMX.FTZ R6, R3, R6, !PT ;  /* 0x0000000603067209 */ /* 0x002fca0007810000 */
[----:B------:R-:W-:Y:S01]  /*2a20*/  MUFU.EX2 R58, R58 ;  /* 0x0000003a003a7308 */ /* 0x000fe20000000800 */
[C---:B------:R-:W-:Y:S01]  /*2a30*/  FSETP.NEU.FTZ.AND P1, PT, R6.reuse, -INF , PT ;  /* 0xff8000000600780b */ /* 0x040fe20003f3d000 */
[----:B------:R-:W-:-:S06]  /*2a40*/  FMUL.FTZ R3, R6, UR10 ;  /* 0x0000000a06037c20 */ /* 0x000fcc0008410000 */
[----:B------:R-:W1:Y:S01]  /*2a50*/  MUFU.EX2 R59, R59 ;  /* 0x0000003b003b7308 */ /* 0x000e620000000800 */
[----:B------:R-:W-:Y:S02]  /*2a60*/  FSEL R3, R3, RZ, P1 ;  /* 0x000000ff03037208 */ /* 0x000fe40000800000 */
[----:B---3--:R-:W-:-:S03]  /*2a70*/  F2FP.BF16.F32.PACK_AB R167, R55, R54 ;  /* 0x0000003637a7723e */ /* 0x008fc600000010ff */
        /* <DEDUP_REMOVED lines=26> */
[----:B------:R-:W-:Y:S01]  /*2c20*/  FFMA.FTZ R3, R69, UR10, -R3 ;  /* 0x0000000a45037c23 */ /* 0x000fe20008010803 */
[----:B-1----:R-:W-:-:S03]  /*2c30*/  F2FP.BF16.F32.PACK_AB R169, R59, R58 ;  /* 0x0000003a3ba9723e */ /* 0x002fc600000010ff */
[----:B------:R-:W1:Y:S01]  /*2c40*/  MUFU.EX2 R29, R29 ;  /* 0x0000001d001d7308 */ /* 0x000e620000000800 */
[----:B---3--:R-:W-:Y:S01]  /*2c50*/  FADD.FTZ R11, R24, R25 ;  /* 0x00000019180b7221 */ /* 0x008fe20000010000 */
[----:B------:R-:W-:-:S06]  /*2c60*/  F2FP.BF16.F32.PACK_AB R152, R25, R24 ;  /* 0x000000181998723e */ /* 0x000fcc00000010ff */
[----:B------:R-:W3:Y:S01]  /*2c70*/  MUFU.EX2 R32, R32 ;  /* 0x0000002000207308 */ /* 0x000ee20000000800 */
[----:B----4-:R-:W-:Y:S01]  /*2c80*/  FADD.FTZ R4, R28, R11 ;  /* 0x0000000b1c047221 */ /* 0x010fe20000010000 */
[----:B------:R-:W-:-:S04]  /*2c90*/  FADD.FTZ R11, R31, R10 ;  /* 0x0000000a1f0b7221 */ /* 0x000fc80000010000 */
[----:B------:R-:W-:Y:S02]  /*2ca0*/  FADD.FTZ R10, R34, R11 ;  /* 0x0000000b220a7221 */ /* 0x000fe40000010000 */
[----:B------:R-:W4:Y:S01]  /*2cb0*/  MUFU.EX2 R33, R33 ;  /* 0x0000002100217308 */ /* 0x000f220000000800 */
[----:B-1----:R-:W-:Y:S01]  /*2cc0*/  FADD.FTZ R9, R29, R4 ;  /* 0x000000041d097221 */ /* 0x002fe20000010000 */
[----:B------:R-:W-:Y:S01]  /*2cd0*/  FADD.FTZ R11, R35, R10 ;  /* 0x0000000a230b7221 */ /* 0x000fe20000010000 */
[----:B------:R-:W-:-:S03]  /*2ce0*/  F2FP.BF16.F32.PACK_AB R154, R29, R28 ;  /* 0x0000001c1d9a723e */ /* 0x000fc600000010ff */
[----:B------:R-:W-:Y:S02]  /*2cf0*/  FADD.FTZ R10, R38, R11 ;  /* 0x0000000b260a7221 */ /* 0x000fe40000010000 */
[----:B------:R-:W1:Y:S01]  /*2d00*/  MUFU.EX2 R36, R36 ;  /* 0x0000002400247308 */ /* 0x000e620000000800 */
[----:B---3--:R-:W-:Y:S01]  /*2d10*/  FADD.FTZ R4, R32, R9 ;  /* 0x0000000920047221 */ /* 0x008fe20000010000 */
[----:B------:R-:W-:-:S04]  /*2d20*/  FADD.FTZ R11, R39, R10 ;  /* 0x0000000a270b7221 */ /* 0x000fc80000010000 */
[----:B------:R-:W-:Y:S02]  /*2d30*/  FADD.FTZ R10, R42, R11 ;  /* 0x0000000b2a0a7221 */ /* 0x000fe40000010000 */
[----:B------:R-:W3:Y:S01]  /*2d40*/  MUFU.EX2 R37, R37 ;  /* 0x0000002500257308 */ /* 0x000ee20000000800 */
[----:B----4-:R-:W-:Y:S01]  /*2d50*/  FADD.FTZ R9, R33, R4 ;  /* 0x0000000421097221 */ /* 0x010fe20000010000 */
        /* <DEDUP_REMOVED lines=8> */
[----:B---3--:R-:W-:Y:S01]  /*2de0*/  FADD.FTZ R9, R37, R4 ;  /* 0x0000000425097221 */ /* 0x008fe20000010000 */
[----:B------:R-:W-:Y:S01]  /*2df0*/  FADD.FTZ R11, R51, R10 ;  /* 0x0000000a330b7221 */ /* 0x000fe20000010000 */
[----:B------:R-:W-:-:S03]  /*2e00*/  F2FP.BF16.F32.PACK_AB R158, R37, R36 ;  /* 0x00000024259e723e */ /* 0x000fc600000010ff */
[----:B------:R-:W-:Y:S02]  /*2e10*/  FADD.FTZ R10, R54, R11 ;  /* 0x0000000b360a7221 */ /* 0x000fe40000010000 */
[----:B------:R-:W3:Y:S01]  /*2e20*/  MUFU.EX2 R44, R44 ;  /* 0x0000002c002c7308 */ /* 0x000ee20000000800 */
[----:B----4-:R-:W-:Y:S01]  /*2e30*/  FADD.FTZ R4, R40, R9 ;  /* 0x0000000928047221 */ /* 0x010fe20000010000 */
[----:B------:R-:W-:-:S04]  /*2e40*/  FADD.FTZ R11, R55, R10 ;  /* 0x0000000a370b7221 */ /* 0x000fc80000010000 */
[----:B------:R-:W-:Y:S02]  /*2e50*/  FADD.FTZ R10, R58, R11 ;  /* 0x0000000b3a0a7221 */ /* 0x000fe40000010000 */
[----:B------:R-:W4:Y:S01]  /*2e60*/  MUFU.EX2 R45, R45 ;  /* 0x0000002d002d7308 */ /* 0x000f220000000800 */
[----:B-1----:R-:W-:Y:S01]  /*2e70*/  FADD.FTZ R9, R41, R4 ;  /* 0x0000000429097221 */ /* 0x002fe20000010000 */
[----:B------:R-:W-:Y:S01]  /*2e80*/  FADD.FTZ R13, R59, R10 ;  /* 0x0000000a3b0d7221 */ /* 0x000fe20000010000 */
[----:B------:R-:W-:-:S05]  /*2e90*/  F2FP.BF16.F32.PACK_AB R160, R41, R40 ;  /* 0x0000002829a0723e */ /* 0x000fca00000010ff */
[----:B------:R-:W1:Y:S01]  /*2ea0*/  MUFU.EX2 R48, R48 ;  /* 0x0000003000307308 */ /* 0x000e620000000800 */
[----:B---3--:R-:W-:-:S07]  /*2eb0*/  FADD.FTZ R4, R44, R9 ;  /* 0x000000092c047221 */ /* 0x008fce0000010000 */
[----:B------:R-:W3:Y:S01]  /*2ec0*/  MUFU.EX2 R49, R49 ;  /* 0x0000003100317308 */ /* 0x000ee20000000800 */
[C---:B----4-:R-:W-:Y:S01]  /*2ed0*/  FADD.FTZ R9, R45.reuse, R4 ;  /* 0x000000042d097221 */ /* 0x050fe20000010000 */
[----:B------:R-:W-:-:S06]  /*2ee0*/  F2FP.BF16.F32.PACK_AB R162, R45, R44 ;  /* 0x0000002c2da2723e */ /* 0x000fcc00000010ff */
        /* <DEDUP_REMOVED lines=18> */
[----:B---3--:R-:W-:-:S07]  /*3010*/  FADD.FTZ R10, R62, R13 ;  /* 0x0000000d3e0a7221 */ /* 0x008fce0000010000 */
[----:B------:R-:W3:Y:S01]  /*3020*/  MUFU.EX2 R64, R64 ;  /* 0x0000004000407308 */ /* 0x000ee20000000800 */
[C---:B----4-:R-:W-:Y:S01]  /*3030*/  FADD.FTZ R11, R61.reuse, R4 ;  /* 0x000000043d0b7221 */ /* 0x050fe20000010000 */
[----:B------:R-:W-:-:S06]  /*3040*/  F2FP.BF16.F32.PACK_AB R170, R61, R60 ;  /* 0x0000003c3daa723e */ /* 0x000fcc00000010ff */
[----:B------:R-:W4:Y:S01]  /*3050*/  MUFU.EX2 R66, R66 ;  /* 0x0000004200427308 */ /* 0x000f220000000800 */
[C---:B-1----:R-:W-:Y:S01]  /*3060*/  FADD.FTZ R13, R63.reuse, R10 ;  /* 0x0000000a3f0d7221 */ /* 0x042fe20000010000 */
[----:B------:R-:W-:-:S06]  /*3070*/  F2FP.BF16.F32.PACK_AB R171, R63, R62 ;  /* 0x0000003e3fab723e */ /* 0x000fcc00000010ff */
[----:B------:R-:W1:Y:S01]  /*3080*/  MUFU.EX2 R65, R65 ;  /* 0x0000004100417308 */ /* 0x000e620000000800 */
[----:B---3--:R-:W-:-:S07]  /*3090*/  FADD.FTZ R4, R64, R11 ;  /* 0x0000000b40047221 */ /* 0x008fce0000010000 */
[----:B------:R-:W3:Y:S01]  /*30a0*/  MUFU.EX2 R67, R67 ;  /* 0x0000004300437308 */ /* 0x000ee20000000800 */
[----:B----4-:R-:W-:-:S07]  /*30b0*/  FADD.FTZ R10, R66, R13 ;  /* 0x0000000d420a7221 */ /* 0x010fce0000010000 */
[----:B------:R-:W-:Y:S01]  /*30c0*/  MUFU.EX2 R68, R68 ;  /* 0x0000004400447308 */ /* 0x000fe20000000800 */
[----:B-1----:R-:W-:-:S07]  /*30d0*/  F2FP.BF16.F32.PACK_AB R172, R65, R64 ;  /* 0x0000004041ac723e */ /* 0x002fce00000010ff */
[----:B------:R-:W1:Y:S01]  /*30e0*/  MUFU.EX2 R70, R70 ;  /* 0x0000004600467308 */ /* 0x000e620000000800 */
[C---:B---3--:R-:W-:Y:S01]  /*30f0*/  FADD.FTZ R11, R67.reuse, R10 ;  /* 0x0000000a430b7221 */ /* 0x048fe20000010000 */
[----:B------:R-:W-:-:S06]  /*3100*/  F2FP.BF16.F32.PACK_AB R173, R67, R66 ;  /* 0x0000004243ad723e */ /* 0x000fcc00000010ff */
[----:B------:R3:W4:Y:S08]  /*3110*/  MUFU.EX2 R9, R3 ;  /* 0x0000000300097308 */ /* 0x0007300000000800 */
[----:B------:R-:W5:Y:S01]  /*3120*/  MUFU.EX2 R71, R71 ;  /* 0x0000004700477308 */ /* 0x000f620000000800 */
[----:B---3--:R-:W-:Y:S01]  /*3130*/  FADD.FTZ R3, R65, R4 ;  /* 0x0000000441037221 */ /* 0x008fe20000010000 */
[----:B-1----:R-:W-:-:S03]  /*3140*/  FADD.FTZ R10, R70, R11 ;  /* 0x0000000b460a7221 */ /* 0x002fc60000010000 */
[----:B------:R-:W-:-:S04]  /*3150*/  FADD.FTZ R4, R68, R3 ;  /* 0x0000000344047221 */ /* 0x000fc80000010000 */
[C---:B----4-:R-:W-:Y:S01]  /*3160*/  FADD.FTZ R3, R9.reuse, R4 ;  /* 0x0000000409037221 */ /* 0x050fe20000010000 */
[----:B------:R-:W-:Y:S01]  /*3170*/  F2FP.BF16.F32.PACK_AB R174, R9, R68 ;  /* 0x0000004409ae723e */ /* 0x000fe200000010ff */
[C---:B-----5:R-:W-:Y:S01]  /*3180*/  FADD.FTZ R4, R71.reuse, R10 ;  /* 0x0000000a47047221 */ /* 0x060fe20000010000 */
[----:B------:R-:W-:Y:S01]  /*3190*/  F2FP.BF16.F32.PACK_AB R175, R71, R70 ;  /* 0x0000004647af723e */ /* 0x000fe200000010ff */
[----:B------:R-:W-:Y:S06]  /*31a0*/  @!P0 BRA `(.L_x_4439) ;  /* 0x0000000000048947 */ /* 0x000fec0003800000 */
[----:B------:R-:W-:Y:S01]  /*31b0*/  BPT.TRAP 0x1 ;  /* 0x000000040000795c */ /* 0x000fe20000300000 */
.L_x_4439:
[----:B------:R1:W3:Y:S01]  /*31c0*/  SYNCS.PHASECHK.TRANS64.TRYWAIT P1, [UR22+0x22850], R8 ;  /* 0x02285008ff0075a7 */ /* 0x0002e20008020156 */
[----:B------:R-:W-:Y:S05]  /*31d0*/  @!P0 BRA `(.L_x_4440) ;  /* 0x0000000000048947 */ /* 0x000fea0003800000 */
[----:B------:R-:W-:Y:S01]  /*31e0*/  BPT.TRAP 0x1 ;  /* 0x000000040000795c */ /* 0x000fe20000300000 */
.L_x_4440:
[----:B---3--:R-:W-:Y:S05]  /*31f0*/  @P1 BRA `(.L_x_4441) ;  /* 0x0000000000081947 */ /* 0x008fea0003800000 */
[----:B------:R-:W3:Y:S02]  /*3200*/  SYNCS.PHASECHK.TRANS64.TRYWAIT P1, [UR22+0x22850], R8 ;  /* 0x02285008ff0075a7 */ /* 0x000ee40008020156 */
[----:B---3--:R-:W-:Y:S05]  /*3210*/  @!P1 BRA `(.L_x_4442) ;  /* 0x000000b8004c9947 */ /* 0x008fea0003800000 */
.L_x_4441:
        /* <DEDUP_REMOVED lines=43> */
.L_x_4443:
[----:B------:R-:W-:Y:S01]  /*34d0*/  UISETP.NE.AND UP0, UPT, UR46, URZ, UPT ;  /* 0x0000003f2e00728c */ /* 0x000fe2000bf05270 */
[----:B------:R-:W4:Y:S01]  /*34e0*/  S2UR UR18, SR_CgaCtaId ;  /* 0x00000000001279c3 */ /* 0x000f220000008800 */
[----:B------:R-:W-:Y:S01]  /*34f0*/  UMOV UR14, UR43 ;  /* 0x0000002b000e7c82 */ /* 0x000fe20008000000 */
[----:B------:R-:W-:Y:S02]  /*3500*/  UIMAD UR11, UR42, UR11, -UR15 ;  /* 0x0000000b2a0b72a4 */ /* 0x000fe4000f8e0a0f */
[----:B------:R-:W-:Y:S02]  /*3510*/  UIADD3 UR22, UR22, 0x22860, URZ ;  /* 0x0002286016167890 */ /* 0x000fe4000fffe03f */
[----:B------:R-:W-:-:S04]  /*3520*/  UIADD3 UR23, UR40, -0x2, URZ ;  /* 0xfffffffe28177890 */ /* 0x000fc8000fffe03f */
[----:B------:R-:W-:Y:S01]  /*3530*/  @UP0 ULDC UR6, c[0x0][0x44c] ;  /* 0x0001130000060ab9 */ /* 0x000fe20000000800 */
[----:B------:R-:W-:Y:S01]  /*3540*/  @UP0 ULDC UR19, c[0x0][0x450] ;  /* 0x0001140000130ab9 */ /* 0x000fe20000000800 */
[----:B------:R-:W-:-:S04]  /*3550*/  UIMAD.WIDE.U32 UR6, UR43, UR6, URZ ;  /* 0x000000062b0672a5 */ /* 0x000fc8000f8e003f */
[----:B------:R-:W-:-:S04]  /*3560*/  @UP0 USHF.R.U32.HI UR14, URZ, UR19, UR7 ;  /* 0x000000133f0e0299 */ /* 0x000fc80008011607 */
[----:B------:R-:W-:-:S04]  /*3570*/  UIADD3 UR6, UR11, UR14, URZ ;  /* 0x0000000e0b067290 */ /* 0x000fc8000fffe03f */
[----:B------:R-:W-:Y:S02]  /*3580*/  UIMAD.WIDE UR6, UR6, 0x2aaaaaab, URZ ;  /* 0x2aaaaaab060678a5 */ /* 0x000fe4000f8e023f */
[----:B----4-:R-:W-:Y:S02]  /*3590*/  UPRMT UR22, UR18, 0x654, UR22 ;  /* 0x0000065412167896 */ /* 0x010fe40008000016 */
[----:B------:R-:W-:-:S04]  /*35a0*/  USHF.R.U32.HI UR6, URZ, 0x1f, UR7 ;  /* 0x0000001f3f067899 */ /* 0x000fc80008011607 */
[----:B------:R-:W-:-:S03]  /*35b0*/  ULEA.HI.SX32 UR6, UR7, UR6, 0x1c ;  /* 0x0000000607067291 */ /* 0x000fc6000f8fe23f */
[----:B------:R-:W-:Y:S01]  /*35c0*/  SYNCS.ARRIVE.TRANS64.RED.A1T0 RZ, [UR22], RZ ;  /* 0x000000ffffff79a7 */ /* 0x000fe20008100416 */
[----:B------:R-:W-:-:S04]  /*35d0*/  UISETP.LT.AND UP0, UPT, URZ, UR6, UPT ;  /* 0x000000063f00728c */ /* 0x000fc8000bf01270 */
[----:B------:R-:W-:-:S04]  /*35e0*/  USEL UR22, URZ, UR6, !UP0 ;  /* 0x000000063f167287 */ /* 0x000fc8000c000000 */
[----:B------:R-:W-:-:S06]  /*35f0*/  UISETP.GE.AND UP0, UPT, UR23, UR22, UPT ;  /* 0x000000161700728c */ /* 0x000fcc000bf06270 */
[----:B------:R-:W-:-:S13]  /*3600*/  PLOP3.LUT P1, PT, PT, PT, UP0, 0x80, 0x0 ;  /* 0x000000000000781c */ /* 0x000fda0003f2f008 */
[----:B------:R-:W-:Y:S05]  /*3610*/  @!P1 BRA `(.L_x_4444) ;  /* 0x0000002400389947 */ /* 0x000fea0003800000 */
[----:B---3--:R-:W-:Y:S01]  /*3620*/  IMAD.MOV.U32 R9, RZ, RZ, R5 ;  /* 0x000000ffff097224 */ /* 0x008fe200078e0005 */
[----:B------:R-:W-:Y:S01]  /*3630*/  ULDC UR27, c[0x0][0x288] ;  /* 0x0000a200001b7ab9 */ /* 0x000fe20000000800 */
[----:B01----:R-:W-:Y:S01]  /*3640*/  IMAD.MOV.U32 R8, RZ, RZ, R6 ;  /* 0x000000ffff087224 */ /* 0x003fe200078e0006 */
[----:B------:R-:W-:-:S06]  /*3650*/  ULDC UR24, c[0x0][0x988] ;  /* 0x0002620000187ab9 */ /* 0x000fcc0000000800 */
.L_x_4455:
[----:B------:R-:W-:-:S04]  /*3660*/  UIADD3 UR36, UR36, 0x1, URZ ;  /* 0x0000000124247890 */ /* 0x000fc8000fffe03f */
[----:B------:R-:W-:-:S04]  /*3670*/  UISETP.NE.AND UP0, UPT, UR36, 0x2, UPT ;  /* 0x000000022400788c */ /* 0x000fc8000bf05270 */
[----:B------:R-:W-:Y:S02]  /*3680*/  USEL UR6, URZ, 0x1, UP0 ;  /* 0x000000013f067887 */ /* 0x000fe40008000000 */
[----:B------:R-:W-:Y:S02]  /*3690*/  USEL UR36, UR36, URZ, UP0 ;  /* 0x0000003f24247287 */ /* 0x000fe40008000000 */
[----:B------:R-:W-:Y:S01]  /*36a0*/  ULOP3.LUT UR37, UR37, UR6, URZ, 0x3c, !UPT ;  /* 0x0000000625257292 */ /* 0x000fe2000f8e3c3f */
[----:B012---:R-:W-:Y:S11]  /*36b0*/  @!P0 BRA `(.L_x_4445) ;  /* 0x0000000000048947 */ /* 0x007ff60003800000 */
[----:B------:R-:W-:Y:S01]  /*36c0*/  BPT.TRAP 0x1 ;  /* 0x000000040000795c */ /* 0x000fe20000300000 */
.L_x_4445:
        /* <DEDUP_REMOVED lines=9> */
.L_x_4446:
[----:B-1----:R-:W-:Y:S05]  /*3760*/  @P1 BRA `(.L_x_4447) ;  /* 0x0000000000081947 */ /* 0x002fea0003800000 */
[----:B------:R-:W1:Y:S02]  /*3770*/  SYNCS.PHASECHK.TRANS64.TRYWAIT P1, [UR26+0x22830], R7 ;  /* 0x02283007ff0075a7 */ /* 0x000e64000802015a */
[----:B-1----:R-:W-:Y:S05]  /*3780*/  @!P1 BRA `(.L_x_4448) ;  /* 0x000000b400089947 */ /* 0x002fea0003800000 */
.L_x_4447:
[----:B------:R-:W-:Y:S01]  /*3790*/  UIMAD UR6, UR36, 0x300, UR20 ;  /* 0x00000300240678a4 */ /* 0x000fe2000f8e0214 */
[----:B------:R-:W-:Y:S01]  /*37a0*/  WARPGROUP.ARRIVE ;  /* 0x00000000000079c5 */ /* 0x000fe20000000000 */
[----:B------:R-:W-:Y:S01]  /*37b0*/  UMOV UR7, 0x40000040 ;  /* 0x4000004000077882 */ /* 0x000fe20000000000 */
[----:B------:R-:W-:Y:S01]  /*37c0*/  UMOV UR11, 0x40000040 ;  /* 0x40000040000b7882 */ /* 0x000fe20000000000 */
[----:B------:R-:W-:-:S03]  /*37d0*/  UIADD3 UR10, UR6, 0x2, URZ ;  /* 0x00000002060a7890 */ /* 0x000fc6000fffe03f */
[----:B-12---:R-:W1:Y:S01]  /*37e0*/  S2R R0, SR_TID.X ;  /* 0x0000000000007919 */ /* 0x006e620000002100 */
[----:B------:R-:W-:Y:S01]  /*37f0*/  UIADD3 UR14, UR6, 0x4, URZ ;  /* 0x00000004060e7890 */ /* 0x000fe2000fffe03f */
[----:B------:R-:W-:Y:S01]  /*3800*/  UMOV UR15, 0x40000040 ;  /* 0x40000040000f7882 */ /* 0x000fe20000000000 */
[----:B------:R-:W-:Y:S01]  /*3810*/  HGMMA.64x96x16.F32.BF16 R152, gdesc[UR4], RZ, !UPT, gsb0 ;  /* 0x01600000049879f0 */ /* 0x000fe2000c0018ff */
[----:B------:R-:W-:Y:S01]  /*3820*/  UIADD3 UR18, UR6, 0x6, URZ ;  /* 0x0000000606127890 */ /* 0x000fe2000fffe03f */
[----:B------:R-:W-:Y:S01]  /*3830*/  UMOV UR19, 0x40000040 ;  /* 0x4000004000137882 */ /* 0x000fe20000000000 */
        /* <DEDUP_REMOVED lines=15> */
.L_x_4449:
[----:B------:R-:W-:Y:S01]  /*3930*/  UISETP.NE.AND UP0, UPT, UR46, URZ, UPT ;  /* 0x0000003f2e00728c */ /* 0x000fe2000bf05270 */
[----:B------:R-:W-:Y:S01]  /*3940*/  VIADD R10, R16, UR43 ;  /* 0x0000002b100a7c36 */ /* 0x000fe20008000000 */
[----:B------:R-:W2:Y:S01]  /*3950*/  LDC R11, c[0x0][0x2f0] ;  /* 0x0000bc00ff0b7b82 */ /* 0x000ea20000000800 */
[----:B------:R-:W-:Y:S01]  /*3960*/  IMAD.MOV.U32 R6, RZ, RZ, -0x2 ;  /* 0xfffffffeff067424 */ /* 0x000fe200078e00ff */
[----:B------:R-:W-:Y:S02]  /*3970*/  UMOV UR10, UR24 ;  /* 0x00000018000a7c82 */ /* 0x000fe40008000000 */
[----:B------:R-:W-:Y:S02]  /*3980*/  PLOP3.LUT P1, PT, PT, PT, UP0, 0x80, 0x0 ;  /* 0x000000000000781c */ /* 0x000fe40003f2f008 */
[----:B------:R-:W-:-:S03]  /*3990*/  PLOP3.LUT P2, PT, PT, PT, UP0, 0x80, 0x0 ;  /* 0x000000000000781c */ /* 0x000fc60003f4f008 */
[----:B------:R-:W-:-:S08]  /*39a0*/  @UP0 ULDC UR6, c[0x0][0x44c] ;  /* 0x0001130000060ab9 */ /* 0x000fd00000000800 */
[----:B------:R-:W-:Y:S01]  /*39b0*/  @P1 IMAD.HI.U32 R5, R10, UR6, RZ ;  /* 0x000000060a051c27 */ /* 0x000fe2000f8e00ff */
[----:B------:R-:W-:-:S04]  /*39c0*/  @UP0 ULDC UR6, c[0x0][0x450] ;  /* 0x0001140000060ab9 */ /* 0x000fc80000000800 */
[----:B------:R-:W-:Y:S01]  /*39d0*/  @P2 SHF.R.U32.HI R10, RZ, UR6, R5 ;  /* 0x00000006ff0a2c19 */ /* 0x000fe20008011605 */
[----:B------:R-:W-:Y:S02]  /*39e0*/  UMOV UR6, 0x1 ;  /* 0x0000000100067882 */ /* 0x000fe40000000000 */
[----:B------:R-:W-:Y:S02]  /*39f0*/  UIMAD UR6, UR23, -0x60, UR6 ;  /* 0xffffffa0170678a4 */ /* 0x000fe4000f8e0206 */
[----:B------:R-:W3:Y:S04]  /*3a00*/  SHFL.IDX PT, R5, R10, 0x1, 0x1c1f ;  /* 0x003c1f000a057f89 */ /* 0x000ee800000e0000 */
[----:B------:R-:W-:Y:S01]  /*3a10*/  IMAD R6, R17, R6, UR6 ;  /* 0x0000000611067e24 */ /* 0x000fe2000f8e0206 */
[----:B------:R-:W-:-:S03]  /*3a20*/  UIADD3 UR6, UR26, 0x22840, URZ ;  /* 0x000228401a067890 */ /* 0x000fc6000fffe03f */
[----:B--2---:R-:W-:Y:S01]  /*3a30*/  IMAD R6, R11, UR42, R6 ;  /* 0x0000002a0b067c24 */ /* 0x004fe2000f8e0206 */
[----:B------:R-:W-:-:S09]  /*3a40*/  UPRMT UR6, UR25, 0x654, UR6 ;  /* 0x0000065419067896 */ /* 0x000fd20008000006 */
[----:B------:R-:W-:Y:S01]  /*3a50*/  SYNCS.ARRIVE.TRANS64.RED.A1T0 RZ, [UR6], RZ ;  /* 0x000000ffffff79a7 */ /* 0x000fe20008100406 */
[----:B---3--:R-:W-:-:S04]  /*3a60*/  IADD3 R5, R5, -UR27, R6 ;  /* 0x8000001b05057c10 */ /* 0x008fc8000fffe006 */
[C---:B------:R-:W-:Y:S02]  /*3a70*/  ISETP.GT.AND P1, PT, R5.reuse, RZ, PT ;  /* 0x000000ff0500720c */ /* 0x040fe40003f24270 */
[C---:B------:R-:W-:Y:S02]  /*3a80*/  ISETP.GT.AND P2, PT, R5.reuse, 0x1, PT ;  /* 0x000000010500780c */ /* 0x040fe40003f44270 */
[----:B------:R-:W-:Y:S02]  /*3a90*/  FSEL R154, R154, -INF , P1 ;  /* 0xff8000009a9a7808 */ /* 0x000fe40000800000 */
[----:B------:R-:W-:Y:S02]  /*3aa0*/  ISETP.GT.AND P1, PT, R5, 0x8, PT ;  /* 0x000000080500780c */ /* 0x000fe40003f24270 */
[----:B------:R-:W-:Y:S02]  /*3ab0*/  FSEL R155, R155, -INF , P2 ;  /* 0xff8000009b9b7808 */ /* 0x000fe40001000000 */
[----:B------:R-:W-:-:S02]  /*3ac0*/  FMNMX.FTZ R12, R154, R9, !PT ;  /* 0x000000099a0c7209 */ /* 0x000fc40007810000 */
[----:B------:R-:W-:Y:S02]  /*3ad0*/  ISETP.GT.AND P2, PT, R5, 0x9, PT ;  /* 0x000000090500780c */ /* 0x000fe40003f44270 */
[----:B------:R-:W-:Y:S02]  /*3ae0*/  FSEL R158, R158, -INF , P1 ;  /* 0xff8000009e9e7808 */ /* 0x000fe40000800000 */
[----:B------:R-:W-:Y:S02]  /*3af0*/  FMNMX.FTZ R11, R155, R12, !PT ;  /* 0x0000000c9b0b7209 */ /* 0x000fe40007810000 */
        /* <DEDUP_REMOVED lines=58> */
[----:B------:R-:W-:Y:S02]  /*3ea0*/  FMNMX.FTZ R5, R195, R12, !PT ;  /* 0x0000000cc3057209 */ /* 0x000fe40007810000 */
[----:B------:R-:W-:Y:S02]  /*3eb0*/  FSEL R198, R198, -INF , P1 ;  /* 0xff800000c6c67808 */ /* 0x000fe40000800000 */
[----:B------:R-:W-:Y:S02]  /*3ec0*/  FSEL R199, R199, -INF , P2 ;  /* 0xff800000c7c77808 */ /* 0x000fe40001000000 */
[----:B------:R-:W-:Y:S02]  /*3ed0*/  FMNMX.FTZ R12, R198, R5, !PT ;  /* 0x00000005c60c7209 */ /* 0x000fe40007810000 */
[----:B------:R-:W2:Y:S02]  /*3ee0*/  SHFL.IDX PT, R5, R10, RZ, 0x1c1f ;  /* 0x001c1fff0a057589 */ /* 0x000ea400000e0000 */
[----:B------:R-:W-:-:S05]  /*3ef0*/  FMNMX.FTZ R13, R199, R12, !PT ;  /* 0x0000000cc70d7209 */ /* 0x000fca0007810000 */
[----:B------:R-:W3:Y:S01]  /*3f00*/  SHFL.BFLY PT, R12, R13, 0x2, 0x1f ;  /* 0x0c401f000d0c7f89 */ /* 0x000ee200000e0000 */
[----:B--2---:R-:W-:-:S04]  /*3f10*/  IADD3 R6, R5, -UR27, R6 ;  /* 0x8000001b05067c10 */ /* 0x004fc8000fffe006 */
[C---:B------:R-:W-:Y:S02]  /*3f20*/  ISETP.GT.AND P1, PT, R6.reuse, RZ, PT ;  /* 0x000000ff0600720c */ /* 0x040fe40003f24270 */
[----:B------:R-:W-:Y:S02]  /*3f30*/  ISETP.GT.AND P2, PT, R6, 0x1, PT ;  /* 0x000000010600780c */ /* 0x000fe40003f44270 */
[----:B------:R-:W-:Y:S02]  /*3f40*/  FSEL R11, R152, -INF , P1 ;  /* 0xff800000980b7808 */ /* 0x000fe40000800000 */
[----:B---3--:R-:W-:Y:S02]  /*3f50*/  FMNMX.FTZ R14, R13, R12, !PT ;  /* 0x0000000c0d0e7209 */ /* 0x008fe40007810000 */
[----:B------:R-:W-:Y:S02]  /*3f60*/  ISETP.GT.AND P1, PT, R6, 0x8, PT ;  /* 0x000000080600780c */ /* 0x000fe40003f24270 */
[----:B------:R-:W-:Y:S01]  /*3f70*/  FSEL R153, R153, -INF , P2 ;  /* 0xff80000099997808 */ /* 0x000fe20001000000 */
[----:B------:R-:W2:Y:S01]  /*3f80*/  SHFL.BFLY PT, R15, R14, 0x1, 0x1f ;  /* 0x0c201f000e0f7f89 */ /* 0x000ea200000e0000 */
        /* <DEDUP_REMOVED lines=19> */
[----:B--2---:R-:W-:Y:S02]  /*40c0*/  FMNMX.FTZ R5, R14, R15, !PT ;  /* 0x0000000f0e057209 */ /* 0x004fe40007810000 */
[----:B------:R-:W-:Y:S02]  /*40d0*/  ISETP.GT.AND P2, PT, R6, 0x21, PT ;  /* 0x000000210600780c */ /* 0x000fe40003f44270 */
[----:B------:R-:W-:Y:S01]  /*40e0*/  FSEL R168, R168, -INF , P3 ;  /* 0xff800000a8a87808 */ /* 0x000fe20001800000 */
[----:B------:R-:W-:Y:S01]  /*40f0*/  FMUL.FTZ R10, R5, UR10 ;  /* 0x0000000a050a7c20 */ /* 0x000fe20008410000 */
[----:B------:R-:W-:Y:S02]  /*4100*/  FMNMX.FTZ R15, R165, R12, !PT ;  /* 0x0000000ca50f7209 */ /* 0x000fe40007810000 */
[----:B------:R-:W-:Y:S02]  /*4110*/  ISETP.GT.AND P3, PT, R6, 0x28, PT ;  /* 0x000000280600780c */ /* 0x000fe40003f64270 */
[----:B------:R-:W-:-:S02]  /*4120*/  FSEL R169, R169, -INF , P2 ;  /* 0xff800000a9a97808 */ /* 0x000fc40001000000 */
[----:B------:R-:W-:Y:S02]  /*4130*/  FMNMX.FTZ R14, R168, R15, !PT ;  /* 0x0000000fa80e7209 */ /* 0x000fe40007810000 */
[----:B------:R-:W-:Y:S02]  /*4140*/  ISETP.GT.AND P2, PT, R6, 0x29, PT ;  /* 0x000000290600780c */ /* 0x000fe40003f44270 */
[----:B------:R-:W-:Y:S02]  /*4150*/  FSEL R172, R172, -INF , P3 ;  /* 0xff800000acac7808 */ /* 0x000fe40001800000 */
        /* <DEDUP_REMOVED lines=19> */
[----:B------:R-:W-:Y:S02]  /*4290*/  FSETP.NEU.FTZ.AND P1, PT, R5, -INF , PT ;  /* 0xff8000000500780b */ /* 0x000fe40003f3d000 */
[----:B------:R-:W-:-:S02]  /*42a0*/  ISETP.GT.AND P3, PT, R6, 0x48, PT ;  /* 0x000000480600780c */ /* 0x000fc40003f64270 */
[----:B------:R-:W-:Y:S02]  /*42b0*/  FSEL R185, R185, -INF , P2 ;  /* 0xff800000b9b97808 */ /* 0x000fe40001000000 */
[----:B------:R-:W-:Y:S02]  /*42c0*/  FMNMX.FTZ R152, R184, R21, !PT ;  /* 0x00000015b8987209 */ /* 0x000fe40007810000 */
[----:B------:R-:W-:Y:S02]  /*42d0*/  FSEL R10, R10, RZ, P1 ;  /* 0x000000ff0a0a7208 */ /* 0x000fe40000800000 */
[----:B------:R-:W-:Y:S02]  /*42e0*/  ISETP.GT.AND P2, PT, R6, 0x49, PT ;  /* 0x000000490600780c */ /* 0x000fe40003f44270 */
[----:B------:R-:W-:Y:S01]  /*42f0*/  FSEL R188, R188, -INF , P3 ;  /* 0xff800000bcbc7808 */ /* 0x000fe20001800000 */
[--C-:B------:R-:W-:Y:S01]  /*4300*/  FFMA.FTZ R154, R154, UR10, -R10.reuse ;  /* 0x0000000a9a9a7c23 */ /* 0x100fe2000801080a */
[----:B------:R-:W-:Y:S01]  /*4310*/  FMNMX.FTZ R21, R185, R152, !PT ;  /* 0x00000098b9157209 */ /* 0x000fe20007810000 */
[--C-:B------:R-:W-:Y:S01]  /*4320*/  FFMA.FTZ R14, R159, UR10, -R10.reuse ;  /* 0x0000000a9f0e7c23 */ /* 0x100fe2000801080a */
[----:B------:R-:W-:Y:S01]  /*4330*/  ISETP.GT.AND P3, PT, R6, 0x50, PT ;  /* 0x000000500600780c */ /* 0x000fe20003f64270 */
[----:B------:R2:W-:Y:S01]  /*4340*/  MUFU.EX2 R13, R154 ;  /* 0x0000009a000d7308 */ /* 0x0005e20000000800 */
[----:B------:R-:W-:Y:S01]  /*4350*/  FSEL R152, R189, -INF , P2 ;  /* 0xff800000bd987808 */ /* 0x000fe20001000000 */
[--C-:B------:R-:W-:Y:S01]  /*4360*/  FFMA.FTZ R159, R166, UR10, -R10.reuse ;  /* 0x0000000aa69f7c23 */ /* 0x100fe2000801080a */
[----:B------:R-:W-:Y:S01]  /*4370*/  FMNMX.FTZ R21, R188, R21, !PT ;  /* 0x00000015bc157209 */ /* 0x000fe20007810000 */
[--C-:B------:R-:W-:Y:S01]  /*4380*/  FFMA.FTZ R12, R155, UR10, -R10.reuse ;  /* 0x0000000a9b0c7c23 */ /* 0x100fe2000801080a */
[----:B------:R-:W-:Y:S01]  /*4390*/  ISETP.GT.AND P2, PT, R6, 0x51, PT ;  /* 0x000000510600780c */ /* 0x000fe20003f44270 */
[--C-:B------:R-:W-:Y:S01]  /*43a0*/  FFMA.FTZ R155, R158, UR10, -R10.reuse ;  /* 0x0000000a9e9b7c23 */ /* 0x100fe2000801080a */
[----:B------:R-:W-:Y:S01]  /*43b0*/  FMNMX.FTZ R21, R152, R21, !PT ;  /* 0x0000001598157209 */ /* 0x000fe20007810000 */
[--C-:B------:R-:W-:Y:S01]  /*43c0*/  FFMA.FTZ R189, R170, UR10, -R10.reuse ;  /* 0x0000000aaabd7c23 */ /* 0x100fe2000801080a */
[----:B--2---:R-:W-:Y:S01]  /*43d0*/  FSEL R154, R192, -INF , P3 ;  /* 0xff800000c09a7808 */ /* 0x004fe20001800000 */
[--C-:B------:R-:W-:Y:S01]  /*43e0*/  FFMA.FTZ R170, R186, UR10, -R10.reuse ;  /* 0x0000000abaaa7c23 */ /* 0x100fe2000801080a */
[----:B------:R-:W-:Y:S01]  /*43f0*/  ISETP.GT.AND P3, PT, R6, 0x58, PT ;  /* 0x000000580600780c */ /* 0x000fe20003f64270 */
[--C-:B------:R-:W-:Y:S01]  /*4400*/  FFMA.FTZ R20, R163, UR10, -R10.reuse ;  /* 0x0000000aa3147c23 */ /* 0x100fe2000801080a */
[----:B------:R-:W-:Y:S01]  /*4410*/  FSEL R193, R193, -INF , P2 ;  /* 0xff800000c1c17808 */ /* 0x000fe20001000000 */
[--C-:B------:R-:W-:Y:S01]  /*4420*/  FFMA.FTZ R163, R174, UR10, -R10.reuse ;  /* 0x0000000aaea37c23 */ /* 0x100fe2000801080a */
[----:B------:R-:W-:Y:S01]  /*4430*/  FMNMX.FTZ R166, R154, R21, !PT ;  /* 0x000000159aa67209 */ /* 0x000fe20007810000 */
[--C-:B------:R-:W-:Y:S01]  /*4440*/  FFMA.FTZ R174, R183, UR10, -R10.reuse ;  /* 0x0000000ab7ae7c23 */ /* 0x100fe2000801080a */
[----:B------:R-:W-:Y:S01]  /*4450*/  ISETP.GT.AND P2, PT, R6, 0x59, PT ;  /* 0x000000590600780c */ /* 0x000fe20003f44270 */
[----:B------:R-:W-:Y:S01]  /*4460*/  MUFU.EX2 R12, R12 ;  /* 0x0000000c000c7308 */ /* 0x000fe20000000800 */
[----:B------:R-:W-:Y:S01]  /*4470*/  FSEL R158, R196, -INF , P3 ;  /* 0xff800000c49e7808 */ /* 0x000fe20001800000 */
[--C-:B------:R-:W-:Y:S01]  /*4480*/  FFMA.FTZ R196, R171, UR10, -R10.reuse ;  /* 0x0000000aabc47c23 */ /* 0x100fe2000801080a */
[----:B------:R-:W-:Y:S01]  /*4490*/  FMNMX.FTZ R21, R193, R166, !PT ;  /* 0x000000a6c1157209 */ /* 0x000fe20007810000 */
[--C-:B------:R-:W-:Y:S01]  /*44a0*/  FFMA.FTZ R171, R190, UR10, -R10.reuse ;  /* 0x0000000abeab7c23 */ /* 0x100fe2000801080a */
[----:B------:R-:W-:Y:S01]  /*44b0*/  FSEL R197, R197, -INF , P2 ;  /* 0xff800000c5c57808 */ /* 0x000fe20001000000 */
[--C-:B------:R-:W-:Y:S01]  /*44c0*/  FFMA.FTZ R183, R187, UR10, -R10.reuse ;  /* 0x0000000abbb77c23 */ /* 0x100fe2000801080a */
[----:B------:R-:W-:Y:S01]  /*44d0*/  FMNMX.FTZ R6, R158, R21, !PT ;  /* 0x000000159e067209 */ /* 0x000fe20007810000 */
[----:B------:R-:W-:Y:S01]  /*44e0*/  MUFU.EX2 R155, R155 ;  /* 0x0000009b009b7308 */ /* 0x000fe20000000800 */
[----:B------:R-:W-:Y:S01]  /*44f0*/  FSEL R186, R5, RZ, P1 ;  /* 0x000000ff05ba7208 */ /* 0x000fe20000800000 */
[--C-:B------:R-:W-:Y:S01]  /*4500*/  FFMA.FTZ R162, R162, UR10, -R10.reuse ;  /* 0x0000000aa2a27c23 */ /* 0x100fe2000801080a */
[----:B------:R-:W-:Y:S01]  /*4510*/  FMNMX.FTZ R6, R197, R6, !PT ;  /* 0x00000006c5067209 */ /* 0x000fe20007810000 */
[--C-:B------:R-:W-:Y:S01]  /*4520*/  FFMA.FTZ R192, R175, UR10, -R10.reuse ;  /* 0x0000000aafc07c23 */ /* 0x100fe2000801080a */
[--C-:B------:R-:W-:Y:S01]  /*4530*/  FFMA.FTZ R166, R178, UR10, -R10.reuse ;  /* 0x0000000ab2a67c23 */ /* 0x100fe2000801080a */
[----:B------:R-:W-:Y:S01]  /*4540*/  FADD.FTZ R186, -R186, R9 ;  /* 0x00000009baba7221 */ /* 0x000fe20000010100 */
[--C-:B------:R-:W-:Y:S01]  /*4550*/  FFMA.FTZ R178, R191, UR10, -R10.reuse ;  /* 0x0000000abfb27c23 */ /* 0x100fe2000801080a */
[----:B------:R-:W2:Y:S01]  /*4560*/  SHFL.BFLY PT, R21, R6, 0x2, 0x1f ;  /* 0x0c401f0006157f89 */ /* 0x000ea200000e0000 */
[----:B------:R-:W-:Y:S01]  /*4570*/  MUFU.EX2 R14, R14 ;  /* 0x0000000e000e7308 */ /* 0x000fe20000000800 */
[----:B------:R-:W-:Y:S01]  /*4580*/  FMUL.FTZ R186, R186, UR10 ;  /* 0x0000000ababa7c20 */ /* 0x000fe20008410000 */
[--C-:B------:R-:W-:Y:S01]  /*4590*/  FFMA.FTZ R175, R198, UR10, -R10.reuse ;  /* 0x0000000ac6af7c23 */ /* 0x100fe2000801080a */
[----:B------:R-:W-:-:S05]  /*45a0*/  FFMA.FTZ R179, R179, UR10, -R10 ;  /* 0x0000000ab3b37c23 */ /* 0x000fca000801080a */
[----:B------:R-:W3:Y:S08]  /*45b0*/  MUFU.EX2 R186, R186 ;  /* 0x000000ba00ba7308 */ /* 0x000ef00000000800 */
[----:B------:R4:W-:Y:S01]  /*45c0*/  MUFU.EX2 R15, R162 ;  /* 0x000000a2000f7308 */ /* 0x0009e20000000800 */
[----:B--2---:R-:W-:-:S07]  /*45d0*/  FMNMX.FTZ R21, R6, R21, !PT ;  /* 0x0000001506157209 */ /* 0x004fce0007810000 */
[----:B------:R-:W-:Y:S01]  /*45e0*/  MUFU.EX2 R20, R20 ;  /* 0x0000001400147308 */ /* 0x000fe20000000800 */
[--C-:B----4-:R-:W-:Y:S01]  /*45f0*/  FFMA.FTZ R162, R167, UR10, -R10.reuse ;  /* 0x0000000aa7a27c23 */ /* 0x110fe2000801080a */
[--C-:B------:R-:W-:Y:S01]  /*4600*/  FFMA.FTZ R167, R182, UR10, -R10.reuse ;  /* 0x0000000ab6a77c23 */ /* 0x100fe2000801080a */
[--C-:B------:R-:W-:Y:S01]  /*4610*/  FFMA.FTZ R182, R195, UR10, -R10.reuse ;  /* 0x0000000ac3b67c23 */ /* 0x100fe2000801080a */
[----:B------:R-:W2:Y:S01]  /*4620*/  SHFL.BFLY PT, R6, R21, 0x1, 0x1f ;  /* 0x0c201f0015067f89 */ /* 0x000ea200000e0000 */
[-C--:B---3--:R-:W-:Y:S01]  /*4630*/  FMUL.FTZ R26, R26, R186.reuse ;  /* 0x000000ba1a1a7220 */ /* 0x088fe20000410000 */
        /* <DEDUP_REMOVED lines=21> */
[----:B------:R-:W-:Y:S01]  /*4790*/  FMUL.FTZ R63, R63, R186 ;  /* 0x000000ba3f3f7220 */ /* 0x000fe20000410000 */
[----:B--2---:R-:W-:Y:S01]  /*47a0*/  FMNMX.FTZ R6, R21, R6, !PT ;  /* 0x0000000615067209 */ /* 0x004fe20007810000 */
[--C-:B------:R-:W-:Y:S01]  /*47b0*/  FFMA.FTZ R21, R194, UR10, -R10.reuse ;  /* 0x0000000ac2157c23 */ /* 0x100fe2000801080a */
[----:B------:R-:W-:Y:S01]  /*47c0*/  FFMA.FTZ R10, R199, UR10, -R10 ;  /* 0x0000000ac70a7c23 */ /* 0x000fe2000801080a */
[-C--:B------:R-:W-:Y:S01]  /*47d0*/  FMUL.FTZ R66, R66, R186.reuse ;  /* 0x000000ba42427220 */ /* 0x080fe20000410000 */
[C---:B------:R-:W-:Y:S01]  /*47e0*/  FSETP.NEU.FTZ.AND P2, PT, R6.reuse, -INF , PT ;  /* 0xff8000000600780b */ /* 0x040fe20003f5d000 */
[----:B------:R-:W-:Y:S01]  /*47f0*/  FMUL.FTZ R194, R6, UR10 ;  /* 0x0000000a06c27c20 */ /* 0x000fe20008410000 */
[----:B------:R-:W-:Y:S01]  /*4800*/  MUFU.EX2 R196, R196 ;  /* 0x000000c400c47308 */ /* 0x000fe20000000800 */
[-C--:B------:R-:W-:Y:S01]  /*4810*/  FMUL.FTZ R67, R67, R186.reuse ;  /* 0x000000ba43437220 */ /* 0x080fe20000410000 */
[-C--:B------:R-:W-:Y:S01]  /*4820*/  FMUL.FTZ R70, R70, R186.reuse ;  /* 0x000000ba46467220 */ /* 0x080fe20000410000 */
[-C--:B------:R-:W-:Y:S01]  /*4830*/  FMUL.FTZ R71, R71, R186.reuse ;  /* 0x000000ba47477220 */ /* 0x080fe20000410000 */
[----:B------:R-:W-:Y:S01]  /*4840*/  FSEL R194, R194, RZ, P2 ;  /* 0x000000ffc2c27208 */ /* 0x000fe20001000000 */
[-C--:B------:R-:W-:Y:S01]  /*4850*/  FMUL.FTZ R74, R74, R186.reuse ;  /* 0x000000ba4a4a7220 */ /* 0x080fe20000410000 */
[-C--:B------:R-:W-:Y:S01]  /*4860*/  FMUL.FTZ R75, R75, R186.reuse ;  /* 0x000000ba4b4b7220 */ /* 0x080fe20000410000 */
[----:B------:R-:W-:Y:S01]  /*4870*/  FMUL.FTZ R78, R78, R186 ;  /* 0x000000ba4e4e7220 */ /* 0x000fe20000410000 */
[----:B------:R-:W-:Y:S01]  /*4880*/  MUFU.EX2 R163, R163 ;  /* 0x000000a300a37308 */ /* 0x000fe20000000800 */
        /* <DEDUP_REMOVED lines=9> */
[--C-:B------:R-:W-:Y:S01]  /*4920*/  FFMA.FTZ R191, R164, UR10, -R194.reuse ;  /* 0x0000000aa4bf7c23 */ /* 0x100fe200080108c2 */
[----:B------:R-:W-:Y:S01]  /*4930*/  FMUL.FTZ R8, R153, UR10 ;  /* 0x0000000a99087c20 */ /* 0x000fe20008410000 */
[--C-:B------:R-:W-:Y:S01]  /*4940*/  FFMA.FTZ R198, R165, UR10, -R194.reuse ;  /* 0x0000000aa5c67c23 */ /* 0x100fe200080108c2 */
[----:B------:R-:W-:Y:S01]  /*4950*/  FFMA.FTZ R153, R186, R4, R13 ;  /* 0x00000004ba997223 */ /* 0x000fe2000001000d */
[--C-:B------:R-:W-:Y:S01]  /*4960*/  FFMA.FTZ R165, R168, UR10, -R194.reuse ;  /* 0x0000000aa8a57c23 */ /* 0x100fe200080108c2 */
[--C-:B------:R-:W-:Y:S01]  /*4970*/  FFMA.FTZ R168, R169, UR10, -R194.reuse ;  /* 0x0000000aa9a87c23 */ /* 0x100fe200080108c2 */
[----:B------:R-:W-:Y:S01]  /*4980*/  MUFU.EX2 R11, R11 ;  /* 0x0000000b000b7308 */ /* 0x000fe20000000800 */
[--C-:B------:R-:W-:Y:S01]  /*4990*/  FFMA.FTZ R169, R176, UR10, -R194.reuse ;  /* 0x0000000ab0a97c23 */ /* 0x100fe200080108c2 */
[----:B------:R-:W-:Y:S01]  /*49a0*/  FADD.FTZ R176, R12, R153 ;  /* 0x000000990cb07221 */ /* 0x000fe20000010000 */
[--C-:B------:R-:W-:Y:S01]  /*49b0*/  FFMA.FTZ R9, R173, UR10, -R194.reuse ;  /* 0x0000000aad097c23 */ /* 0x100fe200080108c2 */
[--C-:B------:R-:W-:Y:S01]  /*49c0*/  FFMA.FTZ R173, R180, UR10, -R194.reuse ;  /* 0x0000000ab4ad7c23 */ /* 0x100fe200080108c2 */
[----:B------:R-:W-:Y:S01]  /*49d0*/  FFMA.FTZ R164, R172, UR10, -R194 ;  /* 0x0000000aaca47c23 */ /* 0x000fe200080108c2 */
[----:B------:R-:W-:Y:S01]  /*49e0*/  FADD.FTZ R153, R155, R176 ;  /* 0x000000b09b997221 */ /* 0x000fe20000010000 */
[--C-:B------:R-:W-:Y:S01]  /*49f0*/  FFMA.FTZ R181, R181, UR10, -R194.reuse ;  /* 0x0000000ab5b57c23 */ /* 0x100fe200080108c2 */
[----:B------:R-:W2:Y:S01]  /*4a00*/  MUFU.EX2 R8, R8 ;  /* 0x0000000800087308 */ /* 0x000ea20000000800 */
[--C-:B------:R-:W-:Y:S01]  /*4a10*/  FFMA.FTZ R172, R177, UR10, -R194.reuse ;  /* 0x0000000ab1ac7c23 */ /* 0x100fe200080108c2 */
[--C-:B------:R-:W-:Y:S01]  /*4a20*/  FFMA.FTZ R176, R185, UR10, -R194.reuse ;  /* 0x0000000ab9b07c23 */ /* 0x100fe200080108c2 */
[----:B------:R-:W-:Y:S01]  /*4a30*/  F2FP.BF16.F32.PACK_AB R155, R14, R155 ;  /* 0x0000009b0e9b723e */ /* 0x000fe200000010ff */
[--C-:B------:R-:W-:Y:S01]  /*4a40*/  FFMA.FTZ R177, R188, UR10, -R194.reuse ;  /* 0x0000000abcb17c23 */ /* 0x100fe200080108c2 */
[--C-:B------:R-:W-:Y:S01]  /*4a50*/  FFMA.FTZ R193, R193, UR10, -R194.reuse ;  /* 0x0000000ac1c17c23 */ /* 0x100fe200080108c2 */
        /* <DEDUP_REMOVED lines=11> */
[----:B--2---:R-:W-:Y:S01]  /*4b10*/  FFMA.FTZ R3, R8, R3, R11 ;  /* 0x0000000308037223 */ /* 0x004fe2000001000b */
[-C--:B------:R-:W-:Y:S01]  /*4b20*/  FMUL.FTZ R24, R24, R8.reuse ;  /* 0x0000000818187220 */ /* 0x080fe20000410000 */
[-C--:B------:R-:W-:Y:S01]  /*4b30*/  FMUL.FTZ R25, R25, R8.reuse ;  /* 0x0000000819197220 */ /* 0x080fe20000410000 */
[-C--:B------:R-:W-:Y:S01]  /*4b40*/  FMUL.FTZ R28, R28, R8.reuse ;  /* 0x000000081c1c7220 */ /* 0x080fe20000410000 */
[----:B------:R-:W-:Y:S01]  /*4b50*/  FADD.FTZ R3, R190, R3 ;  /* 0x00000003be037221 */ /* 0x000fe20000010000 */
[-C--:B------:R-:W-:Y:S01]  /*4b60*/  FMUL.FTZ R29, R29, R8.reuse ;  /* 0x000000081d1d7220 */ /* 0x080fe20000410000 */
[-C--:B------:R-:W-:Y:S01]  /*4b70*/  FMUL.FTZ R32, R32, R8.reuse ;  /* 0x0000000820207220 */ /* 0x080fe20000410000 */
[----:B------:R-:W2:Y:S01]  /*4b80*/  MUFU.EX2 R160, R160 ;  /* 0x000000a000a07308 */ /* 0x000ea20000000800 */
[----:B---3--:R-:W-:Y:S01]  /*4b90*/  FADD.FTZ R180, R156, R3 ;  /* 0x000000039cb47221 */ /* 0x008fe20000010000 */
[----:B------:R-:W-:Y:S01]  /*4ba0*/  FFMA.FTZ R3, R184, UR10, -R194 ;  /* 0x0000000ab8037c23 */ /* 0x000fe200080108c2 */
        /* <DEDUP_REMOVED lines=11> */
[----:B------:R-:W-:Y:S01]  /*4c60*/  FADD.FTZ R153, R15, R180 ;  /* 0x000000b40f997221 */ /* 0x000fe20000010000 */
[-C--:B------:R-:W-:Y:S01]  /*4c70*/  FMUL.FTZ R49, R49, R8.reuse ;  /* 0x0000000831317220 */ /* 0x080fe20000410000 */
[----:B------:R-:W4:Y:S01]  /*4c80*/  MUFU.EX2 R191, R191 ;  /* 0x000000bf00bf7308 */ /* 0x000f220000000800 */
[----:B--2---:R-:W-:Y:S01]  /*4c90*/  FADD.FTZ R184, R160, R157 ;  /* 0x0000009da0b87221 */ /* 0x004fe20000010000 */
[----:B------:R-:W-:Y:S01]  /*4ca0*/  FADD.FTZ R180, R20, R153 ;  /* 0x0000009914b47221 */ /* 0x000fe20000010000 */
[-C--:B------:R-:W-:Y:S01]  /*4cb0*/  FMUL.FTZ R52, R52, R8.reuse ;  /* 0x0000000834347220 */ /* 0x080fe20000410000 */
[-C--:B------:R-:W-:Y:S01]  /*4cc0*/  FMUL.FTZ R53, R53, R8.reuse ;  /* 0x0000000835357220 */ /* 0x080fe20000410000 */
[-C--:B------:R-:W-:Y:S01]  /*4cd0*/  FMUL.FTZ R56, R56, R8.reuse ;  /* 0x0000000838387220 */ /* 0x080fe20000410000 */
[----:B------:R-:W-:Y:S01]  /*4ce0*/  FADD.FTZ R157, R159, R180 ;  /* 0x000000b49f9d7221 */ /* 0x000fe20000010000 */
[----:B------:R-:W-:Y:S01]  /*4cf0*/  F2FP.BF16.F32.PACK_AB R159, R162, R159 ;  /* 0x0000009fa29f723e */ /* 0x000fe200000010ff */
        /* <DEDUP_REMOVED lines=10> */
[----:B------:R-:W-:Y:S01]  /*4da0*/  FFMA.FTZ R184, R154, UR10, -R194 ;  /* 0x0000000a9ab87c23 */ /* 0x000fe200080108c2 */
[----:B------:R-:W-:Y:S01]  /*4db0*/  FADD.FTZ R154, R162, R157 ;  /* 0x0000009da29a7221 */ /* 0x000fe20000010000 */
[-C--:B------:R-:W-:Y:S01]  /*4dc0*/  FMUL.FTZ R68, R68, R8.reuse ;  /* 0x0000000844447220 */ /* 0x080fe20000410000 */
[-C--:B------:R-:W-:Y:S01]  /*4dd0*/  FMUL.FTZ R69, R69, R8.reuse ;  /* 0x0000000845457220 */ /* 0x080fe20000410000 */
[----:B------:R-:W-:Y:S01]  /*4de0*/  FMUL.FTZ R72, R72, R8 ;  /* 0x0000000848487220 */ /* 0x000fe20000410000 */
[----:B------:R-:W-:Y:S01]  /*4df0*/  FADD.FTZ R185, R189, R154 ;  /* 0x0000009abdb97221 */ /* 0x000fe20000010000 */
[----:B------:R-:W4:Y:S01]  /*4e00*/  MUFU.EX2 R168, R168 ;  /* 0x000000a800a87308 */ /* 0x000f220000000800 */
[----:B------:R-:W-:Y:S01]  /*4e10*/  F2FP.BF16.F32.PACK_AB R154, R187, R156 ;  /* 0x0000009cbb9a723e */ /* 0x000fe200000010ff */
[----:B------:R-:W-:Y:S01]  /*4e20*/  FMUL.FTZ R73, R73, R8 ;  /* 0x0000000849497220 */ /* 0x000fe20000410000 */
[----:B------:R-:W-:Y:S01]  /*4e30*/  F2FP.BF16.F32.PACK_AB R156, R161, R160 ;  /* 0x000000a0a19c723e */ /* 0x000fe200000010ff */
[-C--:B------:R-:W-:Y:S01]  /*4e40*/  FMUL.FTZ R76, R76, R8.reuse ;  /* 0x000000084c4c7220 */ /* 0x080fe20000410000 */
[----:B--2---:R-:W-:Y:S01]  /*4e50*/  F2FP.BF16.F32.PACK_AB R158, R198, R191 ;  /* 0x000000bfc69e723e */ /* 0x004fe200000010ff */
[-C--:B------:R-:W-:Y:S01]  /*4e60*/  FMUL.FTZ R77, R77, R8.reuse ;  /* 0x000000084d4d7220 */ /* 0x080fe20000410000 */
[----:B------:R-:W-:Y:S01]  /*4e70*/  F2FP.BF16.F32.PACK_AB R161, R196, R189 ;  /* 0x000000bdc4a1723e */ /* 0x000fe200000010ff */
        /* <DEDUP_REMOVED lines=17> */
[--C-:B-----5:R-:W-:Y:S01]  /*4f90*/  FFMA.FTZ R181, R152, UR10, -R194.reuse ;  /* 0x0000000a98b57c23 */ /* 0x120fe200080108c2 */
[----:B------:R-:W-:Y:S01]  /*4fa0*/  FADD.FTZ R152, R198, R153 ;  /* 0x00000099c6987221 */ /* 0x000fe20000010000 */
[----:B------:R-:W-:Y:S01]  /*4fb0*/  F2FP.BF16.F32.PACK_AB R153, R12, R13 ;  /* 0x0000000d0c99723e */ /* 0x000fe200000010ff */
[----:B------:R-:W-:Y:S01]  /*4fc0*/  FFMA.FTZ R194, R197, UR10, -R194 ;  /* 0x0000000ac5c27c23 */ /* 0x000fe200080108c2 */
[-C--:B------:R-:W-:Y:S01]  /*4fd0*/  FMUL.FTZ R108, R108, R8.reuse ;  /* 0x000000086c6c7220 */ /* 0x080fe20000410000 */
[----:B---3--:R-:W-:Y:S01]  /*4fe0*/  FADD.FTZ R157, R165, R152 ;  /* 0x00000098a59d7221 */ /* 0x008fe20000010000 */
[----:B------:R-:W-:Y:S01]  /*4ff0*/  FADD.FTZ R152, R196, R185 ;  /* 0x000000b9c4987221 */ /* 0x000fe20000010000 */
[----:B------:R-:W3:Y:S01]  /*5000*/  MUFU.EX2 R192, R192 ;  /* 0x000000c000c07308 */ /* 0x000ee20000000800 */
[-C--:B------:R-:W-:Y:S01]  /*5010*/  FMUL.FTZ R109, R109, R8.reuse ;  /* 0x000000086d6d7220 */ /* 0x080fe20000410000 */
[----:B----4-:R-:W-:Y:S01]  /*5020*/  FADD.FTZ R157, R168, R157 ;  /* 0x0000009da89d7221 */ /* 0x010fe20000010000 */
[----:B------:R-:W-:Y:S01]  /*5030*/  FADD.FTZ R13, R163, R152 ;  /* 0x00000098a30d7221 */ /* 0x000fe20000010000 */
[----:B------:R-:W-:Y:S01]  /*5040*/  F2FP.BF16.F32.PACK_AB R152, R190, R11 ;  /* 0x0000000bbe98723e */ /* 0x000fe200000010ff */
[----:B------:R-:W-:Y:S01]  /*5050*/  FMUL.FTZ R112, R112, R8 ;  /* 0x0000000870707220 */ /* 0x000fe20000410000 */
[----:B--2---:R-:W-:Y:S01]  /*5060*/  FADD.FTZ R14, R164, R157 ;  /* 0x0000009da40e7221 */ /* 0x004fe20000010000 */
[----:B------:R-:W-:Y:S01]  /*5070*/  F2FP.BF16.F32.PACK_AB R157, R20, R15 ;  /* 0x0000000f149d723e */ /* 0x000fe200000010ff */
[----:B------:R-:W2:Y:S01]  /*5080*/  MUFU.EX2 R169, R169 ;  /* 0x000000a900a97308 */ /* 0x000ea20000000800 */
[C---:B0-----:R-:W-:Y:S01]  /*5090*/  F2FP.BF16.F32.PACK_AB R162, R9.reuse, R164 ;  /* 0x000000a409a2723e */ /* 0x041fe200000010ff */
[----:B------:R-:W-:Y:S01]  /*50a0*/  FADD.FTZ R14, R9, R14 ;  /* 0x0000000e090e7221 */ /* 0x000fe20000010000 */
        /* <DEDUP_REMOVED lines=25> */
[----:B------:R-:W-:Y:S01]  /*5240*/  FMUL.FTZ R149, R149, R8 ;  /* 0x0000000895957220 */ /* 0x000fe20000410000 */
        /* <DEDUP_REMOVED lines=21> */
[----:B------:R-:W-:Y:S01]  /*53a0*/  F2FP.BF16.F32.PACK_AB R160, R168, R165 ;  /* 0x000000a5a8a0723e */ /* 0x000fe200000010ff */
[----:B------:R-:W-:Y:S01]  /*53b0*/  FMUL.FTZ R126, R126, R186 ;  /* 0x000000ba7e7e7220 */ /* 0x000fe20000410000 */
[----:B------:R-:W-:Y:S01]  /*53c0*/  F2FP.BF16.F32.PACK_AB R165, R179, R166 ;  /* 0x000000a6b3a5723e */ /* 0x000fe200000010ff */
[-C--:B------:R-:W-:Y:S01]  /*53d0*/  FMUL.FTZ R127, R127, R186.reuse ;  /* 0x000000ba7f7f7220 */ /* 0x080fe20000410000 */
[----:B------:R-:W-:Y:S01]  /*53e0*/  F2FP.BF16.F32.PACK_AB R166, R4, R173 ;  /* 0x000000ad04a6723e */ /* 0x000fe200000010ff */
[-C--:B------:R-:W-:Y:S01]  /*53f0*/  FMUL.FTZ R130, R130, R186.reuse ;  /* 0x000000ba82827220 */ /* 0x080fe20000410000 */
[----:B------:R-:W0:Y:S01]  /*5400*/  MUFU.EX2 R3, R3 ;  /* 0x0000000300037308 */ /* 0x000e220000000800 */
[----:B---3--:R-:W-:Y:S01]  /*5410*/  FADD.FTZ R15, R167, R20 ;  /* 0x00000014a70f7221 */ /* 0x008fe20000010000 */
[----:B------:R-:W-:Y:S01]  /*5420*/  FADD.FTZ R20, R4, R13 ;  /* 0x0000000d04147221 */ /* 0x000fe20000010000 */
        /* <DEDUP_REMOVED lines=15> */
[----:B------:R-:W-:-:S06]  /*5520*/  FMUL.FTZ R151, R151, R186 ;  /* 0x000000ba97977220 */ /* 0x000fcc0000410000 */
[----:B------:R-:W0:Y:S01]  /*5530*/  MUFU.EX2 R176, R176 ;  /* 0x000000b000b07308 */ /* 0x000e220000000800 */
[----:B---3--:R-:W-:-:S07]  /*5540*/  FADD.FTZ R20, R170, R15 ;  /* 0x0000000faa147221 */ /* 0x008fce0000010000 */
[----:B------:R-:W3:Y:S01]  /*5550*/  MUFU.EX2 R171, R171 ;  /* 0x000000ab00ab7308 */ /* 0x000ee20000000800 */
[C---:B--2---:R-:W-:Y:S01]  /*5560*/  FADD.FTZ R20, R183.reuse, R20 ;  /* 0x00000014b7147221 */ /* 0x044fe20000010000 */
[----:B------:R-:W-:-:S06]  /*5570*/  F2FP.BF16.F32.PACK_AB R169, R183, R170 ;  /* 0x000000aab7a9723e */ /* 0x000fcc00000010ff */
[----:B------:R-:W2:Y:S01]  /*5580*/  MUFU.EX2 R177, R177 ;  /* 0x000000b100b17308 */ /* 0x000ea20000000800 */
[----:B0-----:R-:W-:-:S07]  /*5590*/  FADD.FTZ R168, R176, R9 ;  /* 0x00000009b0a87221 */ /* 0x001fce0000010000 */
[----:B------:R-:W0:Y:S01]  /*55a0*/  MUFU.EX2 R178, R178 ;  /* 0x000000b200b27308 */ /* 0x000e220000000800 */
[----:B---3--:R-:W-:-:S07]  /*55b0*/  FADD.FTZ R15, R171, R20 ;  /* 0x00000014ab0f7221 */ /* 0x008fce0000010000 */
[----:B------:R-:W3:Y:S01]  /*55c0*/  MUFU.EX2 R12, R181 ;  /* 0x000000b5000c7308 */ /* 0x000ee20000000800 */
[----:B--2---:R-:W-:Y:S01]  /*55d0*/  FADD.FTZ R13, R177, R168 ;  /* 0x000000a8b10d7221 */ /* 0x004fe20000010000 */
[----:B------:R-:W-:-:S06]  /*55e0*/  F2FP.BF16.F32.PACK_AB R168, R176, R3 ;  /* 0x00000003b0a8723e */ /* 0x000fcc00000010ff */
[----:B------:R-:W2:Y:S01]  /*55f0*/  MUFU.EX2 R21, R21 ;  /* 0x0000001500157308 */ /* 0x000ea20000000800 */
[C---:B0-----:R-:W-:Y:S01]  /*5600*/  FADD.FTZ R20, R178.reuse, R15 ;  /* 0x0000000fb2147221 */ /* 0x041fe20000010000 */
[----:B------:R-:W-:-:S06]  /*5610*/  F2FP.BF16.F32.PACK_AB R171, R178, R171 ;  /* 0x000000abb2ab723e */ /* 0x000fcc00000010ff */
[----:B------:R-:W0:Y:S01]  /*5620*/  MUFU.EX2 R11, R184 ;  /* 0x000000b8000b7308 */ /* 0x000e220000000800 */
[C---:B---3--:R-:W-:Y:S01]  /*5630*/  FADD.FTZ R4, R12.reuse, R13 ;  /* 0x0000000d0c047221 */ /* 0x048fe20000010000 */
[----:B------:R-:W-:-:S06]  /*5640*/  F2FP.BF16.F32.PACK_AB R170, R12, R177 ;  /* 0x000000b10caa723e */ /* 0x000fcc00000010ff */
[----:B------:R-:W3:Y:S01]  /*5650*/  MUFU.EX2 R182, R182 ;  /* 0x000000b600b67308 */ /* 0x000ee20000000800 */
[----:B--2---:R-:W-:-:S07]  /*5660*/  FADD.FTZ R13, R21, R20 ;  /* 0x00000014150d7221 */ /* 0x004fce0000010000 */
[----:B------:R-:W2:Y:S01]  /*5670*/  MUFU.EX2 R14, R193 ;  /* 0x000000c1000e7308 */ /* 0x000ea20000000800 */
[----:B0-----:R-:W-:-:S07]  /*5680*/  FADD.FTZ R3, R11, R4 ;  /* 0x000000040b037221 */ /* 0x001fce0000010000 */
[----:B------:R-:W0:Y:S01]  /*5690*/  MUFU.EX2 R175, R175 ;  /* 0x000000af00af7308 */ /* 0x000e220000000800 */
[C---:B---3--:R-:W-:Y:S01]  /*56a0*/  FADD.FTZ R4, R182.reuse, R13 ;  /* 0x0000000db6047221 */ /* 0x048fe20000010000 */
[----:B------:R-:W-:-:S06]  /*56b0*/  F2FP.BF16.F32.PACK_AB R173, R182, R21 ;  /* 0x00000015b6ad723e */ /* 0x000fcc00000010ff */
[----:B------:R-:W3:Y:S01]  /*56c0*/  MUFU.EX2 R180, R180 ;  /* 0x000000b400b47308 */ /* 0x000ee20000000800 */
[C---:B--2---:R-:W-:Y:S01]  /*56d0*/  FADD.FTZ R3, R14.reuse, R3 ;  /* 0x000000030e037221 */ /* 0x044fe20000010000 */
[----:B------:R-:W-:-:S06]  /*56e0*/  F2FP.BF16.F32.PACK_AB R172, R14, R11 ;  /* 0x0000000b0eac723e */ /* 0x000fcc00000010ff */
[----:B------:R-:W2:Y:S01]  /*56f0*/  MUFU.EX2 R9, R194 ;  /* 0x000000c200097308 */ /* 0x000ea20000000800 */
[----:B0-----:R-:W-:-:S07]  /*5700*/  FADD.FTZ R11, R175, R4 ;  /* 0x00000004af0b7221 */ /* 0x001fce0000010000 */
[----:B------:R-:W0:Y:S01]  /*5710*/  MUFU.EX2 R10, R10 ;  /* 0x0000000a000a7308 */ /* 0x000e220000000800 */
[----:B---3--:R-:W-:-:S04]  /*5720*/  FADD.FTZ R12, R180, R3 ;  /* 0x00000003b40c7221 */ /* 0x008fc80000010000 */
[C---:B--2---:R-:W-:Y:S01]  /*5730*/  FADD.FTZ R3, R9.reuse, R12 ;  /* 0x0000000c09037221 */ /* 0x044fe20000010000 */
[----:B------:R-:W-:Y:S01]  /*5740*/  F2FP.BF16.F32.PACK_AB R174, R9, R180 ;  /* 0x000000b409ae723e */ /* 0x000fe200000010ff */
[C---:B0-----:R-:W-:Y:S01]  /*5750*/  FADD.FTZ R4, R10.reuse, R11 ;  /* 0x0000000b0a047221 */ /* 0x041fe20000010000 */
[----:B------:R-:W-:Y:S01]  /*5760*/  F2FP.BF16.F32.PACK_AB R175, R10, R175 ;  /* 0x000000af0aaf723e */ /* 0x000fe200000010ff */
[----:B------:R-:W-:Y:S06]  /*5770*/  @!P0 BRA `(.L_x_4450) ;  /* 0x0000000000048947 */ /* 0x000fec0003800000 */
[----:B------:R-:W-:Y:S01]  /*5780*/  BPT.TRAP 0x1 ;  /* 0x000000040000795c */ /* 0x000fe20000300000 */
.L_x_4450:
[----:B------:R0:W2:Y:S01]  /*5790*/  SYNCS.PHASECHK.TRANS64.TRYWAIT P1, [UR26+0x22850], R7 ;  /* 0x02285007ff0075a7 */ /* 0x0000a2000802015a */
[----:B------:R-:W-:Y:S05]  /*57a0*/  @!P0 BRA `(.L_x_4451) ;  /* 0x0000000000048947 */ /* 0x000fea0003800000 */
[----:B------:R-:W-:Y:S01]  /*57b0*/  BPT.TRAP 0x1 ;  /* 0x000000040000795c */ /* 0x000fe20000300000 */
.L_x_4451:
[----:B------:R-:W-:Y:S01]  /*57c0*/  VIADD R8, R200, 0x8 ;  /* 0x00000008c8087836 */ /* 0x000fe20000000000 */
[----:B--2---:R-:W-:Y:S06]  /*57d0*/  @P1 BRA `(.L_x_4452) ;  /* 0x0000000000081947 */ /* 0x004fec0003800000 */
[----:B------:R-:W2:Y:S02]  /*57e0*/  SYNCS.PHASECHK.TRANS64.TRYWAIT P1, [UR26+0x22850], R7 ;  /* 0x02285007ff0075a7 */ /* 0x000ea4000802015a */
[----:B--2---:R-:W-:Y:S05]  /*57f0*/  @!P1 BRA `(.L_x_4453) ;  /* 0x0000009400049947 */ /* 0x004fea0003800000 */
.L_x_4452:
        /* <DEDUP_REMOVED lines=39> */
.L_x_4454:
[----:B------:R-:W-:Y:S01]  /*5a70*/  UISETP.GT.AND UP0, UPT, UR23, UR22, UPT ;  /* 0x000000161700728c */ /* 0x000fe2000bf04270 */
[----:B------:R-:W-:Y:S01]  /*5a80*/  IMAD.MOV.U32 R9, RZ, RZ, R5 ;  /* 0x000000ffff097224 */ /* 0x000fe200078e0005 */
[----:B------:R-:W-:Y:S01]  /*5a90*/  UIADD3 UR26, UR26, 0x22860, URZ ;  /* 0x000228601a1a7890 */ /* 0x000fe2000fffe03f */
[----:B------:R-:W-:Y:S01]  /*5aa0*/  IMAD.MOV.U32 R8, RZ, RZ, R6 ;  /* 0x000000ffff087224 */ /* 0x000fe200078e0006 */
[----:B------:R-:W-:Y:S02]  /*5ab0*/  UIADD3 UR23, UR23, -0x1, URZ ;  /* 0xffffffff17177890 */ /* 0x000fe4000fffe03f */
[----:B------:R-:W-:Y:S01]  /*5ac0*/  PLOP3.LUT P1, PT, PT, PT, UP0, 0x80, 0x0 ;  /* 0x000000000000781c */ /* 0x000fe20003f2f008 */
[----:B------:R-:W-:-:S09]  /*5ad0*/  UPRMT UR26, UR25, 0x654, UR26 ;  /* 0x00000654191a7896 */ /* 0x000fd2000800001a */
[----:B------:R-:W-:Y:S03]  /*5ae0*/  SYNCS.ARRIVE.TRANS64.RED.A1T0 RZ, [UR26], RZ ;  /* 0x000000ffffff79a7 */ /* 0x000fe6000810041a */
[----:B------:R-:W-:Y:S05]  /*5af0*/  @P1 BRA `(.L_x_4455) ;  /* 0xffffffd800d81947 */ /* 0x000fea000383ffff */
.L_x_4444:
[----:B------:R-:W-:-:S13]  /*5b00*/  ISETP.LE.AND P1, PT, RZ, UR23, PT ;  /* 0x00000017ff007c0c */ /* 0x000fda000bf23270 */
[----:B------:R-:W-:Y:S05]  /*5b10*/  @!P1 BRA `(.L_x_4456) ;  /* 0x0000001c00509947 */ /* 0x000fea0003800000 */
[----:B------:R-:W-:Y:S01]  /*5b20*/  IMAD.MOV.U32 R202, RZ, RZ, R5 ;  /* 0x000000ffffca7224 */ /* 0x000fe200078e0005 */
[----:B------:R-:W-:Y:S01]  /*5b30*/  ULDC UR22, c[0x0][0x988] ;  /* 0x0002620000167ab9 */ /* 0x000fe20000000800 */
[----:B---3--:R-:W-:-:S07]  /*5b40*/  IMAD.MOV.U32 R9, RZ, RZ, R6 ;  /* 0x000000ffff097224 */ /* 0x008fce00078e0006 */
.L_x_4467:
[----:B------:R-:W-:-:S04]  /*5b50*/  UIADD3 UR36, UR36, 0x1, URZ ;  /* 0x0000000124247890 */ /* 0x000fc8000fffe03f */
[----:B------:R-:W-:-:S04]  /*5b60*/  UISETP.NE.AND UP0, UPT, UR36, 0x2, UPT ;  /* 0x000000022400788c */ /* 0x000fc8000bf05270 */
[----:B------:R-:W-:Y:S02]  /*5b70*/  USEL UR6, URZ, 0x1, UP0 ;  /* 0x000000013f067887 */ /* 0x000fe40008000000 */
[----:B------:R-:W-:Y:S02]  /*5b80*/  USEL UR36, UR36, URZ, UP0 ;  /* 0x0000003f24247287 */ /* 0x000fe40008000000 */
[----:B------:R-:W-:Y:S01]  /*5b90*/  ULOP3.LUT UR37, UR37, UR6, URZ, 0x3c, !UPT ;  /* 0x0000000625257292 */ /* 0x000fe2000f8e3c3f */
[----:B-1----:R-:W-:Y:S11]  /*5ba0*/  @!P0 BRA `(.L_x_4457) ;  /* 0x0000000000048947 */ /* 0x002ff60003800000 */
[----:B------:R-:W-:Y:S01]  /*5bb0*/  BPT.TRAP 0x1 ;  /* 0x000000040000795c */ /* 0x000fe20000300000 */
.L_x_4457:
        /* <DEDUP_REMOVED lines=9> */
.L_x_4458:
[----:B--2---:R-:W-:Y:S05]  /*5c50*/  @P1 BRA `(.L_x_4459) ;  /* 0x0000000000081947 */ /* 0x004fea0003800000 */
[----:B------:R-:W2:Y:S02]  /*5c60*/  SYNCS.PHASECHK.TRANS64.TRYWAIT P1, [UR25+0x22830], R7 ;  /* 0x02283007ff0075a7 */ /* 0x000ea40008020159 */
[----:B--2---:R-:W-:Y:S05]  /*5c70*/  @!P1 BRA `(.L_x_4460) ;  /* 0x0000008c00fc9947 */ /* 0x004fea0003800000 */
.L_x_4459:
[----:B------:R-:W-:Y:S01]  /*5c80*/  UIMAD UR6, UR36, 0x300, UR20 ;  /* 0x00000300240678a4 */ /* 0x000fe2000f8e0214 */
[----:B------:R-:W-:Y:S01]  /*5c90*/  WARPGROUP.ARRIVE ;  /* 0x00000000000079c5 */ /* 0x000fe20000000000 */
[----:B------:R-:W-:Y:S01]  /*5ca0*/  UMOV UR7, 0x40000040 ;  /* 0x4000004000077882 */ /* 0x000fe20000000000 */
[----:B------:R-:W-:Y:S01]  /*5cb0*/  UMOV UR11, 0x40000040 ;  /* 0x40000040000b7882 */ /* 0x000fe20000000000 */
[----:B------:R-:W-:-:S03]  /*5cc0*/  UIADD3 UR10, UR6, 0x2, URZ ;  /* 0x00000002060a7890 */ /* 0x000fc6000fffe03f */
[----:B-1----:R-:W1:Y:S01]  /*5cd0*/  S2R R0, SR_TID.X ;  /* 0x0000000000007919 */ /* 0x002e620000002100 */
        /* <DEDUP_REMOVED lines=20> */
.L_x_4461:
[----:B------:R-:W-:Y:S01]  /*5e20*/  FMNMX.FTZ R6, R152, R9, !PT ;  /* 0x0000000998067209 */ /* 0x000fe20007810000 */
[----:B------:R-:W-:Y:S01]  /*5e30*/  UMOV UR10, UR22 ;  /* 0x00000016000a7c82 */ /* 0x000fe20008000000 */
[----:B------:R-:W-:Y:S01]  /*5e40*/  FMNMX.FTZ R10, R154, R202, !PT ;  /* 0x000000ca9a0a7209 */ /* 0x000fe20007810000 */
[----:B------:R-:W-:Y:S01]  /*5e50*/  UIADD3 UR6, UR25, 0x22840, URZ ;  /* 0x0002284019067890 */ /* 0x000fe2000fffe03f */
[----:B------:R-:W-:-:S03]  /*5e60*/  FMNMX.FTZ R5, R153, R6, !PT ;  /* 0x0000000699057209 */ /* 0x000fc60007810000 */
[----:B------:R-:W-:Y:S01]  /*5e70*/  UPRMT UR6, UR24, 0x654, UR6 ;  /* 0x0000065418067896 */ /* 0x000fe20008000006 */
[----:B------:R-:W-:-:S04]  /*5e80*/  FMNMX.FTZ R6, R156, R5, !PT ;  /* 0x000000059c067209 */ /* 0x000fc80007810000 */
[----:B------:R-:W-:-:S04]  /*5e90*/  FMNMX.FTZ R5, R157, R6, !PT ;  /* 0x000000069d057209 */ /* 0x000fc80007810000 */
[----:B------:R-:W-:Y:S01]  /*5ea0*/  FMNMX.FTZ R6, R160, R5, !PT ;  /* 0x00000005a0067209 */ /* 0x000fe20007810000 */
[----:B------:R-:W-:Y:S03]  /*5eb0*/  SYNCS.ARRIVE.TRANS64.RED.A1T0 RZ, [UR6], RZ ;  /* 0x000000ffffff79a7 */ /* 0x000fe60008100406 */
        /* <DEDUP_REMOVED lines=45> */
[----:B------:R-:W2:Y:S01]  /*6190*/  MUFU.EX2 R8, R8 ;  /* 0x0000000800087308 */ /* 0x000ea20000000800 */
[--C-:B------:R-:W-:Y:S01]  /*61a0*/  FFMA.FTZ R153, R156, UR10, -R203.reuse ;  /* 0x0000000a9c997c23 */ /* 0x100fe200080108cb */
[----:B------:R-:W-:Y:S01]  /*61b0*/  FMNMX.FTZ R5, R179, R10, !PT ;  /* 0x0000000ab3057209 */ /* 0x000fe20007810000 */
[--C-:B------:R-:W-:Y:S01]  /*61c0*/  FFMA.FTZ R21, R161, UR10, -R203.reuse ;  /* 0x0000000aa1157c23 */ /* 0x100fe200080108cb */
[--C-:B------:R-:W-:Y:S01]  /*61d0*/  FFMA.FTZ R161, R169, UR10, -R203.reuse ;  /* 0x0000000aa9a17c23 */ /* 0x100fe200080108cb */
[--C-:B------:R-:W-:Y:S01]  /*61e0*/  FFMA.FTZ R169, R185, UR10, -R203.reuse ;  /* 0x0000000ab9a97c23 */ /* 0x100fe200080108cb */
[----:B------:R-:W-:Y:S01]  /*61f0*/  FMNMX.FTZ R10, R182, R5, !PT ;  /* 0x00000005b60a7209 */ /* 0x000fe20007810000 */
[--C-:B------:R-:W-:Y:S01]  /*6200*/  FFMA.FTZ R156, R160, UR10, -R203.reuse ;  /* 0x0000000aa09c7c23 */ /* 0x100fe200080108cb */
[----:B------:R-:W3:Y:S01]  /*6210*/  MUFU.EX2 R15, R15 ;  /* 0x0000000f000f7308 */ /* 0x000ee20000000800 */
[--C-:B------:R-:W-:Y:S01]  /*6220*/  FFMA.FTZ R160, R168, UR10, -R203.reuse ;  /* 0x0000000aa8a07c23 */ /* 0x100fe200080108cb */
[----:B------:R-:W-:Y:S01]  /*6230*/  FMNMX.FTZ R5, R183, R10, !PT ;  /* 0x0000000ab7057209 */ /* 0x000fe20007810000 */
[--C-:B------:R-:W-:Y:S01]  /*6240*/  FFMA.FTZ R168, R184, UR10, -R203.reuse ;  /* 0x0000000ab8a87c23 */ /* 0x100fe200080108cb */
[--C-:B------:R-:W-:Y:S01]  /*6250*/  FFMA.FTZ R20, R165, UR10, -R203.reuse ;  /* 0x0000000aa5147c23 */ /* 0x100fe200080108cb */
[--C-:B------:R-:W-:Y:S01]  /*6260*/  FFMA.FTZ R165, R173, UR10, -R203.reuse ;  /* 0x0000000aada57c23 */ /* 0x100fe200080108cb */
[----:B------:R-:W-:Y:S01]  /*6270*/  FMNMX.FTZ R10, R186, R5, !PT ;  /* 0x00000005ba0a7209 */ /* 0x000fe20007810000 */
[--C-:B------:R-:W-:Y:S01]  /*6280*/  FFMA.FTZ R173, R189, UR10, -R203.reuse ;  /* 0x0000000abdad7c23 */ /* 0x100fe200080108cb */
[----:B------:R-:W4:Y:S01]  /*6290*/  MUFU.EX2 R152, R152 ;  /* 0x0000009800987308 */ /* 0x000f220000000800 */
[--C-:B------:R-:W-:Y:S01]  /*62a0*/  FFMA.FTZ R12, R172, UR10, -R203.reuse ;  /* 0x0000000aac0c7c23 */ /* 0x100fe200080108cb */
[----:B------:R-:W-:Y:S01]  /*62b0*/  FMNMX.FTZ R5, R187, R10, !PT ;  /* 0x0000000abb057209 */ /* 0x000fe20007810000 */
[--C-:B------:R-:W-:Y:S01]  /*62c0*/  FFMA.FTZ R201, R177, UR10, -R203.reuse ;  /* 0x0000000ab1c97c23 */ /* 0x100fe200080108cb */
[--C-:B------:R-:W-:Y:S01]  /*62d0*/  FFMA.FTZ R172, R192, UR10, -R203.reuse ;  /* 0x0000000ac0ac7c23 */ /* 0x100fe200080108cb */
[--C-:B------:R-:W-:Y:S01]  /*62e0*/  FFMA.FTZ R177, R193, UR10, -R203.reuse ;  /* 0x0000000ac1b17c23 */ /* 0x100fe200080108cb */
[----:B------:R-:W-:Y:S01]  /*62f0*/  FMNMX.FTZ R10, R190, R5, !PT ;  /* 0x00000005be0a7209 */ /* 0x000fe20007810000 */
[--C-:B------:R-:W-:Y:S01]  /*6300*/  FFMA.FTZ R196, R196, UR10, -R203.reuse ;  /* 0x0000000ac4c47c23 */ /* 0x100fe200080108cb */
[----:B------:R-:W5:Y:S01]  /*6310*/  MUFU.EX2 R153, R153 ;  /* 0x0000009900997308 */ /* 0x000f620000000800 */
[----:B--2---:R-:W-:Y:S01]  /*6320*/  FMUL.FTZ R24, R24, R8 ;  /* 0x0000000818187220 */ /* 0x004fe20000410000 */
[----:B------:R-:W-:Y:S01]  /*6330*/  FMNMX.FTZ R5, R191, R10, !PT ;  /* 0x0000000abf057209 */ /* 0x000fe20007810000 */
[-C--:B------:R-:W-:Y:S01]  /*6340*/  FMUL.FTZ R25, R25, R8.reuse ;  /* 0x0000000819197220 */ /* 0x080fe20000410000 */
[-C--:B------:R-:W-:Y:S01]  /*6350*/  FMUL.FTZ R28, R28, R8.reuse ;  /* 0x000000081c1c7220 */ /* 0x080fe20000410000 */
[-C--:B------:R-:W-:Y:S01]  /*6360*/  FMUL.FTZ R29, R29, R8.reuse ;  /* 0x000000081d1d7220 */ /* 0x080fe20000410000 */
[----:B------:R-:W-:Y:S01]  /*6370*/  FMNMX.FTZ R10, R194, R5, !PT ;  /* 0x00000005c20a7209 */ /* 0x000fe20007810000 */
[-C--:B------:R-:W-:Y:S01]  /*6380*/  FMUL.FTZ R32, R32, R8.reuse ;  /* 0x0000000820207220 */ /* 0x080fe20000410000 */
[----:B------:R-:W2:Y:S01]  /*6390*/  MUFU.EX2 R200, R200 ;  /* 0x000000c800c87308 */ /* 0x000ea20000000800 */
[----:B------:R-:W-:Y:S01]  /*63a0*/  FMUL.FTZ R33, R33, R8 ;  /* 0x0000000821217220 */ /* 0x000fe20000410000 */
[----:B------:R-:W-:Y:S01]  /*63b0*/  FMNMX.FTZ R5, R195, R10, !PT ;  /* 0x0000000ac3057209 */ /* 0x000fe20007810000 */
[-C--:B------:R-:W-:Y:S01]  /*63c0*/  FMUL.FTZ R36, R36, R8.reuse ;  /* 0x0000000824247220 */ /* 0x080fe20000410000 */
[-C--:B------:R-:W-:Y:S01]  /*63d0*/  FMUL.FTZ R37, R37, R8.reuse ;  /* 0x0000000825257220 */ /* 0x080fe20000410000 */
[-C--:B------:R-:W-:Y:S01]  /*63e0*/  FMUL.FTZ R40, R40, R8.reuse ;  /* 0x0000000828287220 */ /* 0x080fe20000410000 */
[----:B------:R-:W-:Y:S01]  /*63f0*/  FMNMX.FTZ R10, R198, R5, !PT ;  /* 0x00000005c60a7209 */ /* 0x000fe20007810000 */
[-C--:B------:R-:W-:Y:S01]  /*6400*/  FMUL.FTZ R41, R41, R8.reuse ;  /* 0x0000000829297220 */ /* 0x080fe20000410000 */
[----:B------:R-:W0:Y:S01]  /*6410*/  MUFU.EX2 R156, R156 ;  /* 0x0000009c009c7308 */ /* 0x000e220000000800 */
[----:B------:R-:W-:Y:S01]  /*6420*/  FMUL.FTZ R44, R44, R8 ;  /* 0x000000082c2c7220 */ /* 0x000fe20000410000 */
[----:B------:R-:W-:Y:S01]  /*6430*/  FMNMX.FTZ R10, R199, R10, !PT ;  /* 0x0000000ac70a7209 */ /* 0x000fe20007810000 */
[-C--:B------:R-:W-:Y:S01]  /*6440*/  FMUL.FTZ R45, R45, R8.reuse ;  /* 0x000000082d2d7220 */ /* 0x080fe20000410000 */
[-C--:B------:R-:W-:Y:S01]  /*6450*/  FMUL.FTZ R48, R48, R8.reuse ;  /* 0x0000000830307220 */ /* 0x080fe20000410000 */
        /* <DEDUP_REMOVED lines=28> */
[--C-:B------:R-:W-:Y:S01]  /*6620*/  FFMA.FTZ R10, R188, UR10, -R203.reuse ;  /* 0x0000000abc0a7c23 */ /* 0x100fe200080108cb */
[-C--:B------:R-:W-:Y:S01]  /*6630*/  FMUL.FTZ R93, R93, R8.reuse ;  /* 0x000000085d5d7220 */ /* 0x080fe20000410000 */
[-C--:B------:R-:W-:Y:S01]  /*6640*/  FMUL.FTZ R96, R96, R8.reuse ;  /* 0x0000000860607220 */ /* 0x080fe20000410000 */
[----:B------:R-:W1:Y:S01]  /*6650*/  SHFL.BFLY PT, R176, R9, 0x1, 0x1f ;  /* 0x0c201f0009b07f89 */ /* 0x000e6200000e0000 */
        /* <DEDUP_REMOVED lines=23> */
[----:B-1----:R-:W-:Y:S01]  /*67d0*/  FMNMX.FTZ R5, R9, R176, !PT ;  /* 0x000000b009057209 */ /* 0x002fe20007810000 */
[----:B------:R-:W-:Y:S01]  /*67e0*/  FFMA.FTZ R176, R197, UR10, -R203 ;  /* 0x0000000ac5b07c23 */ /* 0x000fe200080108cb */
[-C--:B------:R-:W-:Y:S01]  /*67f0*/  FMUL.FTZ R137, R137, R8.reuse ;  /* 0x0000000889897220 */ /* 0x080fe20000410000 */
[-C--:B------:R-:W-:Y:S01]  /*6800*/  FMUL.FTZ R140, R140, R8.reuse ;  /* 0x000000088c8c7220 */ /* 0x080fe20000410000 */
[----:B------:R-:W-:Y:S01]  /*6810*/  MUFU.EX2 R164, R164 ;  /* 0x000000a400a47308 */ /* 0x000fe20000000800 */
[----:B------:R-:W-:Y:S01]  /*6820*/  FADD.FTZ R157, -R5, R202 ;  /* 0x000000ca059d7221 */ /* 0x000fe20000010100 */
[-C--:B------:R-:W-:Y:S01]  /*6830*/  FMUL.FTZ R141, R141, R8.reuse ;  /* 0x000000088d8d7220 */ /* 0x080fe20000410000 */
[-C--:B------:R-:W-:Y:S01]  /*6840*/  FMUL.FTZ R144, R144, R8.reuse ;  /* 0x0000000890907220 */ /* 0x080fe20000410000 */
[-C--:B------:R-:W-:Y:S01]  /*6850*/  FMUL.FTZ R145, R145, R8.reuse ;  /* 0x0000000891917220 */ /* 0x080fe20000410000 */
[----:B------:R-:W-:Y:S01]  /*6860*/  FMUL.FTZ R181, R157, UR10 ;  /* 0x0000000a9db57c20 */ /* 0x000fe20008410000 */
[----:B------:R-:W-:Y:S01]  /*6870*/  FMUL.FTZ R157, R5, UR10 ;  /* 0x0000000a059d7c20 */ /* 0x000fe20008410000 */
[-C--:B------:R-:W-:Y:S01]  /*6880*/  FMUL.FTZ R148, R148, R8.reuse ;  /* 0x0000000894947220 */ /* 0x080fe20000410000 */
[----:B------:R-:W-:Y:S01]  /*6890*/  MUFU.EX2 R201, R201 ;  /* 0x000000c900c97308 */ /* 0x000fe20000000800 */
[----:B------:R-:W-:Y:S01]  /*68a0*/  FMUL.FTZ R149, R149, R8 ;  /* 0x0000000895957220 */ /* 0x000fe20000410000 */
        /* <DEDUP_REMOVED lines=10> */
[----:B------:R-:W-:Y:S01]  /*6950*/  FFMA.FTZ R175, R179, UR10, -R157 ;  /* 0x0000000ab3af7c23 */ /* 0x000fe2000801089d */
[----:B---3--:R-:W-:Y:S01]  /*6960*/  FFMA.FTZ R179, R8, R3, R15 ;  /* 0x0000000308b37223 */ /* 0x008fe2000001000f */
[--C-:B------:R-:W-:Y:S01]  /*6970*/  FFMA.FTZ R162, R166, UR10, -R157.reuse ;  /* 0x0000000aa6a27c23 */ /* 0x100fe2000801089d */
[----:B------:R-:W-:Y:S01]  /*6980*/  FFMA.FTZ R166, R170, UR10, -R157 ;  /* 0x0000000aaaa67c23 */ /* 0x000fe2000801089d */
[----:B------:R-:W1:Y:S01]  /*6990*/  MUFU.EX2 R180, R180 ;  /* 0x000000b400b47308 */ /* 0x000e620000000800 */
[----:B----4-:R-:W-:Y:S01]  /*69a0*/  FADD.FTZ R154, R152, R179 ;  /* 0x000000b3989a7221 */ /* 0x010fe20000010000 */
[--C-:B------:R-:W-:Y:S01]  /*69b0*/  FFMA.FTZ R3, R182, UR10, -R157.reuse ;  /* 0x0000000ab6037c23 */ /* 0x100fe2000801089d */
[--C-:B------:R-:W-:Y:S01]  /*69c0*/  FFMA.FTZ R170, R174, UR10, -R157.reuse ;  /* 0x0000000aaeaa7c23 */ /* 0x100fe2000801089d */
[--C-:B------:R-:W-:Y:S01]  /*69d0*/  FFMA.FTZ R174, R178, UR10, -R157.reuse ;  /* 0x0000000ab2ae7c23 */ /* 0x100fe2000801089d */
[----:B-----5:R-:W-:Y:S01]  /*69e0*/  FADD.FTZ R189, R153, R154 ;  /* 0x0000009a99bd7221 */ /* 0x020fe20000010000 */
[--C-:B------:R-:W-:Y:S01]  /*69f0*/  FFMA.FTZ R178, R186, UR10, -R157.reuse ;  /* 0x0000000abab27c23 */ /* 0x100fe2000801089d */
[----:B------:R-:W-:Y:S01]  /*6a00*/  FFMA.FTZ R190, R190, UR10, -R157 ;  /* 0x0000000abebe7c23 */ /* 0x000fe2000801089d */
[----:B------:R-:W3:Y:S01]  /*6a10*/  MUFU.EX2 R155, R155 ;  /* 0x0000009b009b7308 */ /* 0x000ee20000000800 */
[----:B--2---:R-:W-:Y:S01]  /*6a20*/  FADD.FTZ R189, R200, R189 ;  /* 0x000000bdc8bd7221 */ /* 0x004fe20000010000 */
[--C-:B------:R-:W-:Y:S01]  /*6a30*/  FFMA.FTZ R191, R191, UR10, -R157.reuse ;  /* 0x0000000abfbf7c23 */ /* 0x100fe2000801089d */
[--C-:B------:R-:W-:Y:S01]  /*6a40*/  FFMA.FTZ R194, R194, UR10, -R157.reuse ;  /* 0x0000000ac2c27c23 */ /* 0x100fe2000801089d */
[----:B------:R-:W-:Y:S01]  /*6a50*/  FFMA.FTZ R195, R195, UR10, -R157 ;  /* 0x0000000ac3c37c23 */ /* 0x000fe2000801089d */
[----:B0-----:R-:W-:Y:S01]  /*6a60*/  FADD.FTZ R182, R156, R189 ;  /* 0x000000bd9cb67221 */ /* 0x001fe20000010000 */
[--C-:B------:R-:W-:Y:S01]  /*6a70*/  FFMA.FTZ R198, R198, UR10, -R157.reuse ;  /* 0x0000000ac6c67c23 */ /* 0x100fe2000801089d */
[--C-:B------:R-:W-:Y:S01]  /*6a80*/  FFMA.FTZ R199, R199, UR10, -R157.reuse ;  /* 0x0000000ac7c77c23 */ /* 0x100fe2000801089d */
[----:B------:R-:W0:Y:S01]  /*6a90*/  MUFU.EX2 R158, R158 ;  /* 0x0000009e009e7308 */ /* 0x000e220000000800 */
[----:B-1----:R-:W-:Y:S01]  /*6aa0*/  FFMA.FTZ R4, R181, R4, R180 ;  /* 0x00000004b5047223 */ /* 0x002fe200000100b4 */
[C---:B------:R-:W-:Y:S01]  /*6ab0*/  FADD.FTZ R182, R21.reuse, R182 ;  /* 0x000000b615b67221 */ /* 0x040fe20000010000 */
[----:B------:R-:W-:Y:S01]  /*6ac0*/  F2FP.BF16.F32.PACK_AB R152, R152, R15 ;  /* 0x0000000f9898723e */ /* 0x000fe200000010ff */
[-C--:B------:R-:W-:Y:S01]  /*6ad0*/  FMUL.FTZ R26, R26, R181.reuse ;  /* 0x000000b51a1a7220 */ /* 0x080fe20000410000 */
[----:B------:R-:W-:Y:S01]  /*6ae0*/  F2FP.BF16.F32.PACK_AB R156, R21, R156 ;  /* 0x0000009c159c723e */ /* 0x000fe200000010ff */
[-C--:B------:R-:W-:Y:S01]  /*6af0*/  FMUL.FTZ R27, R27, R181.reuse ;  /* 0x000000b51b1b7220 */ /* 0x080fe20000410000 */
[-C--:B------:R-:W-:Y:S01]  /*6b00*/  FMUL.FTZ R30, R30, R181.reuse ;  /* 0x000000b51e1e7220 */ /* 0x080fe20000410000 */
[----:B------:R-:W1:Y:S01]  /*6b10*/  MUFU.EX2 R185, R185 ;  /* 0x000000b900b97308 */ /* 0x000e620000000800 */
[----:B---3--:R-:W-:Y:S01]  /*6b20*/  FADD.FTZ R179, R155, R4 ;  /* 0x000000049bb37221 */ /* 0x008fe20000010000 */
[----:B------:R-:W-:Y:S01]  /*6b30*/  FFMA.FTZ R4, R183, UR10, -R157 ;  /* 0x0000000ab7047c23 */ /* 0x000fe2000801089d */
[-C--:B------:R-:W-:Y:S01]  /*6b40*/  FMUL.FTZ R31, R31, R181.reuse ;  /* 0x000000b51f1f7220 */ /* 0x080fe20000410000 */
[-C--:B------:R-:W-:Y:S01]  /*6b50*/  FMUL.FTZ R34, R34, R181.reuse ;  /* 0x000000b522227220 */ /* 0x080fe20000410000 */
[-C--:B------:R-:W-:Y:S01]  /*6b60*/  FMUL.FTZ R35, R35, R181.reuse ;  /* 0x000000b523237220 */ /* 0x080fe20000410000 */
[-C--:B------:R-:W-:Y:S01]  /*6b70*/  FMUL.FTZ R38, R38, R181.reuse ;  /* 0x000000b526267220 */ /* 0x080fe20000410000 */
[-C--:B------:R-:W-:Y:S01]  /*6b80*/  FMUL.FTZ R39, R39, R181.reuse ;  /* 0x000000b527277220 */ /* 0x080fe20000410000 */
[----:B------:R-:W2:Y:S01]  /*6b90*/  MUFU.EX2 R159, R159 ;  /* 0x0000009f009f7308 */ /* 0x000ea20000000800 */
[----:B0-----:R-:W-:Y:S01]  /*6ba0*/  FADD.FTZ R154, R158, R179 ;  /* 0x000000b39e9a7221 */ /* 0x001fe20000010000 */
[----:B------:R-:W-:Y:S01]  /*6bb0*/  FFMA.FTZ R179, R187, UR10, -R157 ;  /* 0x0000000abbb37c23 */ /* 0x000fe2000801089d */
[----:B------:R-:W-:Y:S01]  /*6bc0*/  FADD.FTZ R187, R13, R182 ;  /* 0x000000b60dbb7221 */ /* 0x000fe20000010000 */
[-C--:B------:R-:W-:Y:S01]  /*6bd0*/  FMUL.FTZ R42, R42, R181.reuse ;  /* 0x000000b52a2a7220 */ /* 0x080fe20000410000 */
[-C--:B------:R-:W-:Y:S01]  /*6be0*/  FMUL.FTZ R43, R43, R181.reuse ;  /* 0x000000b52b2b7220 */ /* 0x080fe20000410000 */
[-C--:B------:R-:W-:Y:S01]  /*6bf0*/  FMUL.FTZ R46, R46, R181.reuse ;  /* 0x000000b52e2e7220 */ /* 0x080fe20000410000 */
[----:B------:R-:W-:Y:S01]  /*6c00*/  FADD.FTZ R187, R20, R187 ;  /* 0x000000bb14bb7221 */ /* 0x000fe20000010000 */
        /* <DEDUP_REMOVED lines=34> */
[----:B------:R-:W-:Y:S01]  /*6e30*/  FADD.FTZ R154, R160, R187 ;  /* 0x000000bba09a7221 */ /* 0x000fe20000010000 */
[----:B------:R-:W-:Y:S01]  /*6e40*/  F2FP.BF16.F32.PACK_AB R160, R161, R160 ;  /* 0x000000a0a1a0723e */ /* 0x000fe200000010ff */
[-C--:B------:R-:W-:Y:S01]  /*6e50*/  FMUL.FTZ R95, R95, R181.reuse ;  /* 0x000000b55f5f7220 */ /* 0x080fe20000410000 */
[----:B------:R-:W-:Y:S01]  /*6e60*/  FMUL.FTZ R98, R98, R181 ;  /* 0x000000b562627220 */ /* 0x000fe20000410000 */
[----:B------:R-:W-:Y:S01]  /*6e70*/  FADD.FTZ R157, R161, R154 ;  /* 0x0000009aa19d7221 */ /* 0x000fe20000010000 */
[----:B------:R-:W-:Y:S01]  /*6e80*/  F2FP.BF16.F32.PACK_AB R154, R200, R153 ;  /* 0x00000099c89a723e */ /* 0x000fe200000010ff */
[----:B------:R-:W2:Y:S01]  /*6e90*/  MUFU.EX2 R170, R170 ;  /* 0x000000aa00aa7308 */ /* 0x000ea20000000800 */
[----:B0-----:R-:W-:Y:S01]  /*6ea0*/  FADD.FTZ R182, R166, R183 ;  /* 0x000000b7a6b67221 */ /* 0x001fe20000010000 */
[----:B------:R-:W-:Y:S01]  /*6eb0*/  F2FP.BF16.F32.PACK_AB R153, R155, R180 ;  /* 0x000000b49b99723e */ /* 0x000fe200000010ff */
[-C--:B------:R-:W-:Y:S01]  /*6ec0*/  FMUL.FTZ R99, R99, R181.reuse ;  /* 0x000000b563637220 */ /* 0x080fe20000410000 */
[----:B------:R-:W-:Y:S01]  /*6ed0*/  F2FP.BF16.F32.PACK_AB R155, R185, R158 ;  /* 0x0000009eb99b723e */ /* 0x000fe200000010ff */
[----:B------:R-:W-:Y:S01]  /*6ee0*/  FMUL.FTZ R102, R102, R181 ;  /* 0x000000b566667220 */ /* 0x000fe20000410000 */
[----:B------:R-:W-:Y:S01]  /*6ef0*/  F2FP.BF16.F32.PACK_AB R158, R20, R13 ;  /* 0x0000000d149e723e */ /* 0x000fe200000010ff */
[-C--:B------:R-:W-:Y:S01]  /*6f00*/  FMUL.FTZ R103, R103, R181.reuse ;  /* 0x000000b567677220 */ /* 0x080fe20000410000 */
[----:B------:R-:W0:Y:S01]  /*6f10*/  MUFU.EX2 R171, R171 ;  /* 0x000000ab00ab7308 */ /* 0x000e220000000800 */
[C---:B-1----:R-:W-:Y:S01]  /*6f20*/  FADD.FTZ R183, R167.reuse, R182 ;  /* 0x000000b6a7b77221 */ /* 0x042fe20000010000 */
[----:B------:R-:W-:Y:S01]  /*6f30*/  FADD.FTZ R182, R12, R157 ;  /* 0x0000009d0cb67221 */ /* 0x000fe20000010000 */
[----:B------:R-:W-:Y:S01]  /*6f40*/  F2FP.BF16.F32.PACK_AB R161, R167, R166 ;  /* 0x000000a6a7a1723e */ /* 0x000fe200000010ff */
[-C--:B------:R-:W-:Y:S01]  /*6f50*/  FMUL.FTZ R106, R106, R181.reuse ;  /* 0x000000b56a6a7220 */ /* 0x080fe20000410000 */
[-C--:B------:R-:W-:Y:S01]  /*6f60*/  FMUL.FTZ R107, R107, R181.reuse ;  /* 0x000000b56b6b7220 */ /* 0x080fe20000410000 */
[----:B------:R-:W-:Y:S01]  /*6f70*/  FADD.FTZ R157, R165, R182 ;  /* 0x000000b6a59d7221 */ /* 0x000fe20000010000 */
[----:B------:R-:W-:Y:S01]  /*6f80*/  FMUL.FTZ R110, R110, R181 ;  /* 0x000000b56e6e7220 */ /* 0x000fe20000410000 */
[----:B------:R-:W1:Y:S01]  /*6f90*/  MUFU.EX2 R174, R174 ;  /* 0x000000ae00ae7308 */ /* 0x000e620000000800 */
[----:B--2---:R-:W-:Y:S01]  /*6fa0*/  FADD.FTZ R186, R170, R183 ;  /* 0x000000b7aaba7221 */ /* 0x004fe20000010000 */
[----:B------:R-:W-:Y:S01]  /*6fb0*/  FADD.FTZ R182, R164, R157 ;  /* 0x0000009da4b67221 */ /* 0x000fe20000010000 */
[----:B------:R-:W-:Y:S01]  /*6fc0*/  F2FP.BF16.F32.PACK_AB R157, R184, R159 ;  /* 0x0000009fb89d723e */ /* 0x000fe200000010ff */
[-C--:B------:R-:W-:Y:S01]  /*6fd0*/  FMUL.FTZ R111, R111, R181.reuse ;  /* 0x000000b56f6f7220 */ /* 0x080fe20000410000 */
[----:B------:R-:W-:Y:S01]  /*6fe0*/  F2FP.BF16.F32.PACK_AB R159, R163, R162 ;  /* 0x000000a2a39f723e */ /* 0x000fe200000010ff */
[----:B------:R-:W-:Y:S01]  /*6ff0*/  FADD.FTZ R182, R201, R182 ;  /* 0x000000b6c9b67221 */ /* 0x000fe20000010000 */
[----:B------:R-:W-:Y:S01]  /*7000*/  F2FP.BF16.F32.PACK_AB R162, R165, R12 ;  /* 0x0000000ca5a2723e */ /* 0x000fe200000010ff */
[----:B------:R-:W2:Y:S01]  /*7010*/  MUFU.EX2 R175, R175 ;  /* 0x000000af00af7308 */ /* 0x000ea20000000800 */
[C---:B0-----:R-:W-:Y:S01]  /*7020*/  FADD.FTZ R183, R171.reuse, R186 ;  /* 0x000000baabb77221 */ /* 0x041fe20000010000 */
[----:B------:R-:W-:Y:S01]  /*7030*/  F2FP.BF16.F32.PACK_AB R163, R171, R170 ;  /* 0x000000aaaba3723e */ /* 0x000fe200000010ff */
[-C--:B------:R-:W-:Y:S01]  /*7040*/  FMUL.FTZ R114, R114, R181.reuse ;  /* 0x000000b572727220 */ /* 0x080fe20000410000 */
[----:B------:R-:W-:Y:S01]  /*7050*/  F2FP.BF16.F32.PACK_AB R164, R201, R164 ;  /* 0x000000a4c9a4723e */ /* 0x000fe200000010ff */
        /* <DEDUP_REMOVED lines=25> */
[----:B------:R-:W-:-:S02]  /*71f0*/  FMUL.FTZ R151, R151, R181 ;  /* 0x000000b597977220 */ /* 0x000fc40000410000 */
        /* <DEDUP_REMOVED lines=41> */
[----:B--2---:R-:W-:-:S04]  /*7490*/  FADD.FTZ R4, R198, R3 ;  /* 0x00000003c6047221 */ /* 0x004fc80000010000 */
[C---:B0-----:R-:W-:Y:S01]  /*74a0*/  FADD.FTZ R4, R175.reuse, R4 ;  /* 0x00000004af047221 */ /* 0x041fe20000010000 */
[----:B------:R-:W-:Y:S01]  /*74b0*/  F2FP.BF16.F32.PACK_AB R175, R175, R198 ;  /* 0x000000c6afaf723e */ /* 0x000fe200000010ff */
[C---:B-1----:R-:W-:Y:S01]  /*74c0*/  FADD.FTZ R3, R176.reuse, R11 ;  /* 0x0000000bb0037221 */ /* 0x042fe20000010000 */
[----:B------:R-:W-:Y:S01]  /*74d0*/  F2FP.BF16.F32.PACK_AB R174, R176, R9 ;  /* 0x00000009b0ae723e */ /* 0x000fe200000010ff */
[----:B------:R-:W-:Y:S06]  /*74e0*/  @!P0 BRA `(.L_x_4462) ;  /* 0x0000000000048947 */ /* 0x000fec0003800000 */
[----:B------:R-:W-:Y:S01]  /*74f0*/  BPT.TRAP 0x1 ;  /* 0x000000040000795c */ /* 0x000fe20000300000 */
.L_x_4462:
[----:B------:R0:W1:Y:S01]  /*7500*/  SYNCS.PHASECHK.TRANS64.TRYWAIT P1, [UR25+0x22850], R7 ;  /* 0x02285007ff0075a7 */ /* 0x0000620008020159 */
[----:B------:R-:W-:Y:S05]  /*7510*/  @!P0 BRA `(.L_x_4463) ;  /* 0x0000000000048947 */ /* 0x000fea0003800000 */
[----:B------:R-:W-:Y:S01]  /*7520*/  BPT.TRAP 0x1 ;  /* 0x000000040000795c */ /* 0x000fe20000300000 */
.L_x_4463:
[----:B------:R-:W-:Y:S01]  /*7530*/  VIADD R8, R204, 0x8 ;  /* 0x00000008cc087836 */ /* 0x000fe20000000000 */
[----:B-1----:R-:W-:Y:S06]  /*7540*/  @P1 BRA `(.L_x_4464) ;  /* 0x0000000000081947 */ /* 0x002fec0003800000 */
[----:B------:R-:W1:Y:S02]  /*7550*/  SYNCS.PHASECHK.TRANS64.TRYWAIT P1, [UR25+0x22850], R7 ;  /* 0x02285007ff0075a7 */ /* 0x000e640008020159 */
[----:B-1----:R-:W-:Y:S05]  /*7560*/  @!P1 BRA `(.L_x_4465) ;  /* 0x0000007400d89947 */ /* 0x002fea0003800000 */
.L_x_4464:
        /* <DEDUP_REMOVED lines=39> */
.L_x_4466:
[----:B------:R-:W-:Y:S01]  /*77e0*/  UIADD3 UR25, UR25, 0x22860, URZ ;  /* 0x0002286019197890 */ /* 0x000fe2000fffe03f */
[----:B------:R-:W-:Y:S01]  /*77f0*/  ISETP.LT.AND P1, PT, RZ, UR23, PT ;  /* 0x00000017ff007c0c */ /* 0x000fe2000bf21270 */
[----:B------:R-:W-:Y:S01]  /*7800*/  UIADD3 UR23, UR23, -0x1, URZ ;  /* 0xffffffff17177890 */ /* 0x000fe2000fffe03f */
[----:B------:R-:W-:Y:S01]  /*7810*/  MOV R202, R5 ;  /* 0x0000000500ca7202 */ /* 0x000fe20000000f00 */
[----:B------:R-:W-:Y:S01]  /*7820*/  UPRMT UR25, UR24, 0x654, UR25 ;  /* 0x0000065418197896 */ /* 0x000fe20008000019 */
[----:B------:R-:W-:-:S08]  /*7830*/  IMAD.MOV.U32 R9, RZ, RZ, R6 ;  /* 0x000000ffff097224 */ /* 0x000fd000078e0006 */
[----:B------:R-:W-:Y:S01]  /*7840*/  SYNCS.ARRIVE.TRANS64.RED.A1T0 RZ, [UR25], RZ ;  /* 0x000000ffffff79a7 */ /* 0x000fe20008100419 */
[----:B------:R-:W-:Y:S05]  /*7850*/  @P1 BRA `(.L_x_4467) ;  /* 0xffffffe000bc1947 */ /* 0x000fea000383ffff */
.L_x_4456:
[----:B01-3--:R-:W0:Y:S01]  /*7860*/  SHFL.BFLY PT, R8, R3, 0x2, 0x1f ;  /* 0x0c401f0003087f89 */ /* 0x00be2200000e0000 */
[----:B------:R-:W-:Y:S01]  /*7870*/  UIADD3 UR36, UR36, 0x1, URZ ;  /* 0x0000000124247890 */ /* 0x000fe2000fffe03f */
[----:B------:R-:W-:Y:S01]  /*7880*/  IMAD.U32 R13, RZ, RZ, UR10 ;  /* 0x0000000aff0d7e24 */ /* 0x000fe2000f8e00ff */
[----:B------:R2:W-:Y:S06]  /*7890*/  BAR.ARV R0, 0x100 ;  /* 0x000400000000751d */ /* 0x0005ec0000002000 */
[----:B------:R-:W-:Y:S02]  /*78a0*/  UISETP.NE.AND UP0, UPT, UR36, 0x2, UPT ;  /* 0x000000022400788c */ /* 0x000fe4000bf05270 */
[----:B------:R-:W-:Y:S06]  /*78b0*/  BAR.ARV 0x8, 0x180 ;  /* 0x0206000000007b1d */ /* 0x000fec0000002000 */
[----:B--2---:R-:W-:Y:S01]  /*78c0*/  IMAD.MOV.U32 R0, RZ, RZ, RZ ;  /* 0x000000ffff007224 */ /* 0x004fe200078e00ff */
[----:B------:R-:W-:Y:S01]  /*78d0*/  USEL UR4, URZ, 0x1, UP0 ;  /* 0x000000013f047887 */ /* 0x000fe20008000000 */
[----:B------:R-:W1:Y:S01]  /*78e0*/  SHFL.BFLY PT, R9, R4, 0x2, 0x1f ;  /* 0x0c401f0004097f89 */ /* 0x000e6200000e0000 */
[----:B------:R-:W-:Y:S01]  /*78f0*/  PLOP3.LUT P0, PT, PT, PT, PT, 0x8, 0x0 ;  /* 0x000000000000781c */ /* 0x000fe20003f0e170 */
[----:B------:R-:W-:Y:S01]  /*7900*/  UIADD3 UR38, UR38, 0x1, URZ ;  /* 0x0000000126267890 */ /* 0x000fe2000fffe03f */
[----:B0-----:R-:W-:Y:S01]  /*7910*/  FADD.FTZ R8, R8, R3 ;  /* 0x0000000308087221 */ /* 0x001fe20000010000 */
[----:B------:R-:W-:Y:S01]  /*7920*/  IMAD.MOV.U32 R3, RZ, RZ, -0x800000 ;  /* 0xff800000ff037424 */ /* 0x000fe200078e00ff */
[----:B------:R-:W-:-:S02]  /*7930*/  USEL UR36, UR36, URZ, UP0 ;  /* 0x0000003f24247287 */ /* 0x000fc40008000000 */
[----:B------:R-:W-:Y:S01]  /*7940*/  ULOP3.LUT UR37, UR37, UR4, URZ, 0x3c, !UPT ;  /* 0x0000000425257292 */ /* 0x000fe2000f8e3c3f */
[----:B------:R-:W0:Y:S01]  /*7950*/  SHFL.BFLY PT, R7, R8, 0x1, 0x1f ;  /* 0x0c201f0008077f89 */ /* 0x000e2200000e0000 */
[----:B-1----:R-:W-:Y:S01]  /*7960*/  FADD.FTZ R9, R9, R4 ;  /* 0x0000000409097221 */ /* 0x002fe20000010000 */
[----:B------:R-:W-:-:S04]  /*7970*/  IMAD.MOV.U32 R4, RZ, RZ, -0x800000 ;  /* 0xff800000ff047424 */ /* 0x000fc800078e00ff */
[----:B------:R-:W1:Y:S01]  /*7980*/  SHFL.BFLY PT, R10, R9, 0x1, 0x1f ;  /* 0x0c201f00090a7f89 */ /* 0x000e6200000e0000 */
[----:B0-----:R-:W-:Y:S01]  /*7990*/  FADD.FTZ R11, R8, R7 ;  /* 0x00000007080b7221 */ /* 0x001fe20000010000 */
[----:B------:R-:W-:-:S04]  /*79a0*/  IMAD.MOV.U32 R7, RZ, RZ, RZ ;  /* 0x000000ffff077224 */ /* 0x000fc800078e00ff */
[----:B------:R-:W-:-:S13]  /*79b0*/  FSETP.NE.FTZ.AND P1, PT, R11, RZ, PT ;  /* 0x000000ff0b00720b */ /* 0x000fda0003f35000 */
[----:B------:R-:W0:Y:S01]  /*79c0*/  @P1 MUFU.RCP R7, R11 ;  /* 0x0000000b00071308 */ /* 0x000e220000001000 */
[----:B-1----:R-:W-:-:S05]  /*79d0*/  FADD.FTZ R10, R9, R10 ;  /* 0x0000000a090a7221 */ /* 0x002fca0000010000 */
[----:B------:R-:W-:Y:S02]  /*79e0*/  FSETP.NE.FTZ.AND P2, PT, R10, RZ, PT ;  /* 0x000000ff0a00720b */ /* 0x000fe40003f55000 */
[----:B------:R-:W1:Y:S01]  /*79f0*/  @P1 MUFU.LG2 R8, R11 ;  /* 0x0000000b00081308 */ /* 0x000e620000000c00 */
[-C--:B0-----:R-:W-:Y:S01]  /*7a00*/  FMUL.FTZ R24, R24, R7.reuse ;  /* 0x0000000718187220 */ /* 0x081fe20000410000 */
[-C--:B------:R-:W-:Y:S01]  /*7a10*/  FMUL.FTZ R25, R25, R7.reuse ;  /* 0x0000000719197220 */ /* 0x080fe20000410000 */
[----:B------:R-:W-:-:S08]  /*7a20*/  FMUL.FTZ R28, R28, R7 ;  /* 0x000000071c1c7220 */ /* 0x000fd00000410000 */
        /* <DEDUP_REMOVED lines=8> */
[----:B------:R0:W2:Y:S01]  /*7ab0*/  @P2 MUFU.RCP R0, R10 ;  /* 0x0000000a00002308 */ /* 0x0000a20000001000 */
        /* <DEDUP_REMOVED lines=54> */
[----:B------:R-:W-:-:S02]  /*7e20*/  IMAD.U32 R7, RZ, RZ, UR10 ;  /* 0x0000000aff077e24 */ /* 0x000fc4000f8e00ff */
[----:B------:R-:W-:Y:S01]  /*7e30*/  @P2 FMUL.FTZ R13, R13, 0.69314718246459960938 ;  /* 0x3f3172180d0d2820 */ /* 0x000fe20000410000 */
[----:B-1----:R-:W-:Y:S01]  /*7e40*/  @P1 FMUL.FTZ R8, R8, 0.69314718246459960938 ;  /* 0x3f31721808081820 */ /* 0x002fe20000410000 */
[----:B0-----:R-:W-:Y:S01]  /*7e50*/  @P2 FMUL.FTZ R10, R9, 0.69314718246459960938 ;  /* 0x3f317218090a2820 */ /* 0x001fe20000410000 */
[----:B------:R-:W-:Y:S01]  /*7e60*/  @P1 FMUL.FTZ R7, R7, 0.69314718246459960938 ;  /* 0x3f31721807071820 */ /* 0x000fe20000410000 */
        /* <DEDUP_REMOVED lines=66> */
.L_x_4431:
[----:B------:R-:W0:Y:S08]  /*8290*/  S2UR UR5, SR_CgaCtaId ;  /* 0x00000000000579c3 */ /* 0x000e300000008800 */
[----:B------:R-:W-:Y:S06]  /*82a0*/  BAR.SYNC.DEFER_BLOCKING 0x5, 0x180 ;  /* 0x0146000000007b1d */ /* 0x000fec0000010000 */
[----:B------:R-:W-:Y:S01]  /*82b0*/  UMOV UR4, 0x400 ;  /* 0x0000040000047882 */ /* 0x000fe20000000000 */
[----:B------:R-:W-:Y:S01]  /*82c0*/  BSSY B0, `(.L_x_4468) ;  /* 0x000028f000007945 */ /* 0x000fe20003800000 */
[----:B0-----:R-:W-:-:S09]  /*82d0*/  ULEA UR13, UR5, UR4, 0x18 ;  /* 0x00000004050d7291 */ /* 0x001fd2000f8ec03f */
[----:B------:R-:W0:Y:S02]  /*82e0*/  LDS R5, [UR13+0x228d0] ;  /* 0x0228d00dff057984 */ /* 0x000e240008000800 */
[----:B0-----:R-:W-:Y:S01]  /*82f0*/  R2UR UR4, R5 ;  /* 0x00000000050472ca */ /* 0x001fe200000e0000 */
[----:B------:R-:W-:Y:S06]  /*8300*/  BAR.ARV 0x4, 0x180 ;  /* 0x0106000000007b1d */ /* 0x000fec0000002000 */
[----:B------:R-:W-:Y:S08]  /*8310*/  @P0 BRA `(.L_x_4469) ;  /* 0x0000001c00500947 */ /* 0x000ff00003800000 */
[----:B------:R-:W0:Y:S01]  /*8320*/  S2UR UR5, SR_SWINHI ;  /* 0x00000000000579c3 */ /* 0x000e220000002f00 */
[----:B------:R-:W-:-:S07]  /*8330*/  IMAD.MOV.U32 R6, RZ, RZ, 0x2 ;  /* 0x00000002ff067424 */ /* 0x000fce00078e00ff */
[----:B------:R-:W-:Y:S01]  /*8340*/  BAR.SYNC.DEFER_BLOCKING 0x1, 0x100 ;  /* 0x0044000000007b1d */ /* 0x000fe20000010000 */
[----:B------:R-:W-:Y:S01]  /*8350*/  IMAD R138, R205, 0x40, R2 ;  /* 0x00000040cd8a7824 */ /* 0x000fe200078e0202 */
[----:B------:R-:W-:Y:S01]  /*8360*/  F2FP.BF16.F32.PACK_AB R24, R25, R24 ;  /* 0x000000181918723e */ /* 0x000fe200000010ff */
[----:B------:R-:W-:Y:S01]  /*8370*/  IMAD.MOV.U32 R139, RZ, RZ, 0x2 ;  /* 0x00000002ff8b7424 */ /* 0x000fe200078e00ff */
[----:B------:R-:W-:Y:S01]  /*8380*/  F2FP.BF16.F32.PACK_AB R25, R32, R26 ;  /* 0x0000001a2019723e */ /* 0x000fe200000010ff */
[----:B------:R-:W-:Y:S01]  /*8390*/  USHF.R.S32.HI UR10, URZ, 0x1f, UR39 ;  /* 0x0000001f3f0a7899 */ /* 0x000fe20008011427 */
[----:B------:R-:W-:Y:S01]  /*83a0*/  F2FP.BF16.F32.PACK_AB R26, R29, R28 ;  /* 0x0000001c1d1a723e */ /* 0x000fe200000010ff */
[----:B------:R-:W-:Y:S01]  /*83b0*/  ULDC.64 UR8, c[0x0][0xb90] ;  /* 0x0002e40000087ab9 */ /* 0x000fe20000000a00 */
[----:B------:R-:W-:Y:S01]  /*83c0*/  F2FP.BF16.F32.PACK_AB R27, R27, R30 ;  /* 0x0000001e1b1b723e */ /* 0x000fe200000010ff */
[----:B------:R-:W-:Y:S01]  /*83d0*/  USHF.R.S32.HI UR12, URZ, 0x1f, UR41 ;  /* 0x0000001f3f0c7899 */ /* 0x000fe20008011429 */
[----:B------:R-:W-:-:S02]  /*83e0*/  F2FP.BF16.F32.PACK_AB R30, R61, R185 ;  /* 0x000000b93d1e723e */ /* 0x000fc400000010ff */
[----:B------:R-:W-:Y:S02]  /*83f0*/  F2FP.BF16.F32.PACK_AB R200, R177, R200 ;  /* 0x000000c8b1c8723e */ /* 0x000fe400000010ff */
[----:B------:R-:W-:Y:S02]  /*8400*/  F2FP.BF16.F32.PACK_AB R201, R80, R76 ;  /* 0x0000004c50c9723e */ /* 0x000fe400000010ff */
[----:B------:R-:W-:Y:S02]  /*8410*/  F2FP.BF16.F32.PACK_AB R202, R125, R124 ;  /* 0x0000007c7dca723e */ /* 0x000fe400000010ff */
[----:B------:R-:W-:Y:S02]  /*8420*/  F2FP.BF16.F32.PACK_AB R203, R88, R84 ;  /* 0x0000005458cb723e */ /* 0x000fe400000010ff */
[----:B------:R-:W-:Y:S01]  /*8430*/  F2FP.BF16.F32.PACK_AB R144, R145, R144 ;  /* 0x000000909190723e */ /* 0x000fe200000010ff */
[----:B------:R-:W-:Y:S01]  /*8440*/  UMOV UR6, UR13 ;  /* 0x0000000d00067c82 */ /* 0x000fe20008000000 */
[----:B0-----:R-:W-:Y:S01]  /*8450*/  UMOV UR7, UR5 ;  /* 0x0000000500077c82 */ /* 0x001fe20008000000 */
[----:B------:R-:W-:Y:S01]  /*8460*/  UIMAD UR5, UR10, UR8, URZ ;  /* 0x000000080a0572a4 */ /* 0x000fe2000f8e023f */
[----:B------:R-:W-:Y:S01]  /*8470*/  IMAD.WIDE R6, R209, R6, UR6 ;  /* 0x00000006d1067e25 */ /* 0x000fe2000f8e0206 */
[----:B------:R-:W-:-:S02]  /*8480*/  F2FP.BF16.F32.PACK_AB R145, R173, R172 ;  /* 0x000000acad91723e */ /* 0x000fc400000010ff */
[----:B------:R-:W-:Y:S01]  /*8490*/  UIMAD UR5, UR39, UR9, UR5 ;  /* 0x00000009270572a4 */ /* 0x000fe2000f8e0205 */
[----:B------:R-:W-:Y:S01]  /*84a0*/  IMAD.WIDE R138, R138, R139, UR6 ;  /* 0x000000068a8a7e25 */ /* 0x000fe2000f8e028b */
[C---:B------:R-:W-:Y:S01]  /*84b0*/  IADD3 R153, P3, R6.reuse, 0xc060, RZ ;  /* 0x0000c06006997810 */ /* 0x040fe20007f7e0ff */
[----:B------:R-:W-:Y:S01]  /*84c0*/  UIMAD.WIDE.U32 UR6, UR39, UR8, URZ ;  /* 0x00000008270672a5 */ /* 0x000fe2000f8e003f */
[C---:B------:R-:W-:Y:S02]  /*84d0*/  IADD3 R157, P4, R6.reuse, 0xc040, RZ ;  /* 0x0000c040069d7810 */ /* 0x040fe40007f9e0ff */
[----:B------:R-:W-:Y:S01]  /*84e0*/  LOP3.LUT R152, R153, 0x380, RZ, 0xc0, !PT ;  /* 0x0000038099987812 */ /* 0x000fe200078ec0ff */
[----:B------:R-:W-:Y:S01]  /*84f0*/  ULDC.64 UR8, c[0x0][0xb98] ;  /* 0x0002e60000087ab9 */ /* 0x000fe20000000a00 */
[----:B------:R-:W-:Y:S01]  /*8500*/  IADD3 R159, P5, R6, 0xc020, RZ ;  /* 0x0000c020069f7810 */ /* 0x000fe20007fbe0ff */
[----:B------:R-:W-:Y:S01]  /*8510*/  UIADD3 UR7, UR7, UR5, URZ ;  /* 0x0000000507077290 */ /* 0x000fe2000fffe03f */
[----:B------:R-:W-:Y:S01]  /*8520*/  SHF.R.U64 R152, R152, 0x3, RZ ;  /* 0x0000000398987819 */ /* 0x000fe200000012ff */
[----:B------:R-:W-:Y:S01]  /*8530*/  UIMAD UR5, UR12, UR8, URZ ;  /* 0x000000080c0572a4 */ /* 0x000fe2000f8e023f */
[----:B------:R-:W-:Y:S01]  /*8540*/  LOP3.LUT R156, R157, 0x380, RZ, 0xc0, !PT ;  /* 0x000003809d9c7812 */ /* 0x000fe200078ec0ff */
[----:B------:R-:W-:Y:S01]  /*8550*/  UIMAD.WIDE.U32 UR6, UR41, UR8, UR6 ;  /* 0x00000008290672a5 */ /* 0x000fe2000f8e0006 */
[----:B------:R-:W-:Y:S01]  /*8560*/  LOP3.LUT R158, R159, 0x380, RZ, 0xc0, !PT ;  /* 0x000003809f9e7812 */ /* 0x000fe200078ec0ff */
[----:B------:R-:W-:Y:S01]  /*8570*/  UIMAD UR5, UR41, UR9, UR5 ;  /* 0x00000009290572a4 */ /* 0x000fe2000f8e0205 */
[----:B------:R-:W-:-:S02]  /*8580*/  IADD3 R111, P2, R6, 0x8020, RZ ;  /* 0x00008020066f7810 */ /* 0x000fc40007f5e0ff */
[----:B------:R-:W-:Y:S01]  /*8590*/  LOP3.LUT R152, R152, R153, RZ, 0x3c, !PT ;  /* 0x0000009998987212 */ /* 0x000fe200078e3cff */
[--C-:B------:R-:W-:Y:S01]  /*85a0*/  IMAD.X R153, RZ, RZ, R7.reuse, P3 ;  /* 0x000000ffff997224 */ /* 0x100fe200018e0607 */
[C---:B------:R-:W-:Y:S01]  /*85b0*/  LOP3.LUT R143, R6.reuse, 0x380, RZ, 0xc0, !PT ;  /* 0x00000380068f7812 */ /* 0x040fe200078ec0ff */
[--C-:B------:R-:W-:Y:S01]  /*85c0*/  IMAD.X R163, RZ, RZ, R7.reuse, P2 ;  /* 0x000000ffffa37224 */ /* 0x100fe200010e0607 */
[----:B------:R-:W-:Y:S01]  /*85d0*/  IADD3 R115, P0, R6, 0x8060, RZ ;  /* 0x0000806006737810 */ /* 0x000fe20007f1e0ff */
[----:B------:R-:W-:Y:S01]  /*85e0*/  ULDC.64 UR8, c[0x0][0xae8] ;  /* 0x0002ba0000087ab9 */ /* 0x000fe20000000a00 */
[----:B------:R-:W-:Y:S02]  /*85f0*/  SHF.R.U64 R156, R156, 0x3, RZ ;  /* 0x000000039c9c7819 */ /* 0x000fe400000012ff */
[----:B------:R-:W-:Y:S01]  /*8600*/  SHF.R.U64 R158, R158, 0x3, RZ ;  /* 0x000000039e9e7819 */ /* 0x000fe200000012ff */
[----:B------:R-:W-:Y:S01]  /*8610*/  IMAD.X R165, RZ, RZ, R7, P0 ;  /* 0x000000ffffa57224 */ /* 0x000fe200000e0607 */
[----:B------:R-:W-:-:S02]  /*8620*/  IADD3 R117, P6, R6, 0xc000, RZ ;  /* 0x0000c00006757810 */ /* 0x000fc40007fde0ff */
[C---:B------:R-:W-:Y:S02]  /*8630*/  IADD3 R21, P3, R6.reuse, 0x20, RZ ;  /* 0x0000002006157810 */ /* 0x040fe40007f7e0ff */
[C---:B------:R-:W-:Y:S01]  /*8640*/  IADD3 R113, P1, R6.reuse, 0x8040, RZ ;  /* 0x0000804006717810 */ /* 0x040fe20007f3e0ff */
[--C-:B------:R-:W-:Y:S01]  /*8650*/  IMAD.X R161, RZ, RZ, R7.reuse, P6 ;  /* 0x000000ffffa17224 */ /* 0x100fe200030e0607 */
[----:B------:R-:W-:Y:S01]  /*8660*/  SHF.R.U64 R143, R143, 0x3, RZ ;  /* 0x000000038f8f7819 */ /* 0x000fe200000012ff */
[--C-:B------:R-:W-:Y:S01]  /*8670*/  IMAD.X R167, RZ, RZ, R7.reuse, P3 ;  /* 0x000000ffffa77224 */ /* 0x100fe200018e0607 */
[----:B------:R-:W-:Y:S02]  /*8680*/  IADD3 R5, P2, R6, 0x4000, RZ ;  /* 0x0000400006057810 */ /* 0x000fe40007f5e0ff */
[----:B------:R-:W-:Y:S02]  /*8690*/  LOP3.LUT R9, R115, 0x380, RZ, 0xc0, !PT ;  /* 0x0000038073097812 */ /* 0x000fe400078ec0ff */
[----:B------:R-:W-:Y:S01]  /*86a0*/  LOP3.LUT R156, R156, R157, RZ, 0x3c, !PT ;  /* 0x0000009d9c9c7212 */ /* 0x000fe200078e3cff */
[--C-:B------:R-:W-:Y:S01]  /*86b0*/  IMAD.X R157, RZ, RZ, R7.reuse, P4 ;  /* 0x000000ffff9d7224 */ /* 0x100fe200020e0607 */
[----:B------:R-:W-:Y:S01]  /*86c0*/  LOP3.LUT R158, R158, R159, RZ, 0x3c, !PT ;  /* 0x0000009f9e9e7212 */ /* 0x000fe200078e3cff */
[--C-:B------:R-:W-:Y:S01]  /*86d0*/  IMAD.X R159, RZ, RZ, R7.reuse, P5 ;  /* 0x000000ffff9f7224 */ /* 0x100fe200028e0607 */
[----:B------:R-:W-:Y:S01]  /*86e0*/  IADD3.X R155, RZ, R7, RZ, P1, !PT ;  /* 0x00000007ff9b7210 */ /* 0x000fe20000ffe4ff */
        /* <DEDUP_REMOVED lines=13> */
[----:B------:R-:W-:Y:S01]  /*87c0*/  SHF.R.U64 R6, R9, 0x3, RZ ;  /* 0x0000000309067819 */ /* 0x000fe200000012ff */
[--C-:B------:R-:W-:Y:S01]  /*87d0*/  IMAD.X R9, RZ, RZ, R7.reuse, P3 ;  /* 0x000000ffff097224 */ /* 0x100fe200018e0607 */
[----:B------:R-:W-:Y:S01]  /*87e0*/  LOP3.LUT R102, R5, 0x380, RZ, 0xc0, !PT ;  /* 0x0000038005667812 */ /* 0x000fe200078ec0ff */
[----:B------:R-:W-:Y:S01]  /*87f0*/  IMAD.MOV.U32 R143, RZ, RZ, R7 ;  /* 0x000000ffff8f7224 */ /* 0x000fe200078e0007 */
[----:B------:R-:W-:-:S02]  /*8800*/  LOP3.LUT R14, R117, 0x380, RZ, 0xc0, !PT ;  /* 0x00000380750e7812 */ /* 0x000fc400078ec0ff */
[----:B------:R-:W-:Y:S02]  /*8810*/  LOP3.LUT R164, R6, R115, RZ, 0x3c, !PT ;  /* 0x0000007306a47212 */ /* 0x000fe400078e3cff */
[----:B------:R-:W-:Y:S02]  /*8820*/  SHF.R.U64 R102, R102, 0x3, RZ ;  /* 0x0000000366667819 */ /* 0x000fe400000012ff */
[----:B------:R-:W-:Y:S02]  /*8830*/  IADD3 R115, P2, R138, 0x7000, RZ ;  /* 0x000070008a737810 */ /* 0x000fe40007f5e0ff */
[----:B------:R-:W-:Y:S02]  /*8840*/  SHF.R.U64 R14, R14, 0x3, RZ ;  /* 0x000000030e0e7819 */ /* 0x000fe400000012ff */
[----:B------:R-:W-:Y:S02]  /*8850*/  LOP3.LUT R146, R102, R5, RZ, 0x3c, !PT ;  /* 0x0000000566927212 */ /* 0x000fe400078e3cff */
[----:B------:R-:W-:Y:S01]  /*8860*/  LOP3.LUT R114, R115, 0x380, RZ, 0xc0, !PT ;  /* 0x0000038073727812 */ /* 0x000fe200078ec0ff */
[----:B------:R-:W0:Y:S01]  /*8870*/  LDC R5, c[0x0][0xbe8] ;  /* 0x0002fa00ff057b82 */ /* 0x000e220000000800 */
[----:B------:R-:W-:-:S02]  /*8880*/  LOP3.LUT R160, R14, R117, RZ, 0x3c, !PT ;  /* 0x000000750ea07212 */ /* 0x000fc400078e3cff */
[----:B------:R-:W-:Y:S02]  /*8890*/  LOP3.LUT R14, R111, 0x380, RZ, 0xc0, !PT ;  /* 0x000003806f0e7812 */ /* 0x000fe400078ec0ff */
[----:B------:R-:W-:Y:S02]  /*88a0*/  LOP3.LUT R7, R12, 0x380, RZ, 0xc0, !PT ;  /* 0x000003800c077812 */ /* 0x000fe400078ec0ff */
[----:B------:R-:W-:Y:S02]  /*88b0*/  SHF.R.U64 R114, R114, 0x3, RZ ;  /* 0x0000000372727819 */ /* 0x000fe400000012ff */
[----:B------:R-:W-:Y:S02]  /*88c0*/  LOP3.LUT R6, R21, 0x380, RZ, 0xc0, !PT ;  /* 0x0000038015067812 */ /* 0x000fe400078ec0ff */
[----:B------:R-:W-:Y:S02]  /*88d0*/  SHF.R.U64 R14, R14, 0x3, RZ ;  /* 0x000000030e0e7819 */ /* 0x000fe400000012ff */
[----:B------:R-:W-:-:S02]  /*88e0*/  SHF.R.U64 R7, R7, 0x3, RZ ;  /* 0x0000000307077819 */ /* 0x000fc400000012ff */
[----:B------:R-:W-:Y:S01]  /*88f0*/  LOP3.LUT R114, R114, R115, RZ, 0x3c, !PT ;  /* 0x0000007372727212 */ /* 0x000fe200078e3cff */
[----:B------:R-:W-:Y:S01]  /*8900*/  IMAD.X R115, RZ, RZ, R139, P2 ;  /* 0x000000ffff737224 */ /* 0x000fe200010e068b */
[----:B------:R-:W-:Y:S02]  /*8910*/  SHF.R.U64 R6, R6, 0x3, RZ ;  /* 0x0000000306067819 */ /* 0x000fe400000012ff */
[----:B------:R-:W-:Y:S02]  /*8920*/  LOP3.LUT R162, R14, R111, RZ, 0x3c, !PT ;  /* 0x0000006f0ea27212 */ /* 0x000fe400078e3cff */
[----:B------:R-:W-:Y:S02]  /*8930*/  IADD3 R135, P2, R138, 0xe000, RZ ;  /* 0x0000e0008a877810 */ /* 0x000fe40007f5e0ff */
[----:B------:R-:W-:Y:S02]  /*8940*/  LOP3.LUT R168, R7, R12, RZ, 0x3c, !PT ;  /* 0x0000000c07a87212 */ /* 0x000fe400078e3cff */
[----:B------:R-:W-:-:S02]  /*8950*/  LOP3.LUT R14, R107, 0x380, RZ, 0xc0, !PT ;  /* 0x000003806b0e7812 */ /* 0x000fc400078ec0ff */
[----:B------:R-:W-:Y:S02]  /*8960*/  LOP3.LUT R12, R103, 0x380, RZ, 0xc0, !PT ;  /* 0x00000380670c7812 */ /* 0x000fe400078ec0ff */
[----:B------:R-:W-:Y:S02]  /*8970*/  LOP3.LUT R166, R6, R21, RZ, 0x3c, !PT ;  /* 0x0000001506a67212 */ /* 0x000fe400078e3cff */
[----:B------:R-:W-:Y:S02]  /*8980*/  LOP3.LUT R7, R10, 0x380, RZ, 0xc0, !PT ;  /* 0x000003800a077812 */ /* 0x000fe400078ec0ff */
[----:B------:R-:W-:Y:S02]  /*8990*/  LOP3.LUT R6, R31, 0x380, RZ, 0xc0, !PT ;  /* 0x000003801f067812 */ /* 0x000fe400078ec0ff */
[----:B------:R-:W-:Y:S02]  /*89a0*/  LOP3.LUT R134, R135, 0x380, RZ, 0xc0, !PT ;  /* 0x0000038087867812 */ /* 0x000fe400078ec0ff */
[----:B------:R-:W-:-:S02]  /*89b0*/  SHF.R.U64 R14, R14, 0x3, RZ ;  /* 0x000000030e0e7819 */ /* 0x000fc400000012ff */
[----:B------:R-:W-:Y:S02]  /*89c0*/  SHF.R.U64 R12, R12, 0x3, RZ ;  /* 0x000000030c0c7819 */ /* 0x000fe400000012ff */
[----:B------:R-:W-:Y:S02]  /*89d0*/  SHF.R.U64 R7, R7, 0x3, RZ ;  /* 0x0000000307077819 */ /* 0x000fe400000012ff */
[----:B------:R-:W-:Y:S02]  /*89e0*/  SHF.R.U64 R6, R6, 0x3, RZ ;  /* 0x0000000306067819 */ /* 0x000fe400000012ff */
[----:B------:R-:W-:Y:S02]  /*89f0*/  SHF.R.U64 R134, R134, 0x3, RZ ;  /* 0x0000000386867819 */ /* 0x000fe400000012ff */
[----:B------:R-:W-:Y:S02]  /*8a00*/  LOP3.LUT R150, R14, R107, RZ, 0x3c, !PT ;  /* 0x0000006b0e967212 */ /* 0x000fe400078e3cff */
[----:B------:R-:W-:-:S02]  /*8a10*/  LOP3.LUT R14, R12, R103, RZ, 0x3c, !PT ;  /* 0x000000670c0e7212 */ /* 0x000fc400078e3cff */
[----:B------:R-:W-:Y:S02]  /*8a20*/  LOP3.LUT R12, R7, R10, RZ, 0x3c, !PT ;  /* 0x0000000a070c7212 */ /* 0x000fe400078e3cff */
[----:B------:R-:W-:Y:S02]  /*8a30*/  LOP3.LUT R10, R6, R31, RZ, 0x3c, !PT ;  /* 0x0000001f060a7212 */ /* 0x000fe400078e3cff */
[----:B------:R-:W-:Y:S01]  /*8a40*/  LOP3.LUT R134, R134, R135, RZ, 0x3c, !PT ;  /* 0x0000008786867212 */ /* 0x000fe200078e3cff */
[----:B------:R-:W-:Y:S01]  /*8a50*/  IMAD.X R135, RZ, RZ, R139, P2 ;  /* 0x000000ffff877224 */ /* 0x000fe200010e068b */
[----:B------:R-:W-:Y:S02]  /*8a60*/  LOP3.LUT R31, R8, 0x380, RZ, 0xc0, !PT ;  /* 0x00000380081f7812 */ /* 0x000fe400078ec0ff */
[----:B------:R-:W-:Y:S02]  /*8a70*/  IADD3 R7, P3, R138, 0x1000, RZ ;  /* 0x000010008a077810 */ /* 0x000fe40007f7e0ff */
[----:B0-----:R-:W-:-:S02]  /*8a80*/  ISETP.NE.AND P2, PT, R5, 0x1, PT ;  /* 0x000000010500780c */ /* 0x001fc40003f45270 */
[----:B------:R-:W-:Y:S02]  /*8a90*/  SHF.R.U64 R31, R31, 0x3, RZ ;  /* 0x000000031f1f7819 */ /* 0x000fe400000012ff */
[----:B------:R-:W-:Y:S02]  /*8aa0*/  LOP3.LUT R6, R7, 0x380, RZ, 0xc0, !PT ;  /* 0x0000038007067812 */ /* 0x000fe400078ec0ff */
[----:B------:R-:W-:Y:S02]  /*8ab0*/  LOP3.LUT R8, R31, R8, RZ, 0x3c, !PT ;  /* 0x000000081f087212 */ /* 0x000fe400078e3cff */
[----:B------:R-:W-:Y:S02]  /*8ac0*/  SHF.R.U64 R6, R6, 0x3, RZ ;  /* 0x0000000306067819 */ /* 0x000fe400000012ff */
[----:B------:R-:W-:Y:S02]  /*8ad0*/  MOV R152, R152 ;  /* 0x0000009800987202 */ /* 0x000fe40000000f00 */
[----:B------:R-:W-:-:S02]  /*8ae0*/  MOV R153, R8 ;  /* 0x0000000800997202 */ /* 0x000fc40000000f00 */
[----:B------:R-:W-:Y:S01]  /*8af0*/  LOP3.LUT R6, R6, R7, RZ, 0x3c, !PT ;  /* 0x0000000706067212 */ /* 0x000fe200078e3cff */
[----:B------:R-:W-:Y:S01]  /*8b00*/  IMAD.X R7, RZ, RZ, R139, P3 ;  /* 0x000000ffff077224 */ /* 0x000fe200018e068b */
[----:B------:R-:W-:Y:S02]  /*8b10*/  F2FP.BF16.F32.PACK_AB R9, R35, R34 ;  /* 0x000000222309723e */ /* 0x000fe400000010ff */
[----:B------:R-:W0:Y:S01]  /*8b20*/  @P2 LDC R34, c[0x0][0xbec] ;  /* 0x0002fb00ff222b82 */ /* 0x000e220000000800 */
[----:B------:R-:W-:Y:S02]  /*8b30*/  IADD3 R117, P3, R138, 0x8000, RZ ;  /* 0x000080008a757810 */ /* 0x000fe40007f7e0ff */
[----:B------:R-:W-:Y:S02]  /*8b40*/  LOP3.LUT R20, R113, 0x380, RZ, 0xc0, !PT ;  /* 0x0000038071147812 */ /* 0x000fe400078ec0ff */
[----:B------:R-:W-:Y:S02]  /*8b50*/  LOP3.LUT R116, R117, 0x380, RZ, 0xc0, !PT ;  /* 0x0000038075747812 */ /* 0x000fe400078ec0ff */
[----:B------:R-:W-:Y:S01]  /*8b60*/  SHF.R.U64 R20, R20, 0x3, RZ ;  /* 0x0000000314147819 */ /* 0x000fe200000012ff */
[----:B------:R-:W1:Y:S01]  /*8b70*/  @P2 LDC R35, c[0x0][0xbf0] ;  /* 0x0002fc00ff232b82 */ /* 0x000e620000000800 */
[----:B------:R-:W-:-:S02]  /*8b80*/  SHF.R.U64 R116, R116, 0x3, RZ ;  /* 0x0000000374747819 */ /* 0x000fc400000012ff */
[----:B------:R-:W-:Y:S02]  /*8b90*/  LOP3.LUT R154, R20, R113, RZ, 0x3c, !PT ;  /* 0x00000071149a7212 */ /* 0x000fe400078e3cff */
[----:B------:R-:W-:Y:S02]  /*8ba0*/  IADD3 R111, P0, R138, 0x5000, RZ ;  /* 0x000050008a6f7810 */ /* 0x000fe40007f1e0ff */
[----:B------:R-:W-:Y:S01]  /*8bb0*/  LOP3.LUT R116, R116, R117, RZ, 0x3c, !PT ;  /* 0x0000007574747212 */ /* 0x000fe200078e3cff */
[----:B------:R-:W-:Y:S01]  /*8bc0*/  IMAD.X R117, RZ, RZ, R139, P3 ;  /* 0x000000ffff757224 */ /* 0x000fe200018e068b */
[----:B------:R-:W-:Y:S02]  /*8bd0*/  IADD3 R29, P3, R138, 0xf000, RZ ;  /* 0x0000f0008a1d7810 */ /* 0x000fe40007f7e0ff */
[----:B------:R-:W-:Y:S02]  /*8be0*/  MOV R154, R154 ;  /* 0x0000009a009a7202 */ /* 0x000fe40000000f00 */
[----:B------:R-:W-:-:S02]  /*8bf0*/  LOP3.LUT R110, R111, 0x380, RZ, 0xc0, !PT ;  /* 0x000003806f6e7812 */ /* 0x000fc400078ec0ff */
[----:B------:R-:W-:Y:S02]  /*8c00*/  MOV R155, R10 ;  /* 0x0000000a009b7202 */ /* 0x000fe40000000f00 */
[----:B------:R-:W-:Y:S02]  /*8c10*/  F2FP.BF16.F32.PACK_AB R10, R37, R179 ;  /* 0x000000b3250a723e */ /* 0x000fe400000010ff */
[----:B------:R-:W-:Y:S02]  /*8c20*/  LOP3.LUT R28, R29, 0x380, RZ, 0xc0, !PT ;  /* 0x000003801d1c7812 */ /* 0x000fe400078ec0ff */
[----:B------:R-:W-:Y:S02]  /*8c30*/  IADD3 R37, R16, UR43, RZ ;  /* 0x0000002b10257c10 */ /* 0x000fe4000fffe0ff */
[----:B------:R-:W-:Y:S02]  /*8c40*/  SHF.R.U64 R110, R110, 0x3, RZ ;  /* 0x000000036e6e7819 */ /* 0x000fe400000012ff */
[----:B------:R-:W-:Y:S01]  /*8c50*/  MOV R31, R142 ;  /* 0x0000008e001f7202 */ /* 0x000fe20000000f00 */
[----:B0-----:R-:W-:Y:S01]  /*8c60*/  @P2 IMAD.HI.U32 R34, R37, R34, RZ ;  /* 0x0000002225222227 */ /* 0x001fe200078e00ff */
[----:B------:R-:W-:-:S02]  /*8c70*/  IADD3 R113, P1, R138, 0x6000, RZ ;  /* 0x000060008a717810 */ /* 0x000fc40007f3e0ff */
[----:B------:R-:W-:Y:S01]  /*8c80*/  SHF.R.U64 R28, R28, 0x3, RZ ;  /* 0x000000031c1c7819 */ /* 0x000fe200000012ff */
[----:B------:R0:W-:Y:S01]  /*8c90*/  STSM.16.M88.4 [R31], R24 ;  /* 0x000000181f007844 */ /* 0x0001e20000000200 */
[----:B------:R-:W-:Y:S01]  /*8ca0*/  MOV R150, R150 ;  /* 0x0000009600967202 */ /* 0x000fe20000000f00 */
[--C-:B------:R-:W-:Y:S01]  /*8cb0*/  IMAD.X R143, RZ, RZ, R139.reuse, P3 ;  /* 0x000000ffff8f7224 */ /* 0x100fe200018e068b */
[----:B------:R-:W-:Y:S01]  /*8cc0*/  LOP3.LUT R110, R110, R111, RZ, 0x3c, !PT ;  /* 0x0000006f6e6e7212 */ /* 0x000fe200078e3cff */
[----:B------:R-:W-:Y:S01]  /*8cd0*/  IMAD.X R111, RZ, RZ, R139, P0 ;  /* 0x000000ffff6f7224 */ /* 0x000fe200000e068b */
[----:B------:R-:W-:Y:S02]  /*8ce0*/  MOV R166, R166 ;  /* 0x000000a600a67202 */ /* 0x000fe40000000f00 */
[----:B------:R-:W-:Y:S02]  /*8cf0*/  MOV R32, R14 ;  /* 0x0000000e00207202 */ /* 0x000fe40000000f00 */
[----:B------:R-:W-:-:S02]  /*8d00*/  MOV R151, R12 ;  /* 0x0000000c00977202 */ /* 0x000fc40000000f00 */
[----:B------:R-:W-:Y:S01]  /*8d10*/  F2FP.BF16.F32.PACK_AB R8, R33, R178 ;  /* 0x000000b22108723e */ /* 0x000fe200000010ff */
[----:B------:R-:W-:Y:S01]  /*8d20*/  IMAD.MOV.U32 R33, RZ, RZ, R37 ;  /* 0x000000ffff217224 */ /* 0x000fe200078e0025 */
[----:B------:R-:W-:Y:S02]  /*8d30*/  F2FP.BF16.F32.PACK_AB R11, R39, R38 ;  /* 0x00000026270b723e */ /* 0x000fe400000010ff */
[----:B------:R-:W-:Y:S02]  /*8d40*/  F2FP.BF16.F32.PACK_AB R12, R41, R180 ;  /* 0x000000b4290c723e */ /* 0x000fe400000010ff */
[----:B------:R-:W-:Y:S01]  /*8d50*/  F2FP.BF16.F32.PACK_AB R13, R43, R42 ;  /* 0x0000002a2b0d723e */ /* 0x000fe200000010ff */
[----:B------:R2:W-:Y:S01]  /*8d60*/  STSM.16.M88.4 [R166], R8 ;  /* 0x00000008a6007844 */ /* 0x0005e20000000200 */
[----:B------:R-:W-:Y:S02]  /*8d70*/  F2FP.BF16.F32.PACK_AB R14, R45, R181 ;  /* 0x000000b52d0e723e */ /* 0x000fe400000010ff */
[----:B------:R-:W-:-:S02]  /*8d80*/  F2FP.BF16.F32.PACK_AB R15, R47, R46 ;  /* 0x0000002e2f0f723e */ /* 0x000fc400000010ff */
[----:B------:R-:W-:Y:S02]  /*8d90*/  LOP3.LUT R112, R113, 0x380, RZ, 0xc0, !PT ;  /* 0x0000038071707812 */ /* 0x000fe400078ec0ff */
[----:B------:R-:W-:Y:S01]  /*8da0*/  IADD3 R127, P0, R138, 0xc000, RZ ;  /* 0x0000c0008a7f7810 */ /* 0x000fe20007f1e0ff */
[----:B------:R3:W-:Y:S01]  /*8db0*/  STSM.16.M88.4 [R155], R12 ;  /* 0x0000000c9b007844 */ /* 0x0007e20000000200 */
[----:B------:R-:W-:Y:S02]  /*8dc0*/  LOP3.LUT R142, R28, R29, RZ, 0x3c, !PT ;  /* 0x0000001d1c8e7212 */ /* 0x000fe400078e3cff */
[----:B0-----:R-:W-:Y:S02]  /*8dd0*/  F2FP.BF16.F32.PACK_AB R24, R49, R182 ;  /* 0x000000b63118723e */ /* 0x001fe400000010ff */
[----:B------:R-:W-:Y:S02]  /*8de0*/  F2FP.BF16.F32.PACK_AB R25, R51, R50 ;  /* 0x000000323319723e */ /* 0x000fe400000010ff */
[----:B------:R-:W-:-:S02]  /*8df0*/  F2FP.BF16.F32.PACK_AB R26, R53, R183 ;  /* 0x000000b7351a723e */ /* 0x000fc400000010ff */
[----:B------:R-:W-:Y:S02]  /*8e00*/  F2FP.BF16.F32.PACK_AB R27, R55, R54 ;  /* 0x00000036371b723e */ /* 0x000fe400000010ff */
[----:B------:R-:W-:Y:S02]  /*8e10*/  MOV R146, R146 ;  /* 0x0000009200927202 */ /* 0x000fe40000000f00 */
[----:B------:R-:W-:Y:S01]  /*8e20*/  F2FP.BF16.F32.PACK_AB R28, R57, R184 ;  /* 0x000000b8391c723e */ /* 0x000fe200000010ff */
[----:B------:R-:W-:Y:S01]  /*8e30*/  STSM.16.M88.4 [R153], R24 ;  /* 0x0000001899007844 */ /* 0x000fe20000000200 */
[----:B------:R-:W-:Y:S02]  /*8e40*/  F2FP.BF16.F32.PACK_AB R29, R59, R58 ;  /* 0x0000003a3b1d723e */ /* 0x000fe400000010ff */
[----:B------:R-:W-:Y:S02]  /*8e50*/  F2FP.BF16.F32.PACK_AB R31, R63, R62 ;  /* 0x0000003e3f1f723e */ /* 0x000fe400000010ff */
[----:B-1----:R-:W-:-:S02]  /*8e60*/  @P2 SHF.R.U32.HI R33, RZ, R35, R34 ;  /* 0x00000023ff212219 */ /* 0x002fc40000011622 */
[----:B------:R-:W-:Y:S01]  /*8e70*/  SHF.R.U64 R112, R112, 0x3, RZ ;  /* 0x0000000370707819 */ /* 0x000fe200000012ff */
[----:B------:R0:W-:Y:S01]  /*8e80*/  STSM.16.M88.4 [R146], R28 ;  /* 0x0000001c92007844 */ /* 0x0001e20000000200 */
[----:B------:R-:W-:Y:S02]  /*8e90*/  LOP3.LUT R126, R127, 0x380, RZ, 0xc0, !PT ;  /* 0x000003807f7e7812 */ /* 0x000fe400078ec0ff */
[----:B--2---:R-:W-:Y:S02]  /*8ea0*/  F2FP.BF16.F32.PACK_AB R8, R65, R186 ;  /* 0x000000ba4108723e */ /* 0x004fe400000010ff */
[----:B------:R-:W-:Y:S02]  /*8eb0*/  F2FP.BF16.F32.PACK_AB R9, R67, R66 ;  /* 0x000000424309723e */ /* 0x000fe400000010ff */
[----:B------:R-:W-:Y:S02]  /*8ec0*/  F2FP.BF16.F32.PACK_AB R10, R69, R187 ;  /* 0x000000bb450a723e */ /* 0x000fe400000010ff */
[----:B------:R-:W-:-:S02]  /*8ed0*/  F2FP.BF16.F32.PACK_AB R11, R71, R70 ;  /* 0x00000046470b723e */ /* 0x000fc400000010ff */
[----:B---3--:R-:W-:Y:S02]  /*8ee0*/  F2FP.BF16.F32.PACK_AB R12, R73, R188 ;  /* 0x000000bc490c723e */ /* 0x008fe400000010ff */
[----:B------:R-:W-:Y:S01]  /*8ef0*/  F2FP.BF16.F32.PACK_AB R13, R75, R74 ;  /* 0x0000004a4b0d723e */ /* 0x000fe200000010ff */
[----:B------:R-:W-:Y:S01]  /*8f00*/  STSM.16.M88.4 [R151], R8 ;  /* 0x0000000897007844 */ /* 0x000fe20000000200 */
[----:B------:R-:W-:Y:S01]  /*8f10*/  F2FP.BF16.F32.PACK_AB R14, R77, R189 ;  /* 0x000000bd4d0e723e */ /* 0x000fe200000010ff */
[----:B0-----:R-:W-:Y:S01]  /*8f20*/  IMAD.MOV R28, RZ, RZ, -R33 ;  /* 0x000000ffff1c7224 */ /* 0x001fe200078e0a21 */
[----:B------:R-:W-:Y:S02]  /*8f30*/  F2FP.BF16.F32.PACK_AB R15, R79, R78 ;  /* 0x0000004e4f0f723e */ /* 0x000fe400000010ff */
[----:B------:R-:W-:Y:S01]  /*8f40*/  LOP3.LUT R112, R112, R113, RZ, 0x3c, !PT ;  /* 0x0000007170707212 */ /* 0x000fe200078e3cff */
[----:B------:R-:W-:Y:S01]  /*8f50*/  IMAD.X R113, RZ, RZ, R139, P1 ;  /* 0x000000ffff717224 */ /* 0x000fe200008e068b */
[----:B------:R-:W-:Y:S01]  /*8f60*/  SHF.R.U64 R126, R126, 0x3, RZ ;  /* 0x000000037e7e7819 */ /* 0x000fe200000012ff */
[----:B------:R-:W-:Y:S01]  /*8f70*/  IMAD R35, R5, R28, R37 ;  /* 0x0000001c05237224 */ /* 0x000fe200078e0225 */
[----:B------:R-:W-:Y:S01]  /*8f80*/  F2FP.BF16.F32.PACK_AB R24, R81, R190 ;  /* 0x000000be5118723e */ /* 0x000fe200000010ff */
[----:B------:R0:W-:Y:S01]  /*8f90*/  STSM.16.M88.4 [R32], R12 ;  /* 0x0000000c20007844 */ /* 0x0001e20000000200 */
[----:B------:R-:W-:-:S02]  /*8fa0*/  F2FP.BF16.F32.PACK_AB R25, R83, R82 ;  /* 0x000000525319723e */ /* 0x000fc400000010ff */
[----:B------:R-:W-:Y:S02]  /*8fb0*/  F2FP.BF16.F32.PACK_AB R26, R85, R191 ;  /* 0x000000bf551a723e */ /* 0x000fe400000010ff */
[----:B------:R-:W-:Y:S02]  /*8fc0*/  F2FP.BF16.F32.PACK_AB R27, R87, R86 ;  /* 0x00000056571b723e */ /* 0x000fe400000010ff */
[----:B------:R-:W-:Y:S02]  /*8fd0*/  IADD3 R131, P1, R138, 0xd000, RZ ;  /* 0x0000d0008a837810 */ /* 0x000fe40007f3e0ff */
[----:B------:R-:W-:Y:S01]  /*8fe0*/  LOP3.LUT R126, R126, R127, RZ, 0x3c, !PT ;  /* 0x0000007f7e7e7212 */ /* 0x000fe200078e3cff */
[----:B------:R-:W-:Y:S01]  /*8ff0*/  IMAD.X R127, RZ, RZ, R139, P0 ;  /* 0x000000ffff7f7224 */ /* 0x000fe200000e068b */
[----:B------:R1:W-:Y:S01]  /*9000*/  STSM.16.M88.4 [R150], R24 ;  /* 0x0000001896007844 */ /* 0x0003e20000000200 */
[----:B------:R-:W-:Y:S02]  /*9010*/  LOP3.LUT R130, R131, 0x380, RZ, 0xc0, !PT ;  /* 0x0000038083827812 */ /* 0x000fe400078ec0ff */
[C---:B------:R-:W-:Y:S01]  /*9020*/  IADD3 R21, P4, R138.reuse, 0x2000, RZ ;  /* 0x000020008a157810 */ /* 0x040fe20007f9e0ff */
[----:B0-----:R-:W-:Y:S01]  /*9030*/  IMAD.U32 R14, RZ, RZ, UR5 ;  /* 0x00000005ff0e7e24 */ /* 0x001fe2000f8e00ff */
[----:B------:R-:W-:Y:S01]  /*9040*/  SHF.R.S32.HI R13, RZ, 0x1f, R33 ;  /* 0x0000001fff0d7819 */ /* 0x000fe20000011421 */
[----:B------:R-:W-:Y:S01]  /*9050*/  ULDC UR5, c[0x0][0xa88] ;  /* 0x0002a20000057ab9 */ /* 0x000fe20000000800 */
[----:B------:R-:W-:-:S02]  /*9060*/  IADD3 R103, P5, R138, 0x3000, RZ ;  /* 0x000030008a677810 */ /* 0x000fc40007fbe0ff */
[----:B------:R-:W-:Y:S02]  /*9070*/  IADD3 R107, P6, R138, 0x4000, RZ ;  /* 0x000040008a6b7810 */ /* 0x000fe40007fde0ff */
[----:B------:R-:W-:Y:S02]  /*9080*/  SHF.R.S32.HI R12, RZ, 0x1f, R35 ;  /* 0x0000001fff0c7819 */ /* 0x000fe40000011423 */
[----:B------:R-:W-:Y:S02]  /*9090*/  SHF.R.U64 R130, R130, 0x3, RZ ;  /* 0x0000000382827819 */ /* 0x000fe400000012ff */
[----:B-1----:R-:W-:Y:S01]  /*90a0*/  IADD3 R24, P0, R33, UR6, RZ ;  /* 0x0000000621187c10 */ /* 0x002fe2000ff1e0ff */
[----:B------:R-:W-:Y:S01]  /*90b0*/  VIADD R27, R208, UR43 ;  /* 0x0000002bd01b7c36 */ /* 0x000fe20008000000 */
[----:B------:R-:W-:Y:S02]  /*90c0*/  LOP3.LUT R20, R21, 0x380, RZ, 0xc0, !PT ;  /* 0x0000038015147812 */ /* 0x000fe400078ec0ff */
[----:B------:R-:W-:Y:S01]  /*90d0*/  IADD3.X R25, R13, UR7, R14, P0, !PT ;  /* 0x000000070d197c10 */ /* 0x000fe200087fe40e */
[----:B------:R-:W-:Y:S01]  /*90e0*/  ULDC.64 UR6, c[0x0][0xb88] ;  /* 0x0002e20000067ab9 */ /* 0x000fe20000000a00 */
[----:B------:R-:W-:Y:S01]  /*90f0*/  LOP3.LUT R102, R103, 0x380, RZ, 0xc0, !PT ;  /* 0x0000038067667812 */ /* 0x000fe200078ec0ff */
[----:B------:R-:W-:Y:S01]  /*9100*/  IMAD R12, R12, UR6, RZ ;  /* 0x000000060c0c7c24 */ /* 0x000fe2000f8e02ff */
[----:B------:R-:W-:Y:S01]  /*9110*/  LOP3.LUT R106, R107, 0x380, RZ, 0xc0, !PT ;  /* 0x000003806b6a7812 */ /* 0x000fe200078ec0ff */
[----:B------:R-:W-:Y:S01]  /*9120*/  IMAD.WIDE.U32 R24, R35, UR6, R24 ;  /* 0x0000000623187c25 */ /* 0x000fe2000f8e0018 */
[----:B------:R-:W-:-:S02]  /*9130*/  LOP3.LUT R130, R130, R131, RZ, 0x3c, !PT ;  /* 0x0000008382827212 */ /* 0x000fc400078e3cff */
[----:B------:R-:W-:Y:S01]  /*9140*/  MOV R168, R168 ;  /* 0x000000a800a87202 */ /* 0x000fe20000000f00 */
[----:B------:R-:W-:Y:S01]  /*9150*/  IMAD R35, R35, UR7, R12 ;  /* 0x0000000723237c24 */ /* 0x000fe2000f8e020c */
[----:B------:R-:W-:Y:S01]  /*9160*/  F2FP.BF16.F32.PACK_AB R28, R89, R192 ;  /* 0x000000c0591c723e */ /* 0x000fe200000010ff */
[----:B------:R-:W-:Y:S01]  /*9170*/  ULDC.64 UR6, c[0x0][0xb50] ;  /* 0x0002d40000067ab9 */ /* 0x000fe20000000a00 */
[----:B------:R-:W-:Y:S02]  /*9180*/  F2FP.BF16.F32.PACK_AB R29, R91, R90 ;  /* 0x0000005a5b1d723e */ /* 0x000fe400000010ff */
[----:B------:R-:W-:Y:S02]  /*9190*/  F2FP.BF16.F32.PACK_AB R30, R93, R193 ;  /* 0x000000c15d1e723e */ /* 0x000fe400000010ff */
[----:B------:R-:W-:Y:S02]  /*91a0*/  F2FP.BF16.F32.PACK_AB R31, R95, R94 ;  /* 0x0000005e5f1f723e */ /* 0x000fe400000010ff */
[----:B------:R-:W-:-:S02]  /*91b0*/  LOP3.LUT R131, R138, 0x380, RZ, 0xc0, !PT ;  /* 0x000003808a837812 */ /* 0x000fc400078ec0ff */
[----:B------:R-:W-:Y:S01]  /*91c0*/  MOV R162, R162 ;  /* 0x000000a200a27202 */ /* 0x000fe20000000f00 */
[----:B------:R-:W-:Y:S01]  /*91d0*/  STSM.16.M88.4 [R168], R28 ;  /* 0x0000001ca8007844 */ /* 0x000fe20000000200 */
[----:B------:R-:W-:Y:S02]  /*91e0*/  F2FP.BF16.F32.PACK_AB R8, R97, R194 ;  /* 0x000000c26108723e */ /* 0x000fe400000010ff */
[----:B------:R-:W-:Y:S02]  /*91f0*/  F2FP.BF16.F32.PACK_AB R9, R99, R98 ;  /* 0x000000626309723e */ /* 0x000fe400000010ff */
[----:B------:R-:W-:Y:S02]  /*9200*/  F2FP.BF16.F32.PACK_AB R10, R101, R195 ;  /* 0x000000c3650a723e */ /* 0x000fe400000010ff */
[----:B------:R-:W-:Y:S01]  /*9210*/  F2FP.BF16.F32.PACK_AB R11, R40, R36 ;  /* 0x00000024280b723e */ /* 0x000fe200000010ff */
[----:B------:R-:W-:Y:S01]  /*9220*/  IMAD R40, R5, UR5, RZ ;  /* 0x0000000505287c24 */ /* 0x000fe2000f8e02ff */
[----:B------:R-:W-:-:S02]  /*9230*/  SHF.R.U64 R20, R20, 0x3, RZ ;  /* 0x0000000314147819 */ /* 0x000fc400000012ff */
[----:B------:R-:W-:Y:S01]  /*9240*/  SHF.R.U64 R102, R102, 0x3, RZ ;  /* 0x0000000366667819 */ /* 0x000fe200000012ff */
[----:B------:R0:W-:Y:S01]  /*9250*/  STSM.16.M88.4 [R162], R8 ;  /* 0x00000008a2007844 */ /* 0x0001e20000000200 */
[----:B------:R-:W-:Y:S02]  /*9260*/  SHF.R.U64 R106, R106, 0x3, RZ ;  /* 0x000000036a6a7819 */ /* 0x000fe400000012ff */
[----:B------:R-:W-:Y:S02]  /*9270*/  SHF.R.U64 R131, R131, 0x3, RZ ;  /* 0x0000000383837819 */ /* 0x000fe400000012ff */
[----:B------:R-:W-:Y:S02]  /*9280*/  LOP3.LUT R20, R20, R21, RZ, 0x3c, !PT ;  /* 0x0000001514147212 */ /* 0x000fe400078e3cff */
[----:B------:R-:W-:Y:S01]  /*9290*/  LOP3.LUT R102, R102, R103, RZ, 0x3c, !PT ;  /* 0x0000006766667212 */ /* 0x000fe200078e3cff */
[--C-:B------:R-:W-:Y:S01]  /*92a0*/  IMAD.X R103, RZ, RZ, R139.reuse, P5 ;  /* 0x000000ffff677224 */ /* 0x100fe200028e068b */
[----:B------:R-:W-:Y:S01]  /*92b0*/  LOP3.LUT R106, R106, R107, RZ, 0x3c, !PT ;  /* 0x0000006b6a6a7212 */ /* 0x000fe200078e3cff */
[----:B------:R-:W-:Y:S01]  /*92c0*/  IMAD.X R107, RZ, RZ, R139, P6 ;  /* 0x000000ffff6b7224 */ /* 0x000fe200030e068b */
[----:B------:R-:W-:-:S02]  /*92d0*/  IADD3.X R21, RZ, R139, RZ, P4, !PT ;  /* 0x0000008bff157210 */ /* 0x000fc400027fe4ff */
[----:B------:R-:W-:Y:S02]  /*92e0*/  LOP3.LUT P0, RZ, R206, 0x3, RZ, 0xc0, !PT ;  /* 0x00000003ceff7812 */ /* 0x000fe4000780c0ff */
[C---:B------:R-:W-:Y:S01]  /*92f0*/  IADD3 R119, P4, R138.reuse, 0x9000, RZ ;  /* 0x000090008a777810 */ /* 0x040fe20007f9e0ff */
[----:B0-----:R-:W-:Y:S01]  /*9300*/  IMAD.IADD R11, R25, 0x1, R35 ;  /* 0x00000001190b7824 */ /* 0x001fe200078e0223 */
[C---:B------:R-:W-:Y:S01]  /*9310*/  IADD3 R121, P5, R138.reuse, 0xa000, RZ ;  /* 0x0000a0008a797810 */ /* 0x040fe20007fbe0ff */
[----:B------:R-:W-:Y:S01]  /*9320*/  VIADD R9, R27, 0x8 ;  /* 0x000000081b097836 */ /* 0x000fe20000000000 */
[----:B------:R-:W-:Y:S02]  /*9330*/  IADD3 R123, P6, R138, 0xb000, RZ ;  /* 0x0000b0008a7b7810 */ /* 0x000fe40007fde0ff */
[----:B------:R-:W-:Y:S02]  /*9340*/  LEA R26, P3, R24, UR6, 0x2 ;  /* 0x00000006181a7c11 */ /* 0x000fe4000f8610ff */
[----:B------:R-:W-:Y:S01]  /*9350*/  LOP3.LUT R138, R131, R138, RZ, 0x3c, !PT ;  /* 0x0000008a838a7212 */ /* 0x000fe200078e3cff */
[----:B------:R-:W-:Y:S01]  /*9360*/  IMAD.X R131, RZ, RZ, R139, P1 ;  /* 0x000000ffff837224 */ /* 0x000fe200008e068b */
[----:B------:R-:W-:Y:S01]  /*9370*/  F2FP.BF16.F32.PACK_AB R12, R105, R196 ;  /* 0x000000c4690c723e */ /* 0x000fe200000010ff */
[----:B------:R-:W-:Y:S01]  /*9380*/  SHFL.IDX PT, R36, R26, RZ, 0x1c1f ;  /* 0x001c1fff1a247589 */ /* 0x000fe200000e0000 */
[----:B------:R-:W-:-:S02]  /*9390*/  F2FP.BF16.F32.PACK_AB R13, R48, R44 ;  /* 0x0000002c300d723e */ /* 0x000fc400000010ff */
[----:B------:R-:W-:Y:S01]  /*93a0*/  F2FP.BF16.F32.PACK_AB R14, R109, R197 ;  /* 0x000000c56d0e723e */ /* 0x000fe200000010ff */
[----:B------:R-:W-:Y:S01]  /*93b0*/  SHFL.IDX PT, R38, R26, 0x1, 0x1c1f ;  /* 0x003c1f001a267f89 */ /* 0x000fe200000e0000 */
[----:B------:R-:W-:Y:S02]  /*93c0*/  F2FP.BF16.F32.PACK_AB R15, R56, R52 ;  /* 0x00000034380f723e */ /* 0x000fe400000010ff */
[-C--:B------:R-:W-:Y:S02]  /*93d0*/  ISETP.GE.OR P1, PT, R27, R40.reuse, P0 ;  /* 0x000000281b00720c */ /* 0x080fe40000726670 */
[----:B------:R-:W-:Y:S01]  /*93e0*/  LEA.HI.X R27, R24, UR7, R11, 0x2, P3 ;  /* 0x00000007181b7c11 */ /* 0x000fe200098f140b */
[----:B------:R0:W-:Y:S01]  /*93f0*/  STSM.16.M88.4 [R154], R12 ;  /* 0x0000000c9a007844 */ /* 0x0001e20000000200 */
[----:B------:R-:W-:Y:S02]  /*9400*/  ISETP.GE.OR P0, PT, R9, R40, P0 ;  /* 0x000000280900720c */ /* 0x000fe40000706670 */
[----:B------:R-:W-:Y:S01]  /*9410*/  MOV R164, R164 ;  /* 0x000000a400a47202 */ /* 0x000fe20000000f00 */
[----:B------:R-:W1:Y:S01]  /*9420*/  SHFL.IDX PT, R37, R27, RZ, 0x1c1f ;  /* 0x001c1fff1b257589 */ /* 0x000e6200000e0000 */
[----:B------:R-:W-:-:S02]  /*9430*/  F2FP.BF16.F32.PACK_AB R8, R175, R198 ;  /* 0x000000c6af08723e */ /* 0x000fc400000010ff */
[----:B------:R-:W-:Y:S01]  /*9440*/  F2FP.BF16.F32.PACK_AB R9, R64, R60 ;  /* 0x0000003c4009723e */ /* 0x000fe200000010ff */
[----:B------:R2:W3:Y:S01]  /*9450*/  SHFL.IDX PT, R39, R27, 0x1, 0x1c1f ;  /* 0x003c1f001b277f89 */ /* 0x0004e200000e0000 */
[----:B------:R-:W-:Y:S02]  /*9460*/  F2FP.BF16.F32.PACK_AB R10, R176, R199 ;  /* 0x000000c7b00a723e */ /* 0x000fe400000010ff */
[----:B------:R-:W-:Y:S02]  /*9470*/  F2FP.BF16.F32.PACK_AB R11, R72, R68 ;  /* 0x00000044480b723e */ /* 0x000fe400000010ff */
[----:B------:R-:W-:Y:S02]  /*9480*/  MOV R160, R160 ;  /* 0x000000a000a07202 */ /* 0x000fe40000000f00 */
[----:B------:R-:W-:Y:S01]  /*9490*/  MOV R158, R158 ;  /* 0x0000009e009e7202 */ /* 0x000fe20000000f00 */
[----:B------:R-:W-:Y:S01]  /*94a0*/  STSM.16.M88.4 [R164], R8 ;  /* 0x00000008a4007844 */ /* 0x000fe20000000200 */
[----:B0-----:R-:W-:-:S02]  /*94b0*/  F2FP.BF16.F32.PACK_AB R12, R129, R204 ;  /* 0x000000cc810c723e */ /* 0x001fc400000010ff */
[----:B------:R-:W-:Y:S01]  /*94c0*/  F2FP.BF16.F32.PACK_AB R13, R96, R92 ;  /* 0x0000005c600d723e */ /* 0x000fe200000010ff */
[----:B------:R-:W-:Y:S01]  /*94d0*/  STSM.16.M88.4 [R160], R200 ;  /* 0x000000c8a0007844 */ /* 0x000fe20000000200 */
[----:B------:R-:W-:Y:S02]  /*94e0*/  F2FP.BF16.F32.PACK_AB R14, R133, R132 ;  /* 0x00000084850e723e */ /* 0x000fe400000010ff */
[----:B------:R-:W-:Y:S02]  /*94f0*/  F2FP.BF16.F32.PACK_AB R15, R104, R100 ;  /* 0x00000064680f723e */ /* 0x000fe400000010ff */
[----:B------:R-:W-:Y:S02]  /*9500*/  MOV R156, R156 ;  /* 0x0000009c009c7202 */ /* 0x000fe40000000f00 */
[----:B------:R-:W-:Y:S01]  /*9510*/  F2FP.BF16.F32.PACK_AB R24, R137, R136 ;  /* 0x000000888918723e */ /* 0x000fe200000010ff */
[----:B------:R-:W-:Y:S01]  /*9520*/  STSM.16.M88.4 [R158], R12 ;  /* 0x0000000c9e007844 */ /* 0x000fe20000000200 */
[----:B------:R-:W-:-:S02]  /*9530*/  F2FP.BF16.F32.PACK_AB R25, R128, R108 ;  /* 0x0000006c8019723e */ /* 0x000fc400000010ff */
[----:B------:R-:W-:Y:S02]  /*9540*/  F2FP.BF16.F32.PACK_AB R26, R141, R140 ;  /* 0x0000008c8d1a723e */ /* 0x000fe400000010ff */
[----:B--2---:R-:W-:Y:S02]  /*9550*/  F2FP.BF16.F32.PACK_AB R27, R171, R170 ;  /* 0x000000aaab1b723e */ /* 0x004fe400000010ff */
[----:B------:R-:W-:Y:S02]  /*9560*/  F2FP.BF16.F32.PACK_AB R146, R149, R148 ;  /* 0x000000949592723e */ /* 0x000fe400000010ff */
[----:B------:R-:W-:Y:S01]  /*9570*/  F2FP.BF16.F32.PACK_AB R147, R0, R174 ;  /* 0x000000ae0093723e */ /* 0x000fe200000010ff */
[----:B------:R-:W-:Y:S01]  /*9580*/  STSM.16.M88.4 [R156], R24 ;  /* 0x000000189c007844 */ /* 0x000fe20000000200 */
[----:B------:R-:W-:Y:S01]  /*9590*/  UIMAD UR5, UR10, UR8, URZ ;  /* 0x000000080a0572a4 */ /* 0x000fe2000f8e023f */
[----:B------:R-:W-:Y:S02]  /*95a0*/  LOP3.LUT R118, R119, 0x380, RZ, 0xc0, !PT ;  /* 0x0000038077767812 */ /* 0x000fe400078ec0ff */
[----:B------:R-:W-:Y:S01]  /*95b0*/  STSM.16.M88.4 [R152], R144 ;  /* 0x0000009098007844 */ /* 0x000fe20000000200 */
[----:B------:R-:W-:Y:S01]  /*95c0*/  IMAD R0, R23, 0x20, R205 ;  /* 0x0000002017007824 */ /* 0x000fe200078e02cd */
[----:B------:R-:W-:Y:S01]  /*95d0*/  UIMAD.WIDE.U32 UR6, UR39, UR8, URZ ;  /* 0x00000008270672a5 */ /* 0x000fe2000f8e003f */
[----:B------:R-:W-:Y:S01]  /*95e0*/  LOP3.LUT R120, R121, 0x380, RZ, 0xc0, !PT ;  /* 0x0000038079787812 */ /* 0x000fe200078ec0ff */
[----:B------:R-:W-:Y:S01]  /*95f0*/  BAR.SYNC.DEFER_BLOCKING 0x1, 0x100 ;  /* 0x0044000000007b1d */ /* 0x000fe20000010000 */
[----:B------:R-:W-:Y:S01]  /*9600*/  UIMAD UR5, UR39, UR9, UR5 ;  /* 0x00000009270572a4 */ /* 0x000fe2000f8e0205 */
[----:B------:R-:W-:-:S02]  /*9610*/  LOP3.LUT R122, R123, 0x380, RZ, 0xc0, !PT ;  /* 0x000003807b7a7812 */ /* 0x000fc400078ec0ff */
[----:B------:R-:W-:Y:S02]  /*9620*/  SHF.R.U64 R118, R118, 0x3, RZ ;  /* 0x0000000376767819 */ /* 0x000fe400000012ff */
[----:B------:R-:W-:Y:S01]  /*9630*/  ULDC.64 UR10, c[0x0][0xaf0] ;  /* 0x0002bc00000a7ab9 */ /* 0x000fe20000000a00 */
[----:B------:R-:W-:Y:S01]  /*9640*/  SHF.R.U64 R120, R120, 0x3, RZ ;  /* 0x0000000378787819 */ /* 0x000fe200000012ff */
[----:B-1----:R-:W-:Y:S01]  /*9650*/  @!P1 ST.E desc[UR48][R36.64], R4 ;  /* 0x0000000424009985 */ /* 0x002fe2000c101930 */
[----:B------:R-:W-:Y:S01]  /*9660*/  UIMAD UR8, UR12, UR10, URZ ;  /* 0x0000000a0c0872a4 */ /* 0x000fe2000f8e023f */
[----:B------:R-:W-:Y:S02]  /*9670*/  SHF.R.U64 R122, R122, 0x3, RZ ;  /* 0x000000037a7a7819 */ /* 0x000fe400000012ff */
[----:B---3--:R0:W-:Y:S01]  /*9680*/  @!P0 ST.E desc[UR48][R38.64], R3 ;  /* 0x0000000326008985 */ /* 0x0081e2000c101930 */
[----:B------:R-:W-:Y:S01]  /*9690*/  UIADD3 UR7, UR7, UR5, URZ ;  /* 0x0000000507077290 */ /* 0x000fe2000fffe03f */
[----:B------:R-:W-:-:S02]  /*96a0*/  LOP3.LUT R118, R118, R119, RZ, 0x3c, !PT ;  /* 0x0000007776767212 */ /* 0x000fc400078e3cff */
[----:B------:R1:W5:Y:S01]  /*96b0*/  LD.E.128 R28, desc[UR48][R6.64] ;  /* 0x00000030061c7980 */ /* 0x000362000c101d00 */
[----:B------:R-:W-:Y:S02]  /*96c0*/  LOP3.LUT R120, R120, R121, RZ, 0x3c, !PT ;  /* 0x0000007978787212 */ /* 0x000fe400078e3cff */
[----:B------:R-:W-:Y:S01]  /*96d0*/  LOP3.LUT R122, R122, R123, RZ, 0x3c, !PT ;  /* 0x0000007b7a7a7212 */ /* 0x000fe200078e3cff */
[----:B------:R2:W5:Y:S01]  /*96e0*/  LD.E.128 R32, desc[UR48][R20.64] ;  /* 0x0000003014207980 */ /* 0x000562000c101d00 */
[----:B------:R-:W-:Y:S01]  /*96f0*/  UIMAD UR5, UR41, UR11, UR8 ;  /* 0x0000000b290572a4 */ /* 0x000fe2000f8e0208 */
[--C-:B------:R-:W-:Y:S01]  /*9700*/  IMAD.X R119, RZ, RZ, R139.reuse, P4 ;  /* 0x000000ffff777224 */ /* 0x100fe200020e068b */
[----:B------:R-:W-:Y:S01]  /*9710*/  UIMAD.WIDE.U32 UR6, UR41, UR10, UR6 ;  /* 0x0000000a290672a5 */ /* 0x000fe2000f8e0006 */
[--C-:B------:R-:W-:Y:S01]  /*9720*/  IMAD.X R121, RZ, RZ, R139.reuse, P5 ;  /* 0x000000ffff797224 */ /* 0x100fe200028e068b */
[----:B------:R-:W-:Y:S01]  /*9730*/  ULDC.64 UR8, c[0x0][0xae0] ;  /* 0x0002b80000087ab9 */ /* 0x000fe20000000a00 */
[----:B-1----:R-:W1:Y:S01]  /*9740*/  @P2 LDC R7, c[0x0][0xbec] ;  /* 0x0002fb00ff072b82 */ /* 0x002e620000000800 */
[----:B------:R-:W-:Y:S01]  /*9750*/  IMAD.X R123, RZ, RZ, R139, P6 ;  /* 0x000000ffff7b7224 */ /* 0x000fe200030e068b */
[----:B------:R-:W5:Y:S04]  /*9760*/  LD.E.128 R100, desc[UR48][R102.64] ;  /* 0x0000003066647980 */ /* 0x000f68000c101d00 */
[----:B------:R-:W5:Y:S02]  /*9770*/  LD.E.128 R104, desc[UR48][R106.64] ;  /* 0x000000306a687980 */ /* 0x000f64000c101d00 */
[----:B--2---:R-:W2:Y:S01]  /*9780*/  @P2 LDC R21, c[0x0][0xbf0] ;  /* 0x0002fc00ff152b82 */ /* 0x004ea20000000800 */
[----:B------:R-:W-:Y:S01]  /*9790*/  VIADD R20, R0, UR43 ;  /* 0x0000002b00147c36 */ /* 0x000fe20008000000 */
[----:B------:R-:W-:Y:S01]  /*97a0*/  UIADD3 UR5, UR7, UR5, URZ ;  /* 0x0000000507057290 */ /* 0x000fe2000fffe03f */
[----:B------:R-:W-:Y:S01]  /*97b0*/  IMAD.U32 R6, RZ, RZ, UR6 ;  /* 0x00000006ff067e24 */ /* 0x000fe2000f8e00ff */
[----:B------:R-:W5:Y:S01]  /*97c0*/  LD.E.128 R136, desc[UR48][R138.64] ;  /* 0x000000308a887980 */ /* 0x000f62000c101d00 */
[----:B0-----:R-:W-:-:S03]  /*97d0*/  IMAD.MOV.U32 R3, RZ, RZ, R20 ;  /* 0x000000ffff037224 */ /* 0x001fc600078e0014 */
[----:B------:R-:W5:Y:S04]  /*97e0*/  LD.E.128 R108, desc[UR48][R110.64] ;  /* 0x000000306e6c7980 */ /* 0x000f68000c101d00 */
[----:B------:R0:W5:Y:S01]  /*97f0*/  LD.E.128 R8, desc[UR48][R112.64] ;  /* 0x0000003070087980 */ /* 0x000162000c101d00 */
[----:B-1----:R-:W-:-:S03]  /*9800*/  @P2 IMAD.HI.U32 R0, R20, R7, RZ ;  /* 0x0000000714002227 */ /* 0x002fc600078e00ff */
[----:B------:R0:W5:Y:S04]  /*9810*/  LD.E.128 R12, desc[UR48][R114.64] ;  /* 0x00000030720c7980 */ /* 0x000168000c101d00 */
[----:B------:R0:W5:Y:S01]  /*9820*/  LD.E.128 R48, desc[UR48][R116.64] ;  /* 0x0000003074307980 */ /* 0x000162000c101d00 */
[----:B--2---:R-:W-:-:S03]  /*9830*/  @P2 SHF.R.U32.HI R3, RZ, R21, R0 ;  /* 0x00000015ff032219 */ /* 0x004fc60000011600 */
[----:B------:R0:W5:Y:S01]  /*9840*/  LD.E.128 R44, desc[UR48][R118.64] ;  /* 0x00000030762c7980 */ /* 0x000162000c101d00 */
[--C-:B------:R-:W-:Y:S01]  /*9850*/  SHF.R.S32.HI R0, RZ, 0x1f, R3.reuse ;  /* 0x0000001fff007819 */ /* 0x100fe20000011403 */
[----:B------:R-:W-:Y:S02]  /*9860*/  IMAD.MOV R4, RZ, RZ, -R3 ;  /* 0x000000ffff047224 */ /* 0x000fe400078e0a03 */
[----:B------:R0:W5:Y:S01]  /*9870*/  LD.E.128 R24, desc[UR48][R120.64] ;  /* 0x0000003078187980 */ /* 0x000162000c101d00 */
[----:B------:R-:W-:Y:S01]  /*9880*/  IMAD.U32 R7, RZ, RZ, UR7 ;  /* 0x00000007ff077e24 */ /* 0x000fe2000f8e00ff */
[----:B------:R-:W-:Y:S01]  /*9890*/  ULDC.64 UR6, c[0x0][0xad8] ;  /* 0x0002b60000067ab9 */ /* 0x000fe20000000a00 */
[----:B------:R-:W-:Y:S01]  /*98a0*/  IMAD R0, R0, UR8, RZ ;  /* 0x0000000800007c24 */ /* 0x000fe2000f8e02ff */
[----:B------:R0:W5:Y:S01]  /*98b0*/  LD.E.128 R36, desc[UR48][R122.64] ;  /* 0x000000307a247980 */ /* 0x000162000c101d00 */
[----:B------:R-:W-:Y:S02]  /*98c0*/  IMAD R21, R5, R4, R20 ;  /* 0x0000000405157224 */ /* 0x000fe400078e0214 */
[----:B------:R-:W-:Y:S01]  /*98d0*/  IMAD.U32 R7, RZ, RZ, UR5 ;  /* 0x00000005ff077e24 */ /* 0x000fe2000f8e00ff */
[----:B------:R-:W5:Y:S01]  /*98e0*/  LD.E.128 R124, desc[UR48][R126.64] ;  /* 0x000000307e7c7980 */ /* 0x000f62000c101d00 */
[----:B------:R-:W-:Y:S01]  /*98f0*/  IMAD R41, R3, UR9, R0 ;  /* 0x0000000903297c24 */ /* 0x000fe2000f8e0200 */
[----:B------:R-:W-:-:S02]  /*9900*/  SHF.R.S32.HI R0, RZ, 0x1f, R21 ;  /* 0x0000001fff007819 */ /* 0x000fc40000011415 */
[----:B------:R-:W5:Y:S01]  /*9910*/  LD.E.128 R128, desc[UR48][R130.64] ;  /* 0x0000003082807980 */ /* 0x000f62000c101d00 */
[----:B------:R-:W-:-:S03]  /*9920*/  IMAD.WIDE.U32 R4, R3, UR8, R6 ;  /* 0x0000000803047c25 */ /* 0x000fc6000f8e0006 */
        /* <DEDUP_REMOVED lines=8> */
[----:B------:R-:W-:Y:S01]  /*99b0*/  IMAD.IADD R5, R5, 0x1, R41 ;  /* 0x0000000105057824 */ /* 0x000fe200078e0229 */
[----:B------:R-:W-:Y:S01]  /*99c0*/  IADD3 R53, R205, UR43, RZ ;  /* 0x0000002bcd357c10 */ /* 0x000fe2000fffe0ff */
[----:B------:R-:W-:Y:S01]  /*99d0*/  IMAD R0, R0, UR6, RZ ;  /* 0x0000000600007c24 */ /* 0x000fe2000f8e02ff */
[----:B------:R-:W-:Y:S01]  /*99e0*/  UIADD3 UR5, UR13, 0x22820, URZ ;  /* 0x000228200d057890 */ /* 0x000fe2000fffe03f */
[----:B------:R-:W-:Y:S01]  /*99f0*/  IMAD.WIDE.U32 R4, R21, UR6, R4 ;  /* 0x0000000615047c25 */ /* 0x000fe2000f8e0004 */
[----:B------:R-:W-:-:S03]  /*9a00*/  ISETP.GE.AND P2, PT, R53, R40, PT ;  /* 0x000000283500720c */ /* 0x000fc60003f46270 */
[----:B------:R-:W-:Y:S01]  /*9a10*/  IMAD R7, R21, UR7, R0 ;  /* 0x0000000715077c24 */ /* 0x000fe2000f8e0200 */
[----:B------:R-:W-:Y:S01]  /*9a20*/  ULDC.64 UR6, c[0x0][0xa80] ;  /* 0x0002a00000067ab9 */ /* 0x000fe20000000a00 */
[----:B------:R-:W-:Y:S01]  /*9a30*/  VIADD R3, R53, 0x20 ;  /* 0x0000002035037836 */ /* 0x000fe20000000000 */
[C---:B------:R-:W-:Y:S01]  /*9a40*/  LEA R0, P3, R4.reuse, UR6, 0x1 ;  /* 0x0000000604007c11 */ /* 0x040fe2000f8608ff */
[----:B------:R-:W-:Y:S01]  /*9a50*/  IMAD.IADD R5, R5, 0x1, R7 ;  /* 0x0000000105057824 */ /* 0x000fe200078e0207 */
[----:B------:R-:W-:Y:S02]  /*9a60*/  UPRMT UR5, URZ, 0x654, UR5 ;  /* 0x000006543f057896 */ /* 0x000fe40008000005 */
[-C--:B------:R-:W-:Y:S01]  /*9a70*/  ISETP.GE.AND P1, PT, R3, R40.reuse, PT ;  /* 0x000000280300720c */ /* 0x080fe20003f26270 */
[----:B------:R-:W-:Y:S01]  /*9a80*/  VIADD R3, R53, 0x40 ;  /* 0x0000004035037836 */ /* 0x000fe20000000000 */
[----:B------:R-:W-:Y:S01]  /*9a90*/  LEA.HI.X R41, R4, UR7, R5, 0x1, P3 ;  /* 0x0000000704297c11 */ /* 0x000fe200098f0c05 */
[----:B-1----:R0:W1:Y:S01]  /*9aa0*/  SHFL.IDX PT, R43, R0, RZ, 0x181f ;  /* 0x00181fff002b7589 */ /* 0x00206200000e0000 */
[----:B------:R-:W-:Y:S02]  /*9ab0*/  BSSY B1, `(.L_x_4470) ;  /* 0x0000016000017945 */ /* 0x000fe40003800000 */
[----:B------:R-:W-:-:S02]  /*9ac0*/  ISETP.GE.AND P0, PT, R3, R40, PT ;  /* 0x000000280300720c */ /* 0x000fc40003f06270 */
        /* <DEDUP_REMOVED lines=20> */
.L_x_4471:
[----:B------:R-:W-:Y:S05]  /*9c10*/  BSYNC B1 ;  /* 0x0000000000017941 */ /* 0x000fea0003800000 */
.L_x_4470:
        /* <DEDUP_REMOVED lines=14> */
[----:B-----5:R3:W-:Y:S01]  /*9d00*/  @!P4 ST.E.128 desc[UR48][R4.64], R28 ;  /* 0x0000001c0400c985 */ /* 0x0207e2000c101d30 */
[----:B------:R-:W-:-:S02]  /*9d10*/  @!P1 LEA R42, P5, R22, R43, 0x1 ;  /* 0x0000002b162a9211 */ /* 0x000fc400078a08ff */
[-C--:B------:R-:W-:Y:S01]  /*9d20*/  @!P2 LEA.HI.X R21, R18, R3.reuse, R211, 0x1, P6 ;  /* 0x000000031215a211 */ /* 0x080fe200030f0cd3 */
[----:B------:R3:W-:Y:S01]  /*9d30*/  @!P3 ST.E.128 desc[UR48][R6.64], R108 ;  /* 0x0000006c0600b985 */ /* 0x0007e2000c101d30 */
[----:B------:R-:W-:-:S03]  /*9d40*/  @!P1 LEA.HI.X R43, R22, R3, R210, 0x1, P5 ;  /* 0x00000003162b9211 */ /* 0x000fc600028f0cd2 */
[----:B------:R3:W-:Y:S04]  /*9d50*/  @!P2 ST.E.128 desc[UR48][R20.64], R44 ;  /* 0x0000002c1400a985 */ /* 0x0007e8000c101d30 */
[----:B------:R3:W-:Y:S02]  /*9d60*/  @!P1 ST.E.128 desc[UR48][R42.64], R128 ;  /* 0x000000802a009985 */ /* 0x0007e4000c101d30 */
.L_x_4473:
[----:B------:R-:W-:Y:S05]  /*9d70*/  BSYNC B1 ;  /* 0x0000000000017941 */ /* 0x000fea0003800000 */
.L_x_4472:
        /* <DEDUP_REMOVED lines=10> */
[CC--:B------:R-:W-:Y:S02]  /*9e20*/  @!P2 LEA R6, P5, R19.reuse, R29.reuse, 0x1 ;  /* 0x0000001d1306a211 */ /* 0x0c0fe400078a08ff */
        /* <DEDUP_REMOVED lines=10> */
.L_x_4475:
[----:B------:R-:W-:Y:S05]  /*9ed0*/  BSYNC B1 ;  /* 0x0000000000017941 */ /* 0x000fea0003800000 */
.L_x_4474:
[----:B0-----:R-:W-:Y:S01]  /*9ee0*/  VIADD R3, R53, 0x60 ;  /* 0x0000006035037836 */ /* 0x001fe20000000000 */
[----:B--2-4-:R-:W0:Y:S04]  /*9ef0*/  SHFL.IDX PT, R41, R41, 0x3, 0x181f ;  /* 0x00781f0029297f89 */ /* 0x014e2800000e0000 */
[----:B------:R-:W-:Y:S01]  /*9f00*/  ISETP.GE.AND P0, PT, R3, R40, PT ;  /* 0x000000280300720c */ /* 0x000fe20003f06270 */
[----:B------:R2:W4:-:S12]  /*9f10*/  SHFL.IDX PT, R11, R0, 0x3, 0x181f ;  /* 0x00781f00000b7f89 */ /* 0x00051800000e0000 */
[----:B--2---:R-:W-:Y:S05]  /*9f20*/  @P0 BRA `(.L_x_4476) ;  /* 0x0000000c00200947 */ /* 0x004fea0003800000 */
[----:B------:R-:W-:Y:S02]  /*9f30*/  ULDC UR5, c[0x0][0xac8] ;  /* 0x0002b20000057ab9 */ /* 0x000fe40000000800 */
[----:B------:R-:W-:Y:S02]  /*9f40*/  ISETP.GE.AND P3, PT, R2, UR5, PT ;  /* 0x0000000502007c0c */ /* 0x000fe4000bf66270 */
[----:B------:R-:W-:Y:S02]  /*9f50*/  ISETP.GE.AND P4, PT, R19, UR5, PT ;  /* 0x0000000513007c0c */ /* 0x000fe4000bf86270 */
[----:B------:R-:W-:-:S09]  /*9f60*/  ISETP.GE.AND P5, PT, R18, UR5, PT ;  /* 0x0000000512007c0c */ /* 0x000fd2000bfa6270 */
[-C--:B----4-:R-:W-:Y:S02]  /*9f70*/  @!P3 LEA R4, P0, R2, R11.reuse, 0x1 ;  /* 0x0000000b0204b211 */ /* 0x090fe400078008ff */
        /* <DEDUP_REMOVED lines=14> */
.L_x_4469:
        /* <DEDUP_REMOVED lines=50> */
.L_x_4478:
[----:B------:R-:W-:Y:S05]  /*a380*/  BSYNC B1 ;  /* 0x0000000000017941 */ /* 0x000fea0003800000 */
.L_x_4477:
[----:B------:R-:W-:Y:S01]  /*a390*/  ULDC.64 UR10, c[0x0][0xae8] ;  /* 0x0002ba00000a7ab9 */ /* 0x000fe20000000a00 */
[----:B------:R-:W-:Y:S01]  /*a3a0*/  VIADD R8, R8, UR43 ;  /* 0x0000002b08087c36 */ /* 0x000fe20008000000 */
[----:B------:R-:W-:Y:S01]  /*a3b0*/  UIMAD UR5, UR8, UR10, URZ ;  /* 0x0000000a080572a4 */ /* 0x000fe2000f8e023f */
[----:B------:R-:W-:Y:S01]  /*a3c0*/  BSSY B1, `(.L_x_4479) ;  /* 0x000003c000017945 */ /* 0x000fe20003800000 */
[----:B------:R-:W-:Y:S01]  /*a3d0*/  UIMAD.WIDE.U32 UR6, UR39, UR10, URZ ;  /* 0x0000000a270672a5 */ /* 0x000fe2000f8e003f */
[----:B0-----:R-:W-:Y:S01]  /*a3e0*/  @P1 IMAD.HI.U32 R0, R8, R9, RZ ;  /* 0x0000000908001227 */ /* 0x001fe200078e00ff */
[----:B------:R-:W-:Y:S01]  /*a3f0*/  UIMAD UR5, UR39, UR11, UR5 ;  /* 0x0000000b270572a4 */ /* 0x000fe2000f8e0205 */
[----:B--2---:R-:W-:Y:S02]  /*a400*/  MOV R3, R8 ;  /* 0x0000000800037202 */ /* 0x004fe40000000f00 */
[----:B------:R-:W-:Y:S01]  /*a410*/  ULDC.64 UR10, c[0x0][0xaf0] ;  /* 0x0002bc00000a7ab9 */ /* 0x000fe20000000a00 */
[----:B------:R-:W-:Y:S01]  /*a420*/  UIADD3 UR7, UR7, UR5, URZ ;  /* 0x0000000507077290 */ /* 0x000fe2000fffe03f */
[----:B-1----:R-:W-:Y:S01]  /*a430*/  @P1 SHF.R.U32.HI R3, RZ, R11, R0 ;  /* 0x0000000bff031219 */ /* 0x002fe20000011600 */
[----:B------:R-:W-:-:S02]  /*a440*/  UIMAD UR5, UR9, UR10, URZ ;  /* 0x0000000a090572a4 */ /* 0x000fc4000f8e023f */
[----:B------:R-:W-:Y:S01]  /*a450*/  UIMAD.WIDE.U32 UR6, UR41, UR10, UR6 ;  /* 0x0000000a290672a5 */ /* 0x000fe2000f8e0006 */
[--C-:B------:R-:W-:Y:S01]  /*a460*/  SHF.R.S32.HI R0, RZ, 0x1f, R3.reuse ;  /* 0x0000001fff007819 */ /* 0x100fe20000011403 */
[----:B------:R-:W-:Y:S01]  /*a470*/  UIMAD UR5, UR41, UR11, UR5 ;  /* 0x0000000b290572a4 */ /* 0x000fe2000f8e0205 */
[----:B------:R-:W-:Y:S01]  /*a480*/  IMAD.MOV R7, RZ, RZ, -R3 ;  /* 0x000000ffff077224 */ /* 0x000fe200078e0a03 */
[----:B------:R-:W-:Y:S02]  /*a490*/  ULDC.64 UR8, c[0x0][0xae0] ;  /* 0x0002b80000087ab9 */ /* 0x000fe40000000a00 */
[----:B------:R-:W-:Y:S01]  /*a4a0*/  UIADD3 UR5, UR7, UR5, URZ ;  /* 0x0000000507057290 */ /* 0x000fe2000fffe03f */
[----:B------:R-:W-:Y:S02]  /*a4b0*/  IMAD R0, R0, UR8, RZ ;  /* 0x0000000800007c24 */ /* 0x000fe4000f8e02ff */
[----:B------:R-:W-:Y:S02]  /*a4c0*/  IMAD R7, R10, R7, R8 ;  /* 0x000000070a077224 */ /* 0x000fe400078e0208 */
[----:B------:R-:W-:-:S02]  /*a4d0*/  IMAD.U32 R5, RZ, RZ, UR7 ;  /* 0x00000007ff057e24 */ /* 0x000fc4000f8e00ff */
        /* <DEDUP_REMOVED lines=42> */
.L_x_4480:
[----:B------:R-:W-:Y:S05]  /*a780*/  BSYNC B1 ;  /* 0x0000000000017941 */ /* 0x000fea0003800000 */
.L_x_4479:
        /* <DEDUP_REMOVED lines=21> */
.L_x_4482:
[----:B------:R-:W-:Y:S05]  /*a8e0*/  BSYNC B1 ;  /* 0x0000000000017941 */ /* 0x000fea0003800000 */
.L_x_4481:
        /* <DEDUP_REMOVED lines=21> */
.L_x_4484:
[----:B------:R-:W-:Y:S05]  /*aa40*/  BSYNC B1 ;  /* 0x0000000000017941 */ /* 0x000fea0003800000 */
.L_x_4483:
[----:B------:R-:W-:Y:S01]  /*aa50*/  VIADD R0, R8, 0x60 ;  /* 0x0000006008007836 */ /* 0x000fe20000000000 */
[----:B0-----:R0:W0:Y:S04]  /*aa60*/  SHFL.IDX PT, R3, R7, 0x3, 0x181f ;  /* 0x00781f0007037f89 */ /* 0x00102800000e0000 */
[----:B------:R-:W-:Y:S01]  /*aa70*/  ISETP.GE.AND P0, PT, R0, R9, PT ;  /* 0x000000090000720c */ /* 0x000fe20003f06270 */
[----:B-1-3--:R1:W3:-:S12]  /*aa80*/  SHFL.IDX PT, R5, R6, 0x3, 0x181f ;  /* 0x00781f0006057f89 */ /* 0x00a2d800000e0000 */
[----:B-1----:R-:W-:Y:S05]  /*aa90*/  @P0 BRA `(.L_x_4476) ;  /* 0x0000000000440947 */ /* 0x002fea0003800000 */
[----:B------:R-:W-:Y:S02]  /*aaa0*/  ULDC UR5, c[0x0][0xac8] ;  /* 0x0002b20000057ab9 */ /* 0x000fe40000000800 */
[----:B------:R-:W-:Y:S02]  /*aab0*/  ISETP.GE.AND P3, PT, R2, UR5, PT ;  /* 0x0000000502007c0c */ /* 0x000fe4000bf66270 */
[----:B------:R-:W-:Y:S02]  /*aac0*/  ISETP.GE.AND P2, PT, R19, UR5, PT ;  /* 0x0000000513007c0c */ /* 0x000fe4000bf46270 */
[----:B------:R-:W-:Y:S02]  /*aad0*/  ISETP.GE.AND P1, PT, R18, UR5, PT ;  /* 0x0000000512007c0c */ /* 0x000fe4000bf26270 */
[----:B------:R-:W-:-:S07]  /*aae0*/  ISETP.GE.AND P0, PT, R22, UR5, PT ;  /* 0x0000000516007c0c */ /* 0x000fce000bf06270 */
[-C--:B--234-:R-:W-:Y:S02]  /*aaf0*/  @!P3 LEA R6, P6, R2, R5.reuse, 0x1 ;  /* 0x000000050206b211 */ /* 0x09cfe400078c08ff */
        /* <DEDUP_REMOVED lines=11> */
.L_x_4476:
[----:B------:R-:W-:Y:S05]  /*abb0*/  BSYNC B0 ;  /* 0x0000000000007941 */ /* 0x000fea0003800000 */
.L_x_4468:
[----:B------:R-:W-:Y:S02]  /*abc0*/  ULDC UR5, c[0x0][0xc38] ;  /* 0x00030e0000057ab9 */ /* 0x000fe40000000800 */
[----:B------:R-:W-:-:S06]  /*abd0*/  UISETP.GE.AND UP0, UPT, UR4, UR5, UPT ;  /* 0x000000050400728c */ /* 0x000fcc000bf06270 */
[----:B------:R-:W-:-:S13]  /*abe0*/  PLOP3.LUT P0, PT, PT, PT, UP0, 0x80, 0x0 ;  /* 0x000000000000781c */ /* 0x000fda0003f0f008 */
[----:B------:R-:W-:Y:S05]  /*abf0*/  @!P0 BRA `(.L_x_4485) ;  /* 0xffffff6000488947 */ /* 0x000fea000383ffff */
[----:B------:R-:W-:Y:S05]  /*ac00*/  EXIT ;  /* 0x000000000000794d */ /* 0x000fea0003800000 */
.L_x_4427:
[----:B------:R-:W-:-:S08]  /*ac10*/  NOP ;  /* 0x0000000000007918 */ /* 0x000fd00000000000 */
[----:B------:R-:W0:-:S00]  /*ac20*/  USETMAXREG.DEALLOC.CTAPOOL 0x28 ;  /* 0x00000028000079c8 */ /* 0x000e0000080e0500 */
[----:B0-----:R-:W-:-:S06]  /*ac30*/  LOP3.LUT R0, R0, 0x3, RZ, 0xc0, !PT ;  /* 0x0000000300007812 */ /* 0x001fcc00078ec0ff */
[----:B------:R-:W0:Y:S01]  /*ac40*/  S2UR UR5, SR_CTAID.X ;  /* 0x00000000000579c3 */ /* 0x000e220000002500 */
[----:B------:R-:W-:Y:S01]  /*ac50*/  LOP3.LUT R17, R17, 0xfffffdff, RZ, 0xc0, !PT ;  /* 0xfffffdff11117812 */ /* 0x000fe200078ec0ff */
[----:B------:R-:W-:Y:S01]  /*ac60*/  STL [R1], RZ ;  /* 0x000000ff01007387 */ /* 0x000fe20000100800 */
[----:B------:R-:W-:Y:S02]  /*ac70*/  IMAD.MOV.U32 R25, RZ, RZ, 0x1 ;  /* 0x00000001ff197424 */ /* 0x000fe400078e00ff */
[----:B------:R-:W-:Y:S01]  /*ac80*/  IMAD.MOV.U32 R18, RZ, RZ, RZ ;  /* 0x000000ffff127224 */ /* 0x000fe200078e00ff */
[----:B------:R1:W2:Y:S02]  /*ac90*/  SHFL.IDX PT, R2, R0, RZ, 0x1f ;  /* 0x00001fff00027589 */ /* 0x0002a400000e0000 */
[----:B-1----:R-:W0:Y:S01]  /*aca0*/  LDC R0, c[0x0][0xc38] ;  /* 0x00030e00ff007b82 */ /* 0x002e220000000800 */
[----:B--2---:R-:W-:-:S13]  /*acb0*/  ISETP.NE.AND P0, PT, R2, RZ, PT ;  /* 0x000000ff0200720c */ /* 0x004fda0003f05270 */
[----:B------:R-:W-:Y:S01]  /*acc0*/  @P0 LOP3.LUT R17, R17, 0x200, RZ, 0xfc, !PT ;  /* 0x0000020011110812 */ /* 0x000fe200078efcff */
[----:B------:R-:W-:Y:S06]  /*acd0*/  @P0 BAR.ARV 0x4, 0x180 ;  /* 0x0106000000000b1d */ /* 0x000fec0000002000 */
[----:B0-----:R-:W-:-:S13]  /*ace0*/  ISETP.LE.AND P0, PT, R0, UR5, PT ;  /* 0x0000000500007c0c */ /* 0x001fda000bf03270 */
[----:B------:R-:W-:Y:S05]  /*acf0*/  @P0 BRA `(.L_x_4486) ;  /* 0x00000038007c0947 */ /* 0x000fea0003800000 */
[----:B------:R-:W0:Y:S01]  /*ad00*/  S2R R8, SR_TID.X ;  /* 0x0000000000087919 */ /* 0x000e220000002100 */
[----:B------:R-:W-:Y:S01]  /*ad10*/  ULDC UR4, c[0x0][0x320] ;  /* 0x0000c80000047ab9 */ /* 0x000fe20000000800 */
[----:B------:R-:W-:Y:S01]  /*ad20*/  LOP3.LUT R17, R17, 0xffffffef, RZ, 0xc0, !PT ;  /* 0xffffffef11117812 */ /* 0x000fe200078ec0ff */
[----:B------:R-:W1:Y:S01]  /*ad30*/  S2UR UR8, SR_CgaCtaId ;  /* 0x00000000000879c3 */ /* 0x000e620000008800 */
[----:B------:R-:W-:Y:S01]  /*ad40*/  ULDC.64 UR36, c[0x0][0x2f0] ;  /* 0x0000bc0000247ab9 */ /* 0x000fe20000000a00 */
[----:B------:R-:W-:Y:S01]  /*ad50*/  ULDC.64 UR6, c[0x0][0x418] ;  /* 0x0001060000067ab9 */ /* 0x000fe20000000a00 */
[----:B------:R-:W-:Y:S01]  /*ad60*/  ULDC UR9, c[0x0][0x2b8] ;  /* 0x0000ae0000097ab9 */ /* 0x000fe20000000800 */
[----:B------:R-:W-:Y:S01]  /*ad70*/  UISETP.NE.U32.AND UP0, UPT, UR6, URZ, UPT ;  /* 0x0000003f0600728c */ /* 0x000fe2000bf05070 */
[----:B------:R-:W-:Y:S01]  /*ad80*/  IMAD.U32 R31, RZ, RZ, UR5 ;  /* 0x00000005ff1f7e24 */ /* 0x000fe2000f8e00ff */
[----:B------:R-:W-:Y:S01]  /*ad90*/  ULDC UR38, c[0x0][0x288] ;  /* 0x0000a20000267ab9 */ /* 0x000fe20000000800 */
[----:B------:R-:W-:Y:S01]  /*ada0*/  ULDC UR6, c[0x0][0x448] ;  /* 0x0001120000067ab9 */ /* 0x000fe20000000800 */
[----:B------:R-:W-:Y:S01]  /*adb0*/  UISETP.NE.AND.EX UP0, UPT, UR7, URZ, UPT, UP0 ;  /* 0x0000003f0700728c */ /* 0x000fe2000bf05300 */
[----:B------:R-:W-:Y:S01]  /*adc0*/  IMAD.MOV.U32 R25, RZ, RZ, 0x1 ;  /* 0x00000001ff197424 */ /* 0x000fe200078e00ff */
[----:B------:R-:W-:Y:S01]  /*add0*/  ULOP3.LUT UR44, UR45, 0x2, URZ, 0xfc, !UPT ;  /* 0x000000022d2c7892 */ /* 0x000fe2000f8efc3f */
[----:B------:R-:W-:Y:S01]  /*ade0*/  IMAD.MOV.U32 R18, RZ, RZ, RZ ;  /* 0x000000ffff127224 */ /* 0x000fe200078e00ff */
[----:B------:R-:W-:Y:S01]  /*adf0*/  UMOV UR7, 0x400 ;  /* 0x0000040000077882 */ /* 0x000fe20000000000 */
[----:B------:R-:W-:Y:S01]  /*ae00*/  ULDC UR46, c[0x0][0xc] ;  /* 0x00000300002e7ab9 */ /* 0x000fe20000000800 */
[----:B-1----:R-:W-:Y:S01]  /*ae10*/  ULEA UR7, UR8, UR7, 0x18 ;  /* 0x0000000708077291 */ /* 0x002fe2000f8ec03f */
[C---:B0-----:R-:W-:Y:S01]  /*ae20*/  IMAD.SHL.U32 R28, R8.reuse, 0x8, RZ ;  /* 0x00000008081c7824 */ /* 0x041fe200078e00ff */
[----:B------:R-:W-:-:S04]  /*ae30*/  LOP3.LUT R7, R8, 0x7f, RZ, 0xc0, !PT ;  /* 0x0000007f08077812 */ /* 0x000fc800078ec0ff */
[----:B------:R-:W-:Y:S01]  /*ae40*/  IMAD.U32 R16, RZ, RZ, UR7 ;  /* 0x00000007ff107e24 */ /* 0x000fe2000f8e00ff */
[C---:B------:R-:W-:Y:S02]  /*ae50*/  LOP3.LUT R0, R28.reuse, 0x1f8, RZ, 0xc0, !PT ;  /* 0x000001f81c007812 */ /* 0x040fe400078ec0ff */
[----:B------:R-:W-:Y:S02]  /*ae60*/  LOP3.LUT R6, R28, 0x38, RZ, 0xc0, !PT ;  /* 0x000000381c067812 */ /* 0x000fe400078ec0ff */
[----:B------:R-:W-:Y:S02]  /*ae70*/  LOP3.LUT R3, R0, 0x38, R8, 0x78, !PT ;  /* 0x0000003800037812 */ /* 0x000fe400078e7808 */
[C---:B------:R-:W-:Y:S02]  /*ae80*/  LOP3.LUT R0, R6.reuse, 0x40, RZ, 0xfc, !PT ;  /* 0x0000004006007812 */ /* 0x040fe400078efcff */
[----:B------:R-:W-:Y:S02]  /*ae90*/  LOP3.LUT R2, R6, 0x80, RZ, 0xfc, !PT ;  /* 0x0000008006027812 */ /* 0x000fe400078efcff */
[----:B------:R-:W-:-:S02]  /*aea0*/  ISETP.GE.AND P2, PT, R0, UR4, PT ;  /* 0x0000000400007c0c */ /* 0x000fc4000bf46270 */
[----:B------:R-:W-:Y:S02]  /*aeb0*/  ISETP.GE.AND P1, PT, R2, UR4, PT ;  /* 0x0000000402007c0c */ /* 0x000fe4000bf26270 */
[C---:B------:R-:W-:Y:S02]  /*aec0*/  ISETP.GE.AND P0, PT, R6.reuse, UR4, PT ;  /* 0x0000000406007c0c */ /* 0x040fe4000bf06270 */
[----:B------:R-:W-:Y:S02]  /*aed0*/  SEL R2, RZ, 0xffffffff, P2 ;  /* 0xffffffffff027807 */ /* 0x000fe40001000000 */
[----:B------:R-:W-:Y:S02]  /*aee0*/  LOP3.LUT R4, R6, 0xc0, RZ, 0xfc, !PT ;  /* 0x000000c006047812 */ /* 0x000fe400078efcff */
[----:B------:R-:W-:Y:S02]  /*aef0*/  LOP3.LUT R28, R3, 0x200, R28, 0xf8, !PT ;  /* 0x00000200031c7812 */ /* 0x000fe400078ef81c */
[----:B------:R-:W-:-:S02]  /*af00*/  SEL R0, RZ, 0x1, P0 ;  /* 0x00000001ff007807 */ /* 0x000fc40000000000 */
[----:B------:R-:W-:Y:S01]  /*af10*/  @P2 LOP3.LUT R17, R17, 0x10, RZ, 0xfc, !PT ;  /* 0x0000001011112812 */ /* 0x000fe200078efcff */
[----:B------:R-:W-:Y:S01]  /*af20*/  IMAD R32, R28, 0x2, R16 ;  /* 0x000000021c207824 */ /* 0x000fe200078e0210 */
[----:B------:R-:W-:Y:S02]  /*af30*/  SHF.L.U32 R3, R2, 0x1, RZ ;  /* 0x0000000102037819 */ /* 0x000fe400000006ff */
[----:B------:R-:W-:Y:S02]  /*af40*/  LOP3.LUT R17, R17, 0xfffffff7, RZ, 0xc0, !PT ;  /* 0xfffffff711117812 */ /* 0x000fe400078ec0ff */
[----:B------:R-:W-:Y:S02]  /*af50*/  LOP3.LUT R0, R3, 0x2, R0, 0xe2, !PT ;  /* 0x0000000203007812 */ /* 0x000fe400078ee200 */
[----:B------:R-:W-:Y:S02]  /*af60*/  @P1 LOP3.LUT R17, R17, 0x8, RZ, 0xfc, !PT ;  /* 0x0000000811111812 */ /* 0x000fe400078efcff */
[----:B------:R-:W-:-:S02]  /*af70*/  SEL R3, RZ, 0x4, P1 ;  /* 0x00000004ff037807 */ /* 0x000fc40000800000 */
[----:B------:R-:W-:Y:S02]  /*af80*/  LOP3.LUT R17, R17, 0xffffffdf, RZ, 0xc0, !PT ;  /* 0xffffffdf11117812 */ /* 0x000fe400078ec0ff */
[----:B------:R-:W-:Y:S01]  /*af90*/  ISETP.GE.AND P1, PT, R6, UR37, PT ;  /* 0x0000002506007c0c */ /* 0x000fe2000bf26270 */
[----:B------:R-:W-:Y:S01]  /*afa0*/  UIMAD UR37, UR6, UR38, URZ ;  /* 0x00000026062572a4 */ /* 0x000fe2000f8e023f */
[----:B------:R-:W-:Y:S02]  /*afb0*/  @P0 LOP3.LUT R17, R17, 0x20, RZ, 0xfc, !PT ;  /* 0x0000002011110812 */ /* 0x000fe400078efcff */
[----:B------:R-:W-:Y:S01]  /*afc0*/  ISETP.GE.AND P0, PT, R4, UR4, PT ;  /* 0x0000000404007c0c */ /* 0x000fe2000bf06270 */
[----:B------:R-:W-:Y:S01]  /*afd0*/  ULDC UR4, c[0x0][0x424] ;  /* 0x0001090000047ab9 */ /* 0x000fe20000000800 */
[----:B------:R-:W-:Y:S01]  /*afe0*/  LOP3.LUT R17, R17, 0xfffffffb, RZ, 0xc0, !PT ;  /* 0xfffffffb11117812 */ /* 0x000fe200078ec0ff */
[----:B------:R-:W-:Y:S01]  /*aff0*/  USEL UR4, UR4, 0x1, UP0 ;  /* 0x0000000104047887 */ /* 0x000fe20008000000 */
[----:B------:R-:W-:Y:S01]  /*b000*/  LOP3.LUT R5, R0, R3, RZ, 0xfc, !PT ;  /* 0x0000000300057212 */ /* 0x000fe200078efcff */
[----:B------:R-:W-:Y:S01]  /*b010*/  IMAD.SHL.U32 R0, R8, 0x10, RZ ;  /* 0x0000001008007824 */ /* 0x000fe200078e00ff */
[----:B------:R-:W-:Y:S01]  /*b020*/  SHF.R.U32.HI R33, RZ, 0x3, R7 ;  /* 0x00000003ff217819 */ /* 0x000fe20000011607 */
[----:B------:R-:W-:Y:S01]  /*b030*/  UIMAD UR36, UR4, UR36, URZ ;  /* 0x00000024042472a4 */ /* 0x000fe2000f8e023f */
[----:B------:R-:W-:Y:S01]  /*b040*/  SEL R35, RZ, 0x8, P0 ;  /* 0x00000008ff237807 */ /* 0x000fe20000000000 */
[----:B------:R0:W-:Y:S01]  /*b050*/  STL [R1+0x4], R5 ;  /* 0x0000040501007387 */ /* 0x0001e20000100800 */
[----:B------:R-:W-:Y:S01]  /*b060*/  LOP3.LUT R0, R33, 0x70, R0, 0xf8, !PT ;  /* 0x0000007021007812 */ /* 0x000fe200078ef800 */
[----:B------:R-:W-:Y:S01]  /*b070*/  UIADD3 UR4, UR36, 0x5f, URZ ;  /* 0x0000005f24047890 */ /* 0x000fe2000fffe03f */
[----:B------:R-:W-:Y:S01]  /*b080*/  LOP3.LUT R35, R5, R35, RZ, 0xfc, !PT ;  /* 0x0000002305237212 */ /* 0x000fe200078efcff */
[----:B------:R0:W-:Y:S01]  /*b090*/  STL [R1], RZ ;  /* 0x000000ff01007387 */ /* 0x0001e20000100800 */
[----:B------:R-:W-:Y:S01]  /*b0a0*/  @P0 LOP3.LUT R17, R17, 0x4, RZ, 0xfc, !PT ;  /* 0x0000000411110812 */ /* 0x000fe200078efcff */
[----:B------:R-:W-:-:S02]  /*b0b0*/  UIMAD.WIDE UR4, UR4, 0x2aaaaaab, URZ ;  /* 0x2aaaaaab040478a5 */ /* 0x000fc4000f8e023f */
[----:B------:R-:W-:Y:S01]  /*b0c0*/  UIADD3 UR38, UR36, 0x60, -UR38 ;  /* 0x0000006024267890 */ /* 0x000fe2000fffe826 */
[----:B------:R-:W-:Y:S01]  /*b0d0*/  LOP3.LUT R17, R17, 0xfffffffe, RZ, 0xc0, !PT ;  /* 0xfffffffe11117812 */ /* 0x000fe200078ec0ff */
[----:B------:R-:W-:-:S03]  /*b0e0*/  USHF.R.U32.HI UR39, URZ, 0x1f, UR5 ;  /* 0x0000001f3f277899 */ /* 0x000fc60008011605 */
[----:B------:R-:W-:Y:S01]  /*b0f0*/  @P1 LOP3.LUT R17, R17, 0x1, RZ, 0xfc, !PT ;  /* 0x0000000111111812 */ /* 0x000fe200078efcff */
[----:B------:R-:W-:Y:S01]  /*b100*/  ULEA.HI.SX32 UR39, UR5, UR39, 0x1c ;  /* 0x0000002705277291 */ /* 0x000fe2000f8fe23f */
[----:B------:R-:W-:Y:S02]  /*b110*/  ISETP.GE.AND P1, PT, R6, UR9, PT ;  /* 0x0000000906007c0c */ /* 0x000fe4000bf26270 */
[----:B------:R-:W-:-:S11]  /*b120*/  LOP3.LUT R17, R17, 0xfffffeff, RZ, 0xc0, !PT ;  /* 0xfffffeff11117812 */ /* 0x000fd600078ec0ff */
[----:B0-----:R-:W-:-:S07]  /*b130*/  @P1 LOP3.LUT R17, R17, 0x100, RZ, 0xfc, !PT ;  /* 0x0000010011111812 */ /* 0x001fce00078efcff */
.L_x_4535:
        /* <DEDUP_REMOVED lines=22> */
.L_x_4487:
[----:B------:R-:W-:Y:S01]  /*b2a0*/  ULDC UR8, c[0x0][0xc54] ;  /* 0x0003150000087ab9 */ /* 0x000fe20000000800 */
[----:B------:R-:W-:Y:S01]  /*b2b0*/  UMOV UR6, UR7 ;  /* 0x0000000700067c82 */ /* 0x000fe20008000000 */
[----:B------:R-:W-:-:S11]  /*b2c0*/  UISETP.NE.AND UP0, UPT, UR8, 0x1, UPT ;  /* 0x000000010800788c */ /* 0x000fd6000bf05270 */
[----:B------:R-:W-:Y:S02]  /*b2d0*/  @UP0 ULDC.64 UR10, c[0x0][0xc58] ;  /* 0x00031600000a0ab9 */ /* 0x000fe40000000a00 */
[----:B------:R-:W-:-:S04]  /*b2e0*/  UIMAD.WIDE.U32 UR4, UR7, UR10, URZ ;  /* 0x0000000a070472a5 */ /* 0x000fc8000f8e003f */
[----:B------:R-:W-:-:S04]  /*b2f0*/  @UP0 USHF.R.U32.HI UR6, URZ, UR11, UR5 ;  /* 0x0000000b3f060299 */ /* 0x000fc80008011605 */
[----:B------:R-:W-:-:S12]  /*b300*/  UIMAD UR4, UR6, UR8, URZ ;  /* 0x00000008060472a4 */ /* 0x000fd8000f8e023f */
.L_x_4488:
        /* <DEDUP_REMOVED lines=25> */
[----:B------:R-:W-:Y:S01]  /*b4a0*/  UP2UR UR47, UPR, URZ, 0x4 ;  /* 0x000000043f2f7883 */ /* 0x000fe20008000000 */
[----:B------:R-:W-:Y:S01]  /*b4b0*/  BSSY B7, `(.L_x_4489) ;  /* 0x000030a000077945 */ /* 0x000fe20003800000 */
[----:B------:R-:W-:-:S04]  /*b4c0*/  USHF.L.U32 UR6, UR42, 0x7, URZ ;  /* 0x000000072a067899 */ /* 0x000fc8000800063f */
[----:B------:R-:W-:Y:S01]  /*b4d0*/  UIADD3 UR6, UR6, 0x7f, URZ ;  /* 0x0000007f06067890 */ /* 0x000fe2000fffe03f */
[----:B------:R-:W-:Y:S01]  /*b4e0*/  @UP2 ULDC UR4, c[0x0][0x44c] ;  /* 0x0001130000042ab9 */ /* 0x000fe20000000800 */
[----:B------:R-:W-:Y:S02]  /*b4f0*/  @UP2 ULDC UR7, c[0x0][0x450] ;  /* 0x0001140000072ab9 */ /* 0x000fe40000000800 */
[----:B------:R-:W-:-:S04]  /*b500*/  UIMAD.WIDE.U32 UR4, UR6, UR4, URZ ;  /* 0x00000004060472a5 */ /* 0x000fc8000f8e003f */
[----:B------:R-:W-:-:S04]  /*b510*/  @UP2 USHF.R.U32.HI UR6, URZ, UR7, UR5 ;  /* 0x000000073f062299 */ /* 0x000fc80008011605 */
[----:B------:R-:W-:-:S04]  /*b520*/  UIADD3 UR4, UR38, UR6, URZ ;  /* 0x0000000626047290 */ /* 0x000fc8000fffe03f */
[----:B------:R-:W-:-:S04]  /*b530*/  UIMAD.WIDE UR4, UR4, 0x2aaaaaab, URZ ;  /* 0x2aaaaaab040478a5 */ /* 0x000fc8000f8e023f */
[----:B------:R-:W-:-:S04]  /*b540*/  USHF.R.U32.HI UR4, URZ, 0x1f, UR5 ;  /* 0x0000001f3f047899 */ /* 0x000fc80008011605 */
[----:B------:R-:W-:-:S04]  /*b550*/  ULEA.HI.SX32 UR4, UR5, UR4, 0x1c ;  /* 0x0000000405047291 */ /* 0x000fc8000f8fe23f */
[----:B------:R-:W-:-:S04]  /*b560*/  UISETP.LT.AND UP0, UPT, UR39, UR4, UPT ;  /* 0x000000042700728c */ /* 0x000fc8000bf01270 */
[----:B------:R-:W-:-:S06]  /*b570*/  USEL UR43, UR39, UR4, UP0 ;  /* 0x00000004272b7287 */ /* 0x000fcc0008000000 */
[----:B------:R-:W-:-:S13]  /*b580*/  ISETP.LT.AND P0, PT, RZ, UR43, PT ;  /* 0x0000002bff007c0c */ /* 0x000fda000bf01270 */
[----:B0-----:R-:W-:Y:S05]  /*b590*/  @P0 BRA `(.L_x_4490) ;  /* 0x0000000000440947 */ /* 0x001fea0003800000 */
        /* <DEDUP_REMOVED lines=17> */
.L_x_4490:
        /* <DEDUP_REMOVED lines=8> */
[----:B------:R-:W-:Y:S01]  /*b730*/  MOV R7, UR7 ;  /* 0x0000000700077c02 */ /* 0x000fe20008000f00 */
[----:B------:R-:W-:Y:S01]  /*b740*/  IMAD.U32 R5, RZ, RZ, UR5 ;  /* 0x00000005ff057e24 */ /* 0x000fe2000f8e00ff */
[----:B------:R-:W0:Y:S01]  /*b750*/  LDC.64 R2, c[0x4][R2] ;  /* 0x0100000002027b82 */ /* 0x000e220000000a00 */
[----:B------:R-:W-:Y:S01]  /*b760*/  ULDC.64 UR4, c[0x4][0x8] ;  /* 0x0100020000047ab9 */ /* 0x000fe20000000a00 */
[----:B------:R-:W-:Y:S02]  /*b770*/  IMAD.U32 R6, RZ, RZ, UR6 ;  /* 0x00000006ff067e24 */ /* 0x000fe4000f8e00ff */
[----:B------:R-:W-:-:S02]  /*b780*/  IMAD.U32 R10, RZ, RZ, UR4 ;  /* 0x00000004ff0a7e24 */ /* 0x000fc4000f8e00ff */
[----:B------:R-:W-:Y:S02]  /*b790*/  IMAD.U32 R11, RZ, RZ, UR5 ;  /* 0x00000005ff0b7e24 */ /* 0x000fe4000f8e00ff */
[----:B------:R-:W-:Y:S02]  /*b7a0*/  IMAD.MOV.U32 R8, RZ, RZ, 0x70 ;  /* 0x00000070ff087424 */ /* 0x000fe400078e00ff */
[----:B------:R-:W-:Y:S02]  /*b7b0*/  IMAD.MOV.U32 R12, RZ, RZ, 0x1 ;  /* 0x00000001ff0c7424 */ /* 0x000fe400078e00ff */
[----:B------:R-:W-:-:S07]  /*b7c0*/  IMAD.MOV.U32 R13, RZ, RZ, RZ ;  /* 0x000000ffff0d7224 */ /* 0x000fce00078e00ff */
[----:B------:R-:W-:-:S07]  /*b7d0*/  LEPC R20, `(.L_x_4493) ;  /* 0x000000001014794e */ /* 0x000fce0000000000 */
[----:B0----5:R-:W-:Y:S05]  /*b7e0*/  CALL.ABS.NOINC R2 ;  /* 0x0000000002007343 */ /* 0x021fea0003c00000 */
.L_x_4493:
[----:B------:R-:W-:Y:S05]  /*b7f0*/  BSYNC B6 ;  /* 0x0000000000067941 */ /* 0x000fea0003800000 */
.L_x_4492:
        /* <DEDUP_REMOVED lines=9> */
[----:B------:R-:W-:Y:S01]  /*b890*/  IMAD.U32 R4, RZ, RZ, UR6 ;  /* 0x00000006ff047e24 */ /* 0x000fe2000f8e00ff */
[----:B------:R-:W-:Y:S01]  /*b8a0*/  MOV R12, 0x1 ;  /* 0x00000001000c7802 */ /* 0x000fe20000000f00 */
[----:B------:R-:W-:Y:S02]  /*b8b0*/  IMAD.U32 R5, RZ, RZ, UR7 ;  /* 0x00000007ff057e24 */ /* 0x000fe4000f8e00ff */
[----:B------:R-:W-:Y:S02]  /*b8c0*/  IMAD.U32 R6, RZ, RZ, UR8 ;  /* 0x00000008ff067e24 */ /* 0x000fe4000f8e00ff */
[----:B------:R-:W-:-:S02]  /*b8d0*/  IMAD.U32 R7, RZ, RZ, UR9 ;  /* 0x00000009ff077e24 */ /* 0x000fc4000f8e00ff */
[----:B------:R-:W-:Y:S02]  /*b8e0*/  IMAD.U32 R10, RZ, RZ, UR4 ;  /* 0x00000004ff0a7e24 */ /* 0x000fe4000f8e00ff */
[----:B------:R-:W-:Y:S02]  /*b8f0*/  IMAD.U32 R11, RZ, RZ, UR5 ;  /* 0x00000005ff0b7e24 */ /* 0x000fe4000f8e00ff */
[----:B------:R-:W-:Y:S02]  /*b900*/  IMAD.MOV.U32 R8, RZ, RZ, 0x70 ;  /* 0x00000070ff087424 */ /* 0x000fe400078e00ff */
[----:B0-----:R-:W-:-:S07]  /*b910*/  IMAD.MOV.U32 R13, RZ, RZ, RZ ;  /* 0x000000ffff0d7224 */ /* 0x001fce00078e00ff */
[----:B------:R-:W-:-:S07]  /*b920*/  LEPC R20, `(.L_x_4496) ;  /* 0x000000001014794e */ /* 0x000fce0000000000 */
[----:B-1---5:R-:W-:Y:S05]  /*b930*/  CALL.ABS.NOINC R2 ;  /* 0x0000000002007343 */ /* 0x022fea0003c00000 */
.L_x_4496:
        /* <DEDUP_REMOVED lines=15> */
.L_x_4495:
[----:B------:R-:W-:Y:S05]  /*ba30*/  BSYNC B6 ;  /* 0x0000000000067941 */ /* 0x000fea0003800000 */
.L_x_4494:
        /* <DEDUP_REMOVED lines=9> */
[----:B------:R-:W-:Y:S01]  /*bad0*/  MOV R3, UR5 ;  /* 0x0000000500037c02 */ /* 0x000fe20008000f00 */
[----:B------:R-:W-:-:S04]  /*bae0*/  ULDC UR4, c[0x0][0xc48] ;  /* 0x0003120000047ab9 */ /* 0x000fc80000000800 */
[----:B------:R1:W5:Y:S01]  /*baf0*/  @P0 LDG.E R27, desc[UR48][R2.64] ;  /* 0x00000030021b0981 */ /* 0x000362000c1e1900 */
[----:B------:R-:W-:Y:S01]  /*bb00*/  UMOV UR5, 0xffffffff ;  /* 0xffffffff00057882 */ /* 0x000fe20000000000 */
[----:B------:R-:W-:Y:S02]  /*bb10*/  IMAD.U32 R0, RZ, RZ, UR43 ;  /* 0x0000002bff007e24 */ /* 0x000fe4000f8e00ff */
[----:B------:R-:W-:Y:S02]  /*bb20*/  IMAD.U32 R19, RZ, RZ, UR4 ;  /* 0x00000004ff137e24 */ /* 0x000fe4000f8e00ff */
[----:B------:R-:W-:Y:S01]  /*bb30*/  VIADD R0, R0, 0xffffffff ;  /* 0xffffffff00007836 */ /* 0x000fe20000000000 */
[----:B------:R-:W-:Y:S06]  /*bb40*/  BRA.DIV UR5, `(.L_x_4497) ;  /* 0x0000003205787947 */ /* 0x000fec000b800000 */
.L_x_4551:
[----:B-1----:R-:W1:Y:S01]  /*bb50*/  S2R R2, SR_TID.X ;  /* 0x0000000000027919 */ /* 0x002e620000002100 */
[----:B0-----:R-:W-:Y:S01]  /*bb60*/  ISETP.NE.AND P1, PT, R10, 0x1, PT ;  /* 0x000000010a00780c */ /* 0x001fe20003f25270 */
[----:B------:R-:W-:Y:S01]  /*bb70*/  IMAD.MOV.U32 R24, RZ, RZ, RZ ;  /* 0x000000ffff187224 */ /* 0x000fe200078e00ff */
[----:B-----5:R-:W-:Y:S02]  /*bb80*/  SHF.R.S32.HI R29, RZ, 0x1f, R27 ;  /* 0x0000001fff1d7819 */ /* 0x020fe4000001141b */
[----:B------:R-:W-:-:S09]  /*bb90*/  LOP3.LUT R17, R17, 0xffffff7f, RZ, 0xc0, !PT ;  /* 0xffffff7f11117812 */ /* 0x000fd200078ec0ff */
[----:B------:R-:W0:Y:S01]  /*bba0*/  @P1 LDC R3, c[0x0][0x434] ;  /* 0x00010d00ff031b82 */ /* 0x000e220000000800 */
[----:B------:R-:W-:-:S07]  /*bbb0*/  @P1 LOP3.LUT R17, R17, 0x80, RZ, 0xfc, !PT ;  /* 0x0000008011111812 */ /* 0x000fce00078efcff */
[----:B------:R-:W2:Y:S01]  /*bbc0*/  @P1 LDC R5, c[0x0][0x438] ;  /* 0x00010e00ff051b82 */ /* 0x000ea20000000800 */
[----:B-1----:R-:W-:-:S05]  /*bbd0*/  IMAD.SHL.U32 R8, R2, 0x10, RZ ;  /* 0x0000001002087824 */ /* 0x002fca00078e00ff */
[----:B------:R-:W-:-:S05]  /*bbe0*/  LOP3.LUT R8, R33, 0x70, R8, 0xf8, !PT ;  /* 0x0000007021087812 */ /* 0x000fca00078ef808 */
[----:B------:R-:W-:-:S04]  /*bbf0*/  IMAD R7, R0, 0x60, R8 ;  /* 0x0000006000077824 */ /* 0x000fc800078e0208 */
[C---:B------:R-:W-:Y:S01]  /*bc00*/  IMAD.IADD R34, R7.reuse, 0x1, R30 ;  /* 0x0000000107227824 */ /* 0x040fe200078e021e */
[----:B------:R-:W-:-:S03]  /*bc10*/  ISETP.GE.AND P0, PT, R7, UR36, PT ;  /* 0x0000002407007c0c */ /* 0x000fc6000bf06270 */
[----:B0-----:R-:W-:Y:S01]  /*bc20*/  @P1 IMAD.HI.U32 R2, R34, R3, RZ ;  /* 0x0000000322021227 */ /* 0x001fe200078e00ff */
[----:B------:R-:W-:-:S03]  /*bc30*/  ISETP.GT.U32.OR P0, PT, R8, 0x5f, P0 ;  /* 0x0000005f0800780c */ /* 0x000fc60000704470 */
[----:B------:R-:W-:Y:S01]  /*bc40*/  IMAD.MOV.U32 R9, RZ, RZ, R34 ;  /* 0x000000ffff097224 */ /* 0x000fe200078e0022 */
[----:B--2---:R-:W-:-:S09]  /*bc50*/  @P1 SHF.R.U32.HI R9, RZ, R5, R2 ;  /* 0x00000005ff091219 */ /* 0x004fd20000011602 */
        /* <DEDUP_REMOVED lines=25> */
.L_x_4498:
[----:B------:R-:W-:Y:S01]  /*bdf0*/  LEA R22, R18, R16, 0x3 ;  /* 0x0000001012167211 */ /* 0x000fe200078e18ff */
[----:B------:R-:W-:Y:S01]  /*be00*/  BSSY B0, `(.L_x_4499) ;  /* 0x0000004000007945 */ /* 0x000fe20003800000 */
[----:B------:R-:W-:-:S04]  /*be10*/  SHF.L.U32 R3, R25, 0x1f, RZ ;  /* 0x0000001f19037819 */ /* 0x000fc800000006ff */
[----:B------:R-:W0:Y:S02]  /*be20*/  SYNCS.PHASECHK.TRANS64.TRYWAIT P0, [R22+URZ+0x22840], R3 ;  /* 0x02284003160075a7 */ /* 0x000e24000800017f */
[----:B0-----:R-:W-:Y:S05]  /*be30*/  @!P0 BRA `(.L_x_4500) ;  /* 0x0000002c00e88947 */ /* 0x001fea0003800000 */
.L_x_4552:
[----:B------:R-:W-:Y:S05]  /*be40*/  BSYNC B0 ;  /* 0x0000000000007941 */ /* 0x000fea0003800000 */
.L_x_4499:
        /* <DEDUP_REMOVED lines=48> */
[----:B------:R-:W-:Y:S02]  /*c150*/  @P0 LEA R7, R0, R16, 0x1 ;  /* 0x0000001000070211 */ /* 0x000fe400078e08ff */
        /* <DEDUP_REMOVED lines=19> */
.L_x_4566:
        /* <DEDUP_REMOVED lines=10> */
.L_x_4502:
        /* <DEDUP_REMOVED lines=11> */
.L_x_4503:
        /* <DEDUP_REMOVED lines=23> */
.L_x_4505:
[----:B------:R-:W-:Y:S05]  /*c550*/  BSYNC B6 ;  /* 0x0000000000067941 */ /* 0x000fea0003800000 */
.L_x_4504:
[----:B0-----:R-:W0:Y:S01]  /*c560*/  S2R R2, SR_TID.X ;  /* 0x0000000000027919 */ /* 0x001e220000002100 */
[----:B------:R-:W-:Y:S01]  /*c570*/  UISETP.NE.AND UP0, UPT, UR47, URZ, UPT ;  /* 0x0000003f2f00728c */ /* 0x000fe2000bf05270 */
[----:B------:R-:W-:Y:S01]  /*c580*/  IMAD.U32 R0, RZ, RZ, UR42 ;  /* 0x0000002aff007e24 */ /* 0x000fe2000f8e00ff */
[----:B------:R-:W-:Y:S01]  /*c590*/  R2UR UR6, R26 ;  /* 0x000000001a0672ca */ /* 0x000fe200000e0000 */
[----:B------:R-:W-:Y:S01]  /*c5a0*/  ULDC.64 UR8, c[0x0][0x2d8] ;  /* 0x0000b60000087ab9 */ /* 0x000fe20000000a00 */
[----:B------:R-:W-:Y:S01]  /*c5b0*/  R2UR UR7, R19 ;  /* 0x00000000130772ca */ /* 0x000fe200000e0000 */
[----:B------:R-:W2:Y:S01]  /*c5c0*/  S2R R20, SR_TID.X ;  /* 0x0000000000147919 */ /* 0x000ea20000002100 */
[----:B------:R-:W-:Y:S02]  /*c5d0*/  PLOP3.LUT P0, PT, PT, PT, UP0, 0x80, 0x0 ;  /* 0x000000000000781c */ /* 0x000fe40003f0f008 */
[----:B------:R-:W-:-:S03]  /*c5e0*/  LOP3.LUT P5, RZ, R17, 0x100, RZ, 0xc0, !PT ;  /* 0x0000010011ff7812 */ /* 0x000fc600078ac0ff */
[----:B------:R-:W-:-:S04]  /*c5f0*/  @UP0 ULDC UR4, c[0x0][0x44c] ;  /* 0x0001130000040ab9 */ /* 0x000fc80000000800 */
[----:B------:R-:W-:-:S04]  /*c600*/  UIMAD UR6, UR6, UR8, URZ ;  /* 0x00000008060672a4 */ /* 0x000fc8000f8e023f */
[----:B------:R-:W-:Y:S02]  /*c610*/  UIMAD UR7, UR7, UR9, UR6 ;  /* 0x00000009070772a4 */ /* 0x000fe4000f8e0206 */
[----:B------:R-:W-:Y:S01]  /*c620*/  USHF.R.S32.HI UR6, URZ, 0x1f, UR41 ;  /* 0x0000001f3f067899 */ /* 0x000fe20008011429 */
[----:B0-----:R-:W-:-:S05]  /*c630*/  IMAD.SHL.U32 R2, R2, 0x10, RZ ;  /* 0x0000001002027824 */ /* 0x001fca00078e00ff */
[----:B------:R-:W-:Y:S02]  /*c640*/  LOP3.LUT R2, R33, 0x70, R2, 0xf8, !PT ;  /* 0x0000007021027812 */ /* 0x000fe400078ef802 */
[----:B--2---:R-:W-:-:S03]  /*c650*/  SHF.L.U32 R8, R20, 0x3, RZ ;  /* 0x0000000314087819 */ /* 0x004fc600000006ff */
[----:B------:R-:W-:Y:S01]  /*c660*/  IMAD R0, R0, 0x80, R2 ;  /* 0x0000008000007824 */ /* 0x000fe200078e0202 */
        /* <DEDUP_REMOVED lines=36> */
[----:B------:R-:W-:-:S03]  /*c8b0*/  IMAD.U32 R4, RZ, RZ, UR42 ;  /* 0x0000002aff047e24 */ /* 0x000fc6000f8e00ff */
[----:B------:R-:W2:Y:S01]  /*c8c0*/  SHFL.IDX PT, R2, R5, RZ, 0x181f ;  /* 0x00181fff05027589 */ /* 0x000ea200000e0000 */
[----:B------:R-:W-:-:S03]  /*c8d0*/  IMAD R4, R4, 0x80, R33 ;  /* 0x0000008004047824 */ /* 0x000fc600078e0221 */
[----:B------:R-:W-:Y:S01]  /*c8e0*/  SHFL.IDX PT, R6, R5, 0x1, 0x181f ;  /* 0x00381f0005067f89 */ /* 0x000fe200000e0000 */
[C---:B------:R-:W-:Y:S01]  /*c8f0*/  VIADD R7, R4.reuse, 0x10 ;  /* 0x0000001004077836 */ /* 0x040fe20000000000 */
[----:B------:R-:W-:-:S13]  /*c900*/  ISETP.GE.AND P0, PT, R4, UR37, PT ;  /* 0x0000002504007c0c */ /* 0x000fda000bf06270 */
        /* <DEDUP_REMOVED lines=26> */
[----:B------:R-:W-:-:S02]  /*cab0*/  ISETP.GE.AND P0, PT, R7, UR37, PT ;  /* 0x0000002507007c0c */ /* 0x000fc4000bf06270 */
[----:B------:R-:W-:-:S11]  /*cac0*/  IADD3 R7, R4, 0x50, RZ ;  /* 0x0000005004077810 */ /* 0x000fd60007ffe0ff */
        /* <DEDUP_REMOVED lines=18> */
.L_x_4583:
        /* <DEDUP_REMOVED lines=10> */
.L_x_4507:
        /* <DEDUP_REMOVED lines=18> */
.L_x_4584:
[----:B------:R-:W-:Y:S05]  /*cdb0*/  BSYNC B0 ;  /* 0x0000000000007941 */ /* 0x000fea0003800000 */
.L_x_4508:
[----:B------:R-:W-:-:S05]  /*cdc0*/  IMAD.U32 R0, RZ, RZ, UR44 ;  /* 0x0000002cff007e24 */ /* 0x000fca000f8e00ff */
[----:B------:R-:W-:-:S13]  /*cdd0*/  ISETP.NE.AND P0, PT, R0, 0x3, PT ;  /* 0x000000030000780c */ /* 0x000fda0003f05270 */
[----:B------:R-:W-:Y:S05]  /*cde0*/  @!P0 BRA `(.L_x_4510) ;  /* 0x0000000000048947 */ /* 0x000fea0003800000 */
[----:B------:R-:W-:Y:S01]  /*cdf0*/  BPT.TRAP 0x1 ;  /* 0x000000040000795c */ /* 0x000fe20000300000 */
.L_x_4510:
[----:B0-----:R-:W-:Y:S01]  /*ce00*/  SHF.L.U32 R3, R25, 0x1f, RZ ;  /* 0x0000001f19037819 */ /* 0x001fe200000006ff */
[----:B------:R-:W-:Y:S03]  /*ce10*/  BSSY B0, `(.L_x_4511) ;  /* 0x0000003000007945 */ /* 0x000fe60003800000 */
[----:B------:R-:W0:Y:S02]  /*ce20*/  SYNCS.PHASECHK.TRANS64.TRYWAIT P0, [R22+URZ+0x22860], R3 ;  /* 0x02286003160075a7 */ /* 0x000e24000800017f */
[----:B0-----:R-:W-:Y:S05]  /*ce30*/  @!P0 BRA `(.L_x_4512) ;  /* 0x0000002c00f48947 */ /* 0x001fea0003800000 */
.L_x_4585:
[----:B------:R-:W-:Y:S05]  /*ce40*/  BSYNC B0 ;  /* 0x0000000000007941 */ /* 0x000fea0003800000 */
.L_x_4511:
[----:B------:R-:W-:Y:S01]  /*ce50*/  ULDC.64 UR4, c[0x0][0x328] ;  /* 0x0000ca0000047ab9 */ /* 0x000fe20000000a00 */
[----:B------:R-:W-:Y:S01]  /*ce60*/  IMAD R4, R18, 0x6000, R28 ;  /* 0x0000600012047824 */ /* 0x000fe200078e021c */
[----:B------:R-:W-:Y:S01]  /*ce70*/  LOP3.LUT P4, RZ, R35, 0x8, RZ, 0xc0, !PT ;  /* 0x0000000823ff7812 */ /* 0x000fe2000788c0ff */
        /* <DEDUP_REMOVED lines=29> */
[----:B--2---:R-:W-:-:S03]  /*d050*/  MOV R7, R3 ;  /* 0x0000000300077202 */ /* 0x004fc60000000f00 */
[----:B------:R-:W0:Y:S01]  /*d060*/  SHFL.IDX PT, R3, R6, RZ, 0x181f ;  /* 0x00181fff06037589 */ /* 0x000e2200000e0000 */
        /* <DEDUP_REMOVED lines=60> */
.L_x_4599:
        /* <DEDUP_REMOVED lines=15> */
.L_x_4514:
        /* <DEDUP_REMOVED lines=11> */
.L_x_4515:
[----:B------:R-:W-:Y:S01]  /*d5d0*/  UISETP.GE.AND UP0, UPT, UR43, 0x2, UPT ;  /* 0x000000022b00788c */ /* 0x000fe2000bf06270 */
[----:B------:R0:W-:Y:S05]  /*d5e0*/  SYNCS.ARRIVE.TRANS64.A1T0 RZ, [R22+URZ+0x22850], RZ ;  /* 0x022850ff16ff79a7 */ /* 0x0001ea000810003f */
[----:B------:R-:W-:-:S13]  /*d5f0*/  PLOP3.LUT P0, PT, PT, PT, UP0, 0x40, 0x0 ;  /* 0x000000000000781c */ /* 0x000fda0003f0e808 */
[----:B0-----:R-:W-:Y:S05]  /*d600*/  @P0 BRA `(.L_x_4516) ;  /* 0x0000000c00740947 */ /* 0x001fea0003800000 */
[----:B------:R-:W-:Y:S01]  /*d610*/  UIADD3 UR4, UR43, -0x2, URZ ;  /* 0xfffffffe2b047890 */ /* 0x000fe2000fffe03f */
[----:B------:R-:W-:Y:S05]  /*d620*/  BSSY B0, `(.L_x_4516) ;  /* 0x00000db000007945 */ /* 0x000fea0003800000 */
[----:B------:R-:W-:-:S07]  /*d630*/  IMAD.U32 R20, RZ, RZ, UR4 ;  /* 0x00000004ff147e24 */ /* 0x000fce000f8e00ff */
.L_x_4529:
        /* <DEDUP_REMOVED lines=11> */
[----:B------:R-:W-:-:S07]  /*d6f0*/  MOV R9, R8 ;  /* 0x0000000800097202 */ /* 0x000fce0000000f00 */
        /* <DEDUP_REMOVED lines=26> */
[----:B------:R-:W-:Y:S01]  /*d8a0*/  ISETP.GT.AND P2, PT, R2, RZ, PT ;  /* 0x000000ff0200720c */ /* 0x000fe20003f44270 */
[----:B0-----:R-:W-:-:S12]  /*d8b0*/  @!P1 BRA `(.L_x_4517) ;  /* 0x0000000000049947 */ /* 0x001fd80003800000 */
[----:B------:R-:W-:Y:S01]  /*d8c0*/  BPT.TRAP 0x1 ;  /* 0x000000040000795c */ /* 0x000fe20000300000 */
.L_x_4517:
[----:B------:R-:W-:Y:S01]  /*d8d0*/  IMAD R10, R18, 0x8, R16 ;  /* 0x00000008120a7824 */ /* 0x000fe200078e0210 */
[----:B------:R-:W-:Y:S01]  /*d8e0*/  SHF.L.U32 R24, R25, 0x1f, RZ ;  /* 0x0000001f19187819 */ /* 0x000fe200000006ff */
[----:B------:R-:W-:Y:S01]  /*d8f0*/  BSSY B1, `(.L_x_4518) ;  /* 0x0000004000017945 */ /* 0x000fe20003800000 */
[----:B-1----:R-:W-:Y:S02]  /*d900*/  SHF.R.S32.HI R22, RZ, 0x1f, R5 ;  /* 0x0000001fff167819 */ /* 0x002fe40000011405 */
[----:B------:R-:W0:Y:S02]  /*d910*/  SYNCS.PHASECHK.TRANS64.TRYWAIT P0, [R10+URZ+0x22840], R24 ;  /* 0x022840180a0075a7 */ /* 0x000e24000800017f */
[----:B0-----:R-:W-:Y:S05]  /*d920*/  @!P0 BRA `(.L_x_4519) ;  /* 0x0000002c00908947 */ /* 0x001fea0003800000 */
.L_x_4600:
[----:B------:R-:W-:Y:S05]  /*d930*/  BSYNC B1 ;  /* 0x0000000000017941 */ /* 0x000fea0003800000 */
.L_x_4518:
        /* <DEDUP_REMOVED lines=29> */
[----:B------:R-:W1:Y:S01]  /*db10*/  SHFL.IDX PT, R14, R9, 0x2, 0x181f ;  /* 0x00581f00090e7f89 */ /* 0x000e6200000e0000 */
[----:B--2---:R-:W-:Y:S02]  /*db20*/  IADD3.X R3, RZ, R3, RZ, P0, !PT ;  /* 0x00000003ff037210 */ /* 0x004fe400007fe4ff */
[----:B---3--:R-:W-:-:S03]  /*db30*/  IADD3 R6, P0, R6, R0, RZ ;  /* 0x0000000006067210 */ /* 0x008fc60007f1e0ff */
[----:B------:R2:W-:Y:S02]  /*db40*/  LDGSTS.E.BYPASS.LTC128B.128 [R8+0x1c400], desc[UR48][R2.64], !P1 ;  /* 0x1c40000002087fae */ /* 0x0005e4000c901d70 */
        /* <DEDUP_REMOVED lines=18> */
.L_x_4614:
        /* <DEDUP_REMOVED lines=8> */
.L_x_4521:
        /* <DEDUP_REMOVED lines=11> */
.L_x_4522:
[----:B------:R1:W-:Y:S01]  /*dda0*/  SYNCS.ARRIVE.TRANS64.A1T0 RZ, [R10+URZ+0x22830], RZ ;  /* 0x022830ff0aff79a7 */ /* 0x0003e2000810003f */
[----:B------:R-:W-:Y:S05]  /*ddb0*/  @!P3 BRA `(.L_x_4523) ;  /* 0x000000000004b947 */ /* 0x000fea0003800000 */
[----:B------:R-:W-:Y:S01]  /*ddc0*/  BPT.TRAP 0x1 ;  /* 0x000000040000795c */ /* 0x000fe20000300000 */
.L_x_4523:
[----:B------:R-:W2:Y:S01]  /*ddd0*/  SYNCS.PHASECHK.TRANS64.TRYWAIT P0, [R10+URZ+0x22860], R24 ;  /* 0x022860180a0075a7 */ /* 0x000ea2000800017f */
[----:B------:R-:W-:Y:S04]  /*dde0*/  BSSY B1, `(.L_x_4524) ;  /* 0x0000002000017945 */ /* 0x000fe80003800000 */
[----:B--2---:R-:W-:Y:S05]  /*ddf0*/  @!P0 BRA `(.L_x_4525) ;  /* 0x0000003000008947 */ /* 0x004fea0003800000 */
.L_x_4615:
[----:B------:R-:W-:Y:S05]  /*de00*/  BSYNC B1 ;  /* 0x0000000000017941 */ /* 0x000fea0003800000 */
.L_x_4524:
        /* <DEDUP_REMOVED lines=49> */
[----:B---3--:R-:W-:-:S05]  /*e120*/  IADD3.X R7, RZ, R4, RZ, P0, !PT ;  /* 0x00000004ff077210 */ /* 0x008fca00007fe4ff */
        /* <DEDUP_REMOVED lines=18> */
.L_x_4629:
        /* <DEDUP_REMOVED lines=11> */
.L_x_4527:
        /* <DEDUP_REMOVED lines=11> */
.L_x_4528:
[----:B------:R0:W-:Y:S01]  /*e3b0*/  SYNCS.ARRIVE.TRANS64.A1T0 RZ, [R10+URZ+0x22850], RZ ;  /* 0x022850ff0aff79a7 */ /* 0x0001e2000810003f */
[----:B------:R-:W-:Y:S05]  /*e3c0*/  @P2 BRA `(.L_x_4529) ;  /* 0xfffffff0009c2947 */ /* 0x000fea000383ffff */
[----:B------:R-:W-:Y:S05]  /*e3d0*/  BSYNC B0 ;  /* 0x0000000000007941 */ /* 0x000fea0003800000 */
.L_x_4516:
[----:B------:R-:W2:Y:S01]  /*e3e0*/  S2R R0, SR_TID.X ;  /* 0x0000000000007919 */ /* 0x000ea20000002100 */
[----:B------:R-:W-:Y:S01]  /*e3f0*/  VIADD R18, R18, 0x1 ;  /* 0x0000000112127836 */ /* 0x000fe20000000000 */
[----:B------:R-:W-:Y:S04]  /*e400*/  BSSY B0, `(.L_x_4530) ;  /* 0x0000013000007945 */ /* 0x000fe80003800000 */
[----:B------:R-:W-:-:S04]  /*e410*/  ISETP.NE.AND P0, PT, R18, 0x2, PT ;  /* 0x000000021200780c */ /* 0x000fc80003f05270 */
[----:B------:R-:W-:Y:S02]  /*e420*/  SEL R18, R18, RZ, P0 ;  /* 0x000000ff12127207 */ /* 0x000fe40000000000 */
[----:B--2---:R-:W-:Y:S02]  /*e430*/  LOP3.LUT R2, R0, 0x7f, RZ, 0xc0, !PT ;  /* 0x0000007f00027812 */ /* 0x004fe400078ec0ff */
[----:B------:R-:W-:Y:S02]  /*e440*/  SEL R0, RZ, 0x1, P0 ;  /* 0x00000001ff007807 */ /* 0x000fe40000000000 */
        /* <DEDUP_REMOVED lines=14> */
.L_x_4531:
[----:B------:R-:W-:Y:S05]  /*e530*/  BSYNC B0 ;  /* 0x0000000000007941 */ /* 0x000fea0003800000 */
.L_x_4530:
[----:B------:R-:W-:-:S07]  /*e540*/  LOP3.LUT R25, R25, R0, RZ, 0x3c, !PT ;  /* 0x0000000019197212 */ /* 0x000fce00078e3cff */
.L_x_4491:
[----:B------:R-:W-:Y:S05]  /*e550*/  BSYNC B7 ;  /* 0x0000000000077941 */ /* 0x000fea0003800000 */
.L_x_4489:
        /* <DEDUP_REMOVED lines=11> */
.L_x_4532:
[----:B------:R-:W-:-:S03]  /*e610*/  UMOV UR4, 0xffffffff ;  /* 0xffffffff00047882 */ /* 0x000fc60000000000 */
[----:B------:R-:W-:Y:S05]  /*e620*/  BRA.DIV UR4, `(.L_x_4534) ;  /* 0x0000002e04d07947 */ /* 0x000fea000b800000 */
[----:B------:R2:W3:Y:S02]  /*e630*/  SHFL.IDX PT, R14, R31, RZ, 0x1f ;  /* 0x00001fff1f0e7589 */ /* 0x0004e400000e0000 */
.L_x_4632:
        /* <DEDUP_REMOVED lines=8> */
.L_x_4533:
[----:B------:R-:W-:Y:S02]  /*e6c0*/  ULDC UR4, c[0x0][0xc38] ;  /* 0x00030e0000047ab9 */ /* 0x000fe40000000800 */
[----:B---3--:R-:W-:-:S13]  /*e6d0*/  ISETP.GE.AND P0, PT, R31, UR4, PT ;  /* 0x000000041f007c0c */ /* 0x008fda000bf06270 */
[----:B------:R-:W-:Y:S05]  /*e6e0*/  @!P0 BRA `(.L_x_4535) ;  /* 0xffffffc800948947 */ /* 0x000fea000383ffff */
.L_x_4486:
        /* <DEDUP_REMOVED lines=12> */
.L_x_4633:
[----:B------:R-:W-:Y:S05]  /*e7b0*/  BSYNC B0 ;  /* 0x0000000000007941 */ /* 0x000fea0003800000 */
.L_x_4536:
[----:B------:R-:W-:-:S03]  /*e7c0*/  UMOV UR4, 0xffffffff ;  /* 0xffffffff00047882 */ /* 0x000fc60000000000 */
[----:B------:R-:W-:Y:S05]  /*e7d0*/  BRA.DIV UR4, `(.L_x_4538) ;  /* 0x0000002e04a07947 */ /* 0x000fea000b800000 */
[----:B---3--:R-:W3:Y:S02]  /*e7e0*/  S2R R0, SR_TID.X ;  /* 0x0000000000007919 */ /* 0x008ee40000002100 */
[----:B---3--:R-:W-:-:S04]  /*e7f0*/  SHF.R.U32.HI R0, RZ, 0x5, R0 ;  /* 0x00000005ff007819 */ /* 0x008fc80000011600 */
[----:B------:R-:W-:-:S05]  /*e800*/  LOP3.LUT R0, R0, 0x3, RZ, 0xc0, !PT ;  /* 0x0000000300007812 */ /* 0x000fca00078ec0ff */
[----:B------:R3:W4:Y:S02]  /*e810*/  SHFL.IDX PT, R14, R0, RZ, 0x1f ;  /* 0x00001fff000e7589 */ /* 0x00072400000e0000 */
.L_x_4636:
[----:B----4-:R-:W-:Y:S01]  /*e820*/  ISETP.NE.AND P0, PT, R14, RZ, PT ;  /* 0x000000ff0e00720c */ /* 0x010fe20003f05270 */
[----:B------:R-:W-:-:S12]  /*e830*/  BSSY B0, `(.L_x_4539) ;  /* 0x0000024000007945 */ /* 0x000fd80003800000 */
[----:B------:R-:W-:Y:S05]  /*e840*/  @P0 BRA `(.L_x_4540) ;  /* 0x0000000000880947 */ /* 0x000fea0003800000 */
[----:B------:R-:W-:-:S03]  /*e850*/  UMOV UR4, 0xffffffff ;  /* 0xffffffff00047882 */ /* 0x000fc60000000000 */
[----:B------:R-:W-:Y:S05]  /*e860*/  BRA.DIV UR4, `(.L_x_4541) ;  /* 0x0000002e04b07947 */ /* 0x000fea000b800000 */
[----:B------:R-:W-:-:S13]  /*e870*/  ELECT P6, URZ, PT ;  /* 0x00000000003f782f */ /* 0x000fda00038c0000 */
.L_x_4639:
[----:B------:R-:W-:Y:S05]  /*e880*/  @!P6 BRA `(.L_x_4540) ;  /* 0x000000000078e947 */ /* 0x000fea0003800000 */
[----:B------:R-:W-:-:S06]  /*e890*/  ULOP3.LUT UR4, UR45, 0x2, URZ, 0xfc, !UPT ;  /* 0x000000022d047892 */ /* 0x000fcc000f8efc3f */
[----:B---3--:R-:W-:-:S05]  /*e8a0*/  IMAD.U32 R0, RZ, RZ, UR4 ;  /* 0x00000004ff007e24 */ /* 0x008fca000f8e00ff */
[----:B------:R-:W-:-:S13]  /*e8b0*/  ISETP.NE.AND P0, PT, R0, 0x3, PT ;  /* 0x000000030000780c */ /* 0x000fda0003f05270 */
[----:B------:R-:W-:Y:S05]  /*e8c0*/  @!P0 BRA `(.L_x_4542) ;  /* 0x0000000000048947 */ /* 0x000fea0003800000 */
[----:B------:R-:W-:Y:S01]  /*e8d0*/  BPT.TRAP 0x1 ;  /* 0x000000040000795c */ /* 0x000fe20000300000 */
.L_x_4542:
[C---:B------:R-:W-:Y:S01]  /*e8e0*/  IMAD R3, R18.reuse, 0x8, R5 ;  /* 0x0000000812037824 */ /* 0x040fe200078e0205 */
[----:B------:R-:W-:Y:S02]  /*e8f0*/  SHF.L.U32 R2, R25, 0x1f, RZ ;  /* 0x0000001f19027819 */ /* 0x000fe400000006ff */
[----:B------:R-:W-:Y:S02]  /*e900*/  IADD3 R18, R18, 0x1, RZ ;  /* 0x0000000112127810 */ /* 0x000fe40007ffe0ff */
[----:B------:R-:W3:Y:S02]  /*e910*/  SYNCS.PHASECHK.TRANS64.TRYWAIT P1, [R3+URZ+0x22840], R2 ;  /* 0x02284002030075a7 */ /* 0x000ee4000802017f */
[----:B------:R-:W-:-:S04]  /*e920*/  ISETP.NE.AND P2, PT, R18, 0x2, PT ;  /* 0x000000021200780c */ /* 0x000fc80003f45270 */
[----:B------:R-:W-:Y:S01]  /*e930*/  SEL R0, RZ, 0x1, P2 ;  /* 0x00000001ff007807 */ /* 0x000fe20001000000 */
[----:B---3--:R-:W-:Y:S08]  /*e940*/  @!P1 BRA `(.L_x_4543) ;  /* 0x0000002c00989947 */ /* 0x008ff00003800000 */
.L_x_4640:
[----:B------:R-:W-:Y:S02]  /*e950*/  SEL R18, R18, RZ, P2 ;  /* 0x000000ff12127207 */ /* 0x000fe40001000000 */
[----:B------:R-:W-:Y:S01]  /*e960*/  LOP3.LUT R0, R25, R0, RZ, 0x3c, !PT ;  /* 0x0000000019007212 */ /* 0x000fe200078e3cff */
[----:B------:R-:W-:Y:S06]  /*e970*/  @!P0 BRA `(.L_x_4544) ;  /* 0x0000000000048947 */ /* 0x000fec0003800000 */
[----:B------:R-:W-:Y:S01]  /*e980*/  BPT.TRAP 0x1 ;  /* 0x000000040000795c */ /* 0x000fe20000300000 */
.L_x_4544:
[----:B------:R-:W-:Y:S01]  /*e990*/  IMAD R5, R18, 0x8, R5 ;  /* 0x0000000812057824 */ /* 0x000fe200078e0205 */
[----:B------:R-:W-:-:S04]  /*e9a0*/  SHF.L.U32 R0, R0, 0x1f, RZ ;  /* 0x0000001f00007819 */ /* 0x000fc800000006ff */
[----:B------:R-:W4:Y:S02]  /*e9b0*/  SYNCS.PHASECHK.TRANS64.TRYWAIT P1, [R5+URZ+0x22840], R0 ;  /* 0x02284000050075a7 */ /* 0x000f24000802017f */
[----:B----4-:R-:W-:Y:S05]  /*e9c0*/  @!P1 BRA `(.L_x_4545) ;  /* 0x0000002c008c9947 */ /* 0x010fea0003800000 */
.L_x_4641:
[----:B------:R-:W-:Y:S05]  /*e9d0*/  @!P0 BRA `(.L_x_4546) ;  /* 0x0000000000048947 */ /* 0x000fea0003800000 */
[----:B------:R-:W-:Y:S01]  /*e9e0*/  BPT.TRAP 0x1 ;  /* 0x000000040000795c */ /* 0x000fe20000300000 */
.L_x_4546:
[----:B------:R-:W0:Y:S02]  /*e9f0*/  SYNCS.PHASECHK.TRANS64.TRYWAIT P1, [R3+URZ+0x22860], R2 ;  /* 0x02286002030075a7 */ /* 0x000e24000802017f */
[----:B0-----:R-:W-:Y:S05]  /*ea00*/  @!P1 BRA `(.L_x_4547) ;  /* 0x0000002c00909947 */ /* 0x001fea0003800000 */
.L_x_4642:
[----:B------:R-:W-:Y:S05]  /*ea10*/  @!P0 BRA `(.L_x_4548) ;  /* 0x0000000000048947 */ /* 0x000fea0003800000 */
[----:B------:R-:W-:Y:S01]  /*ea20*/  BPT.TRAP 0x1 ;  /* 0x000000040000795c */ /* 0x000fe20000300000 */
.L_x_4548:
[----:B------:R0:W0:Y:S02]  /*ea30*/  SYNCS.PHASECHK.TRANS64.TRYWAIT P0, [R5+URZ+0x22860], R0 ;  /* 0x02286000050075a7 */ /* 0x000024000800017f */
[----:B0-----:R-:W-:Y:S05]  /*ea40*/  @!P0 NANOSLEEP.SYNCS 0x989680 ;  /* 0x009896800000895d */ /* 0x001fea0003900000 */
[----:B------:R-:W0:Y:S02]  /*ea50*/  @!P0 SYNCS.PHASECHK.TRANS64 P0, [R5+URZ+0x22860], R0 ;  /* 0x02286000050085a7 */ /* 0x000e24000800007f */
[----:B0-----:R-:W-:Y:S05]  /*ea60*/  @!P0 BRA `(.L_x_4548) ;  /* 0xfffffffc00f08947 */ /* 0x001fea000383ffff */
.L_x_4540:
[----:B------:R-:W-:Y:S05]  /*ea70*/  BSYNC B0 ;  /* 0x0000000000007941 */ /* 0x000fea0003800000 */
.L_x_4539:
[----:B------:R-:W-:Y:S05]  /*ea80*/  EXIT ;  /* 0x000000000000794d */ /* 0x000fea0003800000 */
.L_x_4433:
[----:B0-----:R-:W-:-:S04]  /*ea90*/  IMAD.U32 R3, RZ, RZ, UR47 ;  /* 0x0000002fff037e24 */ /* 0x001fc8000f8e00ff */
[----:B------:R0:W1:Y:S03]  /*eaa0*/  SYNCS.PHASECHK.TRANS64.TRYWAIT P0, [R3+URZ+0x22800], R0 ;  /* 0x02280000030075a7 */ /* 0x000066000800017f */
[----:B-1----:R-:W-:Y:S05]  /*eab0*/  @!P0 NANOSLEEP.SYNCS 0x989680 ;  /* 0x009896800000895d */ /* 0x002fea0003900000 */
[----:B------:R-:W1:Y:S02]  /*eac0*/  @!P0 SYNCS.PHASECHK.TRANS64 P0, [R3+URZ+0x22800], R0 ;  /* 0x02280000030085a7 */ /* 0x000e64000800007f */
[----:B-1----:R-:W-:Y:S05]  /*ead0*/  @!P0 BRA `(.L_x_4433) ;  /* 0xfffffffc00ec8947 */ /* 0x002fea000383ffff */
[----:B------:R-:W-:Y:S05]  /*eae0*/  BRA `(.L_x_4549) ;  /* 0xffffff2c006c7947 */ /* 0x000fea000383ffff */
.L_x_4437:
[----:B-1----:R-:W-:-:S04]  /*eaf0*/  IMAD.U32 R3, RZ, RZ, UR22 ;  /* 0x00000016ff037e24 */ /* 0x002fc8000f8e00ff */
[----:B------:R1:W2:Y:S03]  /*eb00*/  SYNCS.PHASECHK.TRANS64.TRYWAIT P1, [R3+URZ+0x22830], R8 ;  /* 0x02283008030075a7 */ /* 0x0002a6000802017f */
[----:B--2---:R-:W-:Y:S05]  /*eb10*/  @!P1 NANOSLEEP.SYNCS 0x989680 ;  /* 0x009896800000995d */ /* 0x004fea0003900000 */
[----:B------:R-:W2:Y:S02]  /*eb20*/  @!P1 SYNCS.PHASECHK.TRANS64 P1, [R3+URZ+0x22830], R8 ;  /* 0x02283008030095a7 */ /* 0x000ea4000802007f */
[----:B--2---:R-:W-:Y:S05]  /*eb30*/  @!P1 BRA `(.L_x_4437) ;  /* 0xfffffffc00ec9947 */ /* 0x004fea000383ffff */
[----:B------:R-:W-:Y:S05]  /*eb40*/  BRA `(.L_x_4436) ;  /* 0xffffff2c00907947 */ /* 0x000fea000383ffff */
.L_x_4442:
[----:B---3--:R-:W-:-:S04]  /*eb50*/  IMAD.U32 R9, RZ, RZ, UR22 ;  /* 0x00000016ff097e24 */ /* 0x008fc8000f8e00ff */
[----:B------:R3:W4:Y:S03]  /*eb60*/  SYNCS.PHASECHK.TRANS64.TRYWAIT P1, [R9+URZ+0x22850], R8 ;  /* 0x02285008090075a7 */ /* 0x000726000802017f */
[----:B----4-:R-:W-:Y:S05]  /*eb70*/  @!P1 NANOSLEEP.SYNCS 0x989680 ;  /* 0x009896800000995d */ /* 0x010fea0003900000 */
[----:B------:R-:W4:Y:S02]  /*eb80*/  @!P1 SYNCS.PHASECHK.TRANS64 P1, [R9+URZ+0x22850], R8 ;  /* 0x02285008090095a7 */ /* 0x000f24000802007f */
[----:B----4-:R-:W-:Y:S05]  /*eb90*/  @!P1 BRA `(.L_x_4442) ;  /* 0xfffffffc00ec9947 */ /* 0x010fea000383ffff */
[----:B------:R-:W-:Y:S05]  /*eba0*/  BRA `(.L_x_4441) ;  /* 0xffffff44009c7947 */ /* 0x000fea000383ffff */
.L_x_4448:
[----:B-12---:R-:W-:-:S04]  /*ebb0*/  IMAD.U32 R0, RZ, RZ, UR26 ;  /* 0x0000001aff007e24 */ /* 0x006fc8000f8e00ff */
[----:B------:R1:W2:Y:S03]  /*ebc0*/  SYNCS.PHASECHK.TRANS64.TRYWAIT P1, [R0+URZ+0x22830], R7 ;  /* 0x02283007000075a7 */ /* 0x0002a6000802017f */
[----:B--2---:R-:W-:Y:S05]  /*ebd0*/  @!P1 NANOSLEEP.SYNCS 0x989680 ;  /* 0x009896800000995d */ /* 0x004fea0003900000 */
[----:B------:R-:W2:Y:S02]  /*ebe0*/  @!P1 SYNCS.PHASECHK.TRANS64 P1, [R0+URZ+0x22830], R7 ;  /* 0x02283007000095a7 */ /* 0x000ea4000802007f */
[----:B--2---:R-:W-:Y:S05]  /*ebf0*/  @!P1 BRA `(.L_x_4448) ;  /* 0xfffffffc00ec9947 */ /* 0x004fea000383ffff */
[----:B------:R-:W-:Y:S05]  /*ec00*/  BRA `(.L_x_4447) ;  /* 0xffffff4800e07947 */ /* 0x000fea000383ffff */
.L_x_4453:
[----:B--2---:R-:W-:-:S04]  /*ec10*/  IMAD.U32 R10, RZ, RZ, UR26 ;  /* 0x0000001aff0a7e24 */ /* 0x004fc8000f8e00ff */
[----:B------:R2:W3:Y:S03]  /*ec20*/  SYNCS.PHASECHK.TRANS64.TRYWAIT P1, [R10+URZ+0x22850], R7 ;  /* 0x022850070a0075a7 */ /* 0x0004e6000802017f */
[----:B---3--:R-:W-:Y:S05]  /*ec30*/  @!P1 NANOSLEEP.SYNCS 0x989680 ;  /* 0x009896800000995d */ /* 0x008fea0003900000 */
[----:B------:R-:W3:Y:S02]  /*ec40*/  @!P1 SYNCS.PHASECHK.TRANS64 P1, [R10+URZ+0x22850], R7 ;  /* 0x022850070a0095a7 */ /* 0x000ee4000802007f */
[----:B---3--:R-:W-:Y:S05]  /*ec50*/  @!P1 BRA `(.L_x_4453) ;  /* 0xfffffffc00ec9947 */ /* 0x008fea000383ffff */
[----:B------:R-:W-:Y:S05]  /*ec60*/  BRA `(.L_x_4452) ;  /* 0xffffff6800e47947 */ /* 0x000fea000383ffff */
.L_x_4460:
[----:B-1----:R-:W-:-:S04]  /*ec70*/  IMAD.U32 R0, RZ, RZ, UR25 ;  /* 0x00000019ff007e24 */ /* 0x002fc8000f8e00ff */
[----:B------:R1:W2:Y:S03]  /*ec80*/  SYNCS.PHASECHK.TRANS64.TRYWAIT P1, [R0+URZ+0x22830], R7 ;  /* 0x02283007000075a7 */ /* 0x0002a6000802017f */
[----:B--2---:R-:W-:Y:S05]  /*ec90*/  @!P1 NANOSLEEP.SYNCS 0x989680 ;  /* 0x009896800000995d */ /* 0x004fea0003900000 */
[----:B------:R-:W2:Y:S02]  /*eca0*/  @!P1 SYNCS.PHASECHK.TRANS64 P1, [R0+URZ+0x22830], R7 ;  /* 0x02283007000095a7 */ /* 0x000ea4000802007f */
[----:B--2---:R-:W-:Y:S05]  /*ecb0*/  @!P1 BRA `(.L_x_4460) ;  /* 0xfffffffc00ec9947 */ /* 0x004fea000383ffff */
[----:B------:R-:W-:Y:S05]  /*ecc0*/  BRA `(.L_x_4459) ;  /* 0xffffff6c00ec7947 */ /* 0x000fea000383ffff */
.L_x_4465:
[----:B-1----:R-:W-:-:S04]  /*ecd0*/  IMAD.U32 R10, RZ, RZ, UR25 ;  /* 0x00000019ff0a7e24 */ /* 0x002fc8000f8e00ff */
[----:B------:R1:W2:Y:S03]  /*ece0*/  SYNCS.PHASECHK.TRANS64.TRYWAIT P1, [R10+URZ+0x22850], R7 ;  /* 0x022850070a0075a7 */ /* 0x0002a6000802017f */
[----:B--2---:R-:W-:Y:S05]  /*ecf0*/  @!P1 NANOSLEEP.SYNCS 0x989680 ;  /* 0x009896800000995d */ /* 0x004fea0003900000 */
[----:B------:R-:W2:Y:S02]  /*ed00*/  @!P1 SYNCS.PHASECHK.TRANS64 P1, [R10+URZ+0x22850], R7 ;  /* 0x022850070a0095a7 */ /* 0x000ea4000802007f */
[----:B--2---:R-:W-:Y:S05]  /*ed10*/  @!P1 BRA `(.L_x_4465) ;  /* 0xfffffffc00ec9947 */ /* 0x004fea000383ffff */
[----:B------:R-:W-:Y:S05]  /*ed20*/  BRA `(.L_x_4464) ;  /* 0xffffff8800107947 */ /* 0x000fea000383ffff */
.L_x_4497:
        /* <DEDUP_REMOVED lines=10> */
.L_x_4550:
[----:B------:R-:W-:Y:S05]  /*edd0*/  BRA `(.L_x_4551) ;  /* 0xffffffcc005c7947 */ /* 0x000fea000383ffff */
.L_x_4500:
[----:B0-----:R0:W1:Y:S02]  /*ede0*/  SYNCS.PHASECHK.TRANS64.TRYWAIT P0, [R22+URZ+0x22840], R3 ;  /* 0x02284003160075a7 */ /* 0x001064000800017f */
[----:B-1----:R-:W-:Y:S05]  /*edf0*/  @!P0 NANOSLEEP.SYNCS 0x989680 ;  /* 0x009896800000895d */ /* 0x002fea0003900000 */
[----:B------:R-:W1:Y:S02]  /*ee00*/  @!P0 SYNCS.PHASECHK.TRANS64 P0, [R22+URZ+0x22840], R3 ;  /* 0x02284003160085a7 */ /* 0x000e64000800007f */
[----:B-1----:R-:W-:Y:S05]  /*ee10*/  @!P0 BRA `(.L_x_4500) ;  /* 0xfffffffc00f08947 */ /* 0x002fea000383ffff */
[----:B------:R-:W-:Y:S05]  /*ee20*/  BRA `(.L_x_4552) ;  /* 0xffffffd000047947 */ /* 0x000fea000383ffff */
.L_x_4501:
        /* <DEDUP_REMOVED lines=8> */
.L_x_4554:
[----:B------:R-:W-:Y:S05]  /*eeb0*/  BSYNC B0 ;  /* 0x0000000000007941 */ /* 0x000fea0003800000 */
.L_x_4553:
        /* <DEDUP_REMOVED lines=9> */
.L_x_4555:
[----:B------:R-:W-:Y:S01]  /*ef50*/  IMAD.MOV.U32 R13, RZ, RZ, R5 ;  /* 0x000000ffff0d7224 */ /* 0x000fe200078e0005 */
[----:B------:R-:W-:Y:S02]  /*ef60*/  MOV R12, 0x1 ;  /* 0x00000001000c7802 */ /* 0x000fe40000000f00 */
[----:B------:R-:W-:-:S05]  /*ef70*/  @P0 LEA R14, P1, R8, R14, 0x1 ;  /* 0x0000000e080e0211 */ /* 0x000fca00078208ff */
[----:B------:R-:W-:Y:S02]  /*ef80*/  @P0 IMAD.X R3, RZ, RZ, R2, P1 ;  /* 0x000000ffff030224 */ /* 0x000fe400008e0602 */
[----:B------:R-:W-:-:S07]  /*ef90*/  @P0 IMAD.MOV.U32 R2, RZ, RZ, R14 ;  /* 0x000000ffff020224 */ /* 0x000fce00078e000e */
[----:B------:R-:W-:Y:S05]  /*efa0*/  WARPSYNC.COLLECTIVE R15, `(.L_x_4556) ;  /* 0x000000000f087348 */ /* 0x000fea0003c00000 */
[----:B------:R0:W1:Y:S02]  /*efb0*/  SHFL.IDX P6, R14, R13, R12, R11 ;  /* 0x0000000c0d0e7389 */ /* 0x00006400000c000b */
[----:B01----:R-:W-:Y:S01]  /*efc0*/  ENDCOLLECTIVE ;  /* 0x000000000000791b */ /* 0x003fe20003800000 */
.L_x_4556:
        /* <DEDUP_REMOVED lines=11> */
.L_x_4557:
[----:B------:R-:W-:Y:S02]  /*f080*/  IMAD.MOV.U32 R13, RZ, RZ, R5 ;  /* 0x000000ffff0d7224 */ /* 0x000fe400078e0005 */
[----:B------:R-:W-:Y:S01]  /*f090*/  IMAD.MOV.U32 R12, RZ, RZ, 0x2 ;  /* 0x00000002ff0c7424 */ /* 0x000fe200078e00ff */
[----:B------:R-:W-:-:S13]  /*f0a0*/  @P0 LEA R2, P1, R8, R14, 0x1 ;  /* 0x0000000e08020211 */ /* 0x000fda00078208ff */
[----:B------:R-:W-:Y:S05]  /*f0b0*/  WARPSYNC.COLLECTIVE R15, `(.L_x_4558) ;  /* 0x000000000f087348 */ /* 0x000fea0003c00000 */
[----:B------:R0:W1:Y:S02]  /*f0c0*/  SHFL.IDX P6, R14, R13, R12, R11 ;  /* 0x0000000c0d0e7389 */ /* 0x00006400000c000b */
[----:B01----:R-:W-:Y:S01]  /*f0d0*/  ENDCOLLECTIVE ;  /* 0x000000000000791b */ /* 0x003fe20003800000 */
.L_x_4558:
        /* <DEDUP_REMOVED lines=12> */
.L_x_4559:
[----:B------:R-:W-:Y:S02]  /*f1a0*/  IMAD.MOV.U32 R13, RZ, RZ, R5 ;  /* 0x000000ffff0d7224 */ /* 0x000fe400078e0005 */
[----:B------:R-:W-:Y:S01]  /*f1b0*/  IMAD.MOV.U32 R12, RZ, RZ, 0x3 ;  /* 0x00000003ff0c7424 */ /* 0x000fe200078e00ff */
[----:B------:R-:W-:-:S13]  /*f1c0*/  @P0 LEA R2, P1, R8, R14, 0x1 ;  /* 0x0000000e08020211 */ /* 0x000fda00078208ff */
[----:B------:R-:W-:Y:S05]  /*f1d0*/  WARPSYNC.COLLECTIVE R15, `(.L_x_4560) ;  /* 0x000000000f087348 */ /* 0x000fea0003c00000 */
[----:B------:R0:W1:Y:S02]  /*f1e0*/  SHFL.IDX P6, R14, R13, R12, R11 ;  /* 0x0000000c0d0e7389 */ /* 0x00006400000c000b */
[----:B01----:R-:W-:Y:S01]  /*f1f0*/  ENDCOLLECTIVE ;  /* 0x000000000000791b */ /* 0x003fe20003800000 */
.L_x_4560:
[----:B------:R-:W-:-:S05]  /*f200*/  @P0 IMAD.X R3, RZ, RZ, R6, P1 ;  /* 0x000000ffff030224 */ /* 0x000fca00008e0606 */
[----:B------:R-:W-:Y:S01]  /*f210*/  @!PT LDS RZ, [RZ] ;  /* 0x00000000fffff984 */ /* 0x000fe20000000800 */
[----:B------:R-:W-:Y:S01]  /*f220*/  @!PT LDS RZ, [RZ] ;  /* 0x00000000fffff984 */ /* 0x000fe20000000800 */
[----:B------:R-:W-:Y:S01]  /*f230*/  @!PT LDS RZ, [RZ] ;  /* 0x00000000fffff984 */ /* 0x000fe20000000800 */
[----:B------:R0:W-:Y:S01]  /*f240*/  @P0 LDGSTS.E.BYPASS.LTC128B.128 [R7+0x1d400], desc[UR48][R2.64], !P2 ;  /* 0x1d40000002070fae */ /* 0x0001e2000d101d70 */
[----:B------:R-:W-:Y:S01]  /*f250*/  ISETP.GE.AND P0, PT, R23, 0x31, PT ;  /* 0x000000311700780c */ /* 0x000fe20003f06270 */
[----:B------:R-:W-:-:S12]  /*f260*/  IMAD.MOV.U32 R13, RZ, RZ, R4 ;  /* 0x000000ffff0d7224 */ /* 0x000fd800078e0004 */
[----:B------:R-:W-:Y:S01]  /*f270*/  @P0 IMAD R9, R0, 0x2, R16 ;  /* 0x0000000200090824 */ /* 0x000fe200078e0210 */
[----:B0-----:R-:W-:-:S07]  /*f280*/  MOV R6, R14 ;  /* 0x0000000e00067202 */ /* 0x001fce0000000f00 */
[----:B------:R-:W-:Y:S05]  /*f290*/  WARPSYNC.COLLECTIVE R15, `(.L_x_4561) ;  /* 0x000000000f087348 */ /* 0x000fea0003c00000 */
[----:B------:R0:W1:Y:S02]  /*f2a0*/  SHFL.IDX P6, R14, R13, R12, R11 ;  /* 0x0000000c0d0e7389 */ /* 0x00006400000c000b */
[----:B01----:R-:W-:Y:S01]  /*f2b0*/  ENDCOLLECTIVE ;  /* 0x000000000000791b */ /* 0x003fe20003800000 */
.L_x_4561:
[----:B------:R-:W-:Y:S02]  /*f2c0*/  IMAD.MOV.U32 R13, RZ, RZ, R5 ;  /* 0x000000ffff0d7224 */ /* 0x000fe400078e0005 */
[----:B------:R-:W-:Y:S01]  /*f2d0*/  IMAD.MOV.U32 R12, RZ, RZ, 0x4 ;  /* 0x00000004ff0c7424 */ /* 0x000fe200078e00ff */
[----:B------:R-:W-:-:S13]  /*f2e0*/  @P0 LEA R2, P1, R8, R14, 0x1 ;  /* 0x0000000e08020211 */ /* 0x000fda00078208ff */
[----:B------:R-:W-:Y:S05]  /*f2f0*/  WARPSYNC.COLLECTIVE R15, `(.L_x_4562) ;  /* 0x000000000f087348 */ /* 0x000fea0003c00000 */
[----:B------:R0:W1:Y:S02]  /*f300*/  SHFL.IDX P6, R14, R13, R12, R11 ;  /* 0x0000000c0d0e7389 */ /* 0x00006400000c000b */
[----:B01----:R-:W-:Y:S01]  /*f310*/  ENDCOLLECTIVE ;  /* 0x000000000000791b */ /* 0x003fe20003800000 */
.L_x_4562:
        /* <DEDUP_REMOVED lines=12> */
.L_x_4563:
[----:B------:R-:W-:Y:S02]  /*f3e0*/  IMAD.MOV.U32 R13, RZ, RZ, R5 ;  /* 0x000000ffff0d7224 */ /* 0x000fe400078e0005 */
[----:B------:R-:W-:Y:S01]  /*f3f0*/  IMAD.MOV.U32 R12, RZ, RZ, 0x5 ;  /* 0x00000005ff0c7424 */ /* 0x000fe200078e00ff */
[----:B------:R-:W-:-:S13]  /*f400*/  @P0 LEA R2, P1, R8, R14, 0x1 ;  /* 0x0000000e08020211 */ /* 0x000fda00078208ff */
[----:B------:R-:W-:Y:S05]  /*f410*/  WARPSYNC.COLLECTIVE R15, `(.L_x_4564) ;  /* 0x000000000f087348 */ /* 0x000fea0003c00000 */
[----:B------:R0:W1:Y:S02]  /*f420*/  SHFL.IDX P6, R14, R13, R12, R11 ;  /* 0x0000000c0d0e7389 */ /* 0x00006400000c000b */
[----:B01----:R-:W-:Y:S01]  /*f430*/  ENDCOLLECTIVE ;  /* 0x000000000000791b */ /* 0x003fe20003800000 */
.L_x_4564:
[----:B------:R-:W-:-:S05]  /*f440*/  @P0 IMAD.X R3, RZ, RZ, R6, P1 ;  /* 0x000000ffff030224 */ /* 0x000fca00008e0606 */
[----:B------:R-:W-:Y:S01]  /*f450*/  @!PT LDS RZ, [RZ] ;  /* 0x00000000fffff984 */ /* 0x000fe20000000800 */
[----:B------:R-:W-:Y:S01]  /*f460*/  @!PT LDS RZ, [RZ] ;  /* 0x00000000fffff984 */ /* 0x000fe20000000800 */
[----:B------:R-:W-:Y:S01]  /*f470*/  @!PT LDS RZ, [RZ] ;  /* 0x00000000fffff984 */ /* 0x000fe20000000800 */
[----:B------:R0:W-:Y:S01]  /*f480*/  @P0 LDGSTS.E.BYPASS.LTC128B.128 [R7+0x1e400], desc[UR48][R2.64], !P2 ;  /* 0x1e40000002070fae */ /* 0x0001e2000d101d70 */
[----:B------:R-:W-:Y:S01]  /*f490*/  MOV R13, R4 ;  /* 0x00000004000d7202 */ /* 0x000fe20000000f00 */
[----:B------:R-:W-:-:S07]  /*f4a0*/  IMAD.MOV.U32 R5, RZ, RZ, R14 ;  /* 0x000000ffff057224 */ /* 0x000fce00078e000e */
[----:B0-----:R-:W-:Y:S05]  /*f4b0*/  WARPSYNC.COLLECTIVE R15, `(.L_x_4565) ;  /* 0x000000000f087348 */ /* 0x001fea0003c00000 */
[----:B------:R1:W2:Y:S02]  /*f4c0*/  SHFL.IDX P6, R14, R13, R12, R11 ;  /* 0x0000000c0d0e7389 */ /* 0x0002a400000c000b */
[----:B012---:R-:W-:Y:S01]  /*f4d0*/  ENDCOLLECTIVE ;  /* 0x000000000000791b */ /* 0x007fe20003800000 */
.L_x_4565:
[----:B------:R-:W-:Y:S05]  /*f4e0*/  BRA `(.L_x_4566) ;  /* 0xffffffcc00687947 */ /* 0x000fea000383ffff */
.L_x_4506:
[----:B------:R-:W-:Y:S02]  /*f4f0*/  IMAD.MOV.U32 R13, RZ, RZ, R5 ;  /* 0x000000ffff0d7224 */ /* 0x000fe400078e0005 */
[----:B------:R-:W-:Y:S02]  /*f500*/  IMAD.MOV.U32 R12, RZ, RZ, RZ ;  /* 0x000000ffff0c7224 */ /* 0x000fe400078e00ff */
[----:B------:R-:W-:Y:S02]  /*f510*/  IMAD.MOV.U32 R11, RZ, RZ, 0x181f ;  /* 0x0000181fff0b7424 */ /* 0x000fe400078e00ff */
[----:B------:R-:W-:Y:S02]  /*f520*/  IMAD.MOV.U32 R15, RZ, RZ, -0x1 ;  /* 0xffffffffff0f7424 */ /* 0x000fe400078e00ff */
[----:B------:R-:W-:-:S07]  /*f530*/  IMAD.U32 R4, RZ, RZ, UR42 ;  /* 0x0000002aff047e24 */ /* 0x000fce000f8e00ff */
[----:B-1----:R-:W-:Y:S05]  /*f540*/  WARPSYNC.COLLECTIVE R15, `(.L_x_4567) ;  /* 0x000000000f087348 */ /* 0x002fea0003c00000 */
[----:B------:R0:W2:Y:S02]  /*f550*/  SHFL.IDX P6, R14, R13, R12, R11 ;  /* 0x0000000c0d0e7389 */ /* 0x0000a400000c000b */
[----:B012---:R-:W-:Y:S01]  /*f560*/  ENDCOLLECTIVE ;  /* 0x000000000000791b */ /* 0x007fe20003800000 */
.L_x_4567:
[----:B------:R-:W-:-:S04]  /*f570*/  IMAD R4, R4, 0x80, R33 ;  /* 0x0000008004047824 */ /* 0x000fc800078e0221 */
[C---:B------:R-:W-:Y:S01]  /*f580*/  VIADD R6, R4.reuse, 0x10 ;  /* 0x0000001004067836 */ /* 0x040fe20000000000 */
[----:B------:R-:W-:Y:S01]  /*f590*/  ISETP.GE.AND P0, PT, R4, UR37, PT ;  /* 0x0000002504007c0c */ /* 0x000fe2000bf06270 */
[----:B------:R-:W-:Y:S02]  /*f5a0*/  IMAD.MOV.U32 R13, RZ, RZ, R0 ;  /* 0x000000ffff0d7224 */ /* 0x000fe400078e0000 */
[----:B------:R-:W-:-:S10]  /*f5b0*/  IMAD.MOV.U32 R2, RZ, RZ, R14 ;  /* 0x000000ffff027224 */ /* 0x000fd400078e000e */
[----:B------:R-:W-:Y:S05]  /*f5c0*/  WARPSYNC.COLLECTIVE R15, `(.L_x_4568) ;  /* 0x000000000f087348 */ /* 0x000fea0003c00000 */
[----:B------:R0:W1:Y:S02]  /*f5d0*/  SHFL.IDX P6, R14, R13, R12, R11 ;  /* 0x0000000c0d0e7389 */ /* 0x00006400000c000b */
[----:B01----:R-:W-:Y:S01]  /*f5e0*/  ENDCOLLECTIVE ;  /* 0x000000000000791b */ /* 0x003fe20003800000 */
.L_x_4568:
[----:B------:R-:W-:Y:S01]  /*f5f0*/  IMAD.MOV.U32 R13, RZ, RZ, R5 ;  /* 0x000000ffff0d7224 */ /* 0x000fe200078e0005 */
[----:B------:R-:W-:Y:S02]  /*f600*/  MOV R12, 0x1 ;  /* 0x00000001000c7802 */ /* 0x000fe40000000f00 */
[----:B------:R-:W-:-:S05]  /*f610*/  @!P0 LEA R14, P1, R8, R14, 0x1 ;  /* 0x0000000e080e8211 */ /* 0x000fca00078208ff */
[----:B------:R-:W-:Y:S02]  /*f620*/  @!P0 IMAD.X R3, RZ, RZ, R2, P1 ;  /* 0x000000ffff038224 */ /* 0x000fe400008e0602 */
[----:B------:R-:W-:-:S07]  /*f630*/  @!P0 IMAD.MOV.U32 R2, RZ, RZ, R14 ;  /* 0x000000ffff028224 */ /* 0x000fce00078e000e */
[----:B------:R-:W-:Y:S05]  /*f640*/  WARPSYNC.COLLECTIVE R15, `(.L_x_4569) ;  /* 0x000000000f087348 */ /* 0x000fea0003c00000 */
[----:B------:R0:W1:Y:S02]  /*f650*/  SHFL.IDX P6, R14, R13, R12, R11 ;  /* 0x0000000c0d0e7389 */ /* 0x00006400000c000b */
[----:B01----:R-:W-:Y:S01]  /*f660*/  ENDCOLLECTIVE ;  /* 0x000000000000791b */ /* 0x003fe20003800000 */
.L_x_4569:
        /* <DEDUP_REMOVED lines=10> */
.L_x_4570:
[----:B------:R-:W-:Y:S02]  /*f710*/  IMAD.MOV.U32 R13, RZ, RZ, R5 ;  /* 0x000000ffff0d7224 */ /* 0x000fe400078e0005 */
[----:B------:R-:W-:Y:S01]  /*f720*/  IMAD.MOV.U32 R12, RZ, RZ, 0x2 ;  /* 0x00000002ff0c7424 */ /* 0x000fe200078e00ff */
[----:B------:R-:W-:-:S13]  /*f730*/  @!P0 LEA R2, P1, R8, R14, 0x1 ;  /* 0x0000000e08028211 */ /* 0x000fda00078208ff */
[----:B------:R-:W-:Y:S05]  /*f740*/  WARPSYNC.COLLECTIVE R15, `(.L_x_4571) ;  /* 0x000000000f087348 */ /* 0x000fea0003c00000 */
[----:B------:R0:W1:Y:S02]  /*f750*/  SHFL.IDX P6, R14, R13, R12, R11 ;  /* 0x0000000c0d0e7389 */ /* 0x00006400000c000b */
[----:B01----:R-:W-:Y:S01]  /*f760*/  ENDCOLLECTIVE ;  /* 0x000000000000791b */ /* 0x003fe20003800000 */
.L_x_4571:
        /* <DEDUP_REMOVED lines=12> */
.L_x_4572:
[----:B------:R-:W-:Y:S02]  /*f830*/  IMAD.MOV.U32 R13, RZ, RZ, R5 ;  /* 0x000000ffff0d7224 */ /* 0x000fe400078e0005 */
[----:B------:R-:W-:Y:S01]  /*f840*/  IMAD.MOV.U32 R12, RZ, RZ, 0x3 ;  /* 0x00000003ff0c7424 */ /* 0x000fe200078e00ff */
[----:B------:R-:W-:-:S13]  /*f850*/  @!P0 LEA R2, P1, R8, R14, 0x1 ;  /* 0x0000000e08028211 */ /* 0x000fda00078208ff */
[----:B------:R-:W-:Y:S05]  /*f860*/  WARPSYNC.COLLECTIVE R15, `(.L_x_4573) ;  /* 0x000000000f087348 */ /* 0x000fea0003c00000 */
[----:B------:R0:W1:Y:S02]  /*f870*/  SHFL.IDX P6, R14, R13, R12, R11 ;  /* 0x0000000c0d0e7389 */ /* 0x00006400000c000b */
[----:B01----:R-:W-:Y:S01]  /*f880*/  ENDCOLLECTIVE ;  /* 0x000000000000791b */ /* 0x003fe20003800000 */
.L_x_4573:
[----:B------:R-:W-:Y:S02]  /*f890*/  @!P0 IMAD.X R3, RZ, RZ, R6, P1 ;  /* 0x000000ffff038224 */ /* 0x000fe400008e0606 */
[----:B------:R-:W-:-:S03]  /*f8a0*/  VIADD R6, R4, 0x30 ;  /* 0x0000003004067836 */ /* 0x000fc60000000000 */
[----:B------:R-:W-:Y:S01]  /*f8b0*/  @!PT LDS RZ, [RZ] ;  /* 0x00000000fffff984 */ /* 0x000fe20000000800 */
[----:B------:R-:W-:Y:S01]  /*f8c0*/  @!PT LDS RZ, [RZ] ;  /* 0x00000000fffff984 */ /* 0x000fe20000000800 */
[----:B------:R-:W-:Y:S01]  /*f8d0*/  @!PT LDS RZ, [RZ] ;  /* 0x00000000fffff984 */ /* 0x000fe20000000800 */
[----:B------:R0:W-:Y:S02]  /*f8e0*/  @!P0 LDGSTS.E.BYPASS.LTC128B.128 [R32+0x19400], desc[UR48][R2.64], !P5 ;  /* 0x1940000002208fae */ /* 0x0001e4000e901d70 */
[----:B------:R-:W-:Y:S01]  /*f8f0*/  ISETP.GE.AND P0, PT, R6, UR37, PT ;  /* 0x0000002506007c0c */ /* 0x000fe2000bf06270 */
[----:B------:R-:W-:Y:S01]  /*f900*/  IMAD.MOV.U32 R13, RZ, RZ, R0 ;  /* 0x000000ffff0d7224 */ /* 0x000fe200078e0000 */
[----:B------:R-:W-:-:S11]  /*f910*/  MOV R6, R14 ;  /* 0x0000000e00067202 */ /* 0x000fd60000000f00 */
[----:B0-----:R-:W-:Y:S05]  /*f920*/  WARPSYNC.COLLECTIVE R15, `(.L_x_4574) ;  /* 0x000000000f087348 */ /* 0x001fea0003c00000 */
[----:B------:R1:W2:Y:S02]  /*f930*/  SHFL.IDX P6, R14, R13, R12, R11 ;  /* 0x0000000c0d0e7389 */ /* 0x0002a400000c000b */
[----:B012---:R-:W-:Y:S01]  /*f940*/  ENDCOLLECTIVE ;  /* 0x000000000000791b */ /* 0x007fe20003800000 */
.L_x_4574:
[----:B------:R-:W-:Y:S02]  /*f950*/  IMAD.MOV.U32 R13, RZ, RZ, R5 ;  /* 0x000000ffff0d7224 */ /* 0x000fe400078e0005 */
[----:B------:R-:W-:Y:S01]  /*f960*/  IMAD.MOV.U32 R12, RZ, RZ, 0x4 ;  /* 0x00000004ff0c7424 */ /* 0x000fe200078e00ff */
[----:B------:R-:W-:-:S13]  /*f970*/  @!P0 LEA R2, P1, R8, R14, 0x1 ;  /* 0x0000000e08028211 */ /* 0x000fda00078208ff */
[----:B------:R-:W-:Y:S05]  /*f980*/  WARPSYNC.COLLECTIVE R15, `(.L_x_4575) ;  /* 0x000000000f087348 */ /* 0x000fea0003c00000 */
[----:B------:R0:W1:Y:S02]  /*f990*/  SHFL.IDX P6, R14, R13, R12, R11 ;  /* 0x0000000c0d0e7389 */ /* 0x00006400000c000b */
[----:B01----:R-:W-:Y:S01]  /*f9a0*/  ENDCOLLECTIVE ;  /* 0x000000000000791b */ /* 0x003fe20003800000 */
.L_x_4575:
        /* <DEDUP_REMOVED lines=12> */
.L_x_4576:
[----:B------:R-:W-:Y:S02]  /*fa70*/  IMAD.MOV.U32 R13, RZ, RZ, R5 ;  /* 0x000000ffff0d7224 */ /* 0x000fe400078e0005 */
[----:B------:R-:W-:Y:S01]  /*fa80*/  IMAD.MOV.U32 R12, RZ, RZ, 0x5 ;  /* 0x00000005ff0c7424 */ /* 0x000fe200078e00ff */
[----:B------:R-:W-:-:S13]  /*fa90*/  @!P0 LEA R2, P1, R8, R14, 0x1 ;  /* 0x0000000e08028211 */ /* 0x000fda00078208ff */
[----:B------:R-:W-:Y:S05]  /*faa0*/  WARPSYNC.COLLECTIVE R15, `(.L_x_4577) ;  /* 0x000000000f087348 */ /* 0x000fea0003c00000 */
[----:B------:R0:W1:Y:S02]  /*fab0*/  SHFL.IDX P6, R14, R13, R12, R11 ;  /* 0x0000000c0d0e7389 */ /* 0x00006400000c000b */
[----:B01----:R-:W-:Y:S01]  /*fac0*/  ENDCOLLECTIVE ;  /* 0x000000000000791b */ /* 0x003fe20003800000 */
.L_x_4577:
        /* <DEDUP_REMOVED lines=12> */
.L_x_4578:
[----:B------:R-:W-:Y:S02]  /*fb90*/  IMAD.MOV.U32 R13, RZ, RZ, R5 ;  /* 0x000000ffff0d7224 */ /* 0x000fe400078e0005 */
[----:B------:R-:W-:Y:S01]  /*fba0*/  IMAD.MOV.U32 R12, RZ, RZ, 0x6 ;  /* 0x00000006ff0c7424 */ /* 0x000fe200078e00ff */
[----:B------:R-:W-:-:S13]  /*fbb0*/  @!P0 LEA R2, P1, R8, R14, 0x1 ;  /* 0x0000000e08028211 */ /* 0x000fda00078208ff */
[----:B------:R-:W-:Y:S05]  /*fbc0*/  WARPSYNC.COLLECTIVE R15, `(.L_x_4579) ;  /* 0x000000000f087348 */ /* 0x000fea0003c00000 */
[----:B------:R0:W1:Y:S02]  /*fbd0*/  SHFL.IDX P6, R14, R13, R12, R11 ;  /* 0x0000000c0d0e7389 */ /* 0x00006400000c000b */
[----:B01----:R-:W-:Y:S01]  /*fbe0*/  ENDCOLLECTIVE ;  /* 0x000000000000791b */ /* 0x003fe20003800000 */
.L_x_4579:
        /* <DEDUP_REMOVED lines=12> */
.L_x_4580:
[----:B------:R-:W-:Y:S02]  /*fcb0*/  IMAD.MOV.U32 R13, RZ, RZ, R5 ;  /* 0x000000ffff0d7224 */ /* 0x000fe400078e0005 */
[----:B------:R-:W-:Y:S01]  /*fcc0*/  IMAD.MOV.U32 R12, RZ, RZ, 0x7 ;  /* 0x00000007ff0c7424 */ /* 0x000fe200078e00ff */
[----:B------:R-:W-:-:S13]  /*fcd0*/  @!P0 LEA R2, P1, R8, R14, 0x1 ;  /* 0x0000000e08028211 */ /* 0x000fda00078208ff */
[----:B------:R-:W-:Y:S05]  /*fce0*/  WARPSYNC.COLLECTIVE R15, `(.L_x_4581) ;  /* 0x000000000f087348 */ /* 0x000fea0003c00000 */
[----:B------:R0:W1:Y:S02]  /*fcf0*/  SHFL.IDX P6, R14, R13, R12, R11 ;  /* 0x0000000c0d0e7389 */ /* 0x00006400000c000b */
[----:B01----:R-:W-:Y:S01]  /*fd00*/  ENDCOLLECTIVE ;  /* 0x000000000000791b */ /* 0x003fe20003800000 */
.L_x_4581:
        /* <DEDUP_REMOVED lines=10> */
.L_x_4582:
[----:B------:R-:W-:Y:S05]  /*fdb0*/  BRA `(.L_x_4583) ;  /* 0xffffffcc008c7947 */ /* 0x000fea000383ffff */
.L_x_4509:
[----:B0-----:R0:W2:Y:S02]  /*fdc0*/  SYNCS.PHASECHK.TRANS64.TRYWAIT P0, [R16+URZ+0x22820], R3 ;  /* 0x02282003100075a7 */ /* 0x0010a4000800017f */
[----:B--2---:R-:W-:Y:S05]  /*fdd0*/  @!P0 NANOSLEEP.SYNCS 0x989680 ;  /* 0x009896800000895d */ /* 0x004fea0003900000 */
[----:B------:R-:W2:Y:S02]  /*fde0*/  @!P0 SYNCS.PHASECHK.TRANS64 P0, [R16+URZ+0x22820], R3 ;  /* 0x02282003100085a7 */ /* 0x000ea4000800007f */
[----:B--2---:R-:W-:Y:S05]  /*fdf0*/  @!P0 BRA `(.L_x_4509) ;  /* 0xfffffffc00f08947 */ /* 0x004fea000383ffff */
[----:B------:R-:W-:Y:S05]  /*fe00*/  BRA `(.L_x_4584) ;  /* 0xffffffcc00e87947 */ /* 0x000fea000383ffff */
.L_x_4512:
[----:B0-----:R0:W2:Y:S02]  /*fe10*/  SYNCS.PHASECHK.TRANS64.TRYWAIT P0, [R22+URZ+0x22860], R3 ;  /* 0x02286003160075a7 */ /* 0x0010a4000800017f */
[----:B--2---:R-:W-:Y:S05]  /*fe20*/  @!P0 NANOSLEEP.SYNCS 0x989680 ;  /* 0x009896800000895d */ /* 0x004fea0003900000 */
[----:B------:R-:W2:Y:S02]  /*fe30*/  @!P0 SYNCS.PHASECHK.TRANS64 P0, [R22+URZ+0x22860], R3 ;  /* 0x02286003160085a7 */ /* 0x000ea4000800007f */
[----:B--2---:R-:W-:Y:S05]  /*fe40*/  @!P0 BRA `(.L_x_4512) ;  /* 0xfffffffc00f08947 */ /* 0x004fea000383ffff */
[----:B------:R-:W-:Y:S05]  /*fe50*/  BRA `(.L_x_4585) ;  /* 0xffffffcc00f87947 */ /* 0x000fea000383ffff */
.L_x_4513:
[----:B------:R-:W-:Y:S01]  /*fe60*/  BSSY B0, `(.L_x_4586) ;  /* 0x0000008000007945 */ /* 0x000fe20003800000 */
[----:B------:R-:W-:Y:S01]  /*fe70*/  IMAD.MOV.U32 R13, RZ, RZ, R6 ;  /* 0x000000ffff0d7224 */ /* 0x000fe200078e0006 */
[----:B------:R-:W-:Y:S01]  /*fe80*/  MOV R12, RZ ;  /* 0x000000ff000c7202 */ /* 0x000fe20000000f00 */
[----:B------:R-:W-:Y:S02]  /*fe90*/  IMAD.MOV.U32 R11, RZ, RZ, 0x181f ;  /* 0x0000181fff0b7424 */ /* 0x000fe400078e00ff */
[----:B------:R-:W-:-:S07]  /*fea0*/  IMAD.MOV.U32 R15, RZ, RZ, -0x1 ;  /* 0xffffffffff0f7424 */ /* 0x000fce00078e00ff */
[----:B-1----:R-:W-:Y:S05]  /*feb0*/  WARPSYNC.COLLECTIVE R15, `(.L_x_4587) ;  /* 0x000000000f087348 */ /* 0x002fea0003c00000 */
[----:B------:R0:W2:Y:S02]  /*fec0*/  SHFL.IDX P6, R14, R13, R12, R11 ;  /* 0x0000000c0d0e7389 */ /* 0x0000a400000c000b */
[----:B012---:R-:W-:Y:S01]  /*fed0*/  ENDCOLLECTIVE ;  /* 0x000000000000791b */ /* 0x007fe20003800000 */
.L_x_4587:
[----:B------:R-:W-:Y:S05]  /*fee0*/  BSYNC B0 ;  /* 0x0000000000007941 */ /* 0x000fea0003800000 */
.L_x_4586:
        /* <DEDUP_REMOVED lines=12> */
.L_x_4588:
[----:B------:R-:W-:Y:S01]  /*ffb0*/  IMAD.MOV.U32 R13, RZ, RZ, R6 ;  /* 0x000000ffff0d7224 */ /* 0x000fe200078e0006 */
[----:B------:R-:W-:Y:S01]  /*ffc0*/  MOV R12, 0x1 ;  /* 0x00000001000c7802 */ /* 0x000fe20000000f00 */
[----:B------:R-:W-:-:S05]  /*ffd0*/  IMAD.SHL.U32 R8, R8, 0x8, RZ ;  /* 0x0000000808087824 */ /* 0x000fca00078e00ff */
[----:B------:R-:W-:-:S05]  /*ffe0*/  LOP3.LUT R8, R8, 0x38, RZ, 0xc0, !PT ;  /* 0x0000003808087812 */ /* 0x000fca00078ec0ff */
[----:B------:R-:W-:-:S05]  /*fff0*/  IMAD.SHL.U32 R0, R8, 0x2, RZ ;  /* 0x0000000208007824 */ /* 0x000fca00078e00ff */
[----:B------:R-:W-:-:S13]  /*10000*/  IADD3 R2, P0, R14, R0, RZ ;  /* 0x000000000e027210 */ /* 0x000fda0007f1e0ff */
[----:B------:R-:W-:Y:S05]  /*10010*/  WARPSYNC.COLLECTIVE R15, `(.L_x_4589) ;  /* 0x000000000f087348 */ /* 0x000fea0003c00000 */
[----:B------:R0:W1:Y:S02]  /*10020*/  SHFL.IDX P6, R14, R13, R12, R11 ;  /* 0x0000000c0d0e7389 */ /* 0x00006400000c000b */
[----:B01----:R-:W-:Y:S01]  /*10030*/  ENDCOLLECTIVE ;  /* 0x000000000000791b */ /* 0x003fe20003800000 */
.L_x_4589:
        /* <DEDUP_REMOVED lines=19> */
.L_x_4590:
[----:B------:R-:W-:Y:S02]  /*10170*/  IMAD.MOV.U32 R13, RZ, RZ, R6 ;  /* 0x000000ffff0d7224 */ /* 0x000fe400078e0006 */
[----:B------:R-:W-:Y:S01]  /*10180*/  IMAD.MOV.U32 R12, RZ, RZ, 0x2 ;  /* 0x00000002ff0c7424 */ /* 0x000fe200078e00ff */
[----:B------:R-:W-:-:S13]  /*10190*/  IADD3 R2, P3, R14, R0, RZ ;  /* 0x000000000e027210 */ /* 0x000fda0007f7e0ff */
[----:B------:R-:W-:Y:S05]  /*101a0*/  WARPSYNC.COLLECTIVE R15, `(.L_x_4591) ;  /* 0x000000000f087348 */ /* 0x000fea0003c00000 */
[----:B------:R0:W1:Y:S02]  /*101b0*/  SHFL.IDX P6, R14, R13, R12, R11 ;  /* 0x0000000c0d0e7389 */ /* 0x00006400000c000b */
[----:B01----:R-:W-:Y:S01]  /*101c0*/  ENDCOLLECTIVE ;  /* 0x000000000000791b */ /* 0x003fe20003800000 */
.L_x_4591:
        /* <DEDUP_REMOVED lines=17> */
.L_x_4592:
[----:B------:R-:W-:Y:S02]  /*102e0*/  IMAD.MOV.U32 R13, RZ, RZ, R6 ;  /* 0x000000ffff0d7224 */ /* 0x000fe400078e0006 */
[----:B------:R-:W-:Y:S01]  /*102f0*/  IMAD.MOV.U32 R12, RZ, RZ, 0x3 ;  /* 0x00000003ff0c7424 */ /* 0x000fe200078e00ff */
[----:B------:R-:W-:-:S13]  /*10300*/  IADD3 R2, P3, R14, R0, RZ ;  /* 0x000000000e027210 */ /* 0x000fda0007f7e0ff */
[----:B------:R-:W-:Y:S05]  /*10310*/  WARPSYNC.COLLECTIVE R15, `(.L_x_4593) ;  /* 0x000000000f087348 */ /* 0x000fea0003c00000 */
[----:B------:R0:W1:Y:S02]  /*10320*/  SHFL.IDX P6, R14, R13, R12, R11 ;  /* 0x0000000c0d0e7389 */ /* 0x00006400000c000b */
[----:B01----:R-:W-:Y:S01]  /*10330*/  ENDCOLLECTIVE ;  /* 0x000000000000791b */ /* 0x003fe20003800000 */
.L_x_4593:
        /* <DEDUP_REMOVED lines=17> */
.L_x_4594:
[----:B------:R-:W-:Y:S02]  /*10450*/  IMAD.MOV.U32 R13, RZ, RZ, R6 ;  /* 0x000000ffff0d7224 */ /* 0x000fe400078e0006 */
[----:B------:R-:W-:Y:S01]  /*10460*/  IMAD.MOV.U32 R12, RZ, RZ, 0x4 ;  /* 0x00000004ff0c7424 */ /* 0x000fe200078e00ff */
[----:B------:R-:W-:-:S13]  /*10470*/  IADD3 R2, P3, R14, R0, RZ ;  /* 0x000000000e027210 */ /* 0x000fda0007f7e0ff */
[----:B------:R-:W-:Y:S05]  /*10480*/  WARPSYNC.COLLECTIVE R15, `(.L_x_4595) ;  /* 0x000000000f087348 */ /* 0x000fea0003c00000 */
[----:B------:R0:W1:Y:S02]  /*10490*/  SHFL.IDX P6, R14, R13, R12, R11 ;  /* 0x0000000c0d0e7389 */ /* 0x00006400000c000b */
[----:B01----:R-:W-:Y:S01]  /*104a0*/  ENDCOLLECTIVE ;  /* 0x000000000000791b */ /* 0x003fe20003800000 */
.L_x_4595:
[----:B------:R-:W-:Y:S02]  /*104b0*/  IADD3.X R3, RZ, R3, RZ, P3, !PT ;  /* 0x00000003ff037210 */ /* 0x000fe40001ffe4ff */
        /* <DEDUP_REMOVED lines=16> */
.L_x_4596:
[----:B------:R-:W-:Y:S02]  /*105c0*/  IMAD.MOV.U32 R13, RZ, RZ, R6 ;  /* 0x000000ffff0d7224 */ /* 0x000fe400078e0006 */
[----:B------:R-:W-:Y:S01]  /*105d0*/  IMAD.MOV.U32 R12, RZ, RZ, 0x5 ;  /* 0x00000005ff0c7424 */ /* 0x000fe200078e00ff */
[----:B------:R-:W-:-:S13]  /*105e0*/  IADD3 R2, P3, R14, R0, RZ ;  /* 0x000000000e027210 */ /* 0x000fda0007f7e0ff */
[----:B------:R-:W-:Y:S05]  /*105f0*/  WARPSYNC.COLLECTIVE R15, `(.L_x_4597) ;  /* 0x000000000f087348 */ /* 0x000fea0003c00000 */
[----:B------:R0:W1:Y:S02]  /*10600*/  SHFL.IDX P6, R14, R13, R12, R11 ;  /* 0x0000000c0d0e7389 */ /* 0x00006400000c000b */
[----:B01----:R-:W-:Y:S01]  /*10610*/  ENDCOLLECTIVE ;  /* 0x000000000000791b */ /* 0x003fe20003800000 */
.L_x_4597:
        /* <DEDUP_REMOVED lines=12> */
.L_x_4598:
        /* <DEDUP_REMOVED lines=9> */
.L_x_4519:
[----:B0-----:R0:W1:Y:S02]  /*10770*/  SYNCS.PHASECHK.TRANS64.TRYWAIT P0, [R10+URZ+0x22840], R24 ;  /* 0x022840180a0075a7 */ /* 0x001064000800017f */
[----:B-1----:R-:W-:Y:S05]  /*10780*/  @!P0 NANOSLEEP.SYNCS 0x989680 ;  /* 0x009896800000895d */ /* 0x002fea0003900000 */
[----:B------:R-:W1:Y:S02]  /*10790*/  @!P0 SYNCS.PHASECHK.TRANS64 P0, [R10+URZ+0x22840], R24 ;  /* 0x022840180a0085a7 */ /* 0x000e64000800007f */
[----:B-1----:R-:W-:Y:S05]  /*107a0*/  @!P0 BRA `(.L_x_4519) ;  /* 0xfffffffc00f08947 */ /* 0x002fea000383ffff */
[----:B------:R-:W-:Y:S05]  /*107b0*/  BRA `(.L_x_4600) ;  /* 0xffffffd0005c7947 */ /* 0x000fea000383ffff */
.L_x_4520:
[----:B------:R-:W-:Y:S01]  /*107c0*/  BSSY B1, `(.L_x_4601) ;  /* 0x0000008000017945 */ /* 0x000fe20003800000 */
[----:B------:R-:W-:Y:S01]  /*107d0*/  IMAD.MOV.U32 R13, RZ, RZ, R21 ;  /* 0x000000ffff0d7224 */ /* 0x000fe200078e0015 */
[----:B------:R-:W-:Y:S01]  /*107e0*/  MOV R15, 0xffffffff ;  /* 0xffffffff000f7802 */ /* 0x000fe20000000f00 */
[----:B------:R-:W-:Y:S02]  /*107f0*/  IMAD.MOV.U32 R12, RZ, RZ, RZ ;  /* 0x000000ffff0c7224 */ /* 0x000fe400078e00ff */
[----:B------:R-:W-:-:S07]  /*10800*/  IMAD.MOV.U32 R11, RZ, RZ, 0x181f ;  /* 0x0000181fff0b7424 */ /* 0x000fce00078e00ff */
[----:B0-----:R-:W-:Y:S05]  /*10810*/  WARPSYNC.COLLECTIVE R15, `(.L_x_4602) ;  /* 0x000000000f087348 */ /* 0x001fea0003c00000 */
[----:B------:R1:W2:Y:S02]  /*10820*/  SHFL.IDX P6, R14, R13, R12, R11 ;  /* 0x0000000c0d0e7389 */ /* 0x0002a400000c000b */
[----:B012---:R-:W-:Y:S01]  /*10830*/  ENDCOLLECTIVE ;  /* 0x000000000000791b */ /* 0x007fe20003800000 */
.L_x_4602:
[----:B------:R-:W-:Y:S05]  /*10840*/  BSYNC B1 ;  /* 0x0000000000017941 */ /* 0x000fea0003800000 */
.L_x_4601:
        /* <DEDUP_REMOVED lines=9> */
.L_x_4603:
[----:B------:R-:W-:Y:S02]  /*108e0*/  IMAD.MOV.U32 R13, RZ, RZ, R21 ;  /* 0x000000ffff0d7224 */ /* 0x000fe400078e0015 */
[----:B------:R-:W-:Y:S01]  /*108f0*/  IMAD.MOV.U32 R12, RZ, RZ, 0x1 ;  /* 0x00000001ff0c7424 */ /* 0x000fe200078e00ff */
[----:B------:R-:W-:-:S13]  /*10900*/  IADD3 R2, P0, R14, R0, RZ ;  /* 0x000000000e027210 */ /* 0x000fda0007f1e0ff */
[----:B------:R-:W-:Y:S05]  /*10910*/  WARPSYNC.COLLECTIVE R15, `(.L_x_4604) ;  /* 0x000000000f087348 */ /* 0x000fea0003c00000 */
[----:B------:R0:W1:Y:S02]  /*10920*/  SHFL.IDX P6, R14, R13, R12, R11 ;  /* 0x0000000c0d0e7389 */ /* 0x00006400000c000b */
[----:B01----:R-:W-:Y:S01]  /*10930*/  ENDCOLLECTIVE ;  /* 0x000000000000791b */ /* 0x003fe20003800000 */
.L_x_4604:
        /* <DEDUP_REMOVED lines=10> */
.L_x_4605:
[----:B------:R-:W-:Y:S02]  /*109e0*/  IMAD.MOV.U32 R13, RZ, RZ, R21 ;  /* 0x000000ffff0d7224 */ /* 0x000fe400078e0015 */
[----:B------:R-:W-:Y:S02]  /*109f0*/  IMAD.MOV.U32 R12, RZ, RZ, 0x2 ;  /* 0x00000002ff0c7424 */ /* 0x000fe400078e00ff */
[----:B------:R-:W-:-:S07]  /*10a00*/  IMAD.MOV.U32 R6, RZ, RZ, R14 ;  /* 0x000000ffff067224 */ /* 0x000fce00078e000e */
[----:B------:R-:W-:Y:S05]  /*10a10*/  WARPSYNC.COLLECTIVE R15, `(.L_x_4606) ;  /* 0x000000000f087348 */ /* 0x000fea0003c00000 */
[----:B------:R0:W1:Y:S02]  /*10a20*/  SHFL.IDX P6, R14, R13, R12, R11 ;  /* 0x0000000c0d0e7389 */ /* 0x00006400000c000b */
[----:B01----:R-:W-:Y:S01]  /*10a30*/  ENDCOLLECTIVE ;  /* 0x000000000000791b */ /* 0x003fe20003800000 */
.L_x_4606:
        /* <DEDUP_REMOVED lines=11> */
.L_x_4607:
[----:B------:R-:W-:Y:S02]  /*10af0*/  IMAD.MOV.U32 R13, RZ, RZ, R21 ;  /* 0x000000ffff0d7224 */ /* 0x000fe400078e0015 */
[----:B------:R-:W-:Y:S01]  /*10b00*/  IMAD.MOV.U32 R12, RZ, RZ, 0x3 ;  /* 0x00000003ff0c7424 */ /* 0x000fe200078e00ff */
[----:B------:R-:W-:-:S13]  /*10b10*/  IADD3 R2, P0, R14, R0, RZ ;  /* 0x000000000e027210 */ /* 0x000fda0007f1e0ff */
[----:B------:R-:W-:Y:S05]  /*10b20*/  WARPSYNC.COLLECTIVE R15, `(.L_x_4608) ;  /* 0x000000000f087348 */ /* 0x000fea0003c00000 */
[----:B------:R0:W1:Y:S02]  /*10b30*/  SHFL.IDX P6, R14, R13, R12, R11 ;  /* 0x0000000c0d0e7389 */ /* 0x00006400000c000b */
[----:B01----:R-:W-:Y:S01]  /*10b40*/  ENDCOLLECTIVE ;  /* 0x000000000000791b */ /* 0x003fe20003800000 */
.L_x_4608:
        /* <DEDUP_REMOVED lines=10> */
.L_x_4609:
[----:B------:R-:W-:Y:S02]  /*10bf0*/  IMAD.MOV.U32 R13, RZ, RZ, R21 ;  /* 0x000000ffff0d7224 */ /* 0x000fe400078e0015 */
[----:B------:R-:W-:Y:S01]  /*10c00*/  IMAD.MOV.U32 R12, RZ, RZ, 0x4 ;  /* 0x00000004ff0c7424 */ /* 0x000fe200078e00ff */
[----:B------:R-:W-:-:S13]  /*10c10*/  IADD3 R2, P0, R14, R0, RZ ;  /* 0x000000000e027210 */ /* 0x000fda0007f1e0ff */
[----:B------:R-:W-:Y:S05]  /*10c20*/  WARPSYNC.COLLECTIVE R15, `(.L_x_4610) ;  /* 0x000000000f087348 */ /* 0x000fea0003c00000 */
[----:B------:R0:W1:Y:S02]  /*10c30*/  SHFL.IDX P6, R14, R13, R12, R11 ;  /* 0x0000000c0d0e7389 */ /* 0x00006400000c000b */
[----:B01----:R-:W-:Y:S01]  /*10c40*/  ENDCOLLECTIVE ;  /* 0x000000000000791b */ /* 0x003fe20003800000 */
.L_x_4610:
[----:B------:R-:W-:-:S05]  /*10c50*/  IMAD.X R3, RZ, RZ, R7, P0 ;  /* 0x000000ffff037224 */ /* 0x000fca00000e0607 */
[----:B------:R-:W-:Y:S01]  /*10c60*/  @!PT LDS RZ, [RZ] ;  /* 0x00000000fffff984 */ /* 0x000fe20000000800 */
[----:B------:R-:W-:Y:S01]  /*10c70*/  @!PT LDS RZ, [RZ] ;  /* 0x00000000fffff984 */ /* 0x000fe20000000800 */
[----:B------:R-:W-:Y:S01]  /*10c80*/  @!PT LDS RZ, [RZ] ;  /* 0x00000000fffff984 */ /* 0x000fe20000000800 */
[----:B------:R0:W-:Y:S01]  /*10c90*/  LDGSTS.E.BYPASS.LTC128B.128 [R8+0x1dc00], desc[UR48][R2.64], !P1 ;  /* 0x1dc0000002087fae */ /* 0x0001e2000c901d70 */
[----:B------:R-:W-:Y:S01]  /*10ca0*/  IMAD.MOV.U32 R13, RZ, RZ, R9 ;  /* 0x000000ffff0d7224 */ /* 0x000fe200078e0009 */
[----:B0-----:R-:W-:-:S07]  /*10cb0*/  MOV R3, R14 ;  /* 0x0000000e00037202 */ /* 0x001fce0000000f00 */
[----:B------:R-:W-:Y:S05]  /*10cc0*/  WARPSYNC.COLLECTIVE R15, `(.L_x_4611) ;  /* 0x000000000f087348 */ /* 0x000fea0003c00000 */
[----:B------:R0:W1:Y:S02]  /*10cd0*/  SHFL.IDX P6, R14, R13, R12, R11 ;  /* 0x0000000c0d0e7389 */ /* 0x00006400000c000b */
[----:B01----:R-:W-:Y:S01]  /*10ce0*/  ENDCOLLECTIVE ;  /* 0x000000000000791b */ /* 0x003fe20003800000 */
.L_x_4611:
[----:B------:R-:W-:Y:S02]  /*10cf0*/  IMAD.MOV.U32 R13, RZ, RZ, R21 ;  /* 0x000000ffff0d7224 */ /* 0x000fe400078e0015 */
[----:B------:R-:W-:Y:S01]  /*10d00*/  IMAD.MOV.U32 R12, RZ, RZ, 0x5 ;  /* 0x00000005ff0c7424 */ /* 0x000fe200078e00ff */
[----:B------:R-:W-:-:S13]  /*10d10*/  IADD3 R2, P0, R14, R0, RZ ;  /* 0x000000000e027210 */ /* 0x000fda0007f1e0ff */
[----:B------:R-:W-:Y:S05]  /*10d20*/  WARPSYNC.COLLECTIVE R15, `(.L_x_4612) ;  /* 0x000000000f087348 */ /* 0x000fea0003c00000 */
[----:B------:R0:W1:Y:S02]  /*10d30*/  SHFL.IDX P6, R14, R13, R12, R11 ;  /* 0x0000000c0d0e7389 */ /* 0x00006400000c000b */
[----:B01----:R-:W-:Y:S01]  /*10d40*/  ENDCOLLECTIVE ;  /* 0x000000000000791b */ /* 0x003fe20003800000 */
.L_x_4612:
        /* <DEDUP_REMOVED lines=10> */
.L_x_4613:
[----:B------:R-:W-:Y:S05]  /*10df0*/  BRA `(.L_x_4614) ;  /* 0xffffffcc009c7947 */ /* 0x000fea000383ffff */
.L_x_4525:
[----:B--2---:R2:W3:Y:S02]  /*10e00*/  SYNCS.PHASECHK.TRANS64.TRYWAIT P0, [R10+URZ+0x22860], R24 ;  /* 0x022860180a0075a7 */ /* 0x0044e4000800017f */
[----:B---3--:R-:W-:Y:S05]  /*10e10*/  @!P0 NANOSLEEP.SYNCS 0x989680 ;  /* 0x009896800000895d */ /* 0x008fea0003900000 */
[----:B------:R-:W3:Y:S02]  /*10e20*/  @!P0 SYNCS.PHASECHK.TRANS64 P0, [R10+URZ+0x22860], R24 ;  /* 0x022860180a0085a7 */ /* 0x000ee4000800007f */
[----:B---3--:R-:W-:Y:S05]  /*10e30*/  @!P0 BRA `(.L_x_4525) ;  /* 0xfffffffc00f08947 */ /* 0x008fea000383ffff */
[----:B------:R-:W-:Y:S05]  /*10e40*/  BRA `(.L_x_4615) ;  /* 0xffffffcc00ec7947 */ /* 0x000fea000383ffff */
.L_x_4526:
        /* <DEDUP_REMOVED lines=8> */
.L_x_4617:
[----:B------:R-:W-:Y:S05]  /*10ed0*/  BSYNC B1 ;  /* 0x0000000000017941 */ /* 0x000fea0003800000 */
.L_x_4616:
[----:B------:R-:W-:Y:S01]  /*10ee0*/  IMAD.MOV.U32 R13, RZ, RZ, R21 ;  /* 0x000000ffff0d7224 */ /* 0x000fe200078e0015 */
[----:B------:R-:W-:Y:S01]  /*10ef0*/  MOV R12, RZ ;  /* 0x000000ff000c7202 */ /* 0x000fe20000000f00 */
[----:B------:R-:W-:Y:S02]  /*10f00*/  IMAD.MOV.U32 R11, RZ, RZ, 0x181f ;  /* 0x0000181fff0b7424 */ /* 0x000fe400078e00ff */
[----:B------:R-:W-:Y:S02]  /*10f10*/  IMAD.MOV.U32 R15, RZ, RZ, -0x1 ;  /* 0xffffffffff0f7424 */ /* 0x000fe400078e00ff */
[----:B------:R-:W-:Y:S02]  /*10f20*/  IMAD.MOV.U32 R3, RZ, RZ, R14 ;  /* 0x000000ffff037224 */ /* 0x000fe400078e000e */
[----:B------:R-:W-:-:S07]  /*10f30*/  IMAD R22, R22, 0x2, R16 ;  /* 0x0000000216167824 */ /* 0x000fce00078e0210 */
[----:B------:R-:W-:Y:S05]  /*10f40*/  WARPSYNC.COLLECTIVE R15, `(.L_x_4618) ;  /* 0x000000000f087348 */ /* 0x000fea0003c00000 */
[----:B------:R0:W1:Y:S02]  /*10f50*/  SHFL.IDX P6, R14, R13, R12, R11 ;  /* 0x0000000c0d0e7389 */ /* 0x00006400000c000b */
[----:B01----:R-:W-:Y:S01]  /*10f60*/  ENDCOLLECTIVE ;  /* 0x000000000000791b */ /* 0x003fe20003800000 */
.L_x_4618:
[----:B------:R-:W-:Y:S02]  /*10f70*/  IMAD.MOV.U32 R13, RZ, RZ, R23 ;  /* 0x000000ffff0d7224 */ /* 0x000fe400078e0017 */
[----:B------:R-:W-:Y:S01]  /*10f80*/  IMAD.MOV.U32 R12, RZ, RZ, 0x1 ;  /* 0x00000001ff0c7424 */ /* 0x000fe200078e00ff */
[----:B------:R-:W-:-:S13]  /*10f90*/  IADD3 R2, P0, R14, R0, RZ ;  /* 0x000000000e027210 */ /* 0x000fda0007f1e0ff */
[----:B------:R-:W-:Y:S05]  /*10fa0*/  WARPSYNC.COLLECTIVE R15, `(.L_x_4619) ;  /* 0x000000000f087348 */ /* 0x000fea0003c00000 */
[----:B------:R0:W1:Y:S02]  /*10fb0*/  SHFL.IDX P6, R14, R13, R12, R11 ;  /* 0x0000000c0d0e7389 */ /* 0x00006400000c000b */
[----:B01----:R-:W-:Y:S01]  /*10fc0*/  ENDCOLLECTIVE ;  /* 0x000000000000791b */ /* 0x003fe20003800000 */
.L_x_4619:
        /* <DEDUP_REMOVED lines=13> */
.L_x_4620:
[----:B------:R-:W-:Y:S02]  /*110a0*/  IMAD.MOV.U32 R13, RZ, RZ, R23 ;  /* 0x000000ffff0d7224 */ /* 0x000fe400078e0017 */
[----:B------:R-:W-:Y:S01]  /*110b0*/  IMAD.MOV.U32 R12, RZ, RZ, 0x2 ;  /* 0x00000002ff0c7424 */ /* 0x000fe200078e00ff */
[----:B------:R-:W-:-:S13]  /*110c0*/  IADD3 R2, P0, R14, R0, RZ ;  /* 0x000000000e027210 */ /* 0x000fda0007f1e0ff */
[----:B------:R-:W-:Y:S05]  /*110d0*/  WARPSYNC.COLLECTIVE R15, `(.L_x_4621) ;  /* 0x000000000f087348 */ /* 0x000fea0003c00000 */
[----:B------:R0:W1:Y:S02]  /*110e0*/  SHFL.IDX P6, R14, R13, R12, R11 ;  /* 0x0000000c0d0e7389 */ /* 0x00006400000c000b */
[----:B01----:R-:W-:Y:S01]  /*110f0*/  ENDCOLLECTIVE ;  /* 0x000000000000791b */ /* 0x003fe20003800000 */
.L_x_4621:
        /* <DEDUP_REMOVED lines=13> */
.L_x_4622:
[----:B------:R-:W-:Y:S02]  /*111d0*/  IMAD.MOV.U32 R13, RZ, RZ, R23 ;  /* 0x000000ffff0d7224 */ /* 0x000fe400078e0017 */
[----:B------:R-:W-:Y:S01]  /*111e0*/  IMAD.MOV.U32 R12, RZ, RZ, 0x3 ;  /* 0x00000003ff0c7424 */ /* 0x000fe200078e00ff */
[----:B------:R-:W-:-:S13]  /*111f0*/  IADD3 R2, P0, R14, R0, RZ ;  /* 0x000000000e027210 */ /* 0x000fda0007f1e0ff */
[----:B------:R-:W-:Y:S05]  /*11200*/  WARPSYNC.COLLECTIVE R15, `(.L_x_4623) ;  /* 0x000000000f087348 */ /* 0x000fea0003c00000 */
[----:B------:R0:W1:Y:S02]  /*11210*/  SHFL.IDX P6, R14, R13, R12, R11 ;  /* 0x0000000c0d0e7389 */ /* 0x00006400000c000b */
[----:B01----:R-:W-:Y:S01]  /*11220*/  ENDCOLLECTIVE ;  /* 0x000000000000791b */ /* 0x003fe20003800000 */
.L_x_4623:
        /* <DEDUP_REMOVED lines=13> */
.L_x_4624:
[----:B------:R-:W-:Y:S02]  /*11300*/  IMAD.MOV.U32 R13, RZ, RZ, R23 ;  /* 0x000000ffff0d7224 */ /* 0x000fe400078e0017 */
[----:B------:R-:W-:Y:S01]  /*11310*/  IMAD.MOV.U32 R12, RZ, RZ, 0x4 ;  /* 0x00000004ff0c7424 */ /* 0x000fe200078e00ff */
[----:B------:R-:W-:-:S13]  /*11320*/  IADD3 R2, P0, R14, R0, RZ ;  /* 0x000000000e027210 */ /* 0x000fda0007f1e0ff */
[----:B------:R-:W-:Y:S05]  /*11330*/  WARPSYNC.COLLECTIVE R15, `(.L_x_4625) ;  /* 0x000000000f087348 */ /* 0x000fea0003c00000 */
[----:B------:R0:W1:Y:S02]  /*11340*/  SHFL.IDX P6, R14, R13, R12, R11 ;  /* 0x0000000c0d0e7389 */ /* 0x00006400000c000b */
[----:B01----:R-:W-:Y:S01]  /*11350*/  ENDCOLLECTIVE ;  /* 0x000000000000791b */ /* 0x003fe20003800000 */
.L_x_4625:
        /* <DEDUP_REMOVED lines=13> */
.L_x_4626:
[----:B------:R-:W-:Y:S01]  /*11430*/  IMAD.MOV.U32 R13, RZ, RZ, R23 ;  /* 0x000000ffff0d7224 */ /* 0x000fe200078e0017 */
[----:B------:R-:W-:Y:S02]  /*11440*/  MOV R12, 0x5 ;  /* 0x00000005000c7802 */ /* 0x000fe40000000f00 */
[----:B------:R-:W-:-:S13]  /*11450*/  IADD3 R2, P0, R14, R0, RZ ;  /* 0x000000000e027210 */ /* 0x000fda0007f1e0ff */
[----:B------:R-:W-:Y:S05]  /*11460*/  WARPSYNC.COLLECTIVE R15, `(.L_x_4627) ;  /* 0x000000000f087348 */ /* 0x000fea0003c00000 */
[----:B------:R0:W1:Y:S02]  /*11470*/  SHFL.IDX P6, R14, R13, R12, R11 ;  /* 0x0000000c0d0e7389 */ /* 0x00006400000c000b */
[----:B01----:R-:W-:Y:S01]  /*11480*/  ENDCOLLECTIVE ;  /* 0x000000000000791b */ /* 0x003fe20003800000 */
.L_x_4627:
        /* <DEDUP_REMOVED lines=13> */
.L_x_4628:
[----:B------:R-:W-:Y:S05]  /*11560*/  BRA `(.L_x_4629) ;  /* 0xffffffcc00387947 */ /* 0x000fea000383ffff */
.L_x_4534:
        /* <DEDUP_REMOVED lines=8> */
.L_x_4631:
[----:B------:R-:W-:Y:S05]  /*115f0*/  BSYNC B0 ;  /* 0x0000000000007941 */ /* 0x000fea0003800000 */
.L_x_4630:
[----:B------:R-:W-:Y:S05]  /*11600*/  BRA `(.L_x_4632) ;  /* 0xffffffd0000c7947 */ /* 0x000fea000383ffff */
.L_x_4537:
[----:B---3--:R3:W4:Y:S02]  /*11610*/  SYNCS.PHASECHK.TRANS64.TRYWAIT P0, [R5+URZ+0x22820], R0 ;  /* 0x02282000050075a7 */ /* 0x008724000800017f */
[----:B----4-:R-:W-:Y:S05]  /*11620*/  @!P0 NANOSLEEP.SYNCS 0x989680 ;  /* 0x009896800000895d */ /* 0x010fea0003900000 */
[----:B------:R-:W4:Y:S02]  /*11630*/  @!P0 SYNCS.PHASECHK.TRANS64 P0, [R5+URZ+0x22820], R0 ;  /* 0x02282000050085a7 */ /* 0x000f24000800007f */
[----:B----4-:R-:W-:Y:S05]  /*11640*/  @!P0 BRA `(.L_x_4537) ;  /* 0xfffffffc00f08947 */ /* 0x010fea000383ffff */
[----:B------:R-:W-:Y:S05]  /*11650*/  BRA `(.L_x_4633) ;  /* 0xffffffd000547947 */ /* 0x000fea000383ffff */
.L_x_4538:
        /* <DEDUP_REMOVED lines=11> */
.L_x_4635:
[----:B------:R-:W-:Y:S05]  /*11710*/  BSYNC B0 ;  /* 0x0000000000007941 */ /* 0x000fea0003800000 */
.L_x_4634:
[----:B------:R-:W-:Y:S05]  /*11720*/  BRA `(.L_x_4636) ;  /* 0xffffffd0003c7947 */ /* 0x000fea000383ffff */
.L_x_4541:
[----:B------:R-:W-:Y:S01]  /*11730*/  BSSY B1, `(.L_x_4637) ;  /* 0x0000006000017945 */ /* 0x000fe20003800000 */
[----:B------:R-:W-:-:S07]  /*11740*/  IMAD.MOV.U32 R15, RZ, RZ, -0x1 ;  /* 0xffffffffff0f7424 */ /* 0x000fce00078e00ff */
[----:B0123-5:R-:W-:Y:S05]  /*11750*/  WARPSYNC.COLLECTIVE R15, `(.L_x_4638) ;  /* 0x000000000f0c7348 */ /* 0x02ffea0003c00000 */
[----:B------:R-:W-:Y:S02]  /*11760*/  ELECT P6, UR62, PT ;  /* 0x00000000003e782f */ /* 0x000fe400038c0000 */
[----:B------:R-:W-:Y:S01]  /*11770*/  MOV R14, UR62 ;  /* 0x0000003e000e7c02 */ /* 0x000fe20008000f00 */
[----:B0123-5:R-:W-:Y:S10]  /*11780*/  ENDCOLLECTIVE ;  /* 0x000000000000791b */ /* 0x02fff40003800000 */
.L_x_4638:
[----:B------:R-:W-:Y:S05]  /*11790*/  BSYNC B1 ;  /* 0x0000000000017941 */ /* 0x000fea0003800000 */
.L_x_4637:
[----:B------:R-:W-:Y:S05]  /*117a0*/  BRA `(.L_x_4639) ;  /* 0xffffffd000347947 */ /* 0x000fea000383ffff */
.L_x_4543:
[----:B---3--:R3:W4:Y:S02]  /*117b0*/  SYNCS.PHASECHK.TRANS64.TRYWAIT P1, [R3+URZ+0x22840], R2 ;  /* 0x02284002030075a7 */ /* 0x008724000802017f */
[----:B----4-:R-:W-:Y:S05]  /*117c0*/  @!P1 NANOSLEEP.SYNCS 0x989680 ;  /* 0x009896800000995d */ /* 0x010fea0003900000 */
[----:B------:R-:W4:Y:S02]  /*117d0*/  @!P1 SYNCS.PHASECHK.TRANS64 P1, [R3+URZ+0x22840], R2 ;  /* 0x02284002030095a7 */ /* 0x000f24000802007f */
[----:B----4-:R-:W-:Y:S05]  /*117e0*/  @!P1 BRA `(.L_x_4543) ;  /* 0xfffffffc00f09947 */ /* 0x010fea000383ffff */
[----:B------:R-:W-:Y:S05]  /*117f0*/  BRA `(.L_x_4640) ;  /* 0xffffffd000547947 */ /* 0x000fea000383ffff */
.L_x_4545:
[----:B----4-:R4:W0:Y:S02]  /*11800*/  SYNCS.PHASECHK.TRANS64.TRYWAIT P1, [R5+URZ+0x22840], R0 ;  /* 0x02284000050075a7 */ /* 0x010824000802017f */
[----:B0-----:R-:W-:Y:S05]  /*11810*/  @!P1 NANOSLEEP.SYNCS 0x989680 ;  /* 0x009896800000995d */ /* 0x001fea0003900000 */
[----:B------:R-:W0:Y:S02]  /*11820*/  @!P1 SYNCS.PHASECHK.TRANS64 P1, [R5+URZ+0x22840], R0 ;  /* 0x02284000050095a7 */ /* 0x000e24000802007f */
[----:B0-----:R-:W-:Y:S05]  /*11830*/  @!P1 BRA `(.L_x_4545) ;  /* 0xfffffffc00f09947 */ /* 0x001fea000383ffff */
[----:B------:R-:W-:Y:S05]  /*11840*/  BRA `(.L_x_4641) ;  /* 0xffffffd000607947 */ /* 0x000fea000383ffff */
.L_x_4547:
[----:B------:R0:W0:Y:S02]  /*11850*/  SYNCS.PHASECHK.TRANS64.TRYWAIT P1, [R3+URZ+0x22860], R2 ;  /* 0x02286002030075a7 */ /* 0x000024000802017f */
[----:B0-----:R-:W-:Y:S05]  /*11860*/  @!P1 NANOSLEEP.SYNCS 0x989680 ;  /* 0x009896800000995d */ /* 0x001fea0003900000 */
[----:B------:R-:W0:Y:S02]  /*11870*/  @!P1 SYNCS.PHASECHK.TRANS64 P1, [R3+URZ+0x22860], R2 ;  /* 0x02286002030095a7 */ /* 0x000e24000802007f */
[----:B0-----:R-:W-:Y:S05]  /*11880*/  @!P1 BRA `(.L_x_4547) ;  /* 0xfffffffc00f09947 */ /* 0x001fea000383ffff */
[----:B------:R-:W-:Y:S05]  /*11890*/  BRA `(.L_x_4642) ;  /* 0xffffffd0005c7947 */ /* 0x000fea000383ffff */
.L_x_4643:
        /* <DEDUP_REMOVED lines=14> */
.L_x_6463:


//--------------------- .text._ZN7cutlass13device_kernelIN5flash11enable_sm90INS1_16FlashAttnFwdSm90INS1_25CollectiveMainloopFwdSm90ILi2EN4cute5tupleIJNS5_1CILi1EEES8_S8_EEENS6_IJNS7_ILi128EEENS7_ILi96EEENS7_ILi64EEEEEELi256ENS_10bfloat16_tEfNS_4arch4Sm90ELb1ELb0ELb0ELb0ELb1ELb0ELb1ELb1ELb0ELb1ELb0ELb0EEENS1_21CollectiveEpilogueFwdINS6_IJSA_NS7_ILi256EEESB_EEES9_SE_SG_Li256ELb0ELb1ELb0ELb0EEENS1_30DynamicPersistentTileSchedulerILi256ELi128ELb0ELb1ELb1EEEEEEEEEvNT_6ParamsE --------------------------
	.section	.text._ZN7cutlass13device_kernelIN5flash11enable_sm90INS1_16FlashAttnFwdSm90INS1_25CollectiveMainloopFwdSm90ILi2EN4cute5tupleIJNS5_1CILi1EEES8_S8_EEENS6_IJNS7_ILi128EEENS7_ILi96EEENS7_ILi64EEEEEELi256ENS_10bfloat16_tEfNS_4arch4Sm90ELb1ELb0ELb0ELb0ELb1ELb0ELb1ELb1ELb0ELb1ELb0ELb0EEENS1_21CollectiveEpilogueFwdINS6_IJSA_NS7_ILi256EEESB_EEES9_SE_SG_Li256ELb0ELb1ELb0ELb0EEENS1_30DynamicPersistentTileSchedulerILi256ELi128ELb0ELb1ELb1EEEEEEEEEvNT_6ParamsE,"ax",@progbits
	.align	128
.text._ZN7cutlass13device_kernelIN5flash11enable_sm90INS1_16FlashAttnFwdSm90INS1_25CollectiveMainloopFwdSm90ILi2EN4cute5tupleIJNS5_1CILi1EEES8_S8_EEENS6_IJNS7_ILi128EEENS7_ILi96EEENS7_ILi64EEEEEELi256ENS_10bfloat16_tEfNS_4arch4Sm90ELb1ELb0ELb0ELb0ELb1ELb0ELb1ELb1ELb0ELb1ELb0ELb0EEENS1_21CollectiveEpilogueFwdINS6_IJSA_NS7_ILi256EEESB_EEES9_SE_SG_Li256ELb0ELb1ELb0ELb0EEENS1_30DynamicPersistentTileSchedulerILi256ELi128ELb0ELb1ELb1EEEEEEEEEvNT_6ParamsE:
        .type           _ZN7cutlass13device_kernelIN5flash11enable_sm90INS1_16FlashAttnFwdSm90INS1_25CollectiveMainloopFwdSm90ILi2EN4cute5tupleIJNS5_1CILi1EEES8_S8_EEENS6_IJNS7_ILi128EEENS7_ILi96EEENS7_ILi64EEEEEELi256ENS_10bfloat16_tEfNS_4arch4Sm90ELb1ELb0ELb0ELb0ELb1ELb0ELb1ELb1ELb0ELb1ELb0ELb0EEENS1_21CollectiveEpilogueFwdINS6_IJSA_NS7_ILi256EEESB_EEES9_SE_SG_Li256ELb0ELb1ELb0ELb0EEENS1_30DynamicPersistentTileSchedulerILi256ELi128ELb0ELb1ELb1EEEEEEEEEvNT_6ParamsE,@function
        .size           _ZN7cutlass13device_kernelIN5flash11enable_sm90INS1_16FlashAttnFwdSm90INS1_25CollectiveMainloopFwdSm90ILi2EN4cute5tupleIJNS5_1CILi1EEES8_S8_EEENS6_IJNS7_ILi128EEENS7_ILi96EEENS7_ILi64EEEEEELi256ENS_10bfloat16_tEfNS_4arch4Sm90ELb1ELb0ELb0ELb0ELb1ELb0ELb1ELb1ELb0ELb1ELb0ELb0EEENS1_21CollectiveEpilogueFwdINS6_IJSA_NS7_ILi256EEESB_EEES9_SE_SG_Li256ELb0ELb1ELb0ELb0EEENS1_30DynamicPersistentTileSchedulerILi256ELi128ELb0ELb1ELb1EEEEEEEEEvNT_6ParamsE,(.L_x_6464 - _ZN7cutlass13device_kernelIN5flash11enable_sm90INS1_16FlashAttnFwdSm90INS1_25CollectiveMainloopFwdSm90ILi2EN4cute5tupleIJNS5_1CILi1EEES8_S8_EEENS6_IJNS7_ILi128EEENS7_ILi96EEENS7_ILi64EEEEEELi256ENS_10bfloat16_tEfNS_4arch4Sm90ELb1ELb0ELb0ELb0ELb1ELb0ELb1ELb1ELb0ELb1ELb0ELb0EEENS1_21CollectiveEpilogueFwdINS6_IJSA_NS7_ILi256EEESB_EEES9_SE_SG_Li256ELb0ELb1ELb0ELb0EEENS1_30DynamicPersistentTileSchedulerILi256ELi128ELb0ELb1ELb1EEEEEEEEEvNT_6ParamsE)
        .other          _ZN7cutlass13device_kernelIN5flash11enable_sm90INS1_16FlashAttnFwdSm90INS1_25CollectiveMainloopFwdSm90ILi2EN4cute5tupleIJNS5_1CILi1EEES8_S8_EEENS6_IJNS7_ILi128EEENS7_ILi96EEENS7_ILi64EEEEEELi256ENS_10bfloat16_tEfNS_4arch4Sm90ELb1ELb0ELb0ELb0ELb1ELb0ELb1ELb1ELb0ELb1ELb0ELb0EEENS1_21CollectiveEpilogueFwdINS6_IJSA_NS7_ILi256EEESB_EEES9_SE_SG_Li256ELb0ELb1ELb0ELb0EEENS1_30DynamicPersistentTileSchedulerILi256ELi128ELb0ELb1ELb1EEEEEEEEEvNT_6ParamsE,@"STO_CUDA_ENTRY STV_DEFAULT"
_ZN7cutlass13device_kernelIN5flash11enable_sm90INS1_16FlashAttnFwdSm90INS1_25CollectiveMainloopFwdSm90ILi2EN4cute5tupleIJNS5_1CILi1EEES8_S8_EEENS6_IJNS7_ILi128EEENS7_ILi96EEENS7_ILi64EEEEEELi256ENS_10bfloat16_tEfNS_4arch4Sm90ELb1ELb0ELb0ELb0ELb1ELb0ELb1ELb1ELb0ELb1ELb0ELb0EEENS1_21CollectiveEpilogueFwdINS6_IJSA_NS7_ILi256EEESB_EEES9_SE_SG_Li256ELb0ELb1ELb0ELb0EEENS1_30DynamicPersistentTileSchedulerILi256ELi128ELb0ELb1ELb1EEEEEEEEEvNT_6ParamsE:
        /* <DEDUP_REMOVED lines=47> */
.L_x_4644:
        /* <DEDUP_REMOVED lines=22> */
.L_x_4645:
        /* <DEDUP_REMOVED lines=18> */
.L_x_4646:
        /* <DEDUP_REMOVED lines=22> */
.L_x_4647:
        /* <DEDUP_REMOVED lines=23> */
.L_x_4648:
        /* <DEDUP_REMOVED lines=10> */
.L_x_4650:
[----:B------:R-:W-:-:S08]  /*08e0*/  NOP ;  /* 0x0000000000007918 */ /* 0x000fd00000000000 */
[----:B------:R-:W1:Y:S02]  /*08f0*/  USETMAXREG.TRY_ALLOC.CTAPOOL UP0, 0xe8 ;  /* 0x000000e8000079c8 */ /* 0x000e640008000600 */
[----:B-1----:R-:W-:-:S13]  /*0900*/  PLOP3.LUT P0, PT, PT, PT, UP0, 0x80, 0x0 ;  /* 0x000000000000781c */ /* 0x002fda0003f0f008 */
[----:B------:R-:W-:Y:S05]  /*0910*/  @!P0 BRA `(.L_x_4650) ;  /* 0xfffffffc00f08947 */ /* 0x000fea000383ffff */
[----:B------:R-:W1:Y:S01]  /*0920*/  S2R R0, SR_TID.X ;  /* 0x0000000000007919 */ /* 0x000e620000002100 */
[----:B------:R-:W2:Y:S08]  /*0930*/  S2UR UR4, SR_CTAID.X ;  /* 0x00000000000479c3 */ /* 0x000eb00000002500 */
[----:B------:R-:W-:Y:S08]  /*0940*/  BAR.ARV 0x4, 0x180 ;  /* 0x0106000000007b1d */ /* 0x000ff00000002000 */
[----:B------:R-:W-:Y:S06]  /*0950*/  BAR.ARV 0x8, 0x180 ;  /* 0x0206000000007b1d */ /* 0x000fec0000002000 */
[----:B-1----:R-:W-:-:S04]  /*0960*/  SHF.R.U32.HI R0, RZ, 0x7, R0 ;  /* 0x00000007ff007819 */ /* 0x002fc80000011600 */
[----:B------:R-:W-:Y:S02]  /*0970*/  ISETP.NE.AND P0, PT, R0, 0x1, PT ;  /* 0x000000010000780c */ /* 0x000fe40003f05270 */
[----:B------:R-:W2:Y:S11]  /*0980*/  LDC R0, c[0x0][0xd38] ;  /* 0x00034e00ff007b82 */ /* 0x000eb60000000800 */
[----:B------:R-:W-:Y:S06]  /*0990*/  @!P0 BAR.ARV 0x9, 0x100 ;  /* 0x0244000000008b1d */ /* 0x000fec0000002000 */
[----:B--2---:R-:W-:-:S13]  /*09a0*/  ISETP.LE.AND P0, PT, R0, UR4, PT ;  /* 0x0000000400007c0c */ /* 0x004fda000bf03270 */
[----:B------:R-:W-:Y:S05]  /*09b0*/  @P0 EXIT ;  /* 0x000000000000094d */ /* 0x000fea0003800000 */
[----:B------:R-:W2:Y:S01]  /*09c0*/  LDL R3, [R1+0xc] ;  /* 0x00000c0001037983 */ /* 0x000ea20000100800 */
[----:B------:R-:W-:Y:S01]  /*09d0*/  IMAD.MOV.U32 R222, RZ, RZ, RZ ;  /* 0x000000ffffde7224 */ /* 0x000fe200078e00ff */
[----:B------:R-:W-:Y:S01]  /*09e0*/  UMOV UR39, URZ ;  /* 0x0000003f00277c82 */ /* 0x000fe20008000000 */
[----:B------:R-:W-:Y:S01]  /*09f0*/  UMOV UR38, URZ ;  /* 0x0000003f00267c82 */ /* 0x000fe20008000000 */
[----:B0-----:R-:W0:Y:S02]  /*0a00*/  S2R R2, SR_TID.X ;  /* 0x0000000000027919 */ /* 0x001e240000002100 */
[----:B0-----:R-:W-:-:S05]  /*0a10*/  VIADD R12, R2, 0xffffff80 ;  /* 0xffffff80020c7836 */ /* 0x001fca0000000000 */
[----:B------:R-:W-:-:S04]  /*0a20*/  SHF.R.S32.HI R0, RZ, 0x1f, R12 ;  /* 0x0000001fff007819 */ /* 0x000fc8000001140c */
[CC--:B------:R-:W-:Y:S02]  /*0a30*/  LEA.HI R4, R0.reuse, R12.reuse, RZ, 0x5 ;  /* 0x0000000c00047211 */ /* 0x0c0fe400078f28ff */
[----:B------:R-:W-:-:S03]  /*0a40*/  LEA.HI R2, R0, R12, RZ, 0x4 ;  /* 0x0000000c00027211 */ /* 0x000fc600078f20ff */
[----:B------:R-:W-:Y:S01]  /*0a50*/  IMAD.SHL.U32 R6, R4, 0x20, RZ ;  /* 0x0000002004067824 */ /* 0x000fe200078e00ff */
[----:B------:R-:W-:Y:S02]  /*0a60*/  SHF.R.S32.HI R5, RZ, 0x4, R2 ;  /* 0x00000004ff057819 */ /* 0x000fe40000011402 */
[----:B------:R-:W-:Y:S02]  /*0a70*/  LOP3.LUT R4, R2, 0x3fffff0, RZ, 0xc0, !PT ;  /* 0x03fffff002047812 */ /* 0x000fe400078ec0ff */
[----:B------:R-:W-:Y:S02]  /*0a80*/  LOP3.LUT R7, R6, 0xfffffc00, RZ, 0xc0, !PT ;  /* 0xfffffc0006077812 */ /* 0x000fe400078ec0ff */
[----:B------:R-:W-:Y:S01]  /*0a90*/  LEA.HI R6, R0, R12, RZ, 0x2 ;  /* 0x0000000c00067211 */ /* 0x000fe200078f10ff */
[----:B------:R-:W-:Y:S01]  /*0aa0*/  IMAD.IADD R4, R12, 0x1, -R4 ;  /* 0x000000010c047824 */ /* 0x000fe200078e0a04 */
[----:B------:R-:W-:Y:S02]  /*0ab0*/  LEA.HI R2, R2, R5, RZ, 0x1 ;  /* 0x0000000502027211 */ /* 0x000fe400078f08ff */
[----:B------:R-:W-:Y:S01]  /*0ac0*/  LOP3.LUT R6, R6, 0xfffffffc, RZ, 0xc0, !PT ;  /* 0xfffffffc06067812 */ /* 0x000fe200078ec0ff */
[----:B------:R-:W-:Y:S01]  /*0ad0*/  IMAD R7, R4, 0x40, R7 ;  /* 0x0000004004077824 */ /* 0x000fe200078e0207 */
[----:B------:R-:W-:-:S03]  /*0ae0*/  LOP3.LUT R2, R2, 0x1ffffffe, RZ, 0xc0, !PT ;  /* 0x1ffffffe02027812 */ /* 0x000fc600078ec0ff */
[----:B------:R-:W-:Y:S02]  /*0af0*/  IMAD.IADD R6, R12, 0x1, -R6 ;  /* 0x000000010c067824 */ /* 0x000fe400078e0a06 */
[----:B------:R-:W-:-:S03]  /*0b00*/  IMAD.IADD R2, R5, 0x1, -R2 ;  /* 0x0000000105027824 */ /* 0x000fc600078e0a02 */
[----:B------:R-:W-:Y:S01]  /*0b10*/  LEA.HI R4, R6, R6, RZ, 0x1 ;  /* 0x0000000606047211 */ /* 0x000fe200078f08ff */
[----:B------:R-:W-:-:S03]  /*0b20*/  IMAD R226, R2, 0x8, R7 ;  /* 0x0000000802e27824 */ /* 0x000fc600078e0207 */
[----:B------:R-:W-:-:S05]  /*0b30*/  LOP3.LUT R5, R4, 0x1ffffffe, RZ, 0xc0, !PT ;  /* 0x1ffffffe04057812 */ /* 0x000fca00078ec0ff */
[----:B------:R-:W-:Y:S01]  /*0b40*/  IMAD.IADD R6, R6, 0x1, -R5 ;  /* 0x0000000106067824 */ /* 0x000fe200078e0a05 */
[----:B--2---:R-:W-:Y:S02]  /*0b50*/  R2UR UR5, R3 ;  /* 0x00000000030572ca */ /* 0x004fe400000e0000 */
[CC--:B------:R-:W-:Y:S02]  /*0b60*/  LEA.HI R3, R0.reuse, R12.reuse, RZ, 0x7 ;  /* 0x0000000c00037211 */ /* 0x0c0fe400078f38ff */
[----:B------:R-:W-:Y:S02]  /*0b70*/  LEA.HI R0, R0, R12, RZ, 0x3 ;  /* 0x0000000c00007211 */ /* 0x000fe400078f18ff */
[C---:B------:R-:W-:Y:S02]  /*0b80*/  LOP3.LUT R223, R3.reuse, 0xffffff80, RZ, 0xc0, !PT ;  /* 0xffffff8003df7812 */ /* 0x040fe400078ec0ff */
[----:B------:R-:W-:Y:S02]  /*0b90*/  SHF.R.S32.HI R224, RZ, 0x7, R3 ;  /* 0x00000007ffe07819 */ /* 0x000fe40000011403 */
[----:B------:R-:W-:Y:S01]  /*0ba0*/  LOP3.LUT R218, R0, 0xfffffff8, RZ, 0xc0, !PT ;  /* 0xfffffff800da7812 */ /* 0x000fe200078ec0ff */
[C---:B------:R-:W-:Y:S01]  /*0bb0*/  IMAD.IADD R223, R12.reuse, 0x1, -R223 ;  /* 0x000000010cdf7824 */ /* 0x040fe200078e0adf */
[----:B------:R-:W-:Y:S01]  /*0bc0*/  LEA.HI R3, R3, R224, RZ, 0x1 ;  /* 0x000000e003037211 */ /* 0x000fe200078f08ff */
[----:B------:R-:W-:Y:S01]  /*0bd0*/  ULOP3.LUT UR5, UR5, 0x1, URZ, 0xfc, !UPT ;  /* 0x0000000105057892 */ /* 0x000fe2000f8efc3f */
[----:B------:R-:W-:Y:S01]  /*0be0*/  SHF.R.S32.HI R221, RZ, 0x3, R0 ;  /* 0x00000003ffdd7819 */ /* 0x000fe20000011400 */
[----:B------:R-:W-:Y:S01]  /*0bf0*/  IMAD.IADD R218, R12, 0x1, -R218 ;  /* 0x000000010cda7824 */ /* 0x000fe200078e0ada */
[----:B------:R-:W-:-:S02]  /*0c00*/  SHF.R.S32.HI R8, RZ, 0x1f, R223 ;  /* 0x0000001fff087819 */ /* 0x000fc400000114df */
[----:B------:R-:W-:Y:S01]  /*0c10*/  LOP3.LUT R3, R3, 0x3fffffe, RZ, 0xc0, !PT ;  /* 0x03fffffe03037812 */ /* 0x000fe200078ec0ff */
[----:B------:R-:W-:Y:S01]  /*0c20*/  IMAD.SHL.U32 R200, R218, 0x8, RZ ;  /* 0x00000008dac87824 */ /* 0x000fe200078e00ff */
[CC--:B------:R-:W-:Y:S01]  /*0c30*/  LEA.HI R9, R8.reuse, R223.reuse, RZ, 0x2 ;  /* 0x000000df08097211 */ /* 0x0c0fe200078f10ff */
[----:B------:R-:W-:Y:S01]  /*0c40*/  IMAD.U32 R227, RZ, RZ, UR5 ;  /* 0x00000005ffe37e24 */ /* 0x000fe2000f8e00ff */
[----:B------:R-:W-:Y:S01]  /*0c50*/  LEA.HI R8, R8, R223, RZ, 0x5 ;  /* 0x000000df08087211 */ /* 0x000fe200078f28ff */
[----:B------:R-:W-:Y:S01]  /*0c60*/  IMAD.IADD R3, R224, 0x1, -R3 ;  /* 0x00000001e0037824 */ /* 0x000fe200078e0a03 */
[--C-:B------:R-:W-:Y:S01]  /*0c70*/  SHF.R.S32.HI R10, RZ, 0x2, R9.reuse ;  /* 0x00000002ff0a7819 */ /* 0x100fe20000011409 */
[C---:B------:R-:W-:Y:S01]  /*0c80*/  VIADD R216, R200.reuse, 0x40 ;  /* 0x00000040c8d87836 */ /* 0x040fe20000000000 */
[----:B------:R-:W-:Y:S01]  /*0c90*/  SHF.R.S32.HI R11, RZ, 0x1f, R9 ;  /* 0x0000001fff0b7819 */ /* 0x000fe20000011409 */
[----:B------:R-:W-:Y:S01]  /*0ca0*/  VIADD R215, R200, 0x80 ;  /* 0x00000080c8d77836 */ /* 0x000fe20000000000 */
[----:B------:R-:W-:-:S02]  /*0cb0*/  SHF.R.S32.HI R8, RZ, 0x5, R8 ;  /* 0x00000005ff087819 */ /* 0x000fc40000011408 */
[----:B------:R-:W-:Y:S02]  /*0cc0*/  LEA.HI R11, R11, R10, RZ, 0x3 ;  /* 0x0000000a0b0b7211 */ /* 0x000fe400078f18ff */
[----:B------:R-:W-:Y:S02]  /*0cd0*/  LOP3.LUT R214, R9, 0x7ffffffc, RZ, 0xc0, !PT ;  /* 0x7ffffffc09d67812 */ /* 0x000fe400078ec0ff */
[----:B------:R-:W-:Y:S02]  /*0ce0*/  LOP3.LUT R11, R11, 0xfffffff8, RZ, 0xc0, !PT ;  /* 0xfffffff80b0b7812 */ /* 0x000fe400078ec0ff */
[----:B------:R-:W-:Y:S01]  /*0cf0*/  IADD3 R217, R200, 0xc0, RZ ;  /* 0x000000c0c8d97810 */ /* 0x000fe20007ffe0ff */
[----:B------:R-:W-:Y:S01]  /*0d00*/  IMAD.IADD R214, R223, 0x1, -R214 ;  /* 0x00000001dfd67824 */ /* 0x000fe200078e0ad6 */
[----:B------:R-:W-:Y:S01]  /*0d10*/  SHF.R.S32.HI R0, RZ, 0x1f, R200 ;  /* 0x0000001fff007819 */ /* 0x000fe200000114c8 */
[----:B------:R-:W-:Y:S01]  /*0d20*/  IMAD.IADD R11, R10, 0x1, -R11 ;  /* 0x000000010a0b7824 */ /* 0x000fe200078e0a0b */
[----:B------:R-:W-:-:S02]  /*0d30*/  SHF.R.S32.HI R2, RZ, 0x1f, R216 ;  /* 0x0000001fff027819 */ /* 0x000fc400000114d8 */
[----:B------:R-:W-:Y:S01]  /*0d40*/  SHF.R.S32.HI R0, RZ, 0x1f, R215 ;  /* 0x0000001fff007819 */ /* 0x000fe200000114d7 */
[----:B------:R-:W-:Y:S01]  /*0d50*/  IMAD R8, R8, 0x10, R11 ;  /* 0x0000001008087824 */ /* 0x000fe200078e020b */
[----:B------:R-:W-:-:S03]  /*0d60*/  SHF.R.S32.HI R229, RZ, 0x1f, R217 ;  /* 0x0000001fffe57819 */ /* 0x000fc600000114d9 */
[----:B------:R-:W-:-:S04]  /*0d70*/  IMAD R225, R3, 0x40, R8 ;  /* 0x0000004003e17824 */ /* 0x000fc800078e0208 */
[----:B------:R-:W-:-:S07]  /*0d80*/  IMAD R213, R6, 0x8, R225 ;  /* 0x0000000806d57824 */ /* 0x000fce00078e02e1 */
.L_x_4708:
        /* <DEDUP_REMOVED lines=21> */
.L_x_4651:
[----:B------:R-:W-:Y:S01]  /*0ee0*/  ULDC UR7, c[0x0][0xd54] ;  /* 0x0003550000077ab9 */ /* 0x000fe20000000800 */
[----:B------:R-:W-:Y:S01]  /*0ef0*/  UMOV UR6, UR9 ;  /* 0x0000000900067c82 */ /* 0x000fe20008000000 */
[----:B------:R-:W-:-:S11]  /*0f00*/  UISETP.NE.AND UP0, UPT, UR7, 0x1, UPT ;  /* 0x000000010700788c */ /* 0x000fd6000bf05270 */
[----:B------:R-:W-:Y:S02]  /*0f10*/  @UP0 ULDC.64 UR10, c[0x0][0xd58] ;  /* 0x00035600000a0ab9 */ /* 0x000fe40000000a00 */
[----:B------:R-:W-:-:S04]  /*0f20*/  UIMAD.WIDE.U32 UR4, UR9, UR10, URZ ;  /* 0x0000000a090472a5 */ /* 0x000fc8000f8e003f */
[----:B------:R-:W-:-:S04]  /*0f30*/  @UP0 USHF.R.U32.HI UR6, URZ, UR11, UR5 ;  /* 0x0000000b3f060299 */ /* 0x000fc80008011605 */
[----:B------:R-:W-:-:S12]  /*0f40*/  UIMAD UR4, UR6, UR7, URZ ;  /* 0x00000007060472a4 */ /* 0x000fd8000f8e023f */
.L_x_4652:
[----:B------:R-:W0:Y:S01]  /*0f50*/  LDC R228, c[0x0][0x448] ;  /* 0x00011200ffe47b82 */ /* 0x000e220000000800 */
[----:B------:R-:W-:Y:S01]  /*0f60*/  ULOP3.LUT UR5, URZ, UR6, URZ, 0x33, !UPT ;  /* 0x000000063f057292 */ /* 0x000fe2000f8e333f */
[----:B------:R-:W-:Y:S01]  /*0f70*/  CS2R R162, SRZ ;  /* 0x0000000000a27805 */ /* 0x000fe2000001ff00 */
[----:B------:R-:W-:Y:S01]  /*0f80*/  ULDC.64 UR10, c[0x0][0x418] ;  /* 0x00010600000a7ab9 */ /* 0x000fe20000000a00 */
[----:B------:R-:W-:Y:S01]  /*0f90*/  ULDC UR6, c[0x0][0xd3c] ;  /* 0x00034f0000067ab9 */ /* 0x000fe20000000800 */
[----:B------:R-:W-:Y:S01]  /*0fa0*/  UISETP.NE.U32.AND UP0, UPT, UR10, URZ, UPT ;  /* 0x0000003f0a00728c */ /* 0x000fe2000bf05070 */
[----:B------:R-:W-:Y:S01]  /*0fb0*/  CS2R R148, SRZ ;  /* 0x0000000000947805 */ /* 0x000fe2000001ff00 */
[----:B------:R-:W-:Y:S01]  /*0fc0*/  UIADD3 UR5, UR5, UR6, URZ ;  /* 0x0000000605057290 */ /* 0x000fe2000fffe03f */
[----:B------:R-:W-:Y:S01]  /*0fd0*/  CS2R R160, SRZ ;  /* 0x0000000000a07805 */ /* 0x000fe2000001ff00 */
[----:B------:R-:W-:Y:S01]  /*0fe0*/  UISETP.NE.AND.EX UP0, UPT, UR11, URZ, UPT, UP0 ;  /* 0x0000003f0b00728c */ /* 0x000fe2000bf05300 */
[----:B------:R-:W-:Y:S01]  /*0ff0*/  CS2R R144, SRZ ;  /* 0x0000000000907805 */ /* 0x000fe2000001ff00 */
[----:B------:R-:W-:Y:S01]  /*1000*/  USHF.L.U32 UR60, UR5, 0x7, URZ ;  /* 0x00000007053c7899 */ /* 0x000fe2000800063f */
[----:B------:R-:W-:Y:S01]  /*1010*/  CS2R R158, SRZ ;  /* 0x00000000009e7805 */ /* 0x000fe2000001ff00 */
[----:B------:R-:W-:Y:S01]  /*1020*/  ULDC UR6, c[0x0][0x424] ;  /* 0x0001090000067ab9 */ /* 0x000fe20000000800 */
[----:B------:R-:W-:Y:S01]  /*1030*/  ULDC UR5, c[0x0][0x288] ;  /* 0x0000a20000057ab9 */ /* 0x000fe20000000800 */
[----:B------:R-:W-:Y:S01]  /*1040*/  UIADD3 UR10, UR60, 0x7f, URZ ;  /* 0x0000007f3c0a7890 */ /* 0x000fe2000fffe03f */
[----:B------:R-:W-:Y:S01]  /*1050*/  CS2R R140, SRZ ;  /* 0x00000000008c7805 */ /* 0x000fe2000001ff00 */
[----:B------:R-:W-:Y:S01]  /*1060*/  UIADD3 UR5, -UR5, 0x60, URZ ;  /* 0x0000006005057890 */ /* 0x000fe2000fffe13f */
[----:B------:R-:W-:Y:S01]  /*1070*/  CS2R R128, SRZ ;  /* 0x0000000000807805 */ /* 0x000fe2000001ff00 */
[----:B------:R-:W-:Y:S01]  /*1080*/  USEL UR12, UR6, 0x1, UP0 ;  /* 0x00000001060c7887 */ /* 0x000fe20008000000 */
[----:B------:R-:W-:Y:S01]  /*1090*/  CS2R R136, SRZ ;  /* 0x0000000000887805 */ /* 0x000fe2000001ff00 */
[----:B------:R-:W-:Y:S01]  /*10a0*/  ULDC UR7, c[0x0][0x2f0] ;  /* 0x0000bc0000077ab9 */ /* 0x000fe20000000800 */
[----:B------:R-:W-:Y:S01]  /*10b0*/  IMAD.U32 R0, RZ, RZ, UR10 ;  /* 0x0000000aff007e24 */ /* 0x000fe2000f8e00ff */
[----:B------:R-:W-:Y:S01]  /*10c0*/  UIMAD UR5, UR12, UR7, UR5 ;  /* 0x000000070c0572a4 */ /* 0x000fe2000f8e0205 */
[----:B0-----:R-:W-:Y:S01]  /*10d0*/  ISETP.NE.AND P0, PT, R228, 0x1, PT ;  /* 0x00000001e400780c */ /* 0x001fe20003f05270 */
[----:B------:R-:W-:Y:S01]  /*10e0*/  UIADD3 UR4, UR9, -UR4, URZ ;  /* 0x8000000409047290 */ /* 0x000fe2000fffe03f */
[----:B------:R-:W-:Y:S01]  /*10f0*/  IMAD.U32 R212, RZ, RZ, UR12 ;  /* 0x0000000cffd47e24 */ /* 0x000fe2000f8e00ff */
[----:B------:R-:W-:Y:S01]  /*1100*/  UIMAD UR6, UR12, UR7, 0x5f ;  /* 0x0000005f0c0674a4 */ /* 0x000fe2000f8e0207 */
[----:B------:R-:W-:Y:S01]  /*1110*/  CS2R R92, SRZ ;  /* 0x00000000005c7805 */ /* 0x000fe2000001ff00 */
[----:B------:R-:W-:Y:S01]  /*1120*/  ULDC UR9, c[0x0][0xd48] ;  /* 0x0003520000097ab9 */ /* 0x000fe20000000800 */
[----:B------:R-:W-:Y:S01]  /*1130*/  CS2R R88, SRZ ;  /* 0x0000000000587805 */ /* 0x000fe2000001ff00 */
[----:B------:R-:W-:Y:S01]  /*1140*/  UISETP.NE.AND UP0, UPT, UR9, 0x1, UPT ;  /* 0x000000010900788c */ /* 0x000fe2000bf05270 */
[----:B------:R-:W-:Y:S01]  /*1150*/  CS2R R132, SRZ ;  /* 0x0000000000847805 */ /* 0x000fe2000001ff00 */
[----:B------:R-:W-:Y:S01]  /*1160*/  UIMAD.WIDE UR6, UR6, 0x2aaaaaab, URZ ;  /* 0x2aaaaaab060678a5 */ /* 0x000fe2000f8e023f */
[----:B------:R-:W-:-:S02]  /*1170*/  CS2R R84, SRZ ;  /* 0x0000000000547805 */ /* 0x000fc4000001ff00 */
[----:B------:R-:W-:Y:S01]  /*1180*/  CS2R R80, SRZ ;  /* 0x0000000000507805 */ /* 0x000fe2000001ff00 */
[----:B------:R-:W-:Y:S01]  /*1190*/  IMAD.MOV.U32 R194, RZ, RZ, RZ ;  /* 0x000000ffffc27224 */ /* 0x000fe200078e00ff */
[----:B------:R-:W0:Y:S01]  /*11a0*/  @P0 LDC R2, c[0x0][0x44c] ;  /* 0x00011300ff020b82 */ /* 0x000e220000000800 */
[----:B------:R-:W-:Y:S01]  /*11b0*/  USHF.R.U32.HI UR6, URZ, 0x1f, UR7 ;  /* 0x0000001f3f067899 */ /* 0x000fe20008011607 */
[----:B------:R-:W-:Y:S02]  /*11c0*/  CS2R R76, SRZ ;  /* 0x00000000004c7805 */ /* 0x000fe4000001ff00 */
[----:B------:R-:W-:Y:S02]  /*11d0*/  CS2R R72, SRZ ;  /* 0x0000000000487805 */ /* 0x000fe4000001ff00 */
[----:B------:R-:W-:Y:S01]  /*11e0*/  CS2R R124, SRZ ;  /* 0x00000000007c7805 */ /* 0x000fe2000001ff00 */
[----:B------:R-:W-:Y:S01]  /*11f0*/  ULEA.HI.SX32 UR6, UR7, UR6, 0x1c ;  /* 0x0000000607067291 */ /* 0x000fe2000f8fe23f */
[----:B------:R-:W-:-:S02]  /*1200*/  CS2R R68, SRZ ;  /* 0x0000000000447805 */ /* 0x000fc4000001ff00 */
[----:B------:R-:W-:Y:S01]  /*1210*/  CS2R R64, SRZ ;  /* 0x0000000000407805 */ /* 0x000fe2000001ff00 */
[----:B------:R-:W1:Y:S01]  /*1220*/  @P0 LDC R3, c[0x0][0x450] ;  /* 0x00011400ff030b82 */ /* 0x000e620000000800 */
[----:B------:R-:W-:Y:S01]  /*1230*/  @UP0 ULDC UR7, c[0x0][0xd50] ;  /* 0x0003540000070ab9 */ /* 0x000fe20000000800 */
        /* <DEDUP_REMOVED lines=14> */
[----:B0-----:R-:W-:Y:S01]  /*1320*/  @P0 IMAD.HI.U32 R2, R2, UR10, RZ ;  /* 0x0000000a02020c27 */ /* 0x001fe2000f8e00ff */
[----:B------:R-:W-:Y:S02]  /*1330*/  CS2R R102, SRZ ;  /* 0x0000000000667805 */ /* 0x000fe4000001ff00 */
[----:B------:R-:W-:Y:S02]  /*1340*/  CS2R R164, SRZ ;  /* 0x0000000000a47805 */ /* 0x000fe4000001ff00 */
[----:B------:R-:W-:-:S02]  /*1350*/  CS2R R98, SRZ ;  /* 0x0000000000627805 */ /* 0x000fc4000001ff00 */
[----:B------:R-:W-:Y:S02]  /*1360*/  CS2R R186, SRZ ;  /* 0x0000000000ba7805 */ /* 0x000fe4000001ff00 */
[----:B------:R-:W-:Y:S02]  /*1370*/  CS2R R94, SRZ ;  /* 0x00000000005e7805 */ /* 0x000fe4000001ff00 */
[----:B------:R-:W-:Y:S02]  /*1380*/  CS2R R90, SRZ ;  /* 0x00000000005a7805 */ /* 0x000fe4000001ff00 */
[----:B------:R-:W-:Y:S02]  /*1390*/  CS2R R184, SRZ ;  /* 0x0000000000b87805 */ /* 0x000fe4000001ff00 */
[----:B-1----:R-:W-:Y:S02]  /*13a0*/  @P0 SHF.R.U32.HI R0, RZ, R3, R2 ;  /* 0x00000003ff000219 */ /* 0x002fe40000011602 */
[----:B------:R-:W-:-:S02]  /*13b0*/  CS2R R86, SRZ ;  /* 0x0000000000567805 */ /* 0x000fc4000001ff00 */
[----:B------:R-:W-:Y:S02]  /*13c0*/  PLOP3.LUT P0, PT, PT, PT, PT, 0x80, 0x0 ;  /* 0x000000000000781c */ /* 0x000fe40003f0f070 */
[----:B------:R-:W-:Y:S02]  /*13d0*/  CS2R R82, SRZ ;  /* 0x0000000000527805 */ /* 0x000fe4000001ff00 */
[----:B------:R-:W-:Y:S01]  /*13e0*/  CS2R R182, SRZ ;  /* 0x0000000000b67805 */ /* 0x000fe2000001ff00 */
[----:B------:R-:W-:Y:S01]  /*13f0*/  VIADD R0, R0, UR5 ;  /* 0x0000000500007c36 */ /* 0x000fe20008000000 */
[----:B------:R-:W-:Y:S01]  /*1400*/  ULDC UR5, c[0x0][0xd54] ;  /* 0x0003550000057ab9 */ /* 0x000fe20000000800 */
[----:B------:R-:W-:Y:S01]  /*1410*/  CS2R R78, SRZ ;  /* 0x00000000004e7805 */ /* 0x000fe2000001ff00 */
[----:B------:R-:W-:Y:S01]  /*1420*/  UIMAD UR8, UR8, UR5, UR4 ;  /* 0x00000005080872a4 */ /* 0x000fe2000f8e0204 */
[----:B------:R-:W-:Y:S01]  /*1430*/  IMAD.HI R0, R0, 0x2aaaaaab, RZ ;  /* 0x2aaaaaab00007827 */ /* 0x000fe200078e02ff */
[----:B------:R-:W-:Y:S01]  /*1440*/  CS2R R74, SRZ ;  /* 0x00000000004a7805 */ /* 0x000fe2000001ff00 */
[----:B------:R-:W-:Y:S01]  /*1450*/  @UP0 ULDC UR4, c[0x0][0xd4c] ;  /* 0x0003530000040ab9 */ /* 0x000fe20000000800 */
[----:B------:R-:W-:Y:S01]  /*1460*/  CS2R R180, SRZ ;  /* 0x0000000000b47805 */ /* 0x000fe2000001ff00 */
[----:B------:R-:W-:Y:S01]  /*1470*/  UIMAD.WIDE.U32 UR4, UR8, UR4, URZ ;  /* 0x00000004080472a5 */ /* 0x000fe2000f8e003f */
[----:B------:R-:W-:Y:S01]  /*1480*/  SHF.R.U32.HI R3, RZ, 0x1f, R0 ;  /* 0x0000001fff037819 */ /* 0x000fe20000011600 */
[----:B------:R-:W-:Y:S01]  /*1490*/  UMOV UR10, UR8 ;  /* 0x00000008000a7c82 */ /* 0x000fe20008000000 */
[----:B------:R-:W-:Y:S01]  /*14a0*/  CS2R R70, SRZ ;  /* 0x0000000000467805 */ /* 0x000fe2000001ff00 */
[----:B------:R-:W-:Y:S01]  /*14b0*/  @UP0 USHF.R.U32.HI UR10, URZ, UR7, UR5 ;  /* 0x000000073f0a0299 */ /* 0x000fe20008011605 */
[----:B------:R-:W-:-:S02]  /*14c0*/  LEA.HI.SX32 R201, R0, R3, 0x1c ;  /* 0x0000000300c97211 */ /* 0x000fc400078fe2ff */
[----:B------:R-:W-:Y:S01]  /*14d0*/  CS2R R2, SRZ ;  /* 0x0000000000027805 */ /* 0x000fe2000001ff00 */
[----:B------:R-:W-:Y:S01]  /*14e0*/  IMAD.MOV.U32 R0, RZ, RZ, RZ ;  /* 0x000000ffff007224 */ /* 0x000fe200078e00ff */
[----:B------:R-:W-:Y:S01]  /*14f0*/  UIADD3 UR4, -UR10, URZ, URZ ;  /* 0x0000003f0a047290 */ /* 0x000fe2000fffe13f */
[----:B------:R-:W-:Y:S01]  /*1500*/  VIMNMX R201, R201, UR6, PT ;  /* 0x00000006c9c97c48 */ /* 0x000fe2000bfe0100 */
[----:B------:R-:W-:Y:S01]  /*1510*/  IMAD.U32 R220, RZ, RZ, UR10 ;  /* 0x0000000affdc7e24 */ /* 0x000fe2000f8e00ff */
[----:B------:R-:W-:Y:S01]  /*1520*/  CS2R R66, SRZ ;  /* 0x0000000000427805 */ /* 0x000fe2000001ff00 */
[----:B------:R-:W-:Y:S01]  /*1530*/  UIMAD UR4, UR9, UR4, UR8 ;  /* 0x00000004090472a4 */ /* 0x000fe2000f8e0208 */
[----:B------:R-:W-:Y:S02]  /*1540*/  ISETP.GE.AND P1, PT, R201, 0x1, PT ;  /* 0x00000001c900780c */ /* 0x000fe40003f26270 */
[----:B------:R-:W-:Y:S02]  /*1550*/  CS2R R178, SRZ ;  /* 0x0000000000b27805 */ /* 0x000fe4000001ff00 */
[----:B------:R-:W-:-:S02]  /*1560*/  CS2R R62, SRZ ;  /* 0x00000000003e7805 */ /* 0x000fc4000001ff00 */
[----:B------:R-:W-:Y:S02]  /*1570*/  CS2R R58, SRZ ;  /* 0x00000000003a7805 */ /* 0x000fe4000001ff00 */
[----:B------:R-:W-:Y:S01]  /*1580*/  CS2R R176, SRZ ;  /* 0x0000000000b07805 */ /* 0x000fe2000001ff00 */
[----:B------:R-:W-:Y:S01]  /*1590*/  IMAD.U32 R219, RZ, RZ, UR4 ;  /* 0x00000004ffdb7e24 */ /* 0x000fe2000f8e00ff */
        /* <DEDUP_REMOVED lines=25> */
[----:B------:R-:W-:Y:S02]  /*1730*/  USHF.R.U32.HI UR4, URZ, 0x4, UR5 ;  /* 0x000000043f047899 */ /* 0x000fe40008011605 */
[----:B------:R-:W-:Y:S02]  /*1740*/  UIADD3 UR5, UR5, 0xa000, URZ ;  /* 0x0000a00005057890 */ /* 0x000fe4000fffe03f */
[----:B------:R-:W-:Y:S02]  /*1750*/  ULOP3.LUT UR4, UR4, 0x3fff, URZ, 0xc0, !UPT ;  /* 0x00003fff04047892 */ /* 0x000fe4000f8ec03f */
[----:B------:R-:W-:Y:S02]  /*1760*/  USHF.R.U32.HI UR5, URZ, 0x4, UR5 ;  /* 0x000000043f057899 */ /* 0x000fe40008011605 */
[----:B------:R-:W-:Y:S02]  /*1770*/  ULOP3.LUT UR42, UR4, 0x10000, URZ, 0xfc, !UPT ;  /* 0x00010000042a7892 */ /* 0x000fe4000f8efc3f */
[----:B------:R-:W-:-:S03]  /*1780*/  ULOP3.LUT UR41, UR5, 0x3fff, URZ, 0xc0, !UPT ;  /* 0x00003fff05297892 */ /* 0x000fc6000f8ec03f */
[----:B------:R-:W-:Y:S02]  /*1790*/  UMOV UR5, 0x40000040 ;  /* 0x4000004000057882 */ /* 0x000fe40000000000 */
[----:B------:R-:W-:Y:S01]  /*17a0*/  UMOV UR4, UR42 ;  /* 0x0000002a00047c82 */ /* 0x000fe20008000000 */
[----:B------:R-:W-:Y:S02]  /*17b0*/  IMAD.U32 R23, RZ, RZ, UR5 ;  /* 0x00000005ff177e24 */ /* 0x000fe4000f8e00ff */
[----:B------:R-:W-:Y:S01]  /*17c0*/  IMAD.U32 R22, RZ, RZ, UR4 ;  /* 0x00000004ff167e24 */ /* 0x000fe2000f8e00ff */
        /* <DEDUP_REMOVED lines=17> */
.L_x_4654:
[----:B------:R-:W-:Y:S01]  /*18e0*/  LEA.HI R0, R222, R222, RZ, 0x1 ;  /* 0x000000dede007211 */ /* 0x000fe200078f08ff */
[----:B------:R-:W0:Y:S03]  /*18f0*/  S2R R2, SR_TID.X ;  /* 0x0000000000027919 */ /* 0x000e260000002100 */
[----:B------:R-:W-:-:S04]  /*1900*/  LOP3.LUT R3, R0, 0xfffffffe, RZ, 0xc0, !PT ;  /* 0xfffffffe00037812 */ /* 0x000fc800078ec0ff */
[----:B------:R-:W-:-:S04]  /*1910*/  IADD3 R0, R222, -R3, RZ ;  /* 0x80000003de007210 */ /* 0x000fc80007ffe0ff */
[----:B------:R-:W-:-:S04]  /*1920*/  SHF.L.U32 R0, R0, 0x1f, RZ ;  /* 0x0000001f00007819 */ /* 0x000fc800000006ff */
[----:B------:R-:W1:Y:S01]  /*1930*/  SYNCS.PHASECHK.TRANS64.TRYWAIT P0, [UR40+0x32400], R0 ;  /* 0x03240000ff0075a7 */ /* 0x000e620008000168 */
[----:B0-----:R-:W-:-:S05]  /*1940*/  SHF.R.U32.HI R2, RZ, 0x7, R2 ;  /* 0x00000007ff027819 */ /* 0x001fca0000011602 */
[----:B------:R-:W-:Y:S01]  /*1950*/  VIADD R209, R2, 0x8 ;  /* 0x0000000802d17836 */ /* 0x000fe20000000000 */
[----:B-1----:R-:W-:Y:S06]  /*1960*/  @!P0 BRA `(.L_x_4655) ;  /* 0x000000f4008c8947 */ /* 0x002fec0003800000 */
.L_x_4776:
[----:B------:R-:W-:Y:S05]  /*1970*/  WARPSYNC.ALL ;  /* 0x0000000000007948 */ /* 0x000fea0003800000 */
[----:B------:R-:W-:Y:S01]  /*1980*/  R2UR UR4, R227 ;  /* 0x00000000e30472ca */ /* 0x000fe200000e0000 */
[----:B------:R1:W-:-:S12]  /*1990*/  BAR.SYNC.DEFER_BLOCKING R209, 0x100 ;  /* 0x000400d10000751d */ /* 0x0003d80000010000 */
[----:B------:R-:W-:-:S05]  /*19a0*/  IMAD.U32 R2, RZ, RZ, UR4 ;  /* 0x00000004ff027e24 */ /* 0x000fca000f8e00ff */
[----:B------:R-:W-:-:S13]  /*19b0*/  ISETP.NE.AND P0, PT, R2, 0x3, PT ;  /* 0x000000030200780c */ /* 0x000fda0003f05270 */
[----:B-1----:R-:W-:Y:S05]  /*19c0*/  @!P0 BRA `(.L_x_4656) ;  /* 0x0000000000048947 */ /* 0x002fea0003800000 */
[----:B------:R-:W-:Y:S01]  /*19d0*/  BPT.TRAP 0x1 ;  /* 0x000000040000795c */ /* 0x000fe20000300000 */
.L_x_4656:
[----:B------:R-:W-:Y:S01]  /*19e0*/  ULEA UR6, UR38, UR40, 0x3 ;  /* 0x0000002826067291 */ /* 0x000fe2000f8e183f */
[----:B------:R-:W-:-:S05]  /*19f0*/  IMAD.U32 R2, RZ, RZ, UR39 ;  /* 0x00000027ff027e24 */ /* 0x000fca000f8e00ff */
[----:B------:R-:W-:-:S04]  /*1a00*/  SHF.L.U32 R2, R2, 0x1f, RZ ;  /* 0x0000001f02027819 */ /* 0x000fc800000006ff */
[----:B------:R1:W2:Y:S01]  /*1a10*/  SYNCS.PHASECHK.TRANS64.TRYWAIT P1, [UR6+0x32430], R2 ;  /* 0x03243002ff0075a7 */ /* 0x0002a20008020146 */
[----:B------:R-:W-:Y:S05]  /*1a20*/  @!P0 BRA `(.L_x_4657) ;  /* 0x0000000000048947 */ /* 0x000fea0003800000 */
[----:B------:R-:W-:Y:S01]  /*1a30*/  BPT.TRAP 0x1 ;  /* 0x000000040000795c */ /* 0x000fe20000300000 */
.L_x_4657:
[----:B--2---:R-:W-:Y:S05]  /*1a40*/  @P1 BRA `(.L_x_4658) ;  /* 0x0000000000081947 */ /* 0x004fea0003800000 */
[----:B------:R-:W2:Y:S02]  /*1a50*/  SYNCS.PHASECHK.TRANS64.TRYWAIT P1, [UR6+0x32430], R2 ;  /* 0x03243002ff0075a7 */ /* 0x000ea40008020146 */
[----:B--2---:R-:W-:Y:S05]  /*1a60*/  @!P1 BRA `(.L_x_4659) ;  /* 0x000000f400649947 */ /* 0x004fea0003800000 */
.L_x_4658:
[----:B------:R-:W-:Y:S01]  /*1a70*/  UIADD3 UR4, UR40, 0x1c400, URZ ;  /* 0x0001c40028047890 */ /* 0x000fe2000fffe03f */
[----:B------:R-:W-:Y:S01]  /*1a80*/  WARPGROUP.ARRIVE ;  /* 0x00000000000079c5 */ /* 0x000fe20000000000 */
[----:B------:R-:W-:Y:S01]  /*1a90*/  UMOV UR8, UR42 ;  /* 0x0000002a00087c82 */ /* 0x000fe20008000000 */
[----:B------:R-:W-:Y:S01]  /*1aa0*/  UMOV UR9, 0x40000040 ;  /* 0x4000004000097882 */ /* 0x000fe20000000000 */
[----:B------:R-:W-:Y:S01]  /*1ab0*/  USHF.R.U32.HI UR4, URZ, 0x4, UR4 ;  /* 0x000000043f047899 */ /* 0x000fe20008011604 */
[----:B------:R-:W-:-:S03]  /*1ac0*/  UMOV UR11, 0x40000040 ;  /* 0x40000040000b7882 */ /* 0x000fc60000000000 */
[----:B------:R-:W-:-:S04]  /*1ad0*/  ULOP3.LUT UR4, UR4, 0x3fff, URZ, 0xc0, !UPT ;  /* 0x00003fff04047892 */ /* 0x000fc8000f8ec03f */
[----:B------:R-:W-:-:S04]  /*1ae0*/  ULOP3.LUT UR5, UR4, 0x10000, URZ, 0xfc, !UPT ;  /* 0x0001000004057892 */ /* 0x000fc8000f8efc3f */
[----:B------:R-:W-:Y:S02]  /*1af0*/  UIMAD UR4, UR38, 0x300, UR5 ;  /* 0x00000300260478a4 */ /* 0x000fe4000f8e0205 */
[----:B------:R-:W-:Y:S01]  /*1b00*/  IMAD.U32 R20, RZ, RZ, UR5 ;  /* 0x00000005ff147e24 */ /* 0x000fe2000f8e00ff */
[----:B------:R-:W-:Y:S02]  /*1b10*/  UIADD3 UR5, UR42, 0x2, URZ ;  /* 0x000000022a057890 */ /* 0x000fe4000fffe03f */
[----:B------:R-:W-:Y:S02]  /*1b20*/  UIADD3 UR7, UR4, 0x2, URZ ;  /* 0x0000000204077890 */ /* 0x000fe4000fffe03f */
[----:B------:R-:W-:Y:S02]  /*1b30*/  UMOV UR10, UR4 ;  /* 0x00000004000a7c82 */ /* 0x000fe40008000000 */
[----:B------:R-:W-:Y:S01]  /*1b40*/  HGMMA.64x96x16.F32.BF16 R24, gdesc[UR8], RZ, !UPT, gsb0 ;  /* 0x01600000081879f0 */ /* 0x000fe2000c0018ff */
        /* <DEDUP_REMOVED lines=34> */
.L_x_4777:
[----:B------:R-:W-:Y:S05]  /*1d70*/  @!P0 BRA `(.L_x_4661) ;  /* 0x0000000000048947 */ /* 0x000fea0003800000 */
[----:B------:R-:W-:Y:S01]  /*1d80*/  BPT.TRAP 0x1 ;  /* 0x000000040000795c */ /* 0x000fe20000300000 */
.L_x_4661:
[----:B------:R2:W3:Y:S01]  /*1d90*/  SYNCS.PHASECHK.TRANS64.TRYWAIT P1, [UR6+0x32450], R2 ;  /* 0x03245002ff0075a7 */ /* 0x0004e20008020146 */
[----:B------:R-:W-:Y:S05]  /*1da0*/  @!P0 BRA `(.L_x_4662) ;  /* 0x0000000000048947 */ /* 0x000fea0003800000 */
[----:B------:R-:W-:Y:S01]  /*1db0*/  BPT.TRAP 0x1 ;  /* 0x000000040000795c */ /* 0x000fe20000300000 */
.L_x_4662:
[----:B---3--:R-:W-:Y:S05]  /*1dc0*/  @P1 BRA `(.L_x_4663) ;  /* 0x0000000000081947 */ /* 0x008fea0003800000 */
[----:B------:R-:W3:Y:S02]  /*1dd0*/  SYNCS.PHASECHK.TRANS64.TRYWAIT P1, [UR6+0x32450], R2 ;  /* 0x03245002ff0075a7 */ /* 0x000ee40008020146 */
[----:B---3--:R-:W-:Y:S05]  /*1de0*/  @!P1 BRA `(.L_x_4664) ;  /* 0x000000f000b49947 */ /* 0x008fea0003800000 */
.L_x_4663:
[----:B------:R-:W-:Y:S01]  /*1df0*/  UIADD3 UR40, UR40, 0x400, URZ ;  /* 0x0000040028287890 */ /* 0x000fe2000fffe03f */
[----:B------:R-:W-:Y:S01]  /*1e00*/  WARPGROUP.ARRIVE ;  /* 0x00000000000079c5 */ /* 0x000fe20000000000 */
[----:B------:R-:W-:-:S05]  /*1e10*/  ULOP3.LUT UR4, UR41, 0x10000, URZ, 0xfc, !UPT ;  /* 0x0001000029047892 */ /* 0x000fca000f8efc3f */
[----:B0-----:R-:W0:Y:S01]  /*1e20*/  S2R R0, SR_TID.X ;  /* 0x0000000000007919 */ /* 0x001e220000002100 */
[----:B------:R-:W-:Y:S01]  /*1e30*/  USHF.R.U32.HI UR7, URZ, 0x4, UR40 ;  /* 0x000000043f077899 */ /* 0x000fe20008011628 */
[----:B------:R-:W-:Y:S01]  /*1e40*/  UMOV UR9, 0x40000040 ;  /* 0x4000004000097882 */ /* 0x000fe20000000000 */
[----:B------:R-:W-:Y:S02]  /*1e50*/  UMOV UR11, 0x40000040 ;  /* 0x40000040000b7882 */ /* 0x000fe40000000000 */
[----:B------:R-:W-:Y:S01]  /*1e60*/  ULOP3.LUT UR7, UR7, 0x3fff, URZ, 0xc0, !UPT ;  /* 0x00003fff07077892 */ /* 0x000fe2000f8ec03f */
[----:B------:R-:W-:Y:S01]  /*1e70*/  IMAD.U32 R13, RZ, RZ, UR9 ;  /* 0x00000009ff0d7e24 */ /* 0x000fe2000f8e00ff */
[----:B------:R-:W-:Y:S01]  /*1e80*/  UMOV UR8, UR4 ;  /* 0x0000000400087c82 */ /* 0x000fe20008000000 */
[----:B------:R-:W-:Y:S01]  /*1e90*/  UMOV UR13, 0x40000040 ;  /* 0x40000040000d7882 */ /* 0x000fe20000000000 */
[----:B------:R-:W-:Y:S01]  /*1ea0*/  ULOP3.LUT UR61, UR7, 0x10000, URZ, 0xfc, !UPT ;  /* 0x00010000073d7892 */ /* 0x000fe2000f8efc3f */
[----:B------:R-:W-:Y:S01]  /*1eb0*/  IMAD.U32 R12, RZ, RZ, UR8 ;  /* 0x00000008ff0c7e24 */ /* 0x000fe2000f8e00ff */
[----:B------:R-:W-:Y:S01]  /*1ec0*/  UMOV UR15, 0x40000040 ;  /* 0x40000040000f7882 */ /* 0x000fe20000000000 */
[----:B------:R-:W-:Y:S01]  /*1ed0*/  IMAD.U32 R11, RZ, RZ, UR13 ;  /* 0x0000000dff0b7e24 */ /* 0x000fe2000f8e00ff */
[----:B------:R-:W-:-:S02]  /*1ee0*/  UIMAD UR5, UR38, 0xc00, UR61 ;  /* 0x00000c00260578a4 */ /* 0x000fc4000f8e023d */
[----:B------:R-:W-:Y:S02]  /*1ef0*/  UIADD3 UR52, UR4, 0x402, URZ ;  /* 0x0000040204347890 */ /* 0x000fe4000fffe03f */
[----:B------:R-:W-:Y:S01]  /*1f00*/  UIADD3 UR54, UR5, 0x302, URZ ;  /* 0x0000030205367890 */ /* 0x000fe2000fffe03f */
[----:B------:R-:W-:Y:S02]  /*1f10*/  UMOV UR53, 0x40000040 ;  /* 0x4000004000357882 */ /* 0x000fe40000000000 */
[----:B------:R-:W-:Y:S01]  /*1f20*/  UMOV UR10, UR5 ;  /* 0x00000005000a7c82 */ /* 0x000fe20008000000 */
[----:B------:R-:W-:Y:S01]  /*1f30*/  UMOV UR55, 0x40000040 ;  /* 0x4000004000377882 */ /* 0x000fe20000000000 */
[----:B------:R-:W-:Y:S01]  /*1f40*/  HGMMA.64x96x16.F32.BF16 R24, gdesc[UR8], R24, gsb0 ;  /* 0x01600000081879f0 */ /* 0x000fe20008001818 */
[----:B------:R-:W-:Y:S02]  /*1f50*/  UIADD3 UR8, UR4, 0x2, URZ ;  /* 0x0000000204087890 */ /* 0x000fe4000fffe03f */
[----:B------:R-:W-:-:S02]  /*1f60*/  UIADD3 UR9, UR5, 0x2, URZ ;  /* 0x0000000205097890 */ /* 0x000fc4000fffe03f */
[----:B------:R-:W-:Y:S01]  /*1f70*/  UIADD3 UR10, UR5, 0x304, URZ ;  /* 0x00000304050a7890 */ /* 0x000fe2000fffe03f */
[----:B------:R-:W-:Y:S02]  /*1f80*/  UMOV UR11, 0x40000040 ;  /* 0x40000040000b7882 */ /* 0x000fe40000000000 */
[----:B------:R-:W-:Y:S01]  /*1f90*/  UMOV UR12, UR8 ;  /* 0x00000008000c7c82 */ /* 0x000fe20008000000 */
[----:B------:R-:W-:Y:S01]  /*1fa0*/  UIADD3 UR8, UR4, 0x4, URZ ;  /* 0x0000000404087890 */ /* 0x000fe2000fffe03f */
[----:B------:R-:W-:Y:S01]  /*1fb0*/  IMAD.U32 R10, RZ, RZ, UR12 ;  /* 0x0000000cff0a7e24 */ /* 0x000fe2000f8e00ff */
[----:B------:R-:W-:Y:S01]  /*1fc0*/  UMOV UR14, UR9 ;  /* 0x00000009000e7c82 */ /* 0x000fe20008000000 */
[----:B------:R-:W-:Y:S01]  /*1fd0*/  UIADD3 UR9, UR5, 0x4, URZ ;  /* 0x0000000405097890 */ /* 0x000fe2000fffe03f */
[----:B0-----:R-:W-:Y:S01]  /*1fe0*/  SHF.R.U32.HI R0, RZ, 0x7, R0 ;  /* 0x00000007ff007819 */ /* 0x001fe20000011600 */
        /* <DEDUP_REMOVED lines=63> */
[----:B-12---:R-:W-:Y:S01]  /*23e0*/  IMAD.U32 R2, RZ, RZ, UR12 ;  /* 0x0000000cff027e24 */ /* 0x006fe2000f8e00ff */
        /* <DEDUP_REMOVED lines=46> */
.L_x_4665:
[----:B------:R-:W-:Y:S01]  /*26d0*/  ISETP.NE.AND P6, PT, R228, 0x1, PT ;  /* 0x00000001e400780c */ /* 0x000fe20003fc5270 */
[----:B------:R-:W1:Y:S01]  /*26e0*/  LDC R208, c[0x0][0x2f0] ;  /* 0x0000bc00ffd07b82 */ /* 0x000e620000000800 */
[----:B------:R-:W-:Y:S01]  /*26f0*/  IADD3 R4, R213, UR60, RZ ;  /* 0x0000003cd5047c10 */ /* 0x000fe2000fffe0ff */
[----:B------:R-:W-:Y:S01]  /*2700*/  ULDC UR5, c[0x0][0xa80] ;  /* 0x0002a00000057ab9 */ /* 0x000fe20000000800 */
[----:B------:R-:W-:Y:S01]  /*2710*/  R2UR UR4, R212 ;  /* 0x00000000d40472ca */ /* 0x000fe200000e0000 */
[----:B------:R-:W-:Y:S02]  /*2720*/  UIADD3 UR10, UR6, 0x32440, URZ ;  /* 0x00032440060a7890 */ /* 0x000fe4000fffe03f */
[----:B------:R-:W-:Y:S02]  /*2730*/  ULOP3.LUT UR7, UR7, 0x3000000, URZ, 0xfc, !UPT ;  /* 0x0300000007077892 */ /* 0x000fe4000f8efc3f */
[----:B------:R-:W2:Y:S01]  /*2740*/  LDC R207, c[0x0][0x288] ;  /* 0x0000a200ffcf7b82 */ /* 0x000ea20000000800 */
[----:B------:R-:W-:Y:S01]  /*2750*/  UPRMT UR10, UR48, 0x654, UR10 ;  /* 0x00000654300a7896 */ /* 0x000fe2000800000a */
[----:B------:R-:W-:-:S06]  /*2760*/  UMOV UR11, 0x40000040 ;  /* 0x40000040000b7882 */ /* 0x000fcc0000000000 */
[----:B------:R-:W3:Y:S08]  /*2770*/  @P6 LDC R5, c[0x0][0x44c] ;  /* 0x00011300ff056b82 */ /* 0x000ef00000000800 */
[----:B------:R-:W4:Y:S01]  /*2780*/  @P6 LDC R72, c[0x0][0x450] ;  /* 0x00011400ff486b82 */ /* 0x000f220000000800 */
[----:B------:R-:W-:Y:S01]  /*2790*/  SYNCS.ARRIVE.TRANS64.RED.A1T0 RZ, [UR10], RZ ;  /* 0x000000ffffff79a7 */ /* 0x000fe2000810040a */
[----:B---3--:R-:W-:-:S05]  /*27a0*/  @P6 IMAD.HI.U32 R5, R4, R5, RZ ;  /* 0x0000000504056227 */ /* 0x008fca00078e00ff */
[----:B----4-:R-:W-:Y:S01]  /*27b0*/  @P6 SHF.R.U32.HI R4, RZ, R72, R5 ;  /* 0x00000048ff046219 */ /* 0x010fe20000011605 */
[----:B------:R-:W-:-:S04]  /*27c0*/  IMAD.MOV.U32 R72, RZ, RZ, -0x60 ;  /* 0xffffffa0ff487424 */ /* 0x000fc800078e00ff */
[----:B------:R-:W3:Y:S01]  /*27d0*/  SHFL.IDX PT, R21, R4, RZ, 0x1c1f ;  /* 0x001c1fff04157589 */ /* 0x000ee200000e0000 */
[----:B------:R-:W-:-:S03]  /*27e0*/  IMAD R5, R201, R72, 0x60 ;  /* 0x00000060c9057424 */ /* 0x000fc600078e0248 */
[----:B------:R-:W4:Y:S01]  /*27f0*/  SHFL.IDX PT, R73, R4, 0x1, 0x1c1f ;  /* 0x003c1f0004497f89 */ /* 0x000f2200000e0000 */
[----:B-1----:R-:W-:Y:S01]  /*2800*/  IMAD R5, R208, UR4, R5 ;  /* 0x00000004d0057c24 */ /* 0x002fe2000f8e0205 */
[----:B------:R-:W-:-:S03]  /*2810*/  UIMAD UR4, UR38, 0xc00, UR7 ;  /* 0x00000c00260478a4 */ /* 0x000fc6000f8e0207 */
[----:B------:R-:W-:-:S04]  /*2820*/  IMAD R72, R214, -0x2, R5 ;  /* 0xfffffffed6487824 */ /* 0x000fc800078e0205 */
[----:B------:R-:W-:Y:S01]  /*2830*/  UMOV UR10, UR4 ;  /* 0x00000004000a7c82 */ /* 0x000fe20008000000 */
[----:B--2---:R-:W-:-:S04]  /*2840*/  IADD3 R5, R72, 0x1, -R207 ;  /* 0x0000000148057810 */ /* 0x004fc80007ffe8cf */
[-CC-:B---3--:R-:W-:Y:S01]  /*2850*/  VIADDMNMX R21, R21, R5.reuse, R72.reuse, PT ;  /* 0x0000000515157246 */ /* 0x188fe20003800148 */
[----:B------:R1:W-:Y:S03]  /*2860*/  BAR.SYNC.DEFER_BLOCKING R209, 0x100 ;  /* 0x000400d10000751d */ /* 0x0003e60000010000 */
[----:B------:R-:W-:Y:S02]  /*2870*/  ISETP.GT.AND P5, PT, R21, RZ, PT ;  /* 0x000000ff1500720c */ /* 0x000fe40003fa4270 */
[----:B----4-:R-:W-:Y:S02]  /*2880*/  VIADDMNMX R72, R73, R5, R72, PT ;  /* 0x0000000549487246 */ /* 0x010fe40003800148 */
[----:B------:R-:W-:Y:S02]  /*2890*/  ISETP.GT.AND P4, PT, R21, 0x1, PT ;  /* 0x000000011500780c */ /* 0x000fe40003f84270 */
[----:B------:R-:W-:-:S02]  /*28a0*/  FSEL R73, R24, -INF , P5 ;  /* 0xff80000018497808 */ /* 0x000fc40002800000 */
[C---:B------:R-:W-:Y:S02]  /*28b0*/  ISETP.GT.AND P2, PT, R21.reuse, 0x10, PT ;  /* 0x000000101500780c */ /* 0x040fe40003f44270 */
[C---:B------:R-:W-:Y:S02]  /*28c0*/  ISETP.GT.AND P5, PT, R21.reuse, 0x11, PT ;  /* 0x000000111500780c */ /* 0x040fe40003fa4270 */
[C---:B------:R-:W-:Y:S02]  /*28d0*/  ISETP.GT.AND P3, PT, R21.reuse, 0x8, PT ;  /* 0x000000081500780c */ /* 0x040fe40003f64270 */
[----:B------:R-:W-:Y:S02]  /*28e0*/  ISETP.GT.AND P1, PT, R21, 0x9, PT ;  /* 0x000000091500780c */ /* 0x000fe40003f24270 */
[----:B------:R-:W-:Y:S02]  /*28f0*/  FSEL R25, R25, -INF , P4 ;  /* 0xff80000019197808 */ /* 0x000fe40002000000 */
[----:B------:R-:W-:-:S02]  /*2900*/  ISETP.GT.AND P4, PT, R21, 0x18, PT ;  /* 0x000000181500780c */ /* 0x000fc40003f84270 */
[----:B------:R-:W-:Y:S02]  /*2910*/  FSEL R5, R32, -INF , P2 ;  /* 0xff80000020057808 */ /* 0x000fe40001000000 */
[----:B------:R-:W-:Y:S02]  /*2920*/  FSEL R158, R33, -INF , P5 ;  /* 0xff800000219e7808 */ /* 0x000fe40002800000 */
[C---:B------:R-:W-:Y:S02]  /*2930*/  ISETP.GT.AND P2, PT, R21.reuse, 0x21, PT ;  /* 0x000000211500780c */ /* 0x040fe40003f44270 */
[----:B------:R-:W-:Y:S02]  /*2940*/  ISETP.GT.AND P5, PT, R21, 0x28, PT ;  /* 0x000000281500780c */ /* 0x000fe40003fa4270 */
[----:B------:R-:W-:Y:S02]  /*2950*/  FSEL R75, R28, -INF , P3 ;  /* 0xff8000001c4b7808 */ /* 0x000fe40001800000 */
[----:B------:R-:W-:-:S02]  /*2960*/  FSEL R29, R29, -INF , P1 ;  /* 0xff8000001d1d7808 */ /* 0x000fc40000800000 */
[C---:B------:R-:W-:Y:S02]  /*2970*/  ISETP.GT.AND P3, PT, R21.reuse, 0x19, PT ;  /* 0x000000191500780c */ /* 0x040fe40003f64270 */
[C---:B------:R-:W-:Y:S02]  /*2980*/  ISETP.GT.AND P1, PT, R21.reuse, 0x20, PT ;  /* 0x000000201500780c */ /* 0x040fe40003f24270 */
[----:B------:R-:W-:Y:S02]  /*2990*/  FSEL R163, R36, -INF , P4 ;  /* 0xff80000024a37808 */ /* 0x000fe40002000000 */
[----:B------:R-:W-:Y:S02]  /*29a0*/  ISETP.GT.AND P4, PT, R21, 0x29, PT ;  /* 0x000000291500780c */ /* 0x000fe40003f84270 */
[----:B------:R-:W-:Y:S02]  /*29b0*/  FSEL R159, R41, -INF , P2 ;  /* 0xff800000299f7808 */ /* 0x000fe40001000000 */
[----:B------:R-:W-:-:S02]  /*29c0*/  FSEL R164, R44, -INF , P5 ;  /* 0xff8000002ca47808 */ /* 0x000fc40002800000 */
[C---:B------:R-:W-:Y:S02]  /*29d0*/  ISETP.GT.AND P2, PT, R21.reuse, 0x38, PT ;  /* 0x000000381500780c */ /* 0x040fe40003f44270 */
[----:B------:R-:W-:Y:S02]  /*29e0*/  ISETP.GT.AND P5, PT, R21, 0x39, PT ;  /* 0x000000391500780c */ /* 0x000fe40003fa4270 */
[----:B------:R-:W-:Y:S02]  /*29f0*/  FSEL R168, R37, -INF , P3 ;  /* 0xff80000025a87808 */ /* 0x000fe40001800000 */
[----:B------:R-:W-:Y:S02]  /*2a00*/  FSEL R206, R40, -INF , P1 ;  /* 0xff80000028ce7808 */ /* 0x000fe40000800000 */
[----:B------:R-:W-:Y:S02]  /*2a10*/  FMNMX.FTZ R4, R73, R25, !PT ;  /* 0x0000001949047209 */ /* 0x000fe40007810000 */
[----:B------:R-:W-:-:S02]  /*2a20*/  ISETP.GT.AND P3, PT, R21, 0x30, PT ;  /* 0x000000301500780c */ /* 0x000fc40003f64270 */
[----:B------:R-:W-:Y:S02]  /*2a30*/  ISETP.GT.AND P1, PT, R21, 0x31, PT ;  /* 0x000000311500780c */ /* 0x000fe40003f24270 */
[----:B------:R-:W-:Y:S02]  /*2a40*/  FSEL R169, R45, -INF , P4 ;  /* 0xff8000002da97808 */ /* 0x000fe40002000000 */
[----:B------:R-:W-:Y:S02]  /*2a50*/  ISETP.GT.AND P4, PT, R21, 0x40, PT ;  /* 0x000000401500780c */ /* 0x000fe40003f84270 */
[----:B------:R-:W-:Y:S02]  /*2a60*/  FSEL R165, R52, -INF , P2 ;  /* 0xff80000034a57808 */ /* 0x000fe40001000000 */
[----:B------:R-:W-:Y:S02]  /*2a70*/  FSEL R170, R53, -INF , P5 ;  /* 0xff80000035aa7808 */ /* 0x000fe40002800000 */
[----:B------:R-:W-:-:S02]  /*2a80*/  ISETP.GT.AND P2, PT, R21, 0x49, PT ;  /* 0x000000491500780c */ /* 0x000fc40003f44270 */
[----:B------:R-:W-:Y:S02]  /*2a90*/  ISETP.GT.AND P5, PT, R21, 0x50, PT ;  /* 0x000000501500780c */ /* 0x000fe40003fa4270 */
[----:B------:R-:W-:Y:S02]  /*2aa0*/  FMNMX.FTZ R24, R75, R4, !PT ;  /* 0x000000044b187209 */ /* 0x000fe40007810000 */
[----:B------:R-:W-:Y:S02]  /*2ab0*/  FSEL R205, R48, -INF , P3 ;  /* 0xff80000030cd7808 */ /* 0x000fe40001800000 */
[----:B------:R-:W-:Y:S02]  /*2ac0*/  FSEL R160, R49, -INF , P1 ;  /* 0xff80000031a07808 */ /* 0x000fe40000800000 */
[C---:B------:R-:W-:Y:S02]  /*2ad0*/  ISETP.GT.AND P3, PT, R21.reuse, 0x41, PT ;  /* 0x000000411500780c */ /* 0x040fe40003f64270 */
[----:B------:R-:W-:-:S02]  /*2ae0*/  ISETP.GT.AND P1, PT, R21, 0x48, PT ;  /* 0x000000481500780c */ /* 0x000fc40003f24270 */
[----:B------:R-:W-:Y:S02]  /*2af0*/  FSEL R157, R56, -INF , P4 ;  /* 0xff800000389d7808 */ /* 0x000fe40002000000 */
[----:B------:R-:W-:Y:S02]  /*2b00*/  ISETP.GT.AND P4, PT, R21, 0x51, PT ;  /* 0x000000511500780c */ /* 0x000fe40003f84270 */
[----:B------:R-:W-:Y:S02]  /*2b10*/  FSEL R171, R61, -INF , P2 ;  /* 0xff8000003dab7808 */ /* 0x000fe40001000000 */
[----:B------:R-:W-:Y:S02]  /*2b20*/  FSEL R4, R64, -INF , P5 ;  /* 0xff80000040047808 */ /* 0x000fe40002800000 */
[----:B------:R-:W-:Y:S02]  /*2b30*/  FMNMX.FTZ R24, R29, R24, !PT ;  /* 0x000000181d187209 */ /* 0x000fe40007810000 */
[----:B------:R-:W-:-:S02]  /*2b40*/  ISETP.GT.AND P2, PT, R72, RZ, PT ;  /* 0x000000ff4800720c */ /* 0x000fc40003f44270 */
[----:B------:R-:W-:Y:S02]  /*2b50*/  ISETP.GT.AND P5, PT, R72, 0x1, PT ;  /* 0x000000014800780c */ /* 0x000fe40003fa4270 */
[----:B------:R-:W-:Y:S02]  /*2b60*/  FSEL R161, R57, -INF , P3 ;  /* 0xff80000039a17808 */ /* 0x000fe40001800000 */
[----:B------:R-:W-:Y:S02]  /*2b70*/  FSEL R166, R60, -INF , P1 ;  /* 0xff8000003ca67808 */ /* 0x000fe40000800000 */
[C---:B------:R-:W-:Y:S02]  /*2b80*/  ISETP.GT.AND P3, PT, R21.reuse, 0x58, PT ;  /* 0x000000581500780c */ /* 0x040fe40003f64270 */
[----:B------:R-:W-:Y:S02]  /*2b90*/  ISETP.GT.AND P1, PT, R21, 0x59, PT ;  /* 0x000000591500780c */ /* 0x000fe40003f24270 */
[----:B------:R-:W-:-:S02]  /*2ba0*/  FSEL R162, R65, -INF , P4 ;  /* 0xff80000041a27808 */ /* 0x000fc40002000000 */
[----:B------:R-:W-:Y:S02]  /*2bb0*/  FMNMX.FTZ R21, R5, R24, !PT ;  /* 0x0000001805157209 */ /* 0x000fe40007810000 */
[----:B------:R-:W-:Y:S02]  /*2bc0*/  ISETP.GT.AND P4, PT, R72, 0x8, PT ;  /* 0x000000084800780c */ /* 0x000fe40003f84270 */
[----:B------:R-:W-:Y:S02]  /*2bd0*/  FSEL R26, R26, -INF , P2 ;  /* 0xff8000001a1a7808 */ /* 0x000fe40001000000 */
[----:B------:R-:W-:Y:S02]  /*2be0*/  FSEL R24, R27, -INF , P5 ;  /* 0xff8000001b187808 */ /* 0x000fe40002800000 */
[----:B------:R-:W-:Y:S02]  /*2bf0*/  FSEL R167, R68, -INF , P3 ;  /* 0xff80000044a77808 */ /* 0x000fe40001800000 */
[----:B------:R-:W-:-:S02]  /*2c00*/  FMNMX.FTZ R28, R158, R21, !PT ;  /* 0x000000159e1c7209 */ /* 0x000fc40007810000 */
[----:B------:R-:W-:Y:S02]  /*2c10*/  ISETP.GT.AND P3, PT, R72, 0x9, PT ;  /* 0x000000094800780c */ /* 0x000fe40003f64270 */
[----:B------:R-:W-:Y:S02]  /*2c20*/  FSEL R30, R30, -INF , P4 ;  /* 0xff8000001e1e7808 */ /* 0x000fe40002000000 */
[----:B------:R-:W-:Y:S02]  /*2c30*/  FMNMX.FTZ R21, R26, R24, !PT ;  /* 0x000000181a157209 */ /* 0x000fe40007810000 */
[----:B------:R-:W-:Y:S02]  /*2c40*/  FMNMX.FTZ R27, R163, R28, !PT ;  /* 0x0000001ca31b7209 */ /* 0x000fe40007810000 */
[----:B------:R-:W-:Y:S02]  /*2c50*/  ISETP.GT.AND P2, PT, R72, 0x10, PT ;  /* 0x000000104800780c */ /* 0x000fe40003f44270 */
[----:B------:R-:W-:-:S02]  /*2c60*/  FSEL R28, R31, -INF , P3 ;  /* 0xff8000001f1c7808 */ /* 0x000fc40001800000 */
[----:B------:R-:W-:Y:S02]  /*2c70*/  FMNMX.FTZ R21, R30, R21, !PT ;  /* 0x000000151e157209 */ /* 0x000fe40007810000 */
[----:B------:R-:W-:Y:S02]  /*2c80*/  ISETP.GT.AND P4, PT, R72, 0x11, PT ;  /* 0x000000114800780c */ /* 0x000fe40003f84270 */
[----:B------:R-:W-:Y:S02]  /*2c90*/  FSEL R173, R34, -INF , P2 ;  /* 0xff80000022ad7808 */ /* 0x000fe40001000000 */
[----:B------:R-:W-:Y:S02]  /*2ca0*/  FMNMX.FTZ R32, R28, R21, !PT ;  /* 0x000000151c207209 */ /* 0x000fe40007810000 */
[----:B------:R-:W-:Y:S02]  /*2cb0*/  FMNMX.FTZ R27, R168, R27, !PT ;  /* 0x0000001ba81b7209 */ /* 0x000fe40007810000 */
[----:B------:R-:W-:-:S02]  /*2cc0*/  ISETP.GT.AND P3, PT, R72, 0x18, PT ;  /* 0x000000184800780c */ /* 0x000fc40003f64270 */
[----:B------:R-:W-:Y:S02]  /*2cd0*/  FSEL R185, R35, -INF , P4 ;  /* 0xff80000023b97808 */ /* 0x000fe40002000000 */
[----:B------:R-:W-:Y:S02]  /*2ce0*/  FMNMX.FTZ R32, R173, R32, !PT ;  /* 0x00000020ad207209 */ /* 0x000fe40007810000 */
[----:B------:R-:W-:Y:S02]  /*2cf0*/  FMNMX.FTZ R34, R206, R27, !PT ;  /* 0x0000001bce227209 */ /* 0x000fe40007810000 */
[----:B------:R-:W-:Y:S02]  /*2d00*/  ISETP.GT.AND P2, PT, R72, 0x19, PT ;  /* 0x000000194800780c */ /* 0x000fe40003f44270 */
[----:B------:R-:W-:Y:S02]  /*2d10*/  FSEL R190, R38, -INF , P3 ;  /* 0xff80000026be7808 */ /* 0x000fe40001800000 */
[----:B------:R-:W-:-:S02]  /*2d20*/  FMNMX.FTZ R21, R185, R32, !PT ;  /* 0x00000020b9157209 */ /* 0x000fc40007810000 */
        /* <DEDUP_REMOVED lines=16> */
[----:B------:R-:W-:Y:S02]  /*2e30*/  ISETP.GT.AND P3, PT, R72, 0x30, PT ;  /* 0x000000304800780c */ /* 0x000fe40003f64270 */
[----:B------:R-:W-:-:S02]  /*2e40*/  FSEL R195, R47, -INF , P4 ;  /* 0xff8000002fc37808 */ /* 0x000fc40002000000 */
[----:B------:R-:W-:Y:S02]  /*2e50*/  FMNMX.FTZ R32, R191, R32, !PT ;  /* 0x00000020bf207209 */ /* 0x000fe40007810000 */
[----:B------:R-:W-:Y:S02]  /*2e60*/  FMNMX.FTZ R34, R160, R27, !PT ;  /* 0x0000001ba0227209 */ /* 0x000fe40007810000 */
[----:B------:R-:W-:Y:S02]  /*2e70*/  ISETP.GT.AND P2, PT, R72, 0x31, PT ;  /* 0x000000314800780c */ /* 0x000fe40003f44270 */
[----:B------:R-:W-:Y:S02]  /*2e80*/  FSEL R175, R50, -INF , P3 ;  /* 0xff80000032af7808 */ /* 0x000fe40001800000 */
[----:B------:R-:W-:Y:S02]  /*2e90*/  FMNMX.FTZ R32, R195, R32, !PT ;  /* 0x00000020c3207209 */ /* 0x000fe40007810000 */
        /* <DEDUP_REMOVED lines=25> */
[----:B------:R-:W-:Y:S02]  /*3030*/  FSEL R172, R69, -INF , P1 ;  /* 0xff80000045ac7808 */ /* 0x000fe40000800000 */
        /* <DEDUP_REMOVED lines=13> */
[----:B------:R-:W-:Y:S01]  /*3110*/  FSEL R198, R70, -INF , P1 ;  /* 0xff80000046c67808 */ /* 0x000fe20000800000 */
[----:B------:R-:W2:Y:S01]  /*3120*/  SHFL.BFLY PT, R34, R27, 0x2, 0x1f ;  /* 0x0c401f001b227f89 */ /* 0x000ea200000e0000 */
[----:B------:R-:W-:Y:S02]  /*3130*/  FMNMX.FTZ R21, R193, R32, !PT ;  /* 0x00000020c1157209 */ /* 0x000fe40007810000 */
[----:B------:R-:W-:Y:S02]  /*3140*/  FSEL R204, R71, -INF , P2 ;  /* 0xff80000047cc7808 */ /* 0x000fe40001000000 */
[----:B------:R-:W-:-:S04]  /*3150*/  FMNMX.FTZ R21, R198, R21, !PT ;  /* 0x00000015c6157209 */ /* 0x000fc80007810000 */
[----:B------:R-:W-:-:S05]  /*3160*/  FMNMX.FTZ R31, R204, R21, !PT ;  /* 0x00000015cc1f7209 */ /* 0x000fca0007810000 */
[----:B------:R-:W3:Y:S01]  /*3170*/  SHFL.BFLY PT, R32, R31, 0x2, 0x1f ;  /* 0x0c401f001f207f89 */ /* 0x000ee200000e0000 */
[----:B--2---:R-:W-:-:S05]  /*3180*/  FMNMX.FTZ R34, R27, R34, !PT ;  /* 0x000000221b227209 */ /* 0x004fca0007810000 */
[----:B------:R-:W2:Y:S01]  /*3190*/  SHFL.BFLY PT, R21, R34, 0x1, 0x1f ;  /* 0x0c201f0022157f89 */ /* 0x000ea200000e0000 */
[----:B---3--:R-:W-:-:S05]  /*31a0*/  FMNMX.FTZ R32, R31, R32, !PT ;  /* 0x000000201f207209 */ /* 0x008fca0007810000 */
[----:B------:R-:W3:Y:S01]  /*31b0*/  SHFL.BFLY PT, R27, R32, 0x1, 0x1f ;  /* 0x0c201f00201b7f89 */ /* 0x000ee200000e0000 */
[----:B--2---:R-:W-:-:S04]  /*31c0*/  FMNMX.FTZ R21, R34, R21, !PT ;  /* 0x0000001522157209 */ /* 0x004fc80007810000 */
[C---:B------:R-:W-:Y:S01]  /*31d0*/  FSETP.NEU.FTZ.AND P1, PT, R21.reuse, -INF , PT ;  /* 0xff8000001500780b */ /* 0x040fe20003f3d000 */
[----:B------:R-:W-:-:S05]  /*31e0*/  FMUL.FTZ R202, R21, UR5 ;  /* 0x0000000515ca7c20 */ /* 0x000fca0008410000 */
[----:B------:R-:W-:Y:S02]  /*31f0*/  FSEL R202, R202, RZ, P1 ;  /* 0x000000ffcaca7208 */ /* 0x000fe40000800000 */
[----:B---3--:R-:W-:-:S03]  /*3200*/  FMNMX.FTZ R156, R32, R27, !PT ;  /* 0x0000001b209c7209 */ /* 0x008fc60007810000 */
[--C-:B------:R-:W-:Y:S01]  /*3210*/  FFMA.FTZ R177, R73, UR5, -R202.reuse ;  /* 0x0000000549b17c23 */ /* 0x100fe200080108ca */
[--C-:B------:R-:W-:Y:S01]  /*3220*/  FFMA.FTZ R178, R25, UR5, -R202.reuse ;  /* 0x0000000519b27c23 */ /* 0x100fe200080108ca */
[--C-:B------:R-:W-:Y:S01]  /*3230*/  FFMA.FTZ R179, R75, UR5, -R202.reuse ;  /* 0x000000054bb37c23 */ /* 0x100fe200080108ca */
[C---:B------:R-:W-:Y:S01]  /*3240*/  FSETP.NEU.FTZ.AND P1, PT, R156.reuse, -INF , PT ;  /* 0xff8000009c00780b */ /* 0x040fe20003f3d000 */
[----:B------:R-:W-:Y:S01]  /*3250*/  FMUL.FTZ R203, R156, UR5 ;  /* 0x000000059ccb7c20 */ /* 0x000fe20008410000 */
[--C-:B------:R-:W-:Y:S01]  /*3260*/  FFMA.FTZ R180, R29, UR5, -R202.reuse ;  /* 0x000000051db47c23 */ /* 0x100fe200080108ca */
[----:B------:R-:W-:Y:S01]  /*3270*/  MUFU.EX2 R177, R177 ;  /* 0x000000b100b17308 */ /* 0x000fe20000000800 */
[--C-:B------:R-:W-:Y:S01]  /*3280*/  FFMA.FTZ R5, R5, UR5, -R202.reuse ;  /* 0x0000000505057c23 */ /* 0x100fe200080108ca */
[--C-:B------:R-:W-:Y:S01]  /*3290*/  FFMA.FTZ R158, R158, UR5, -R202.reuse ;  /* 0x000000059e9e7c23 */ /* 0x100fe200080108ca */
[----:B------:R-:W-:Y:S01]  /*32a0*/  FSEL R203, R203, RZ, P1 ;  /* 0x000000ffcbcb7208 */ /* 0x000fe20000800000 */
        /* <DEDUP_REMOVED lines=8> */
[----:B------:R-:W2:Y:S01]  /*3330*/  MUFU.EX2 R178, R178 ;  /* 0x000000b200b27308 */ /* 0x000ea20000000800 */
        /* <DEDUP_REMOVED lines=16> */
[----:B--2---:R-:W-:Y:S01]  /*3440*/  F2FP.BF16.F32.PACK_AB R152, R178, R177 ;  /* 0x000000b1b298723e */ /* 0x004fe200000010ff */
        /* <DEDUP_REMOVED lines=15> */
[----:B---3--:R-:W-:Y:S01]  /*3540*/  F2FP.BF16.F32.PACK_AB R154, R180, R179 ;  /* 0x000000b3b49a723e */ /* 0x008fe200000010ff */
[--C-:B------:R-:W-:Y:S01]  /*3550*/  FFMA.FTZ R162, R162, UR5, -R202.reuse ;  /* 0x00000005a2a27c23 */ /* 0x100fe200080108ca */
[--C-:B------:R-:W-:Y:S01]  /*3560*/  FFMA.FTZ R167, R167, UR5, -R202.reuse ;  /* 0x00000005a7a77c23 */ /* 0x100fe200080108ca */
[----:B------:R-:W-:Y:S01]  /*3570*/  FFMA.FTZ R172, R172, UR5, -R202 ;  /* 0x00000005acac7c23 */ /* 0x000fe200080108ca */
[--C-:B------:R-:W-:Y:S01]  /*3580*/  FFMA.FTZ R189, R189, UR5, -R203.reuse ;  /* 0x00000005bdbd7c23 */ /* 0x100fe200080108cb */
[--C-:B------:R-:W-:Y:S01]  /*3590*/  FFMA.FTZ R193, R193, UR5, -R203.reuse ;  /* 0x00000005c1c17c23 */ /* 0x100fe200080108cb */
[--C-:B------:R-:W-:Y:S01]  /*35a0*/  FFMA.FTZ R198, R198, UR5, -R203.reuse ;  /* 0x00000005c6c67c23 */ /* 0x100fe200080108cb */
[----:B------:R-:W-:Y:S01]  /*35b0*/  MUFU.EX2 R183, R183 ;  /* 0x000000b700b77308 */ /* 0x000fe20000000800 */
[----:B------:R-:W-:Y:S01]  /*35c0*/  FFMA.FTZ R202, R204, UR5, -R203 ;  /* 0x00000005ccca7c23 */ /* 0x000fe200080108cb */
[----:B------:R-:W-:-:S04]  /*35d0*/  FADD.FTZ R178, R177, R178 ;  /* 0x000000b2b1b27221 */ /* 0x000fc80000010000 */
[----:B------:R-:W-:Y:S02]  /*35e0*/  FADD.FTZ R179, R179, R178 ;  /* 0x000000b2b3b37221 */ /* 0x000fe40000010000 */
[----:B------:R-:W3:Y:S01]  /*35f0*/  MUFU.EX2 R184, R184 ;  /* 0x000000b800b87308 */ /* 0x000ee20000000800 */
[----:B--2---:R-:W-:Y:S01]  /*3600*/  F2FP.BF16.F32.PACK_AB R153, R182, R181 ;  /* 0x000000b5b699723e */ /* 0x004fe200000010ff */
[----:B------:R-:W-:Y:S01]  /*3610*/  FADD.FTZ R182, R181, R182 ;  /* 0x000000b6b5b67221 */ /* 0x000fe20000010000 */
[----:B------:R-:W-:-:S05]  /*3620*/  FADD.FTZ R180, R180, R179 ;  /* 0x000000b3b4b47221 */ /* 0x000fca0000010000 */
[----:B------:R-:W-:Y:S08]  /*3630*/  MUFU.EX2 R5, R5 ;  /* 0x0000000500057308 */ /* 0x000ff00000000800 */
[----:B------:R-:W-:Y:S01]  /*3640*/  MUFU.EX2 R158, R158 ;  /* 0x0000009e009e7308 */ /* 0x000fe20000000800 */
[----:B---3--:R-:W-:Y:S01]  /*3650*/  F2FP.BF16.F32.PACK_AB R155, R184, R183 ;  /* 0x000000b7b89b723e */ /* 0x008fe200000010ff */
        /* <DEDUP_REMOVED lines=8> */
[----:B------:R-:W2:Y:S08]  /*36e0*/  MUFU.EX2 R173, R173 ;  /* 0x000000ad00ad7308 */ /* 0x000eb00000000800 */
[----:B------:R-:W3:Y:S08]  /*36f0*/  MUFU.EX2 R185, R185 ;  /* 0x000000b900b97308 */ /* 0x000ef00000000800 */
[----:B------:R-:W-:Y:S01]  /*3700*/  MUFU.EX2 R190, R190 ;  /* 0x000000be00be7308 */ /* 0x000fe20000000800 */
[----:B--2---:R-:W-:-:S07]  /*3710*/  FADD.FTZ R184, R173, R184 ;  /* 0x000000b8adb87221 */ /* 0x004fce0000010000 */
[----:B------:R-:W2:Y:S08]  /*3720*/  MUFU.EX2 R194, R194 ;  /* 0x000000c200c27308 */ /* 0x000eb00000000800 */
[----:B------:R-:W-:Y:S08]  /*3730*/  MUFU.EX2 R206, R206 ;  /* 0x000000ce00ce7308 */ /* 0x000ff00000000800 */
[----:B------:R-:W-:Y:S08]  /*3740*/  MUFU.EX2 R159, R159 ;  /* 0x0000009f009f7308 */ /* 0x000ff00000000800 */
[----:B------:R-:W-:Y:S08]  /*3750*/  MUFU.EX2 R164, R164 ;  /* 0x000000a400a47308 */ /* 0x000ff00000000800 */
[----:B------:R-:W-:Y:S08]  /*3760*/  MUFU.EX2 R169, R169 ;  /* 0x000000a900a97308 */ /* 0x000ff00000000800 */
[----:B------:R-:W4:Y:S08]  /*3770*/  MUFU.EX2 R174, R174 ;  /* 0x000000ae00ae7308 */ /* 0x000f300000000800 */
[----:B------:R-:W5:Y:S08]  /*3780*/  MUFU.EX2 R186, R186 ;  /* 0x000000ba00ba7308 */ /* 0x000f700000000800 */
[----:B------:R-:W-:Y:S08]  /*3790*/  MUFU.EX2 R191, R191 ;  /* 0x000000bf00bf7308 */ /* 0x000ff00000000800 */
[----:B------:R-:W0:Y:S08]  /*37a0*/  MUFU.EX2 R195, R195 ;  /* 0x000000c300c37308 */ /* 0x000e300000000800 */
[----:B------:R-:W-:Y:S08]  /*37b0*/  MUFU.EX2 R205, R205 ;  /* 0x000000cd00cd7308 */ /* 0x000ff00000000800 */
[----:B------:R-:W-:Y:S08]  /*37c0*/  MUFU.EX2 R160, R160 ;  /* 0x000000a000a07308 */ /* 0x000ff00000000800 */
[----:B------:R-:W-:Y:S08]  /*37d0*/  MUFU.EX2 R165, R165 ;  /* 0x000000a500a57308 */ /* 0x000ff00000000800 */
[----:B------:R-:W-:Y:S08]  /*37e0*/  MUFU.EX2 R170, R170 ;  /* 0x000000aa00aa7308 */ /* 0x000ff00000000800 */
[----:B------:R-:W1:Y:S08]  /*37f0*/  MUFU.EX2 R175, R175 ;  /* 0x000000af00af7308 */ /* 0x000e700000000800 */
[----:B------:R-:W1:Y:S08]  /*3800*/  MUFU.EX2 R187, R187 ;  /* 0x000000bb00bb7308 */ /* 0x000e700000000800 */
[----:B------:R-:W-:Y:S08]  /*3810*/  MUFU.EX2 R192, R192 ;  /* 0x000000c000c07308 */ /* 0x000ff00000000800 */
[----:B------:R-:W1:Y:S08]  /*3820*/  MUFU.EX2 R196, R196 ;  /* 0x000000c400c47308 */ /* 0x000e700000000800 */
        /* <DEDUP_REMOVED lines=8> */
[----:B------:R-:W1:Y:S08]  /*38b0*/  MUFU.EX2 R4, R4 ;  /* 0x0000000400047308 */ /* 0x000e700000000800 */
[----:B------:R-:W-:Y:S08]  /*38c0*/  MUFU.EX2 R162, R162 ;  /* 0x000000a200a27308 */ /* 0x000ff00000000800 */
[----:B------:R-:W-:Y:S08]  /*38d0*/  MUFU.EX2 R167, R167 ;  /* 0x000000a700a77308 */ /* 0x000ff00000000800 */
[----:B------:R-:W-:Y:S08]  /*38e0*/  MUFU.EX2 R172, R172 ;  /* 0x000000ac00ac7308 */ /* 0x000ff00000000800 */
[----:B------:R-:W1:Y:S01]  /*38f0*/  MUFU.EX2 R189, R189 ;  /* 0x000000bd00bd7308 */ /* 0x000e620000000800 */
[----:B------:R-:W-:-:S02]  /*3900*/  WARPGROUP.DEPBAR.LE gsb0, 0x0 ;  /* 0x00008000000079c5 */ /* 0x000fc40000010000 */
[----:B------:R-:W-:Y:S01]  /*3910*/  F2FP.BF16.F32.PACK_AB R152, R158, R5 ;  /* 0x000000059e98723e */ /* 0x000fe200000010ff */
[----:B------:R-:W-:Y:S01]  /*3920*/  FADD.FTZ R5, R5, R180 ;  /* 0x000000b405057221 */ /* 0x000fe20000010000 */
[C---:B---3--:R-:W-:Y:S01]  /*3930*/  F2FP.BF16.F32.PACK_AB R153, R185.reuse, R173 ;  /* 0x000000adb999723e */ /* 0x048fe200000010ff */
[----:B------:R-:W-:Y:S01]  /*3940*/  FADD.FTZ R185, R185, R184 ;  /* 0x000000b8b9b97221 */ /* 0x000fe20000010000 */
[----:B------:R-:W-:Y:S01]  /*3950*/  F2FP.BF16.F32.PACK_AB R154, R168, R163 ;  /* 0x000000a3a89a723e */ /* 0x000fe200000010ff */
[----:B------:R-:W3:Y:S01]  /*3960*/  MUFU.EX2 R193, R193 ;  /* 0x000000c100c17308 */ /* 0x000ee20000000800 */
[----:B--2---:R-:W-:Y:S01]  /*3970*/  F2FP.BF16.F32.PACK_AB R155, R194, R190 ;  /* 0x000000bec29b723e */ /* 0x004fe200000010ff */
        /* <DEDUP_REMOVED lines=9> */
[----:B----4-:R-:W-:Y:S01]  /*3a10*/  FADD.FTZ R185, R174, R185 ;  /* 0x000000b9aeb97221 */ /* 0x010fe20000010000 */
[----:B------:R-:W-:-:S02]  /*3a20*/  UMOV UR11, 0x40000040 ;  /* 0x40000040000b7882 */ /* 0x000fc40000000000 */
[----:B------:R-:W2:Y:S01]  /*3a30*/  MUFU.EX2 R202, R202 ;  /* 0x000000ca00ca7308 */ /* 0x000ea20000000800 */
[----:B------:R-:W-:Y:S02]  /*3a40*/  WARPGROUP.DEPBAR.LE gsb0, 0x0 ;  /* 0x00008000000079c5 */ /* 0x000fe40000010000 */
[----:B------:R-:W-:Y:S01]  /*3a50*/  F2FP.BF16.F32.PACK_AB R152, R159, R206 ;  /* 0x000000ce9f98723e */ /* 0x000fe200000010ff */
[----:B------:R-:W-:Y:S01]  /*3a60*/  FADD.FTZ R206, R206, R163 ;  /* 0x000000a3cece7221 */ /* 0x000fe20000010000 */
[C---:B-----5:R-:W-:Y:S01]  /*3a70*/  F2FP.BF16.F32.PACK_AB R153, R186.reuse, R174 ;  /* 0x000000aeba99723e */ /* 0x060fe200000010ff */
        /* <DEDUP_REMOVED lines=9> */
[----:B-1----:R-:W-:-:S05]  /*3b10*/  FADD.FTZ R186, R175, R186 ;  /* 0x000000baafba7221 */ /* 0x002fca0000010000 */
[----:B------:R-:W-:Y:S01]  /*3b20*/  HGMMA.64x256x16.F32.BF16 R24, R152, gdesc[UR8].tnspB, R24, gsb0 ;  /* 0x43e0000898187df0 */ /* 0x000fe20008001818 */
[----:B------:R-:W-:Y:S01]  /*3b30*/  UIADD3 UR10, UR4, 0x180, URZ ;  /* 0x00000180040a7890 */ /* 0x000fe2000fffe03f */
[----:B------:R-:W-:Y:S01]  /*3b40*/  UMOV UR11, 0x40000040 ;  /* 0x40000040000b7882 */ /* 0x000fe20000000000 */
[----:B------:R-:W-:Y:S02]  /*3b50*/  WARPGROUP.DEPBAR.LE gsb0, 0x0 ;  /* 0x00008000000079c5 */ /* 0x000fe40000010000 */
[----:B------:R-:W-:Y:S01]  /*3b60*/  F2FP.BF16.F32.PACK_AB R152, R160, R205 ;  /* 0x000000cda098723e */ /* 0x000fe200000010ff */
[----:B------:R-:W-:Y:S01]  /*3b70*/  FADD.FTZ R205, R205, R164 ;  /* 0x000000a4cdcd7221 */ /* 0x000fe20000010000 */
[C---:B------:R-:W-:Y:S01]  /*3b80*/  F2FP.BF16.F32.PACK_AB R153, R187.reuse, R175 ;  /* 0x000000afbb99723e */ /* 0x040fe200000010ff */
        /* <DEDUP_REMOVED lines=27> */
[----:B------:R-:W-:-:S07]  /*3d40*/  FADD.FTZ R188, R189, R188 ;  /* 0x000000bcbdbc7221 */ /* 0x000fce0000010000 */
[----:B------:R-:W-:Y:S01]  /*3d50*/  HGMMA.64x256x16.F32.BF16 R24, R152, gdesc[UR8].tnspB, R24, gsb0 ;  /* 0x43e0000898187df0 */ /* 0x000fe20008001818 */
[----:B------:R-:W-:Y:S01]  /*3d60*/  UIADD3 UR10, UR4, 0x280, URZ ;  /* 0x00000280040a7890 */ /* 0x000fe2000fffe03f */
[----:B------:R-:W-:Y:S01]  /*3d70*/  UMOV UR11, 0x40000040 ;  /* 0x40000040000b7882 */ /* 0x000fe20000000000 */
[----:B------:R-:W-:Y:S02]  /*3d80*/  WARPGROUP.DEPBAR.LE gsb0, 0x0 ;  /* 0x00008000000079c5 */ /* 0x000fe40000010000 */
[C---:B------:R-:W-:Y:S01]  /*3d90*/  F2FP.BF16.F32.PACK_AB R152, R162.reuse, R4 ;  /* 0x00000004a298723e */ /* 0x040fe200000010ff */
[----:B------:R-:W-:Y:S01]  /*3da0*/  FADD.FTZ R162, R162, R171 ;  /* 0x000000aba2a27221 */ /* 0x000fe20000010000 */
[C---:B---3--:R-:W-:Y:S01]  /*3db0*/  F2FP.BF16.F32.PACK_AB R153, R193.reuse, R189 ;  /* 0x000000bdc199723e */ /* 0x048fe200000010ff */
[----:B------:R-:W-:Y:S01]  /*3dc0*/  FADD.FTZ R193, R193, R188 ;  /* 0x000000bcc1c17221 */ /* 0x000fe20000010000 */
[----:B------:R-:W-:Y:S01]  /*3dd0*/  F2FP.BF16.F32.PACK_AB R154, R172, R167 ;  /* 0x000000a7ac9a723e */ /* 0x000fe200000010ff */
[----:B------:R-:W-:Y:S01]  /*3de0*/  FADD.FTZ R167, R167, R162 ;  /* 0x000000a2a7a77221 */ /* 0x000fe20000010000 */
[----:B--2---:R-:W-:Y:S01]  /*3df0*/  F2FP.BF16.F32.PACK_AB R155, R202, R198 ;  /* 0x000000c6ca9b723e */ /* 0x004fe200000010ff */
[----:B------:R-:W-:-:S02]  /*3e00*/  FADD.FTZ R193, R198, R193 ;  /* 0x000000c1c6c17221 */ /* 0x000fc40000010000 */
[----:B------:R-:W-:Y:S01]  /*3e10*/  FADD.FTZ R4, R172, R167 ;  /* 0x000000a7ac047221 */ /* 0x000fe20000010000 */
[----:B------:R-:W-:Y:S01]  /*3e20*/  WARPGROUP.ARRIVE ;  /* 0x00000000000079c5 */ /* 0x000fe20000000000 */
[----:B------:R-:W-:-:S12]  /*3e30*/  FADD.FTZ R5, R202, R193 ;  /* 0x000000c1ca057221 */ /* 0x000fd80000010000 */
[----:B------:R-:W-:Y:S03]  /*3e40*/  HGMMA.64x256x16.F32.BF16 R24, R152, gdesc[UR8].tnspB, R24, gsb0 ;  /* 0x43e0000898187df0 */ /* 0x000fe60008001818 */
[----:B------:R-:W-:Y:S02]  /*3e50*/  WARPGROUP.DEPBAR.LE gsb0, 0x0 ;  /* 0x00008000000079c5 */ /* 0x000fe40000010000 */
[----:B------:R-:W-:Y:S05]  /*3e60*/  @!P0 BRA `(.L_x_4666) ;  /* 0x0000000000048947 */ /* 0x000fea0003800000 */
[----:B------:R-:W-:Y:S01]  /*3e70*/  BPT.TRAP 0x1 ;  /* 0x000000040000795c */ /* 0x000fe20000300000 */
.L_x_4666:
[----:B------:R-:W0:Y:S01]  /*3e80*/  @P6 LDC R153, c[0x0][0x44c] ;  /* 0x00011300ff996b82 */ /* 0x000e220000000800 */
[----:B------:R-:W-:Y:S01]  /*3e90*/  R2UR UR4, R212 ;  /* 0x00000000d40472ca */ /* 0x000fe200000e0000 */
[----:B------:R-:W-:Y:S01]  /*3ea0*/  IMAD.U32 R152, RZ, RZ, UR60 ;  /* 0x0000003cff987e24 */ /* 0x000fe2000f8e00ff */
[----:B------:R-:W-:Y:S01]  /*3eb0*/  UIADD3 UR6, UR6, 0x32460, URZ ;  /* 0x0003246006067890 */ /* 0x000fe2000fffe03f */
[----:B------:R-:W-:-:S03]  /*3ec0*/  VIADD R201, R201, 0xfffffffe ;  /* 0xfffffffec9c97836 */ /* 0x000fc60000000000 */
[----:B------:R-:W-:Y:S01]  /*3ed0*/  UPRMT UR6, UR48, 0x654, UR6 ;  /* 0x0000065430067896 */ /* 0x000fe20008000006 */
[----:B------:R-:W1:Y:S06]  /*3ee0*/  @P6 LDC R154, c[0x0][0x450] ;  /* 0x00011400ff9a6b82 */ /* 0x000e6c0000000800 */
[----:B------:R-:W-:Y:S02]  /*3ef0*/  IMAD R207, R208, UR4, -R207 ;  /* 0x00000004d0cf7c24 */ /* 0x000fe4000f8e0acf */
[----:B------:R-:W-:Y:S01]  /*3f00*/  SYNCS.ARRIVE.TRANS64.RED.A1T0 RZ, [UR6], RZ ;  /* 0x000000ffffff79a7 */ /* 0x000fe20008100406 */
[----:B0-----:R-:W-:-:S05]  /*3f10*/  @P6 IMAD.HI.U32 R153, R153, UR60, RZ ;  /* 0x0000003c99996c27 */ /* 0x001fca000f8e00ff */
[----:B-1----:R-:W-:-:S05]  /*3f20*/  @P6 SHF.R.U32.HI R152, RZ, R154, R153 ;  /* 0x0000009aff986219 */ /* 0x002fca0000011699 */
[----:B------:R-:W-:-:S04]  /*3f30*/  IMAD.IADD R152, R207, 0x1, R152 ;  /* 0x00000001cf987824 */ /* 0x000fc800078e0298 */
[----:B------:R-:W-:-:S05]  /*3f40*/  IMAD.HI R152, R152, 0x2aaaaaab, RZ ;  /* 0x2aaaaaab98987827 */ /* 0x000fca00078e02ff */
[----:B------:R-:W-:-:S04]  /*3f50*/  SHF.R.U32.HI R153, RZ, 0x1f, R152 ;  /* 0x0000001fff997819 */ /* 0x000fc80000011698 */
[----:B------:R-:W-:-:S04]  /*3f60*/  LEA.HI.SX32 R153, R152, R153, 0x1c ;  /* 0x0000009998997211 */ /* 0x000fc800078fe2ff */
[----:B------:R-:W-:-:S04]  /*3f70*/  VIMNMX R211, RZ, R153, !PT ;  /* 0x00000099ffd37248 */ /* 0x000fc80007fe0100 */
[----:B------:R-:W-:-:S13]  /*3f80*/  ISETP.GE.AND P1, PT, R201, R211, PT ;  /* 0x000000d3c900720c */ /* 0x000fda0003f26270 */
[----:B------:R-:W-:Y:S05]  /*3f90*/  @!P1 BRA `(.L_x_4667) ;  /* 0x0000002800c49947 */ /* 0x000fea0003800000 */
[----:B------:R-:W-:Y:S02]  /*3fa0*/  IMAD.MOV.U32 R203, RZ, RZ, R156 ;  /* 0x000000ffffcb7224 */ /* 0x000fe400078e009c */
[----:B------:R-:W-:-:S07]  /*3fb0*/  IMAD.MOV.U32 R202, RZ, RZ, R21 ;  /* 0x000000ffffca7224 */ /* 0x000fce00078e0015 */
.L_x_4678:
[----:B------:R-:W-:-:S04]  /*3fc0*/  UIADD3 UR38, UR38, 0x1, URZ ;  /* 0x0000000126267890 */ /* 0x000fc8000fffe03f */
[----:B------:R-:W-:-:S04]  /*3fd0*/  UISETP.NE.AND UP0, UPT, UR38, 0x2, UPT ;  /* 0x000000022600788c */ /* 0x000fc8000bf05270 */
[----:B------:R-:W-:Y:S02]  /*3fe0*/  USEL UR6, UR38, URZ, UP0 ;  /* 0x0000003f26067287 */ /* 0x000fe40008000000 */
[----:B------:R-:W-:-:S04]  /*3ff0*/  USEL UR4, URZ, 0x1, UP0 ;  /* 0x000000013f047887 */ /* 0x000fc80008000000 */
[----:B------:R-:W-:Y:S01]  /*4000*/  ULOP3.LUT UR39, UR39, UR4, URZ, 0x3c, !UPT ;  /* 0x0000000427277292 */ /* 0x000fe2000f8e3c3f */
[----:B------:R-:W-:Y:S01]  /*4010*/  UMOV UR38, UR6 ;  /* 0x0000000600267c82 */ /* 0x000fe20008000000 */
[----:B------:R-:W-:Y:S10]  /*4020*/  @!P0 BRA `(.L_x_4668) ;  /* 0x0000000000048947 */ /* 0x000ff40003800000 */
[----:B------:R-:W-:Y:S01]  /*4030*/  BPT.TRAP 0x1 ;  /* 0x000000040000795c */ /* 0x000fe20000300000 */
.L_x_4668:
        /* <DEDUP_REMOVED lines=9> */
.L_x_4669:
[----:B-1----:R-:W-:Y:S05]  /*40d0*/  @P1 BRA `(.L_x_4670) ;  /* 0x0000000000081947 */ /* 0x002fea0003800000 */
[----:B------:R-:W1:Y:S02]  /*40e0*/  SYNCS.PHASECHK.TRANS64.TRYWAIT P1, [UR4+0x32430], R0 ;  /* 0x03243000ff0075a7 */ /* 0x000e640008020144 */
[----:B-1----:R-:W-:Y:S05]  /*40f0*/  @!P1 BRA `(.L_x_4671) ;  /* 0x000000d000089947 */ /* 0x002fea0003800000 */
.L_x_4670:
[----:B------:R-:W-:Y:S01]  /*4100*/  R2UR UR5, R20 ;  /* 0x00000000140572ca */ /* 0x000fe200000e0000 */
[----:B------:R-:W-:Y:S01]  /*4110*/  WARPGROUP.ARRIVE ;  /* 0x00000000000079c5 */ /* 0x000fe20000000000 */
[----:B------:R-:W-:Y:S01]  /*4120*/  R2UR UR48, R22 ;  /* 0x00000000163072ca */ /* 0x000fe200000e0000 */
[----:B------:R-:W-:Y:S01]  /*4130*/  UMOV UR51, 0x40000040 ;  /* 0x4000004000337882 */ /* 0x000fe20000000000 */
[----:B------:R-:W-:-:S09]  /*4140*/  R2UR UR49, R23 ;  /* 0x00000000173172ca */ /* 0x000fd200000e0000 */
[----:B------:R-:W-:-:S07]  /*4150*/  UIMAD UR5, UR38, 0x300, UR5 ;  /* 0x00000300260578a4 */ /* 0x000fce000f8e0205 */
[----:B------:R-:W-:Y:S02]  /*4160*/  UMOV UR50, UR5 ;  /* 0x0000000500327c82 */ /* 0x000fe40008000000 */
        /* <DEDUP_REMOVED lines=25> */
.L_x_4672:
[----:B------:R2:W3:Y:S01]  /*4300*/  SYNCS.PHASECHK.TRANS64.TRYWAIT P1, [UR4+0x32450], R0 ;  /* 0x03245000ff0075a7 */ /* 0x0004e20008020144 */
[----:B------:R-:W-:Y:S05]  /*4310*/  @!P0 BRA `(.L_x_4673) ;  /* 0x0000000000048947 */ /* 0x000fea0003800000 */
[----:B------:R-:W-:Y:S01]  /*4320*/  BPT.TRAP 0x1 ;  /* 0x000000040000795c */ /* 0x000fe20000300000 */
.L_x_4673:
[----:B---3--:R-:W-:Y:S05]  /*4330*/  @P1 BRA `(.L_x_4674) ;  /* 0x0000000000081947 */ /* 0x008fea0003800000 */
[----:B------:R-:W3:Y:S02]  /*4340*/  SYNCS.PHASECHK.TRANS64.TRYWAIT P1, [UR4+0x32450], R0 ;  /* 0x03245000ff0075a7 */ /* 0x000ee40008020144 */
[----:B---3--:R-:W-:Y:S05]  /*4350*/  @!P1 BRA `(.L_x_4675) ;  /* 0x000000cc00889947 */ /* 0x008fea0003800000 */
.L_x_4674:
        /* <DEDUP_REMOVED lines=30> */
[----:B-1----:R-:W-:-:S04]  /*4540*/  SHF.R.U32.HI R21, RZ, 0x7, R21 ;  /* 0x00000007ff157819 */ /* 0x002fc80000011615 */
        /* <DEDUP_REMOVED lines=70> */
.L_x_4676:
[----:B------:R-:W-:Y:S01]  /*49b0*/  ISETP.NE.AND P1, PT, R228, 0x1, PT ;  /* 0x00000001e400780c */ /* 0x000fe20003f25270 */
[----:B------:R-:W-:Y:S01]  /*49c0*/  VIADD R21, R213, UR60 ;  /* 0x0000003cd5157c36 */ /* 0x000fe20008000000 */
[----:B------:R-:W1:Y:S01]  /*49d0*/  LDC R204, c[0x0][0x2f0] ;  /* 0x0000bc00ffcc7b82 */ /* 0x000e620000000800 */
[----:B------:R-:W-:Y:S01]  /*49e0*/  R2UR UR5, R212 ;  /* 0x00000000d40572ca */ /* 0x000fe200000e0000 */
[----:B------:R-:W-:Y:S02]  /*49f0*/  UIADD3 UR10, UR4, 0x32440, URZ ;  /* 0x00032440040a7890 */ /* 0x000fe4000fffe03f */
[----:B------:R-:W-:Y:S02]  /*4a00*/  UIMAD UR6, UR6, 0xc00, UR7 ;  /* 0x00000c00060678a4 */ /* 0x000fe4000f8e0207 */
[----:B------:R-:W-:Y:S01]  /*4a10*/  UPRMT UR10, UR54, 0x654, UR10 ;  /* 0x00000654360a7896 */ /* 0x000fe2000800000a */
[----:B------:R-:W-:-:S04]  /*4a20*/  UMOV UR11, 0x40000040 ;  /* 0x40000040000b7882 */ /* 0x000fc80000000000 */
[----:B------:R-:W2:Y:S08]  /*4a30*/  @P1 LDC R206, c[0x0][0x44c] ;  /* 0x00011300ffce1b82 */ /* 0x000eb00000000800 */
[----:B------:R-:W3:Y:S01]  /*4a40*/  @P1 LDC R205, c[0x0][0x450] ;  /* 0x00011400ffcd1b82 */ /* 0x000ee20000000800 */
[----:B------:R-:W-:Y:S01]  /*4a50*/  SYNCS.ARRIVE.TRANS64.RED.A1T0 RZ, [UR10], RZ ;  /* 0x000000ffffff79a7 */ /* 0x000fe2000810040a */
[----:B------:R-:W-:Y:S01]  /*4a60*/  UMOV UR10, UR6 ;  /* 0x00000006000a7c82 */ /* 0x000fe20008000000 */
[----:B--2---:R-:W-:-:S05]  /*4a70*/  @P1 IMAD.HI.U32 R206, R21, R206, RZ ;  /* 0x000000ce15ce1227 */ /* 0x004fca00078e00ff */
[----:B---3--:R-:W-:Y:S01]  /*4a80*/  @P1 SHF.R.U32.HI R21, RZ, R205, R206 ;  /* 0x000000cdff151219 */ /* 0x008fe200000116ce */
[----:B------:R-:W-:-:S04]  /*4a90*/  IMAD.MOV.U32 R206, RZ, RZ, -0x60 ;  /* 0xffffffa0ffce7424 */ /* 0x000fc800078e00ff */
[----:B------:R-:W2:Y:S01]  /*4aa0*/  SHFL.IDX PT, R205, R21, RZ, 0x1c1f ;  /* 0x001c1fff15cd7589 */ /* 0x000ea200000e0000 */
[----:B------:R-:W-:-:S03]  /*4ab0*/  IMAD R206, R201, R206, 0x1 ;  /* 0x00000001c9ce7424 */ /* 0x000fc600078e02ce */
[----:B------:R-:W3:Y:S01]  /*4ac0*/  SHFL.IDX PT, R21, R21, 0x1, 0x1c1f ;  /* 0x003c1f0015157f89 */ /* 0x000ee200000e0000 */
[----:B------:R-:W-:-:S04]  /*4ad0*/  IMAD R206, R214, -0x2, R206 ;  /* 0xfffffffed6ce7824 */ /* 0x000fc800078e02ce */
[----:B-1----:R-:W-:Y:S01]  /*4ae0*/  IMAD R206, R204, UR5, R206 ;  /* 0x00000005ccce7c24 */ /* 0x002fe2000f8e02ce */
[----:B------:R-:W-:-:S04]  /*4af0*/  ULDC UR5, c[0x0][0x288] ;  /* 0x0000a20000057ab9 */ /* 0x000fc80000000800 */
[----:B--2---:R-:W-:-:S04]  /*4b00*/  IADD3 R204, R205, -UR5, R206 ;  /* 0x80000005cdcc7c10 */ /* 0x004fc8000fffe0ce */
[C---:B------:R-:W-:Y:S02]  /*4b10*/  ISETP.GT.AND P4, PT, R204.reuse, 0x8, PT ;  /* 0x00000008cc00780c */ /* 0x040fe40003f84270 */
[C---:B------:R-:W-:Y:S02]  /*4b20*/  ISETP.GT.AND P2, PT, R204.reuse, RZ, PT ;  /* 0x000000ffcc00720c */ /* 0x040fe40003f44270 */
[----:B------:R-:W-:Y:S02]  /*4b30*/  ISETP.GT.AND P1, PT, R204, 0x10, PT ;  /* 0x00000010cc00780c */ /* 0x000fe40003f24270 */
[----:B------:R-:W-:Y:S02]  /*4b40*/  FSEL R205, R156, -INF , P4 ;  /* 0xff8000009ccd7808 */ /* 0x000fe40002000000 */
[----:B------:R-:W-:Y:S02]  /*4b50*/  ISETP.GT.AND P4, PT, R204, 0x19, PT ;  /* 0x00000019cc00780c */ /* 0x000fe40003f84270 */
[----:B------:R-:W-:-:S02]  /*4b60*/  FSEL R152, R152, -INF , P2 ;  /* 0xff80000098987808 */ /* 0x000fc40001000000 */
[----:B------:R-:W-:Y:S02]  /*4b70*/  ISETP.GT.AND P2, PT, R204, 0x11, PT ;  /* 0x00000011cc00780c */ /* 0x000fe40003f44270 */
[----:B------:R-:W-:Y:S02]  /*4b80*/  FSEL R160, R160, -INF , P1 ;  /* 0xff800000a0a07808 */ /* 0x000fe40000800000 */
[C---:B------:R-:W-:Y:S02]  /*4b90*/  ISETP.GT.AND P1, PT, R204.reuse, 0x21, PT ;  /* 0x00000021cc00780c */ /* 0x040fe40003f24270 */
[----:B------:R-:W-:Y:S02]  /*4ba0*/  FSEL R165, R165, -INF , P4 ;  /* 0xff800000a5a57808 */ /* 0x000fe40002000000 */
[----:B------:R-:W-:Y:S02]  /*4bb0*/  ISETP.GT.AND P4, PT, R204, 0x30, PT ;  /* 0x00000030cc00780c */ /* 0x000fe40003f84270 */
[----:B---3--:R-:W-:Y:S01]  /*4bc0*/  IADD3 R21, R21, -UR5, R206 ;  /* 0x8000000515157c10 */ /* 0x008fe2000fffe0ce */
[----:B------:R-:W-:Y:S01]  /*4bd0*/  ULDC UR5, c[0x0][0xa80] ;  /* 0x0002a00000057ab9 */ /* 0x000fe20000000800 */
[----:B------:R-:W-:-:S02]  /*4be0*/  FSEL R161, R161, -INF , P2 ;  /* 0xff800000a1a17808 */ /* 0x000fc40001000000 */
[C---:B------:R-:W-:Y:S02]  /*4bf0*/  ISETP.GT.AND P2, PT, R204.reuse, 0x28, PT ;  /* 0x00000028cc00780c */ /* 0x040fe40003f44270 */
[----:B------:R-:W-:Y:S02]  /*4c00*/  FSEL R169, R169, -INF , P1 ;  /* 0xff800000a9a97808 */ /* 0x000fe40000800000 */
[----:B------:R-:W-:Y:S02]  /*4c10*/  ISETP.GT.AND P1, PT, R204, 0x38, PT ;  /* 0x00000038cc00780c */ /* 0x000fe40003f24270 */
[----:B------:R-:W-:Y:S02]  /*4c20*/  FSEL R176, R176, -INF , P4 ;  /* 0xff800000b0b07808 */ /* 0x000fe40002000000 */
[----:B------:R-:W-:Y:S02]  /*4c30*/  ISETP.GT.AND P4, PT, R21, RZ, PT ;  /* 0x000000ff1500720c */ /* 0x000fe40003f84270 */
[----:B------:R-:W-:-:S02]  /*4c40*/  FSEL R172, R172, -INF , P2 ;  /* 0xff800000acac7808 */ /* 0x000fc40001000000 */
[----:B------:R-:W-:Y:S02]  /*4c50*/  ISETP.GT.AND P2, PT, R204, 0x39, PT ;  /* 0x00000039cc00780c */ /* 0x000fe40003f44270 */
[----:B------:R-:W-:Y:S02]  /*4c60*/  FSEL R180, R180, -INF , P1 ;  /* 0xff800000b4b47808 */ /* 0x000fe40000800000 */
[----:B------:R-:W-:Y:S02]  /*4c70*/  ISETP.GT.AND P1, PT, R21, 0x1, PT ;  /* 0x000000011500780c */ /* 0x000fe40003f24270 */
[----:B------:R-:W-:Y:S02]  /*4c80*/  FSEL R154, R154, -INF , P4 ;  /* 0xff8000009a9a7808 */ /* 0x000fe40002000000 */
[----:B------:R-:W-:Y:S02]  /*4c90*/  FSEL R181, R181, -INF , P2 ;  /* 0xff800000b5b57808 */ /* 0x000fe40001000000 */
[----:B------:R-:W-:-:S02]  /*4ca0*/  ISETP.GT.AND P3, PT, R204, 0x1, PT ;  /* 0x00000001cc00780c */ /* 0x000fc40003f64270 */
[----:B------:R-:W-:Y:S02]  /*4cb0*/  ISETP.GT.AND P2, PT, R21, 0x8, PT ;  /* 0x000000081500780c */ /* 0x000fe40003f44270 */
[----:B------:R-:W-:Y:S02]  /*4cc0*/  FSEL R155, R155, -INF , P1 ;  /* 0xff8000009b9b7808 */ /* 0x000fe40000800000 */
[----:B------:R-:W-:Y:S02]  /*4cd0*/  FMNMX.FTZ R156, R154, R203, !PT ;  /* 0x000000cb9a9c7209 */ /* 0x000fe40007810000 */
[----:B------:R-:W-:Y:S02]  /*4ce0*/  FSEL R153, R153, -INF , P3 ;  /* 0xff80000099997808 */ /* 0x000fe40001800000 */
[----:B------:R-:W-:Y:S02]  /*4cf0*/  ISETP.GT.AND P4, PT, R21, 0x9, PT ;  /* 0x000000091500780c */ /* 0x000fe40003f84270 */
[----:B------:R-:W-:-:S02]  /*4d00*/  FSEL R158, R158, -INF , P2 ;  /* 0xff8000009e9e7808 */ /* 0x000fc40001000000 */
[----:B------:R-:W-:Y:S02]  /*4d10*/  FMNMX.FTZ R156, R155, R156, !PT ;  /* 0x0000009c9b9c7209 */ /* 0x000fe40007810000 */
[----:B------:R-:W-:Y:S02]  /*4d20*/  ISETP.GT.AND P3, PT, R204, 0x18, PT ;  /* 0x00000018cc00780c */ /* 0x000fe40003f64270 */
[----:B------:R-:W-:Y:S02]  /*4d30*/  ISETP.GT.AND P1, PT, R21, 0x10, PT ;  /* 0x000000101500780c */ /* 0x000fe40003f24270 */
[----:B------:R-:W-:Y:S02]  /*4d40*/  FSEL R159, R159, -INF , P4 ;  /* 0xff8000009f9f7808 */ /* 0x000fe40002000000 */
[----:B------:R-:W-:Y:S02]  /*4d50*/  FMNMX.FTZ R156, R158, R156, !PT ;  /* 0x0000009c9e9c7209 */ /* 0x000fe40007810000 */
[----:B------:R-:W-:-:S02]  /*4d60*/  FSEL R164, R164, -INF , P3 ;  /* 0xff800000a4a47808 */ /* 0x000fc40001800000 */
[----:B------:R-:W-:Y:S02]  /*4d70*/  ISETP.GT.AND P3, PT, R204, 0x29, PT ;  /* 0x00000029cc00780c */ /* 0x000fe40003f64270 */
[----:B------:R-:W-:Y:S02]  /*4d80*/  ISETP.GT.AND P2, PT, R21, 0x11, PT ;  /* 0x000000111500780c */ /* 0x000fe40003f44270 */
[----:B------:R-:W-:Y:S02]  /*4d90*/  FSEL R162, R162, -INF , P1 ;  /* 0xff800000a2a27808 */ /* 0x000fe40000800000 */
[----:B------:R-:W-:Y:S02]  /*4da0*/  FMNMX.FTZ R156, R159, R156, !PT ;  /* 0x0000009c9f9c7209 */ /* 0x000fe40007810000 */
[----:B------:R-:W-:Y:S02]  /*4db0*/  FSEL R173, R173, -INF , P3 ;  /* 0xff800000adad7808 */ /* 0x000fe40001800000 */
[----:B------:R-:W-:-:S02]  /*4dc0*/  ISETP.GT.AND P3, PT, R204, 0x40, PT ;  /* 0x00000040cc00780c */ /* 0x000fc40003f64270 */
        /* <DEDUP_REMOVED lines=8> */
[----:B------:R-:W-:Y:S02]  /*4e50*/  ISETP.GT.AND P5, PT, R204, 0x9, PT ;  /* 0x00000009cc00780c */ /* 0x000fe40003fa4270 */
        /* <DEDUP_REMOVED lines=21> */
[----:B------:R-:W-:Y:S02]  /*4fb0*/  ISETP.GT.AND P5, PT, R204, 0x20, PT ;  /* 0x00000020cc00780c */ /* 0x000fe40003fa4270 */
        /* <DEDUP_REMOVED lines=39> */
[C---:B------:R-:W-:Y:S02]  /*5230*/  ISETP.GT.AND P4, PT, R21.reuse, 0x58, PT ;  /* 0x000000581500780c */ /* 0x040fe40003f84270 */
[----:B------:R-:W-:-:S02]  /*5240*/  ISETP.GT.AND P3, PT, R21, 0x59, PT ;  /* 0x000000591500780c */ /* 0x000fc40003f64270 */
[----:B------:R-:W-:Y:S02]  /*5250*/  ISETP.GT.AND P5, PT, R204, 0x41, PT ;  /* 0x00000041cc00780c */ /* 0x000fe40003fa4270 */
[----:B------:R-:W-:Y:S02]  /*5260*/  FMNMX.FTZ R21, R181, R206, !PT ;  /* 0x000000ceb5157209 */ /* 0x000fe40007810000 */
[----:B------:R-:W-:Y:S02]  /*5270*/  FSEL R195, R195, -INF , P2 ;  /* 0xff800000c3c37808 */ /* 0x000fe40001000000 */
[----:B------:R-:W-:Y:S02]  /*5280*/  FMNMX.FTZ R156, R194, R156, !PT ;  /* 0x0000009cc29c7209 */ /* 0x000fe40007810000 */
[----:B------:R-:W-:Y:S02]  /*5290*/  FSEL R185, R185, -INF , P5 ;  /* 0xff800000b9b97808 */ /* 0x000fe40002800000 */
[----:B------:R-:W-:-:S02]  /*52a0*/  ISETP.GT.AND P1, PT, R204, 0x48, PT ;  /* 0x00000048cc00780c */ /* 0x000fc40003f24270 */
[----:B------:R-:W-:Y:S02]  /*52b0*/  FMNMX.FTZ R21, R184, R21, !PT ;  /* 0x00000015b8157209 */ /* 0x000fe40007810000 */
        /* <DEDUP_REMOVED lines=12> */
[----:B------:R-:W-:Y:S01]  /*5380*/  FSEL R192, R192, -INF , P1 ;  /* 0xff800000c0c07808 */ /* 0x000fe20000800000 */
[----:B------:R-:W1:Y:S01]  /*5390*/  SHFL.BFLY PT, R156, R21, 0x2, 0x1f ;  /* 0x0c401f00159c7f89 */ /* 0x000e6200000e0000 */
        /* <DEDUP_REMOVED lines=8> */
[----:B------:R-:W-:-:S04]  /*5420*/  FMNMX.FTZ R197, R196, R206, !PT ;  /* 0x000000cec4c57209 */ /* 0x000fc80007810000 */
[----:B------:R-:W-:Y:S02]  /*5430*/  FMNMX.FTZ R197, R204, R197, !PT ;  /* 0x000000c5ccc57209 */ /* 0x000fe40007810000 */
[----:B-1----:R-:W-:-:S03]  /*5440*/  FMNMX.FTZ R156, R21, R156, !PT ;  /* 0x0000009c159c7209 */ /* 0x002fc60007810000 */
[----:B------:R-:W1:Y:S04]  /*5450*/  SHFL.BFLY PT, R206, R197, 0x2, 0x1f ;  /* 0x0c401f00c5ce7f89 */ /* 0x000e6800000e0000 */
[----:B------:R-:W2:Y:S01]  /*5460*/  SHFL.BFLY PT, R208, R156, 0x1, 0x1f ;  /* 0x0c201f009cd07f89 */ /* 0x000ea200000e0000 */
[----:B-1----:R-:W-:Y:S02]  /*5470*/  FMNMX.FTZ R21, R197, R206, !PT ;  /* 0x000000cec5157209 */ /* 0x002fe40007810000 */
[----:B--2---:R-:W-:-:S03]  /*5480*/  FMNMX.FTZ R156, R156, R208, !PT ;  /* 0x000000d09c9c7209 */ /* 0x004fc60007810000 */
[----:B------:R-:W1:Y:S01]  /*5490*/  SHFL.BFLY PT, R207, R21, 0x1, 0x1f ;  /* 0x0c201f0015cf7f89 */ /* 0x000e6200000e0000 */
[C---:B------:R-:W-:Y:S01]  /*54a0*/  FSETP.NEU.FTZ.AND P2, PT, R156.reuse, -INF , PT ;  /* 0xff8000009c00780b */ /* 0x040fe20003f5d000 */
[----:B------:R-:W-:-:S05]  /*54b0*/  FMUL.FTZ R197, R156, UR5 ;  /* 0x000000059cc57c20 */ /* 0x000fca0008410000 */
[----:B------:R-:W-:-:S05]  /*54c0*/  FSEL R197, R197, RZ, P2 ;  /* 0x000000ffc5c57208 */ /* 0x000fca0001000000 */
[--C-:B------:R-:W-:Y:S01]  /*54d0*/  FFMA.FTZ R206, R154, UR5, -R197.reuse ;  /* 0x000000059ace7c23 */ /* 0x100fe200080108c5 */
[--C-:B------:R-:W-:Y:S01]  /*54e0*/  FFMA.FTZ R208, R155, UR5, -R197.reuse ;  /* 0x000000059bd07c23 */ /* 0x100fe200080108c5 */
[----:B------:R-:W2:Y:S01]  /*54f0*/  S2R R154, SR_TID.X ;  /* 0x00000000009a7919 */ /* 0x000ea20000002100 */
[--C-:B------:R-:W-:Y:S01]  /*5500*/  FFMA.FTZ R158, R158, UR5, -R197.reuse ;  /* 0x000000059e9e7c23 */ /* 0x100fe200080108c5 */
[--C-:B------:R-:W-:Y:S01]  /*5510*/  FFMA.FTZ R159, R159, UR5, -R197.reuse ;  /* 0x000000059f9f7c23 */ /* 0x100fe200080108c5 */
[--C-:B------:R-:W-:Y:S01]  /*5520*/  FFMA.FTZ R162, R162, UR5, -R197.reuse ;  /* 0x00000005a2a27c23 */ /* 0x100fe200080108c5 */
[----:B------:R-:W-:Y:S01]  /*5530*/  MUFU.EX2 R206, R206 ;  /* 0x000000ce00ce7308 */ /* 0x000fe20000000800 */
[--C-:B------:R-:W-:Y:S01]  /*5540*/  FFMA.FTZ R163, R163, UR5, -R197.reuse ;  /* 0x00000005a3a37c23 */ /* 0x100fe200080108c5 */
[--C-:B------:R-:W-:Y:S01]  /*5550*/  FFMA.FTZ R166, R166, UR5, -R197.reuse ;  /* 0x00000005a6a67c23 */ /* 0x100fe200080108c5 */
[--C-:B------:R-:W-:Y:S01]  /*5560*/  FFMA.FTZ R167, R167, UR5, -R197.reuse ;  /* 0x00000005a7a77c23 */ /* 0x100fe200080108c5 */
[----:B-1----:R-:W-:Y:S01]  /*5570*/  FMNMX.FTZ R21, R21, R207, !PT ;  /* 0x000000cf15157209 */ /* 0x002fe20007810000 */
[--C-:B------:R-:W-:Y:S01]  /*5580*/  FFMA.FTZ R170, R170, UR5, -R197.reuse ;  /* 0x00000005aaaa7c23 */ /* 0x100fe200080108c5 */
[--C-:B------:R-:W-:Y:S01]  /*5590*/  FFMA.FTZ R171, R171, UR5, -R197.reuse ;  /* 0x00000005abab7c23 */ /* 0x100fe200080108c5 */
[--C-:B------:R-:W-:Y:S01]  /*55a0*/  FFMA.FTZ R174, R174, UR5, -R197.reuse ;  /* 0x00000005aeae7c23 */ /* 0x100fe200080108c5 */
[C---:B------:R-:W-:Y:S01]  /*55b0*/  FSETP.NEU.FTZ.AND P1, PT, R21.reuse, -INF , PT ;  /* 0xff8000001500780b */ /* 0x040fe20003f3d000 */
[----:B------:R-:W-:Y:S01]  /*55c0*/  FMUL.FTZ R209, R21, UR5 ;  /* 0x0000000515d17c20 */ /* 0x000fe20008410000 */
[----:B------:R-:W-:Y:S01]  /*55d0*/  MUFU.EX2 R208, R208 ;  /* 0x000000d000d07308 */ /* 0x000fe20000000800 */
[--C-:B------:R-:W-:Y:S01]  /*55e0*/  FFMA.FTZ R175, R175, UR5, -R197.reuse ;  /* 0x00000005afaf7c23 */ /* 0x100fe200080108c5 */
[--C-:B------:R-:W-:Y:S01]  /*55f0*/  FFMA.FTZ R178, R178, UR5, -R197.reuse ;  /* 0x00000005b2b27c23 */ /* 0x100fe200080108c5 */
[--C-:B------:R-:W-:Y:S01]  /*5600*/  FFMA.FTZ R179, R179, UR5, -R197.reuse ;  /* 0x00000005b3b37c23 */ /* 0x100fe200080108c5 */
[----:B------:R-:W-:Y:S01]  /*5610*/  FSEL R209, R209, RZ, P1 ;  /* 0x000000ffd1d17208 */ /* 0x000fe20000800000 */
[--C-:B------:R-:W-:Y:S01]  /*5620*/  FFMA.FTZ R182, R182, UR5, -R197.reuse ;  /* 0x00000005b6b67c23 */ /* 0x100fe200080108c5 */
[--C-:B------:R-:W-:Y:S01]  /*5630*/  FFMA.FTZ R183, R183, UR5, -R197.reuse ;  /* 0x00000005b7b77c23 */ /* 0x100fe200080108c5 */
[----:B------:R-:W-:Y:S01]  /*5640*/  FFMA.FTZ R186, R186, UR5, -R197 ;  /* 0x00000005baba7c23 */ /* 0x000fe200080108c5 */
[----:B------:R-:W-:Y:S01]  /*5650*/  MUFU.EX2 R158, R158 ;  /* 0x0000009e009e7308 */ /* 0x000fe20000000800 */
[--C-:B------:R-:W-:Y:S01]  /*5660*/  FFMA.FTZ R210, R152, UR5, -R209.reuse ;  /* 0x0000000598d27c23 */ /* 0x100fe200080108d1 */
[----:B------:R-:W-:Y:S01]  /*5670*/  FSEL R152, R21, RZ, P1 ;  /* 0x000000ff15987208 */ /* 0x000fe20000800000 */
[--C-:B------:R-:W-:Y:S01]  /*5680*/  FFMA.FTZ R207, R153, UR5, -R209.reuse ;  /* 0x0000000599cf7c23 */ /* 0x100fe200080108d1 */
[--C-:B------:R-:W-:Y:S01]  /*5690*/  FFMA.FTZ R205, R205, UR5, -R209.reuse ;  /* 0x00000005cdcd7c23 */ /* 0x100fe200080108d1 */
[--C-:B------:R-:W-:Y:S01]  /*56a0*/  FFMA.FTZ R157, R157, UR5, -R209.reuse ;  /* 0x000000059d9d7c23 */ /* 0x100fe200080108d1 */
[--C-:B------:R-:W-:Y:S01]  /*56b0*/  FFMA.FTZ R160, R160, UR5, -R209.reuse ;  /* 0x00000005a0a07c23 */ /* 0x100fe200080108d1 */
[----:B------:R-:W-:Y:S01]  /*56c0*/  FADD.FTZ R152, -R152, R202 ;  /* 0x000000ca98987221 */ /* 0x000fe20000010100 */
[----:B------:R-:W1:Y:S01]  /*56d0*/  MUFU.EX2 R159, R159 ;  /* 0x0000009f009f7308 */ /* 0x000e620000000800 */
[--C-:B------:R-:W-:Y:S01]  /*56e0*/  FFMA.FTZ R161, R161, UR5, -R209.reuse ;  /* 0x00000005a1a17c23 */ /* 0x100fe200080108d1 */
[----:B--2---:R-:W-:Y:S01]  /*56f0*/  SHF.R.U32.HI R154, RZ, 0x7, R154 ;  /* 0x00000007ff9a7819 */ /* 0x004fe2000001169a */
[----:B------:R-:W-:Y:S01]  /*5700*/  FMUL.FTZ R202, R152, UR5 ;  /* 0x0000000598ca7c20 */ /* 0x000fe20008410000 */
[----:B------:R-:W-:Y:S01]  /*5710*/  FSEL R152, R156, RZ, P2 ;  /* 0x000000ff9c987208 */ /* 0x000fe20001000000 */
[--C-:B------:R-:W-:Y:S01]  /*5720*/  FFMA.FTZ R164, R164, UR5, -R209.reuse ;  /* 0x00000005a4a47c23 */ /* 0x100fe200080108d1 */
[--C-:B------:R-:W-:Y:S01]  /*5730*/  FFMA.FTZ R165, R165, UR5, -R209.reuse ;  /* 0x00000005a5a57c23 */ /* 0x100fe200080108d1 */
[----:B------:R-:W-:Y:S01]  /*5740*/  FFMA.FTZ R168, R168, UR5, -R209 ;  /* 0x00000005a8a87c23 */ /* 0x000fe200080108d1 */
[----:B------:R-:W-:Y:S01]  /*5750*/  MUFU.EX2 R210, R210 ;  /* 0x000000d200d27308 */ /* 0x000fe20000000800 */
[----:B------:R-:W-:Y:S01]  /*5760*/  FADD.FTZ R153, -R152, R203 ;  /* 0x000000cb98997221 */ /* 0x000fe20000010100 */
[----:B------:R-:W-:-:S02]  /*5770*/  VIADD R152, R154, 0x8 ;  /* 0x000000089a987836 */ /* 0x000fc40000000000 */
[--C-:B------:R-:W-:Y:S01]  /*5780*/  FFMA.FTZ R169, R169, UR5, -R209.reuse ;  /* 0x00000005a9a97c23 */ /* 0x100fe200080108d1 */
[--C-:B------:R-:W-:Y:S01]  /*5790*/  FFMA.FTZ R172, R172, UR5, -R209.reuse ;  /* 0x00000005acac7c23 */ /* 0x100fe200080108d1 */
[----:B------:R-:W-:Y:S01]  /*57a0*/  FMUL.FTZ R153, R153, UR5 ;  /* 0x0000000599997c20 */ /* 0x000fe20008410000 */
[--C-:B------:R-:W-:Y:S01]  /*57b0*/  FFMA.FTZ R173, R173, UR5, -R209.reuse ;  /* 0x00000005adad7c23 */ /* 0x100fe200080108d1 */
[--C-:B------:R-:W-:Y:S01]  /*57c0*/  FFMA.FTZ R176, R176, UR5, -R209.reuse ;  /* 0x00000005b0b07c23 */ /* 0x100fe200080108d1 */
[----:B------:R-:W2:Y:S01]  /*57d0*/  MUFU.EX2 R202, R202 ;  /* 0x000000ca00ca7308 */ /* 0x000ea20000000800 */
[----:B-1----:R-:W-:Y:S01]  /*57e0*/  F2FP.BF16.F32.PACK_AB R155, R159, R158 ;  /* 0x0000009e9f9b723e */ /* 0x002fe200000010ff */
[--C-:B------:R-:W-:Y:S01]  /*57f0*/  FFMA.FTZ R177, R177, UR5, -R209.reuse ;  /* 0x00000005b1b17c23 */ /* 0x100fe200080108d1 */
[--C-:B------:R-:W-:Y:S01]  /*5800*/  FFMA.FTZ R180, R180, UR5, -R209.reuse ;  /* 0x00000005b4b47c23 */ /* 0x100fe200080108d1 */
[----:B------:R-:W-:Y:S01]  /*5810*/  FFMA.FTZ R181, R181, UR5, -R209 ;  /* 0x00000005b5b57c23 */ /* 0x000fe200080108d1 */
[--C-:B------:R-:W-:Y:S01]  /*5820*/  FFMA.FTZ R187, R187, UR5, -R197.reuse ;  /* 0x00000005bbbb7c23 */ /* 0x100fe200080108c5 */
[----:B------:R-:W-:Y:S01]  /*5830*/  FFMA.FTZ R190, R190, UR5, -R197 ;  /* 0x00000005bebe7c23 */ /* 0x000fe200080108c5 */
[--C-:B------:R-:W-:Y:S01]  /*5840*/  FFMA.FTZ R184, R184, UR5, -R209.reuse ;  /* 0x00000005b8b87c23 */ /* 0x100fe200080108d1 */
[----:B------:R-:W1:Y:S01]  /*5850*/  MUFU.EX2 R203, R153 ;  /* 0x0000009900cb7308 */ /* 0x000e620000000800 */
[--C-:B------:R-:W-:Y:S01]  /*5860*/  FFMA.FTZ R185, R185, UR5, -R209.reuse ;  /* 0x00000005b9b97c23 */ /* 0x100fe200080108d1 */
[--C-:B------:R-:W-:Y:S01]  /*5870*/  FFMA.FTZ R188, R188, UR5, -R209.reuse ;  /* 0x00000005bcbc7c23 */ /* 0x100fe200080108d1 */
[----:B------:R-:W-:Y:S01]  /*5880*/  FFMA.FTZ R189, R189, UR5, -R209 ;  /* 0x00000005bdbd7c23 */ /* 0x000fe200080108d1 */
[----:B------:R-:W-:Y:S01]  /*5890*/  FFMA.FTZ R191, R191, UR5, -R197 ;  /* 0x00000005bfbf7c23 */ /* 0x000fe200080108c5 */
[--C-:B------:R-:W-:Y:S01]  /*58a0*/  FFMA.FTZ R192, R192, UR5, -R209.reuse ;  /* 0x00000005c0c07c23 */ /* 0x100fe200080108d1 */
[--C-:B------:R-:W-:Y:S01]  /*58b0*/  FFMA.FTZ R196, R196, UR5, -R209.reuse ;  /* 0x00000005c4c47c23 */ /* 0x100fe200080108d1 */
[----:B------:R-:W-:Y:S01]  /*58c0*/  FFMA.FTZ R204, R204, UR5, -R209 ;  /* 0x00000005cccc7c23 */ /* 0x000fe200080108d1 */
[----:B------:R-:W3:Y:S01]  /*58d0*/  MUFU.EX2 R207, R207 ;  /* 0x000000cf00cf7308 */ /* 0x000ee20000000800 */
[----:B------:R3:W-:Y:S01]  /*58e0*/  BAR.SYNC.DEFER_BLOCKING R152, 0x100 ;  /* 0x000400980000751d */ /* 0x0007e20000010000 */
[-C--:B--2---:R-:W-:Y:S01]  /*58f0*/  FMUL.FTZ R24, R24, R202.reuse ;  /* 0x000000ca18187220 */ /* 0x084fe20000410000 */
        /* <DEDUP_REMOVED lines=130> */
[----:B------:R-:W-:Y:S01]  /*6120*/  MUFU.EX2 R162, R162 ;  /* 0x000000a200a27308 */ /* 0x000fe20000000800 */
[----:B---3--:R-:W-:Y:S01]  /*6130*/  F2FP.BF16.F32.PACK_AB R152, R207, R210 ;  /* 0x000000d2cf98723e */ /* 0x008fe200000010ff */
[----:B------:R-:W-:Y:S01]  /*6140*/  FFMA.FTZ R5, R203, R5, R206 ;  /* 0x00000005cb057223 */ /* 0x000fe200000100ce */
[----:B--2---:R-:W-:Y:S01]  /*6150*/  F2FP.BF16.F32.PACK_AB R154, R157, R205 ;  /* 0x000000cd9d9a723e */ /* 0x004fe200000010ff */
[----:B------:R-:W-:-:S02]  /*6160*/  FFMA.FTZ R4, R202, R4, R210 ;  /* 0x00000004ca047223 */ /* 0x000fc400000100d2 */
[----:B------:R-:W-:Y:S01]  /*6170*/  FADD.FTZ R5, R208, R5 ;  /* 0x00000005d0057221 */ /* 0x000fe20000010000 */
[----:B------:R-:W-:Y:S01]  /*6180*/  WARPGROUP.ARRIVE ;  /* 0x00000000000079c5 */ /* 0x000fe20000000000 */
[----:B------:R-:W1:Y:S01]  /*6190*/  MUFU.EX2 R163, R163 ;  /* 0x000000a300a37308 */ /* 0x000e620000000800 */
[----:B------:R-:W-:Y:S01]  /*61a0*/  FADD.FTZ R4, R207, R4 ;  /* 0x00000004cf047221 */ /* 0x000fe20000010000 */
[----:B------:R-:W-:-:S03]  /*61b0*/  FADD.FTZ R158, R158, R5 ;  /* 0x000000059e9e7221 */ /* 0x000fc60000010000 */
[----:B------:R-:W-:Y:S01]  /*61c0*/  HGMMA.64x256x16.F32.BF16 R24, R152, gdesc[UR8].tnspB, R24, gsb0 ;  /* 0x43e0000898187df0 */ /* 0x000fe20008001818 */
[----:B------:R-:W-:Y:S01]  /*61d0*/  UIADD3 UR10, UR6, 0x80, URZ ;  /* 0x00000080060a7890 */ /* 0x000fe2000fffe03f */
[----:B------:R-:W-:Y:S01]  /*61e0*/  FADD.FTZ R4, R205, R4 ;  /* 0x00000004cd047221 */ /* 0x000fe20000010000 */
[----:B------:R-:W-:Y:S01]  /*61f0*/  MUFU.EX2 R166, R166 ;  /* 0x000000a600a67308 */ /* 0x000fe20000000800 */
[----:B------:R-:W-:Y:S01]  /*6200*/  UMOV UR11, 0x40000040 ;  /* 0x40000040000b7882 */ /* 0x000fe20000000000 */
[----:B------:R-:W-:Y:S01]  /*6210*/  FADD.FTZ R159, R159, R158 ;  /* 0x0000009e9f9f7221 */ /* 0x000fe20000010000 */
[----:B------:R-:W-:-:S05]  /*6220*/  FADD.FTZ R157, R157, R4 ;  /* 0x000000049d9d7221 */ /* 0x000fca0000010000 */
[----:B------:R-:W2:Y:S08]  /*6230*/  MUFU.EX2 R167, R167 ;  /* 0x000000a700a77308 */ /* 0x000eb00000000800 */
[----:B------:R-:W-:Y:S08]  /*6240*/  MUFU.EX2 R160, R160 ;  /* 0x000000a000a07308 */ /* 0x000ff00000000800 */
[----:B------:R-:W3:Y:S08]  /*6250*/  MUFU.EX2 R161, R161 ;  /* 0x000000a100a17308 */ /* 0x000ef00000000800 */
[----:B------:R-:W-:Y:S08]  /*6260*/  MUFU.EX2 R164, R164 ;  /* 0x000000a400a47308 */ /* 0x000ff00000000800 */
[----:B------:R-:W4:Y:S08]  /*6270*/  MUFU.EX2 R165, R165 ;  /* 0x000000a500a57308 */ /* 0x000f300000000800 */
[----:B------:R-:W-:Y:S08]  /*6280*/  MUFU.EX2 R170, R170 ;  /* 0x000000aa00aa7308 */ /* 0x000ff00000000800 */
[----:B------:R-:W-:Y:S08]  /*6290*/  MUFU.EX2 R171, R171 ;  /* 0x000000ab00ab7308 */ /* 0x000ff00000000800 */
[----:B------:R-:W-:Y:S08]  /*62a0*/  MUFU.EX2 R174, R174 ;  /* 0x000000ae00ae7308 */ /* 0x000ff00000000800 */
[----:B------:R-:W-:Y:S08]  /*62b0*/  MUFU.EX2 R168, R168 ;  /* 0x000000a800a87308 */ /* 0x000ff00000000800 */
[----:B------:R-:W5:Y:S08]  /*62c0*/  MUFU.EX2 R169, R169 ;  /* 0x000000a900a97308 */ /* 0x000f700000000800 */
[----:B------:R-:W-:Y:S08]  /*62d0*/  MUFU.EX2 R172, R172 ;  /* 0x000000ac00ac7308 */ /* 0x000ff00000000800 */
[----:B------:R-:W0:Y:S08]  /*62e0*/  MUFU.EX2 R173, R173 ;  /* 0x000000ad00ad7308 */ /* 0x000e300000000800 */
[----:B------:R-:W0:Y:S08]  /*62f0*/  MUFU.EX2 R175, R175 ;  /* 0x000000af00af7308 */ /* 0x000e300000000800 */
[----:B------:R-:W-:Y:S08]  /*6300*/  MUFU.EX2 R178, R178 ;  /* 0x000000b200b27308 */ /* 0x000ff00000000800 */
[----:B------:R-:W-:Y:S08]  /*6310*/  MUFU.EX2 R179, R179 ;  /* 0x000000b300b37308 */ /* 0x000ff00000000800 */
[----:B------:R-:W-:Y:S08]  /*6320*/  MUFU.EX2 R182, R182 ;  /* 0x000000b600b67308 */ /* 0x000ff00000000800 */
[----:B------:R-:W-:Y:S08]  /*6330*/  MUFU.EX2 R176, R176 ;  /* 0x000000b000b07308 */ /* 0x000ff00000000800 */
[----:B------:R-:W0:Y:S08]  /*6340*/  MUFU.EX2 R177, R177 ;  /* 0x000000b100b17308 */ /* 0x000e300000000800 */
        /* <DEDUP_REMOVED lines=11> */
[----:B------:R-:W0:Y:S08]  /*6400*/  MUFU.EX2 R192, R192 ;  /* 0x000000c000c07308 */ /* 0x000e300000000800 */
[----:B------:R-:W-:Y:S08]  /*6410*/  MUFU.EX2 R196, R196 ;  /* 0x000000c400c47308 */ /* 0x000ff00000000800 */
[----:B------:R-:W0:Y:S01]  /*6420*/  MUFU.EX2 R204, R204 ;  /* 0x000000cc00cc7308 */ /* 0x000e220000000800 */
[----:B------:R-:W-:-:S02]  /*6430*/  WARPGROUP.DEPBAR.LE gsb0, 0x0 ;  /* 0x00008000000079c5 */ /* 0x000fc40000010000 */
[----:B-1----:R-:W-:Y:S01]  /*6440*/  F2FP.BF16.F32.PACK_AB R153, R163, R162 ;  /* 0x000000a2a399723e */ /* 0x002fe200000010ff */
[----:B------:R-:W-:Y:S01]  /*6450*/  FADD.FTZ R162, R162, R159 ;  /* 0x0000009fa2a27221 */ /* 0x000fe20000010000 */
[----:B--2---:R-:W-:Y:S02]  /*6460*/  F2FP.BF16.F32.PACK_AB R155, R167, R166 ;  /* 0x000000a6a79b723e */ /* 0x004fe400000010ff */
[----:B---3--:R-:W-:Y:S01]  /*6470*/  F2FP.BF16.F32.PACK_AB R152, R161, R160 ;  /* 0x000000a0a198723e */ /* 0x008fe200000010ff */
[----:B------:R-:W-:Y:S01]  /*6480*/  FADD.FTZ R160, R160, R157 ;  /* 0x0000009da0a07221 */ /* 0x000fe20000010000 */
[----:B----4-:R-:W-:Y:S01]  /*6490*/  F2FP.BF16.F32.PACK_AB R154, R165, R164 ;  /* 0x000000a4a59a723e */ /* 0x010fe200000010ff */
[----:B------:R-:W-:Y:S02]  /*64a0*/  FADD.FTZ R163, R163, R162 ;  /* 0x000000a2a3a37221 */ /* 0x000fe40000010000 */
[----:B------:R-:W-:Y:S01]  /*64b0*/  FADD.FTZ R161, R161, R160 ;  /* 0x000000a0a1a17221 */ /* 0x000fe20000010000 */
[----:B------:R-:W-:Y:S01]  /*64c0*/  WARPGROUP.ARRIVE ;  /* 0x00000000000079c5 */ /* 0x000fe20000000000 */
[----:B------:R-:W-:-:S02]  /*64d0*/  FADD.FTZ R166, R166, R163 ;  /* 0x000000a3a6a67221 */ /* 0x000fc40000010000 */
[----:B------:R-:W-:Y:S02]  /*64e0*/  FADD.FTZ R164, R164, R161 ;  /* 0x000000a1a4a47221 */ /* 0x000fe40000010000 */
[----:B------:R-:W-:Y:S01]  /*64f0*/  FADD.FTZ R167, R167, R166 ;  /* 0x000000a6a7a77221 */ /* 0x000fe20000010000 */
[----:B------:R-:W-:Y:S01]  /*6500*/  HGMMA.64x256x16.F32.BF16 R24, R152, gdesc[UR8].tnspB, R24, gsb0 ;  /* 0x43e0000898187df0 */ /* 0x000fe20008001818 */
[----:B------:R-:W-:Y:S01]  /*6510*/  UIADD3 UR10, UR6, 0x100, URZ ;  /* 0x00000100060a7890 */ /* 0x000fe2000fffe03f */
[----:B------:R-:W-:Y:S01]  /*6520*/  FADD.FTZ R165, R165, R164 ;  /* 0x000000a4a5a57221 */ /* 0x000fe20000010000 */
[----:B------:R-:W-:Y:S01]  /*6530*/  UMOV UR11, 0x40000040 ;  /* 0x40000040000b7882 */ /* 0x000fe20000000000 */
[----:B------:R-:W-:Y:S02]  /*6540*/  WARPGROUP.DEPBAR.LE gsb0, 0x0 ;  /* 0x00008000000079c5 */ /* 0x000fe40000010000 */
[----:B-----5:R-:W-:Y:S01]  /*6550*/  F2FP.BF16.F32.PACK_AB R152, R169, R168 ;  /* 0x000000a8a998723e */ /* 0x020fe200000010ff */
[----:B------:R-:W-:Y:S01]  /*6560*/  FADD.FTZ R168, R168, R165 ;  /* 0x000000a5a8a87221 */ /* 0x000fe20000010000 */
[----:B------:R-:W-:Y:S01]  /*6570*/  F2FP.BF16.F32.PACK_AB R153, R171, R170 ;  /* 0x000000aaab99723e */ /* 0x000fe200000010ff */
[----:B------:R-:W-:Y:S01]  /*6580*/  FADD.FTZ R170, R170, R167 ;  /* 0x000000a7aaaa7221 */ /* 0x000fe20000010000 */
[----:B0-----:R-:W-:Y:S01]  /*6590*/  F2FP.BF16.F32.PACK_AB R154, R173, R172 ;  /* 0x000000acad9a723e */ /* 0x001fe200000010ff */
        /* <DEDUP_REMOVED lines=47> */
[----:B------:R-:W-:Y:S01]  /*6890*/  FFMA.FTZ R152, R193, UR5, -R209 ;  /* 0x00000005c1987c23 */ /* 0x000fe200080108d1 */
[--C-:B------:R-:W-:Y:S01]  /*68a0*/  FFMA.FTZ R193, R194, UR5, -R197.reuse ;  /* 0x00000005c2c17c23 */ /* 0x100fe200080108c5 */
[--C-:B------:R-:W-:Y:S01]  /*68b0*/  FFMA.FTZ R194, R195, UR5, -R197.reuse ;  /* 0x00000005c3c27c23 */ /* 0x100fe200080108c5 */
[--C-:B------:R-:W-:Y:S01]  /*68c0*/  FFMA.FTZ R195, R198, UR5, -R197.reuse ;  /* 0x00000005c6c37c23 */ /* 0x100fe200080108c5 */
[----:B------:R-:W-:Y:S01]  /*68d0*/  FFMA.FTZ R197, R199, UR5, -R197 ;  /* 0x00000005c7c57c23 */ /* 0x000fe200080108c5 */
[----:B------:R-:W0:Y:S01]  /*68e0*/  MUFU.EX2 R198, R152 ;  /* 0x0000009800c67308 */ /* 0x000e220000000800 */
[----:B------:R-:W-:-:S07]  /*68f0*/  F2FP.BF16.F32.PACK_AB R154, R204, R196 ;  /* 0x000000c4cc9a723e */ /* 0x000fce00000010ff */
[----:B------:R-:W-:Y:S08]  /*6900*/  MUFU.EX2 R193, R193 ;  /* 0x000000c100c17308 */ /* 0x000ff00000000800 */
[----:B------:R-:W1:Y:S01]  /*6910*/  MUFU.EX2 R194, R194 ;  /* 0x000000c200c27308 */ /* 0x000e620000000800 */
[C---:B0-----:R-:W-:Y:S01]  /*6920*/  F2FP.BF16.F32.PACK_AB R152, R198.reuse, R192 ;  /* 0x000000c0c698723e */ /* 0x041fe200000010ff */
[----:B------:R-:W-:-:S04]  /*6930*/  FADD.FTZ R189, R198, R189 ;  /* 0x000000bdc6bd7221 */ /* 0x000fc80000010000 */
[----:B------:R-:W-:Y:S02]  /*6940*/  FADD.FTZ R189, R196, R189 ;  /* 0x000000bdc4bd7221 */ /* 0x000fe40000010000 */
[----:B------:R-:W0:Y:S02]  /*6950*/  MUFU.EX2 R195, R195 ;  /* 0x000000c300c37308 */ /* 0x000e240000000800 */
[----:B------:R-:W-:-:S06]  /*6960*/  FADD.FTZ R4, R204, R189 ;  /* 0x000000bdcc047221 */ /* 0x000fcc0000010000 */
[----:B------:R-:W2:Y:S01]  /*6970*/  MUFU.EX2 R197, R197 ;  /* 0x000000c500c57308 */ /* 0x000ea20000000800 */
[----:B-1----:R-:W-:Y:S01]  /*6980*/  F2FP.BF16.F32.PACK_AB R153, R194, R193 ;  /* 0x000000c1c299723e */ /* 0x002fe200000010ff */
[----:B------:R-:W-:-:S04]  /*6990*/  FADD.FTZ R193, R193, R190 ;  /* 0x000000bec1c17221 */ /* 0x000fc80000010000 */
[----:B------:R-:W-:-:S04]  /*69a0*/  FADD.FTZ R194, R194, R193 ;  /* 0x000000c1c2c27221 */ /* 0x000fc80000010000 */
[----:B0-----:R-:W-:Y:S01]  /*69b0*/  FADD.FTZ R194, R195, R194 ;  /* 0x000000c2c3c27221 */ /* 0x001fe20000010000 */
[----:B--2---:R-:W-:-:S03]  /*69c0*/  F2FP.BF16.F32.PACK_AB R155, R197, R195 ;  /* 0x000000c3c59b723e */ /* 0x004fc600000010ff */
[----:B------:R-:W-:Y:S01]  /*69d0*/  FADD.FTZ R5, R197, R194 ;  /* 0x000000c2c5057221 */ /* 0x000fe20000010000 */
[----:B------:R-:W-:-:S06]  /*69e0*/  WARPGROUP.ARRIVE ;  /* 0x00000000000079c5 */ /* 0x000fcc0000000000 */
[----:B------:R-:W-:Y:S03]  /*69f0*/  HGMMA.64x256x16.F32.BF16 R24, R152, gdesc[UR8].tnspB, R24, gsb0 ;  /* 0x43e0000898187df0 */ /* 0x000fe60008001818 */
[----:B------:R-:W-:Y:S02]  /*6a00*/  WARPGROUP.DEPBAR.LE gsb0, 0x0 ;  /* 0x00008000000079c5 */ /* 0x000fe40000010000 */
[----:B------:R-:W-:Y:S05]  /*6a10*/  @!P0 BRA `(.L_x_4677) ;  /* 0x0000000000048947 */ /* 0x000fea0003800000 */
[----:B------:R-:W-:Y:S01]  /*6a20*/  BPT.TRAP 0x1 ;  /* 0x000000040000795c */ /* 0x000fe20000300000 */
.L_x_4677:
[----:B------:R-:W-:Y:S01]  /*6a30*/  UIADD3 UR4, UR4, 0x32460, URZ ;  /* 0x0003246004047890 */ /* 0x000fe2000fffe03f */
[C---:B------:R-:W-:Y:S01]  /*6a40*/  ISETP.GT.AND P1, PT, R201.reuse, R211, PT ;  /* 0x000000d3c900720c */ /* 0x040fe20003f24270 */
[----:B------:R-:W-:Y:S02]  /*6a50*/  VIADD R201, R201, 0xffffffff ;  /* 0xffffffffc9c97836 */ /* 0x000fe40000000000 */
[----:B------:R-:W-:Y:S01]  /*6a60*/  UPRMT UR4, UR54, 0x654, UR4 ;  /* 0x0000065436047896 */ /* 0x000fe20008000004 */
[----:B------:R-:W-:Y:S02]  /*6a70*/  IMAD.MOV.U32 R203, RZ, RZ, R156 ;  /* 0x000000ffffcb7224 */ /* 0x000fe400078e009c */
[----:B------:R-:W-:-:S06]  /*6a80*/  IMAD.MOV.U32 R202, RZ, RZ, R21 ;  /* 0x000000ffffca7224 */ /* 0x000fcc00078e0015 */
[----:B------:R-:W-:Y:S01]  /*6a90*/  SYNCS.ARRIVE.TRANS64.RED.A1T0 RZ, [UR4], RZ ;  /* 0x000000ffffff79a7 */ /* 0x000fe20008100404 */
[----:B------:R-:W-:Y:S05]  /*6aa0*/  @P1 BRA `(.L_x_4678) ;  /* 0xffffffd400441947 */ /* 0x000fea000383ffff */
.L_x_4667:
[----:B------:R-:W-:-:S13]  /*6ab0*/  ISETP.GE.AND P1, PT, R201, RZ, PT ;  /* 0x000000ffc900720c */ /* 0x000fda0003f26270 */
[----:B------:R-:W-:Y:S05]  /*6ac0*/  @!P1 BRA `(.L_x_4679) ;  /* 0x0000002000d89947 */ /* 0x000fea0003800000 */
[----:B------:R-:W-:Y:S02]  /*6ad0*/  IMAD.MOV.U32 R207, RZ, RZ, R156 ;  /* 0x000000ffffcf7224 */ /* 0x000fe400078e009c */
[----:B------:R-:W-:-:S07]  /*6ae0*/  IMAD.MOV.U32 R202, RZ, RZ, R21 ;  /* 0x000000ffffca7224 */ /* 0x000fce00078e0015 */
.L_x_4690:
[----:B------:R-:W-:-:S04]  /*6af0*/  UIADD3 UR38, UR38, 0x1, URZ ;  /* 0x0000000126267890 */ /* 0x000fc8000fffe03f */
[----:B------:R-:W-:-:S04]  /*6b00*/  UISETP.NE.AND UP0, UPT, UR38, 0x2, UPT ;  /* 0x000000022600788c */ /* 0x000fc8000bf05270 */
[----:B------:R-:W-:Y:S02]  /*6b10*/  USEL UR4, URZ, 0x1, UP0 ;  /* 0x000000013f047887 */ /* 0x000fe40008000000 */
[----:B------:R-:W-:Y:S02]  /*6b20*/  USEL UR38, UR38, URZ, UP0 ;  /* 0x0000003f26267287 */ /* 0x000fe40008000000 */
[----:B------:R-:W-:Y:S01]  /*6b30*/  ULOP3.LUT UR39, UR39, UR4, URZ, 0x3c, !UPT ;  /* 0x0000000427277292 */ /* 0x000fe2000f8e3c3f */
[----:B------:R-:W-:Y:S11]  /*6b40*/  @!P0 BRA `(.L_x_4680) ;  /* 0x0000000000048947 */ /* 0x000ff60003800000 */
[----:B------:R-:W-:Y:S01]  /*6b50*/  BPT.TRAP 0x1 ;  /* 0x000000040000795c */ /* 0x000fe20000300000 */
.L_x_4680:
        /* <DEDUP_REMOVED lines=9> */
.L_x_4681:
[----:B-1----:R-:W-:Y:S05]  /*6bf0*/  @P1 BRA `(.L_x_4682) ;  /* 0x0000000000081947 */ /* 0x002fea0003800000 */
[----:B------:R-:W1:Y:S02]  /*6c00*/  SYNCS.PHASECHK.TRANS64.TRYWAIT P1, [UR4+0x32430], R0 ;  /* 0x03243000ff0075a7 */ /* 0x000e640008020144 */
[----:B-1----:R-:W-:Y:S05]  /*6c10*/  @!P1 BRA `(.L_x_4683) ;  /* 0x000000a400709947 */ /* 0x002fea0003800000 */
.L_x_4682:
        /* <DEDUP_REMOVED lines=32> */
.L_x_4684:
[----:B------:R2:W3:Y:S01]  /*6e20*/  SYNCS.PHASECHK.TRANS64.TRYWAIT P1, [UR4+0x32450], R0 ;  /* 0x03245000ff0075a7 */ /* 0x0004e20008020144 */
[----:B------:R-:W-:Y:S05]  /*6e30*/  @!P0 BRA `(.L_x_4685) ;  /* 0x0000000000048947 */ /* 0x000fea0003800000 */
[----:B------:R-:W-:Y:S01]  /*6e40*/  BPT.TRAP 0x1 ;  /* 0x000000040000795c */ /* 0x000fe20000300000 */
.L_x_4685:
[----:B---3--:R-:W-:Y:S05]  /*6e50*/  @P1 BRA `(.L_x_4686) ;  /* 0x0000000000081947 */ /* 0x008fea0003800000 */
[----:B------:R-:W3:Y:S02]  /*6e60*/  SYNCS.PHASECHK.TRANS64.TRYWAIT P1, [UR4+0x32450], R0 ;  /* 0x03245000ff0075a7 */ /* 0x000ee40008020144 */
[----:B---3--:R-:W-:Y:S05]  /*6e70*/  @!P1 BRA `(.L_x_4687) ;  /* 0x000000a000f09947 */ /* 0x008fea0003800000 */
.L_x_4686:
        /* <DEDUP_REMOVED lines=57> */
[----:B------:R-:W-:Y:S01]  /*7210*/  UMOV UR48, UR52 ;  /* 0x0000003400307c82 */ /* 0x000fe20008000000 */
[----:B------:R-:W-:Y:S01]  /*7220*/  UMOV UR49, UR53 ;  /* 0x0000003500317c82 */ /* 0x000fe20008000000 */
[----:B------:R-:W-:Y:S01]  /*7230*/  UMOV UR51, 0x40000040 ;  /* 0x4000004000337882 */ /* 0x000fe20000000000 */
[----:B------:R-:W-:Y:S02]  /*7240*/  WARPGROUP.DEPBAR.LE gsb0, 0x0 ;  /* 0x00008000000079c5 */ /* 0x000fe40000010000 */
[----:B------:R-:W-:-:S06]  /*7250*/  WARPGROUP.ARRIVE ;  /* 0x00000000000079c5 */ /* 0x000fcc0000000000 */
[----:B------:R-:W-:Y:S01]  /*7260*/  HGMMA.64x96x16.F32.BF16 R152, gdesc[UR48], R152, gsb0 ;  /* 0x01600000309879f0 */ /* 0x000fe20008001898 */
[----:B------:R-:W-:Y:S01]  /*7270*/  UIADD3 UR50, UR5, 0x906, URZ ;  /* 0x0000090605327890 */ /* 0x000fe2000fffe03f */
[----:B------:R-:W-:Y:S01]  /*7280*/  UMOV UR48, UR56 ;  /* 0x0000003800307c82 */ /* 0x000fe20008000000 */
[----:B------:R-:W-:Y:S01]  /*7290*/  UMOV UR49, UR57 ;  /* 0x0000003900317c82 */ /* 0x000fe20008000000 */
        /* <DEDUP_REMOVED lines=35> */
.L_x_4688:
[----:B------:R-:W-:Y:S01]  /*74d0*/  FMNMX.FTZ R204, R152, R202, !PT ;  /* 0x000000ca98cc7209 */ /* 0x000fe20007810000 */
[----:B------:R-:W-:Y:S01]  /*74e0*/  ULDC UR5, c[0x0][0xa80] ;  /* 0x0002a00000057ab9 */ /* 0x000fe20000000800 */
[----:B------:R-:W-:Y:S02]  /*74f0*/  UIADD3 UR10, UR4, 0x32440, URZ ;  /* 0x00032440040a7890 */ /* 0x000fe4000fffe03f */
[----:B------:R-:W-:Y:S01]  /*7500*/  FMNMX.FTZ R21, R153, R204, !PT ;  /* 0x000000cc99157209 */ /* 0x000fe20007810000 */
[----:B------:R-:W-:Y:S01]  /*7510*/  UMOV UR15, 0x40000040 ;  /* 0x40000040000f7882 */ /* 0x000fe20000000000 */
[----:B------:R-:W-:Y:S02]  /*7520*/  UPRMT UR11, UR6, 0x654, UR10 ;  /* 0x00000654060b7896 */ /* 0x000fe4000800000a */
[----:B------:R-:W-:Y:S01]  /*7530*/  FMNMX.FTZ R204, R156, R21, !PT ;  /* 0x000000159ccc7209 */ /* 0x000fe20007810000 */
[----:B------:R-:W-:-:S03]  /*7540*/  UIMAD UR10, UR38, 0xc00, UR7 ;  /* 0x00000c00260a78a4 */ /* 0x000fc6000f8e0207 */
[----:B------:R-:W-:Y:S01]  /*7550*/  FMNMX.FTZ R21, R157, R204, !PT ;  /* 0x000000cc9d157209 */ /* 0x000fe20007810000 */
[----:B------:R-:W-:Y:S02]  /*7560*/  UIADD3 UR14, UR10, 0x80, URZ ;  /* 0x000000800a0e7890 */ /* 0x000fe4000fffe03f */
[----:B------:R-:W-:Y:S01]  /*7570*/  SYNCS.ARRIVE.TRANS64.RED.A1T0 RZ, [UR11], RZ ;  /* 0x000000ffffff79a7 */ /* 0x000fe2000810040b */
[----:B------:R-:W-:Y:S01]  /*7580*/  FMNMX.FTZ R204, R160, R21, !PT ;  /* 0x00000015a0cc7209 */ /* 0x000fe20007810000 */
[----:B------:R-:W-:-:S03]  /*7590*/  UMOV UR11, 0x40000040 ;  /* 0x40000040000b7882 */ /* 0x000fc60000000000 */
        /* <DEDUP_REMOVED lines=45> */
[----:B-1----:R-:W-:-:S05]  /*7870*/  FMNMX.FTZ R209, R204, R21, !PT ;  /* 0x00000015ccd17209 */ /* 0x002fca0007810000 */
[----:B------:R-:W1:Y:S01]  /*7880*/  SHFL.BFLY PT, R208, R209, 0x1, 0x1f ;  /* 0x0c201f00d1d07f89 */ /* 0x000e6200000e0000 */
[----:B--2---:R-:W-:Y:S02]  /*7890*/  FMNMX.FTZ R203, R206, R203, !PT ;  /* 0x000000cbcecb7209 */ /* 0x004fe40007810000 */
[----:B-1----:R-:W-:-:S03]  /*78a0*/  FMNMX.FTZ R21, R209, R208, !PT ;  /* 0x000000d0d1157209 */ /* 0x002fc60007810000 */
[----:B------:R-:W1:Y:S02]  /*78b0*/  SHFL.BFLY PT, R208, R203, 0x1, 0x1f ;  /* 0x0c201f00cbd07f89 */ /* 0x000e6400000e0000 */
[C---:B------:R-:W-:Y:S01]  /*78c0*/  FMUL.FTZ R204, R21.reuse, UR5 ;  /* 0x0000000515cc7c20 */ /* 0x040fe20008410000 */
[----:B------:R-:W-:-:S03]  /*78d0*/  FADD.FTZ R202, -R21, R202 ;  /* 0x000000ca15ca7221 */ /* 0x000fc60000010100 */
[--C-:B------:R-:W-:Y:S01]  /*78e0*/  FFMA.FTZ R210, R152, UR5, -R204.reuse ;  /* 0x0000000598d27c23 */ /* 0x100fe200080108cc */
[--C-:B------:R-:W-:Y:S01]  /*78f0*/  FFMA.FTZ R152, R156, UR5, -R204.reuse ;  /* 0x000000059c987c23 */ /* 0x100fe200080108cc */
[----:B------:R-:W-:Y:S01]  /*7900*/  FMUL.FTZ R205, R202, UR5 ;  /* 0x00000005cacd7c20 */ /* 0x000fe20008410000 */
[--C-:B------:R-:W-:Y:S01]  /*7910*/  FFMA.FTZ R202, R153, UR5, -R204.reuse ;  /* 0x0000000599ca7c23 */ /* 0x100fe200080108cc */
        /* <DEDUP_REMOVED lines=13> */
[----:B-1----:R-:W-:Y:S01]  /*79f0*/  FMNMX.FTZ R156, R203, R208, !PT ;  /* 0x000000d0cb9c7209 */ /* 0x002fe20007810000 */
[--C-:B------:R-:W-:Y:S01]  /*7a00*/  FFMA.FTZ R180, R180, UR5, -R204.reuse ;  /* 0x00000005b4b47c23 */ /* 0x100fe200080108cc */
[--C-:B------:R-:W-:Y:S01]  /*7a10*/  FFMA.FTZ R181, R181, UR5, -R204.reuse ;  /* 0x00000005b5b57c23 */ /* 0x100fe200080108cc */
[----:B------:R1:W-:Y:S01]  /*7a20*/  MUFU.EX2 R203, R152 ;  /* 0x0000009800cb7308 */ /* 0x0003e20000000800 */
[--C-:B------:R-:W-:Y:S01]  /*7a30*/  FFMA.FTZ R184, R184, UR5, -R204.reuse ;  /* 0x00000005b8b87c23 */ /* 0x100fe200080108cc */
[C---:B------:R-:W-:Y:S01]  /*7a40*/  FADD.FTZ R153, -R156.reuse, R207 ;  /* 0x000000cf9c997221 */ /* 0x040fe20000010100 */
[----:B------:R-:W-:Y:S01]  /*7a50*/  FMUL.FTZ R208, R156, UR5 ;  /* 0x000000059cd07c20 */ /* 0x000fe20008410000 */
[--C-:B------:R-:W-:Y:S01]  /*7a60*/  FFMA.FTZ R185, R185, UR5, -R204.reuse ;  /* 0x00000005b9b97c23 */ /* 0x100fe200080108cc */
[----:B------:R-:W-:Y:S01]  /*7a70*/  FFMA.FTZ R188, R188, UR5, -R204 ;  /* 0x00000005bcbc7c23 */ /* 0x000fe200080108cc */
[----:B------:R-:W-:Y:S01]  /*7a80*/  FMUL.FTZ R153, R153, UR5 ;  /* 0x0000000599997c20 */ /* 0x000fe20008410000 */
[--C-:B--2---:R-:W-:Y:S01]  /*7a90*/  FFMA.FTZ R210, R154, UR5, -R208.reuse ;  /* 0x000000059ad27c23 */ /* 0x104fe200080108d0 */
[----:B------:R-:W-:Y:S01]  /*7aa0*/  FFMA.FTZ R207, R155, UR5, -R208 ;  /* 0x000000059bcf7c23 */ /* 0x000fe200080108d0 */
[----:B-1----:R-:W-:-:S02]  /*7ab0*/  VIADD R152, R211, 0x8 ;  /* 0x00000008d3987836 */ /* 0x002fc40000000000 */
[--C-:B------:R-:W-:Y:S01]  /*7ac0*/  FFMA.FTZ R158, R158, UR5, -R208.reuse ;  /* 0x000000059e9e7c23 */ /* 0x100fe200080108d0 */
[--C-:B------:R-:W-:Y:S01]  /*7ad0*/  FFMA.FTZ R159, R159, UR5, -R208.reuse ;  /* 0x000000059f9f7c23 */ /* 0x100fe200080108d0 */
[----:B------:R-:W1:Y:S01]  /*7ae0*/  MUFU.EX2 R209, R153 ;  /* 0x0000009900d17308 */ /* 0x000e620000000800 */
[-C--:B---3--:R-:W-:Y:S01]  /*7af0*/  FMUL.FTZ R24, R24, R205.reuse ;  /* 0x000000cd18187220 */ /* 0x088fe20000410000 */
[-C--:B------:R-:W-:Y:S01]  /*7b00*/  FMUL.FTZ R25, R25, R205.reuse ;  /* 0x000000cd19197220 */ /* 0x080fe20000410000 */
[-C--:B------:R-:W-:Y:S01]  /*7b10*/  FMUL.FTZ R28, R28, R205.reuse ;  /* 0x000000cd1c1c7220 */ /* 0x080fe20000410000 */
[-C--:B------:R-:W-:Y:S01]  /*7b20*/  FMUL.FTZ R29, R29, R205.reuse ;  /* 0x000000cd1d1d7220 */ /* 0x080fe20000410000 */
[-C--:B------:R-:W-:Y:S01]  /*7b30*/  FMUL.FTZ R32, R32, R205.reuse ;  /* 0x000000cd20207220 */ /* 0x080fe20000410000 */
[-C--:B------:R-:W-:Y:S01]  /*7b40*/  FMUL.FTZ R33, R33, R205.reuse ;  /* 0x000000cd21217220 */ /* 0x080fe20000410000 */
[-C--:B------:R-:W-:Y:S01]  /*7b50*/  FMUL.FTZ R36, R36, R205.reuse ;  /* 0x000000cd24247220 */ /* 0x080fe20000410000 */
[----:B------:R-:W2:Y:S01]  /*7b60*/  MUFU.EX2 R202, R202 ;  /* 0x000000ca00ca7308 */ /* 0x000ea20000000800 */
[----:B------:R2:W-:Y:S01]  /*7b70*/  BAR.SYNC.DEFER_BLOCKING R152, 0x100 ;  /* 0x000400980000751d */ /* 0x0005e20000010000 */
        /* <DEDUP_REMOVED lines=126> */
[----:B--2---:R-:W-:Y:S01]  /*8360*/  F2FP.BF16.F32.PACK_AB R152, R202, R206 ;  /* 0x000000ceca98723e */ /* 0x004fe200000010ff */
[--C-:B------:R-:W-:Y:S01]  /*8370*/  FFMA.FTZ R162, R162, UR5, -R208.reuse ;  /* 0x00000005a2a27c23 */ /* 0x100fe200080108d0 */
[----:B---3--:R-:W-:Y:S01]  /*8380*/  F2FP.BF16.F32.PACK_AB R154, R157, R203 ;  /* 0x000000cb9d9a723e */ /* 0x008fe200000010ff */
[--C-:B------:R-:W-:Y:S01]  /*8390*/  FFMA.FTZ R163, R163, UR5, -R208.reuse ;  /* 0x00000005a3a37c23 */ /* 0x100fe200080108d0 */
[----:B----4-:R-:W-:Y:S01]  /*83a0*/  F2FP.BF16.F32.PACK_AB R153, R207, R210 ;  /* 0x000000d2cf99723e */ /* 0x010fe200000010ff */
[--C-:B------:R-:W-:Y:S01]  /*83b0*/  FFMA.FTZ R166, R166, UR5, -R208.reuse ;  /* 0x00000005a6a67c23 */ /* 0x100fe200080108d0 */
[----:B-----5:R-:W-:Y:S01]  /*83c0*/  F2FP.BF16.F32.PACK_AB R155, R159, R158 ;  /* 0x0000009e9f9b723e */ /* 0x020fe200000010ff */
[--C-:B------:R-:W-:Y:S01]  /*83d0*/  FFMA.FTZ R167, R167, UR5, -R208.reuse ;  /* 0x00000005a7a77c23 */ /* 0x100fe200080108d0 */
[----:B------:R-:W-:Y:S01]  /*83e0*/  MUFU.EX2 R160, R160 ;  /* 0x000000a000a07308 */ /* 0x000fe20000000800 */
[--C-:B------:R-:W-:Y:S01]  /*83f0*/  FFMA.FTZ R170, R170, UR5, -R208.reuse ;  /* 0x00000005aaaa7c23 */ /* 0x100fe200080108d0 */
[----:B------:R-:W-:Y:S01]  /*8400*/  WARPGROUP.ARRIVE ;  /* 0x00000000000079c5 */ /* 0x000fe20000000000 */
[--C-:B------:R-:W-:Y:S01]  /*8410*/  FFMA.FTZ R171, R171, UR5, -R208.reuse ;  /* 0x00000005abab7c23 */ /* 0x100fe200080108d0 */
[--C-:B------:R-:W-:Y:S01]  /*8420*/  FFMA.FTZ R174, R174, UR5, -R208.reuse ;  /* 0x00000005aeae7c23 */ /* 0x100fe200080108d0 */
[--C-:B------:R-:W-:Y:S01]  /*8430*/  FFMA.FTZ R175, R175, UR5, -R208.reuse ;  /* 0x00000005afaf7c23 */ /* 0x100fe200080108d0 */
[--C-:B------:R-:W-:Y:S01]  /*8440*/  FFMA.FTZ R178, R178, UR5, -R208.reuse ;  /* 0x00000005b2b27c23 */ /* 0x100fe200080108d0 */
[--C-:B------:R-:W-:Y:S01]  /*8450*/  FFMA.FTZ R179, R179, UR5, -R208.reuse ;  /* 0x00000005b3b37c23 */ /* 0x100fe200080108d0 */
[----:B------:R-:W-:Y:S01]  /*8460*/  HGMMA.64x256x16.F32.BF16 R24, R152, gdesc[UR8].tnspB, R24, gsb0 ;  /* 0x43e0000898187df0 */ /* 0x000fe20008001818 */
[----:B------:R-:W1:Y:S01]  /*8470*/  MUFU.EX2 R161, R161 ;  /* 0x000000a100a17308 */ /* 0x000e620000000800 */
[--C-:B------:R-:W-:Y:S01]  /*8480*/  FFMA.FTZ R182, R182, UR5, -R208.reuse ;  /* 0x00000005b6b67c23 */ /* 0x100fe200080108d0 */
[----:B------:R-:W-:Y:S01]  /*8490*/  FFMA.FTZ R183, R183, UR5, -R208 ;  /* 0x00000005b7b77c23 */ /* 0x000fe200080108d0 */
[----:B------:R-:W-:Y:S01]  /*84a0*/  FFMA.FTZ R189, R189, UR5, -R204 ;  /* 0x00000005bdbd7c23 */ /* 0x000fe200080108cc */
[--C-:B------:R-:W-:Y:S01]  /*84b0*/  FFMA.FTZ R186, R186, UR5, -R208.reuse ;  /* 0x00000005baba7c23 */ /* 0x100fe200080108d0 */
[--C-:B------:R-:W-:Y:S01]  /*84c0*/  FFMA.FTZ R187, R187, UR5, -R208.reuse ;  /* 0x00000005bbbb7c23 */ /* 0x100fe200080108d0 */
[--C-:B------:R-:W-:Y:S01]  /*84d0*/  FFMA.FTZ R190, R190, UR5, -R208.reuse ;  /* 0x00000005bebe7c23 */ /* 0x100fe200080108d0 */
[----:B------:R-:W-:Y:S01]  /*84e0*/  FFMA.FTZ R191, R191, UR5, -R208 ;  /* 0x00000005bfbf7c23 */ /* 0x000fe200080108d0 */
[----:B------:R-:W-:Y:S01]  /*84f0*/  MUFU.EX2 R164, R164 ;  /* 0x000000a400a47308 */ /* 0x000fe20000000800 */
[--C-:B------:R-:W-:Y:S01]  /*8500*/  FFMA.FTZ R192, R192, UR5, -R204.reuse ;  /* 0x00000005c0c07c23 */ /* 0x100fe200080108cc */
        /* <DEDUP_REMOVED lines=8> */
[----:B------:R-:W-:Y:S01]  /*8590*/  UMOV UR11, 0x40000040 ;  /* 0x40000040000b7882 */ /* 0x000fe20000000000 */
[----:B------:R-:W-:Y:S01]  /*85a0*/  FFMA.FTZ R205, R205, R4, R206 ;  /* 0x00000004cdcd7223 */ /* 0x000fe200000100ce */
[----:B------:R-:W-:-:S03]  /*85b0*/  FFMA.FTZ R210, R209, R5, R210 ;  /* 0x00000005d1d27223 */ /* 0x000fc600000100d2 */
[----:B------:R-:W-:Y:S01]  /*85c0*/  FADD.FTZ R202, R202, R205 ;  /* 0x000000cdcaca7221 */ /* 0x000fe20000010000 */
[----:B------:R-:W-:Y:S01]  /*85d0*/  MUFU.EX2 R162, R162 ;  /* 0x000000a200a27308 */ /* 0x000fe20000000800 */
[----:B------:R-:W-:Y:S02]  /*85e0*/  FADD.FTZ R207, R207, R210 ;  /* 0x000000d2cfcf7221 */ /* 0x000fe40000010000 */
[----:B------:R-:W-:Y:S02]  /*85f0*/  FADD.FTZ R202, R203, R202 ;  /* 0x000000cacbca7221 */ /* 0x000fe40000010000 */
[----:B------:R-:W-:Y:S02]  /*8600*/  FADD.FTZ R158, R158, R207 ;  /* 0x000000cf9e9e7221 */ /* 0x000fe40000010000 */
[----:B------:R-:W-:Y:S01]  /*8610*/  FADD.FTZ R157, R157, R202 ;  /* 0x000000ca9d9d7221 */ /* 0x000fe20000010000 */
[----:B------:R-:W2:Y:S01]  /*8620*/  MUFU.EX2 R163, R163 ;  /* 0x000000a300a37308 */ /* 0x000ea20000000800 */
[----:B------:R-:W-:-:S07]  /*8630*/  FADD.FTZ R159, R159, R158 ;  /* 0x0000009e9f9f7221 */ /* 0x000fce0000010000 */
        /* <DEDUP_REMOVED lines=38> */
[----:B------:R-:W-:Y:S01]  /*88a0*/  MUFU.EX2 R194, R194 ;  /* 0x000000c200c27308 */ /* 0x000fe20000000800 */
[----:B------:R-:W-:Y:S01]  /*88b0*/  WARPGROUP.ARRIVE ;  /* 0x00000000000079c5 */ /* 0x000fe20000000000 */
[----:B------:R-:W-:Y:S01]  /*88c0*/  FADD.FTZ R163, R163, R162 ;  /* 0x000000a2a3a37221 */ /* 0x000fe20000010000 */
[----:B------:R-:W-:-:S03]  /*88d0*/  FADD.FTZ R164, R164, R161 ;  /* 0x000000a1a4a47221 */ /* 0x000fc60000010000 */
[----:B------:R-:W-:Y:S01]  /*88e0*/  FADD.FTZ R166, R166, R163 ;  /* 0x000000a3a6a67221 */ /* 0x000fe20000010000 */
[----:B------:R-:W-:Y:S01]  /*88f0*/  HGMMA.64x256x16.F32.BF16 R24, R152, gdesc[UR12].tnspB, R24, gsb0 ;  /* 0x43e0000c98187df0 */ /* 0x000fe20008001818 */
[----:B------:R-:W-:Y:S01]  /*8900*/  UIADD3 UR14, UR10, 0x100, URZ ;  /* 0x000001000a0e7890 */ /* 0x000fe2000fffe03f */
[----:B------:R-:W1:Y:S01]  /*8910*/  MUFU.EX2 R195, R195 ;  /* 0x000000c300c37308 */ /* 0x000e620000000800 */
[----:B------:R-:W-:Y:S01]  /*8920*/  UMOV UR15, 0x40000040 ;  /* 0x40000040000f7882 */ /* 0x000fe20000000000 */
[----:B------:R-:W-:Y:S01]  /*8930*/  FADD.FTZ R165, R165, R164 ;  /* 0x000000a4a5a57221 */ /* 0x000fe20000010000 */
[----:B------:R-:W-:-:S05]  /*8940*/  FADD.FTZ R167, R167, R166 ;  /* 0x000000a6a7a77221 */ /* 0x000fca0000010000 */
        /* <DEDUP_REMOVED lines=36> */
[----:B------:R-:W-:Y:S01]  /*8b90*/  UIADD3 UR10, UR10, 0x280, URZ ;  /* 0x000002800a0a7890 */ /* 0x000fe2000fffe03f */
        /* <DEDUP_REMOVED lines=14> */
[----:B------:R-:W-:Y:S03]  /*8c80*/  HGMMA.64x256x16.F32.BF16 R24, R152, gdesc[UR12].tnspB, R24, gsb0 ;  /* 0x43e0000c98187df0 */ /* 0x000fe60008001818 */
        /* <DEDUP_REMOVED lines=18> */
.L_x_4689:
[----:B------:R-:W-:Y:S01]  /*8db0*/  UIADD3 UR4, UR4, 0x32460, URZ ;  /* 0x0003246004047890 */ /* 0x000fe2000fffe03f */
[C---:B------:R-:W-:Y:S01]  /*8dc0*/  ISETP.GT.AND P1, PT, R201.reuse, RZ, PT ;  /* 0x000000ffc900720c */ /* 0x040fe20003f24270 */
[----:B------:R-:W-:Y:S02]  /*8dd0*/  VIADD R201, R201, 0xffffffff ;  /* 0xffffffffc9c97836 */ /* 0x000fe40000000000 */
[----:B------:R-:W-:Y:S01]  /*8de0*/  UPRMT UR4, UR6, 0x654, UR4 ;  /* 0x0000065406047896 */ /* 0x000fe20008000004 */
[----:B------:R-:W-:Y:S02]  /*8df0*/  IMAD.MOV.U32 R207, RZ, RZ, R156 ;  /* 0x000000ffffcf7224 */ /* 0x000fe400078e009c */
[----:B------:R-:W-:-:S06]  /*8e00*/  IMAD.MOV.U32 R202, RZ, RZ, R21 ;  /* 0x000000ffffca7224 */ /* 0x000fcc00078e0015 */
[----:B------:R-:W-:Y:S01]  /*8e10*/  SYNCS.ARRIVE.TRANS64.RED.A1T0 RZ, [UR4], RZ ;  /* 0x000000ffffff79a7 */ /* 0x000fe20008100404 */
[----:B------:R-:W-:Y:S05]  /*8e20*/  @P1 BRA `(.L_x_4690) ;  /* 0xffffffdc00301947 */ /* 0x000fea000383ffff */
.L_x_4679:
[----:B------:R-:W0:Y:S01]  /*8e30*/  SHFL.BFLY PT, R3, R4, 0x2, 0x1f ;  /* 0x0c401f0004037f89 */ /* 0x000e2200000e0000 */
[----:B------:R-:W-:Y:S01]  /*8e40*/  UIADD3 UR38, UR38, 0x1, URZ ;  /* 0x0000000126267890 */ /* 0x000fe2000fffe03f */
[----:B------:R-:W-:Y:S01]  /*8e50*/  IMAD.U32 R10, RZ, RZ, UR5 ;  /* 0x00000005ff0a7e24 */ /* 0x000fe2000f8e00ff */
[----:B------:R1:W-:Y:S06]  /*8e60*/  BAR.ARV R0, 0x100 ;  /* 0x000400000000751d */ /* 0x0003ec0000002000 */
[----:B------:R-:W-:Y:S02]  /*8e70*/  UISETP.NE.AND UP0, UPT, UR38, 0x2, UPT ;  /* 0x000000022600788c */ /* 0x000fe4000bf05270 */
[----:B------:R-:W-:Y:S06]  /*8e80*/  BAR.ARV 0x8, 0x180 ;  /* 0x0206000000007b1d */ /* 0x000fec0000002000 */
[----:B-1----:R-:W-:Y:S01]  /*8e90*/  IMAD.MOV.U32 R0, RZ, RZ, RZ ;  /* 0x000000ffff007224 */ /* 0x002fe200078e00ff */
[----:B------:R-:W-:Y:S01]  /*8ea0*/  USEL UR4, URZ, 0x1, UP0 ;  /* 0x000000013f047887 */ /* 0x000fe20008000000 */
[----:B------:R-:W1:Y:S01]  /*8eb0*/  SHFL.BFLY PT, R6, R5, 0x2, 0x1f ;  /* 0x0c401f0005067f89 */ /* 0x000e6200000e0000 */
[----:B------:R-:W-:Y:S01]  /*8ec0*/  PLOP3.LUT P0, PT, PT, PT, PT, 0x8, 0x0 ;  /* 0x000000000000781c */ /* 0x000fe20003f0e170 */
[----:B------:R-:W-:Y:S01]  /*8ed0*/  VIADD R222, R222, 0x1 ;  /* 0x00000001dede7836 */ /* 0x000fe20000000000 */
[----:B------:R-:W-:Y:S01]  /*8ee0*/  USEL UR38, UR38, URZ, UP0 ;  /* 0x0000003f26267287 */ /* 0x000fe20008000000 */
[----:B0-----:R-:W-:Y:S01]  /*8ef0*/  FADD.FTZ R3, R3, R4 ;  /* 0x0000000403037221 */ /* 0x001fe20000010000 */
[----:B------:R-:W-:Y:S01]  /*8f00*/  IMAD.U32 R4, RZ, RZ, UR5 ;  /* 0x00000005ff047e24 */ /* 0x000fe2000f8e00ff */
[----:B------:R-:W-:-:S03]  /*8f10*/  ULOP3.LUT UR39, UR39, UR4, URZ, 0x3c, !UPT ;  /* 0x0000000427277292 */ /* 0x000fc6000f8e3c3f */
[----:B------:R-:W0:Y:S01]  /*8f20*/  SHFL.BFLY PT, R2, R3, 0x1, 0x1f ;  /* 0x0c201f0003027f89 */ /* 0x000e2200000e0000 */
[----:B-1----:R-:W-:-:S05]  /*8f30*/  FADD.FTZ R6, R6, R5 ;  /* 0x0000000506067221 */ /* 0x002fca0000010000 */
[----:B------:R-:W1:Y:S01]  /*8f40*/  SHFL.BFLY PT, R7, R6, 0x1, 0x1f ;  /* 0x0c201f0006077f89 */ /* 0x000e6200000e0000 */
[----:B0-----:R-:W-:Y:S01]  /*8f50*/  FADD.FTZ R8, R3, R2 ;  /* 0x0000000203087221 */ /* 0x001fe20000010000 */
[----:B------:R-:W-:Y:S01]  /*8f60*/  MOV R2, RZ ;  /* 0x000000ff00027202 */ /* 0x000fe20000000f00 */
[----:B------:R-:W-:-:S03]  /*8f70*/  IMAD.MOV.U32 R3, RZ, RZ, -0x800000 ;  /* 0xff800000ff037424 */ /* 0x000fc600078e00ff */
[----:B------:R-:W-:-:S13]  /*8f80*/  FSETP.NE.FTZ.AND P1, PT, R8, RZ, PT ;  /* 0x000000ff0800720b */ /* 0x000fda0003f35000 */
[----:B------:R-:W0:Y:S01]  /*8f90*/  @P1 MUFU.LG2 R5, R8 ;  /* 0x0000000800051308 */ /* 0x000e220000000c00 */
[----:B------:R-:W-:Y:S01]  /*8fa0*/  @P1 FMUL.FTZ R4, R4, 0.69314718246459960938 ;  /* 0x3f31721804041820 */ /* 0x000fe20000410000 */
[----:B-1----:R-:W-:-:S05]  /*8fb0*/  FADD.FTZ R7, R6, R7 ;  /* 0x0000000706077221 */ /* 0x002fca0000010000 */
        /* <DEDUP_REMOVED lines=9> */
[----:B------:R0:W1:Y:S01]  /*9050*/  @P2 MUFU.RCP R0, R7 ;  /* 0x0000000700002308 */ /* 0x0000620000001000 */
        /* <DEDUP_REMOVED lines=128> */
.L_x_4653:
        /* <DEDUP_REMOVED lines=10> */
[----:B------:R-:W-:Y:S01]  /*9900*/  IMAD R5, R221, 0x40, R200 ;  /* 0x00000040dd057824 */ /* 0x000fe200078e02c8 */
[----:B------:R-:W-:Y:S01]  /*9910*/  F2FP.BF16.F32.PACK_AB R24, R25, R24 ;  /* 0x000000181918723e */ /* 0x000fe200000010ff */
[----:B------:R-:W-:Y:S01]  /*9920*/  ULDC.64 UR8, c[0x0][0xc90] ;  /* 0x0003240000087ab9 */ /* 0x000fe20000000a00 */
[----:B------:R-:W-:Y:S02]  /*9930*/  F2FP.BF16.F32.PACK_AB R25, R27, R26 ;  /* 0x0000001a1b19723e */ /* 0x000fe400000010ff */
[----:B------:R-:W-:Y:S02]  /*9940*/  F2FP.BF16.F32.PACK_AB R26, R29, R28 ;  /* 0x0000001c1d1a723e */ /* 0x000fe400000010ff */
[----:B------:R-:W-:Y:S02]  /*9950*/  F2FP.BF16.F32.PACK_AB R27, R31, R30 ;  /* 0x0000001e1f1b723e */ /* 0x000fe400000010ff */
[----:B------:R-:W-:-:S02]  /*9960*/  R2UR UR11, R219 ;  /* 0x00000000db0b72ca */ /* 0x000fc400000e0000 */
[----:B------:R-:W-:Y:S02]  /*9970*/  R2UR UR13, R220 ;  /* 0x00000000dc0d72ca */ /* 0x000fe400000e0000 */
[----:B------:R-:W-:Y:S02]  /*9980*/  F2FP.BF16.F32.PACK_AB R136, R137, R136 ;  /* 0x000000888988723e */ /* 0x000fe400000010ff */
[----:B------:R-:W-:Y:S02]  /*9990*/  F2FP.BF16.F32.PACK_AB R137, R158, R128 ;  /* 0x000000809e89723e */ /* 0x000fe400000010ff */
[----:B------:R-:W-:Y:S02]  /*99a0*/  F2FP.BF16.F32.PACK_AB R161, R162, R161 ;  /* 0x000000a1a2a1723e */ /* 0x000fe400000010ff */
[----:B------:R-:W-:Y:S02]  /*99b0*/  F2FP.BF16.F32.PACK_AB R162, R149, R148 ;  /* 0x0000009495a2723e */ /* 0x000fe400000010ff */
[----:B------:R-:W-:Y:S01]  /*99c0*/  F2FP.BF16.F32.PACK_AB R163, R0, R163 ;  /* 0x000000a300a3723e */ /* 0x000fe200000010ff */
[----:B------:R-:W-:-:S02]  /*99d0*/  USHF.R.S32.HI UR10, URZ, 0x1f, UR11 ;  /* 0x0000001f3f0a7899 */ /* 0x000fc4000801140b */
[----:B------:R-:W-:Y:S02]  /*99e0*/  UIMAD.WIDE.U32 UR6, UR11, UR8, URZ ;  /* 0x000000080b0672a5 */ /* 0x000fe4000f8e003f */
[----:B------:R-:W-:Y:S02]  /*99f0*/  UIMAD UR5, UR10, UR8, URZ ;  /* 0x000000080a0572a4 */ /* 0x000fe4000f8e023f */
[----:B------:R-:W-:Y:S02]  /*9a00*/  USHF.R.S32.HI UR12, URZ, 0x1f, UR13 ;  /* 0x0000001f3f0c7899 */ /* 0x000fe4000801140d */
[----:B------:R-:W-:Y:S01]  /*9a10*/  UIMAD UR5, UR11, UR9, UR5 ;  /* 0x000000090b0572a4 */ /* 0x000fe2000f8e0205 */
[----:B------:R-:W-:Y:S02]  /*9a20*/  MOV R154, R195 ;  /* 0x000000c3009a7202 */ /* 0x000fe40000000f00 */
[----:B0-----:R-:W-:Y:S01]  /*9a30*/  MOV R155, R4 ;  /* 0x00000004009b7202 */ /* 0x001fe20000000f00 */
[----:B------:R-:W-:Y:S01]  /*9a40*/  ULDC.64 UR8, c[0x0][0xc98] ;  /* 0x0003260000087ab9 */ /* 0x000fe20000000a00 */
[----:B------:R-:W-:Y:S01]  /*9a50*/  UIADD3 UR7, UR7, UR5, URZ ;  /* 0x0000000507077290 */ /* 0x000fe2000fffe03f */
[----:B------:R-:W-:Y:S01]  /*9a60*/  IMAD.WIDE R120, R226, 0x2, R154 ;  /* 0x00000002e2787825 */ /* 0x000fe200078e029a */
[----:B------:R-:W-:-:S02]  /*9a70*/  UIMAD UR5, UR12, UR8, URZ ;  /* 0x000000080c0572a4 */ /* 0x000fc4000f8e023f */
[----:B------:R-:W-:Y:S01]  /*9a80*/  UIMAD.WIDE.U32 UR6, UR13, UR8, UR6 ;  /* 0x000000080d0672a5 */ /* 0x000fe2000f8e0006 */
[----:B------:R-:W-:Y:S01]  /*9a90*/  IMAD.WIDE R154, R5, 0x2, R154 ;  /* 0x00000002059a7825 */ /* 0x000fe200078e029a */
[C---:B------:R-:W-:Y:S01]  /*9aa0*/  IADD3 R7, P2, R120.reuse, 0xc040, RZ ;  /* 0x0000c04078077810 */ /* 0x040fe20007f5e0ff */
[----:B------:R-:W-:Y:S01]  /*9ab0*/  UIMAD UR5, UR13, UR9, UR5 ;  /* 0x000000090d0572a4 */ /* 0x000fe2000f8e0205 */
[----:B------:R-:W-:Y:S02]  /*9ac0*/  IADD3 R11, P3, R120, 0xc060, RZ ;  /* 0x0000c060780b7810 */ /* 0x000fe40007f7e0ff */
[----:B------:R-:W-:Y:S01]  /*9ad0*/  LOP3.LUT R6, R7, 0x380, RZ, 0xc0, !PT ;  /* 0x0000038007067812 */ /* 0x000fe200078ec0ff */
[----:B------:R-:W-:Y:S01]  /*9ae0*/  ULDC.64 UR8, c[0x0][0xbe8] ;  /* 0x0002fa0000087ab9 */ /* 0x000fe20000000a00 */
[----:B------:R-:W-:Y:S01]  /*9af0*/  LOP3.LUT R4, R11, 0x380, RZ, 0xc0, !PT ;  /* 0x000003800b047812 */ /* 0x000fe200078ec0ff */
[----:B------:R-:W-:Y:S01]  /*9b00*/  IMAD.X R5, RZ, RZ, R121, P3 ;  /* 0x000000ffff057224 */ /* 0x000fe200018e0679 */
[----:B------:R-:W-:-:S02]  /*9b10*/  SHF.R.U64 R6, R6, 0x3, RZ ;  /* 0x0000000306067819 */ /* 0x000fc400000012ff */
[----:B------:R-:W-:Y:S02]  /*9b20*/  SHF.R.U64 R4, R4, 0x3, RZ ;  /* 0x0000000304047819 */ /* 0x000fe400000012ff */
[----:B------:R-:W-:Y:S01]  /*9b30*/  LOP3.LUT R6, R6, R7, RZ, 0x3c, !PT ;  /* 0x0000000706067212 */ /* 0x000fe200078e3cff */
[----:B------:R-:W-:Y:S01]  /*9b40*/  IMAD.X R7, RZ, RZ, R121, P2 ;  /* 0x000000ffff077224 */ /* 0x000fe200010e0679 */
[C---:B------:R-:W-:Y:S02]  /*9b50*/  IADD3 R135, P2, R120.reuse, 0x8000, RZ ;  /* 0x0000800078877810 */ /* 0x040fe40007f5e0ff */
[----:B------:R-:W-:Y:S02]  /*9b60*/  LOP3.LUT R157, R120, 0x380, RZ, 0xc0, !PT ;  /* 0x00000380789d7812 */ /* 0x000fe400078ec0ff */
[----:B------:R-:W-:Y:S02]  /*9b70*/  LOP3.LUT R134, R135, 0x380, RZ, 0xc0, !PT ;  /* 0x0000038087867812 */ /* 0x000fe400078ec0ff */
[----:B------:R-:W-:-:S02]  /*9b80*/  LOP3.LUT R4, R4, R11, RZ, 0x3c, !PT ;  /* 0x0000000b04047212 */ /* 0x000fc400078e3cff */
[----:B------:R-:W-:Y:S02]  /*9b90*/  SHF.R.U64 R134, R134, 0x3, RZ ;  /* 0x0000000386867819 */ /* 0x000fe400000012ff */
[----:B------:R-:W-:Y:S02]  /*9ba0*/  IADD3 R11, P0, R120, 0xc000, RZ ;  /* 0x0000c000780b7810 */ /* 0x000fe40007f1e0ff */
[----:B------:R-:W-:Y:S01]  /*9bb0*/  LOP3.LUT R134, R134, R135, RZ, 0x3c, !PT ;  /* 0x0000008786867212 */ /* 0x000fe200078e3cff */
[----:B------:R-:W-:Y:S01]  /*9bc0*/  IMAD.X R135, RZ, RZ, R121, P2 ;  /* 0x000000ffff877224 */ /* 0x000fe200010e0679 */
[----:B------:R-:W-:Y:S02]  /*9bd0*/  IADD3 R17, P2, R154, 0x1000, RZ ;  /* 0x000010009a117810 */ /* 0x000fe40007f5e0ff */
[----:B------:R-:W-:Y:S02]  /*9be0*/  SHF.R.U64 R157, R157, 0x3, RZ ;  /* 0x000000039d9d7819 */ /* 0x000fe400000012ff */
[----:B------:R-:W-:-:S02]  /*9bf0*/  LOP3.LUT R16, R17, 0x380, RZ, 0xc0, !PT ;  /* 0x0000038011107812 */ /* 0x000fc400078ec0ff */
[----:B------:R-:W-:Y:S02]  /*9c00*/  IADD3 R9, P1, R120, 0xc020, RZ ;  /* 0x0000c02078097810 */ /* 0x000fe40007f3e0ff */
[----:B------:R-:W-:Y:S02]  /*9c10*/  SHF.R.U64 R16, R16, 0x3, RZ ;  /* 0x0000000310107819 */ /* 0x000fe400000012ff */
[----:B------:R-:W-:Y:S02]  /*9c20*/  LOP3.LUT R10, R11, 0x380, RZ, 0xc0, !PT ;  /* 0x000003800b0a7812 */ /* 0x000fe400078ec0ff */
[----:B------:R-:W-:Y:S01]  /*9c30*/  LOP3.LUT R156, R157, R120, RZ, 0x3c, !PT ;  /* 0x000000789d9c7212 */ /* 0x000fe200078e3cff */
[----:B------:R-:W-:Y:S01]  /*9c40*/  IMAD.MOV.U32 R157, RZ, RZ, R121 ;  /* 0x000000ffff9d7224 */ /* 0x000fe200078e0079 */
[----:B------:R-:W-:Y:S01]  /*9c50*/  LOP3.LUT R16, R16, R17, RZ, 0x3c, !PT ;  /* 0x0000001110107212 */ /* 0x000fe200078e3cff */
[----:B------:R-:W-:Y:S01]  /*9c60*/  IMAD.X R17, RZ, RZ, R155, P2 ;  /* 0x000000ffff117224 */ /* 0x000fe200010e069b */
[----:B------:R-:W-:-:S02]  /*9c70*/  LOP3.LUT R8, R9, 0x380, RZ, 0xc0, !PT ;  /* 0x0000038009087812 */ /* 0x000fc400078ec0ff */
[----:B------:R-:W-:Y:S02]  /*9c80*/  SHF.R.U64 R10, R10, 0x3, RZ ;  /* 0x000000030a0a7819 */ /* 0x000fe400000012ff */
[----:B------:R-:W-:Y:S02]  /*9c90*/  IADD3 R111, P2, R154, 0x8000, RZ ;  /* 0x000080009a6f7810 */ /* 0x000fe40007f5e0ff */
[----:B------:R-:W-:Y:S01]  /*9ca0*/  MOV R157, R156 ;  /* 0x0000009c009d7202 */ /* 0x000fe20000000f00 */
[----:B------:R-:W-:Y:S01]  /*9cb0*/  BAR.SYNC.DEFER_BLOCKING 0x1, 0x100 ;  /* 0x0044000000007b1d */ /* 0x000fe20000010000 */
[----:B------:R-:W-:Y:S02]  /*9cc0*/  SHF.R.U64 R8, R8, 0x3, RZ ;  /* 0x0000000308087819 */ /* 0x000fe400000012ff */
[----:B------:R-:W-:Y:S01]  /*9cd0*/  LOP3.LUT R10, R10, R11, RZ, 0x3c, !PT ;  /* 0x0000000b0a0a7212 */ /* 0x000fe200078e3cff */
[----:B------:R-:W-:Y:S01]  /*9ce0*/  IMAD.X R11, RZ, RZ, R121, P0 ;  /* 0x000000ffff0b7224 */ /* 0x000fe200000e0679 */
[----:B------:R-:W-:-:S03]  /*9cf0*/  LOP3.LUT R110, R111, 0x380, RZ, 0xc0, !PT ;  /* 0x000003806f6e7812 */ /* 0x000fc600078ec0ff */
[----:B------:R-:W0:Y:S01]  /*9d00*/  LDC R156, c[0x0][0xce8] ;  /* 0x00033a00ff9c7b82 */ /* 0x000e220000000800 */
[C---:B------:R-:W-:Y:S02]  /*9d10*/  IADD3 R23, P4, R120.reuse, 0x8040, RZ ;  /* 0x0000804078177810 */ /* 0x040fe40007f9e0ff */
[----:B------:R-:W-:Y:S02]  /*9d20*/  IADD3 R143, P0, R120, 0x40, RZ ;  /* 0x00000040788f7810 */ /* 0x000fe40007f1e0ff */
[----:B------:R-:W-:Y:S01]  /*9d30*/  LOP3.LUT R8, R8, R9, RZ, 0x3c, !PT ;  /* 0x0000000908087212 */ /* 0x000fe200078e3cff */
[----:B------:R-:W-:Y:S01]  /*9d40*/  IMAD.X R9, RZ, RZ, R121, P1 ;  /* 0x000000ffff097224 */ /* 0x000fe200008e0679 */
[----:B------:R-:W-:Y:S02]  /*9d50*/  SHF.R.U64 R110, R110, 0x3, RZ ;  /* 0x000000036e6e7819 */ /* 0x000fe400000012ff */
[----:B------:R-:W-:Y:S02]  /*9d60*/  LOP3.LUT R22, R23, 0x380, RZ, 0xc0, !PT ;  /* 0x0000038017167812 */ /* 0x000fe400078ec0ff */
[----:B------:R-:W-:-:S02]  /*9d70*/  IADD3 R139, P1, R120, 0x4060, RZ ;  /* 0x00004060788b7810 */ /* 0x000fc40007f3e0ff */
[----:B------:R-:W-:Y:S02]  /*9d80*/  LOP3.LUT R142, R143, 0x380, RZ, 0xc0, !PT ;  /* 0x000003808f8e7812 */ /* 0x000fe400078ec0ff */
[----:B------:R-:W-:Y:S01]  /*9d90*/  LOP3.LUT R110, R110, R111, RZ, 0x3c, !PT ;  /* 0x0000006f6e6e7212 */ /* 0x000fe200078e3cff */
[----:B------:R-:W-:Y:S01]  /*9da0*/  IMAD.X R111, RZ, RZ, R155, P2 ;  /* 0x000000ffff6f7224 */ /* 0x000fe200010e069b */
[----:B------:R-:W-:Y:S01]  /*9db0*/  SHF.R.U64 R22, R22, 0x3, RZ ;  /* 0x0000000316167819 */ /* 0x000fe200000012ff */
[----:B------:R1:W-:Y:S01]  /*9dc0*/  STSM.16.M88.4 [R157], R24 ;  /* 0x000000189d007844 */ /* 0x0003e20000000200 */
[----:B------:R-:W-:Y:S02]  /*9dd0*/  LOP3.LUT R138, R139, 0x380, RZ, 0xc0, !PT ;  /* 0x000003808b8a7812 */ /* 0x000fe400078ec0ff */
[----:B------:R-:W-:Y:S02]  /*9de0*/  SHF.R.U64 R142, R142, 0x3, RZ ;  /* 0x000000038e8e7819 */ /* 0x000fe400000012ff */
[----:B------:R-:W-:-:S02]  /*9df0*/  IADD3 R127, P2, R154, 0xf000, RZ ;  /* 0x0000f0009a7f7810 */ /* 0x000fc40007f5e0ff */
[----:B------:R-:W-:Y:S01]  /*9e00*/  LOP3.LUT R22, R22, R23, RZ, 0x3c, !PT ;  /* 0x0000001716167212 */ /* 0x000fe200078e3cff */
[--C-:B------:R-:W-:Y:S01]  /*9e10*/  IMAD.X R23, RZ, RZ, R121.reuse, P4 ;  /* 0x000000ffff177224 */ /* 0x100fe200020e0679 */
[----:B------:R-:W-:Y:S02]  /*9e20*/  SHF.R.U64 R138, R138, 0x3, RZ ;  /* 0x000000038a8a7819 */ /* 0x000fe400000012ff */
[----:B------:R-:W-:Y:S01]  /*9e30*/  LOP3.LUT R142, R142, R143, RZ, 0x3c, !PT ;  /* 0x0000008f8e8e7212 */ /* 0x000fe200078e3cff */
[----:B------:R-:W-:Y:S01]  /*9e40*/  IMAD.X R143, RZ, RZ, R121, P0 ;  /* 0x000000ffff8f7224 */ /* 0x000fe200000e0679 */
[----:B------:R-:W-:Y:S02]  /*9e50*/  LOP3.LUT R126, R127, 0x380, RZ, 0xc0, !PT ;  /* 0x000003807f7e7812 */ /* 0x000fe400078ec0ff */
[----:B------:R-:W-:Y:S02]  /*9e60*/  IADD3 R21, P4, R120, 0x4000, RZ ;  /* 0x0000400078157810 */ /* 0x000fe40007f9e0ff */
[----:B------:R-:W-:-:S02]  /*9e70*/  IADD3 R97, P0, R154, 0x3000, RZ ;  /* 0x000030009a617810 */ /* 0x000fc40007f1e0ff */
[C---:B------:R-:W-:Y:S02]  /*9e80*/  IADD3 R13, P6, R120.reuse, 0x8060, RZ ;  /* 0x00008060780d7810 */ /* 0x040fe40007fde0ff */
[C---:B------:R-:W-:Y:S02]  /*9e90*/  IADD3 R15, P5, R120.reuse, 0x20, RZ ;  /* 0x00000020780f7810 */ /* 0x040fe40007fbe0ff */
[----:B------:R-:W-:Y:S02]  /*9ea0*/  IADD3 R131, P3, R120, 0x8020, RZ ;  /* 0x0000802078837810 */ /* 0x000fe40007f7e0ff */
[----:B------:R-:W-:Y:S01]  /*9eb0*/  LOP3.LUT R138, R138, R139, RZ, 0x3c, !PT ;  /* 0x0000008b8a8a7212 */ /* 0x000fe200078e3cff */
[----:B------:R-:W-:Y:S01]  /*9ec0*/  IMAD.X R139, RZ, RZ, R121, P1 ;  /* 0x000000ffff8b7224 */ /* 0x000fe200008e0679 */
[----:B------:R-:W-:Y:S02]  /*9ed0*/  SHF.R.U64 R126, R126, 0x3, RZ ;  /* 0x000000037e7e7819 */ /* 0x000fe400000012ff */
[----:B------:R-:W-:-:S02]  /*9ee0*/  LOP3.LUT R20, R21, 0x380, RZ, 0xc0, !PT ;  /* 0x0000038015147812 */ /* 0x000fc400078ec0ff */
[----:B------:R-:W-:Y:S02]  /*9ef0*/  IADD3 R19, P1, R154, 0x2000, RZ ;  /* 0x000020009a137810 */ /* 0x000fe40007f3e0ff */
[----:B------:R-:W-:Y:S02]  /*9f00*/  LOP3.LUT R96, R97, 0x380, RZ, 0xc0, !PT ;  /* 0x0000038061607812 */ /* 0x000fe400078ec0ff */
[----:B------:R-:W-:Y:S02]  /*9f10*/  LOP3.LUT R12, R13, 0x380, RZ, 0xc0, !PT ;  /* 0x000003800d0c7812 */ /* 0x000fe400078ec0ff */
[----:B------:R-:W-:Y:S02]  /*9f20*/  LOP3.LUT R14, R15, 0x380, RZ, 0xc0, !PT ;  /* 0x000003800f0e7812 */ /* 0x000fe400078ec0ff */
[----:B------:R-:W-:Y:S02]  /*9f30*/  LOP3.LUT R130, R131, 0x380, RZ, 0xc0, !PT ;  /* 0x0000038083827812 */ /* 0x000fe400078ec0ff */
[----:B------:R-:W-:Y:S01]  /*9f40*/  LOP3.LUT R126, R126, R127, RZ, 0x3c, !PT ;  /* 0x0000007f7e7e7212 */ /* 0x000fe200078e3cff */
[----:B------:R-:W-:Y:S01]  /*9f50*/  IMAD.X R127, RZ, RZ, R155, P2 ;  /* 0x000000ffff7f7224 */ /* 0x000fe200010e069b */
[----:B------:R-:W-:-:S02]  /*9f60*/  SHF.R.U64 R20, R20, 0x3, RZ ;  /* 0x0000000314147819 */ /* 0x000fc400000012ff */
[----:B------:R-:W-:Y:S02]  /*9f70*/  LOP3.LUT R18, R19, 0x380, RZ, 0xc0, !PT ;  /* 0x0000038013127812 */ /* 0x000fe400078ec0ff */
[----:B------:R-:W-:Y:S02]  /*9f80*/  SHF.R.U64 R96, R96, 0x3, RZ ;  /* 0x0000000360607819 */ /* 0x000fe400000012ff */
[----:B0-----:R-:W-:Y:S02]  /*9f90*/  ISETP.NE.AND P2, PT, R156, 0x1, PT ;  /* 0x000000019c00780c */ /* 0x001fe40003f45270 */
[----:B------:R-:W-:Y:S02]  /*9fa0*/  SHF.R.U64 R12, R12, 0x3, RZ ;  /* 0x000000030c0c7819 */ /* 0x000fe400000012ff */
[----:B------:R-:W-:Y:S02]  /*9fb0*/  SHF.R.U64 R14, R14, 0x3, RZ ;  /* 0x000000030e0e7819 */ /* 0x000fe400000012ff */
[----:B------:R-:W-:-:S02]  /*9fc0*/  SHF.R.U64 R130, R130, 0x3, RZ ;  /* 0x0000000382827819 */ /* 0x000fc400000012ff */
[----:B------:R-:W-:Y:S02]  /*9fd0*/  LOP3.LUT R20, R20, R21, RZ, 0x3c, !PT ;  /* 0x0000001514147212 */ /* 0x000fe400078e3cff */
[----:B------:R-:W-:Y:S02]  /*9fe0*/  SHF.R.U64 R18, R18, 0x3, RZ ;  /* 0x0000000312127819 */ /* 0x000fe400000012ff */
[----:B------:R-:W-:Y:S01]  /*9ff0*/  LOP3.LUT R96, R96, R97, RZ, 0x3c, !PT ;  /* 0x0000006160607212 */ /* 0x000fe200078e3cff */
[----:B------:R-:W-:Y:S01]  /*a000*/  IMAD.X R97, RZ, RZ, R155, P0 ;  /* 0x000000ffff617224 */ /* 0x000fe200000e069b */
[----:B------:R-:W-:Y:S02]  /*a010*/  IADD3.X R21, RZ, R121, RZ, P4, !PT ;  /* 0x00000079ff157210 */ /* 0x000fe400027fe4ff */
[----:B------:R-:W-:Y:S02]  /*a020*/  IADD3 R107, P4, R154, 0x6000, RZ ;  /* 0x000060009a6b7810 */ /* 0x000fe40007f9e0ff */
        /* <DEDUP_REMOVED lines=10> */
[----:B------:R-:W-:Y:S01]  /*a0d0*/  LOP3.LUT R18, R18, R19, RZ, 0x3c, !PT ;  /* 0x0000001312127212 */ /* 0x000fe200078e3cff */
[----:B------:R-:W-:Y:S01]  /*a0e0*/  IMAD.X R19, RZ, RZ, R155, P1 ;  /* 0x000000ffff137224 */ /* 0x000fe200008e069b */
[----:B------:R-:W-:Y:S02]  /*a0f0*/  LOP3.LUT R106, R107, 0x380, RZ, 0xc0, !PT ;  /* 0x000003806b6a7812 */ /* 0x000fe400078ec0ff */
[----:B------:R-:W-:-:S02]  /*a100*/  IADD3 R113, P1, R154, 0x9000, RZ ;  /* 0x000090009a717810 */ /* 0x000fc40007f3e0ff */
[----:B------:R-:W-:Y:S02]  /*a110*/  LOP3.LUT R114, R115, 0x380, RZ, 0xc0, !PT ;  /* 0x0000038073727812 */ /* 0x000fe400078ec0ff */
[----:B------:R-:W-:Y:S02]  /*a120*/  MOV R30, R4 ;  /* 0x00000004001e7202 */ /* 0x000fe40000000f00 */
[----:B------:R-:W-:Y:S02]  /*a130*/  LOP3.LUT R146, R147, 0x380, RZ, 0xc0, !PT ;  /* 0x0000038093927812 */ /* 0x000fe400078ec0ff */
[----:B------:R-:W-:Y:S02]  /*a140*/  LOP3.LUT R150, R151, 0x380, RZ, 0xc0, !PT ;  /* 0x0000038097967812 */ /* 0x000fe400078ec0ff */
[----:B------:R-:W-:Y:S02]  /*a150*/  LOP3.LUT R152, R153, 0x380, RZ, 0xc0, !PT ;  /* 0x0000038099987812 */ /* 0x000fe400078ec0ff */
[----:B------:R-:W-:-:S02]  /*a160*/  F2FP.BF16.F32.PACK_AB R5, R35, R34 ;  /* 0x000000222305723e */ /* 0x000fc400000010ff */
[----:B------:R-:W-:Y:S01]  /*a170*/  SHF.R.U64 R106, R106, 0x3, RZ ;  /* 0x000000036a6a7819 */ /* 0x000fe200000012ff */
[----:B------:R-:W0:Y:S01]  /*a180*/  @P2 LDC R34, c[0x0][0xcec] ;  /* 0x00033b00ff222b82 */ /* 0x000e220000000800 */
[----:B------:R-:W-:Y:S02]  /*a190*/  LOP3.LUT R112, R113, 0x380, RZ, 0xc0, !PT ;  /* 0x0000038071707812 */ /* 0x000fe400078ec0ff */
[----:B------:R-:W-:Y:S02]  /*a1a0*/  SHF.R.U64 R114, R114, 0x3, RZ ;  /* 0x0000000372727819 */ /* 0x000fe400000012ff */
[----:B------:R-:W-:Y:S02]  /*a1b0*/  SHF.R.U64 R146, R146, 0x3, RZ ;  /* 0x0000000392927819 */ /* 0x000fe400000012ff */
[----:B------:R-:W-:Y:S02]  /*a1c0*/  SHF.R.U64 R150, R150, 0x3, RZ ;  /* 0x0000000396967819 */ /* 0x000fe400000012ff */
[----:B------:R-:W-:-:S02]  /*a1d0*/  SHF.R.U64 R152, R152, 0x3, RZ ;  /* 0x0000000398987819 */ /* 0x000fc400000012ff */
[----:B-1----:R-:W-:Y:S02]  /*a1e0*/  MOV R27, R6 ;  /* 0x00000006001b7202 */ /* 0x002fe40000000f00 */
[----:B------:R-:W-:Y:S01]  /*a1f0*/  LOP3.LUT R106, R106, R107, RZ, 0x3c, !PT ;  /* 0x0000006b6a6a7212 */ /* 0x000fe200078e3cff */
[----:B------:R-:W-:Y:S01]  /*a200*/  IMAD.X R107, RZ, RZ, R155, P4 ;  /* 0x000000ffff6b7224 */ /* 0x000fe200020e069b */
[----:B------:R-:W-:Y:S02]  /*a210*/  F2FP.BF16.F32.PACK_AB R6, R37, R172 ;  /* 0x000000ac2506723e */ /* 0x000fe400000010ff */
[----:B------:R-:W-:Y:S01]  /*a220*/  SHF.R.U64 R112, R112, 0x3, RZ ;  /* 0x0000000370707819 */ /* 0x000fe200000012ff */
[----:B------:R-:W1:Y:S01]  /*a230*/  @P2 LDC R37, c[0x0][0xcf0] ;  /* 0x00033c00ff252b82 */ /* 0x000e620000000800 */
[----:B------:R-:W-:Y:S02]  /*a240*/  LOP3.LUT R114, R114, R115, RZ, 0x3c, !PT ;  /* 0x0000007372727212 */ /* 0x000fe400078e3cff */
[----:B------:R-:W-:-:S02]  /*a250*/  IADD3 R115, P4, R154, 0xd000, RZ ;  /* 0x0000d0009a737810 */ /* 0x000fc40007f9e0ff */
[----:B------:R-:W-:Y:S01]  /*a260*/  LOP3.LUT R146, R146, R147, RZ, 0x3c, !PT ;  /* 0x0000009392927212 */ /* 0x000fe200078e3cff */
[--C-:B------:R-:W-:Y:S01]  /*a270*/  IMAD.X R147, RZ, RZ, R121.reuse, P6 ;  /* 0x000000ffff937224 */ /* 0x100fe200030e0679 */
[----:B------:R-:W-:Y:S01]  /*a280*/  LOP3.LUT R150, R150, R151, RZ, 0x3c, !PT ;  /* 0x0000009796967212 */ /* 0x000fe200078e3cff */
[--C-:B------:R-:W-:Y:S01]  /*a290*/  IMAD.X R151, RZ, RZ, R121.reuse, P5 ;  /* 0x000000ffff977224 */ /* 0x100fe200028e0679 */
[----:B------:R-:W-:Y:S01]  /*a2a0*/  LOP3.LUT R152, R152, R153, RZ, 0x3c, !PT ;  /* 0x0000009998987212 */ /* 0x000fe200078e3cff */
[----:B------:R-:W-:Y:S01]  /*a2b0*/  IMAD.X R153, RZ, RZ, R121, P3 ;  /* 0x000000ffff997224 */ /* 0x000fe200018e0679 */
[----:B------:R-:W-:Y:S01]  /*a2c0*/  IADD3 R101, P6, R154, 0x4000, RZ ;  /* 0x000040009a657810 */ /* 0x000fe20007fde0ff */
[----:B------:R-:W-:Y:S01]  /*a2d0*/  IMAD R0, R218, 0x20, R221 ;  /* 0x00000020da007824 */ /* 0x000fe200078e02dd */
[C---:B------:R-:W-:Y:S01]  /*a2e0*/  IADD3 R105, P5, R154.reuse, 0x5000, RZ ;  /* 0x000050009a697810 */ /* 0x040fe20007fbe0ff */
[----:B------:R-:W-:Y:S01]  /*a2f0*/  IMAD.X R121, RZ, RZ, R155, P4 ;  /* 0x000000ffff797224 */ /* 0x000fe200020e069b */
[----:B------:R-:W-:-:S02]  /*a300*/  IADD3 R109, P3, R154, 0x7000, RZ ;  /* 0x000070009a6d7810 */ /* 0x000fc40007f7e0ff */
[----:B------:R-:W-:Y:S02]  /*a310*/  LOP3.LUT R112, R112, R113, RZ, 0x3c, !PT ;  /* 0x0000007170707212 */ /* 0x000fe400078e3cff */
[----:B------:R-:W-:Y:S02]  /*a320*/  LOP3.LUT R113, R115, 0x380, RZ, 0xc0, !PT ;  /* 0x0000038073717812 */ /* 0x000fe400078ec0ff */
[----:B------:R-:W-:Y:S02]  /*a330*/  LOP3.LUT R100, R101, 0x380, RZ, 0xc0, !PT ;  /* 0x0000038065647812 */ /* 0x000fe400078ec0ff */
[----:B------:R-:W-:Y:S02]  /*a340*/  LOP3.LUT R104, R105, 0x380, RZ, 0xc0, !PT ;  /* 0x0000038069687812 */ /* 0x000fe400078ec0ff */
[----:B------:R-:W-:Y:S02]  /*a350*/  LOP3.LUT R108, R109, 0x380, RZ, 0xc0, !PT ;  /* 0x000003806d6c7812 */ /* 0x000fe400078ec0ff */
[----:B------:R-:W-:-:S02]  /*a360*/  SHF.R.U64 R120, R113, 0x3, RZ ;  /* 0x0000000371787819 */ /* 0x000fc400000012ff */
[----:B------:R-:W-:Y:S02]  /*a370*/  LOP3.LUT R113, R154, 0x380, RZ, 0xc0, !PT ;  /* 0x000003809a717812 */ /* 0x000fe400078ec0ff */
[----:B------:R-:W-:Y:S02]  /*a380*/  SHF.R.U64 R100, R100, 0x3, RZ ;  /* 0x0000000364647819 */ /* 0x000fe400000012ff */
[----:B------:R-:W-:Y:S02]  /*a390*/  SHF.R.U64 R104, R104, 0x3, RZ ;  /* 0x0000000368687819 */ /* 0x000fe400000012ff */
[----:B------:R-:W-:Y:S02]  /*a3a0*/  SHF.R.U64 R108, R108, 0x3, RZ ;  /* 0x000000036c6c7819 */ /* 0x000fe400000012ff */
[----:B------:R-:W-:Y:S01]  /*a3b0*/  SHF.R.U64 R29, R113, 0x3, RZ ;  /* 0x00000003711d7819 */ /* 0x000fe200000012ff */
[--C-:B------:R-:W-:Y:S01]  /*a3c0*/  IMAD.X R113, RZ, RZ, R155.reuse, P1 ;  /* 0x000000ffff717224 */ /* 0x100fe200008e069b */
[----:B------:R-:W-:Y:S01]  /*a3d0*/  F2FP.BF16.F32.PACK_AB R7, R39, R38 ;  /* 0x000000262707723e */ /* 0x000fe200000010ff */
[----:B------:R-:W-:Y:S01]  /*a3e0*/  VIADD R39, R213, UR60 ;  /* 0x0000003cd5277c36 */ /* 0x000fe20008000000 */
[----:B------:R-:W-:Y:S01]  /*a3f0*/  LOP3.LUT R100, R100, R101, RZ, 0x3c, !PT ;  /* 0x0000006564647212 */ /* 0x000fe200078e3cff */
[--C-:B------:R-:W-:Y:S01]  /*a400*/  IMAD.X R101, RZ, RZ, R155.reuse, P6 ;  /* 0x000000ffff657224 */ /* 0x100fe200030e069b */
[----:B------:R-:W-:Y:S01]  /*a410*/  LOP3.LUT R104, R104, R105, RZ, 0x3c, !PT ;  /* 0x0000006968687212 */ /* 0x000fe200078e3cff */
[--C-:B------:R-:W-:Y:S01]  /*a420*/  IMAD.X R105, RZ, RZ, R155.reuse, P5 ;  /* 0x000000ffff697224 */ /* 0x100fe200028e069b */
[----:B------:R-:W-:Y:S01]  /*a430*/  LOP3.LUT R108, R108, R109, RZ, 0x3c, !PT ;  /* 0x0000006d6c6c7212 */ /* 0x000fe200078e3cff */
[----:B------:R-:W-:Y:S01]  /*a440*/  IMAD.X R109, RZ, RZ, R155, P3 ;  /* 0x000000ffff6d7224 */ /* 0x000fe200018e069b */
[C---:B------:R-:W-:Y:S01]  /*a450*/  IADD3 R117, P6, R154.reuse, 0xb000, RZ ;  /* 0x0000b0009a757810 */ /* 0x040fe20007fde0ff */
[----:B0-----:R-:W-:Y:S01]  /*a460*/  @P2 IMAD.HI.U32 R34, R39, R34, RZ ;  /* 0x0000002227222227 */ /* 0x001fe200078e00ff */
[----:B------:R-:W-:-:S02]  /*a470*/  IADD3 R119, P5, R154, 0xc000, RZ ;  /* 0x0000c0009a777810 */ /* 0x000fc40007fbe0ff */
[----:B------:R-:W-:Y:S02]  /*a480*/  IADD3 R123, P3, R154, 0xe000, RZ ;  /* 0x0000e0009a7b7810 */ /* 0x000fe40007f7e0ff */
[----:B------:R-:W-:Y:S01]  /*a490*/  LOP3.LUT R28, R29, R154, RZ, 0x3c, !PT ;  /* 0x0000009a1d1c7212 */ /* 0x000fe200078e3cff */
[----:B------:R-:W-:Y:S01]  /*a4a0*/  IMAD.MOV.U32 R29, RZ, RZ, R155 ;  /* 0x000000ffff1d7224 */ /* 0x000fe200078e009b */
[----:B------:R-:W-:Y:S02]  /*a4b0*/  MOV R26, R8 ;  /* 0x00000008001a7202 */ /* 0x000fe40000000f00 */
[----:B------:R-:W-:Y:S02]  /*a4c0*/  MOV R25, R10 ;  /* 0x0000000a00197202 */ /* 0x000fe40000000f00 */
[----:B------:R-:W-:Y:S02]  /*a4d0*/  MOV R154, R14 ;  /* 0x0000000e009a7202 */ /* 0x000fe40000000f00 */
[----:B------:R-:W-:Y:S01]  /*a4e0*/  F2FP.BF16.F32.PACK_AB R4, R33, R171 ;  /* 0x000000ab2104723e */ /* 0x000fe200000010ff */
[----:B------:R-:W-:Y:S01]  /*a4f0*/  IMAD.MOV.U32 R33, RZ, RZ, R39 ;  /* 0x000000ffff217224 */ /* 0x000fe200078e0027 */
[----:B------:R-:W-:-:S02]  /*a500*/  MOV R24, R12 ;  /* 0x0000000c00187202 */ /* 0x000fc40000000f00 */
[----:B------:R-:W-:Y:S01]  /*a510*/  MOV R142, R142 ;  /* 0x0000008e008e7202 */ /* 0x000fe20000000f00 */
[----:B------:R0:W-:Y:S01]  /*a520*/  STSM.16.M88.4 [R154], R4 ;  /* 0x000000049a007844 */ /* 0x0001e20000000200 */
[----:B------:R-:W-:Y:S02]  /*a530*/  F2FP.BF16.F32.PACK_AB R8, R41, R173 ;  /* 0x000000ad2908723e */ /* 0x000fe400000010ff */
[----:B------:R-:W-:Y:S02]  /*a540*/  F2FP.BF16.F32.PACK_AB R9, R43, R42 ;  /* 0x0000002a2b09723e */ /* 0x000fe400000010ff */
[----:B------:R-:W-:Y:S02]  /*a550*/  F2FP.BF16.F32.PACK_AB R10, R45, R174 ;  /* 0x000000ae2d0a723e */ /* 0x000fe400000010ff */
[----:B------:R-:W-:Y:S02]  /*a560*/  F2FP.BF16.F32.PACK_AB R11, R47, R46 ;  /* 0x0000002e2f0b723e */ /* 0x000fe400000010ff */
[----:B------:R-:W-:Y:S01]  /*a570*/  MOV R31, R22 ;  /* 0x00000016001f7202 */ /* 0x000fe20000000f00 */
[----:B------:R-:W2:Y:S01]  /*a580*/  @P2 LDC R47, c[0x0][0xcf0] ;  /* 0x00033c00ff2f2b82 */ /* 0x000ea20000000800 */
        /* <DEDUP_REMOVED lines=8> */
[----:B------:R-:W-:Y:S01]  /*a610*/  STSM.16.M88.4 [R152], R12 ;  /* 0x0000000c98007844 */ /* 0x000fe20000000200 */
[----:B------:R-:W-:-:S02]  /*a620*/  F2FP.BF16.F32.PACK_AB R21, R59, R58 ;  /* 0x0000003a3b15723e */ /* 0x000fc400000010ff */
[----:B------:R-:W-:Y:S02]  /*a630*/  F2FP.BF16.F32.PACK_AB R22, R61, R178 ;  /* 0x000000b23d16723e */ /* 0x000fe400000010ff */
[----:B------:R-:W-:Y:S02]  /*a640*/  F2FP.BF16.F32.PACK_AB R23, R63, R62 ;  /* 0x0000003e3f17723e */ /* 0x000fe400000010ff */
[----:B-1----:R-:W-:Y:S02]  /*a650*/  @P2 SHF.R.U32.HI R33, RZ, R37, R34 ;  /* 0x00000025ff212219 */ /* 0x002fe40000011622 */
[----:B------:R-:W-:Y:S01]  /*a660*/  MOV R150, R150 ;  /* 0x0000009600967202 */ /* 0x000fe20000000f00 */
[----:B------:R1:W-:Y:S01]  /*a670*/  STSM.16.M88.4 [R35], R20 ;  /* 0x0000001423007844 */ /* 0x0003e20000000200 */
[----:B0-----:R-:W-:Y:S02]  /*a680*/  F2FP.BF16.F32.PACK_AB R4, R65, R179 ;  /* 0x000000b34104723e */ /* 0x001fe400000010ff */
[----:B------:R-:W-:-:S02]  /*a690*/  F2FP.BF16.F32.PACK_AB R5, R67, R66 ;  /* 0x000000424305723e */ /* 0x000fc400000010ff */
[----:B------:R-:W-:Y:S02]  /*a6a0*/  F2FP.BF16.F32.PACK_AB R6, R69, R180 ;  /* 0x000000b44506723e */ /* 0x000fe400000010ff */
[----:B------:R-:W-:Y:S02]  /*a6b0*/  F2FP.BF16.F32.PACK_AB R7, R71, R70 ;  /* 0x000000464707723e */ /* 0x000fe400000010ff */
[----:B------:R-:W-:Y:S02]  /*a6c0*/  MOV R146, R146 ;  /* 0x0000009200927202 */ /* 0x000fe40000000f00 */
[----:B---3--:R-:W-:Y:S01]  /*a6d0*/  F2FP.BF16.F32.PACK_AB R8, R73, R181 ;  /* 0x000000b54908723e */ /* 0x008fe200000010ff */
[----:B------:R-:W-:Y:S01]  /*a6e0*/  STSM.16.M88.4 [R150], R4 ;  /* 0x0000000496007844 */ /* 0x000fe20000000200 */
[----:B------:R-:W-:Y:S02]  /*a6f0*/  F2FP.BF16.F32.PACK_AB R9, R75, R74 ;  /* 0x0000004a4b09723e */ /* 0x000fe400000010ff */
[----:B------:R-:W-:-:S02]  /*a700*/  F2FP.BF16.F32.PACK_AB R10, R77, R182 ;  /* 0x000000b64d0a723e */ /* 0x000fc400000010ff */
[----:B-1----:R-:W-:Y:S02]  /*a710*/  IADD3 R35, -R33, RZ, RZ ;  /* 0x000000ff21237210 */ /* 0x002fe40007ffe1ff */
[----:B------:R-:W-:Y:S02]  /*a720*/  F2FP.BF16.F32.PACK_AB R11, R79, R78 ;  /* 0x0000004e4f0b723e */ /* 0x000fe400000010ff */
[----:B------:R-:W-:Y:S01]  /*a730*/  MOV R138, R138 ;  /* 0x0000008a008a7202 */ /* 0x000fe20000000f00 */
[----:B------:R-:W-:Y:S01]  /*a740*/  IMAD R35, R156, R35, R39 ;  /* 0x000000239c237224 */ /* 0x000fe200078e0227 */
[----:B------:R-:W-:Y:S01]  /*a750*/  F2FP.BF16.F32.PACK_AB R12, R81, R183 ;  /* 0x000000b7510c723e */ /* 0x000fe200000010ff */
[----:B------:R0:W-:Y:S01]  /*a760*/  STSM.16.M88.4 [R146], R8 ;  /* 0x0000000892007844 */ /* 0x0001e20000000200 */
[----:B------:R-:W-:Y:S02]  /*a770*/  F2FP.BF16.F32.PACK_AB R13, R83, R82 ;  /* 0x00000052530d723e */ /* 0x000fe400000010ff */
[----:B------:R-:W-:-:S02]  /*a780*/  F2FP.BF16.F32.PACK_AB R14, R85, R184 ;  /* 0x000000b8550e723e */ /* 0x000fc400000010ff */
[----:B------:R-:W-:Y:S02]  /*a790*/  F2FP.BF16.F32.PACK_AB R15, R87, R86 ;  /* 0x00000056570f723e */ /* 0x000fe400000010ff */
[----:B------:R-:W-:Y:S01]  /*a7a0*/  LOP3.LUT R120, R120, R115, RZ, 0x3c, !PT ;  /* 0x0000007378787212 */ /* 0x000fe200078e3cff */
[----:B------:R-:W-:Y:S01]  /*a7b0*/  IMAD.X R115, RZ, RZ, R155, P0 ;  /* 0x000000ffff737224 */ /* 0x000fe200000e069b */
[----:B------:R-:W-:Y:S01]  /*a7c0*/  LOP3.LUT R122, R123, 0x380, RZ, 0xc0, !PT ;  /* 0x000003807b7a7812 */ /* 0x000fe200078ec0ff */
[----:B------:R1:W-:Y:S01]  /*a7d0*/  STSM.16.M88.4 [R138], R12 ;  /* 0x0000000c8a007844 */ /* 0x0003e20000000200 */
[----:B------:R-:W-:Y:S02]  /*a7e0*/  MOV R134, R134 ;  /* 0x0000008600867202 */ /* 0x000fe40000000f00 */
[----:B------:R-:W-:Y:S02]  /*a7f0*/  F2FP.BF16.F32.PACK_AB R20, R89, R185 ;  /* 0x000000b95914723e */ /* 0x000fe400000010ff */
[----:B------:R-:W-:Y:S01]  /*a800*/  F2FP.BF16.F32.PACK_AB R21, R91, R90 ;  /* 0x0000005a5b15723e */ /* 0x000fe200000010ff */
[----:B0-----:R-:W-:Y:S01]  /*a810*/  IMAD.U32 R10, RZ, RZ, UR5 ;  /* 0x00000005ff0a7e24 */ /* 0x001fe2000f8e00ff */
[----:B------:R-:W-:Y:S01]  /*a820*/  SHF.R.S32.HI R9, RZ, 0x1f, R33 ;  /* 0x0000001fff097819 */ /* 0x000fe20000011421 */
[----:B------:R-:W-:Y:S01]  /*a830*/  ULDC UR5, c[0x0][0xb88] ;  /* 0x0002e20000057ab9 */ /* 0x000fe20000000800 */
[----:B------:R-:W-:-:S02]  /*a840*/  SHF.R.S32.HI R8, RZ, 0x1f, R35 ;  /* 0x0000001fff087819 */ /* 0x000fc40000011423 */
[----:B------:R-:W-:Y:S02]  /*a850*/  F2FP.BF16.F32.PACK_AB R22, R93, R186 ;  /* 0x000000ba5d16723e */ /* 0x000fe400000010ff */
[----:B------:R-:W-:Y:S02]  /*a860*/  F2FP.BF16.F32.PACK_AB R23, R95, R94 ;  /* 0x0000005e5f17723e */ /* 0x000fe400000010ff */
[----:B------:R-:W-:Y:S01]  /*a870*/  MOV R130, R130 ;  /* 0x0000008200827202 */ /* 0x000fe20000000f00 */
[----:B-1----:R-:W-:Y:S01]  /*a880*/  VIADD R15, R225, UR60 ;  /* 0x0000003ce10f7c36 */ /* 0x002fe20008000000 */
[----:B------:R-:W-:Y:S01]  /*a890*/  IADD3 R12, P0, R33, UR6, RZ ;  /* 0x00000006210c7c10 */ /* 0x000fe2000ff1e0ff */
[----:B------:R0:W-:Y:S01]  /*a8a0*/  STSM.16.M88.4 [R134], R20 ;  /* 0x0000001486007844 */ /* 0x0001e20000000200 */
[----:B------:R-:W-:Y:S02]  /*a8b0*/  F2FP.BF16.F32.PACK_AB R4, R164, R187 ;  /* 0x000000bba404723e */ /* 0x000fe400000010ff */
[----:B------:R-:W-:Y:S01]  /*a8c0*/  IADD3.X R13, R9, UR7, R10, P0, !PT ;  /* 0x00000007090d7c10 */ /* 0x000fe200087fe40a */
[----:B------:R-:W-:Y:S01]  /*a8d0*/  ULDC.64 UR6, c[0x0][0xc88] ;  /* 0x0003220000067ab9 */ /* 0x000fe20000000a00 */
[----:B------:R-:W-:Y:S01]  /*a8e0*/  F2FP.BF16.F32.PACK_AB R5, R99, R98 ;  /* 0x000000626305723e */ /* 0x000fe200000010ff */
[----:B------:R-:W-:Y:S01]  /*a8f0*/  IMAD R8, R8, UR6, RZ ;  /* 0x0000000608087c24 */ /* 0x000fe2000f8e02ff */
[----:B------:R-:W-:Y:S01]  /*a900*/  F2FP.BF16.F32.PACK_AB R6, R165, R188 ;  /* 0x000000bca506723e */ /* 0x000fe200000010ff */
[----:B------:R-:W-:Y:S01]  /*a910*/  IMAD.WIDE.U32 R12, R35, UR6, R12 ;  /* 0x00000006230c7c25 */ /* 0x000fe2000f8e000c */
[----:B------:R-:W-:-:S02]  /*a920*/  F2FP.BF16.F32.PACK_AB R7, R103, R102 ;  /* 0x000000666707723e */ /* 0x000fc400000010ff */
[----:B------:R-:W-:Y:S01]  /*a930*/  SHF.R.U64 R122, R122, 0x3, RZ ;  /* 0x000000037a7a7819 */ /* 0x000fe200000012ff */
[----:B------:R-:W-:Y:S01]  /*a940*/  IMAD R35, R35, UR7, R8 ;  /* 0x0000000723237c24 */ /* 0x000fe2000f8e0208 */
[----:B------:R-:W-:Y:S01]  /*a950*/  F2FP.BF16.F32.PACK_AB R11, R44, R40 ;  /* 0x000000282c0b723e */ /* 0x000fe200000010ff */
[----:B------:R1:W-:Y:S01]  /*a960*/  STSM.16.M88.4 [R130], R4 ;  /* 0x0000000482007844 */ /* 0x0003e20000000200 */
[----:B------:R-:W-:Y:S01]  /*a970*/  LOP3.LUT R122, R122, R123, RZ, 0x3c, !PT ;  /* 0x0000007b7a7a7212 */ /* 0x000fe200078e3cff */
[----:B------:R-:W-:Y:S01]  /*a980*/  ULDC.64 UR6, c[0x0][0xc50] ;  /* 0x0003140000067ab9 */ /* 0x000fe20000000a00 */
[----:B------:R-:W-:Y:S01]  /*a990*/  IMAD R44, R156, UR5, RZ ;  /* 0x000000059c2c7c24 */ /* 0x000fe2000f8e02ff */
[----:B------:R-:W-:Y:S01]  /*a9a0*/  LOP3.LUT P0, RZ, R223, 0x3, RZ, 0xc0, !PT ;  /* 0x00000003dfff7812 */ /* 0x000fe2000780c0ff */
[----:B------:R-:W-:Y:S01]  /*a9b0*/  IMAD.X R123, RZ, RZ, R155, P3 ;  /* 0x000000ffff7b7224 */ /* 0x000fe200018e069b */
[----:B------:R-:W-:Y:S02]  /*a9c0*/  F2FP.BF16.F32.PACK_AB R8, R166, R189 ;  /* 0x000000bda608723e */ /* 0x000fe400000010ff */
[----:B------:R-:W-:-:S02]  /*a9d0*/  F2FP.BF16.F32.PACK_AB R9, R36, R32 ;  /* 0x000000202409723e */ /* 0x000fc400000010ff */
[----:B------:R-:W-:Y:S02]  /*a9e0*/  F2FP.BF16.F32.PACK_AB R10, R167, R190 ;  /* 0x000000bea70a723e */ /* 0x000fe400000010ff */
[----:B0-----:R-:W-:Y:S02]  /*a9f0*/  LEA R20, P3, R12, UR6, 0x2 ;  /* 0x000000060c147c11 */ /* 0x001fe4000f8610ff */
[C---:B------:R-:W-:Y:S01]  /*aa00*/  ISETP.GE.OR P1, PT, R15.reuse, R44, P0 ;  /* 0x0000002c0f00720c */ /* 0x040fe20000726670 */
[----:B------:R0:W-:Y:S01]  /*aa10*/  STSM.16.M88.4 [R31], R8 ;  /* 0x000000081f007844 */ /* 0x0001e20000000200 */
        /* <DEDUP_REMOVED lines=22> */
[----:B------:R-:W-:-:S02]  /*ab80*/  F2FP.BF16.F32.PACK_AB R138, R141, R140 ;  /* 0x0000008c8d8a723e */ /* 0x000fc400000010ff */
[----:B------:R-:W-:Y:S01]  /*ab90*/  F2FP.BF16.F32.PACK_AB R139, R160, R159 ;  /* 0x0000009fa08b723e */ /* 0x000fe200000010ff */
[----:B------:R-:W-:Y:S01]  /*aba0*/  STSM.16.M88.4 [R26], R12 ;  /* 0x0000000c1a007844 */ /* 0x000fe20000000200 */
[----:B------:R-:W-:Y:S02]  /*abb0*/  F2FP.BF16.F32.PACK_AB R160, R145, R144 ;  /* 0x0000009091a0723e */ /* 0x000fe400000010ff */
[----:B------:R-:W-:Y:S01]  /*abc0*/  LOP3.LUT R116, R117, 0x380, RZ, 0xc0, !PT ;  /* 0x0000038075747812 */ /* 0x000fe200078ec0ff */
[----:B------:R-:W-:Y:S01]  /*abd0*/  STSM.16.M88.4 [R27], R136 ;  /* 0x000000881b007844 */ /* 0x000fe20000000200 */
[----:B------:R-:W-:Y:S01]  /*abe0*/  UIMAD UR5, UR10, UR8, URZ ;  /* 0x000000080a0572a4 */ /* 0x000fe2000f8e023f */
[----:B------:R-:W-:Y:S01]  /*abf0*/  VIADD R46, R0, UR60 ;  /* 0x0000003c002e7c36 */ /* 0x000fe20008000000 */
[----:B------:R-:W-:Y:S01]  /*ac00*/  UIMAD.WIDE.U32 UR6, UR11, UR8, URZ ;  /* 0x000000080b0672a5 */ /* 0x000fe2000f8e003f */
[----:B------:R-:W-:Y:S01]  /*ac10*/  STSM.16.M88.4 [R30], R160 ;  /* 0x000000a01e007844 */ /* 0x000fe20000000200 */
[----:B------:R-:W-:-:S02]  /*ac20*/  LOP3.LUT R118, R119, 0x380, RZ, 0xc0, !PT ;  /* 0x0000038077767812 */ /* 0x000fc400078ec0ff */
[----:B------:R-:W-:Y:S01]  /*ac30*/  SHF.R.U64 R116, R116, 0x3, RZ ;  /* 0x0000000374747819 */ /* 0x000fe200000012ff */
[----:B------:R-:W-:Y:S01]  /*ac40*/  BAR.SYNC.DEFER_BLOCKING 0x1, 0x100 ;  /* 0x0044000000007b1d */ /* 0x000fe20000010000 */
[----:B------:R-:W-:Y:S01]  /*ac50*/  UIMAD UR5, UR11, UR9, UR5 ;  /* 0x000000090b0572a4 */ /* 0x000fe2000f8e0205 */
[----:B------:R-:W-:Y:S01]  /*ac60*/  IMAD.MOV.U32 R45, RZ, RZ, R46 ;  /* 0x000000ffff2d7224 */ /* 0x000fe200078e002e */
[----:B------:R-:W-:Y:S02]  /*ac70*/  SHF.R.U64 R118, R118, 0x3, RZ ;  /* 0x0000000376767819 */ /* 0x000fe400000012ff */
[----:B------:R-:W-:Y:S01]  /*ac80*/  LOP3.LUT R116, R116, R117, RZ, 0x3c, !PT ;  /* 0x0000007574747212 */ /* 0x000fe200078e3cff */
[----:B------:R-:W-:Y:S01]  /*ac90*/  ULDC.64 UR10, c[0x0][0xbf0] ;  /* 0x0002fc00000a7ab9 */ /* 0x000fe20000000a00 */
[----:B-1----:R1:W-:Y:S01]  /*aca0*/  @!P1 ST.E desc[UR36][R40.64], R3 ;  /* 0x0000000328009985 */ /* 0x0023e2000c101924 */
[----:B------:R-:W-:Y:S01]  /*acb0*/  UIMAD UR8, UR12, UR10, URZ ;  /* 0x0000000a0c0872a4 */ /* 0x000fe2000f8e023f */
[----:B------:R-:W-:Y:S01]  /*acc0*/  LOP3.LUT R118, R118, R119, RZ, 0x3c, !PT ;  /* 0x0000007776767212 */ /* 0x000fe200078e3cff */
[----:B------:R-:W-:Y:S01]  /*acd0*/  UIADD3 UR7, UR7, UR5, URZ ;  /* 0x0000000507077290 */ /* 0x000fe2000fffe03f */
[--C-:B------:R-:W-:Y:S01]  /*ace0*/  IMAD.X R117, RZ, RZ, R155.reuse, P6 ;  /* 0x000000ffff757224 */ /* 0x100fe200030e069b */
[----:B-1----:R-:W1:Y:S01]  /*acf0*/  @P2 LDC R3, c[0x0][0xcec] ;  /* 0x00033b00ff032b82 */ /* 0x002e620000000800 */
[----:B------:R-:W-:Y:S01]  /*ad00*/  UIMAD UR5, UR13, UR11, UR8 ;  /* 0x0000000b0d0572a4 */ /* 0x000fe2000f8e0208 */
[----:B------:R-:W-:Y:S01]  /*ad10*/  IMAD.X R119, RZ, RZ, R155, P5 ;  /* 0x000000ffff777224 */ /* 0x000fe200028e069b */
[----:B------:R-:W-:Y:S01]  /*ad20*/  UIMAD.WIDE.U32 UR6, UR13, UR10, UR6 ;  /* 0x0000000a0d0672a5 */ /* 0x000fe2000f8e0006 */
[----:B0-----:R0:W-:Y:S01]  /*ad30*/  @!P0 ST.E desc[UR36][R42.64], R2 ;  /* 0x000000022a008985 */ /* 0x0011e2000c101924 */
[----:B------:R-:W-:-:S02]  /*ad40*/  ULDC.64 UR8, c[0x0][0xbe0] ;  /* 0x0002f80000087ab9 */ /* 0x000fc40000000a00 */
[----:B------:R-:W-:Y:S01]  /*ad50*/  UIADD3 UR5, UR7, UR5, URZ ;  /* 0x0000000507057290 */ /* 0x000fe2000fffe03f */
[----:B------:R3:W5:Y:S04]  /*ad60*/  LD.E.128 R20, desc[UR36][R28.64] ;  /* 0x000000241c147980 */ /* 0x000768000c101d00 */
[----:B------:R3:W5:Y:S04]  /*ad70*/  LD.E.128 R32, desc[UR36][R16.64] ;  /* 0x0000002410207980 */ /* 0x000768000c101d00 */
[----:B------:R3:W5:Y:S01]  /*ad80*/  LD.E.128 R36, desc[UR36][R18.64] ;  /* 0x0000002412247980 */ /* 0x000762000c101d00 */
[----:B-1----:R-:W-:-:S03]  /*ad90*/  @P2 IMAD.HI.U32 R0, R46, R3, RZ ;  /* 0x000000032e002227 */ /* 0x002fc600078e00ff */
[----:B------:R-:W5:Y:S02]  /*ada0*/  LD.E.128 R96, desc[UR36][R96.64] ;  /* 0x0000002460607980 */ /* 0x000f64000c101d00 */
[----:B--2---:R-:W-:Y:S01]  /*adb0*/  @P2 SHF.R.U32.HI R45, RZ, R47, R0 ;  /* 0x0000002fff2d2219 */ /* 0x004fe20000011600 */
[----:B0-----:R-:W-:Y:S01]  /*adc0*/  IMAD.U32 R2, RZ, RZ, UR6 ;  /* 0x00000006ff027e24 */ /* 0x001fe2000f8e00ff */
[----:B------:R-:W5:Y:S02]  /*add0*/  LD.E.128 R100, desc[UR36][R100.64] ;  /* 0x0000002464647980 */ /* 0x000f64000c101d00 */
[--C-:B------:R-:W-:Y:S01]  /*ade0*/  SHF.R.S32.HI R0, RZ, 0x1f, R45.reuse ;  /* 0x0000001fff007819 */ /* 0x100fe2000001142d */
[----:B------:R-:W-:Y:S01]  /*adf0*/  IMAD.MOV R47, RZ, RZ, -R45 ;  /* 0x000000ffff2f7224 */ /* 0x000fe200078e0a2d */
[----:B------:R3:W5:Y:S01]  /*ae00*/  LD.E.128 R4, desc[UR36][R104.64] ;  /* 0x0000002468047980 */ /* 0x000762000c101d00 */
[----:B------:R-:W-:Y:S01]  /*ae10*/  IMAD.U32 R3, RZ, RZ, UR7 ;  /* 0x00000007ff037e24 */ /* 0x000fe2000f8e00ff */
[----:B------:R-:W-:Y:S01]  /*ae20*/  ULDC.64 UR6, c[0x0][0xbd8] ;  /* 0x0002f60000067ab9 */ /* 0x000fe20000000a00 */
[----:B------:R-:W-:Y:S01]  /*ae30*/  IMAD R0, R0, UR8, RZ ;  /* 0x0000000800007c24 */ /* 0x000fe2000f8e02ff */
[----:B------:R3:W5:Y:S01]  /*ae40*/  LD.E.128 R8, desc[UR36][R106.64] ;  /* 0x000000246a087980 */ /* 0x000762000c101d00 */
[----:B------:R-:W-:-:S02]  /*ae50*/  IMAD R47, R156, R47, R46 ;  /* 0x0000002f9c2f7224 */ /* 0x000fc400078e022e */
[----:B------:R-:W-:Y:S01]  /*ae60*/  IMAD.U32 R3, RZ, RZ, UR5 ;  /* 0x00000005ff037e24 */ /* 0x000fe2000f8e00ff */
[----:B------:R3:W5:Y:S01]  /*ae70*/  LD.E.128 R12, desc[UR36][R108.64] ;  /* 0x000000246c0c7980 */ /* 0x000762000c101d00 */
[C---:B------:R-:W-:Y:S01]  /*ae80*/  IMAD R61, R45.reuse, UR9, R0 ;  /* 0x000000092d3d7c24 */ /* 0x040fe2000f8e0200 */
[----:B------:R-:W-:Y:S02]  /*ae90*/  SHF.R.S32.HI R0, RZ, 0x1f, R47 ;  /* 0x0000001fff007819 */ /* 0x000fe4000001142f */
[----:B------:R3:W5:Y:S01]  /*aea0*/  LD.E.128 R48, desc[UR36][R110.64] ;  /* 0x000000246e307980 */ /* 0x000762000c101d00 */
[----:B------:R-:W-:-:S03]  /*aeb0*/  IMAD.WIDE.U32 R2, R45, UR8, R2 ;  /* 0x000000082d027c25 */ /* 0x000fc6000f8e0002 */
[----:B------:R3:W5:Y:S04]  /*aec0*/  LD.E.128 R24, desc[UR36][R112.64] ;  /* 0x0000002470187980 */ /* 0x000768000c101d00 */
[----:B------:R3:W5:Y:S04]  /*aed0*/  LD.E.128 R40, desc[UR36][R114.64] ;  /* 0x0000002472287980 */ /* 0x000768000c101d00 */
[----:B------:R3:W5:Y:S04]  /*aee0*/  LD.E.128 R28, desc[UR36][R116.64] ;  /* 0x00000024741c7980 */ /* 0x000768000c101d00 */
[----:B------:R3:W5:Y:S04]  /*aef0*/  LD.E.128 R56, desc[UR36][R118.64] ;  /* 0x0000002476387980 */ /* 0x000768000c101d00 */
[----:B------:R3:W5:Y:S04]  /*af00*/  LD.E.128 R52, desc[UR36][R120.64] ;  /* 0x0000002478347980 */ /* 0x000768000c101d00 */
[----:B------:R3:W5:Y:S04]  /*af10*/  LD.E.128 R16, desc[UR36][R122.64] ;  /* 0x000000247a107980 */ /* 0x000768000c101d00 */
[----:B------:R-:W5:Y:S01]  /*af20*/  LD.E.128 R124, desc[UR36][R126.64] ;  /* 0x000000247e7c7980 */ /* 0x000f62000c101d00 */
[----:B------:R-:W-:Y:S01]  /*af30*/  VIADD R65, R221, UR60 ;  /* 0x0000003cdd417c36 */ /* 0x000fe20008000000 */
[----:B------:R-:W-:Y:S01]  /*af40*/  BSSY B1, `(.L_x_4693) ;  /* 0x000002e000017945 */ /* 0x000fe20003800000 */
[----:B------:R-:W-:Y:S01]  /*af50*/  IMAD.IADD R3, R3, 0x1, R61 ;  /* 0x0000000103037824 */ /* 0x000fe200078e023d */
[----:B------:R-:W-:Y:S01]  /*af60*/  @!PT LDS RZ, [RZ] ;  /* 0x00000000fffff984 */ /* 0x000fe20000000800 */
[----:B------:R-:W-:Y:S01]  /*af70*/  @!PT LDS RZ, [RZ] ;  /* 0x00000000fffff984 */ /* 0x000fe20000000800 */
[----:B------:R-:W-:Y:S01]  /*af80*/  @!PT LDS RZ, [RZ] ;  /* 0x00000000fffff984 */ /* 0x000fe20000000800 */
[----:B------:R-:W-:Y:S01]  /*af90*/  @!PT LDS RZ, [RZ] ;  /* 0x00000000fffff984 */ /* 0x000fe20000000800 */
[----:B------:R0:W-:Y:S06]  /*afa0*/  MEMBAR.ALL.CTA ;  /* 0x0000000000007992 */ /* 0x0001ec0000008000 */
[----:B0-----:R-:W0:Y:S01]  /*afb0*/  FENCE.VIEW.ASYNC.S ;  /* 0x00000000000073c6 */ /* 0x001e220000000000 */
[----:B------:R-:W-:Y:S01]  /*afc0*/  IMAD R0, R0, UR6, RZ ;  /* 0x0000000600007c24 */ /* 0x000fe2000f8e02ff */
[CC--:B------:R-:W-:Y:S01]  /*afd0*/  ISETP.GE.AND P2, PT, R65.reuse, R44.reuse, PT ;  /* 0x0000002c4100720c */ /* 0x0c0fe20003f46270 */
[----:B------:R-:W-:Y:S01]  /*afe0*/  VIADD R45, R65, 0x20 ;  /* 0x00000020412d7836 */ /* 0x000fe20000000000 */
[----:B------:R-:W-:Y:S01]  /*aff0*/  SHF.R.S32.HI R196, RZ, 0x1f, R215 ;  /* 0x0000001fffc47819 */ /* 0x000fe200000114d7 */
[C---:B------:R-:W-:Y:S01]  /*b000*/  IMAD R61, R47.reuse, UR7, R0 ;  /* 0x000000072f3d7c24 */ /* 0x040fe2000f8e0200 */
[----:B------:R-:W-:Y:S01]  /*b010*/  SHF.R.S32.HI R197, RZ, 0x1f, R216 ;  /* 0x0000001fffc57819 */ /* 0x000fe200000114d8 */
[----:B------:R-:W-:Y:S01]  /*b020*/  IMAD.WIDE.U32 R2, R47, UR6, R2 ;  /* 0x000000062f027c25 */ /* 0x000fe2000f8e0002 */
[----:B------:R-:W-:Y:S01]  /*b030*/  ISETP.GE.AND P1, PT, R45, R44, PT ;  /* 0x0000002c2d00720c */ /* 0x000fe20003f26270 */
[----:B------:R-:W-:Y:S01]  /*b040*/  ULDC.64 UR6, c[0x0][0xb80] ;  /* 0x0002e00000067ab9 */ /* 0x000fe20000000a00 */
[----:B------:R-:W-:Y:S01]  /*b050*/  SHF.R.S32.HI R198, RZ, 0x1f, R200 ;  /* 0x0000001fffc67819 */ /* 0x000fe200000114c8 */
[----:B------:R-:W-:Y:S01]  /*b060*/  VIADD R45, R65, 0x40 ;  /* 0x00000040412d7836 */ /* 0x000fe20000000000 */
[----:B------:R-:W-:Y:S01]  /*b070*/  LEA R0, P3, R2, UR6, 0x1 ;  /* 0x0000000602007c11 */ /* 0x000fe2000f8608ff */
[----:B------:R-:W-:-:S02]  /*b080*/  IMAD.IADD R3, R3, 0x1, R61 ;  /* 0x0000000103037824 */ /* 0x000fc400078e023d */
[----:B------:R-:W-:Y:S01]  /*b090*/  VIADD R195, R195, 0x32420 ;  /* 0x00032420c3c37836 */ /* 0x000fe20000000000 */
[----:B------:R-:W-:Y:S01]  /*b0a0*/  ISETP.GE.AND P0, PT, R45, R44, PT ;  /* 0x0000002c2d00720c */ /* 0x000fe20003f06270 */
[----:B0-----:R3:W0:Y:S01]  /*b0b0*/  SHFL.IDX PT, R62, R0, RZ, 0x181f ;  /* 0x00181fff003e7589 */ /* 0x00162200000e0000 */
[----:B------:R-:W-:Y:S02]  /*b0c0*/  LEA.HI.X R45, R2, UR7, R3, 0x1, P3 ;  /* 0x00000007022d7c11 */ /* 0x000fe400098f0c03 */
[----:B------:R-:W-:-:S03]  /*b0d0*/  PRMT R195, RZ, 0x654, R195 ;  /* 0x00000654ffc37816 */ /* 0x000fc600000000c3 */
[----:B------:R3:W1:Y:S01]  /*b0e0*/  SHFL.IDX PT, R64, R45, RZ, 0x181f ;  /* 0x00181fff2d407589 */ /* 0x00066200000e0000 */
[----:B------:R3:W-:Y:S01]  /*b0f0*/  SYNCS.ARRIVE.TRANS64.RED.A1T0 RZ, [R195+URZ], RZ ;  /* 0x000000ffc3ff79a7 */ /* 0x0007e2000810043f */
        /* <DEDUP_REMOVED lines=18> */
.L_x_4694:
[----:B------:R-:W-:Y:S05]  /*b220*/  BSYNC B1 ;  /* 0x0000000000017941 */ /* 0x000fea0003800000 */
.L_x_4693:
        /* <DEDUP_REMOVED lines=21> */
.L_x_4696:
[----:B------:R-:W-:Y:S05]  /*b380*/  BSYNC B1 ;  /* 0x0000000000017941 */ /* 0x000fea0003800000 */
.L_x_4695:
        /* <DEDUP_REMOVED lines=21> */
.L_x_4698:
[----:B------:R-:W-:Y:S05]  /*b4e0*/  BSYNC B1 ;  /* 0x0000000000017941 */ /* 0x000fea0003800000 */
.L_x_4697:
        /* <DEDUP_REMOVED lines=24> */
.L_x_4692:
[----:B------:R-:W0:Y:S01]  /*b670*/  LDC R8, c[0x0][0xce8] ;  /* 0x00033a00ff087b82 */ /* 0x000e220000000800 */
[----:B------:R-:W1:Y:S01]  /*b680*/  S2R R0, SR_TID.X ;  /* 0x0000000000007919 */ /* 0x000e620000002100 */
[----:B------:R-:W-:Y:S01]  /*b690*/  R2UR UR6, R219 ;  /* 0x00000000db0672ca */ /* 0x000fe200000e0000 */
[----:B------:R-:W-:Y:S01]  /*b6a0*/  BSSY B1, `(.L_x_4700) ;  /* 0x0000035000017945 */ /* 0x000fe20003800000 */
[----:B------:R-:W-:Y:S01]  /*b6b0*/  R2UR UR5, R220 ;  /* 0x00000000dc0572ca */ /* 0x000fe200000e0000 */
[----:B------:R-:W-:-:S10]  /*b6c0*/  IMAD R6, R218, 0x20, R221 ;  /* 0x00000020da067824 */ /* 0x000fd400078e02dd */
[----:B------:R-:W-:Y:S02]  /*b6d0*/  USHF.R.S32.HI UR8, URZ, 0x1f, UR6 ;  /* 0x0000001f3f087899 */ /* 0x000fe40008011406 */
[----:B------:R-:W-:Y:S01]  /*b6e0*/  USHF.R.S32.HI UR9, URZ, 0x1f, UR5 ;  /* 0x0000001f3f097899 */ /* 0x000fe20008011405 */
[----:B0-----:R-:W-:Y:S01]  /*b6f0*/  ISETP.NE.AND P1, PT, R8, 0x1, PT ;  /* 0x000000010800780c */ /* 0x001fe20003f25270 */
[----:B-1----:R-:W-:-:S12]  /*b700*/  VIADD R0, R0, 0xffffff80 ;  /* 0xffffff8000007836 */ /* 0x002fd80000000000 */
[----:B------:R-:W0:Y:S01]  /*b710*/  @P1 LDC R9, c[0x0][0xcec] ;  /* 0x00033b00ff091b82 */ /* 0x000e220000000800 */
[----:B------:R-:W-:-:S07]  /*b720*/  ISETP.GE.AND P0, PT, R0, 0x80, PT ;  /* 0x000000800000780c */ /* 0x000fce0003f06270 */
[----:B------:R-:W1:Y:S06]  /*b730*/  @P1 LDC R11, c[0x0][0xcf0] ;  /* 0x00033c00ff0b1b82 */ /* 0x000e6c0000000800 */
[----:B------:R-:W-:Y:S05]  /*b740*/  @P0 BRA `(.L_x_4701) ;  /* 0x0000000000a80947 */ /* 0x000fea0003800000 */
[----:B------:R-:W2:Y:S01]  /*b750*/  S2R R0, SR_TID.X ;  /* 0x0000000000007919 */ /* 0x000ea20000002100 */
[----:B------:R-:W3:Y:S01]  /*b760*/  LDC R3, c[0x0][0xce8] ;  /* 0x00033a00ff037b82 */ /* 0x000ee20000000800 */
[----:B------:R-:W-:Y:S01]  /*b770*/  MOV R4, UR60 ;  /* 0x0000003c00047c02 */ /* 0x000fe20008000f00 */
[----:B------:R-:W-:Y:S02]  /*b780*/  ULDC UR5, c[0x0][0xb88] ;  /* 0x0002e20000057ab9 */ /* 0x000fe40000000800 */
[----:B---3--:R-:W-:Y:S01]  /*b790*/  IMAD R5, R3, UR5, RZ ;  /* 0x0000000503057c24 */ /* 0x008fe2000f8e02ff */
[----:B--2---:R-:W-:-:S04]  /*b7a0*/  IADD3 R4, R4, -0x80, R0 ;  /* 0xffffff8004047810 */ /* 0x004fc80007ffe000 */
[----:B------:R-:W-:-:S13]  /*b7b0*/  ISETP.GE.AND P0, PT, R4, R5, PT ;  /* 0x000000050400720c */ /* 0x000fda0003f06270 */
[----:B------:R-:W-:Y:S05]  /*b7c0*/  @P0 BRA `(.L_x_4701) ;  /* 0x0000000000880947 */ /* 0x000fea0003800000 */
[----:B------:R-:W-:Y:S01]  /*b7d0*/  ISETP.NE.AND P0, PT, R3, 0x1, PT ;  /* 0x000000010300780c */ /* 0x000fe20003f05270 */
[----:B------:R-:W-:Y:S01]  /*b7e0*/  ULDC.64 UR10, c[0x0][0xc90] ;  /* 0x00032400000a7ab9 */ /* 0x000fe20000000a00 */
[----:B------:R-:W-:Y:S01]  /*b7f0*/  R2UR UR13, R219 ;  /* 0x00000000db0d72ca */ /* 0x000fe200000e0000 */
[----:B------:R-:W-:Y:S01]  /*b800*/  UIMAD UR5, UR8, UR10, URZ ;  /* 0x0000000a080572a4 */ /* 0x000fe2000f8e023f */
[----:B------:R-:W-:Y:S01]  /*b810*/  R2UR UR12, R220 ;  /* 0x00000000dc0c72ca */ /* 0x000fe200000e0000 */
[----:B------:R-:W-:-:S08]  /*b820*/  IMAD.MOV.U32 R2, RZ, RZ, R4 ;  /* 0x000000ffff027224 */ /* 0x000fd000078e0004 */
        /* <DEDUP_REMOVED lines=28> */
.L_x_4701:
[----:B------:R-:W-:Y:S05]  /*b9f0*/  BSYNC B1 ;  /* 0x0000000000017941 */ /* 0x000fea0003800000 */
.L_x_4700:
[----:B------:R-:W-:Y:S01]  /*ba00*/  R2UR UR13, R219 ;  /* 0x00000000db0d72ca */ /* 0x000fe200000e0000 */
[----:B------:R-:W-:Y:S01]  /*ba10*/  ULDC.64 UR10, c[0x0][0xbe8] ;  /* 0x0002fa00000a7ab9 */ /* 0x000fe20000000a00 */
[----:B------:R-:W-:Y:S01]  /*ba20*/  R2UR UR12, R220 ;  /* 0x00000000dc0c72ca */ /* 0x000fe200000e0000 */
[----:B------:R-:W-:Y:S01]  /*ba30*/  UIMAD UR5, UR8, UR10, URZ ;  /* 0x0000000a080572a4 */ /* 0x000fe2000f8e023f */
[----:B------:R-:W-:Y:S01]  /*ba40*/  VIADD R6, R6, UR60 ;  /* 0x0000003c06067c36 */ /* 0x000fe20008000000 */
[----:B------:R-:W-:Y:S01]  /*ba50*/  BSSY B1, `(.L_x_4702) ;  /* 0x000003f000017945 */ /* 0x000fe20003800000 */
[----:B------:R-:W-:Y:S02]  /*ba60*/  SHF.R.S32.HI R16, RZ, 0x1f, R215 ;  /* 0x0000001fff107819 */ /* 0x000fe400000114d7 */
[----:B0-----:R-:W-:Y:S01]  /*ba70*/  @P1 IMAD.HI.U32 R0, R6, R9, RZ ;  /* 0x0000000906001227 */ /* 0x001fe200078e00ff */
[----:B------:R-:W-:Y:S02]  /*ba80*/  SHF.R.S32.HI R17, RZ, 0x1f, R216 ;  /* 0x0000001fff117819 */ /* 0x000fe400000114d8 */
[----:B------:R-:W-:Y:S01]  /*ba90*/  SHF.R.S32.HI R18, RZ, 0x1f, R200 ;  /* 0x0000001fff127819 */ /* 0x000fe200000114c8 */
[----:B--2---:R-:W-:Y:S01]  /*baa0*/  IMAD.MOV.U32 R5, RZ, RZ, R6 ;  /* 0x000000ffff057224 */ /* 0x004fe200078e0006 */
[----:B------:R-:W-:Y:S01]  /*bab0*/  UIMAD.WIDE.U32 UR6, UR13, UR10, URZ ;  /* 0x0000000a0d0672a5 */ /* 0x000fe2000f8e003f */
[----:B-1----:R-:W-:Y:S01]  /*bac0*/  @P1 SHF.R.U32.HI R5, RZ, R11, R0 ;  /* 0x0000000bff051219 */ /* 0x002fe20000011600 */
[----:B------:R-:W-:-:S03]  /*bad0*/  UIMAD UR5, UR13, UR11, UR5 ;  /* 0x0000000b0d0572a4 */ /* 0x000fc6000f8e0205 */
[----:B------:R-:W-:Y:S01]  /*bae0*/  ULDC.64 UR10, c[0x0][0xbf0] ;  /* 0x0002fc00000a7ab9 */ /* 0x000fe20000000a00 */
[----:B------:R-:W-:Y:S01]  /*baf0*/  UIADD3 UR7, UR7, UR5, URZ ;  /* 0x0000000507077290 */ /* 0x000fe2000fffe03f */
[--C-:B------:R-:W-:Y:S01]  /*bb00*/  SHF.R.S32.HI R0, RZ, 0x1f, R5.reuse ;  /* 0x0000001fff007819 */ /* 0x100fe20000011405 */
[----:B------:R-:W-:Y:S01]  /*bb10*/  UIMAD UR5, UR9, UR10, URZ ;  /* 0x0000000a090572a4 */ /* 0x000fe2000f8e023f */
[----:B------:R-:W-:Y:S01]  /*bb20*/  IMAD.MOV R7, RZ, RZ, -R5 ;  /* 0x000000ffff077224 */ /* 0x000fe200078e0a05 */
[----:B------:R-:W-:Y:S02]  /*bb30*/  UIMAD.WIDE.U32 UR6, UR12, UR10, UR6 ;  /* 0x0000000a0c0672a5 */ /* 0x000fe4000f8e0006 */
[----:B------:R-:W-:Y:S01]  /*bb40*/  UIMAD UR5, UR12, UR11, UR5 ;  /* 0x0000000b0c0572a4 */ /* 0x000fe2000f8e0205 */
[----:B------:R-:W-:Y:S01]  /*bb50*/  IMAD R7, R8, R7, R6 ;  /* 0x0000000708077224 */ /* 0x000fe200078e0206 */
[----:B------:R-:W-:Y:S01]  /*bb60*/  ULDC.64 UR8, c[0x0][0xbe0] ;  /* 0x0002f80000087ab9 */ /* 0x000fe20000000a00 */
[----:B------:R-:W-:Y:S01]  /*bb70*/  VIADD R6, R221, UR60 ;  /* 0x0000003cdd067c36 */ /* 0x000fe20008000000 */
[----:B------:R-:W-:Y:S01]  /*bb80*/  UIADD3 UR5, UR7, UR5, URZ ;  /* 0x0000000507057290 */ /* 0x000fe2000fffe03f */
[----:B------:R-:W-:-:S02]  /*bb90*/  IMAD R0, R0, UR8, RZ ;  /* 0x0000000800007c24 */ /* 0x000fc4000f8e02ff */
        /* <DEDUP_REMOVED lines=42> */
.L_x_4703:
[----:B------:R-:W-:Y:S05]  /*be40*/  BSYNC B1 ;  /* 0x0000000000017941 */ /* 0x000fea0003800000 */
.L_x_4702:
        /* <DEDUP_REMOVED lines=21> */
.L_x_4705:
[----:B------:R-:W-:Y:S05]  /*bfa0*/  BSYNC B1 ;  /* 0x0000000000017941 */ /* 0x000fea0003800000 */
.L_x_4704:
        /* <DEDUP_REMOVED lines=21> */
.L_x_4707:
[----:B------:R-:W-:Y:S05]  /*c100*/  BSYNC B1 ;  /* 0x0000000000017941 */ /* 0x000fea0003800000 */
.L_x_4706:
        /* <DEDUP_REMOVED lines=22> */
.L_x_4699:
[----:B------:R-:W-:Y:S05]  /*c270*/  BSYNC B0 ;  /* 0x0000000000007941 */ /* 0x000fea0003800000 */
.L_x_4691:
[----:B------:R-:W-:Y:S02]  /*c280*/  ULDC UR5, c[0x0][0xd38] ;  /* 0x00034e0000057ab9 */ /* 0x000fe40000000800 */
[----:B------:R-:W-:-:S06]  /*c290*/  UISETP.GE.AND UP0, UPT, UR4, UR5, UPT ;  /* 0x000000050400728c */ /* 0x000fcc000bf06270 */
[----:B------:R-:W-:-:S13]  /*c2a0*/  PLOP3.LUT P0, PT, PT, PT, UP0, 0x80, 0x0 ;  /* 0x000000000000781c */ /* 0x000fda0003f0f008 */
[----:B------:R-:W-:Y:S05]  /*c2b0*/  @!P0 BRA `(.L_x_4708) ;  /* 0xffffff4800b48947 */ /* 0x000fea000383ffff */
[----:B------:R-:W-:Y:S05]  /*c2c0*/  EXIT ;  /* 0x000000000000794d */ /* 0x000fea0003800000 */
.L_x_4649:
        /* <DEDUP_REMOVED lines=31> */
[----:B------:R-:W-:Y:S01]  /*c4c0*/  UIMAD UR41, UR41, UR40, URZ ;  /* 0x00000028292972a4 */ /* 0x000fe2000f8e023f */
[----:B------:R-:W-:Y:S01]  /*c4d0*/  IMAD.MOV.U32 R18, RZ, RZ, RZ ;  /* 0x000000ffff127224 */ /* 0x000fe200078e00ff */
[----:B------:R-:W-:Y:S01]  /*c4e0*/  USEL UR4, UR4, 0x1, UP0 ;  /* 0x0000000104047887 */ /* 0x000fe20008000000 */
[----:B------:R-:W-:Y:S01]  /*c4f0*/  UMOV UR5, 0x400 ;  /* 0x0000040000057882 */ /* 0x000fe20000000000 */
[----:B------:R-:W-:-:S02]  /*c500*/  ULDC UR47, c[0x0][0xc] ;  /* 0x00000300002f7ab9 */ /* 0x000fc40000000800 */
[----:B------:R-:W-:-:S04]  /*c510*/  UIMAD UR42, UR4, UR42, URZ ;  /* 0x0000002a042a72a4 */ /* 0x000fc8000f8e023f */
[----:B------:R-:W-:Y:S02]  /*c520*/  UIADD3 UR4, UR42, 0x5f, URZ ;  /* 0x0000005f2a047890 */ /* 0x000fe4000fffe03f */
[----:B------:R-:W-:Y:S02]  /*c530*/  UIADD3 UR40, UR42, 0x60, -UR40 ;  /* 0x000000602a287890 */ /* 0x000fe4000fffe828 */
[----:B-1----:R-:W-:Y:S02]  /*c540*/  ULEA UR6, UR6, UR5, 0x18 ;  /* 0x0000000506067291 */ /* 0x002fe4000f8ec03f */
[----:B------:R-:W-:Y:S01]  /*c550*/  UIMAD.WIDE UR4, UR4, 0x2aaaaaab, URZ ;  /* 0x2aaaaaab040478a5 */ /* 0x000fe2000f8e023f */
[C---:B0-----:R-:W-:Y:S01]  /*c560*/  IMAD.SHL.U32 R29, R8.reuse, 0x8, RZ ;  /* 0x00000008081d7824 */ /* 0x041fe200078e00ff */
[----:B------:R-:W-:Y:S02]  /*c570*/  LOP3.LUT R7, R8, 0x7f, RZ, 0xc0, !PT ;  /* 0x0000007f08077812 */ /* 0x000fe400078ec0ff */
[----:B------:R-:W-:Y:S01]  /*c580*/  IMAD.U32 R17, RZ, RZ, UR6 ;  /* 0x00000006ff117e24 */ /* 0x000fe2000f8e00ff */
[----:B------:R-:W-:Y:S01]  /*c590*/  USHF.R.U32.HI UR39, URZ, 0x1f, UR5 ;  /* 0x0000001f3f277899 */ /* 0x000fe20008011605 */
[----:B------:R-:W-:-:S02]  /*c5a0*/  LOP3.LUT R5, R29, 0x38, RZ, 0xc0, !PT ;  /* 0x000000381d057812 */ /* 0x000fc400078ec0ff */
[----:B------:R-:W-:Y:S01]  /*c5b0*/  LOP3.LUT R0, R29, 0x1f8, RZ, 0xc0, !PT ;  /* 0x000001f81d007812 */ /* 0x000fe200078ec0ff */
[----:B------:R-:W-:Y:S01]  /*c5c0*/  ULEA.HI.SX32 UR39, UR5, UR39, 0x1c ;  /* 0x0000002705277291 */ /* 0x000fe2000f8fe23f */
[C---:B------:R-:W-:Y:S02]  /*c5d0*/  LOP3.LUT R2, R5.reuse, 0x40, RZ, 0xfc, !PT ;  /* 0x0000004005027812 */ /* 0x040fe400078efcff */
[----:B------:R-:W-:Y:S02]  /*c5e0*/  ISETP.GE.AND P0, PT, R5, UR7, PT ;  /* 0x0000000705007c0c */ /* 0x000fe4000bf06270 */
[C---:B------:R-:W-:Y:S02]  /*c5f0*/  ISETP.GE.AND P2, PT, R2.reuse, UR9, PT ;  /* 0x0000000902007c0c */ /* 0x040fe4000bf46270 */
[----:B------:R-:W-:Y:S02]  /*c600*/  ISETP.GE.AND P1, PT, R2, UR7, PT ;  /* 0x0000000702007c0c */ /* 0x000fe4000bf26270 */
[----:B------:R-:W-:-:S02]  /*c610*/  LOP3.LUT R0, R0, 0x38, R8, 0x78, !PT ;  /* 0x0000003800007812 */ /* 0x000fc400078e7808 */
[----:B------:R-:W-:Y:S02]  /*c620*/  LOP3.LUT R4, R5, 0x80, RZ, 0xfc, !PT ;  /* 0x0000008005047812 */ /* 0x000fe400078efcff */
[----:B------:R-:W-:Y:S02]  /*c630*/  LOP3.LUT R29, R0, 0x200, R29, 0xf8, !PT ;  /* 0x00000200001d7812 */ /* 0x000fe400078ef81d */
[----:B------:R-:W-:Y:S02]  /*c640*/  SEL R0, RZ, 0x1, P0 ;  /* 0x00000001ff007807 */ /* 0x000fe40000000000 */
[----:B------:R-:W-:Y:S01]  /*c650*/  SEL R2, RZ, 0xffffffff, P1 ;  /* 0xffffffffff027807 */ /* 0x000fe20000800000 */
[----:B------:R-:W-:Y:S01]  /*c660*/  IMAD R22, R29, 0x2, R17 ;  /* 0x000000021d167824 */ /* 0x000fe200078e0211 */
[----:B------:R-:W-:Y:S02]  /*c670*/  @P2 LOP3.LUT R16, R16, 0x40000, RZ, 0xfc, !PT ;  /* 0x0004000010102812 */ /* 0x000fe400078efcff */
[----:B------:R-:W-:-:S02]  /*c680*/  SHF.R.U32.HI R35, RZ, 0x3, R7 ;  /* 0x00000003ff237819 */ /* 0x000fc40000011607 */
[----:B------:R-:W-:-:S04]  /*c690*/  @P1 LOP3.LUT R16, R16, 0x10, RZ, 0xfc, !PT ;  /* 0x0000001010101812 */ /* 0x000fc800078efcff */
[----:B------:R-:W-:-:S04]  /*c6a0*/  LOP3.LUT R16, R16, 0xffffffdf, RZ, 0xc0, !PT ;  /* 0xffffffdf10107812 */ /* 0x000fc800078ec0ff */
[----:B------:R-:W-:Y:S02]  /*c6b0*/  @P0 LOP3.LUT R16, R16, 0x20, RZ, 0xfc, !PT ;  /* 0x0000002010100812 */ /* 0x000fe400078efcff */
[----:B------:R-:W-:Y:S02]  /*c6c0*/  ISETP.GE.AND P0, PT, R4, UR7, PT ;  /* 0x0000000704007c0c */ /* 0x000fe4000bf06270 */
[----:B------:R-:W-:-:S11]  /*c6d0*/  LOP3.LUT R16, R16, 0xfffffff7, RZ, 0xc0, !PT ;  /* 0xfffffff710107812 */ /* 0x000fd600078ec0ff */
[----:B------:R-:W-:-:S04]  /*c6e0*/  @P0 LOP3.LUT R16, R16, 0x8, RZ, 0xfc, !PT ;  /* 0x0000000810100812 */ /* 0x000fc800078efcff */
[----:B------:R-:W-:Y:S02]  /*c6f0*/  LOP3.LUT R16, R16, 0xfffdffff, RZ, 0xc0, !PT ;  /* 0xfffdffff10107812 */ /* 0x000fe400078ec0ff */
[----:B--2---:R-:W-:Y:S02]  /*c700*/  R2UR UR8, R3 ;  /* 0x00000000030872ca */ /* 0x004fe400000e0000 */
[----:B------:R-:W-:Y:S02]  /*c710*/  SHF.L.U32 R3, R2, 0x1, RZ ;  /* 0x0000000102037819 */ /* 0x000fe400000006ff */
[----:B------:R-:W-:Y:S02]  /*c720*/  LOP3.LUT R2, R5, 0xc0, RZ, 0xfc, !PT ;  /* 0x000000c005027812 */ /* 0x000fe400078efcff */
[----:B------:R-:W-:Y:S02]  /*c730*/  LOP3.LUT R0, R3, 0x2, R0, 0xe2, !PT ;  /* 0x0000000203007812 */ /* 0x000fe400078ee200 */
[----:B------:R-:W-:-:S02]  /*c740*/  SEL R3, RZ, 0x4, P0 ;  /* 0x00000004ff037807 */ /* 0x000fc40000000000 */
        /* <DEDUP_REMOVED lines=8> */
[----:B------:R-:W-:Y:S01]  /*c7d0*/  @P0 LOP3.LUT R16, R16, 0x20000, RZ, 0xfc, !PT ;  /* 0x0002000010100812 */ /* 0x000fe200078efcff */
[----:B------:R0:W-:Y:S01]  /*c7e0*/  STL [R1+0x4], RZ ;  /* 0x000004ff01007387 */ /* 0x0001e20000100800 */
        /* <DEDUP_REMOVED lines=15> */
[----:B0-----:R-:W-:-:S07]  /*c8e0*/  @P0 LOP3.LUT R16, R16, 0x80000, RZ, 0xfc, !PT ;  /* 0x0008000010100812 */ /* 0x001fce00078efcff */
.L_x_4762:
        /* <DEDUP_REMOVED lines=22> */
.L_x_4710:
[----:B------:R-:W-:Y:S01]  /*ca50*/  ULDC UR8, c[0x0][0xd54] ;  /* 0x0003550000087ab9 */ /* 0x000fe20000000800 */
[----:B------:R-:W-:Y:S01]  /*ca60*/  UMOV UR6, UR7 ;  /* 0x0000000700067c82 */ /* 0x000fe20008000000 */
[----:B------:R-:W-:-:S11]  /*ca70*/  UISETP.NE.AND UP0, UPT, UR8, 0x1, UPT ;  /* 0x000000010800788c */ /* 0x000fd6000bf05270 */
[----:B------:R-:W-:Y:S02]  /*ca80*/  @UP0 ULDC.64 UR10, c[0x0][0xd58] ;  /* 0x00035600000a0ab9 */ /* 0x000fe40000000a00 */
[----:B------:R-:W-:-:S04]  /*ca90*/  UIMAD.WIDE.U32 UR4, UR7, UR10, URZ ;  /* 0x0000000a070472a5 */ /* 0x000fc8000f8e003f */
[----:B------:R-:W-:-:S04]  /*caa0*/  @UP0 USHF.R.U32.HI UR6, URZ, UR11, UR5 ;  /* 0x0000000b3f060299 */ /* 0x000fc80008011605 */
[----:B------:R-:W-:-:S12]  /*cab0*/  UIMAD UR4, UR6, UR8, URZ ;  /* 0x00000008060472a4 */ /* 0x000fd8000f8e023f */
.L_x_4711:
        /* <DEDUP_REMOVED lines=58> */
.L_x_4713:
        /* <DEDUP_REMOVED lines=20> */
.L_x_4716:
[----:B------:R-:W-:Y:S05]  /*cfa0*/  BSYNC B6 ;  /* 0x0000000000067941 */ /* 0x000fea0003800000 */
.L_x_4715:
        /* <DEDUP_REMOVED lines=9> */
[----:B------:R-:W-:Y:S01]  /*d040*/  MOV R4, UR6 ;  /* 0x0000000600047c02 */ /* 0x000fe20008000f00 */
        /* <DEDUP_REMOVED lines=10> */
.L_x_4719:
        /* <DEDUP_REMOVED lines=15> */
.L_x_4718:
[----:B------:R-:W-:Y:S05]  /*d1e0*/  BSYNC B6 ;  /* 0x0000000000067941 */ /* 0x000fea0003800000 */
.L_x_4717:
        /* <DEDUP_REMOVED lines=10> */
[----:B------:R-:W-:Y:S01]  /*d290*/  IMAD.U32 R3, RZ, RZ, UR5 ;  /* 0x00000005ff037e24 */ /* 0x000fe2000f8e00ff */
[----:B------:R-:W-:-:S04]  /*d2a0*/  ULDC UR4, c[0x0][0xd48] ;  /* 0x0003520000047ab9 */ /* 0x000fc80000000800 */
[----:B------:R1:W5:Y:S01]  /*d2b0*/  @P0 LDG.E R28, desc[UR36][R2.64] ;  /* 0x00000024021c0981 */ /* 0x000362000c1e1900 */
[----:B------:R-:W-:Y:S01]  /*d2c0*/  UMOV UR5, 0xffffffff ;  /* 0xffffffff00057882 */ /* 0x000fe20000000000 */
[----:B------:R-:W-:Y:S02]  /*d2d0*/  IMAD.U32 R19, RZ, RZ, UR4 ;  /* 0x00000004ff137e24 */ /* 0x000fe4000f8e00ff */
[----:B------:R-:W-:Y:S01]  /*d2e0*/  VIADD R0, R0, 0xffffffff ;  /* 0xffffffff00007836 */ /* 0x000fe20000000000 */
[----:B------:R-:W-:Y:S06]  /*d2f0*/  BRA.DIV UR5, `(.L_x_4720) ;  /* 0x0000003e05e87947 */ /* 0x000fec000b800000 */
.L_x_4779:
        /* <DEDUP_REMOVED lines=42> */
.L_x_4721:
[----:B------:R-:W-:Y:S01]  /*d5a0*/  IMAD R24, R18, 0x8, R17 ;  /* 0x0000000812187824 */ /* 0x000fe200078e0211 */
[----:B------:R-:W-:Y:S01]  /*d5b0*/  SHF.L.U32 R3, R26, 0x1f, RZ ;  /* 0x0000001f1a037819 */ /* 0x000fe200000006ff */
[----:B------:R-:W-:Y:S03]  /*d5c0*/  BSSY B0, `(.L_x_4722) ;  /* 0x0000003000007945 */ /* 0x000fe60003800000 */
[----:B------:R-:W0:Y:S02]  /*d5d0*/  SYNCS.PHASECHK.TRANS64.TRYWAIT P0, [R24+URZ+0x32440], R3 ;  /* 0x03244003180075a7 */ /* 0x000e24000800017f */
[----:B0-----:R-:W-:Y:S05]  /*d5e0*/  @!P0 BRA `(.L_x_4723) ;  /* 0x0000003c00588947 */ /* 0x001fea0003800000 */
.L_x_4780:
[----:B------:R-:W-:Y:S05]  /*d5f0*/  BSYNC B0 ;  /* 0x0000000000007941 */ /* 0x000fea0003800000 */
.L_x_4722:
[----:B------:R-:W-:Y:S01]  /*d600*/  SHF.R.S32.HI R37, RZ, 0x1f, R33 ;  /* 0x0000001fff257819 */ /* 0x000fe20000011421 */
[----:B------:R-:W-:Y:S01]  /*d610*/  ULDC.64 UR4, c[0x0][0x300] ;  /* 0x0000c00000047ab9 */ /* 0x000fe20000000a00 */
[----:B------:R-:W1:Y:S01]  /*d620*/  S2R R6, SR_TID.X ;  /* 0x0000000000067919 */ /* 0x000e620000002100 */
[----:B-----5:R-:W-:Y:S02]  /*d630*/  SHF.R.S32.HI R4, RZ, 0x1f, R25 ;  /* 0x0000001fff047819 */ /* 0x020fe40000011419 */
[----:B------:R-:W-:Y:S01]  /*d640*/  IMAD R2, R37, UR4, RZ ;  /* 0x0000000425027c24 */ /* 0x000fe2000f8e02ff */
[----:B------:R-:W-:Y:S02]  /*d650*/  LOP3.LUT P2, RZ, R16, 0x1, RZ, 0xc0, !PT ;  /* 0x0000000110ff7812 */ /* 0x000fe4000784c0ff */
[----:B------:R2:W-:Y:S01]  /*d660*/  STL [R1], R4 ;  /* 0x0000000401007387 */ /* 0x0005e20000100800 */
        /* <DEDUP_REMOVED lines=30> */
[----:B-1----:R-:W-:Y:S01]  /*d850*/  @P0 IMAD.X R3, RZ, RZ, R2, P1 ;  /* 0x000000ffff030224 */ /* 0x002fe200008e0602 */
[----:B------:R-:W-:Y:S02]  /*d860*/  @P0 MOV R2, R14 ;  /* 0x0000000e00020202 */ /* 0x000fe40000000f00 */
        /* <DEDUP_REMOVED lines=30> */
.L_x_4794:
        /* <DEDUP_REMOVED lines=10> */
.L_x_4725:
        /* <DEDUP_REMOVED lines=10> */
.L_x_4726:
        /* <DEDUP_REMOVED lines=24> */
.L_x_4728:
[----:B------:R-:W-:Y:S05]  /*dd10*/  BSYNC B6 ;  /* 0x0000000000067941 */ /* 0x000fea0003800000 */
.L_x_4727:
[----:B------:R-:W2:Y:S01]  /*dd20*/  S2R R20, SR_TID.X ;  /* 0x0000000000147919 */ /* 0x000ea20000002100 */
[----:B------:R-:W-:Y:S01]  /*dd30*/  UISETP.NE.AND UP0, UPT, UR49, URZ, UPT ;  /* 0x0000003f3100728c */ /* 0x000fe2000bf05270 */
[----:B------:R-:W-:Y:S01]  /*dd40*/  IMAD.U32 R34, RZ, RZ, UR43 ;  /* 0x0000002bff227e24 */ /* 0x000fe2000f8e00ff */
[----:B------:R-:W-:Y:S01]  /*dd50*/  R2UR UR6, R27 ;  /* 0x000000001b0672ca */ /* 0x000fe200000e0000 */
[----:B------:R-:W-:Y:S01]  /*dd60*/  ULDC.64 UR8, c[0x0][0x2d8] ;  /* 0x0000b60000087ab9 */ /* 0x000fe20000000a00 */
[----:B------:R-:W-:Y:S02]  /*dd70*/  R2UR UR7, R19 ;  /* 0x00000000130772ca */ /* 0x000fe400000e0000 */
[----:B------:R-:W-:Y:S02]  /*dd80*/  PLOP3.LUT P0, PT, PT, PT, UP0, 0x80, 0x0 ;  /* 0x000000000000781c */ /* 0x000fe40003f0f008 */
[----:B------:R-:W-:-:S03]  /*dd90*/  LOP3.LUT P5, RZ, R16, 0x100000, RZ, 0xc0, !PT ;  /* 0x0010000010ff7812 */ /* 0x000fc600078ac0ff */
[----:B------:R-:W-:-:S04]  /*dda0*/  @UP0 ULDC UR4, c[0x0][0x44c] ;  /* 0x0001130000040ab9 */ /* 0x000fc80000000800 */
[----:B------:R-:W-:-:S04]  /*ddb0*/  UIMAD UR6, UR6, UR8, URZ ;  /* 0x00000008060672a4 */ /* 0x000fc8000f8e023f */
[----:B------:R-:W-:Y:S01]  /*ddc0*/  UIMAD UR6, UR7, UR9, UR6 ;  /* 0x00000009070672a4 */ /* 0x000fe2000f8e0206 */
[----:B--2---:R-:W-:-:S04]  /*ddd0*/  SHF.L.U32 R20, R20, 0x4, RZ ;  /* 0x0000000414147819 */ /* 0x004fc800000006ff */
[----:B------:R-:W-:-:S05]  /*dde0*/  LOP3.LUT R20, R35, 0x70, R20, 0xf8, !PT ;  /* 0x0000007023147812 */ /* 0x000fca00078ef814 */
[----:B------:R-:W-:-:S04]  /*ddf0*/  IMAD R34, R34, 0x80, R20 ;  /* 0x0000008022227824 */ /* 0x000fc800078e0214 */
        /* <DEDUP_REMOVED lines=38> */
[----:B------:R-:W-:Y:S01]  /*e060*/  IMAD.U32 R4, RZ, RZ, UR43 ;  /* 0x0000002bff047e24 */ /* 0x000fe2000f8e00ff */
[----:B------:R-:W-:Y:S01]  /*e070*/  LOP3.LUT R16, R16, 0xffffefff, RZ, 0xc0, !PT ;  /* 0xffffefff10107812 */ /* 0x000fe200078ec0ff */
[----:B------:R-:W2:Y:S02]  /*e080*/  SHFL.IDX PT, R14, R0, RZ, 0x181f ;  /* 0x00181fff000e7589 */ /* 0x000ea400000e0000 */
[----:B------:R-:W-:Y:S02]  /*e090*/  IMAD R4, R4, 0x80, R35 ;  /* 0x0000008004047824 */ /* 0x000fe400078e0223 */
[----:B------:R-:W3:Y:S02]  /*e0a0*/  SHFL.IDX PT, R3, R5, RZ, 0x181f ;  /* 0x00181fff05037589 */ /* 0x000ee400000e0000 */
[C---:B------:R-:W-:Y:S01]  /*e0b0*/  VIADD R6, R4.reuse, 0x10 ;  /* 0x0000001004067836 */ /* 0x040fe20000000000 */
[C---:B------:R-:W-:Y:S01]  /*e0c0*/  ISETP.GE.AND P1, PT, R4.reuse, UR41, PT ;  /* 0x0000002904007c0c */ /* 0x040fe2000bf26270 */
[----:B------:R-:W-:Y:S01]  /*e0d0*/  SHFL.IDX PT, R9, R0, 0x2, 0x181f ;  /* 0x00581f0000097f89 */ /* 0x000fe200000e0000 */
[----:B------:R-:W-:-:S03]  /*e0e0*/  IADD3 R13, R4, 0x40, RZ ;  /* 0x00000040040d7810 */ /* 0x000fc60007ffe0ff */
[----:B------:R-:W-:Y:S01]  /*e0f0*/  SHFL.IDX PT, R8, R5, 0x2, 0x181f ;  /* 0x00581f0005087f89 */ /* 0x000fe200000e0000 */
[----:B------:R-:W-:-:S03]  /*e100*/  ISETP.GE.AND P3, PT, R13, UR41, PT ;  /* 0x000000290d007c0c */ /* 0x000fc6000bf66270 */
[----:B------:R-:W-:Y:S04]  /*e110*/  SHFL.IDX PT, R7, R0, 0x3, 0x181f ;  /* 0x00781f0000077f89 */ /* 0x000fe800000e0000 */
[----:B------:R-:W-:Y:S01]  /*e120*/  @P1 LOP3.LUT R16, R16, 0x1000, RZ, 0xfc, !PT ;  /* 0x0000100010101812 */ /* 0x000fe200078efcff */
[----:B------:R-:W-:Y:S03]  /*e130*/  SHFL.IDX PT, R21, R0, 0x5, 0x181f ;  /* 0x00b81f0000157f89 */ /* 0x000fe600000e0000 */
[----:B------:R-:W-:Y:S01]  /*e140*/  LOP3.LUT R16, R16, 0xfffff7ff, RZ, 0xc0, !PT ;  /* 0xfffff7ff10107812 */ /* 0x000fe200078ec0ff */
        /* <DEDUP_REMOVED lines=74> */
.L_x_4811:
[----:B------:R-:W0:Y:S01]  /*e5f0*/  S2R R0, SR_TID.X ;  /* 0x0000000000007919 */ /* 0x000e220000002100 */
[----:B------:R-:W-:Y:S01]  /*e600*/  VIADD R4, R4, 0x70 ;  /* 0x0000007004047836 */ /* 0x000fe20000000000 */
[----:B------:R-:W-:-:S04]  /*e610*/  LOP3.LUT R16, R16, 0xffffbfff, RZ, 0xc0, !PT ;  /* 0xffffbfff10107812 */ /* 0x000fc800078ec0ff */
[----:B------:R-:W-:-:S13]  /*e620*/  ISETP.GE.AND P1, PT, R4, UR41, PT ;  /* 0x0000002904007c0c */ /* 0x000fda000bf26270 */
[----:B------:R-:W-:Y:S01]  /*e630*/  @P1 LOP3.LUT R16, R16, 0x4000, RZ, 0xfc, !PT ;  /* 0x0000400010101812 */ /* 0x000fe200078efcff */
[----:B0-----:R-:W-:-:S05]  /*e640*/  IMAD.SHL.U32 R0, R0, 0x8, RZ ;  /* 0x0000000800007824 */ /* 0x001fca00078e00ff */
[----:B------:R-:W-:-:S04]  /*e650*/  LOP3.LUT R0, R0, 0x38, RZ, 0xc0, !PT ;  /* 0x0000003800007812 */ /* 0x000fc800078ec0ff */
[----:B------:R-:W-:-:S04]  /*e660*/  @!P1 LEA R2, P0, R0, R14, 0x1 ;  /* 0x0000000e00029211 */ /* 0x000fc800078008ff */
[----:B------:R-:W-:Y:S02]  /*e670*/  @!P1 IADD3.X R3, RZ, R5, RZ, P0, !PT ;  /* 0x00000005ff039210 */ /* 0x000fe400007fe4ff */
[----:B------:R-:W-:-:S03]  /*e680*/  PLOP3.LUT P0, PT, PT, PT, PT, 0x80, 0x0 ;  /* 0x000000000000781c */ /* 0x000fc60003f0f070 */
[----:B------:R-:W-:Y:S01]  /*e690*/  @!PT LDS RZ, [RZ] ;  /* 0x00000000fffff984 */ /* 0x000fe20000000800 */
[----:B------:R-:W-:Y:S01]  /*e6a0*/  @!PT LDS RZ, [RZ] ;  /* 0x00000000fffff984 */ /* 0x000fe20000000800 */
[----:B------:R-:W-:Y:S01]  /*e6b0*/  @!PT LDS RZ, [RZ] ;  /* 0x00000000fffff984 */ /* 0x000fe20000000800 */
[----:B------:R0:W-:Y:S01]  /*e6c0*/  @!P1 LDGSTS.E.BYPASS.LTC128B.128 [R22+0x1bc00], desc[UR36][R2.64], !P5 ;  /* 0x1bc0000002169fae */ /* 0x0001e2000e901d64 */
[----:B------:R-:W-:-:S09]  /*e6d0*/  NOP ;  /* 0x0000000000007918 */ /* 0x000fd20000000000 */
.L_x_4730:
        /* <DEDUP_REMOVED lines=28> */
.L_x_4732:
[----:B------:R-:W-:Y:S05]  /*e8a0*/  BSYNC B6 ;  /* 0x0000000000067941 */ /* 0x000fea0003800000 */
.L_x_4731:
        /* <DEDUP_REMOVED lines=68> */
[----:B------:R-:W0:Y:S01]  /*ecf0*/  SHFL.IDX PT, R14, R0, 0x2, 0x181f ;  /* 0x00581f00000e7f89 */ /* 0x000e2200000e0000 */
[----:B------:R-:W-:-:S03]  /*ed00*/  @!P1 MOV R3, R5 ;  /* 0x0000000500039202 */ /* 0x000fc60000000f00 */
[----:B------:R-:W2:Y:S04]  /*ed10*/  SHFL.IDX PT, R5, R4, 0x2, 0x181f ;  /* 0x00581f0004057f89 */ /* 0x000ea800000e0000 */
[----:B------:R-:W-:Y:S04]  /*ed20*/  @!P1 LDGSTS.E.BYPASS.LTC128B.128 [R22+0x22c00], desc[UR36][R2.64], !P2 ;  /* 0x22c0000002169fae */ /* 0x000fe8000d101d64 */
[----:B------:R-:W-:Y:S04]  /*ed30*/  @!P1 LDGSTS.E.BYPASS.LTC128B.128 [R22+0x26c00], desc[UR36][R2.64+0x80], !P3 ;  /* 0x26c0008002169fae */ /* 0x000fe8000d901d64 */
[----:B------:R-:W-:Y:S04]  /*ed40*/  @!P1 LDGSTS.E.BYPASS.LTC128B.128 [R22+0x2ac00], desc[UR36][R2.64+0x100], !P4 ;  /* 0x2ac0010002169fae */ /* 0x000fe8000e101d64 */
[----:B------:R3:W-:Y:S01]  /*ed50*/  @!P1 LDGSTS.E.BYPASS.LTC128B.128 [R22+0x2ec00], desc[UR36][R2.64+0x180], !P5 ;  /* 0x2ec0018002169fae */ /* 0x0007e2000e901d64 */
[----:B------:R-:W-:-:S04]  /*ed60*/  LOP3.LUT P1, RZ, R16, 0x40, RZ, 0xc0, !PT ;  /* 0x0000004010ff7812 */ /* 0x000fc8000782c0ff */
[----:B------:R-:W-:Y:S02]  /*ed70*/  P2R R6, PR, RZ, 0x2 ;  /* 0x00000002ff067803 */ /* 0x000fe40000000000 */
[----:B------:R-:W-:-:S04]  /*ed80*/  LOP3.LUT P1, RZ, R16, 0x100, RZ, 0xc0, !PT ;  /* 0x0000010010ff7812 */ /* 0x000fc8000782c0ff */
[----:B------:R-:W-:Y:S02]  /*ed90*/  P2R R8, PR, RZ, 0x2 ;  /* 0x00000002ff087803 */ /* 0x000fe40000000000 */
[----:B------:R-:W-:-:S13]  /*eda0*/  LOP3.LUT P1, RZ, R16, 0x400, RZ, 0xc0, !PT ;  /* 0x0000040010ff7812 */ /* 0x000fda000782c0ff */
        /* <DEDUP_REMOVED lines=53> */
.L_x_4829:
        /* <DEDUP_REMOVED lines=12> */
.L_x_4734:
        /* <DEDUP_REMOVED lines=18> */
.L_x_4830:
[----:B------:R-:W-:Y:S05]  /*f2e0*/  BSYNC B0 ;  /* 0x0000000000007941 */ /* 0x000fea0003800000 */
.L_x_4735:
[----:B------:R-:W-:-:S13]  /*f2f0*/  LOP3.LUT P0, RZ, R16, 0x2000, RZ, 0xc0, !PT ;  /* 0x0000200010ff7812 */ /* 0x000fda000780c0ff */
[----:B------:R-:W-:Y:S05]  /*f300*/  @!P0 BRA `(.L_x_4737) ;  /* 0x0000000000048947 */ /* 0x000fea0003800000 */
[----:B------:R-:W-:Y:S01]  /*f310*/  BPT.TRAP 0x1 ;  /* 0x000000040000795c */ /* 0x000fe20000300000 */
.L_x_4737:
[----:B------:R-:W-:Y:S01]  /*f320*/  SHF.L.U32 R3, R26, 0x1f, RZ ;  /* 0x0000001f1a037819 */ /* 0x000fe200000006ff */
[----:B------:R-:W-:Y:S03]  /*f330*/  BSSY B0, `(.L_x_4738) ;  /* 0x0000003000007945 */ /* 0x000fe60003800000 */
[----:B------:R-:W2:Y:S02]  /*f340*/  SYNCS.PHASECHK.TRANS64.TRYWAIT P0, [R24+URZ+0x32460], R3 ;  /* 0x03246003180075a7 */ /* 0x000ea4000800017f */
[----:B--2---:R-:W-:Y:S05]  /*f350*/  @!P0 BRA `(.L_x_4739) ;  /* 0x0000003c00488947 */ /* 0x004fea0003800000 */
.L_x_4831:
[----:B------:R-:W-:Y:S05]  /*f360*/  BSYNC B0 ;  /* 0x0000000000007941 */ /* 0x000fea0003800000 */
.L_x_4738:
[----:B------:R-:W3:Y:S01]  /*f370*/  LDL.LU R4, [R1] ;  /* 0x0000000001047983 */ /* 0x000ee20000300800 */
        /* <DEDUP_REMOVED lines=16> */
[----:B------:R-:W-:-:S04]  /*f480*/  ULDC.64 UR4, c[0x0][0x318] ;  /* 0x0000c60000047ab9 */ /* 0x000fc80000000a00 */
[----:B------:R-:W-:Y:S02]  /*f490*/  IADD3 R3, R3, R5, RZ ;  /* 0x0000000503037210 */ /* 0x000fe40007ffe0ff */
        /* <DEDUP_REMOVED lines=76> */
.L_x_4845:
        /* <DEDUP_REMOVED lines=15> */
.L_x_4741:
        /* <DEDUP_REMOVED lines=10> */
.L_x_4742:
[----:B------:R-:W-:Y:S01]  /*faf0*/  UISETP.GE.AND UP0, UPT, UR44, 0x2, UPT ;  /* 0x000000022c00788c */ /* 0x000fe2000bf06270 */
[----:B------:R2:W-:Y:S05]  /*fb00*/  SYNCS.ARRIVE.TRANS64.A1T0 RZ, [R24+URZ+0x32450], RZ ;  /* 0x032450ff18ff79a7 */ /* 0x0005ea000810003f */
[----:B------:R-:W-:-:S13]  /*fb10*/  PLOP3.LUT P0, PT, PT, PT, UP0, 0x40, 0x0 ;  /* 0x000000000000781c */ /* 0x000fda0003f0e808 */
[----:B--2---:R-:W-:Y:S05]  /*fb20*/  @P0 BRA `(.L_x_4743) ;  /* 0x0000000c00680947 */ /* 0x004fea0003800000 */
[----:B------:R-:W-:Y:S01]  /*fb30*/  UIADD3 UR4, UR44, -0x2, URZ ;  /* 0xfffffffe2c047890 */ /* 0x000fe2000fffe03f */
[----:B------:R-:W-:Y:S05]  /*fb40*/  BSSY B0, `(.L_x_4743) ;  /* 0x00000d8000007945 */ /* 0x000fea0003800000 */
[----:B------:R-:W-:-:S07]  /*fb50*/  IMAD.U32 R20, RZ, RZ, UR4 ;  /* 0x00000004ff147e24 */ /* 0x000fce000f8e00ff */
.L_x_4756:
        /* <DEDUP_REMOVED lines=34> */
[----:B------:R-:W-:Y:S02]  /*fd80*/  SEL R18, R18, RZ, P0 ;  /* 0x000000ff12127207 */ /* 0x000fe40000000000 */
[----:B------:R-:W-:Y:S02]  /*fd90*/  LOP3.LUT R26, R26, R3, RZ, 0x3c, !PT ;  /* 0x000000031a1a7212 */ /* 0x000fe400078e3cff */
[----:B------:R-:W-:Y:S02]  /*fda0*/  IADD3 R20, R20, -0x1, RZ ;  /* 0xffffffff14147810 */ /* 0x000fe40007ffe0ff */
[----:B------:R-:W-:Y:S01]  /*fdb0*/  ISETP.GT.AND P2, PT, R2, RZ, PT ;  /* 0x000000ff0200720c */ /* 0x000fe20003f44270 */
[----:B-1----:R-:W-:-:S12]  /*fdc0*/  @!P1 BRA `(.L_x_4744) ;  /* 0x0000000000049947 */ /* 0x002fd80003800000 */
[----:B------:R-:W-:Y:S01]  /*fdd0*/  BPT.TRAP 0x1 ;  /* 0x000000040000795c */ /* 0x000fe20000300000 */
.L_x_4744:
[----:B------:R-:W-:Y:S01]  /*fde0*/  IMAD R10, R18, 0x8, R17 ;  /* 0x00000008120a7824 */ /* 0x000fe200078e0211 */
[----:B------:R-:W-:Y:S01]  /*fdf0*/  SHF.L.U32 R25, R26, 0x1f, RZ ;  /* 0x0000001f1a197819 */ /* 0x000fe200000006ff */
[----:B------:R-:W-:Y:S01]  /*fe00*/  BSSY B1, `(.L_x_4745) ;  /* 0x0000004000017945 */ /* 0x000fe20003800000 */
[----:B------:R-:W-:Y:S02]  /*fe10*/  SHF.R.S32.HI R23, RZ, 0x1f, R5 ;  /* 0x0000001fff177819 */ /* 0x000fe40000011405 */
[----:B------:R-:W2:Y:S02]  /*fe20*/  SYNCS.PHASECHK.TRANS64.TRYWAIT P0, [R10+URZ+0x32440], R25 ;  /* 0x032440190a0075a7 */ /* 0x000ea4000800017f */
[----:B--2---:R-:W-:Y:S05]  /*fe30*/  @!P0 BRA `(.L_x_4746) ;  /* 0x0000003800e88947 */ /* 0x004fea0003800000 */
.L_x_4846:
[----:B------:R-:W-:Y:S05]  /*fe40*/  BSYNC B1 ;  /* 0x0000000000017941 */ /* 0x000fea0003800000 */
.L_x_4745:
        /* <DEDUP_REMOVED lines=51> */
.L_x_4860:
        /* <DEDUP_REMOVED lines=8> */
.L_x_4748:
        /* <DEDUP_REMOVED lines=10> */
.L_x_4749:
[----:B------:R1:W-:Y:S01]  /*102a0*/  SYNCS.ARRIVE.TRANS64.A1T0 RZ, [R10+URZ+0x32430], RZ ;  /* 0x032430ff0aff79a7 */ /* 0x0003e2000810003f */
[----:B------:R-:W-:Y:S05]  /*102b0*/  @!P3 BRA `(.L_x_4750) ;  /* 0x000000000004b947 */ /* 0x000fea0003800000 */
[----:B------:R-:W-:Y:S01]  /*102c0*/  BPT.TRAP 0x1 ;  /* 0x000000040000795c */ /* 0x000fe20000300000 */
.L_x_4750:
[----:B------:R-:W3:Y:S01]  /*102d0*/  SYNCS.PHASECHK.TRANS64.TRYWAIT P0, [R10+URZ+0x32460], R25 ;  /* 0x032460190a0075a7 */ /* 0x000ee2000800017f */
[----:B------:R-:W-:Y:S04]  /*102e0*/  BSSY B1, `(.L_x_4751) ;  /* 0x0000002000017945 */ /* 0x000fe80003800000 */
[----:B---3--:R-:W-:Y:S05]  /*102f0*/  @!P0 BRA `(.L_x_4752) ;  /* 0x0000003c005c8947 */ /* 0x008fea0003800000 */
.L_x_4861:
[----:B------:R-:W-:Y:S05]  /*10300*/  BSYNC B1 ;  /* 0x0000000000017941 */ /* 0x000fea0003800000 */
.L_x_4751:
        /* <DEDUP_REMOVED lines=68> */
.L_x_4875:
[----:B0---4-:R-:W-:-:S04]  /*10750*/  IADD3 R2, P0, R14, R0, RZ ;  /* 0x000000000e027210 */ /* 0x011fc80007f1e0ff */
[----:B------:R-:W-:Y:S02]  /*10760*/  IADD3.X R3, RZ, R24, RZ, P0, !PT ;  /* 0x00000018ff037210 */ /* 0x000fe400007fe4ff */
[----:B------:R-:W-:-:S03]  /*10770*/  PLOP3.LUT P0, PT, PT, PT, PT, 0x80, 0x0 ;  /* 0x000000000000781c */ /* 0x000fc60003f0f070 */
        /* <DEDUP_REMOVED lines=8> */
.L_x_4754:
        /* <DEDUP_REMOVED lines=10> */
.L_x_4755:
[----:B------:R2:W-:Y:S01]  /*108a0*/  SYNCS.ARRIVE.TRANS64.A1T0 RZ, [R10+URZ+0x32450], RZ ;  /* 0x032450ff0aff79a7 */ /* 0x0005e2000810003f */
[----:B------:R-:W-:Y:S05]  /*108b0*/  @P2 BRA `(.L_x_4756) ;  /* 0xfffffff000a82947 */ /* 0x000fea000383ffff */
[----:B------:R-:W-:Y:S05]  /*108c0*/  BSYNC B0 ;  /* 0x0000000000007941 */ /* 0x000fea0003800000 */
.L_x_4743:
        /* <DEDUP_REMOVED lines=21> */
.L_x_4758:
[----:B------:R-:W-:Y:S05]  /*10a20*/  BSYNC B0 ;  /* 0x0000000000007941 */ /* 0x000fea0003800000 */
.L_x_4757:
[----:B------:R-:W-:-:S07]  /*10a30*/  LOP3.LUT R26, R26, R5, RZ, 0x3c, !PT ;  /* 0x000000051a1a7212 */ /* 0x000fce00078e3cff */
.L_x_4714:
[----:B------:R-:W-:Y:S05]  /*10a40*/  BSYNC B7 ;  /* 0x0000000000077941 */ /* 0x000fea0003800000 */
.L_x_4712:
        /* <DEDUP_REMOVED lines=11> */
.L_x_4759:
[----:B------:R-:W-:-:S03]  /*10b00*/  UMOV UR4, 0xffffffff ;  /* 0xffffffff00047882 */ /* 0x000fc60000000000 */
[----:B------:R-:W-:Y:S05]  /*10b10*/  BRA.DIV UR4, `(.L_x_4761) ;  /* 0x0000003e04307947 */ /* 0x000fea000b800000 */
[----:B------:R3:W4:Y:S02]  /*10b20*/  SHFL.IDX PT, R14, R32, RZ, 0x1f ;  /* 0x00001fff200e7589 */ /* 0x00072400000e0000 */
.L_x_4878:
        /* <DEDUP_REMOVED lines=8> */
.L_x_4760:
[----:B------:R-:W-:Y:S02]  /*10bb0*/  ULDC UR4, c[0x0][0xd38] ;  /* 0x00034e0000047ab9 */ /* 0x000fe40000000800 */
[----:B----4-:R-:W-:-:S13]  /*10bc0*/  ISETP.GE.AND P0, PT, R32, UR4, PT ;  /* 0x0000000420007c0c */ /* 0x010fda000bf06270 */
[----:B------:R-:W-:Y:S05]  /*10bd0*/  @!P0 BRA `(.L_x_4762) ;  /* 0xffffffbc00448947 */ /* 0x000fea000383ffff */
.L_x_4709:
        /* <DEDUP_REMOVED lines=12> */
.L_x_4879:
[----:B------:R-:W-:Y:S05]  /*10ca0*/  BSYNC B0 ;  /* 0x0000000000007941 */ /* 0x000fea0003800000 */
.L_x_4763:
[----:B------:R-:W-:-:S03]  /*10cb0*/  UMOV UR4, 0xffffffff ;  /* 0xffffffff00047882 */ /* 0x000fc60000000000 */
[----:B------:R-:W-:Y:S05]  /*10cc0*/  BRA.DIV UR4, `(.L_x_4765) ;  /* 0x0000003e04007947 */ /* 0x000fea000b800000 */
[----:B0-----:R-:W0:Y:S02]  /*10cd0*/  S2R R0, SR_TID.X ;  /* 0x0000000000007919 */ /* 0x001e240000002100 */
[----:B0-----:R-:W-:-:S04]  /*10ce0*/  SHF.R.U32.HI R0, RZ, 0x5, R0 ;  /* 0x00000005ff007819 */ /* 0x001fc80000011600 */
[----:B------:R-:W-:-:S05]  /*10cf0*/  LOP3.LUT R0, R0, 0x3, RZ, 0xc0, !PT ;  /* 0x0000000300007812 */ /* 0x000fca00078ec0ff */
[----:B------:R0:W1:Y:S02]  /*10d00*/  SHFL.IDX PT, R14, R0, RZ, 0x1f ;  /* 0x00001fff000e7589 */ /* 0x00006400000e0000 */
.L_x_4882:
[----:B-1----:R-:W-:Y:S01]  /*10d10*/  ISETP.NE.AND P0, PT, R14, RZ, PT ;  /* 0x000000ff0e00720c */ /* 0x002fe20003f05270 */
[----:B------:R-:W-:-:S12]  /*10d20*/  BSSY B0, `(.L_x_4766) ;  /* 0x0000026000007945 */ /* 0x000fd80003800000 */
[----:B------:R-:W-:Y:S05]  /*10d30*/  @P0 BRA `(.L_x_4767) ;  /* 0x0000000000900947 */ /* 0x000fea0003800000 */
[----:B------:R-:W-:-:S03]  /*10d40*/  UMOV UR4, 0xffffffff ;  /* 0xffffffff00047882 */ /* 0x000fc60000000000 */
[----:B------:R-:W-:Y:S05]  /*10d50*/  BRA.DIV UR4, `(.L_x_4768) ;  /* 0x0000003e04107947 */ /* 0x000fea000b800000 */
[----:B------:R-:W-:-:S13]  /*10d60*/  ELECT P6, URZ, PT ;  /* 0x00000000003f782f */ /* 0x000fda00038c0000 */
.L_x_4885:
        /* <DEDUP_REMOVED lines=8> */
.L_x_4769:
[----:B------:R-:W-:Y:S01]  /*10df0*/  IMAD R5, R18, 0x8, R7 ;  /* 0x0000000812057824 */ /* 0x000fe200078e0207 */
[----:B------:R-:W-:Y:S01]  /*10e00*/  SHF.L.U32 R0, R26, 0x1f, RZ ;  /* 0x0000001f1a007819 */ /* 0x000fe200000006ff */
[----:B------:R-:W-:-:S03]  /*10e10*/  VIADD R18, R18, 0x1 ;  /* 0x0000000112127836 */ /* 0x000fc60000000000 */
[----:B------:R-:W0:Y:S02]  /*10e20*/  SYNCS.PHASECHK.TRANS64.TRYWAIT P1, [R5+URZ+0x32440], R0 ;  /* 0x03244000050075a7 */ /* 0x000e24000802017f */
[----:B------:R-:W-:-:S04]  /*10e30*/  ISETP.NE.AND P2, PT, R18, 0x2, PT ;  /* 0x000000021200780c */ /* 0x000fc80003f45270 */
[----:B------:R-:W-:Y:S01]  /*10e40*/  SEL R3, RZ, 0x1, P2 ;  /* 0x00000001ff037807 */ /* 0x000fe20001000000 */
[----:B0-----:R-:W-:Y:S08]  /*10e50*/  @!P1 BRA `(.L_x_4770) ;  /* 0x0000003800f09947 */ /* 0x001ff00003800000 */
.L_x_4886:
[----:B------:R-:W-:Y:S02]  /*10e60*/  SEL R18, R18, RZ, P2 ;  /* 0x000000ff12127207 */ /* 0x000fe40001000000 */
[----:B------:R-:W-:Y:S01]  /*10e70*/  LOP3.LUT R2, R26, R3, RZ, 0x3c, !PT ;  /* 0x000000031a027212 */ /* 0x000fe200078e3cff */
[----:B------:R-:W-:Y:S06]  /*10e80*/  @!P0 BRA `(.L_x_4771) ;  /* 0x0000000000048947 */ /* 0x000fec0003800000 */
[----:B------:R-:W-:Y:S01]  /*10e90*/  BPT.TRAP 0x1 ;  /* 0x000000040000795c */ /* 0x000fe20000300000 */
.L_x_4771:
[----:B------:R-:W-:Y:S01]  /*10ea0*/  IMAD R3, R18, 0x8, R7 ;  /* 0x0000000812037824 */ /* 0x000fe200078e0207 */
[----:B------:R-:W-:-:S04]  /*10eb0*/  SHF.L.U32 R2, R2, 0x1f, RZ ;  /* 0x0000001f02027819 */ /* 0x000fc800000006ff */
[----:B------:R-:W1:Y:S02]  /*10ec0*/  SYNCS.PHASECHK.TRANS64.TRYWAIT P1, [R3+URZ+0x32440], R2 ;  /* 0x03244002030075a7 */ /* 0x000e64000802017f */
[----:B-1----:R-:W-:Y:S05]  /*10ed0*/  @!P1 BRA `(.L_x_4772) ;  /* 0x0000003800e49947 */ /* 0x002fea0003800000 */
.L_x_4887:
[----:B------:R-:W-:Y:S05]  /*10ee0*/  @!P0 BRA `(.L_x_4773) ;  /* 0x0000000000048947 */ /* 0x000fea0003800000 */
[----:B------:R-:W-:Y:S01]  /*10ef0*/  BPT.TRAP 0x1 ;  /* 0x000000040000795c */ /* 0x000fe20000300000 */
.L_x_4773:
[----:B------:R-:W4:Y:S02]  /*10f00*/  SYNCS.PHASECHK.TRANS64.TRYWAIT P1, [R5+URZ+0x32460], R0 ;  /* 0x03246000050075a7 */ /* 0x000f24000802017f */
[----:B----4-:R-:W-:Y:S05]  /*10f10*/  @!P1 BRA `(.L_x_4774) ;  /* 0x0000003800e89947 */ /* 0x010fea0003800000 */
.L_x_4888:
[----:B------:R-:W-:Y:S05]  /*10f20*/  @!P0 BRA `(.L_x_4775) ;  /* 0x0000000000048947 */ /* 0x000fea0003800000 */
[----:B------:R-:W-:Y:S01]  /*10f30*/  BPT.TRAP 0x1 ;  /* 0x000000040000795c */ /* 0x000fe20000300000 */
.L_x_4775:
[----:B------:R0:W0:Y:S02]  /*10f40*/  SYNCS.PHASECHK.TRANS64.TRYWAIT P0, [R3+URZ+0x32460], R2 ;  /* 0x03246002030075a7 */ /* 0x000024000800017f */
[----:B0-----:R-:W-:Y:S05]  /*10f50*/  @!P0 NANOSLEEP.SYNCS 0x989680 ;  /* 0x009896800000895d */ /* 0x001fea0003900000 */
[----:B------:R-:W0:Y:S02]  /*10f60*/  @!P0 SYNCS.PHASECHK.TRANS64 P0, [R3+URZ+0x32460], R2 ;  /* 0x03246002030085a7 */ /* 0x000e24000800007f */
[----:B0-----:R-:W-:Y:S05]  /*10f70*/  @!P0 BRA `(.L_x_4775) ;  /* 0xfffffffc00f08947 */ /* 0x001fea000383ffff */
.L_x_4767:
[----:B------:R-:W-:Y:S05]  /*10f80*/  BSYNC B0 ;  /* 0x0000000000007941 */ /* 0x000fea0003800000 */
.L_x_4766:
[----:B------:R-:W-:Y:S05]  /*10f90*/  EXIT ;  /* 0x000000000000794d */ /* 0x000fea0003800000 */
.L_x_4655:
[----:B0-----:R-:W-:-:S04]  /*10fa0*/  IMAD.U32 R3, RZ, RZ, UR40 ;  /* 0x00000028ff037e24 */ /* 0x001fc8000f8e00ff */
[----:B------:R0:W1:Y:S03]  /*10fb0*/  SYNCS.PHASECHK.TRANS64.TRYWAIT P0, [R3+URZ+0x32400], R0 ;  /* 0x03240000030075a7 */ /* 0x000066000800017f */
[----:B-1----:R-:W-:Y:S05]  /*10fc0*/  @!P0 NANOSLEEP.SYNCS 0x989680 ;  /* 0x009896800000895d */ /* 0x002fea0003900000 */
[----:B------:R-:W1:Y:S02]  /*10fd0*/  @!P0 SYNCS.PHASECHK.TRANS64 P0, [R3+URZ+0x32400], R0 ;  /* 0x03240000030085a7 */ /* 0x000e64000800007f */
[----:B-1----:R-:W-:Y:S05]  /*10fe0*/  @!P0 BRA `(.L_x_4655) ;  /* 0xfffffffc00ec8947 */ /* 0x002fea000383ffff */
[----:B------:R-:W-:Y:S05]  /*10ff0*/  BRA `(.L_x_4776) ;  /* 0xffffff08005c7947 */ /* 0x000fea000383ffff */
.L_x_4659:
[----:B0-----:R-:W-:-:S04]  /*11000*/  IMAD.U32 R3, RZ, RZ, UR6 ;  /* 0x00000006ff037e24 */ /* 0x001fc8000f8e00ff */
[----:B------:R0:W2:Y:S03]  /*11010*/  SYNCS.PHASECHK.TRANS64.TRYWAIT P1, [R3+URZ+0x32430], R2 ;  /* 0x03243002030075a7 */ /* 0x0000a6000802017f */
[----:B--2---:R-:W-:Y:S05]  /*11020*/  @!P1 NANOSLEEP.SYNCS 0x989680 ;  /* 0x009896800000995d */ /* 0x004fea0003900000 */
[----:B------:R-:W2:Y:S02]  /*11030*/  @!P1 SYNCS.PHASECHK.TRANS64 P1, [R3+URZ+0x32430], R2 ;  /* 0x03243002030095a7 */ /* 0x000ea4000802007f */
[----:B--2---:R-:W-:Y:S05]  /*11040*/  @!P1 BRA `(.L_x_4659) ;  /* 0xfffffffc00ec9947 */ /* 0x004fea000383ffff */
[----:B------:R-:W-:Y:S05]  /*11050*/  BRA `(.L_x_4658) ;  /* 0xffffff0800847947 */ /* 0x000fea000383ffff */
.L_x_4660:
[----:B0-----:R-:W-:-:S04]  /*11060*/  IMAD.U32 R3, RZ, RZ, UR40 ;  /* 0x00000028ff037e24 */ /* 0x001fc8000f8e00ff */
[----:B------:R0:W2:Y:S03]  /*11070*/  SYNCS.PHASECHK.TRANS64.TRYWAIT P1, [R3+URZ+0x32410], R0 ;  /* 0x03241000030075a7 */ /* 0x0000a6000802017f */
[----:B--2---:R-:W-:Y:S05]  /*11080*/  @!P1 NANOSLEEP.SYNCS 0x989680 ;  /* 0x009896800000995d */ /* 0x004fea0003900000 */
[----:B------:R-:W2:Y:S02]  /*11090*/  @!P1 SYNCS.PHASECHK.TRANS64 P1, [R3+URZ+0x32410], R0 ;  /* 0x03241000030095a7 */ /* 0x000ea4000802007f */
[----:B--2---:R-:W-:Y:S05]  /*110a0*/  @!P1 BRA `(.L_x_4660) ;  /* 0xfffffffc00ec9947 */ /* 0x004fea000383ffff */
[----:B------:R-:W-:Y:S05]  /*110b0*/  BRA `(.L_x_4777) ;  /* 0xffffff0c002c7947 */ /* 0x000fea000383ffff */
.L_x_4664:
[----:B0-----:R-:W-:-:S04]  /*110c0*/  IMAD.U32 R3, RZ, RZ, UR6 ;  /* 0x00000006ff037e24 */ /* 0x001fc8000f8e00ff */
[----:B------:R0:W3:Y:S03]  /*110d0*/  SYNCS.PHASECHK.TRANS64.TRYWAIT P1, [R3+URZ+0x32450], R2 ;  /* 0x03245002030075a7 */ /* 0x0000e6000802017f */
[----:B---3--:R-:W-:Y:S05]  /*110e0*/  @!P1 NANOSLEEP.SYNCS 0x989680 ;  /* 0x009896800000995d */ /* 0x008fea0003900000 */
[----:B------:R-:W3:Y:S02]  /*110f0*/  @!P1 SYNCS.PHASECHK.TRANS64 P1, [R3+URZ+0x32450], R2 ;  /* 0x03245002030095a7 */ /* 0x000ee4000802007f */
[----:B---3--:R-:W-:Y:S05]  /*11100*/  @!P1 BRA `(.L_x_4664) ;  /* 0xfffffffc00ec9947 */ /* 0x008fea000383ffff */
[----:B------:R-:W-:Y:S05]  /*11110*/  BRA `(.L_x_4663) ;  /* 0xffffff0c00347947 */ /* 0x000fea000383ffff */
.L_x_4671:
[----:B-1----:R-:W-:-:S04]  /*11120*/  IMAD.U32 R21, RZ, RZ, UR4 ;  /* 0x00000004ff157e24 */ /* 0x002fc8000f8e00ff */
[----:B------:R1:W2:Y:S03]  /*11130*/  SYNCS.PHASECHK.TRANS64.TRYWAIT P1, [R21+URZ+0x32430], R0 ;  /* 0x03243000150075a7 */ /* 0x0002a6000802017f */
[----:B--2---:R-:W-:Y:S05]  /*11140*/  @!P1 NANOSLEEP.SYNCS 0x989680 ;  /* 0x009896800000995d */ /* 0x004fea0003900000 */
[----:B------:R-:W2:Y:S02]  /*11150*/  @!P1 SYNCS.PHASECHK.TRANS64 P1, [R21+URZ+0x32430], R0 ;  /* 0x03243000150095a7 */ /* 0x000ea4000802007f */
[----:B--2---:R-:W-:Y:S05]  /*11160*/  @!P1 BRA `(.L_x_4671) ;  /* 0xfffffffc00ec9947 */ /* 0x004fea000383ffff */
[----:B------:R-:W-:Y:S05]  /*11170*/  BRA `(.L_x_4670) ;  /* 0xffffff2c00e07947 */ /* 0x000fea000383ffff */
.L_x_4675:
[----:B-1----:R-:W-:-:S04]  /*11180*/  IMAD.U32 R21, RZ, RZ, UR4 ;  /* 0x00000004ff157e24 */ /* 0x002fc8000f8e00ff */
[----:B------:R1:W3:Y:S03]  /*11190*/  SYNCS.PHASECHK.TRANS64.TRYWAIT P1, [R21+URZ+0x32450], R0 ;  /* 0x03245000150075a7 */ /* 0x0002e6000802017f */
[----:B---3--:R-:W-:Y:S05]  /*111a0*/  @!P1 NANOSLEEP.SYNCS 0x989680 ;  /* 0x009896800000995d */ /* 0x008fea0003900000 */
[----:B------:R-:W3:Y:S02]  /*111b0*/  @!P1 SYNCS.PHASECHK.TRANS64 P1, [R21+URZ+0x32450], R0 ;  /* 0x03245000150095a7 */ /* 0x000ee4000802007f */
[----:B---3--:R-:W-:Y:S05]  /*111c0*/  @!P1 BRA `(.L_x_4675) ;  /* 0xfffffffc00ec9947 */ /* 0x008fea000383ffff */
[----:B------:R-:W-:Y:S05]  /*111d0*/  BRA `(.L_x_4674) ;  /* 0xffffff3000607947 */ /* 0x000fea000383ffff */
.L_x_4683:
[----:B-1----:R-:W-:-:S04]  /*111e0*/  IMAD.U32 R21, RZ, RZ, UR4 ;  /* 0x00000004ff157e24 */ /* 0x002fc8000f8e00ff */
[----:B------:R1:W2:Y:S03]  /*111f0*/  SYNCS.PHASECHK.TRANS64.TRYWAIT P1, [R21+URZ+0x32430], R0 ;  /* 0x03243000150075a7 */ /* 0x0002a6000802017f */
[----:B--2---:R-:W-:Y:S05]  /*11200*/  @!P1 NANOSLEEP.SYNCS 0x989680 ;  /* 0x009896800000995d */ /* 0x004fea0003900000 */
[----:B------:R-:W2:Y:S02]  /*11210*/  @!P1 SYNCS.PHASECHK.TRANS64 P1, [R21+URZ+0x32430], R0 ;  /* 0x03243000150095a7 */ /* 0x000ea4000802007f */
[----:B--2---:R-:W-:Y:S05]  /*11220*/  @!P1 BRA `(.L_x_4683) ;  /* 0xfffffffc00ec9947 */ /* 0x004fea000383ffff */
[----:B------:R-:W-:Y:S05]  /*11230*/  BRA `(.L_x_4682) ;  /* 0xffffff5800787947 */ /* 0x000fea000383ffff */
.L_x_4687:
[----:B-1----:R-:W-:-:S04]  /*11240*/  IMAD.U32 R21, RZ, RZ, UR4 ;  /* 0x00000004ff157e24 */ /* 0x002fc8000f8e00ff */
[----:B------:R1:W3:Y:S03]  /*11250*/  SYNCS.PHASECHK.TRANS64.TRYWAIT P1, [R21+URZ+0x32450], R0 ;  /* 0x03245000150075a7 */ /* 0x0002e6000802017f */
[----:B---3--:R-:W-:Y:S05]  /*11260*/  @!P1 NANOSLEEP.SYNCS 0x989680 ;  /* 0x009896800000995d */ /* 0x008fea0003900000 */
[----:B------:R-:W3:Y:S02]  /*11270*/  @!P1 SYNCS.PHASECHK.TRANS64 P1, [R21+URZ+0x32450], R0 ;  /* 0x03245000150095a7 */ /* 0x000ee4000802007f */
[----:B---3--:R-:W-:Y:S05]  /*11280*/  @!P1 BRA `(.L_x_4687) ;  /* 0xfffffffc00ec9947 */ /* 0x008fea000383ffff */
[----:B------:R-:W-:Y:S05]  /*11290*/  BRA `(.L_x_4686) ;  /* 0xffffff5800f87947 */ /* 0x000fea000383ffff */
.L_x_4720:
[----:B------:R-:W2:Y:S01]  /*112a0*/  S2R R20, SR_TID.X ;  /* 0x0000000000147919 */ /* 0x000ea20000002100 */
[----:B------:R-:W-:Y:S01]  /*112b0*/  IMAD.MOV.U32 R12, RZ, RZ, RZ ;  /* 0x000000ffff0c7224 */ /* 0x000fe200078e00ff */
[----:B------:R-:W-:Y:S01]  /*112c0*/  MOV R15, 0xffffffff ;  /* 0xffffffff000f7802 */ /* 0x000fe20000000f00 */
[----:B------:R-:W-:Y:S01]  /*112d0*/  IMAD.MOV.U32 R11, RZ, RZ, 0x1f ;  /* 0x0000001fff0b7424 */ /* 0x000fe200078e00ff */
[----:B--2---:R-:W-:-:S04]  /*112e0*/  SHF.R.U32.HI R20, RZ, 0x5, R20 ;  /* 0x00000005ff147819 */ /* 0x004fc80000011614 */
[----:B------:R-:W-:-:S05]  /*112f0*/  LOP3.LUT R20, R20, 0x3, RZ, 0xc0, !PT ;  /* 0x0000000314147812 */ /* 0x000fca00078ec0ff */
[----:B------:R-:W-:-:S07]  /*11300*/  IMAD.MOV.U32 R13, RZ, RZ, R20 ;  /* 0x000000ffff0d7224 */ /* 0x000fce00078e0014 */
[----:B01---5:R-:W-:Y:S05]  /*11310*/  WARPSYNC.COLLECTIVE R15, `(.L_x_4778) ;  /* 0x000000000f087348 */ /* 0x023fea0003c00000 */
[----:B------:R2:W3:Y:S02]  /*11320*/  SHFL.IDX P6, R14, R13, R12, R11 ;  /* 0x0000000c0d0e7389 */ /* 0x0004e400000c000b */
[----:B0123-5:R-:W-:Y:S01]  /*11330*/  ENDCOLLECTIVE ;  /* 0x000000000000791b */ /* 0x02ffe20003800000 */
.L_x_4778:
[----:B------:R-:W-:Y:S05]  /*11340*/  BRA `(.L_x_4779) ;  /* 0xffffffbc00ec7947 */ /* 0x000fea000383ffff */
.L_x_4723:
[----:B0-----:R0:W1:Y:S02]  /*11350*/  SYNCS.PHASECHK.TRANS64.TRYWAIT P0, [R24+URZ+0x32440], R3 ;  /* 0x03244003180075a7 */ /* 0x001064000800017f */
[----:B-1----:R-:W-:Y:S05]  /*11360*/  @!P0 NANOSLEEP.SYNCS 0x989680 ;  /* 0x009896800000895d */ /* 0x002fea0003900000 */
[----:B------:R-:W1:Y:S02]  /*11370*/  @!P0 SYNCS.PHASECHK.TRANS64 P0, [R24+URZ+0x32440], R3 ;  /* 0x03244003180085a7 */ /* 0x000e64000800007f */
[----:B-1----:R-:W-:Y:S05]  /*11380*/  @!P0 BRA `(.L_x_4723) ;  /* 0xfffffffc00f08947 */ /* 0x002fea000383ffff */
[----:B------:R-:W-:Y:S05]  /*11390*/  BRA `(.L_x_4780) ;  /* 0xffffffc000947947 */ /* 0x000fea000383ffff */
.L_x_4724:
        /* <DEDUP_REMOVED lines=8> */
.L_x_4782:
[----:B------:R-:W-:Y:S05]  /*11420*/  BSYNC B0 ;  /* 0x0000000000007941 */ /* 0x000fea0003800000 */
.L_x_4781:
        /* <DEDUP_REMOVED lines=9> */
.L_x_4783:
        /* <DEDUP_REMOVED lines=8> */
.L_x_4784:
        /* <DEDUP_REMOVED lines=11> */
.L_x_4785:
[----:B------:R-:W-:Y:S02]  /*115f0*/  IMAD.MOV.U32 R13, RZ, RZ, R5 ;  /* 0x000000ffff0d7224 */ /* 0x000fe400078e0005 */
[----:B------:R-:W-:Y:S01]  /*11600*/  IMAD.MOV.U32 R12, RZ, RZ, 0x2 ;  /* 0x00000002ff0c7424 */ /* 0x000fe200078e00ff */
[----:B------:R-:W-:-:S13]  /*11610*/  @P0 LEA R2, P1, R8, R14, 0x1 ;  /* 0x0000000e08020211 */ /* 0x000fda00078208ff */
[----:B------:R-:W-:Y:S05]  /*11620*/  WARPSYNC.COLLECTIVE R15, `(.L_x_4786) ;  /* 0x000000000f087348 */ /* 0x000fea0003c00000 */
[----:B------:R0:W1:Y:S02]  /*11630*/  SHFL.IDX P6, R14, R13, R12, R11 ;  /* 0x0000000c0d0e7389 */ /* 0x00006400000c000b */
[----:B01----:R-:W-:Y:S01]  /*11640*/  ENDCOLLECTIVE ;  /* 0x000000000000791b */ /* 0x003fe20003800000 */
.L_x_4786:
        /* <DEDUP_REMOVED lines=12> */
.L_x_4787:
[----:B------:R-:W-:Y:S02]  /*11710*/  IMAD.MOV.U32 R13, RZ, RZ, R5 ;  /* 0x000000ffff0d7224 */ /* 0x000fe400078e0005 */
[----:B------:R-:W-:Y:S01]  /*11720*/  IMAD.MOV.U32 R12, RZ, RZ, 0x3 ;  /* 0x00000003ff0c7424 */ /* 0x000fe200078e00ff */
[----:B------:R-:W-:-:S13]  /*11730*/  @P0 LEA R2, P1, R8, R14, 0x1 ;  /* 0x0000000e08020211 */ /* 0x000fda00078208ff */
[----:B------:R-:W-:Y:S05]  /*11740*/  WARPSYNC.COLLECTIVE R15, `(.L_x_4788) ;  /* 0x000000000f087348 */ /* 0x000fea0003c00000 */
[----:B------:R0:W1:Y:S02]  /*11750*/  SHFL.IDX P6, R14, R13, R12, R11 ;  /* 0x0000000c0d0e7389 */ /* 0x00006400000c000b */
[----:B01----:R-:W-:Y:S01]  /*11760*/  ENDCOLLECTIVE ;  /* 0x000000000000791b */ /* 0x003fe20003800000 */
.L_x_4788:
        /* <DEDUP_REMOVED lines=12> */
.L_x_4789:
[----:B------:R-:W-:Y:S02]  /*11830*/  IMAD.MOV.U32 R13, RZ, RZ, R5 ;  /* 0x000000ffff0d7224 */ /* 0x000fe400078e0005 */
[----:B------:R-:W-:Y:S01]  /*11840*/  IMAD.MOV.U32 R12, RZ, RZ, 0x4 ;  /* 0x00000004ff0c7424 */ /* 0x000fe200078e00ff */
[----:B------:R-:W-:-:S13]  /*11850*/  @P0 LEA R2, P1, R8, R14, 0x1 ;  /* 0x0000000e08020211 */ /* 0x000fda00078208ff */
[----:B------:R-:W-:Y:S05]  /*11860*/  WARPSYNC.COLLECTIVE R15, `(.L_x_4790) ;  /* 0x000000000f087348 */ /* 0x000fea0003c00000 */
[----:B------:R0:W1:Y:S02]  /*11870*/  SHFL.IDX P6, R14, R13, R12, R11 ;  /* 0x0000000c0d0e7389 */ /* 0x00006400000c000b */
[----:B01----:R-:W-:Y:S01]  /*11880*/  ENDCOLLECTIVE ;  /* 0x000000000000791b */ /* 0x003fe20003800000 */
.L_x_4790:
        /* <DEDUP_REMOVED lines=12> */
.L_x_4791:
[----:B------:R-:W-:Y:S02]  /*11950*/  IMAD.MOV.U32 R13, RZ, RZ, R5 ;  /* 0x000000ffff0d7224 */ /* 0x000fe400078e0005 */
[----:B------:R-:W-:Y:S01]  /*11960*/  IMAD.MOV.U32 R12, RZ, RZ, 0x5 ;  /* 0x00000005ff0c7424 */ /* 0x000fe200078e00ff */
[----:B------:R-:W-:-:S13]  /*11970*/  @P0 LEA R2, P1, R8, R14, 0x1 ;  /* 0x0000000e08020211 */ /* 0x000fda00078208ff */
[----:B------:R-:W-:Y:S05]  /*11980*/  WARPSYNC.COLLECTIVE R15, `(.L_x_4792) ;  /* 0x000000000f087348 */ /* 0x000fea0003c00000 */
[----:B------:R0:W1:Y:S02]  /*11990*/  SHFL.IDX P6, R14, R13, R12, R11 ;  /* 0x0000000c0d0e7389 */ /* 0x00006400000c000b */
[----:B01----:R-:W-:Y:S01]  /*119a0*/  ENDCOLLECTIVE ;  /* 0x000000000000791b */ /* 0x003fe20003800000 */
.L_x_4792:
        /* <DEDUP_REMOVED lines=10> */
.L_x_4793:
[----:B------:R-:W-:Y:S05]  /*11a50*/  BRA `(.L_x_4794) ;  /* 0xffffffbc00fc7947 */ /* 0x000fea000383ffff */
.L_x_4729:
[----:B------:R-:W-:Y:S01]  /*11a60*/  IMAD.MOV.U32 R13, RZ, RZ, R5 ;  /* 0x000000ffff0d7224 */ /* 0x000fe200078e0005 */
[----:B------:R-:W-:Y:S01]  /*11a70*/  MOV R12, RZ ;  /* 0x000000ff000c7202 */ /* 0x000fe20000000f00 */
[----:B------:R-:W-:Y:S01]  /*11a80*/  IMAD.MOV.U32 R11, RZ, RZ, 0x181f ;  /* 0x0000181fff0b7424 */ /* 0x000fe200078e00ff */
[----:B------:R-:W0:Y:S01]  /*11a90*/  S2R R20, SR_TID.X ;  /* 0x0000000000147919 */ /* 0x000e220000002100 */
[----:B------:R-:W-:Y:S01]  /*11aa0*/  IMAD.MOV.U32 R15, RZ, RZ, -0x1 ;  /* 0xffffffffff0f7424 */ /* 0x000fe200078e00ff */
[----:B------:R-:W-:Y:S01]  /*11ab0*/  LOP3.LUT R16, R16, 0xffffefff, RZ, 0xc0, !PT ;  /* 0xffffefff10107812 */ /* 0x000fe200078ec0ff */
[----:B------:R-:W-:-:S07]  /*11ac0*/  IMAD.U32 R4, RZ, RZ, UR43 ;  /* 0x0000002bff047e24 */ /* 0x000fce000f8e00ff */
[----:B01----:R-:W-:Y:S05]  /*11ad0*/  WARPSYNC.COLLECTIVE R15, `(.L_x_4795) ;  /* 0x000000000f087348 */ /* 0x003fea0003c00000 */
[----:B------:R2:W3:Y:S02]  /*11ae0*/  SHFL.IDX P6, R14, R13, R12, R11 ;  /* 0x0000000c0d0e7389 */ /* 0x0004e400000c000b */
[----:B0123--:R-:W-:Y:S01]  /*11af0*/  ENDCOLLECTIVE ;  /* 0x000000000000791b */ /* 0x00ffe20003800000 */
.L_x_4795:
[----:B------:R-:W-:-:S04]  /*11b00*/  IMAD R4, R4, 0x80, R35 ;  /* 0x0000008004047824 */ /* 0x000fc800078e0223 */
        /* <DEDUP_REMOVED lines=9> */
.L_x_4796:
        /* <DEDUP_REMOVED lines=10> */
.L_x_4797:
        /* <DEDUP_REMOVED lines=13> */
.L_x_4798:
[----:B------:R-:W-:Y:S02]  /*11d10*/  IMAD.MOV.U32 R13, RZ, RZ, R5 ;  /* 0x000000ffff0d7224 */ /* 0x000fe400078e0005 */
[----:B------:R-:W-:Y:S01]  /*11d20*/  IMAD.MOV.U32 R12, RZ, RZ, 0x2 ;  /* 0x00000002ff0c7424 */ /* 0x000fe200078e00ff */
[----:B------:R-:W-:-:S05]  /*11d30*/  @!P1 LEA R10, P0, R8, R14, 0x1 ;  /* 0x0000000e080a9211 */ /* 0x000fca00078008ff */
[----:B------:R-:W-:Y:S02]  /*11d40*/  @!P1 IMAD.X R11, RZ, RZ, R2, P0 ;  /* 0x000000ffff0b9224 */ /* 0x000fe400000e0602 */
[----:B------:R-:W-:Y:S02]  /*11d50*/  @!P1 IMAD.MOV.U32 R2, RZ, RZ, R10 ;  /* 0x000000ffff029224 */ /* 0x000fe400078e000a */
[----:B------:R-:W-:Y:S01]  /*11d60*/  @!P1 IMAD.MOV.U32 R3, RZ, RZ, R11 ;  /* 0x000000ffff039224 */ /* 0x000fe200078e000b */
[----:B------:R-:W-:Y:S01]  /*11d70*/  MOV R11, 0x181f ;  /* 0x0000181f000b7802 */ /* 0x000fe20000000f00 */
[----:B------:R-:W-:-:S03]  /*11d80*/  IMAD.SHL.U32 R10, R20, 0x8, RZ ;  /* 0x00000008140a7824 */ /* 0x000fc600078e00ff */
[----:B------:R-:W-:Y:S01]  /*11d90*/  @!PT LDS RZ, [RZ] ;  /* 0x00000000fffff984 */ /* 0x000fe20000000800 */
[----:B------:R-:W-:Y:S01]  /*11da0*/  @!PT LDS RZ, [RZ] ;  /* 0x00000000fffff984 */ /* 0x000fe20000000800 */
[----:B------:R-:W-:Y:S01]  /*11db0*/  @!PT LDS RZ, [RZ] ;  /* 0x00000000fffff984 */ /* 0x000fe20000000800 */
[----:B------:R0:W-:Y:S01]  /*11dc0*/  @!P1 LDGSTS.E.BYPASS.LTC128B.128 [R22+0x18c00], desc[UR36][R2.64], !P5 ;  /* 0x18c0000002169fae */ /* 0x0001e2000e901d64 */
[----:B------:R-:W-:Y:S01]  /*11dd0*/  ISETP.GE.AND P1, PT, R6, UR41, PT ;  /* 0x0000002906007c0c */ /* 0x000fe2000bf26270 */
[----:B------:R-:W-:Y:S01]  /*11de0*/  VIADD R6, R4, 0x30 ;  /* 0x0000003004067836 */ /* 0x000fe20000000000 */
[----:B------:R-:W-:-:S11]  /*11df0*/  LOP3.LUT R10, R10, 0x38, RZ, 0xc0, !PT ;  /* 0x000000380a0a7812 */ /* 0x000fd600078ec0ff */
[----:B0-----:R-:W-:Y:S05]  /*11e00*/  WARPSYNC.COLLECTIVE R15, `(.L_x_4799) ;  /* 0x000000000f087348 */ /* 0x001fea0003c00000 */
[----:B------:R1:W2:Y:S02]  /*11e10*/  SHFL.IDX P6, R14, R13, R12, R11 ;  /* 0x0000000c0d0e7389 */ /* 0x0002a400000c000b */
[----:B012---:R-:W-:Y:S01]  /*11e20*/  ENDCOLLECTIVE ;  /* 0x000000000000791b */ /* 0x007fe20003800000 */
.L_x_4799:
[----:B------:R-:W-:Y:S01]  /*11e30*/  @P1 LOP3.LUT R16, R16, 0x400, RZ, 0xfc, !PT ;  /* 0x0000040010101812 */ /* 0x000fe200078efcff */
[----:B------:R-:W-:-:S03]  /*11e40*/  IMAD.MOV.U32 R13, RZ, RZ, R0 ;  /* 0x000000ffff0d7224 */ /* 0x000fc600078e0000 */
[----:B------:R-:W-:Y:S01]  /*11e50*/  LOP3.LUT R16, R16, 0xfffffdff, RZ, 0xc0, !PT ;  /* 0xfffffdff10107812 */ /* 0x000fe200078ec0ff */
[----:B------:R-:W-:-:S07]  /*11e60*/  IMAD.MOV.U32 R8, RZ, RZ, R14 ;  /* 0x000000ffff087224 */ /* 0x000fce00078e000e */
[----:B------:R-:W-:Y:S05]  /*11e70*/  WARPSYNC.COLLECTIVE R15, `(.L_x_4800) ;  /* 0x000000000f087348 */ /* 0x000fea0003c00000 */
[----:B------:R0:W1:Y:S02]  /*11e80*/  SHFL.IDX P6, R14, R13, R12, R11 ;  /* 0x0000000c0d0e7389 */ /* 0x00006400000c000b */
[----:B01----:R-:W-:Y:S01]  /*11e90*/  ENDCOLLECTIVE ;  /* 0x000000000000791b */ /* 0x003fe20003800000 */
.L_x_4800:
[----:B------:R-:W-:Y:S02]  /*11ea0*/  IMAD.MOV.U32 R13, RZ, RZ, R5 ;  /* 0x000000ffff0d7224 */ /* 0x000fe400078e0005 */
[----:B------:R-:W-:Y:S02]  /*11eb0*/  IMAD.MOV.U32 R12, RZ, RZ, 0x3 ;  /* 0x00000003ff0c7424 */ /* 0x000fe400078e00ff */
[----:B------:R-:W-:-:S07]  /*11ec0*/  IMAD.MOV.U32 R9, RZ, RZ, R14 ;  /* 0x000000ffff097224 */ /* 0x000fce00078e000e */
[----:B------:R-:W-:Y:S05]  /*11ed0*/  WARPSYNC.COLLECTIVE R15, `(.L_x_4801) ;  /* 0x000000000f087348 */ /* 0x000fea0003c00000 */
[----:B------:R0:W1:Y:S02]  /*11ee0*/  SHFL.IDX P6, R14, R13, R12, R11 ;  /* 0x0000000c0d0e7389 */ /* 0x00006400000c000b */
[----:B01----:R-:W-:Y:S01]  /*11ef0*/  ENDCOLLECTIVE ;  /* 0x000000000000791b */ /* 0x003fe20003800000 */
.L_x_4801:
        /* <DEDUP_REMOVED lines=14> */
.L_x_4802:
        /* <DEDUP_REMOVED lines=8> */
.L_x_4803:
[----:B------:R-:W-:-:S05]  /*12060*/  @!P1 LEA R7, P0, R10, R7, 0x1 ;  /* 0x000000070a079211 */ /* 0x000fca00078008ff */
[----:B------:R-:W-:Y:S02]  /*12070*/  @!P1 IMAD.X R6, RZ, RZ, R6, P0 ;  /* 0x000000ffff069224 */ /* 0x000fe400000e0606 */
[----:B------:R-:W-:Y:S02]  /*12080*/  @!P1 IMAD.MOV.U32 R2, RZ, RZ, R7 ;  /* 0x000000ffff029224 */ /* 0x000fe400078e0007 */
[----:B------:R-:W-:Y:S01]  /*12090*/  @!P1 IMAD.MOV.U32 R3, RZ, RZ, R6 ;  /* 0x000000ffff039224 */ /* 0x000fe200078e0006 */
[----:B------:R-:W-:Y:S01]  /*120a0*/  MOV R13, R0 ;  /* 0x00000000000d7202 */ /* 0x000fe20000000f00 */
[----:B------:R-:W-:-:S03]  /*120b0*/  VIADD R6, R4, 0x40 ;  /* 0x0000004004067836 */ /* 0x000fc60000000000 */
[----:B------:R-:W-:Y:S01]  /*120c0*/  @!PT LDS RZ, [RZ] ;  /* 0x00000000fffff984 */ /* 0x000fe20000000800 */
[----:B------:R-:W-:Y:S01]  /*120d0*/  @!PT LDS RZ, [RZ] ;  /* 0x00000000fffff984 */ /* 0x000fe20000000800 */
[----:B------:R-:W-:Y:S01]  /*120e0*/  @!PT LDS RZ, [RZ] ;  /* 0x00000000fffff984 */ /* 0x000fe20000000800 */
[----:B------:R0:W-:Y:S02]  /*120f0*/  @!P1 LDGSTS.E.BYPASS.LTC128B.128 [R22+0x19c00], desc[UR36][R2.64], !P5 ;  /* 0x19c0000002169fae */ /* 0x0001e4000e901d64 */
[----:B------:R-:W-:Y:S01]  /*12100*/  ISETP.GE.AND P1, PT, R6, UR41, PT ;  /* 0x0000002906007c0c */ /* 0x000fe2000bf26270 */
[----:B------:R-:W-:Y:S02]  /*12110*/  VIADD R6, R4, 0x50 ;  /* 0x0000005004067836 */ /* 0x000fe40000000000 */
[----:B0-----:R-:W-:-:S10]  /*12120*/  IMAD.MOV.U32 R2, RZ, RZ, R14 ;  /* 0x000000ffff027224 */ /* 0x001fd400078e000e */
[----:B------:R-:W-:Y:S05]  /*12130*/  WARPSYNC.COLLECTIVE R15, `(.L_x_4804) ;  /* 0x000000000f087348 */ /* 0x000fea0003c00000 */
[----:B------:R0:W1:Y:S02]  /*12140*/  SHFL.IDX P6, R14, R13, R12, R11 ;  /* 0x0000000c0d0e7389 */ /* 0x00006400000c000b */
[----:B01----:R-:W-:Y:S01]  /*12150*/  ENDCOLLECTIVE ;  /* 0x000000000000791b */ /* 0x003fe20003800000 */
.L_x_4804:
        /* <DEDUP_REMOVED lines=16> */
.L_x_4805:
[----:B------:R-:W-:Y:S01]  /*12260*/  @P1 LOP3.LUT R16, R16, 0x80, RZ, 0xfc, !PT ;  /* 0x0000008010101812 */ /* 0x000fe200078efcff */
[----:B------:R-:W-:-:S03]  /*12270*/  IMAD.MOV.U32 R13, RZ, RZ, R0 ;  /* 0x000000ffff0d7224 */ /* 0x000fc600078e0000 */
[----:B------:R-:W-:Y:S01]  /*12280*/  LOP3.LUT R16, R16, 0xffffffbf, RZ, 0xc0, !PT ;  /* 0xffffffbf10107812 */ /* 0x000fe200078ec0ff */
[----:B------:R-:W-:-:S07]  /*12290*/  IMAD.MOV.U32 R2, RZ, RZ, R14 ;  /* 0x000000ffff027224 */ /* 0x000fce00078e000e */
[----:B------:R-:W-:Y:S05]  /*122a0*/  WARPSYNC.COLLECTIVE R15, `(.L_x_4806) ;  /* 0x000000000f087348 */ /* 0x000fea0003c00000 */
[----:B------:R0:W1:Y:S02]  /*122b0*/  SHFL.IDX P6, R14, R13, R12, R11 ;  /* 0x0000000c0d0e7389 */ /* 0x00006400000c000b */
[----:B01----:R-:W-:Y:S01]  /*122c0*/  ENDCOLLECTIVE ;  /* 0x000000000000791b */ /* 0x003fe20003800000 */
.L_x_4806:
[----:B------:R-:W-:Y:S02]  /*122d0*/  IMAD.MOV.U32 R13, RZ, RZ, R5 ;  /* 0x000000ffff0d7224 */ /* 0x000fe400078e0005 */
[----:B------:R-:W-:Y:S02]  /*122e0*/  IMAD.MOV.U32 R12, RZ, RZ, 0x6 ;  /* 0x00000006ff0c7424 */ /* 0x000fe400078e00ff */
[----:B------:R-:W-:-:S07]  /*122f0*/  IMAD.MOV.U32 R21, RZ, RZ, R14 ;  /* 0x000000ffff157224 */ /* 0x000fce00078e000e */
[----:B------:R-:W-:Y:S05]  /*12300*/  WARPSYNC.COLLECTIVE R15, `(.L_x_4807) ;  /* 0x000000000f087348 */ /* 0x000fea0003c00000 */
[----:B------:R0:W1:Y:S02]  /*12310*/  SHFL.IDX P6, R14, R13, R12, R11 ;  /* 0x0000000c0d0e7389 */ /* 0x00006400000c000b */
[----:B01----:R-:W-:Y:S01]  /*12320*/  ENDCOLLECTIVE ;  /* 0x000000000000791b */ /* 0x003fe20003800000 */
.L_x_4807:
        /* <DEDUP_REMOVED lines=13> */
.L_x_4808:
        /* <DEDUP_REMOVED lines=8> */
[----:B------:R-:W-:-:S03]  /*12480*/  @!P1 IMAD.MOV.U32 R2, RZ, RZ, R6 ;  /* 0x000000ffff029224 */ /* 0x000fc600078e0006 */
[----:B------:R-:W-:Y:S01]  /*12490*/  @!P1 MOV R3, R15 ;  /* 0x0000000f00039202 */ /* 0x000fe20000000f00 */
[----:B------:R-:W-:-:S04]  /*124a0*/  IMAD.MOV.U32 R15, RZ, RZ, -0x1 ;  /* 0xffffffffff0f7424 */ /* 0x000fc800078e00ff */
[----:B------:R-:W-:Y:S01]  /*124b0*/  @!PT LDS RZ, [RZ] ;  /* 0x00000000fffff984 */ /* 0x000fe20000000800 */
[----:B------:R-:W-:Y:S01]  /*124c0*/  @!PT LDS RZ, [RZ] ;  /* 0x00000000fffff984 */ /* 0x000fe20000000800 */
[----:B------:R-:W-:Y:S01]  /*124d0*/  @!PT LDS RZ, [RZ] ;  /* 0x00000000fffff984 */ /* 0x000fe20000000800 */
[----:B------:R0:W-:Y:S03]  /*124e0*/  @!P1 LDGSTS.E.BYPASS.LTC128B.128 [R22+0x1b400], desc[UR36][R2.64], !P5 ;  /* 0x1b40000002169fae */ /* 0x0001e6000e901d64 */
[----:B0-----:R-:W-:Y:S05]  /*124f0*/  WARPSYNC.COLLECTIVE R15, `(.L_x_4809) ;  /* 0x000000000f087348 */ /* 0x001fea0003c00000 */
[----:B------:R1:W2:Y:S02]  /*12500*/  SHFL.IDX P6, R14, R13, R12, R11 ;  /* 0x0000000c0d0e7389 */ /* 0x0002a400000c000b */
[----:B012---:R-:W-:Y:S01]  /*12510*/  ENDCOLLECTIVE ;  /* 0x000000000000791b */ /* 0x007fe20003800000 */
.L_x_4809:
[----:B------:R-:W-:Y:S02]  /*12520*/  IMAD.MOV.U32 R13, RZ, RZ, R0 ;  /* 0x000000ffff0d7224 */ /* 0x000fe400078e0000 */
[----:B------:R-:W-:-:S07]  /*12530*/  IMAD.MOV.U32 R5, RZ, RZ, R14 ;  /* 0x000000ffff057224 */ /* 0x000fce00078e000e */
[----:B------:R-:W-:Y:S05]  /*12540*/  WARPSYNC.COLLECTIVE R15, `(.L_x_4810) ;  /* 0x000000000f087348 */ /* 0x000fea0003c00000 */
[----:B------:R0:W1:Y:S02]  /*12550*/  SHFL.IDX P6, R14, R13, R12, R11 ;  /* 0x0000000c0d0e7389 */ /* 0x00006400000c000b */
[----:B01----:R-:W-:Y:S01]  /*12560*/  ENDCOLLECTIVE ;  /* 0x000000000000791b */ /* 0x003fe20003800000 */
.L_x_4810:
[----:B------:R-:W-:Y:S05]  /*12570*/  BRA `(.L_x_4811) ;  /* 0xffffffc0001c7947 */ /* 0x000fea000383ffff */
.L_x_4733:
        /* <DEDUP_REMOVED lines=8> */
.L_x_4813:
[----:B------:R-:W-:Y:S05]  /*12600*/  BSYNC B0 ;  /* 0x0000000000007941 */ /* 0x000fea0003800000 */
.L_x_4812:
        /* <DEDUP_REMOVED lines=9> */
.L_x_4814:
        /* <DEDUP_REMOVED lines=8> */
.L_x_4815:
        /* <DEDUP_REMOVED lines=13> */
.L_x_4816:
[----:B------:R-:W-:Y:S02]  /*127f0*/  IMAD.MOV.U32 R13, RZ, RZ, R4 ;  /* 0x000000ffff0d7224 */ /* 0x000fe400078e0004 */
[----:B------:R-:W-:Y:S01]  /*12800*/  IMAD.MOV.U32 R12, RZ, RZ, 0x2 ;  /* 0x00000002ff0c7424 */ /* 0x000fe200078e00ff */
[----:B------:R-:W-:-:S13]  /*12810*/  LOP3.LUT P6, RZ, R16, 0x800, RZ, 0xc0, !PT ;  /* 0x0000080010ff7812 */ /* 0x000fda00078cc0ff */
[----:B------:R-:W-:-:S04]  /*12820*/  @!P6 LEA R14, P0, R20, R14, 0x1 ;  /* 0x0000000e140ee211 */ /* 0x000fc800078008ff */
[----:B------:R-:W-:Y:S01]  /*12830*/  @!P6 IADD3.X R5, RZ, R5, RZ, P0, !PT ;  /* 0x00000005ff05e210 */ /* 0x000fe200007fe4ff */
[----:B------:R-:W-:-:S04]  /*12840*/  @!P6 IMAD.MOV.U32 R2, RZ, RZ, R14 ;  /* 0x000000ffff02e224 */ /* 0x000fc800078e000e */
        /* <DEDUP_REMOVED lines=11> */
.L_x_4817:
[----:B------:R-:W-:Y:S02]  /*12900*/  IMAD.MOV.U32 R13, RZ, RZ, R0 ;  /* 0x000000ffff0d7224 */ /* 0x000fe400078e0000 */
[----:B------:R-:W-:-:S07]  /*12910*/  IMAD.MOV.U32 R5, RZ, RZ, R14 ;  /* 0x000000ffff057224 */ /* 0x000fce00078e000e */
[----:B------:R-:W-:Y:S05]  /*12920*/  WARPSYNC.COLLECTIVE R15, `(.L_x_4818) ;  /* 0x000000000f087348 */ /* 0x000fea0003c00000 */
[----:B------:R0:W1:Y:S02]  /*12930*/  SHFL.IDX P6, R14, R13, R12, R11 ;  /* 0x0000000c0d0e7389 */ /* 0x00006400000c000b */
[----:B01----:R-:W-:Y:S01]  /*12940*/  ENDCOLLECTIVE ;  /* 0x000000000000791b */ /* 0x003fe20003800000 */
.L_x_4818:
[----:B------:R-:W-:Y:S02]  /*12950*/  IMAD.MOV.U32 R13, RZ, RZ, R4 ;  /* 0x000000ffff0d7224 */ /* 0x000fe400078e0004 */
[----:B------:R-:W-:Y:S01]  /*12960*/  IMAD.MOV.U32 R12, RZ, RZ, 0x3 ;  /* 0x00000003ff0c7424 */ /* 0x000fe200078e00ff */
[----:B------:R-:W-:-:S05]  /*12970*/  @!P1 LEA R14, P0, R20, R14, 0x1 ;  /* 0x0000000e140e9211 */ /* 0x000fca00078008ff */
[----:B------:R-:W-:-:S08]  /*12980*/  @!P1 IMAD.MOV.U32 R2, RZ, RZ, R14 ;  /* 0x000000ffff029224 */ /* 0x000fd000078e000e */
[----:B------:R-:W-:Y:S05]  /*12990*/  WARPSYNC.COLLECTIVE R15, `(.L_x_4819) ;  /* 0x000000000f087348 */ /* 0x000fea0003c00000 */
[----:B------:R0:W1:Y:S02]  /*129a0*/  SHFL.IDX P6, R14, R13, R12, R11 ;  /* 0x0000000c0d0e7389 */ /* 0x00006400000c000b */
[----:B01----:R-:W-:Y:S01]  /*129b0*/  ENDCOLLECTIVE ;  /* 0x000000000000791b */ /* 0x003fe20003800000 */
.L_x_4819:
        /* <DEDUP_REMOVED lines=15> */
.L_x_4820:
        /* <DEDUP_REMOVED lines=17> */
.L_x_4821:
[----:B------:R-:W-:Y:S01]  /*12bc0*/  MOV R13, R0 ;  /* 0x00000000000d7202 */ /* 0x000fe20000000f00 */
[----:B------:R-:W-:-:S07]  /*12bd0*/  IMAD.MOV.U32 R5, RZ, RZ, R14 ;  /* 0x000000ffff057224 */ /* 0x000fce00078e000e */
[----:B------:R-:W-:Y:S05]  /*12be0*/  WARPSYNC.COLLECTIVE R15, `(.L_x_4822) ;  /* 0x000000000f087348 */ /* 0x000fea0003c00000 */
[----:B------:R0:W1:Y:S02]  /*12bf0*/  SHFL.IDX P6, R14, R13, R12, R11 ;  /* 0x0000000c0d0e7389 */ /* 0x00006400000c000b */
[----:B01----:R-:W-:Y:S01]  /*12c00*/  ENDCOLLECTIVE ;  /* 0x000000000000791b */ /* 0x003fe20003800000 */
.L_x_4822:
[----:B------:R-:W-:Y:S02]  /*12c10*/  IMAD.MOV.U32 R13, RZ, RZ, R4 ;  /* 0x000000ffff0d7224 */ /* 0x000fe400078e0004 */
[----:B------:R-:W-:Y:S01]  /*12c20*/  IMAD.MOV.U32 R12, RZ, RZ, 0x5 ;  /* 0x00000005ff0c7424 */ /* 0x000fe200078e00ff */
[----:B------:R-:W-:-:S05]  /*12c30*/  @!P1 LEA R14, P0, R20, R14, 0x1 ;  /* 0x0000000e140e9211 */ /* 0x000fca00078008ff */
[----:B------:R-:W-:-:S08]  /*12c40*/  @!P1 IMAD.MOV.U32 R2, RZ, RZ, R14 ;  /* 0x000000ffff029224 */ /* 0x000fd000078e000e */
[----:B------:R-:W-:Y:S05]  /*12c50*/  WARPSYNC.COLLECTIVE R15, `(.L_x_4823) ;  /* 0x000000000f087348 */ /* 0x000fea0003c00000 */
[----:B------:R0:W1:Y:S02]  /*12c60*/  SHFL.IDX P6, R14, R13, R12, R11 ;  /* 0x0000000c0d0e7389 */ /* 0x00006400000c000b */
[----:B01----:R-:W-:Y:S01]  /*12c70*/  ENDCOLLECTIVE ;  /* 0x000000000000791b */ /* 0x003fe20003800000 */
.L_x_4823:
        /* <DEDUP_REMOVED lines=15> */
.L_x_4824:
        /* <DEDUP_REMOVED lines=17> */
.L_x_4825:
[----:B------:R-:W-:Y:S02]  /*12e80*/  IMAD.MOV.U32 R13, RZ, RZ, R0 ;  /* 0x000000ffff0d7224 */ /* 0x000fe400078e0000 */
[----:B------:R-:W-:-:S07]  /*12e90*/  IMAD.MOV.U32 R5, RZ, RZ, R14 ;  /* 0x000000ffff057224 */ /* 0x000fce00078e000e */
[----:B------:R-:W-:Y:S05]  /*12ea0*/  WARPSYNC.COLLECTIVE R15, `(.L_x_4826) ;  /* 0x000000000f087348 */ /* 0x000fea0003c00000 */
[----:B------:R0:W1:Y:S02]  /*12eb0*/  SHFL.IDX P6, R14, R13, R12, R11 ;  /* 0x0000000c0d0e7389 */ /* 0x00006400000c000b */
[----:B01----:R-:W-:Y:S01]  /*12ec0*/  ENDCOLLECTIVE ;  /* 0x000000000000791b */ /* 0x003fe20003800000 */
.L_x_4826:
[----:B------:R-:W-:Y:S02]  /*12ed0*/  IMAD.MOV.U32 R13, RZ, RZ, R4 ;  /* 0x000000ffff0d7224 */ /* 0x000fe400078e0004 */
[----:B------:R-:W-:Y:S01]  /*12ee0*/  IMAD.MOV.U32 R12, RZ, RZ, 0x7 ;  /* 0x00000007ff0c7424 */ /* 0x000fe200078e00ff */
[----:B------:R-:W-:-:S05]  /*12ef0*/  @!P1 LEA R14, P0, R20, R14, 0x1 ;  /* 0x0000000e140e9211 */ /* 0x000fca00078008ff */
[----:B------:R-:W-:-:S08]  /*12f00*/  @!P1 IMAD.MOV.U32 R2, RZ, RZ, R14 ;  /* 0x000000ffff029224 */ /* 0x000fd000078e000e */
[----:B------:R-:W-:Y:S05]  /*12f10*/  WARPSYNC.COLLECTIVE R15, `(.L_x_4827) ;  /* 0x000000000f087348 */ /* 0x000fea0003c00000 */
[----:B------:R0:W1:Y:S02]  /*12f20*/  SHFL.IDX P6, R14, R13, R12, R11 ;  /* 0x0000000c0d0e7389 */ /* 0x00006400000c000b */
[----:B01----:R-:W-:Y:S01]  /*12f30*/  ENDCOLLECTIVE ;  /* 0x000000000000791b */ /* 0x003fe20003800000 */
.L_x_4827:
        /* <DEDUP_REMOVED lines=10> */
[----:B------:R-:W-:-:S07]  /*12fe0*/  MOV R5, R14 ;  /* 0x0000000e00057202 */ /* 0x000fce0000000f00 */
[----:B0-----:R-:W-:Y:S05]  /*12ff0*/  WARPSYNC.COLLECTIVE R15, `(.L_x_4828) ;  /* 0x000000000f087348 */ /* 0x001fea0003c00000 */
[----:B------:R1:W2:Y:S02]  /*13000*/  SHFL.IDX P6, R14, R13, R12, R11 ;  /* 0x0000000c0d0e7389 */ /* 0x0002a400000c000b */
[----:B012---:R-:W-:Y:S01]  /*13010*/  ENDCOLLECTIVE ;  /* 0x000000000000791b */ /* 0x007fe20003800000 */
.L_x_4828:
[----:B------:R-:W-:Y:S05]  /*13020*/  BRA `(.L_x_4829) ;  /* 0xffffffc000347947 */ /* 0x000fea000383ffff */
.L_x_4736:
[----:B0-----:R0:W2:Y:S02]  /*13030*/  SYNCS.PHASECHK.TRANS64.TRYWAIT P0, [R17+URZ+0x32420], R0 ;  /* 0x03242000110075a7 */ /* 0x0010a4000800017f */
[----:B--2---:R-:W-:Y:S05]  /*13040*/  @!P0 NANOSLEEP.SYNCS 0x989680 ;  /* 0x009896800000895d */ /* 0x004fea0003900000 */
[----:B------:R-:W2:Y:S02]  /*13050*/  @!P0 SYNCS.PHASECHK.TRANS64 P0, [R17+URZ+0x32420], R0 ;  /* 0x03242000110085a7 */ /* 0x000ea4000800007f */
[----:B--2---:R-:W-:Y:S05]  /*13060*/  @!P0 BRA `(.L_x_4736) ;  /* 0xfffffffc00f08947 */ /* 0x004fea000383ffff */
[----:B------:R-:W-:Y:S05]  /*13070*/  BRA `(.L_x_4830) ;  /* 0xffffffc000987947 */ /* 0x000fea000383ffff */
.L_x_4739:
[----:B--2---:R2:W3:Y:S02]  /*13080*/  SYNCS.PHASECHK.TRANS64.TRYWAIT P0, [R24+URZ+0x32460], R3 ;  /* 0x03246003180075a7 */ /* 0x0044e4000800017f */
[----:B---3--:R-:W-:Y:S05]  /*13090*/  @!P0 NANOSLEEP.SYNCS 0x989680 ;  /* 0x009896800000895d */ /* 0x008fea0003900000 */
[----:B------:R-:W3:Y:S02]  /*130a0*/  @!P0 SYNCS.PHASECHK.TRANS64 P0, [R24+URZ+0x32460], R3 ;  /* 0x03246003180085a7 */ /* 0x000ee4000800007f */
[----:B---3--:R-:W-:Y:S05]  /*130b0*/  @!P0 BRA `(.L_x_4739) ;  /* 0xfffffffc00f08947 */ /* 0x008fea000383ffff */
[----:B------:R-:W-:Y:S05]  /*130c0*/  BRA `(.L_x_4831) ;  /* 0xffffffc000a47947 */ /* 0x000fea000383ffff */
.L_x_4740:
        /* <DEDUP_REMOVED lines=8> */
.L_x_4833:
[----:B------:R-:W-:Y:S05]  /*13150*/  BSYNC B0 ;  /* 0x0000000000007941 */ /* 0x000fea0003800000 */
.L_x_4832:
        /* <DEDUP_REMOVED lines=12> */
.L_x_4834:
        /* <DEDUP_REMOVED lines=9> */
.L_x_4835:
        /* <DEDUP_REMOVED lines=19> */
.L_x_4836:
[----:B------:R-:W-:Y:S01]  /*133e0*/  MOV R13, R6 ;  /* 0x00000006000d7202 */ /* 0x000fe20000000f00 */
[----:B------:R-:W-:Y:S01]  /*133f0*/  IMAD.MOV.U32 R12, RZ, RZ, 0x2 ;  /* 0x00000002ff0c7424 */ /* 0x000fe200078e00ff */
[----:B------:R-:W-:-:S13]  /*13400*/  IADD3 R2, P3, R14, R0, RZ ;  /* 0x000000000e027210 */ /* 0x000fda0007f7e0ff */
[----:B------:R-:W-:Y:S05]  /*13410*/  WARPSYNC.COLLECTIVE R15, `(.L_x_4837) ;  /* 0x000000000f087348 */ /* 0x000fea0003c00000 */
[----:B------:R0:W1:Y:S02]  /*13420*/  SHFL.IDX P6, R14, R13, R12, R11 ;  /* 0x0000000c0d0e7389 */ /* 0x00006400000c000b */
[----:B01----:R-:W-:Y:S01]  /*13430*/  ENDCOLLECTIVE ;  /* 0x000000000000791b */ /* 0x003fe20003800000 */
.L_x_4837:
        /* <DEDUP_REMOVED lines=17> */
.L_x_4838:
[----:B------:R-:W-:Y:S02]  /*13550*/  IMAD.MOV.U32 R13, RZ, RZ, R6 ;  /* 0x000000ffff0d7224 */ /* 0x000fe400078e0006 */
[----:B------:R-:W-:Y:S01]  /*13560*/  IMAD.MOV.U32 R12, RZ, RZ, 0x3 ;  /* 0x00000003ff0c7424 */ /* 0x000fe200078e00ff */
[----:B------:R-:W-:-:S13]  /*13570*/  IADD3 R2, P3, R14, R0, RZ ;  /* 0x000000000e027210 */ /* 0x000fda0007f7e0ff */
[----:B------:R-:W-:Y:S05]  /*13580*/  WARPSYNC.COLLECTIVE R15, `(.L_x_4839) ;  /* 0x000000000f087348 */ /* 0x000fea0003c00000 */
[----:B------:R0:W1:Y:S02]  /*13590*/  SHFL.IDX P6, R14, R13, R12, R11 ;  /* 0x0000000c0d0e7389 */ /* 0x00006400000c000b */
[----:B01----:R-:W-:Y:S01]  /*135a0*/  ENDCOLLECTIVE ;  /* 0x000000000000791b */ /* 0x003fe20003800000 */
.L_x_4839:
        /* <DEDUP_REMOVED lines=17> */
.L_x_4840:
[----:B------:R-:W-:Y:S02]  /*136c0*/  IMAD.MOV.U32 R13, RZ, RZ, R6 ;  /* 0x000000ffff0d7224 */ /* 0x000fe400078e0006 */
[----:B------:R-:W-:Y:S01]  /*136d0*/  IMAD.MOV.U32 R12, RZ, RZ, 0x4 ;  /* 0x00000004ff0c7424 */ /* 0x000fe200078e00ff */
[----:B------:R-:W-:-:S13]  /*136e0*/  IADD3 R2, P3, R14, R0, RZ ;  /* 0x000000000e027210 */ /* 0x000fda0007f7e0ff */
[----:B------:R-:W-:Y:S05]  /*136f0*/  WARPSYNC.COLLECTIVE R15, `(.L_x_4841) ;  /* 0x000000000f087348 */ /* 0x000fea0003c00000 */
[----:B------:R0:W1:Y:S02]  /*13700*/  SHFL.IDX P6, R14, R13, R12, R11 ;  /* 0x0000000c0d0e7389 */ /* 0x00006400000c000b */
[----:B01----:R-:W-:Y:S01]  /*13710*/  ENDCOLLECTIVE ;  /* 0x000000000000791b */ /* 0x003fe20003800000 */
.L_x_4841:
        /* <DEDUP_REMOVED lines=17> */
.L_x_4842:
[----:B------:R-:W-:Y:S02]  /*13830*/  IMAD.MOV.U32 R13, RZ, RZ, R6 ;  /* 0x000000ffff0d7224 */ /* 0x000fe400078e0006 */
[----:B------:R-:W-:Y:S01]  /*13840*/  IMAD.MOV.U32 R12, RZ, RZ, 0x5 ;  /* 0x00000005ff0c7424 */ /* 0x000fe200078e00ff */
[----:B------:R-:W-:-:S13]  /*13850*/  IADD3 R2, P3, R14, R0, RZ ;  /* 0x000000000e027210 */ /* 0x000fda0007f7e0ff */
[----:B------:R-:W-:Y:S05]  /*13860*/  WARPSYNC.COLLECTIVE R15, `(.L_x_4843) ;  /* 0x000000000f087348 */ /* 0x000fea0003c00000 */
[----:B------:R0:W1:Y:S02]  /*13870*/  SHFL.IDX P6, R14, R13, R12, R11 ;  /* 0x0000000c0d0e7389 */ /* 0x00006400000c000b */
[----:B01----:R-:W-:Y:S01]  /*13880*/  ENDCOLLECTIVE ;  /* 0x000000000000791b */ /* 0x003fe20003800000 */
.L_x_4843:
        /* <DEDUP_REMOVED lines=12> */
.L_x_4844:
        /* <DEDUP_REMOVED lines=9> */
.L_x_4746:
[----:B--2---:R2:W3:Y:S02]  /*139e0*/  SYNCS.PHASECHK.TRANS64.TRYWAIT P0, [R10+URZ+0x32440], R25 ;  /* 0x032440190a0075a7 */ /* 0x0044e4000800017f */
[----:B---3--:R-:W-:Y:S05]  /*139f0*/  @!P0 NANOSLEEP.SYNCS 0x989680 ;  /* 0x009896800000895d */ /* 0x008fea0003900000 */
[----:B------:R-:W3:Y:S02]  /*13a00*/  @!P0 SYNCS.PHASECHK.TRANS64 P0, [R10+URZ+0x32440], R25 ;  /* 0x032440190a0085a7 */ /* 0x000ee4000800007f */
[----:B---3--:R-:W-:Y:S05]  /*13a10*/  @!P0 BRA `(.L_x_4746) ;  /* 0xfffffffc00f08947 */ /* 0x008fea000383ffff */
[----:B------:R-:W-:Y:S05]  /*13a20*/  BRA `(.L_x_4846) ;  /* 0xffffffc400047947 */ /* 0x000fea000383ffff */
.L_x_4747:
[----:B------:R-:W-:Y:S01]  /*13a30*/  BSSY B1, `(.L_x_4847) ;  /* 0x0000008000017945 */ /* 0x000fe20003800000 */
[----:B------:R-:W-:Y:S01]  /*13a40*/  IMAD.MOV.U32 R13, RZ, RZ, R21 ;  /* 0x000000ffff0d7224 */ /* 0x000fe200078e0015 */
[----:B------:R-:W-:Y:S01]  /*13a50*/  MOV R12, RZ ;  /* 0x000000ff000c7202 */ /* 0x000fe20000000f00 */
[----:B------:R-:W-:Y:S02]  /*13a60*/  IMAD.MOV.U32 R11, RZ, RZ, 0x181f ;  /* 0x0000181fff0b7424 */ /* 0x000fe400078e00ff */
[----:B------:R-:W-:-:S07]  /*13a70*/  IMAD.MOV.U32 R15, RZ, RZ, -0x1 ;  /* 0xffffffffff0f7424 */ /* 0x000fce00078e00ff */
[----:B--2---:R-:W-:Y:S05]  /*13a80*/  WARPSYNC.COLLECTIVE R15, `(.L_x_4848) ;  /* 0x000000000f087348 */ /* 0x004fea0003c00000 */
[----:B------:R0:W1:Y:S02]  /*13a90*/  SHFL.IDX P6, R14, R13, R12, R11 ;  /* 0x0000000c0d0e7389 */ /* 0x00006400000c000b */
[----:B012---:R-:W-:Y:S01]  /*13aa0*/  ENDCOLLECTIVE ;  /* 0x000000000000791b */ /* 0x007fe20003800000 */
.L_x_4848:
[----:B------:R-:W-:Y:S05]  /*13ab0*/  BSYNC B1 ;  /* 0x0000000000017941 */ /* 0x000fea0003800000 */
.L_x_4847:
        /* <DEDUP_REMOVED lines=9> */
.L_x_4849:
[----:B------:R-:W-:Y:S02]  /*13b50*/  IMAD.MOV.U32 R13, RZ, RZ, R21 ;  /* 0x000000ffff0d7224 */ /* 0x000fe400078e0015 */
[----:B------:R-:W-:Y:S01]  /*13b60*/  IMAD.MOV.U32 R12, RZ, RZ, 0x1 ;  /* 0x00000001ff0c7424 */ /* 0x000fe200078e00ff */
[----:B------:R-:W-:-:S13]  /*13b70*/  IADD3 R2, P0, R14, R0, RZ ;  /* 0x000000000e027210 */ /* 0x000fda0007f1e0ff */
[----:B------:R-:W-:Y:S05]  /*13b80*/  WARPSYNC.COLLECTIVE R15, `(.L_x_4850) ;  /* 0x000000000f087348 */ /* 0x000fea0003c00000 */
[----:B------:R0:W1:Y:S02]  /*13b90*/  SHFL.IDX P6, R14, R13, R12, R11 ;  /* 0x0000000c0d0e7389 */ /* 0x00006400000c000b */
[----:B01----:R-:W-:Y:S01]  /*13ba0*/  ENDCOLLECTIVE ;  /* 0x000000000000791b */ /* 0x003fe20003800000 */
.L_x_4850:
        /* <DEDUP_REMOVED lines=10> */
.L_x_4851:
[----:B------:R-:W-:Y:S02]  /*13c50*/  IMAD.MOV.U32 R13, RZ, RZ, R21 ;  /* 0x000000ffff0d7224 */ /* 0x000fe400078e0015 */
[----:B------:R-:W-:Y:S02]  /*13c60*/  IMAD.MOV.U32 R12, RZ, RZ, 0x2 ;  /* 0x00000002ff0c7424 */ /* 0x000fe400078e00ff */
[----:B------:R-:W-:-:S07]  /*13c70*/  IMAD.MOV.U32 R6, RZ, RZ, R14 ;  /* 0x000000ffff067224 */ /* 0x000fce00078e000e */
[----:B------:R-:W-:Y:S05]  /*13c80*/  WARPSYNC.COLLECTIVE R15, `(.L_x_4852) ;  /* 0x000000000f087348 */ /* 0x000fea0003c00000 */
[----:B------:R0:W1:Y:S02]  /*13c90*/  SHFL.IDX P6, R14, R13, R12, R11 ;  /* 0x0000000c0d0e7389 */ /* 0x00006400000c000b */
[----:B01----:R-:W-:Y:S01]  /*13ca0*/  ENDCOLLECTIVE ;  /* 0x000000000000791b */ /* 0x003fe20003800000 */
.L_x_4852:
        /* <DEDUP_REMOVED lines=11> */
.L_x_4853:
[----:B------:R-:W-:Y:S02]  /*13d60*/  IMAD.MOV.U32 R13, RZ, RZ, R21 ;  /* 0x000000ffff0d7224 */ /* 0x000fe400078e0015 */
[----:B------:R-:W-:Y:S01]  /*13d70*/  IMAD.MOV.U32 R12, RZ, RZ, 0x3 ;  /* 0x00000003ff0c7424 */ /* 0x000fe200078e00ff */
[----:B------:R-:W-:-:S13]  /*13d80*/  IADD3 R2, P0, R14, R0, RZ ;  /* 0x000000000e027210 */ /* 0x000fda0007f1e0ff */
[----:B------:R-:W-:Y:S05]  /*13d90*/  WARPSYNC.COLLECTIVE R15, `(.L_x_4854) ;  /* 0x000000000f087348 */ /* 0x000fea0003c00000 */
[----:B------:R0:W1:Y:S02]  /*13da0*/  SHFL.IDX P6, R14, R13, R12, R11 ;  /* 0x0000000c0d0e7389 */ /* 0x00006400000c000b */
[----:B01----:R-:W-:Y:S01]  /*13db0*/  ENDCOLLECTIVE ;  /* 0x000000000000791b */ /* 0x003fe20003800000 */
.L_x_4854:
[----:B------:R-:W-:-:S05]  /*13dc0*/  IADD3.X R3, RZ, R3, RZ, P0, !PT ;  /* 0x00000003ff037210 */ /* 0x000fca00007fe4ff */
        /* <DEDUP_REMOVED lines=9> */
.L_x_4855:
[----:B------:R-:W-:Y:S02]  /*13e60*/  IMAD.MOV.U32 R13, RZ, RZ, R21 ;  /* 0x000000ffff0d7224 */ /* 0x000fe400078e0015 */
[----:B------:R-:W-:Y:S01]  /*13e70*/  IMAD.MOV.U32 R12, RZ, RZ, 0x4 ;  /* 0x00000004ff0c7424 */ /* 0x000fe200078e00ff */
[----:B------:R-:W-:-:S13]  /*13e80*/  IADD3 R2, P0, R14, R0, RZ ;  /* 0x000000000e027210 */ /* 0x000fda0007f1e0ff */
[----:B------:R-:W-:Y:S05]  /*13e90*/  WARPSYNC.COLLECTIVE R15, `(.L_x_4856) ;  /* 0x000000000f087348 */ /* 0x000fea0003c00000 */
[----:B------:R0:W1:Y:S02]  /*13ea0*/  SHFL.IDX P6, R14, R13, R12, R11 ;  /* 0x0000000c0d0e7389 */ /* 0x00006400000c000b */
[----:B01----:R-:W-:Y:S01]  /*13eb0*/  ENDCOLLECTIVE ;  /* 0x000000000000791b */ /* 0x003fe20003800000 */
.L_x_4856:
        /* <DEDUP_REMOVED lines=10> */
.L_x_4857:
[----:B------:R-:W-:Y:S02]  /*13f60*/  IMAD.MOV.U32 R13, RZ, RZ, R21 ;  /* 0x000000ffff0d7224 */ /* 0x000fe400078e0015 */
[----:B------:R-:W-:Y:S01]  /*13f70*/  IMAD.MOV.U32 R12, RZ, RZ, 0x5 ;  /* 0x00000005ff0c7424 */ /* 0x000fe200078e00ff */
[----:B------:R-:W-:-:S13]  /*13f80*/  IADD3 R2, P0, R14, R0, RZ ;  /* 0x000000000e027210 */ /* 0x000fda0007f1e0ff */
[----:B------:R-:W-:Y:S05]  /*13f90*/  WARPSYNC.COLLECTIVE R15, `(.L_x_4858) ;  /* 0x000000000f087348 */ /* 0x000fea0003c00000 */
[----:B------:R0:W1:Y:S02]  /*13fa0*/  SHFL.IDX P6, R14, R13, R12, R11 ;  /* 0x0000000c0d0e7389 */ /* 0x00006400000c000b */
[----:B01----:R-:W-:Y:S01]  /*13fb0*/  ENDCOLLECTIVE ;  /* 0x000000000000791b */ /* 0x003fe20003800000 */
.L_x_4858:
        /* <DEDUP_REMOVED lines=10> */
.L_x_4859:
[----:B------:R-:W-:Y:S05]  /*14060*/  BRA `(.L_x_4860) ;  /* 0xffffffc000447947 */ /* 0x000fea000383ffff */
.L_x_4752:
[----:B---3--:R3:W4:Y:S02]  /*14070*/  SYNCS.PHASECHK.TRANS64.TRYWAIT P0, [R10+URZ+0x32460], R25 ;  /* 0x032460190a0075a7 */ /* 0x008724000800017f */
[----:B----4-:R-:W-:Y:S05]  /*14080*/  @!P0 NANOSLEEP.SYNCS 0x989680 ;  /* 0x009896800000895d */ /* 0x010fea0003900000 */
[----:B------:R-:W4:Y:S02]  /*14090*/  @!P0 SYNCS.PHASECHK.TRANS64 P0, [R10+URZ+0x32460], R25 ;  /* 0x032460190a0085a7 */ /* 0x000f24000800007f */
[----:B----4-:R-:W-:Y:S05]  /*140a0*/  @!P0 BRA `(.L_x_4752) ;  /* 0xfffffffc00f08947 */ /* 0x010fea000383ffff */
[----:B------:R-:W-:Y:S05]  /*140b0*/  BRA `(.L_x_4861) ;  /* 0xffffffc000907947 */ /* 0x000fea000383ffff */
.L_x_4753:
        /* <DEDUP_REMOVED lines=8> */
.L_x_4863:
[----:B------:R-:W-:Y:S05]  /*14140*/  BSYNC B1 ;  /* 0x0000000000017941 */ /* 0x000fea0003800000 */
.L_x_4862:
[----:B------:R-:W-:Y:S01]  /*14150*/  MOV R13, R21 ;  /* 0x00000015000d7202 */ /* 0x000fe20000000f00 */
        /* <DEDUP_REMOVED lines=8> */
.L_x_4864:
[----:B------:R-:W-:Y:S02]  /*141e0*/  IMAD.MOV.U32 R13, RZ, RZ, R24 ;  /* 0x000000ffff0d7224 */ /* 0x000fe400078e0018 */
[----:B------:R-:W-:Y:S01]  /*141f0*/  IMAD.MOV.U32 R12, RZ, RZ, 0x1 ;  /* 0x00000001ff0c7424 */ /* 0x000fe200078e00ff */
[----:B------:R-:W-:-:S13]  /*14200*/  IADD3 R2, P0, R14, R0, RZ ;  /* 0x000000000e027210 */ /* 0x000fda0007f1e0ff */
[----:B------:R-:W-:Y:S05]  /*14210*/  WARPSYNC.COLLECTIVE R15, `(.L_x_4865) ;  /* 0x000000000f087348 */ /* 0x000fea0003c00000 */
[----:B------:R0:W1:Y:S02]  /*14220*/  SHFL.IDX P6, R14, R13, R12, R11 ;  /* 0x0000000c0d0e7389 */ /* 0x00006400000c000b */
[----:B01----:R-:W-:Y:S01]  /*14230*/  ENDCOLLECTIVE ;  /* 0x000000000000791b */ /* 0x003fe20003800000 */
.L_x_4865:
        /* <DEDUP_REMOVED lines=13> */
.L_x_4866:
[----:B------:R-:W-:Y:S02]  /*14310*/  IMAD.MOV.U32 R13, RZ, RZ, R24 ;  /* 0x000000ffff0d7224 */ /* 0x000fe400078e0018 */
[----:B------:R-:W-:Y:S01]  /*14320*/  IMAD.MOV.U32 R12, RZ, RZ, 0x2 ;  /* 0x00000002ff0c7424 */ /* 0x000fe200078e00ff */
[----:B------:R-:W-:-:S13]  /*14330*/  IADD3 R2, P0, R14, R0, RZ ;  /* 0x000000000e027210 */ /* 0x000fda0007f1e0ff */
[----:B------:R-:W-:Y:S05]  /*14340*/  WARPSYNC.COLLECTIVE R15, `(.L_x_4867) ;  /* 0x000000000f087348 */ /* 0x000fea0003c00000 */
[----:B------:R0:W1:Y:S02]  /*14350*/  SHFL.IDX P6, R14, R13, R12, R11 ;  /* 0x0000000c0d0e7389 */ /* 0x00006400000c000b */
[----:B01----:R-:W-:Y:S01]  /*14360*/  ENDCOLLECTIVE ;  /* 0x000000000000791b */ /* 0x003fe20003800000 */
.L_x_4867:
        /* <DEDUP_REMOVED lines=13> */
.L_x_4868:
[----:B------:R-:W-:Y:S02]  /*14440*/  IMAD.MOV.U32 R13, RZ, RZ, R24 ;  /* 0x000000ffff0d7224 */ /* 0x000fe400078e0018 */
[----:B------:R-:W-:Y:S01]  /*14450*/  IMAD.MOV.U32 R12, RZ, RZ, 0x3 ;  /* 0x00000003ff0c7424 */ /* 0x000fe200078e00ff */
[----:B------:R-:W-:-:S13]  /*14460*/  IADD3 R2, P0, R14, R0, RZ ;  /* 0x000000000e027210 */ /* 0x000fda0007f1e0ff */
[----:B------:R-:W-:Y:S05]  /*14470*/  WARPSYNC.COLLECTIVE R15, `(.L_x_4869) ;  /* 0x000000000f087348 */ /* 0x000fea0003c00000 */
[----:B------:R0:W1:Y:S02]  /*14480*/  SHFL.IDX P6, R14, R13, R12, R11 ;  /* 0x0000000c0d0e7389 */ /* 0x00006400000c000b */
[----:B01----:R-:W-:Y:S01]  /*14490*/  ENDCOLLECTIVE ;  /* 0x000000000000791b */ /* 0x003fe20003800000 */
.L_x_4869:
        /* <DEDUP_REMOVED lines=13> */
.L_x_4870:
[----:B------:R-:W-:Y:S02]  /*14570*/  IMAD.MOV.U32 R13, RZ, RZ, R24 ;  /* 0x000000ffff0d7224 */ /* 0x000fe400078e0018 */
[----:B------:R-:W-:Y:S01]  /*14580*/  IMAD.MOV.U32 R12, RZ, RZ, 0x4 ;  /* 0x00000004ff0c7424 */ /* 0x000fe200078e00ff */
[----:B------:R-:W-:-:S13]  /*14590*/  IADD3 R2, P0, R14, R0, RZ ;  /* 0x000000000e027210 */ /* 0x000fda0007f1e0ff */
[----:B------:R-:W-:Y:S05]  /*145a0*/  WARPSYNC.COLLECTIVE R15, `(.L_x_4871) ;  /* 0x000000000f087348 */ /* 0x000fea0003c00000 */
[----:B------:R0:W1:Y:S02]  /*145b0*/  SHFL.IDX P6, R14, R13, R12, R11 ;  /* 0x0000000c0d0e7389 */ /* 0x00006400000c000b */
[----:B01----:R-:W-:Y:S01]  /*145c0*/  ENDCOLLECTIVE ;  /* 0x000000000000791b */ /* 0x003fe20003800000 */
.L_x_4871:
[----:B------:R-:W-:-:S05]  /*145d0*/  IADD3.X R3, RZ, R5, RZ, P0, !PT ;  /* 0x00000005ff037210 */ /* 0x000fca00007fe4ff */
        /* <DEDUP_REMOVED lines=12> */
.L_x_4872:
[----:B------:R-:W-:Y:S02]  /*146a0*/  IMAD.MOV.U32 R13, RZ, RZ, R24 ;  /* 0x000000ffff0d7224 */ /* 0x000fe400078e0018 */
[----:B------:R-:W-:Y:S01]  /*146b0*/  IMAD.MOV.U32 R12, RZ, RZ, 0x5 ;  /* 0x00000005ff0c7424 */ /* 0x000fe200078e00ff */
[----:B------:R-:W-:-:S13]  /*146c0*/  IADD3 R2, P0, R14, R0, RZ ;  /* 0x000000000e027210 */ /* 0x000fda0007f1e0ff */
[----:B------:R-:W-:Y:S05]  /*146d0*/  WARPSYNC.COLLECTIVE R15, `(.L_x_4873) ;  /* 0x000000000f087348 */ /* 0x000fea0003c00000 */
[----:B------:R0:W1:Y:S02]  /*146e0*/  SHFL.IDX P6, R14, R13, R12, R11 ;  /* 0x0000000c0d0e7389 */ /* 0x00006400000c000b */
[----:B01----:R-:W-:Y:S01]  /*146f0*/  ENDCOLLECTIVE ;  /* 0x000000000000791b */ /* 0x003fe20003800000 */
.L_x_4873:
        /* <DEDUP_REMOVED lines=13> */
.L_x_4874:
[----:B------:R-:W-:Y:S05]  /*147d0*/  BRA `(.L_x_4875) ;  /* 0xffffffbc00dc7947 */ /* 0x000fea000383ffff */
.L_x_4761:
        /* <DEDUP_REMOVED lines=8> */
.L_x_4877:
[----:B------:R-:W-:Y:S05]  /*14860*/  BSYNC B0 ;  /* 0x0000000000007941 */ /* 0x000fea0003800000 */
.L_x_4876:
[----:B------:R-:W-:Y:S05]  /*14870*/  BRA `(.L_x_4878) ;  /* 0xffffffc000ac7947 */ /* 0x000fea000383ffff */
.L_x_4764:
[----:B0-----:R0:W1:Y:S02]  /*14880*/  SYNCS.PHASECHK.TRANS64.TRYWAIT P0, [R7+URZ+0x32420], R0 ;  /* 0x03242000070075a7 */ /* 0x001064000800017f */
[----:B-1----:R-:W-:Y:S05]  /*14890*/  @!P0 NANOSLEEP.SYNCS 0x989680 ;  /* 0x009896800000895d */ /* 0x002fea0003900000 */
[----:B------:R-:W1:Y:S02]  /*148a0*/  @!P0 SYNCS.PHASECHK.TRANS64 P0, [R7+URZ+0x32420], R0 ;  /* 0x03242000070085a7 */ /* 0x000e64000800007f */
[----:B-1----:R-:W-:Y:S05]  /*148b0*/  @!P0 BRA `(.L_x_4764) ;  /* 0xfffffffc00f08947 */ /* 0x002fea000383ffff */
[----:B------:R-:W-:Y:S05]  /*148c0*/  BRA `(.L_x_4879) ;  /* 0xffffffc000f47947 */ /* 0x000fea000383ffff */
.L_x_4765:
        /* <DEDUP_REMOVED lines=11> */
.L_x_4881:
[----:B------:R-:W-:Y:S05]  /*14980*/  BSYNC B0 ;  /* 0x0000000000007941 */ /* 0x000fea0003800000 */
.L_x_4880:
[----:B------:R-:W-:Y:S05]  /*14990*/  BRA `(.L_x_4882) ;  /* 0xffffffc000dc7947 */ /* 0x000fea000383ffff */
.L_x_4768:
[----:B------:R-:W-:Y:S01]  /*149a0*/  BSSY B1, `(.L_x_4883) ;  /* 0x0000006000017945 */ /* 0x000fe20003800000 */
[----:B------:R-:W-:-:S07]  /*149b0*/  IMAD.MOV.U32 R15, RZ, RZ, -0x1 ;  /* 0xffffffffff0f7424 */ /* 0x000fce00078e00ff */
[----:B0-23-5:R-:W-:Y:S05]  /*149c0*/  WARPSYNC.COLLECTIVE R15, `(.L_x_4884) ;  /* 0x000000000f0c7348 */ /* 0x02dfea0003c00000 */
[----:B------:R-:W-:Y:S02]  /*149d0*/  ELECT P6, UR62, PT ;  /* 0x00000000003e782f */ /* 0x000fe400038c0000 */
[----:B------:R-:W-:Y:S01]  /*149e0*/  MOV R14, UR62 ;  /* 0x0000003e000e7c02 */ /* 0x000fe20008000f00 */
[----:B0-23-5:R-:W-:Y:S10]  /*149f0*/  ENDCOLLECTIVE ;  /* 0x000000000000791b */ /* 0x02dff40003800000 */
.L_x_4884:
[----:B------:R-:W-:Y:S05]  /*14a00*/  BSYNC B1 ;  /* 0x0000000000017941 */ /* 0x000fea0003800000 */
.L_x_4883:
[----:B------:R-:W-:Y:S05]  /*14a10*/  BRA `(.L_x_4885) ;  /* 0xffffffc000d47947 */ /* 0x000fea000383ffff */
.L_x_4770:
[----:B0-----:R0:W1:Y:S02]  /*14a20*/  SYNCS.PHASECHK.TRANS64.TRYWAIT P1, [R5+URZ+0x32440], R0 ;  /* 0x03244000050075a7 */ /* 0x001064000802017f */
[----:B-1----:R-:W-:Y:S05]  /*14a30*/  @!P1 NANOSLEEP.SYNCS 0x989680 ;  /* 0x009896800000995d */ /* 0x002fea0003900000 */
[----:B------:R-:W1:Y:S02]  /*14a40*/  @!P1 SYNCS.PHASECHK.TRANS64 P1, [R5+URZ+0x32440], R0 ;  /* 0x03244000050095a7 */ /* 0x000e64000802007f */
[----:B-1----:R-:W-:Y:S05]  /*14a50*/  @!P1 BRA `(.L_x_4770) ;  /* 0xfffffffc00f09947 */ /* 0x002fea000383ffff */
[----:B------:R-:W-:Y:S05]  /*14a60*/  BRA `(.L_x_4886) ;  /* 0xffffffc000fc7947 */ /* 0x000fea000383ffff */
.L_x_4772:
[----:B-1----:R1:W4:Y:S02]  /*14a70*/  SYNCS.PHASECHK.TRANS64.TRYWAIT P1, [R3+URZ+0x32440], R2 ;  /* 0x03244002030075a7 */ /* 0x002324000802017f */
[----:B----4-:R-:W-:Y:S05]  /*14a80*/  @!P1 NANOSLEEP.SYNCS 0x989680 ;  /* 0x009896800000995d */ /* 0x010fea0003900000 */
[----:B------:R-:W4:Y:S02]  /*14a90*/  @!P1 SYNCS.PHASECHK.TRANS64 P1, [R3+URZ+0x32440], R2 ;  /* 0x03244002030095a7 */ /* 0x000f24000802007f */
[----:B----4-:R-:W-:Y:S05]  /*14aa0*/  @!P1 BRA `(.L_x_4772) ;  /* 0xfffffffc00f09947 */ /* 0x010fea000383ffff */
[----:B------:R-:W-:Y:S05]  /*14ab0*/  BRA `(.L_x_4887) ;  /* 0xffffffc400087947 */ /* 0x000fea000383ffff */
.L_x_4774:
[----:B----4-:R4:W0:Y:S02]  /*14ac0*/  SYNCS.PHASECHK.TRANS64.TRYWAIT P1, [R5+URZ+0x32460], R0 ;  /* 0x03246000050075a7 */ /* 0x010824000802017f */
[----:B0-----:R-:W-:Y:S05]  /*14ad0*/  @!P1 NANOSLEEP.SYNCS 0x989680 ;  /* 0x009896800000995d */ /* 0x001fea0003900000 */
[----:B------:R-:W0:Y:S02]  /*14ae0*/  @!P1 SYNCS.PHASECHK.TRANS64 P1, [R5+URZ+0x32460], R0 ;  /* 0x03246000050095a7 */ /* 0x000e24000802007f */
[----:B0-----:R-:W-:Y:S05]  /*14af0*/  @!P1 BRA `(.L_x_4774) ;  /* 0xfffffffc00f09947 */ /* 0x001fea000383ffff */
[----:B------:R-:W-:Y:S05]  /*14b00*/  BRA `(.L_x_4888) ;  /* 0xffffffc400047947 */ /* 0x000fea000383ffff */
.L_x_4889:
        /* <DEDUP_REMOVED lines=15> */
.L_x_6464:


//--------------------- .text._ZN7cutlass13device_kernelIN5flash11enable_sm90INS1_16FlashAttnFwdSm90INS1_25CollectiveMainloopFwdSm90ILi2EN4cute5tupleIJNS5_1CILi1EEES8_S8_EEENS6_IJNS7_ILi128EEENS7_ILi96EEENS7_ILi64EEEEEELi256ENS_10bfloat16_tEfNS_4arch4Sm90ELb1ELb0ELb0ELb1ELb1ELb0ELb0ELb1ELb0ELb1ELb0ELb0EEENS1_21CollectiveEpilogueFwdINS6_IJSA_NS7_ILi256EEESB_EEES9_SE_SG_Li256ELb1ELb1ELb0ELb0EEENS1_36VarlenDynamicPersistentTileSchedulerILi128ELi96ELi256ELi128ELb0ELb1ELb1ELb1ELb1ELb1EEEEEEEEEvNT_6ParamsE --------------------------
	.section	.text._ZN7cutlass13device_kernelIN5flash11enable_sm90INS1_16FlashAttnFwdSm90INS1_25CollectiveMainloopFwdSm90ILi2EN4cute5tupleIJNS5_1CILi1EEES8_S8_EEENS6_IJNS7_ILi128EEENS7_ILi96EEENS7_ILi64EEEEEELi256ENS_10bfloat16_tEfNS_4arch4Sm90ELb1ELb0ELb0ELb1ELb1ELb0ELb0ELb1ELb0ELb1ELb0ELb0EEENS1_21CollectiveEpilogueFwdINS6_IJSA_NS7_ILi256EEESB_EEES9_SE_SG_Li256ELb1ELb1ELb0ELb0EEENS1_36VarlenDynamicPersistentTileSchedulerILi128ELi96ELi256ELi128ELb0ELb1ELb1ELb1ELb1ELb1EEEEEEEEEvNT_6ParamsE,"ax",@progbits
	.align	128
.text._ZN7cutlass13device_kernelIN5flash11enable_sm90INS1_16FlashAttnFwdSm90INS1_25CollectiveMainloopFwdSm90ILi2EN4cute5tupleIJNS5_1CILi1EEES8_S8_EEENS6_IJNS7_ILi128EEENS7_ILi96EEENS7_ILi64EEEEEELi256ENS_10bfloat16_tEfNS_4arch4Sm90ELb1ELb0ELb0ELb1ELb1ELb0ELb0ELb1ELb0ELb1ELb0ELb0EEENS1_21CollectiveEpilogueFwdINS6_IJSA_NS7_ILi256EEESB_EEES9_SE_SG_Li256ELb1ELb1ELb0ELb0EEENS1_36VarlenDynamicPersistentTileSchedulerILi128ELi96ELi256ELi128ELb0ELb1ELb1ELb1ELb1ELb1EEEEEEEEEvNT_6ParamsE:
        .type           _ZN7cutlass13device_kernelIN5flash11enable_sm90INS1_16FlashAttnFwdSm90INS1_25CollectiveMainloopFwdSm90ILi2EN4cute5tupleIJNS5_1CILi1EEES8_S8_EEENS6_IJNS7_ILi128EEENS7_ILi96EEENS7_ILi64EEEEEELi256ENS_10bfloat16_tEfNS_4arch4Sm90ELb1ELb0ELb0ELb1ELb1ELb0ELb0ELb1ELb0ELb1ELb0ELb0EEENS1_21CollectiveEpilogueFwdINS6_IJSA_NS7_ILi256EEESB_EEES9_SE_SG_Li256ELb1ELb1ELb0ELb0EEENS1_36VarlenDynamicPersistentTileSchedulerILi128ELi96ELi256ELi128ELb0ELb1ELb1ELb1ELb1ELb1EEEEEEEEEvNT_6ParamsE,@function
        .size           _ZN7cutlass13device_kernelIN5flash11enable_sm90INS1_16FlashAttnFwdSm90INS1_25CollectiveMainloopFwdSm90ILi2EN4cute5tupleIJNS5_1CILi1EEES8_S8_EEENS6_IJNS7_ILi128EEENS7_ILi96EEENS7_ILi64EEEEEELi256ENS_10bfloat16_tEfNS_4arch4Sm90ELb1ELb0ELb0ELb1ELb1ELb0ELb0ELb1ELb0ELb1ELb0ELb0EEENS1_21CollectiveEpilogueFwdINS6_IJSA_NS7_ILi256EEESB_EEES9_SE_SG_Li256ELb1ELb1ELb0ELb0EEENS1_36VarlenDynamicPersistentTileSchedulerILi128ELi96ELi256ELi128ELb0ELb1ELb1ELb1ELb1ELb1EEEEEEEEEvNT_6ParamsE,(.L_x_6465 - _ZN7cutlass13device_kernelIN5flash11enable_sm90INS1_16FlashAttnFwdSm90INS1_25CollectiveMainloopFwdSm90ILi2EN4cute5tupleIJNS5_1CILi1EEES8_S8_EEENS6_IJNS7_ILi128EEENS7_ILi96EEENS7_ILi64EEEEEELi256ENS_10bfloat16_tEfNS_4arch4Sm90ELb1ELb0ELb0ELb1ELb1ELb0ELb0ELb1ELb0ELb1ELb0ELb0EEENS1_21CollectiveEpilogueFwdINS6_IJSA_NS7_ILi256EEESB_EEES9_SE_SG_Li256ELb1ELb1ELb0ELb0EEENS1_36VarlenDynamicPersistentTileSchedulerILi128ELi96ELi256ELi128ELb0ELb1ELb1ELb1ELb1ELb1EEEEEEEEEvNT_6ParamsE)
        .other          _ZN7cutlass13device_kernelIN5flash11enable_sm90INS1_16FlashAttnFwdSm90INS1_25CollectiveMainloopFwdSm90ILi2EN4cute5tupleIJNS5_1CILi1EEES8_S8_EEENS6_IJNS7_ILi128EEENS7_ILi96EEENS7_ILi64EEEEEELi256ENS_10bfloat16_tEfNS_4arch4Sm90ELb1ELb0ELb0ELb1ELb1ELb0ELb0ELb1ELb0ELb1ELb0ELb0EEENS1_21CollectiveEpilogueFwdINS6_IJSA_NS7_ILi256EEESB_EEES9_SE_SG_Li256ELb1ELb1ELb0ELb0EEENS1_36VarlenDynamicPersistentTileSchedulerILi128ELi96ELi256ELi128ELb0ELb1ELb1ELb1ELb1ELb1EEEEEEEEEvNT_6ParamsE,@"STO_CUDA_ENTRY STV_DEFAULT"
_ZN7cutlass13device_kernelIN5flash11enable_sm90INS1_16FlashAttnFwdSm90INS1_25CollectiveMainloopFwdSm90ILi2EN4cute5tupleIJNS5_1CILi1EEES8_S8_EEENS6_IJNS7_ILi128EEENS7_ILi96EEENS7_ILi64EEEEEELi256ENS_10bfloat16_tEfNS_4arch4Sm90ELb1ELb0ELb0ELb1ELb1ELb0ELb0ELb1ELb0ELb1ELb0ELb0EEENS1_21CollectiveEpilogueFwdINS6_IJSA_NS7_ILi256EEESB_EEES9_SE_SG_Li256ELb1ELb1ELb0ELb0EEENS1_36VarlenDynamicPersistentTileSchedulerILi128ELi96ELi256ELi128ELb0ELb1ELb1ELb1ELb1ELb1EEEEEEEEEvNT_6ParamsE:
        /* <DEDUP_REMOVED lines=45> */
.L_x_4890:
        /* <DEDUP_REMOVED lines=22> */
.L_x_4891:
        /* <DEDUP_REMOVED lines=18> */
.L_x_4892:
        /* <DEDUP_REMOVED lines=22> */
.L_x_4893:
        /* <DEDUP_REMOVED lines=23> */
.L_x_4894:
        /* <DEDUP_REMOVED lines=8> */
.L_x_4896:
        /* <DEDUP_REMOVED lines=23> */
[----:B------:R-:W-:Y:S01]  /*0a10*/  R2UR UR5, R5 ;  /* 0x00000000050572ca */ /* 0x000fe200000e0000 */
        /* <DEDUP_REMOVED lines=42> */
[----:B------:R-:W-:Y:S01]  /*0cc0*/  SHF.R.S32.HI R200, RZ, 0x3, R0 ;  /* 0x00000003ffc87819 */ /* 0x000fe20000011400 */
[----:B------:R-:W-:Y:S01]  /*0cd0*/  IMAD.IADD R3, R202, 0x1, -R3 ;  /* 0x00000001ca037824 */ /* 0x000fe200078e0a03 */
[----:B------:R-:W-:Y:S01]  /*0ce0*/  LOP3.LUT R0, R9, 0x7ffffffc, RZ, 0xc0, !PT ;  /* 0x7ffffffc09007812 */ /* 0x000fe200078ec0ff */
        /* <DEDUP_REMOVED lines=10> */
.L_x_4956:
[----:B------:R-:W-:Y:S01]  /*0d90*/  ULDC.64 UR8, c[0x0][0xc88] ;  /* 0x0003220000087ab9 */ /* 0x000fe20000000a00 */
[----:B------:R-:W-:Y:S01]  /*0da0*/  ULDC.64 UR10, c[0x0][0xa18] ;  /* 0x00028600000a7ab9 */ /* 0x000fe20000000a00 */
[----:B------:R-:W-:Y:S02]  /*0db0*/  UIMAD.WIDE UR8, UR7, 0x4, UR8 ;  /* 0x00000004070878a5 */ /* 0x000fe4000f8e0208 */
[----:B------:R-:W-:Y:S01]  /*0dc0*/  UISETP.NE.U32.AND UP1, UPT, UR10, URZ, UPT ;  /* 0x0000003f0a00728c */ /* 0x000fe2000bf25070 */
[----:B------:R-:W-:Y:S01]  /*0dd0*/  ULDC UR4, c[0x0][0x424] ;  /* 0x0001090000047ab9 */ /* 0x000fe20000000800 */
[----:B------:R-:W-:Y:S02]  /*0de0*/  ULDC UR7, c[0x0][0x2f0] ;  /* 0x0000bc0000077ab9 */ /* 0x000fe40000000800 */
[----:B01----:R-:W-:Y:S01]  /*0df0*/  MOV R4, UR8 ;  /* 0x0000000800047c02 */ /* 0x003fe20008000f00 */
[----:B--2---:R-:W-:Y:S01]  /*0e00*/  IMAD.U32 R5, RZ, RZ, UR9 ;  /* 0x00000009ff057e24 */ /* 0x004fe2000f8e00ff */
[----:B------:R-:W-:-:S04]  /*0e10*/  ULDC.64 UR8, c[0x0][0xa28] ;  /* 0x00028a0000087ab9 */ /* 0x000fc80000000a00 */
[----:B------:R-:W2:Y:S01]  /*0e20*/  LDG.E R4, desc[UR48][R4.64] ;  /* 0x0000003004047981 */ /* 0x000ea2000c1e1900 */
[----:B------:R-:W-:Y:S02]  /*0e30*/  UISETP.NE.U32.AND UP0, UPT, UR8, URZ, UPT ;  /* 0x0000003f0800728c */ /* 0x000fe4000bf05070 */
[----:B------:R-:W-:Y:S02]  /*0e40*/  UISETP.NE.AND.EX UP1, UPT, UR11, URZ, UPT, UP1 ;  /* 0x0000003f0b00728c */ /* 0x000fe4000bf25310 */
[----:B------:R-:W-:-:S04]  /*0e50*/  UISETP.NE.AND.EX UP0, UPT, UR9, URZ, UPT, UP0 ;  /* 0x0000003f0900728c */ /* 0x000fc8000bf05300 */
[----:B------:R-:W-:Y:S02]  /*0e60*/  PLOP3.LUT P2, PT, PT, PT, UP1, 0x80, 0x0 ;  /* 0x000000000000781c */ /* 0x000fe40003f4f018 */
[----:B------:R-:W-:Y:S02]  /*0e70*/  PLOP3.LUT P0, PT, PT, PT, UP0, 0x80, 0x0 ;  /* 0x000000000000781c */ /* 0x000fe40003f0f008 */
[----:B--2---:R-:W-:-:S13]  /*0e80*/  R2UR UR40, R4 ;  /* 0x00000000042872ca */ /* 0x004fda00000e0000 */
[----:B------:R-:W-:Y:S02]  /*0e90*/  USHF.R.S32.HI UR41, URZ, 0x1f, UR40 ;  /* 0x0000001f3f297899 */ /* 0x000fe40008011428 */
[----:B------:R-:W-:-:S04]  /*0ea0*/  @UP0 ULEA UR8, UP2, UR40, UR8, 0x2 ;  /* 0x0000000828080291 */ /* 0x000fc8000f84103f */
[----:B------:R-:W-:Y:S02]  /*0eb0*/  @UP0 ULEA.HI.X UR9, UR40, UR9, UR41, 0x2, UP2 ;  /* 0x0000000928090291 */ /* 0x000fe400090f1429 */
[----:B------:R-:W-:Y:S01]  /*0ec0*/  @UP1 ULEA UR10, UP0, UR40, UR10, 0x2 ;  /* 0x0000000a280a1291 */ /* 0x000fe2000f80103f */
[----:B------:R-:W-:-:S03]  /*0ed0*/  IMAD.U32 R4, RZ, RZ, UR8 ;  /* 0x00000008ff047e24 */ /* 0x000fc6000f8e00ff */
[----:B------:R-:W-:Y:S01]  /*0ee0*/  @UP1 ULEA.HI.X UR11, UR40, UR11, UR41, 0x2, UP0 ;  /* 0x0000000b280b1291 */ /* 0x000fe200080f1429 */
[----:B------:R-:W-:Y:S01]  /*0ef0*/  IMAD.U32 R5, RZ, RZ, UR9 ;  /* 0x00000009ff057e24 */ /* 0x000fe2000f8e00ff */
[----:B------:R-:W-:Y:S01]  /*0f00*/  ULDC.64 UR8, c[0x0][0x418] ;  /* 0x0001060000087ab9 */ /* 0x000fe20000000a00 */
[----:B------:R-:W-:-:S03]  /*0f10*/  IMAD.U32 R6, RZ, RZ, UR10 ;  /* 0x0000000aff067e24 */ /* 0x000fc6000f8e00ff */
[----:B------:R-:W-:Y:S01]  /*0f20*/  IMAD.U32 R7, RZ, RZ, UR11 ;  /* 0x0000000bff077e24 */ /* 0x000fe2000f8e00ff */
[----:B------:R-:W2:Y:S04]  /*0f30*/  @P0 LDG.E R4, desc[UR48][R4.64] ;  /* 0x0000003004040981 */ /* 0x000ea8000c1e1900 */
[----:B---3--:R-:W3:Y:S01]  /*0f40*/  @P2 LDG.E R6, desc[UR48][R6.64] ;  /* 0x0000003006062981 */ /* 0x008ee2000c1e1900 */
[----:B------:R-:W-:Y:S01]  /*0f50*/  UISETP.NE.U32.AND UP0, UPT, UR8, URZ, UPT ;  /* 0x0000003f0800728c */ /* 0x000fe2000bf05070 */
[----:B------:R-:W-:Y:S01]  /*0f60*/  UMOV UR44, URZ ;  /* 0x0000003f002c7c82 */ /* 0x000fe20008000000 */
[----:B------:R-:W-:Y:S02]  /*0f70*/  UMOV UR43, UR6 ;  /* 0x00000006002b7c82 */ /* 0x000fe40008000000 */
[----:B------:R-:W-:-:S03]  /*0f80*/  UISETP.NE.AND.EX UP0, UPT, UR9, URZ, UPT, UP0 ;  /* 0x0000003f0900728c */ /* 0x000fc6000bf05300 */
        /* <DEDUP_REMOVED lines=8> */
[----:B------:R-:W-:Y:S01]  /*1010*/  ULDC.64 UR6, c[0x0][0xa00] ;  /* 0x0002800000067ab9 */ /* 0x000fe20000000a00 */
[----:B------:R-:W-:Y:S01]  /*1020*/  ULDC UR42, c[0x0][0x288] ;  /* 0x0000a200002a7ab9 */ /* 0x000fe20000000800 */
        /* <DEDUP_REMOVED lines=12> */
.L_x_4897:
[----:B------:R-:W-:Y:S05]  /*10f0*/  @!P1 BRA `(.L_x_4898) ;  /* 0x00000000001c9947 */ /* 0x000fea0003800000 */
[----:B------:R-:W-:-:S04]  /*1100*/  ULEA UR4, UP0, UR40, UR8, 0x2 ;  /* 0x0000000828047291 */ /* 0x000fc8000f80103f */
[----:B------:R-:W-:Y:S02]  /*1110*/  ULEA.HI.X UR6, UR40, UR9, UR41, 0x2, UP0 ;  /* 0x0000000928067291 */ /* 0x000fe400080f1429 */
[----:B------:R-:W-:-:S04]  /*1120*/  IMAD.U32 R4, RZ, RZ, UR4 ;  /* 0x00000004ff047e24 */ /* 0x000fc8000f8e00ff */
[----:B------:R-:W-:-:S05]  /*1130*/  IMAD.U32 R5, RZ, RZ, UR6 ;  /* 0x00000006ff057e24 */ /* 0x000fca000f8e00ff */
[----:B------:R-:W2:Y:S02]  /*1140*/  LDG.E R4, desc[UR48][R4.64] ;  /* 0x0000003004047981 */ /* 0x000ea4000c1e1900 */
[----:B--2---:R-:W-:Y:S01]  /*1150*/  R2UR UR4, R4 ;  /* 0x00000000040472ca */ /* 0x004fe200000e0000 */
[----:B------:R-:W-:-:S14]  /*1160*/  BRA `(.L_x_4899) ;  /* 0x0000000000347947 */ /* 0x000fdc0003800000 */
.L_x_4898:
        /* <DEDUP_REMOVED lines=13> */
.L_x_4899:
[----:B------:R-:W-:Y:S01]  /*1240*/  UIADD3 UR44, -UR44, UR4, URZ ;  /* 0x000000042c2c7290 */ /* 0x000fe2000fffe13f */
[----:B------:R-:W-:Y:S01]  /*1250*/  PLOP3.LUT P0, PT, PT, PT, PT, 0x80, 0x0 ;  /* 0x000000000000781c */ /* 0x000fe20003f0f070 */
[----:B------:R-:W-:Y:S01]  /*1260*/  USHF.L.U32 UR45, UR5, 0x7, URZ ;  /* 0x00000007052d7899 */ /* 0x000fe2000800063f */
[----:B------:R-:W-:Y:S01]  /*1270*/  IMAD.MOV.U32 R3, RZ, RZ, RZ ;  /* 0x000000ffff037224 */ /* 0x000fe200078e00ff */
[----:B------:R-:W-:Y:S01]  /*1280*/  ULDC UR4, c[0x0][0x448] ;  /* 0x0001120000047ab9 */ /* 0x000fe20000000800 */
[----:B------:R-:W-:Y:S01]  /*1290*/  UIADD3 UR7, UR44, 0x60, -UR42 ;  /* 0x000000602c077890 */ /* 0x000fe2000fffe82a */
[----:B------:R-:W-:Y:S01]  /*12a0*/  CS2R R8, SRZ ;  /* 0x0000000000087805 */ /* 0x000fe2000001ff00 */
[----:B------:R-:W-:Y:S01]  /*12b0*/  UISETP.NE.AND UP0, UPT, UR4, 0x1, UPT ;  /* 0x000000010400788c */ /* 0x000fe2000bf05270 */
[----:B------:R-:W-:Y:S01]  /*12c0*/  IMAD.MOV.U32 R0, RZ, RZ, RZ ;  /* 0x000000ffff007224 */ /* 0x000fe200078e00ff */
[----:B------:R-:W-:Y:S01]  /*12d0*/  UIADD3 UR6, UR45, 0x7f, URZ ;  /* 0x0000007f2d067890 */ /* 0x000fe2000fffe03f */
[----:B------:R-:W-:Y:S01]  /*12e0*/  IMAD.MOV.U32 R150, RZ, RZ, RZ ;  /* 0x000000ffff967224 */ /* 0x000fe200078e00ff */
[----:B------:R-:W-:Y:S01]  /*12f0*/  UP2UR UR47, UPR, URZ, 0x1 ;  /* 0x000000013f2f7883 */ /* 0x000fe20008000000 */
[----:B------:R-:W-:-:S02]  /*1300*/  CS2R R148, SRZ ;  /* 0x0000000000947805 */ /* 0x000fc4000001ff00 */
[----:B------:R-:W-:Y:S02]  /*1310*/  CS2R R146, SRZ ;  /* 0x0000000000927805 */ /* 0x000fe4000001ff00 */
[----:B------:R-:W-:Y:S02]  /*1320*/  CS2R R144, SRZ ;  /* 0x0000000000907805 */ /* 0x000fe4000001ff00 */
[----:B------:R-:W-:Y:S02]  /*1330*/  CS2R R142, SRZ ;  /* 0x00000000008e7805 */ /* 0x000fe4000001ff00 */
[----:B------:R-:W-:Y:S02]  /*1340*/  CS2R R140, SRZ ;  /* 0x00000000008c7805 */ /* 0x000fe4000001ff00 */
[----:B------:R-:W-:Y:S01]  /*1350*/  CS2R R138, SRZ ;  /* 0x00000000008a7805 */ /* 0x000fe2000001ff00 */
[----:B------:R-:W-:Y:S01]  /*1360*/  @UP0 ULDC UR4, c[0x0][0x44c] ;  /* 0x0001130000040ab9 */ /* 0x000fe20000000800 */
[----:B------:R-:W-:Y:S01]  /*1370*/  @UP0 ULDC UR8, c[0x0][0x450] ;  /* 0x0001140000080ab9 */ /* 0x000fe20000000800 */
[----:B------:R-:W-:Y:S01]  /*1380*/  UIMAD.WIDE.U32 UR4, UR6, UR4, URZ ;  /* 0x00000004060472a5 */ /* 0x000fe2000f8e003f */
[----:B------:R-:W-:Y:S01]  /*1390*/  CS2R R136, SRZ ;  /* 0x0000000000887805 */ /* 0x000fe2000001ff00 */
[----:B------:R-:W-:Y:S01]  /*13a0*/  UIADD3 UR4, UR44, 0x5f, URZ ;  /* 0x0000005f2c047890 */ /* 0x000fe2000fffe03f */
[----:B------:R-:W-:Y:S01]  /*13b0*/  CS2R R134, SRZ ;  /* 0x0000000000867805 */ /* 0x000fe2000001ff00 */
[----:B------:R-:W-:Y:S01]  /*13c0*/  @UP0 USHF.R.U32.HI UR6, URZ, UR8, UR5 ;  /* 0x000000083f060299 */ /* 0x000fe20008011605 */
[----:B------:R-:W-:Y:S01]  /*13d0*/  CS2R R132, SRZ ;  /* 0x0000000000847805 */ /* 0x000fe2000001ff00 */
[----:B------:R-:W-:Y:S01]  /*13e0*/  UIMAD.WIDE UR4, UR4, 0x2aaaaaab, URZ ;  /* 0x2aaaaaab040478a5 */ /* 0x000fe2000f8e023f */
[----:B------:R-:W-:Y:S01]  /*13f0*/  CS2R R130, SRZ ;  /* 0x0000000000827805 */ /* 0x000fe2000001ff00 */
[----:B------:R-:W-:Y:S01]  /*1400*/  UIADD3 UR6, UR7, UR6, URZ ;  /* 0x0000000607067290 */ /* 0x000fe2000fffe03f */
[----:B------:R-:W-:Y:S01]  /*1410*/  CS2R R128, SRZ ;  /* 0x0000000000807805 */ /* 0x000fe2000001ff00 */
[----:B------:R-:W-:Y:S01]  /*1420*/  USHF.R.U32.HI UR4, URZ, 0x1f, UR5 ;  /* 0x0000001f3f047899 */ /* 0x000fe20008011605 */
[----:B------:R-:W-:Y:S01]  /*1430*/  CS2R R126, SRZ ;  /* 0x00000000007e7805 */ /* 0x000fe2000001ff00 */
[----:B------:R-:W-:Y:S01]  /*1440*/  UIMAD.WIDE UR6, UR6, 0x2aaaaaab, URZ ;  /* 0x2aaaaaab060678a5 */ /* 0x000fe2000f8e023f */
[----:B------:R-:W-:Y:S01]  /*1450*/  CS2R R124, SRZ ;  /* 0x00000000007c7805 */ /* 0x000fe2000001ff00 */
[----:B------:R-:W-:Y:S01]  /*1460*/  ULEA.HI.SX32 UR4, UR5, UR4, 0x1c ;  /* 0x0000000405047291 */ /* 0x000fe2000f8fe23f */
[----:B------:R-:W-:Y:S01]  /*1470*/  CS2R R122, SRZ ;  /* 0x00000000007a7805 */ /* 0x000fe2000001ff00 */
[----:B------:R-:W-:Y:S01]  /*1480*/  USHF.R.U32.HI UR6, URZ, 0x1f, UR7 ;  /* 0x0000001f3f067899 */ /* 0x000fe20008011607 */
[----:B------:R-:W-:-:S02]  /*1490*/  CS2R R120, SRZ ;  /* 0x0000000000787805 */ /* 0x000fc4000001ff00 */
[----:B------:R-:W-:Y:S02]  /*14a0*/  CS2R R118, SRZ ;  /* 0x0000000000767805 */ /* 0x000fe4000001ff00 */
[----:B------:R-:W-:Y:S01]  /*14b0*/  CS2R R116, SRZ ;  /* 0x0000000000747805 */ /* 0x000fe2000001ff00 */
[----:B------:R-:W-:Y:S01]  /*14c0*/  ULEA.HI.SX32 UR6, UR7, UR6, 0x1c ;  /* 0x0000000607067291 */ /* 0x000fe2000f8fe23f */
[----:B------:R-:W-:Y:S02]  /*14d0*/  CS2R R114, SRZ ;  /* 0x0000000000727805 */ /* 0x000fe4000001ff00 */
[----:B------:R-:W-:Y:S02]  /*14e0*/  CS2R R112, SRZ ;  /* 0x0000000000707805 */ /* 0x000fe4000001ff00 */
[----:B------:R-:W-:Y:S01]  /*14f0*/  CS2R R110, SRZ ;  /* 0x00000000006e7805 */ /* 0x000fe2000001ff00 */
[----:B------:R-:W-:Y:S01]  /*1500*/  UISETP.LT.AND UP0, UPT, UR4, UR6, UPT ;  /* 0x000000060400728c */ /* 0x000fe2000bf01270 */
[----:B------:R-:W-:-:S02]  /*1510*/  CS2R R108, SRZ ;  /* 0x00000000006c7805 */ /* 0x000fc4000001ff00 */
[----:B------:R-:W-:Y:S02]  /*1520*/  CS2R R106, SRZ ;  /* 0x00000000006a7805 */ /* 0x000fe4000001ff00 */
[----:B------:R-:W-:Y:S01]  /*1530*/  CS2R R104, SRZ ;  /* 0x0000000000687805 */ /* 0x000fe2000001ff00 */
[----:B------:R-:W-:Y:S01]  /*1540*/  USEL UR50, UR4, UR6, UP0 ;  /* 0x0000000604327287 */ /* 0x000fe20008000000 */
[----:B------:R-:W-:Y:S01]  /*1550*/  IMAD.MOV.U32 R170, RZ, RZ, RZ ;  /* 0x000000ffffaa7224 */ /* 0x000fe200078e00ff */
[----:B------:R-:W-:Y:S02]  /*1560*/  CS2R R168, SRZ ;  /* 0x0000000000a87805 */ /* 0x000fe4000001ff00 */
[----:B------:R-:W-:Y:S01]  /*1570*/  CS2R R100, SRZ ;  /* 0x0000000000647805 */ /* 0x000fe2000001ff00 */
[----:B------:R-:W-:Y:S01]  /*1580*/  UISETP.GE.AND UP0, UPT, UR50, 0x1, UPT ;  /* 0x000000013200788c */ /* 0x000fe2000bf06270 */
[----:B------:R-:W-:Y:S02]  /*1590*/  CS2R R166, SRZ ;  /* 0x0000000000a67805 */ /* 0x000fe4000001ff00 */
[----:B------:R-:W-:-:S02]  /*15a0*/  CS2R R96, SRZ ;  /* 0x0000000000607805 */ /* 0x000fc4000001ff00 */
[----:B------:R-:W-:Y:S02]  /*15b0*/  CS2R R86, SRZ ;  /* 0x0000000000567805 */ /* 0x000fe4000001ff00 */
[----:B------:R-:W-:Y:S02]  /*15c0*/  CS2R R92, SRZ ;  /* 0x00000000005c7805 */ /* 0x000fe4000001ff00 */
[----:B------:R-:W-:Y:S02]  /*15d0*/  CS2R R90, SRZ ;  /* 0x00000000005a7805 */ /* 0x000fe4000001ff00 */
[----:B------:R-:W-:Y:S02]  /*15e0*/  PLOP3.LUT P1, PT, PT, PT, UP0, 0x80, 0x0 ;  /* 0x000000000000781c */ /* 0x000fe40003f2f008 */
        /* <DEDUP_REMOVED lines=63> */
[----:B-1----:R-:W-:Y:S05]  /*19e0*/  CALL.ABS.NOINC R14 ;  /* 0x000000000e007343 */ /* 0x002fea0003c00000 */
.L_x_4901:
        /* <DEDUP_REMOVED lines=10> */
.L_x_5041:
[----:B0-----:R-:W-:Y:S01]  /*1a90*/  IMAD.U32 R0, RZ, RZ, UR46 ;  /* 0x0000002eff007e24 */ /* 0x001fe2000f8e00ff */
[----:B------:R-:W-:Y:S05]  /*1aa0*/  WARPSYNC.ALL ;  /* 0x0000000000007948 */ /* 0x000fea0003800000 */
[----:B------:R0:W-:Y:S01]  /*1ab0*/  BAR.SYNC.DEFER_BLOCKING R7, 0x100 ;  /* 0x000400070000751d */ /* 0x0001e20000010000 */
[----:B------:R-:W-:-:S13]  /*1ac0*/  ISETP.NE.AND P0, PT, R0, 0x3, PT ;  /* 0x000000030000780c */ /* 0x000fda0003f05270 */
[----:B0-----:R-:W-:Y:S05]  /*1ad0*/  @!P0 BRA `(.L_x_4903) ;  /* 0x0000000000048947 */ /* 0x001fea0003800000 */
[----:B------:R-:W-:Y:S01]  /*1ae0*/  BPT.TRAP 0x1 ;  /* 0x000000040000795c */ /* 0x000fe20000300000 */
.L_x_4903:
[----:B------:R-:W-:Y:S01]  /*1af0*/  ULEA UR22, UR38, UR51, 0x3 ;  /* 0x0000003326167291 */ /* 0x000fe2000f8e183f */
[----:B------:R-:W-:-:S05]  /*1b00*/  IMAD.U32 R8, RZ, RZ, UR37 ;  /* 0x00000025ff087e24 */ /* 0x000fca000f8e00ff */
[----:B------:R-:W-:-:S04]  /*1b10*/  SHF.L.U32 R8, R8, 0x1f, RZ ;  /* 0x0000001f08087819 */ /* 0x000fc800000006ff */
[----:B------:R0:W1:Y:S01]  /*1b20*/  SYNCS.PHASECHK.TRANS64.TRYWAIT P1, [UR22+0x22830], R8 ;  /* 0x02283008ff0075a7 */ /* 0x0000620008020156 */
[----:B------:R-:W-:Y:S05]  /*1b30*/  @!P0 BRA `(.L_x_4904) ;  /* 0x0000000000048947 */ /* 0x000fea0003800000 */
[----:B------:R-:W-:Y:S01]  /*1b40*/  BPT.TRAP 0x1 ;  /* 0x000000040000795c */ /* 0x000fe20000300000 */
.L_x_4904:
[----:B-1----:R-:W-:Y:S05]  /*1b50*/  @P1 BRA `(.L_x_4905) ;  /* 0x0000000000081947 */ /* 0x002fea0003800000 */
[----:B------:R-:W1:Y:S02]  /*1b60*/  SYNCS.PHASECHK.TRANS64.TRYWAIT P1, [UR22+0x22830], R8 ;  /* 0x02283008ff0075a7 */ /* 0x000e640008020156 */
[----:B-1----:R-:W-:Y:S05]  /*1b70*/  @!P1 BRA `(.L_x_4906) ;  /* 0x000000ec00a49947 */ /* 0x002fea0003800000 */
.L_x_4905:
[----:B------:R-:W-:Y:S01]  /*1b80*/  UIADD3 UR4, UR51, 0x1c400, URZ ;  /* 0x0001c40033047890 */ /* 0x000fe2000fffe03f */
[----:B------:R-:W-:Y:S01]  /*1b90*/  WARPGROUP.ARRIVE ;  /* 0x00000000000079c5 */ /* 0x000fe20000000000 */
[----:B------:R-:W-:-:S05]  /*1ba0*/  ULOP3.LUT UR16, UR53, 0x10000, URZ, 0xfc, !UPT ;  /* 0x0001000035107892 */ /* 0x000fca000f8efc3f */
[----:B------:R-:W2:Y:S01]  /*1bb0*/  S2R R0, SR_TID.X ;  /* 0x0000000000007919 */ /* 0x000ea20000002100 */
[----:B------:R-:W-:Y:S01]  /*1bc0*/  USHF.R.U32.HI UR4, URZ, 0x4, UR4 ;  /* 0x000000043f047899 */ /* 0x000fe20008011604 */
[----:B------:R-:W-:Y:S01]  /*1bd0*/  UMOV UR17, 0x40000040 ;  /* 0x4000004000117882 */ /* 0x000fe20000000000 */
[----:B------:R-:W-:Y:S02]  /*1be0*/  UMOV UR19, 0x40000040 ;  /* 0x4000004000137882 */ /* 0x000fe40000000000 */
[----:B------:R-:W-:Y:S01]  /*1bf0*/  ULOP3.LUT UR4, UR4, 0x3fff, URZ, 0xc0, !UPT ;  /* 0x00003fff04047892 */ /* 0x000fe2000f8ec03f */
[----:B------:R-:W-:Y:S01]  /*1c00*/  UMOV UR5, 0x40000040 ;  /* 0x4000004000057882 */ /* 0x000fe20000000000 */
[----:B------:R-:W-:Y:S02]  /*1c10*/  UMOV UR7, 0x40000040 ;  /* 0x4000004000077882 */ /* 0x000fe40000000000 */
[----:B------:R-:W-:Y:S02]  /*1c20*/  ULOP3.LUT UR20, UR4, 0x10000, URZ, 0xfc, !UPT ;  /* 0x0001000004147892 */ /* 0x000fe4000f8efc3f */
[----:B------:R-:W-:-:S02]  /*1c30*/  UIADD3 UR4, UR16, 0x2, URZ ;  /* 0x0000000210047890 */ /* 0x000fc4000fffe03f */
[----:B------:R-:W-:Y:S02]  /*1c40*/  UIMAD UR18, UR38, 0x300, UR20 ;  /* 0x00000300261278a4 */ /* 0x000fe4000f8e0214 */
[----:B------:R-:W-:Y:S02]  /*1c50*/  UIADD3 UR8, UR16, 0x4, URZ ;  /* 0x0000000410087890 */ /* 0x000fe4000fffe03f */
[----:B------:R-:W-:Y:S02]  /*1c60*/  UIADD3 UR6, UR18, 0x2, URZ ;  /* 0x0000000212067890 */ /* 0x000fe4000fffe03f */
[----:B------:R-:W-:Y:S01]  /*1c70*/  UIADD3 UR10, UR18, 0x4, URZ ;  /* 0x00000004120a7890 */ /* 0x000fe2000fffe03f */
[----:B------:R-:W-:Y:S02]  /*1c80*/  UMOV UR9, 0x40000040 ;  /* 0x4000004000097882 */ /* 0x000fe40000000000 */
[----:B------:R-:W-:Y:S01]  /*1c90*/  HGMMA.64x96x16.F32.BF16 R24, gdesc[UR16], RZ, !UPT, gsb0 ;  /* 0x01600000101879f0 */ /* 0x000fe2000c0018ff */
[----:B------:R-:W-:Y:S01]  /*1ca0*/  UMOV UR11, 0x40000040 ;  /* 0x40000040000b7882 */ /* 0x000fe20000000000 */
[----:B------:R-:W-:-:S02]  /*1cb0*/  UIADD3 UR12, UR16, 0x6, URZ ;  /* 0x00000006100c7890 */ /* 0x000fc4000fffe03f */
        /* <DEDUP_REMOVED lines=18> */
.L_x_4907:
[----:B------:R-:W-:Y:S01]  /*1de0*/  UISETP.NE.AND UP0, UPT, UR47, URZ, UPT ;  /* 0x0000003f2f00728c */ /* 0x000fe2000bf05270 */
[----:B-1----:R-:W-:Y:S01]  /*1df0*/  VIADD R3, R16, UR45 ;  /* 0x0000002d10037c36 */ /* 0x002fe20008000000 */
[----:B------:R-:W-:Y:S01]  /*1e00*/  ULDC UR10, c[0x0][0x988] ;  /* 0x00026200000a7ab9 */ /* 0x000fe20000000800 */
[----:B------:R-:W-:-:S03]  /*1e10*/  IMAD.U32 R5, RZ, RZ, UR42 ;  /* 0x0000002aff057e24 */ /* 0x000fc6000f8e00ff */
[----:B------:R-:W-:Y:S02]  /*1e20*/  PLOP3.LUT P1, PT, PT, PT, UP0, 0x80, 0x0 ;  /* 0x000000000000781c */ /* 0x000fe40003f2f008 */
[----:B------:R-:W-:-:S03]  /*1e30*/  PLOP3.LUT P2, PT, PT, PT, UP0, 0x80, 0x0 ;  /* 0x000000000000781c */ /* 0x000fc60003f4f008 */
[----:B------:R-:W-:-:S08]  /*1e40*/  @UP0 ULDC UR6, c[0x0][0x44c] ;  /* 0x0001130000060ab9 */ /* 0x000fd00000000800 */
[----:B------:R-:W-:Y:S01]  /*1e50*/  @P1 IMAD.HI.U32 R4, R3, UR6, RZ ;  /* 0x0000000603041c27 */ /* 0x000fe2000f8e00ff */
[----:B------:R-:W-:-:S04]  /*1e60*/  @UP0 ULDC UR6, c[0x0][0x450] ;  /* 0x0001140000060ab9 */ /* 0x000fc80000000800 */
[----:B------:R-:W-:Y:S01]  /*1e70*/  @P2 SHF.R.U32.HI R3, RZ, UR6, R4 ;  /* 0x00000006ff032c19 */ /* 0x000fe20008011604 */
[----:B------:R-:W-:-:S04]  /*1e80*/  UIMAD UR6, UR50, -0x60, UR44 ;  /* 0xffffffa0320678a4 */ /* 0x000fc8000f8e022c */
[----:B------:R-:W1:Y:S01]  /*1e90*/  SHFL.IDX PT, R6, R3, 0x1, 0x1c1f ;  /* 0x003c1f0003067f89 */ /* 0x000e6200000e0000 */
[----:B------:R-:W-:-:S03]  /*1ea0*/  UIADD3 UR6, UR6, 0x60, URZ ;  /* 0x0000006006067890 */ /* 0x000fc6000fffe03f */
[----:B------:R-:W3:Y:S03]  /*1eb0*/  SHFL.IDX PT, R3, R3, RZ, 0x1c1f ;  /* 0x001c1fff03037589 */ /* 0x000ee600000e0000 */
[----:B------:R-:W-:Y:S01]  /*1ec0*/  IMAD.U32 R4, RZ, RZ, UR6 ;  /* 0x00000006ff047e24 */ /* 0x000fe2000f8e00ff */
[----:B------:R-:W-:-:S03]  /*1ed0*/  UIADD3 UR6, UR22, 0x22840, URZ ;  /* 0x0002284016067890 */ /* 0x000fc6000fffe03f */
[----:B------:R-:W-:Y:S01]  /*1ee0*/  IMAD R4, R17, -0x2, R4 ;  /* 0xfffffffe11047824 */ /* 0x000fe200078e0204 */
[----:B------:R-:W-:-:S04]  /*1ef0*/  UPRMT UR6, UR52, 0x654, UR6 ;  /* 0x0000065434067896 */ /* 0x000fc80008000006 */
[----:B------:R-:W-:-:S05]  /*1f00*/  IADD3 R5, -R5, 0x1, R4 ;  /* 0x0000000105057810 */ /* 0x000fca0007ffe104 */
        /* <DEDUP_REMOVED lines=327> */
.L_x_4908:
[----:B------:R1:W3:Y:S01]  /*3380*/  SYNCS.PHASECHK.TRANS64.TRYWAIT P1, [UR22+0x22850], R8 ;  /* 0x02285008ff0075a7 */ /* 0x0002e20008020156 */
[----:B------:R-:W-:Y:S05]  /*3390*/  @!P0 BRA `(.L_x_4909) ;  /* 0x0000000000048947 */ /* 0x000fea0003800000 */
[----:B------:R-:W-:Y:S01]  /*33a0*/  BPT.TRAP 0x1 ;  /* 0x000000040000795c */ /* 0x000fe20000300000 */
.L_x_4909:
[----:B---3--:R-:W-:Y:S05]  /*33b0*/  @P1 BRA `(.L_x_4910) ;  /* 0x0000000000081947 */ /* 0x008fea0003800000 */
[----:B------:R-:W3:Y:S02]  /*33c0*/  SYNCS.PHASECHK.TRANS64.TRYWAIT P1, [UR22+0x22850], R8 ;  /* 0x02285008ff0075a7 */ /* 0x000ee40008020156 */
[----:B---3--:R-:W-:Y:S05]  /*33d0*/  @!P1 BRA `(.L_x_4911) ;  /* 0x000000d400a49947 */ /* 0x008fea0003800000 */
.L_x_4910:
        /* <DEDUP_REMOVED lines=43> */
.L_x_4912:
[----:B------:R-:W-:Y:S01]  /*3690*/  UISETP.NE.AND UP0, UPT, UR47, URZ, UPT ;  /* 0x0000003f2f00728c */ /* 0x000fe2000bf05270 */
[----:B------:R-:W4:Y:S01]  /*36a0*/  S2UR UR14, SR_CgaCtaId ;  /* 0x00000000000e79c3 */ /* 0x000f220000008800 */
[----:B------:R-:W-:Y:S01]  /*36b0*/  UMOV UR11, UR45 ;  /* 0x0000002d000b7c82 */ /* 0x000fe20008000000 */
[----:B------:R-:W-:Y:S02]  /*36c0*/  UIADD3 UR22, UR22, 0x22860, URZ ;  /* 0x0002286016167890 */ /* 0x000fe4000fffe03f */
[----:B------:R-:W-:-:S06]  /*36d0*/  UIADD3 UR50, UR50, -0x2, URZ ;  /* 0xfffffffe32327890 */ /* 0x000fcc000fffe03f */
[----:B------:R-:W-:Y:S01]  /*36e0*/  @UP0 ULDC UR6, c[0x0][0x44c] ;  /* 0x0001130000060ab9 */ /* 0x000fe20000000800 */
[----:B------:R-:W-:Y:S01]  /*36f0*/  @UP0 ULDC UR15, c[0x0][0x450] ;  /* 0x00011400000f0ab9 */ /* 0x000fe20000000800 */
[----:B------:R-:W-:-:S04]  /*3700*/  UIMAD.WIDE.U32 UR6, UR45, UR6, URZ ;  /* 0x000000062d0672a5 */ /* 0x000fc8000f8e003f */
[----:B------:R-:W-:-:S04]  /*3710*/  @UP0 USHF.R.U32.HI UR11, URZ, UR15, UR7 ;  /* 0x0000000f3f0b0299 */ /* 0x000fc80008011607 */
[----:B------:R-:W-:-:S04]  /*3720*/  UIADD3 UR6, UR11, UR44, -UR42 ;  /* 0x0000002c0b067290 */ /* 0x000fc8000fffe82a */
        /* <DEDUP_REMOVED lines=12> */
[----:B01----:R-:W-:-:S07]  /*37f0*/  IMAD.MOV.U32 R8, RZ, RZ, R6 ;  /* 0x000000ffff087224 */ /* 0x003fce00078e0006 */
.L_x_4924:
[----:B------:R-:W-:-:S04]  /*3800*/  UIADD3 UR38, UR38, 0x1, URZ ;  /* 0x0000000126267890 */ /* 0x000fc8000fffe03f */
[----:B------:R-:W-:-:S04]  /*3810*/  UISETP.NE.AND UP0, UPT, UR38, 0x2, UPT ;  /* 0x000000022600788c */ /* 0x000fc8000bf05270 */
[----:B------:R-:W-:Y:S02]  /*3820*/  USEL UR6, URZ, 0x1, UP0 ;  /* 0x000000013f067887 */ /* 0x000fe40008000000 */
[----:B------:R-:W-:Y:S02]  /*3830*/  USEL UR38, UR38, URZ, UP0 ;  /* 0x0000003f26267287 */ /* 0x000fe40008000000 */
[----:B------:R-:W-:Y:S01]  /*3840*/  ULOP3.LUT UR37, UR37, UR6, URZ, 0x3c, !UPT ;  /* 0x0000000625257292 */ /* 0x000fe2000f8e3c3f */
[----:B012---:R-:W-:Y:S11]  /*3850*/  @!P0 BRA `(.L_x_4914) ;  /* 0x0000000000048947 */ /* 0x007ff60003800000 */
[----:B------:R-:W-:Y:S01]  /*3860*/  BPT.TRAP 0x1 ;  /* 0x000000040000795c */ /* 0x000fe20000300000 */
.L_x_4914:
        /* <DEDUP_REMOVED lines=9> */
.L_x_4915:
[----:B-1----:R-:W-:Y:S05]  /*3900*/  @P1 BRA `(.L_x_4916) ;  /* 0x0000000000081947 */ /* 0x002fea0003800000 */
[----:B------:R-:W1:Y:S02]  /*3910*/  SYNCS.PHASECHK.TRANS64.TRYWAIT P1, [UR25+0x22830], R7 ;  /* 0x02283007ff0075a7 */ /* 0x000e640008020159 */
[----:B-1----:R-:W-:Y:S05]  /*3920*/  @!P1 BRA `(.L_x_4917) ;  /* 0x000000d000689947 */ /* 0x002fea0003800000 */
.L_x_4916:
        /* <DEDUP_REMOVED lines=26> */
.L_x_4918:
[----:B------:R-:W-:Y:S01]  /*3ad0*/  UISETP.NE.AND UP0, UPT, UR47, URZ, UPT ;  /* 0x0000003f2f00728c */ /* 0x000fe2000bf05270 */
[----:B------:R-:W-:Y:S01]  /*3ae0*/  VIADD R10, R16, UR45 ;  /* 0x0000002d100a7c36 */ /* 0x000fe20008000000 */
[----:B------:R-:W-:Y:S01]  /*3af0*/  UMOV UR10, UR23 ;  /* 0x00000017000a7c82 */ /* 0x000fe20008000000 */
[----:B------:R-:W-:Y:S02]  /*3b00*/  IMAD.MOV.U32 R6, RZ, RZ, -0x2 ;  /* 0xfffffffeff067424 */ /* 0x000fe400078e00ff */
        /* <DEDUP_REMOVED lines=9> */
[----:B------:R-:W2:Y:S04]  /*3ba0*/  SHFL.IDX PT, R5, R10, 0x1, 0x1c1f ;  /* 0x003c1f000a057f89 */ /* 0x000ea800000e0000 */
[----:B------:R-:W-:Y:S01]  /*3bb0*/  IMAD R6, R17, R6, UR6 ;  /* 0x0000000611067e24 */ /* 0x000fe2000f8e0206 */
[----:B------:R-:W-:-:S04]  /*3bc0*/  UIADD3 UR6, UR25, 0x22840, URZ ;  /* 0x0002284019067890 */ /* 0x000fc8000fffe03f */
[----:B------:R-:W-:Y:S01]  /*3bd0*/  IADD3 R6, -R11, UR44, R6 ;  /* 0x0000002c0b067c10 */ /* 0x000fe2000fffe106 */
[----:B------:R-:W-:-:S09]  /*3be0*/  UPRMT UR6, UR24, 0x654, UR6 ;  /* 0x0000065418067896 */ /* 0x000fd20008000006 */
[----:B------:R-:W-:Y:S01]  /*3bf0*/  SYNCS.ARRIVE.TRANS64.RED.A1T0 RZ, [UR6], RZ ;  /* 0x000000ffffff79a7 */ /* 0x000fe20008100406 */
[----:B--2---:R-:W-:-:S05]  /*3c00*/  IMAD.IADD R5, R6, 0x1, R5 ;  /* 0x0000000106057824 */ /* 0x004fca00078e0205 */
        /* <DEDUP_REMOVED lines=74> */
[----:B--2---:R-:W-:-:S05]  /*40b0*/  IMAD.IADD R6, R6, 0x1, R5 ;  /* 0x0000000106067824 */ /* 0x004fca00078e0205 */
        /* <DEDUP_REMOVED lines=391> */
.L_x_4919:
[----:B------:R0:W2:Y:S01]  /*5930*/  SYNCS.PHASECHK.TRANS64.TRYWAIT P1, [UR25+0x22850], R7 ;  /* 0x02285007ff0075a7 */ /* 0x0000a20008020159 */
[----:B------:R-:W-:Y:S05]  /*5940*/  @!P0 BRA `(.L_x_4920) ;  /* 0x0000000000048947 */ /* 0x000fea0003800000 */
[----:B------:R-:W-:Y:S01]  /*5950*/  BPT.TRAP 0x1 ;  /* 0x000000040000795c */ /* 0x000fe20000300000 */
.L_x_4920:
[----:B------:R-:W-:Y:S01]  /*5960*/  VIADD R8, R210, 0x8 ;  /* 0x00000008d2087836 */ /* 0x000fe20000000000 */
[----:B--2---:R-:W-:Y:S06]  /*5970*/  @P1 BRA `(.L_x_4921) ;  /* 0x0000000000081947 */ /* 0x004fec0003800000 */
[----:B------:R-:W2:Y:S02]  /*5980*/  SYNCS.PHASECHK.TRANS64.TRYWAIT P1, [UR25+0x22850], R7 ;  /* 0x02285007ff0075a7 */ /* 0x000ea40008020159 */
[----:B--2---:R-:W-:Y:S05]  /*5990*/  @!P1 BRA `(.L_x_4922) ;  /* 0x000000b000649947 */ /* 0x004fea0003800000 */
.L_x_4921:
        /* <DEDUP_REMOVED lines=39> */
.L_x_4923:
[----:B------:R-:W-:Y:S01]  /*5c10*/  UISETP.GT.AND UP0, UPT, UR50, UR22, UPT ;  /* 0x000000163200728c */ /* 0x000fe2000bf04270 */
[----:B------:R-:W-:Y:S01]  /*5c20*/  IMAD.MOV.U32 R9, RZ, RZ, R5 ;  /* 0x000000ffff097224 */ /* 0x000fe200078e0005 */
[----:B------:R-:W-:Y:S01]  /*5c30*/  UIADD3 UR25, UR25, 0x22860, URZ ;  /* 0x0002286019197890 */ /* 0x000fe2000fffe03f */
[----:B------:R-:W-:Y:S01]  /*5c40*/  MOV R8, R6 ;  /* 0x0000000600087202 */ /* 0x000fe20000000f00 */
[----:B------:R-:W-:Y:S02]  /*5c50*/  UIADD3 UR50, UR50, -0x1, URZ ;  /* 0xffffffff32327890 */ /* 0x000fe4000fffe03f */
[----:B------:R-:W-:Y:S01]  /*5c60*/  PLOP3.LUT P1, PT, PT, PT, UP0, 0x80, 0x0 ;  /* 0x000000000000781c */ /* 0x000fe20003f2f008 */
[----:B------:R-:W-:-:S09]  /*5c70*/  UPRMT UR25, UR24, 0x654, UR25 ;  /* 0x0000065418197896 */ /* 0x000fd20008000019 */
[----:B------:R-:W-:Y:S03]  /*5c80*/  SYNCS.ARRIVE.TRANS64.RED.A1T0 RZ, [UR25], RZ ;  /* 0x000000ffffff79a7 */ /* 0x000fe60008100419 */
[----:B------:R-:W-:Y:S05]  /*5c90*/  @P1 BRA `(.L_x_4924) ;  /* 0xffffffd800d81947 */ /* 0x000fea000383ffff */
.L_x_4913:
[----:B------:R-:W-:-:S13]  /*5ca0*/  ISETP.LE.AND P1, PT, RZ, UR50, PT ;  /* 0x00000032ff007c0c */ /* 0x000fda000bf23270 */
[----:B------:R-:W-:Y:S05]  /*5cb0*/  @!P1 BRA `(.L_x_4925) ;  /* 0x0000001c00509947 */ /* 0x000fea0003800000 */
[----:B------:R-:W-:Y:S01]  /*5cc0*/  IMAD.MOV.U32 R212, RZ, RZ, R5 ;  /* 0x000000ffffd47224 */ /* 0x000fe200078e0005 */
[----:B------:R-:W-:Y:S01]  /*5cd0*/  ULDC UR22, c[0x0][0x988] ;  /* 0x0002620000167ab9 */ /* 0x000fe20000000800 */
[----:B---3--:R-:W-:-:S07]  /*5ce0*/  IMAD.MOV.U32 R9, RZ, RZ, R6 ;  /* 0x000000ffff097224 */ /* 0x008fce00078e0006 */
.L_x_4936:
[----:B------:R-:W-:-:S04]  /*5cf0*/  UIADD3 UR38, UR38, 0x1, URZ ;  /* 0x0000000126267890 */ /* 0x000fc8000fffe03f */
[----:B------:R-:W-:-:S04]  /*5d00*/  UISETP.NE.AND UP0, UPT, UR38, 0x2, UPT ;  /* 0x000000022600788c */ /* 0x000fc8000bf05270 */
[----:B------:R-:W-:Y:S02]  /*5d10*/  USEL UR6, URZ, 0x1, UP0 ;  /* 0x000000013f067887 */ /* 0x000fe40008000000 */
[----:B------:R-:W-:Y:S02]  /*5d20*/  USEL UR38, UR38, URZ, UP0 ;  /* 0x0000003f26267287 */ /* 0x000fe40008000000 */
[----:B------:R-:W-:Y:S01]  /*5d30*/  ULOP3.LUT UR37, UR37, UR6, URZ, 0x3c, !UPT ;  /* 0x0000000625257292 */ /* 0x000fe2000f8e3c3f */
[----:B-1----:R-:W-:Y:S11]  /*5d40*/  @!P0 BRA `(.L_x_4926) ;  /* 0x0000000000048947 */ /* 0x002ff60003800000 */
[----:B------:R-:W-:Y:S01]  /*5d50*/  BPT.TRAP 0x1 ;  /* 0x000000040000795c */ /* 0x000fe20000300000 */
.L_x_4926:
        /* <DEDUP_REMOVED lines=9> */
.L_x_4927:
[----:B--2---:R-:W-:Y:S05]  /*5df0*/  @P1 BRA `(.L_x_4928) ;  /* 0x0000000000081947 */ /* 0x004fea0003800000 */
[----:B------:R-:W2:Y:S02]  /*5e00*/  SYNCS.PHASECHK.TRANS64.TRYWAIT P1, [UR24+0x22830], R7 ;  /* 0x02283007ff0075a7 */ /* 0x000ea40008020158 */
[----:B--2---:R-:W-:Y:S05]  /*5e10*/  @!P1 BRA `(.L_x_4929) ;  /* 0x000000ac005c9947 */ /* 0x004fea0003800000 */
.L_x_4928:
        /* <DEDUP_REMOVED lines=26> */
.L_x_4930:
        /* <DEDUP_REMOVED lines=366> */
.L_x_4931:
[----:B------:R0:W1:Y:S01]  /*76a0*/  SYNCS.PHASECHK.TRANS64.TRYWAIT P1, [UR24+0x22850], R7 ;  /* 0x02285007ff0075a7 */ /* 0x0000620008020158 */
[----:B------:R-:W-:Y:S05]  /*76b0*/  @!P0 BRA `(.L_x_4932) ;  /* 0x0000000000048947 */ /* 0x000fea0003800000 */
[----:B------:R-:W-:Y:S01]  /*76c0*/  BPT.TRAP 0x1 ;  /* 0x000000040000795c */ /* 0x000fe20000300000 */
.L_x_4932:
[----:B------:R-:W-:Y:S01]  /*76d0*/  VIADD R8, R214, 0x8 ;  /* 0x00000008d6087836 */ /* 0x000fe20000000000 */
[----:B-1----:R-:W-:Y:S06]  /*76e0*/  @P1 BRA `(.L_x_4933) ;  /* 0x0000000000081947 */ /* 0x002fec0003800000 */
[----:B------:R-:W1:Y:S02]  /*76f0*/  SYNCS.PHASECHK.TRANS64.TRYWAIT P1, [UR24+0x22850], R7 ;  /* 0x02285007ff0075a7 */ /* 0x000e640008020158 */
[----:B-1----:R-:W-:Y:S05]  /*7700*/  @!P1 BRA `(.L_x_4934) ;  /* 0x0000009400389947 */ /* 0x002fea0003800000 */
.L_x_4933:
        /* <DEDUP_REMOVED lines=39> */
.L_x_4935:
[----:B------:R-:W-:Y:S01]  /*7980*/  UIADD3 UR24, UR24, 0x22860, URZ ;  /* 0x0002286018187890 */ /* 0x000fe2000fffe03f */
[----:B------:R-:W-:Y:S01]  /*7990*/  ISETP.LT.AND P1, PT, RZ, UR50, PT ;  /* 0x00000032ff007c0c */ /* 0x000fe2000bf21270 */
[----:B------:R-:W-:Y:S01]  /*79a0*/  UIADD3 UR50, UR50, -0x1, URZ ;  /* 0xffffffff32327890 */ /* 0x000fe2000fffe03f */
[----:B------:R-:W-:Y:S01]  /*79b0*/  IMAD.MOV.U32 R212, RZ, RZ, R5 ;  /* 0x000000ffffd47224 */ /* 0x000fe200078e0005 */
[----:B------:R-:W-:Y:S01]  /*79c0*/  UPRMT UR24, UR23, 0x654, UR24 ;  /* 0x0000065417187896 */ /* 0x000fe20008000018 */
[----:B------:R-:W-:-:S08]  /*79d0*/  IMAD.MOV.U32 R9, RZ, RZ, R6 ;  /* 0x000000ffff097224 */ /* 0x000fd000078e0006 */
[----:B------:R-:W-:Y:S01]  /*79e0*/  SYNCS.ARRIVE.TRANS64.RED.A1T0 RZ, [UR24], RZ ;  /* 0x000000ffffff79a7 */ /* 0x000fe20008100418 */
[----:B------:R-:W-:Y:S05]  /*79f0*/  @P1 BRA `(.L_x_4936) ;  /* 0xffffffe000bc1947 */ /* 0x000fea000383ffff */
.L_x_4925:
        /* <DEDUP_REMOVED lines=16> */
[----:B-1----:R-:W-:-:S05]  /*7b00*/  FADD.FTZ R9, R9, R4 ;  /* 0x0000000409097221 */ /* 0x002fca0000010000 */
[----:B------:R-:W1:Y:S01]  /*7b10*/  SHFL.BFLY PT, R10, R9, 0x1, 0x1f ;  /* 0x0c201f00090a7f89 */ /* 0x000e6200000e0000 */
[----:B0-----:R-:W-:Y:S01]  /*7b20*/  FADD.FTZ R11, R8, R7 ;  /* 0x00000007080b7221 */ /* 0x001fe20000010000 */
[----:B------:R-:W-:Y:S02]  /*7b30*/  IMAD.MOV.U32 R7, RZ, RZ, RZ ;  /* 0x000000ffff077224 */ /* 0x000fe400078e00ff */
[----:B------:R-:W-:Y:S02]  /*7b40*/  IMAD.MOV.U32 R8, RZ, RZ, -0x800000 ;  /* 0xff800000ff087424 */ /* 0x000fe400078e00ff */
        /* <DEDUP_REMOVED lines=142> */
.L_x_4900:
[----:B------:R-:W0:Y:S08]  /*8430*/  S2UR UR4, SR_CgaCtaId ;  /* 0x00000000000479c3 */ /* 0x000e300000008800 */
[----:B------:R-:W-:Y:S06]  /*8440*/  BAR.SYNC.DEFER_BLOCKING 0x5, 0x180 ;  /* 0x0146000000007b1d */ /* 0x000fec0000010000 */
[----:B------:R-:W-:Y:S01]  /*8450*/  UMOV UR10, 0x400 ;  /* 0x00000400000a7882 */ /* 0x000fe20000000000 */
[----:B------:R-:W-:Y:S01]  /*8460*/  BSSY B0, `(.L_x_4937) ;  /* 0x00002d6000007945 */ /* 0x000fe20003800000 */
[----:B0-----:R-:W-:-:S09]  /*8470*/  ULEA UR10, UR4, UR10, 0x18 ;  /* 0x0000000a040a7291 */ /* 0x001fd2000f8ec03f */
[----:B------:R-:W0:Y:S02]  /*8480*/  LDS.128 R4, [UR10+0x228d0] ;  /* 0x0228d00aff047984 */ /* 0x000e240008000c00 */
[----:B0-----:R-:W-:Y:S02]  /*8490*/  R2UR UR5, R5 ;  /* 0x00000000050572ca */ /* 0x001fe400000e0000 */
[----:B------:R-:W-:Y:S02]  /*84a0*/  R2UR UR6, R6 ;  /* 0x00000000060672ca */ /* 0x000fe400000e0000 */
[----:B------:R-:W-:Y:S01]  /*84b0*/  R2UR UR7, R7 ;  /* 0x00000000070772ca */ /* 0x000fe200000e0000 */
[----:B------:R-:W-:Y:S06]  /*84c0*/  BAR.ARV 0x4, 0x180 ;  /* 0x0106000000007b1d */ /* 0x000fec0000002000 */
[----:B------:R-:W-:Y:S08]  /*84d0*/  @P0 BRA `(.L_x_4938) ;  /* 0x0000001c00dc0947 */ /* 0x000ff00003800000 */
[----:B------:R-:W0:Y:S01]  /*84e0*/  S2UR UR4, SR_SWINHI ;  /* 0x00000000000479c3 */ /* 0x000e220000002f00 */
[----:B------:R-:W-:-:S07]  /*84f0*/  IMAD.MOV.U32 R103, RZ, RZ, 0x2 ;  /* 0x00000002ff677424 */ /* 0x000fce00078e00ff */
[----:B------:R-:W-:Y:S01]  /*8500*/  BAR.SYNC.DEFER_BLOCKING 0x1, 0x100 ;  /* 0x0044000000007b1d */ /* 0x000fe20000010000 */
[----:B------:R-:W-:Y:S01]  /*8510*/  F2FP.BF16.F32.PACK_AB R24, R25, R24 ;  /* 0x000000181918723e */ /* 0x000fe200000010ff */
[----:B------:R-:W-:Y:S01]  /*8520*/  USHF.L.U32 UR14, UR40, 0x2, URZ ;  /* 0x00000002280e7899 */ /* 0x000fe2000800063f */
[----:B------:R-:W-:Y:S01]  /*8530*/  F2FP.BF16.F32.PACK_AB R25, R165, R26 ;  /* 0x0000001aa519723e */ /* 0x000fe200000010ff */
[----:B------:R-:W-:Y:S01]  /*8540*/  USHF.L.U64.HI UR15, UR40, 0x2, UR41 ;  /* 0x00000002280f7899 */ /* 0x000fe20008010229 */
[----:B------:R-:W-:Y:S01]  /*8550*/  F2FP.BF16.F32.PACK_AB R26, R29, R28 ;  /* 0x0000001c1d1a723e */ /* 0x000fe200000010ff */
[----:B------:R-:W-:Y:S01]  /*8560*/  ULDC.64 UR12, c[0x0][0xc00] ;  /* 0x00030000000c7ab9 */ /* 0x000fe20000000a00 */
[----:B------:R-:W-:Y:S01]  /*8570*/  F2FP.BF16.F32.PACK_AB R32, R33, R32 ;  /* 0x000000202120723e */ /* 0x000fe200000010ff */
[----:B------:R-:W-:Y:S01]  /*8580*/  UISETP.NE.U32.AND UP0, UPT, UR12, URZ, UPT ;  /* 0x0000003f0c00728c */ /* 0x000fe2000bf05070 */
[----:B------:R-:W-:Y:S02]  /*8590*/  F2FP.BF16.F32.PACK_AB R27, R164, R27 ;  /* 0x0000001ba41b723e */ /* 0x000fe400000010ff */
[----:B------:R-:W-:Y:S01]  /*85a0*/  F2FP.BF16.F32.PACK_AB R33, R163, R34 ;  /* 0x00000022a321723e */ /* 0x000fe200000010ff */
[----:B------:R-:W-:Y:S01]  /*85b0*/  UISETP.NE.AND.EX UP0, UPT, UR13, URZ, UPT, UP0 ;  /* 0x0000003f0d00728c */ /* 0x000fe2000bf05300 */
[----:B------:R-:W-:-:S02]  /*85c0*/  F2FP.BF16.F32.PACK_AB R40, R41, R40 ;  /* 0x000000282928723e */ /* 0x000fc400000010ff */
[----:B------:R-:W-:Y:S02]  /*85d0*/  F2FP.BF16.F32.PACK_AB R34, R37, R36 ;  /* 0x000000242522723e */ /* 0x000fe400000010ff */
[----:B------:R-:W-:Y:S02]  /*85e0*/  F2FP.BF16.F32.PACK_AB R35, R162, R35 ;  /* 0x00000023a223723e */ /* 0x000fe400000010ff */
[----:B------:R-:W-:Y:S02]  /*85f0*/  F2FP.BF16.F32.PACK_AB R41, R161, R42 ;  /* 0x0000002aa129723e */ /* 0x000fe400000010ff */
[----:B------:R-:W-:Y:S01]  /*8600*/  F2FP.BF16.F32.PACK_AB R48, R49, R48 ;  /* 0x000000303130723e */ /* 0x000fe200000010ff */
[----:B------:R-:W-:Y:S01]  /*8610*/  UMOV UR8, UR10 ;  /* 0x0000000a00087c82 */ /* 0x000fe20008000000 */
[----:B0-----:R-:W-:Y:S01]  /*8620*/  UMOV UR9, UR4 ;  /* 0x0000000400097c82 */ /* 0x001fe20008000000 */
[----:B------:R-:W-:Y:S01]  /*8630*/  F2FP.BF16.F32.PACK_AB R42, R45, R44 ;  /* 0x0000002c2d2a723e */ /* 0x000fe200000010ff */
[----:B------:R-:W-:Y:S01]  /*8640*/  IMAD.WIDE R102, R204, R103, UR8 ;  /* 0x00000008cc667e25 */ /* 0x000fe2000f8e0267 */
[----:B------:R-:W-:Y:S01]  /*8650*/  F2FP.BF16.F32.PACK_AB R43, R160, R43 ;  /* 0x0000002ba02b723e */ /* 0x000fe200000010ff */
[----:B------:R-:W-:Y:S01]  /*8660*/  UIADD3 UR4, UP1, UR14, UR12, URZ ;  /* 0x0000000c0e047290 */ /* 0x000fe2000ff3e03f */
[----:B------:R-:W-:-:S02]  /*8670*/  F2FP.BF16.F32.PACK_AB R49, R159, R50 ;  /* 0x000000329f31723e */ /* 0x000fc400000010ff */
[C---:B------:R-:W-:Y:S01]  /*8680*/  IADD3 R171, P1, R102.reuse, 0x20, RZ ;  /* 0x0000002066ab7810 */ /* 0x040fe20007f3e0ff */
[----:B------:R-:W-:Y:S01]  /*8690*/  UIADD3.X UR11, UR15, UR13, URZ, UP1, !UPT ;  /* 0x0000000d0f0b7290 */ /* 0x000fe20008ffe43f */
[C---:B------:R-:W-:Y:S02]  /*86a0*/  IADD3 R181, P5, R102.reuse, 0x4040, RZ ;  /* 0x0000404066b57810 */ /* 0x040fe40007fbe0ff */
[C---:B------:R-:W-:Y:S01]  /*86b0*/  LOP3.LUT R5, R102.reuse, 0x380, RZ, 0xc0, !PT ;  /* 0x0000038066057812 */ /* 0x040fe200078ec0ff */
[--C-:B------:R-:W-:Y:S01]  /*86c0*/  IMAD.X R7, RZ, RZ, R103.reuse, P1 ;  /* 0x000000ffff077224 */ /* 0x100fe200008e0667 */
[C---:B------:R-:W-:Y:S01]  /*86d0*/  IADD3 R185, P1, R102.reuse, 0x8000, RZ ;  /* 0x0000800066b97810 */ /* 0x040fe20007f3e0ff */
[----:B------:R-:W-:Y:S01]  /*86e0*/  IMAD.X R31, RZ, RZ, R103, P5 ;  /* 0x000000ffff1f7224 */ /* 0x000fe200028e0667 */
[C---:B------:R-:W-:Y:S01]  /*86f0*/  IADD3 R173, P0, R102.reuse, 0x40, RZ ;  /* 0x0000004066ad7810 */ /* 0x040fe20007f1e0ff */
[----:B------:R-:W-:Y:S01]  /*8700*/  ULDC.64 UR12, c[0x0][0xc08] ;  /* 0x00030200000c7ab9 */ /* 0x000fe20000000a00 */
        /* <DEDUP_REMOVED lines=9> */
[----:B------:R-:W-:Y:S01]  /*87a0*/  IADD3.X R47, RZ, R103, RZ, P1, !PT ;  /* 0x00000067ff2f7210 */ /* 0x000fe20000ffe4ff */
[--C-:B------:R-:W-:Y:S01]  /*87b0*/  IMAD.X R39, RZ, RZ, R103.reuse, P2 ;  /* 0x000000ffff277224 */ /* 0x100fe200010e0667 */
[----:B------:R-:W-:Y:S01]  /*87c0*/  SHF.R.U64 R5, R5, 0x3, RZ ;  /* 0x0000000305057819 */ /* 0x000fe200000012ff */
[----:B------:R-:W-:Y:S01]  /*87d0*/  IMAD.X R95, RZ, RZ, R103, P5 ;  /* 0x000000ffff5f7224 */ /* 0x000fe200028e0667 */
[----:B------:R-:W-:-:S02]  /*87e0*/  IADD3 R151, P1, R102, 0xc060, RZ ;  /* 0x0000c06066977810 */ /* 0x000fc40007f3e0ff */
[----:B------:R-:W-:Y:S02]  /*87f0*/  LOP3.LUT R6, R171, 0x380, RZ, 0xc0, !PT ;  /* 0x00000380ab067812 */ /* 0x000fe400078ec0ff */
        /* <DEDUP_REMOVED lines=17> */
[----:B------:R-:W-:Y:S02]  /*8910*/  SHF.R.U64 R6, R6, 0x3, RZ ;  /* 0x0000000306067819 */ /* 0x000fe400000012ff */
[----:B------:R-:W-:Y:S02]  /*8920*/  LOP3.LUT R20, R179, 0x380, RZ, 0xc0, !PT ;  /* 0x00000380b3147812 */ /* 0x000fe400078ec0ff */
[----:B------:R-:W-:Y:S02]  /*8930*/  SHF.R.U64 R10, R10, 0x3, RZ ;  /* 0x000000030a0a7819 */ /* 0x000fe400000012ff */
[----:B------:R-:W-:-:S02]  /*8940*/  LOP3.LUT R30, R181, 0x380, RZ, 0xc0, !PT ;  /* 0x00000380b51e7812 */ /* 0x000fc400078ec0ff */
[----:B------:R-:W-:Y:S02]  /*8950*/  SHF.R.U64 R12, R12, 0x3, RZ ;  /* 0x000000030c0c7819 */ /* 0x000fe400000012ff */
[----:B------:R-:W-:Y:S02]  /*8960*/  LOP3.LUT R38, R183, 0x380, RZ, 0xc0, !PT ;  /* 0x00000380b7267812 */ /* 0x000fe400078ec0ff */
[----:B------:R-:W-:Y:S02]  /*8970*/  MOV R102, R102 ;  /* 0x0000006600667202 */ /* 0x000fe40000000f00 */
[----:B------:R-:W-:Y:S02]  /*8980*/  SHF.R.U64 R29, R94, 0x3, RZ ;  /* 0x000000035e1d7819 */ /* 0x000fe400000012ff */
[----:B------:R-:W-:Y:S01]  /*8990*/  SHF.R.U64 R14, R14, 0x3, RZ ;  /* 0x000000030e0e7819 */ /* 0x000fe200000012ff */
[----:B------:R-:W-:Y:S01]  /*89a0*/  STSM.16.M88.4 [R102], R24 ;  /* 0x0000001866007844 */ /* 0x000fe20000000200 */
[----:B------:R-:W-:-:S02]  /*89b0*/  LOP3.LUT R46, R185, 0x380, RZ, 0xc0, !PT ;  /* 0x00000380b92e7812 */ /* 0x000fc400078ec0ff */
[----:B------:R-:W-:Y:S02]  /*89c0*/  LOP3.LUT R103, R98, 0x380, RZ, 0xc0, !PT ;  /* 0x0000038062677812 */ /* 0x000fe400078ec0ff */
[----:B------:R-:W-:Y:S02]  /*89d0*/  SHF.R.U64 R28, R165, 0x3, RZ ;  /* 0x00000003a51c7819 */ /* 0x000fe400000012ff */
[----:B------:R-:W-:Y:S02]  /*89e0*/  LOP3.LUT R6, R6, R171, RZ, 0x3c, !PT ;  /* 0x000000ab06067212 */ /* 0x000fe400078e3cff */
[----:B------:R-:W-:Y:S02]  /*89f0*/  SHF.R.U64 R20, R20, 0x3, RZ ;  /* 0x0000000314147819 */ /* 0x000fe400000012ff */
[----:B------:R-:W-:Y:S02]  /*8a00*/  LOP3.LUT R54, R187, 0x380, RZ, 0xc0, !PT ;  /* 0x00000380bb367812 */ /* 0x000fe400078ec0ff */
[----:B------:R-:W-:-:S02]  /*8a10*/  LOP3.LUT R10, R10, R173, RZ, 0x3c, !PT ;  /* 0x000000ad0a0a7212 */ /* 0x000fc400078e3cff */
[----:B------:R-:W-:Y:S02]  /*8a20*/  SHF.R.U64 R30, R30, 0x3, RZ ;  /* 0x000000031e1e7819 */ /* 0x000fe400000012ff */
[----:B------:R-:W-:Y:S02]  /*8a30*/  LOP3.LUT R62, R189, 0x380, RZ, 0xc0, !PT ;  /* 0x00000380bd3e7812 */ /* 0x000fe400078ec0ff */
[----:B------:R-:W-:Y:S02]  /*8a40*/  LOP3.LUT R12, R12, R175, RZ, 0x3c, !PT ;  /* 0x000000af0c0c7212 */ /* 0x000fe400078e3cff */
[----:B------:R-:W-:Y:S02]  /*8a50*/  SHF.R.U64 R38, R38, 0x3, RZ ;  /* 0x0000000326267819 */ /* 0x000fe400000012ff */
[----:B------:R-:W-:Y:S02]  /*8a60*/  LOP3.LUT R70, R191, 0x380, RZ, 0xc0, !PT ;  /* 0x00000380bf467812 */ /* 0x000fe400078ec0ff */
[----:B------:R-:W-:-:S02]  /*8a70*/  LOP3.LUT R94, R29, R4, RZ, 0x3c, !PT ;  /* 0x000000041d5e7212 */ /* 0x000fc400078e3cff */
[----:B------:R-:W-:Y:S02]  /*8a80*/  LOP3.LUT R14, R14, R177, RZ, 0x3c, !PT ;  /* 0x000000b10e0e7212 */ /* 0x000fe400078e3cff */
[----:B------:R-:W-:Y:S02]  /*8a90*/  SHF.R.U64 R46, R46, 0x3, RZ ;  /* 0x000000032e2e7819 */ /* 0x000fe400000012ff */
[----:B------:R-:W-:Y:S02]  /*8aa0*/  LOP3.LUT R78, R193, 0x380, RZ, 0xc0, !PT ;  /* 0x00000380c14e7812 */ /* 0x000fe400078ec0ff */
[----:B------:R-:W-:Y:S02]  /*8ab0*/  SHF.R.U64 R103, R103, 0x3, RZ ;  /* 0x0000000367677819 */ /* 0x000fe400000012ff */
[----:B------:R-:W-:Y:S02]  /*8ac0*/  LOP3.LUT R4, R28, R151, RZ, 0x3c, !PT ;  /* 0x000000971c047212 */ /* 0x000fe400078e3cff */
[----:B------:R-:W-:-:S02]  /*8ad0*/  LOP3.LUT R20, R20, R179, RZ, 0x3c, !PT ;  /* 0x000000b314147212 */ /* 0x000fc400078e3cff */
[----:B------:R-:W-:Y:S02]  /*8ae0*/  SHF.R.U64 R54, R54, 0x3, RZ ;  /* 0x0000000336367819 */ /* 0x000fe400000012ff */
[----:B------:R-:W-:Y:S02]  /*8af0*/  MOV R28, R6 ;  /* 0x00000006001c7202 */ /* 0x000fe40000000f00 */
[----:B------:R-:W-:Y:S02]  /*8b00*/  LOP3.LUT R30, R30, R181, RZ, 0x3c, !PT ;  /* 0x000000b51e1e7212 */ /* 0x000fe400078e3cff */
[----:B------:R-:W-:Y:S01]  /*8b10*/  SHF.R.U64 R62, R62, 0x3, RZ ;  /* 0x000000033e3e7819 */ /* 0x000fe200000012ff */
[----:B------:R-:W-:Y:S01]  /*8b20*/  STSM.16.M88.4 [R28], R32 ;  /* 0x000000201c007844 */ /* 0x000fe20000000200 */
[----:B------:R-:W-:Y:S02]  /*8b30*/  MOV R10, R10 ;  /* 0x0000000a000a7202 */ /* 0x000fe40000000f00 */
[----:B------:R-:W-:-:S02]  /*8b40*/  F2FP.BF16.F32.PACK_AB R56, R57, R56 ;  /* 0x000000383938723e */ /* 0x000fc400000010ff */
[----:B------:R-:W-:Y:S01]  /*8b50*/  LOP3.LUT R38, R38, R183, RZ, 0x3c, !PT ;  /* 0x000000b726267212 */ /* 0x000fe200078e3cff */
[----:B------:R0:W-:Y:S01]  /*8b60*/  STSM.16.M88.4 [R10], R40 ;  /* 0x000000280a007844 */ /* 0x0001e20000000200 */
[----:B------:R-:W-:Y:S02]  /*8b70*/  SHF.R.U64 R70, R70, 0x3, RZ ;  /* 0x0000000346467819 */ /* 0x000fe400000012ff */
[----:B------:R-:W-:Y:S02]  /*8b80*/  MOV R12, R12 ;  /* 0x0000000c000c7202 */ /* 0x000fe40000000f00 */
[----:B------:R-:W-:Y:S02]  /*8b90*/  F2FP.BF16.F32.PACK_AB R50, R53, R52 ;  /* 0x000000343532723e */ /* 0x000fe400000010ff */
[----:B------:R-:W-:Y:S02]  /*8ba0*/  F2FP.BF16.F32.PACK_AB R51, R158, R51 ;  /* 0x000000339e33723e */ /* 0x000fe400000010ff */
[----:B------:R-:W-:-:S02]  /*8bb0*/  F2FP.BF16.F32.PACK_AB R57, R157, R58 ;  /* 0x0000003a9d39723e */ /* 0x000fc400000010ff */
[----:B------:R-:W-:Y:S01]  /*8bc0*/  F2FP.BF16.F32.PACK_AB R64, R65, R64 ;  /* 0x000000404140723e */ /* 0x000fe200000010ff */
[----:B------:R-:W-:Y:S01]  /*8bd0*/  STSM.16.M88.4 [R12], R48 ;  /* 0x000000300c007844 */ /* 0x000fe20000000200 */
[----:B------:R-:W-:Y:S02]  /*8be0*/  LOP3.LUT R46, R46, R185, RZ, 0x3c, !PT ;  /* 0x000000b92e2e7212 */ /* 0x000fe400078e3cff */
[----:B------:R-:W-:Y:S02]  /*8bf0*/  SHF.R.U64 R78, R78, 0x3, RZ ;  /* 0x000000034e4e7819 */ /* 0x000fe400000012ff */
[----:B------:R-:W-:Y:S02]  /*8c00*/  LOP3.LUT R98, R103, R98, RZ, 0x3c, !PT ;  /* 0x0000006267627212 */ /* 0x000fe400078e3cff */
[----:B------:R-:W-:Y:S02]  /*8c10*/  MOV R14, R14 ;  /* 0x0000000e000e7202 */ /* 0x000fe40000000f00 */
[----:B------:R-:W-:-:S02]  /*8c20*/  F2FP.BF16.F32.PACK_AB R58, R61, R60 ;  /* 0x0000003c3d3a723e */ /* 0x000fc400000010ff */
[----:B------:R-:W-:Y:S02]  /*8c30*/  F2FP.BF16.F32.PACK_AB R59, R156, R59 ;  /* 0x0000003b9c3b723e */ /* 0x000fe400000010ff */
[----:B------:R-:W-:Y:S02]  /*8c40*/  F2FP.BF16.F32.PACK_AB R65, R155, R66 ;  /* 0x000000429b41723e */ /* 0x000fe400000010ff */
[----:B------:R-:W-:Y:S01]  /*8c50*/  F2FP.BF16.F32.PACK_AB R72, R73, R72 ;  /* 0x000000484948723e */ /* 0x000fe200000010ff */
[----:B------:R-:W-:Y:S01]  /*8c60*/  STSM.16.M88.4 [R14], R56 ;  /* 0x000000380e007844 */ /* 0x000fe20000000200 */
        /* <DEDUP_REMOVED lines=22> */
[----:B------:R-:W-:Y:S01]  /*8dd0*/  UISETP.NE.U32.AND UP1, UPT, UR12, URZ, UPT ;  /* 0x0000003f0c00728c */ /* 0x000fe2000bf25070 */
[----:B------:R-:W-:Y:S01]  /*8de0*/  LOP3.LUT R70, R70, R191, RZ, 0x3c, !PT ;  /* 0x000000bf46467212 */ /* 0x000fe200078e3cff */
[----:B------:R-:W1:Y:S01]  /*8df0*/  LDC R77, c[0x0][0xbe8] ;  /* 0x0002fa00ff4d7b82 */ /* 0x000e620000000800 */
[----:B------:R-:W-:-:S02]  /*8e00*/  MOV R38, R38 ;  /* 0x0000002600267202 */ /* 0x000fc40000000f00 */
[----:B------:R-:W-:Y:S02]  /*8e10*/  F2FP.BF16.F32.PACK_AB R82, R85, R84 ;  /* 0x000000545552723e */ /* 0x000fe400000010ff */
[----:B------:R-:W-:Y:S02]  /*8e20*/  LOP3.LUT R78, R78, R193, RZ, 0x3c, !PT ;  /* 0x000000c14e4e7212 */ /* 0x000fe400078e3cff */
[----:B------:R-:W-:Y:S01]  /*8e30*/  MOV R46, R46 ;  /* 0x0000002e002e7202 */ /* 0x000fe20000000f00 */
[----:B------:R-:W-:Y:S01]  /*8e40*/  STSM.16.M88.4 [R38], R80 ;  /* 0x0000005026007844 */ /* 0x000fe20000000200 */
[----:B------:R-:W-:Y:S02]  /*8e50*/  MOV R7, R98 ;  /* 0x0000006200077202 */ /* 0x000fe40000000f00 */
        /* <DEDUP_REMOVED lines=29> */
[----:B------:R-:W-:Y:S01]  /*9030*/  F2FP.BF16.F32.PACK_AB R138, R141, R140 ;  /* 0x0000008c8d8a723e */ /* 0x000fe200000010ff */
[----:B------:R-:W-:Y:S01]  /*9040*/  STSM.16.M88.4 [R94], R128 ;  /* 0x000000805e007844 */ /* 0x000fe20000000200 */
[----:B------:R-:W-:-:S02]  /*9050*/  F2FP.BF16.F32.PACK_AB R139, R143, R142 ;  /* 0x0000008e8f8b723e */ /* 0x000fc400000010ff */
[----:B------:R-:W-:Y:S02]  /*9060*/  F2FP.BF16.F32.PACK_AB R145, R147, R146 ;  /* 0x000000929391723e */ /* 0x000fe400000010ff */
        /* <DEDUP_REMOVED lines=9> */
[----:B------:R-:W3:Y:S01]  /*9100*/  @P0 LDG.E R0, desc[UR48][R4.64] ;  /* 0x0000003004000981 */ /* 0x000ee2000c1e1900 */
[----:B------:R-:W-:Y:S01]  /*9110*/  UISETP.NE.AND.EX UP1, UPT, UR13, URZ, UPT, UP1 ;  /* 0x0000003f0d00728c */ /* 0x000fe2000bf25310 */
[----:B-1----:R-:W-:Y:S01]  /*9120*/  ISETP.NE.AND P1, PT, R77, 0x1, PT ;  /* 0x000000014d00780c */ /* 0x002fe20003f25270 */
[----:B------:R-:W-:Y:S01]  /*9130*/  ULDC UR11, c[0x0][0xa88] ;  /* 0x0002a200000b7ab9 */ /* 0x000fe20000000800 */
[----:B------:R-:W-:Y:S01]  /*9140*/  UMOV UR4, URZ ;  /* 0x0000003f00047c82 */ /* 0x000fe20008000000 */
[----:B0-----:R-:W-:-:S02]  /*9150*/  VIADD R10, R16, UR45 ;  /* 0x0000002d100a7c36 */ /* 0x001fc40008000000 */
[----:B------:R-:W-:-:S05]  /*9160*/  PLOP3.LUT P2, PT, PT, PT, UP1, 0x80, 0x0 ;  /* 0x000000000000781c */ /* 0x000fca0003f4f018 */
[----:B------:R-:W-:-:S03]  /*9170*/  @UP1 UIADD3 UR12, UP2, UR14, UR12, URZ ;  /* 0x0000000c0e0c1290 */ /* 0x000fc6000ff5e03f */
[----:B------:R-:W0:Y:S01]  /*9180*/  @P1 LDC R9, c[0x0][0xbec] ;  /* 0x0002fb00ff091b82 */ /* 0x000e220000000800 */
[----:B------:R-:W-:Y:S02]  /*9190*/  @UP1 UIADD3.X UR13, UR15, UR13, URZ, UP2, !UPT ;  /* 0x0000000d0f0d1290 */ /* 0x000fe400097fe43f */
[----:B--2---:R-:W-:-:S04]  /*91a0*/  IMAD.U32 R6, RZ, RZ, UR12 ;  /* 0x0000000cff067e24 */ /* 0x004fc8000f8e00ff */
[----:B------:R-:W-:Y:S01]  /*91b0*/  IMAD.U32 R7, RZ, RZ, UR13 ;  /* 0x0000000dff077e24 */ /* 0x000fe2000f8e00ff */
[----:B------:R-:W1:Y:S01]  /*91c0*/  @P1 LDC R11, c[0x0][0xbf0] ;  /* 0x0002fc00ff0b1b82 */ /* 0x000e620000000800 */
[----:B---3--:R-:W-:Y:S01]  /*91d0*/  @P0 R2UR UR4, R0 ;  /* 0x00000000000402ca */ /* 0x008fe200000e0000 */
[----:B------:R-:W-:-:S06]  /*91e0*/  IMAD.U32 R0, RZ, RZ, UR11 ;  /* 0x0000000bff007e24 */ /* 0x000fcc000f8e00ff */
[----:B------:R2:W5:Y:S01]  /*91f0*/  @P2 LDG.E R0, desc[UR48][R6.64] ;  /* 0x0000003006002981 */ /* 0x000562000c1e1900 */
[----:B01----:R-:W-:Y:S07]  /*9200*/  @P2 BRA `(.L_x_4939) ;  /* 0x0000000000102947 */ /* 0x003fee0003800000 */
[----:B------:R-:W-:Y:S05]  /*9210*/  @!P0 BRA `(.L_x_4939) ;  /* 0x00000000000c8947 */ /* 0x000fea0003800000 */
[----:B--2---:R-:W2:Y:S04]  /*9220*/  LDG.E R7, desc[UR48][R4.64] ;  /* 0x0000003004077981 */ /* 0x004ea8000c1e1900 */
[----:B-----5:R-:W2:Y:S02]  /*9230*/  LDG.E R0, desc[UR48][R4.64+0x4] ;  /* 0x0000043004007981 */ /* 0x020ea4000c1e1900 */
[----:B--2---:R-:W-:-:S07]  /*9240*/  IMAD.IADD R0, R0, 0x1, -R7 ;  /* 0x0000000100007824 */ /* 0x004fce00078e0a07 */
.L_x_4939:
[----:B------:R-:W-:Y:S01]  /*9250*/  USHF.R.S32.HI UR18, URZ, 0x1f, UR43 ;  /* 0x0000001f3f127899 */ /* 0x000fe2000801142b */
[----:B------:R-:W-:Y:S01]  /*9260*/  @P1 IMAD.HI.U32 R4, R10, R9, RZ ;  /* 0x000000090a041227 */ /* 0x000fe200078e00ff */
[----:B------:R-:W-:Y:S01]  /*9270*/  ULDC.64 UR16, c[0x0][0xb90] ;  /* 0x0002e40000107ab9 */ /* 0x000fe20000000a00 */
[----:B------:R-:W-:Y:S01]  /*9280*/  USHF.R.S32.HI UR13, URZ, 0x1f, UR4 ;  /* 0x0000001f3f0d7899 */ /* 0x000fe20008011404 */
[----:B------:R-:W0:Y:S01]  /*9290*/  @P1 LDC R79, c[0x0][0xbf0] ;  /* 0x0002fc00ff4f1b82 */ /* 0x000e220000000800 */
[----:B------:R-:W-:Y:S01]  /*92a0*/  UIMAD UR11, UR18, UR16, URZ ;  /* 0x00000010120b72a4 */ /* 0x000fe2000f8e023f */
[----:B--2---:R-:W-:Y:S01]  /*92b0*/  IMAD.MOV.U32 R6, RZ, RZ, R10 ;  /* 0x000000ffff067224 */ /* 0x004fe200078e000a */
[----:B------:R-:W-:Y:S01]  /*92c0*/  UMOV UR12, UR4 ;  /* 0x00000004000c7c82 */ /* 0x000fe20008000000 */
[----:B------:R-:W-:Y:S01]  /*92d0*/  @P1 SHF.R.U32.HI R6, RZ, R11, R4 ;  /* 0x0000000bff061219 */ /* 0x000fe20000011604 */
[----:B------:R-:W-:Y:S01]  /*92e0*/  UIMAD.WIDE.U32 UR14, UR43, UR16, UR12 ;  /* 0x000000102b0e72a5 */ /* 0x000fe2000f8e000c */
[----:B------:R-:W-:Y:S01]  /*92f0*/  IMAD.MOV.U32 R5, RZ, RZ, 0x2 ;  /* 0x00000002ff057424 */ /* 0x000fe200078e00ff */
[----:B------:R-:W-:Y:S01]  /*9300*/  UIMAD UR11, UR43, UR17, UR11 ;  /* 0x000000112b0b72a4 */ /* 0x000fe2000f8e020b */
[----:B------:R-:W-:Y:S01]  /*9310*/  VIADD R26, R203, UR45 ;  /* 0x0000002dcb1a7c36 */ /* 0x000fe20008000000 */
[----:B------:R-:W-:Y:S01]  /*9320*/  USEL UR41, UR41, URZ, !UP0 ;  /* 0x0000003f29297287 */ /* 0x000fe2000c000000 */
[----:B------:R-:W-:Y:S01]  /*9330*/  IMAD.MOV R4, RZ, RZ, -R6 ;  /* 0x000000ffff047224 */ /* 0x000fe200078e0a06 */
[----:B------:R-:W-:Y:S01]  /*9340*/  ULDC.64 UR16, c[0x0][0xb98] ;  /* 0x0002e60000107ab9 */ /* 0x000fe20000000a00 */
[----:B------:R-:W-:Y:S01]  /*9350*/  UIADD3 UR15, UR15, UR11, URZ ;  /* 0x0000000b0f0f7290 */ /* 0x000fe2000fffe03f */
[----:B-----5:R-:W-:Y:S01]  /*9360*/  IMAD R83, R0, R77, RZ ;  /* 0x0000004d00537224 */ /* 0x020fe200078e02ff */
[----:B------:R-:W-:Y:S01]  /*9370*/  USEL UR40, UR40, URZ, !UP0 ;  /* 0x0000003f28287287 */ /* 0x000fe2000c000000 */
[----:B------:R-:W-:Y:S01]  /*9380*/  IMAD R9, R77, R4, R10 ;  /* 0x000000044d097224 */ /* 0x000fe200078e020a */
[----:B------:R-:W-:Y:S01]  /*9390*/  UIMAD UR11, UR41, UR16, URZ ;  /* 0x00000010290b72a4 */ /* 0x000fe2000f8e023f */
[----:B------:R-:W-:Y:S01]  /*93a0*/  IMAD R4, R200, 0x40, R2 ;  /* 0x00000040c8047824 */ /* 0x000fe200078e0202 */
[----:B------:R-:W-:Y:S01]  /*93b0*/  UIMAD.WIDE.U32 UR14, UR40, UR16, UR14 ;  /* 0x00000010280e72a5 */ /* 0x000fe2000f8e000e */
[----:B------:R-:W-:Y:S01]  /*93c0*/  SHF.R.S32.HI R10, RZ, 0x1f, R6 ;  /* 0x0000001fff0a7819 */ /* 0x000fe20000011406 */
[----:B------:R-:W-:Y:S01]  /*93d0*/  UIMAD UR11, UR40, UR17, UR11 ;  /* 0x00000011280b72a4 */ /* 0x000fe2000f8e020b */
[----:B------:R-:W-:Y:S01]  /*93e0*/  SHF.R.S32.HI R7, RZ, 0x1f, R9 ;  /* 0x0000001fff077819 */ /* 0x000fe20000011409 */
[----:B------:R-:W-:Y:S01]  /*93f0*/  IMAD.WIDE R4, R4, R5, UR8 ;  /* 0x0000000804047e25 */ /* 0x000fe2000f8e0205 */
[----:B------:R-:W-:Y:S01]  /*9400*/  ULDC.64 UR8, c[0x0][0xb88] ;  /* 0x0002e20000087ab9 */ /* 0x000fe20000000a00 */
[----:B------:R-:W-:-:S02]  /*9410*/  IADD3 R6, P0, R6, UR14, RZ ;  /* 0x0000000e06067c10 */ /* 0x000fc4000ff1e0ff */
[----:B------:R-:W-:Y:S01]  /*9420*/  IMAD.U32 R11, RZ, RZ, UR11 ;  /* 0x0000000bff0b7e24 */ /* 0x000fe2000f8e00ff */
[C---:B------:R-:W-:Y:S01]  /*9430*/  IADD3 R33, P2, R4.reuse, 0x5000, RZ ;  /* 0x0000500004217810 */ /* 0x040fe20007f5e0ff */
[----:B------:R-:W-:Y:S01]  /*9440*/  IMAD R12, R7, UR8, RZ ;  /* 0x00000008070c7c24 */ /* 0x000fe2000f8e02ff */
[----:B------:R-:W-:Y:S02]  /*9450*/  IADD3 R53, P3, R4, 0x4000, RZ ;  /* 0x0000400004357810 */ /* 0x000fe40007f7e0ff */
[----:B------:R-:W-:Y:S01]  /*9460*/  IADD3.X R7, R10, UR15, R11, P0, !PT ;  /* 0x0000000f0a077c10 */ /* 0x000fe200087fe40b */
[----:B------:R-:W-:Y:S01]  /*9470*/  IMAD R11, R9, UR9, R12 ;  /* 0x00000009090b7c24 */ /* 0x000fe2000f8e020c */
[----:B------:R-:W-:Y:S01]  /*9480*/  LOP3.LUT R32, R33, 0x380, RZ, 0xc0, !PT ;  /* 0x0000038021207812 */ /* 0x000fe200078ec0ff */
[----:B------:R-:W-:Y:S01]  /*9490*/  ULDC.64 UR14, c[0x0][0xaa0] ;  /* 0x0002a800000e7ab9 */ /* 0x000fe20000000a00 */
[----:B------:R-:W-:Y:S01]  /*94a0*/  LOP3.LUT R52, R53, 0x380, RZ, 0xc0, !PT ;  /* 0x0000038035347812 */ /* 0x000fe200078ec0ff */
[----:B------:R-:W-:Y:S01]  /*94b0*/  IMAD.WIDE.U32 R6, R9, UR8, R6 ;  /* 0x0000000809067c25 */ /* 0x000fe2000f8e0006 */
[----:B------:R-:W-:Y:S01]  /*94c0*/  ULDC.64 UR8, c[0x0][0xb50] ;  /* 0x0002d40000087ab9 */ /* 0x000fe20000000a00 */
[----:B------:R-:W-:-:S02]  /*94d0*/  SHF.R.U64 R32, R32, 0x3, RZ ;  /* 0x0000000320207819 */ /* 0x000fc400000012ff */
[----:B------:R-:W-:Y:S01]  /*94e0*/  IMAD.IADD R7, R7, 0x1, R11 ;  /* 0x0000000107077824 */ /* 0x000fe200078e020b */
[----:B------:R-:W-:Y:S02]  /*94f0*/  LEA R14, P0, R6, UR8, 0x2 ;  /* 0x00000008060e7c11 */ /* 0x000fe4000f8010ff */
[----:B------:R-:W-:Y:S01]  /*9500*/  LOP3.LUT R32, R32, R33, RZ, 0x3c, !PT ;  /* 0x0000002120207212 */ /* 0x000fe200078e3cff */
[----:B------:R-:W-:Y:S01]  /*9510*/  IMAD.X R33, RZ, RZ, R5, P2 ;  /* 0x000000ffff217224 */ /* 0x000fe200010e0605 */
[----:B------:R-:W-:Y:S01]  /*9520*/  LEA.HI.X R15, R6, UR9, R7, 0x2, P0 ;  /* 0x00000009060f7c11 */ /* 0x000fe200080f1407 */
[----:B------:R-:W-:Y:S01]  /*9530*/  SHFL.IDX PT, R20, R14, RZ, 0x1c1f ;  /* 0x001c1fff0e147589 */ /* 0x000fe200000e0000 */
[----:B------:R-:W-:Y:S01]  /*9540*/  IADD3 R29, P0, R4, 0x3000, RZ ;  /* 0x00003000041d7810 */ /* 0x000fe20007f1e0ff */
[----:B------:R-:W-:Y:S01]  /*9550*/  VIADD R6, R26, 0x8 ;  /* 0x000000081a067836 */ /* 0x000fe20000000000 */
[----:B------:R-:W-:Y:S01]  /*9560*/  IADD3 R11, P2, R4, 0xb000, RZ ;  /* 0x0000b000040b7810 */ /* 0x000fe20007f5e0ff */
[----:B------:R-:W1:Y:S01]  /*9570*/  SHFL.IDX PT, R21, R15, RZ, 0x1c1f ;  /* 0x001c1fff0f157589 */ /* 0x000e6200000e0000 */
[----:B------:R-:W-:-:S02]  /*9580*/  LOP3.LUT R28, R29, 0x380, RZ, 0xc0, !PT ;  /* 0x000003801d1c7812 */ /* 0x000fc400078ec0ff */
[----:B------:R-:W-:Y:S01]  /*9590*/  LOP3.LUT R10, R11, 0x380, RZ, 0xc0, !PT ;  /* 0x000003800b0a7812 */ /* 0x000fe200078ec0ff */
[----:B------:R-:W-:Y:S01]  /*95a0*/  SHFL.IDX PT, R46, R14, 0x1, 0x1c1f ;  /* 0x003c1f000e2e7f89 */ /* 0x000fe200000e0000 */
[----:B------:R-:W-:Y:S02]  /*95b0*/  SHF.R.U64 R28, R28, 0x3, RZ ;  /* 0x000000031c1c7819 */ /* 0x000fe400000012ff */
[----:B------:R-:W-:Y:S01]  /*95c0*/  SHF.R.U64 R10, R10, 0x3, RZ ;  /* 0x000000030a0a7819 */ /* 0x000fe200000012ff */
[----:B------:R-:W2:Y:S01]  /*95d0*/  SHFL.IDX PT, R47, R15, 0x1, 0x1c1f ;  /* 0x003c1f000f2f7f89 */ /* 0x000ea200000e0000 */
[----:B------:R-:W-:Y:S01]  /*95e0*/  LOP3.LUT R28, R28, R29, RZ, 0x3c, !PT ;  /* 0x0000001d1c1c7212 */ /* 0x000fe200078e3cff */
[----:B------:R-:W-:Y:S01]  /*95f0*/  IMAD.X R29, RZ, RZ, R5, P0 ;  /* 0x000000ffff1d7224 */ /* 0x000fe200000e0605 */
[----:B------:R-:W-:Y:S02]  /*9600*/  IADD3 R57, P0, R4, 0x9000, RZ ;  /* 0x0000900004397810 */ /* 0x000fe40007f1e0ff */
[----:B------:R-:W-:-:S02]  /*9610*/  SHF.R.U64 R52, R52, 0x3, RZ ;  /* 0x0000000334347819 */ /* 0x000fc400000012ff */
[----:B------:R-:W-:Y:S02]  /*9620*/  LOP3.LUT R56, R57, 0x380, RZ, 0xc0, !PT ;  /* 0x0000038039387812 */ /* 0x000fe400078ec0ff */
[----:B------:R-:W-:Y:S01]  /*9630*/  LOP3.LUT R10, R10, R11, RZ, 0x3c, !PT ;  /* 0x0000000b0a0a7212 */ /* 0x000fe200078e3cff */
[--C-:B------:R-:W-:Y:S01]  /*9640*/  IMAD.X R11, RZ, RZ, R5.reuse, P2 ;  /* 0x000000ffff0b7224 */ /* 0x100fe200010e0605 */
[----:B------:R-:W-:Y:S02]  /*9650*/  SHF.R.U64 R56, R56, 0x3, RZ ;  /* 0x0000000338387819 */ /* 0x000fe400000012ff */
[----:B------:R-:W-:Y:S01]  /*9660*/  LOP3.LUT R52, R52, R53, RZ, 0x3c, !PT ;  /* 0x0000003534347212 */ /* 0x000fe200078e3cff */
[--C-:B------:R-:W-:Y:S01]  /*9670*/  IMAD.X R53, RZ, RZ, R5.reuse, P3 ;  /* 0x000000ffff357224 */ /* 0x100fe200018e0605 */
[----:B------:R-:W-:Y:S01]  /*9680*/  LOP3.LUT R56, R56, R57, RZ, 0x3c, !PT ;  /* 0x0000003938387212 */ /* 0x000fe200078e3cff */
[----:B------:R-:W-:Y:S01]  /*9690*/  IMAD.X R57, RZ, RZ, R5, P0 ;  /* 0x000000ffff397224 */ /* 0x000fe200000e0605 */
[----:B------:R-:W-:-:S02]  /*96a0*/  LOP3.LUT P0, RZ, R201, 0x3, RZ, 0xc0, !PT ;  /* 0x00000003c9ff7812 */ /* 0x000fc4000780c0ff */
[----:B------:R-:W-:Y:S02]  /*96b0*/  IADD3 R45, P3, R4, 0xa000, RZ ;  /* 0x0000a000042d7810 */ /* 0x000fe40007f7e0ff */
[----:B------:R-:W-:Y:S02]  /*96c0*/  ISETP.GE.OR P2, PT, R26, R83, P0 ;  /* 0x000000531a00720c */ /* 0x000fe40000746670 */
[----:B------:R-:W-:Y:S02]  /*96d0*/  LOP3.LUT R44, R45, 0x380, RZ, 0xc0, !PT ;  /* 0x000003802d2c7812 */ /* 0x000fe400078ec0ff */
[C---:B------:R-:W-:Y:S02]  /*96e0*/  IADD3 R13, P5, R4.reuse, 0x1000, RZ ;  /* 0x00001000040d7810 */ /* 0x040fe40007fbe0ff */
[----:B------:R-:W-:Y:S02]  /*96f0*/  IADD3 R25, P4, R4, 0x2000, RZ ;  /* 0x0000200004197810 */ /* 0x000fe40007f9e0ff */
[----:B------:R-:W-:-:S02]  /*9700*/  SHF.R.U64 R44, R44, 0x3, RZ ;  /* 0x000000032c2c7819 */ /* 0x000fc400000012ff */
[----:B------:R-:W-:Y:S02]  /*9710*/  LOP3.LUT R12, R13, 0x380, RZ, 0xc0, !PT ;  /* 0x000003800d0c7812 */ /* 0x000fe400078ec0ff */
[----:B------:R-:W-:Y:S01]  /*9720*/  LOP3.LUT R24, R25, 0x380, RZ, 0xc0, !PT ;  /* 0x0000038019187812 */ /* 0x000fe200078ec0ff */
[----:B-1----:R1:W-:Y:S01]  /*9730*/  @!P2 ST.E desc[UR48][R20.64], R8 ;  /* 0x000000081400a985 */ /* 0x0023e2000c101930 */
[----:B------:R-:W-:Y:S01]  /*9740*/  LOP3.LUT R44, R44, R45, RZ, 0x3c, !PT ;  /* 0x0000002d2c2c7212 */ /* 0x000fe200078e3cff */
[----:B------:R-:W-:Y:S01]  /*9750*/  IMAD.X R45, RZ, RZ, R5, P3 ;  /* 0x000000ffff2d7224 */ /* 0x000fe200018e0605 */
[----:B------:R-:W-:Y:S02]  /*9760*/  SHF.R.U64 R12, R12, 0x3, RZ ;  /* 0x000000030c0c7819 */ /* 0x000fe400000012ff */
[----:B------:R-:W-:Y:S02]  /*9770*/  SHF.R.U64 R24, R24, 0x3, RZ ;  /* 0x0000000318187819 */ /* 0x000fe400000012ff */
[----:B------:R-:W-:-:S02]  /*9780*/  IADD3 R7, P3, R4, 0xf000, RZ ;  /* 0x0000f00004077810 */ /* 0x000fc40007f7e0ff */
[----:B------:R-:W-:Y:S02]  /*9790*/  LOP3.LUT R12, R12, R13, RZ, 0x3c, !PT ;  /* 0x0000000d0c0c7212 */ /* 0x000fe400078e3cff */
[----:B------:R-:W-:Y:S01]  /*97a0*/  LOP3.LUT R24, R24, R25, RZ, 0x3c, !PT ;  /* 0x0000001918187212 */ /* 0x000fe200078e3cff */
[----:B-1----:R-:W1:Y:S01]  /*97b0*/  @P1 LDC R21, c[0x0][0xbec] ;  /* 0x0002fb00ff151b82 */ /* 0x002e620000000800 */
[----:B------:R-:W-:Y:S01]  /*97c0*/  IADD3.X R13, RZ, R5, RZ, P5, !PT ;  /* 0x00000005ff0d7210 */ /* 0x000fe20002ffe4ff */
[--C-:B------:R-:W-:Y:S01]  /*97d0*/  IMAD.X R25, RZ, RZ, R5.reuse, P4 ;  /* 0x000000ffff197224 */ /* 0x100fe200020e0605 */
[----:B------:R-:W-:Y:S01]  /*97e0*/  LOP3.LUT R0, R7, 0x380, RZ, 0xc0, !PT ;  /* 0x0000038007007812 */ /* 0x000fe200078ec0ff */
[----:B------:R-:W-:Y:S01]  /*97f0*/  UIMAD UR11, UR13, UR14, URZ ;  /* 0x0000000e0d0b72a4 */ /* 0x000fe2000f8e023f */
[C---:B------:R-:W-:Y:S01]  /*9800*/  IADD3 R37, P6, R4.reuse, 0x6000, RZ ;  /* 0x0000600004257810 */ /* 0x040fe20007fde0ff */
[----:B------:R-:W-:Y:S01]  /*9810*/  UIMAD.WIDE.U32 UR8, UR4, UR14, URZ ;  /* 0x0000000e040872a5 */ /* 0x000fe2000f8e003f */
[C---:B------:R-:W-:Y:S01]  /*9820*/  IADD3 R41, P5, R4.reuse, 0x7000, RZ ;  /* 0x0000700004297810 */ /* 0x040fe20007fbe0ff */
[----:B------:R-:W-:Y:S01]  /*9830*/  IMAD.X R49, RZ, RZ, R5, P3 ;  /* 0x000000ffff317224 */ /* 0x000fe200018e0605 */
[----:B------:R-:W-:-:S02]  /*9840*/  IADD3 R65, P4, R4, 0x8000, RZ ;  /* 0x0000800004417810 */ /* 0x000fc40007f9e0ff */
[----:B------:R-:W-:Y:S01]  /*9850*/  SHF.R.U64 R0, R0, 0x3, RZ ;  /* 0x0000000300007819 */ /* 0x000fe200000012ff */
[----:B------:R-:W-:Y:S01]  /*9860*/  UIMAD UR11, UR4, UR15, UR11 ;  /* 0x0000000f040b72a4 */ /* 0x000fe2000f8e020b */
[----:B------:R-:W-:Y:S01]  /*9870*/  LOP3.LUT R36, R37, 0x380, RZ, 0xc0, !PT ;  /* 0x0000038025247812 */ /* 0x000fe200078ec0ff */
[----:B------:R-:W-:Y:S01]  /*9880*/  ULDC.64 UR12, c[0x0][0xae8] ;  /* 0x0002ba00000c7ab9 */ /* 0x000fe20000000a00 */
[----:B------:R-:W-:Y:S02]  /*9890*/  LOP3.LUT R40, R41, 0x380, RZ, 0xc0, !PT ;  /* 0x0000038029287812 */ /* 0x000fe400078ec0ff */
[----:B------:R-:W-:Y:S02]  /*98a0*/  LOP3.LUT R64, R65, 0x380, RZ, 0xc0, !PT ;  /* 0x0000038041407812 */ /* 0x000fe400078ec0ff */
[----:B------:R-:W-:Y:S02]  /*98b0*/  ISETP.GE.OR P0, PT, R6, R83, P0 ;  /* 0x000000530600720c */ /* 0x000fe40000706670 */
[----:B------:R-:W-:Y:S01]  /*98c0*/  LOP3.LUT R48, R0, R7, RZ, 0x3c, !PT ;  /* 0x0000000700307212 */ /* 0x000fe200078e3cff */
[----:B------:R-:W-:Y:S01]  /*98d0*/  IMAD R0, R23, 0x20, R200 ;  /* 0x0000002017007824 */ /* 0x000fe200078e02c8 */
[----:B------:R-:W-:Y:S01]  /*98e0*/  SHF.R.U64 R36, R36, 0x3, RZ ;  /* 0x0000000324247819 */ /* 0x000fe200000012ff */
[----:B------:R-:W-:Y:S01]  /*98f0*/  UIADD3 UR9, UR9, UR11, URZ ;  /* 0x0000000b09097290 */ /* 0x000fe2000fffe03f */
[----:B------:R-:W-:Y:S01]  /*9900*/  SHF.R.U64 R40, R40, 0x3, RZ ;  /* 0x0000000328287819 */ /* 0x000fe200000012ff */
[----:B------:R-:W-:Y:S01]  /*9910*/  UIMAD UR4, UR18, UR12, URZ ;  /* 0x0000000c120472a4 */ /* 0x000fe2000f8e023f */
[----:B------:R-:W-:Y:S01]  /*9920*/  SHF.R.U64 R64, R64, 0x3, RZ ;  /* 0x0000000340407819 */ /* 0x000fe200000012ff */
[----:B------:R-:W-:Y:S01]  /*9930*/  VIADD R78, R0, UR45 ;  /* 0x0000002d004e7c36 */ /* 0x000fe20008000000 */
[----:B------:R-:W-:Y:S01]  /*9940*/  LOP3.LUT R36, R36, R37, RZ, 0x3c, !PT ;  /* 0x0000002524247212 */ /* 0x000fe200078e3cff */
[--C-:B------:R-:W-:Y:S01]  /*9950*/  IMAD.X R37, RZ, RZ, R5.reuse, P6 ;  /* 0x000000ffff257224 */ /* 0x100fe200030e0605 */
[----:B------:R-:W-:Y:S01]  /*9960*/  LOP3.LUT R40, R40, R41, RZ, 0x3c, !PT ;  /* 0x0000002928287212 */ /* 0x000fe200078e3cff */
[--C-:B------:R-:W-:Y:S01]  /*9970*/  IMAD.X R41, RZ, RZ, R5.reuse, P5 ;  /* 0x000000ffff297224 */ /* 0x100fe200028e0605 */
[----:B------:R-:W-:Y:S01]  /*9980*/  LOP3.LUT R64, R64, R65, RZ, 0x3c, !PT ;  /* 0x0000004140407212 */ /* 0x000fe200078e3cff */
[----:B------:R-:W-:Y:S01]  /*9990*/  IMAD.X R65, RZ, RZ, R5, P4 ;  /* 0x000000ffff417224 */ /* 0x000fe200020e0605 */
[----:B------:R-:W-:Y:S01]  /*99a0*/  UIMAD UR4, UR43, UR13, UR4 ;  /* 0x0000000d2b0472a4 */ /* 0x000fe2000f8e0204 */
[C---:B------:R-:W-:Y:S01]  /*99b0*/  IADD3 R73, P6, R4.reuse, 0xc000, RZ ;  /* 0x0000c00004497810 */ /* 0x040fe20007fde0ff */
[----:B------:R-:W-:Y:S01]  /*99c0*/  UIMAD.WIDE.U32 UR8, UR43, UR12, UR8 ;  /* 0x0000000c2b0872a5 */ /* 0x000fe2000f8e0008 */
[C---:B------:R-:W-:Y:S01]  /*99d0*/  IADD3 R69, P5, R4.reuse, 0xd000, RZ ;  /* 0x0000d00004457810 */ /* 0x040fe20007fbe0ff */
[----:B--2---:R2:W-:Y:S01]  /*99e0*/  @!P0 ST.E desc[UR48][R46.64], R3 ;  /* 0x000000032e008985 */ /* 0x0045e2000c101930 */
[----:B------:R-:W-:Y:S01]  /*99f0*/  IADD3 R61, P4, R4, 0xe000, RZ ;  /* 0x0000e000043d7810 */ /* 0x000fe20007f9e0ff */
[----:B------:R-:W-:Y:S01]  /*9a00*/  ULDC.64 UR12, c[0x0][0xaf0] ;  /* 0x0002bc00000c7ab9 */ /* 0x000fe20000000a00 */
[----:B-1----:R-:W-:Y:S01]  /*9a10*/  @P1 IMAD.HI.U32 R0, R78, R21, RZ ;  /* 0x000000154e001227 */ /* 0x002fe200078e00ff */
[----:B------:R-:W-:Y:S01]  /*9a20*/  UIADD3 UR9, UR9, UR4, URZ ;  /* 0x0000000409097290 */ /* 0x000fe2000fffe03f */
[----:B------:R-:W-:Y:S01]  /*9a30*/  LOP3.LUT R72, R73, 0x380, RZ, 0xc0, !PT ;  /* 0x0000038049487812 */ /* 0x000fe200078ec0ff */
[----:B------:R-:W-:Y:S01]  /*9a40*/  UIMAD UR4, UR41, UR12, URZ ;  /* 0x0000000c290472a4 */ /* 0x000fe2000f8e023f */
[----:B------:R-:W-:Y:S01]  /*9a50*/  LOP3.LUT R68, R69, 0x380, RZ, 0xc0, !PT ;  /* 0x0000038045447812 */ /* 0x000fe200078ec0ff */
[----:B------:R-:W5:Y:S01]  /*9a60*/  LD.E.128 R12, desc[UR48][R12.64] ;  /* 0x000000300c0c7980 */ /* 0x000f62000c101d00 */
[----:B------:R-:W-:-:S02]  /*9a70*/  LOP3.LUT R60, R61, 0x380, RZ, 0xc0, !PT ;  /* 0x000003803d3c7812 */ /* 0x000fc400078ec0ff */
[----:B------:R-:W-:Y:S01]  /*9a80*/  LOP3.LUT R9, R4, 0x380, RZ, 0xc0, !PT ;  /* 0x0000038004097812 */ /* 0x000fe200078ec0ff */
[----:B--2---:R-:W-:Y:S01]  /*9a90*/  IMAD.MOV.U32 R3, RZ, RZ, R78 ;  /* 0x000000ffff037224 */ /* 0x004fe200078e004e */
[----:B0-----:R-:W-:Y:S01]  /*9aa0*/  @P1 SHF.R.U32.HI R3, RZ, R79, R0 ;  /* 0x0000004fff031219 */ /* 0x001fe20000011600 */
[----:B------:R-:W-:Y:S01]  /*9ab0*/  UIMAD UR4, UR40, UR13, UR4 ;  /* 0x0000000d280472a4 */ /* 0x000fe2000f8e0204 */
[----:B------:R-:W-:Y:S01]  /*9ac0*/  SHF.R.U64 R72, R72, 0x3, RZ ;  /* 0x0000000348487819 */ /* 0x000fe200000012ff */
[----:B------:R-:W-:Y:S01]  /*9ad0*/  UIMAD.WIDE.U32 UR8, UR40, UR12, UR8 ;  /* 0x0000000c280872a5 */ /* 0x000fe2000f8e0008 */
[----:B------:R-:W-:Y:S01]  /*9ae0*/  SHF.R.U64 R68, R68, 0x3, RZ ;  /* 0x0000000344447819 */ /* 0x000fe200000012ff */
[----:B------:R-:W5:Y:S01]  /*9af0*/  LD.E.128 R24, desc[UR48][R24.64] ;  /* 0x0000003018187980 */ /* 0x000f62000c101d00 */
[----:B------:R-:W-:Y:S02]  /*9b00*/  SHF.R.U64 R60, R60, 0x3, RZ ;  /* 0x000000033c3c7819 */ /* 0x000fe400000012ff */
[----:B------:R-:W-:Y:S01]  /*9b10*/  SHF.R.U64 R9, R9, 0x3, RZ ;  /* 0x0000000309097819 */ /* 0x000fe200000012ff */
[----:B------:R-:W-:Y:S01]  /*9b20*/  UIADD3 UR4, UR9, UR4, URZ ;  /* 0x0000000409047290 */ /* 0x000fe2000fffe03f */
[--C-:B------:R-:W-:Y:S01]  /*9b30*/  SHF.R.S32.HI R0, RZ, 0x1f, R3.reuse ;  /* 0x0000001fff007819 */ /* 0x100fe20000011403 */
[----:B------:R-:W-:Y:S01]  /*9b40*/  IMAD.MOV R76, RZ, RZ, -R3 ;  /* 0x000000ffff4c7224 */ /* 0x000fe200078e0a03 */
[----:B------:R-:W-:Y:S01]  /*9b50*/  LOP3.LUT R72, R72, R73, RZ, 0x3c, !PT ;  /* 0x0000004948487212 */ /* 0x000fe200078e3cff */
[--C-:B------:R-:W-:Y:S01]  /*9b60*/  IMAD.X R73, RZ, RZ, R5.reuse, P6 ;  /* 0x000000ffff497224 */ /* 0x100fe200030e0605 */
[----:B------:R-:W-:Y:S01]  /*9b70*/  LOP3.LUT R68, R68, R69, RZ, 0x3c, !PT ;  /* 0x0000004544447212 */ /* 0x000fe200078e3cff */
[--C-:B------:R-:W-:Y:S01]  /*9b80*/  IMAD.X R69, RZ, RZ, R5.reuse, P5 ;  /* 0x000000ffff457224 */ /* 0x100fe200028e0605 */
[----:B------:R-:W-:Y:S01]  /*9b90*/  LOP3.LUT R60, R60, R61, RZ, 0x3c, !PT ;  /* 0x0000003d3c3c7212 */ /* 0x000fe200078e3cff */
[----:B------:R-:W-:Y:S01]  /*9ba0*/  IMAD.X R61, RZ, RZ, R5, P4 ;  /* 0x000000ffff3d7224 */ /* 0x000fe200020e0605 */
[----:B------:R-:W-:Y:S01]  /*9bb0*/  LOP3.LUT R4, R9, R4, RZ, 0x3c, !PT ;  /* 0x0000000409047212 */ /* 0x000fe200078e3cff */
[----:B------:R-:W-:Y:S01]  /*9bc0*/  ULDC.64 UR12, c[0x0][0xae0] ;  /* 0x0002b800000c7ab9 */ /* 0x000fe20000000a00 */
[----:B------:R-:W-:Y:S01]  /*9bd0*/  IMAD R77, R77, R76, R78 ;  /* 0x0000004c4d4d7224 */ /* 0x000fe200078e024e */
[----:B------:R-:W-:Y:S01]  /*9be0*/  MOV R20, UR8 ;  /* 0x0000000800147c02 */ /* 0x000fe20008000f00 */
[----:B------:R-:W-:Y:S01]  /*9bf0*/  IMAD R0, R0, UR12, RZ ;  /* 0x0000000c00007c24 */ /* 0x000fe2000f8e02ff */
[----:B------:R-:W5:Y:S01]  /*9c00*/  LD.E.128 R28, desc[UR48][R28.64] ;  /* 0x000000301c1c7980 */ /* 0x000f62000c101d00 */
[----:B------:R-:W-:Y:S01]  /*9c10*/  IMAD.U32 R21, RZ, RZ, UR9 ;  /* 0x00000009ff157e24 */ /* 0x000fe2000f8e00ff */
[----:B------:R-:W-:Y:S01]  /*9c20*/  ULDC.64 UR8, c[0x0][0xad8] ;  /* 0x0002b60000087ab9 */ /* 0x000fe20000000a00 */
[----:B------:R-:W-:Y:S01]  /*9c30*/  IMAD.U32 R21, RZ, RZ, UR4 ;  /* 0x00000004ff157e24 */ /* 0x000fe2000f8e00ff */
[----:B------:R-:W5:Y:S01]  /*9c40*/  LD.E.128 R4, desc[UR48][R4.64] ;  /* 0x0000003004047980 */ /* 0x000f62000c101d00 */
[----:B------:R-:W-:Y:S01]  /*9c50*/  IMAD R79, R3, UR13, R0 ;  /* 0x0000000d034f7c24 */ /* 0x000fe2000f8e0200 */
[----:B------:R-:W-:-:S02]  /*9c60*/  SHF.R.S32.HI R0, RZ, 0x1f, R77 ;  /* 0x0000001fff007819 */ /* 0x000fc4000001144d */
[----:B------:R-:W5:Y:S01]  /*9c70*/  LD.E.128 R52, desc[UR48][R52.64] ;  /* 0x0000003034347980 */ /* 0x000f62000c101d00 */
[----:B------:R-:W-:-:S03]  /*9c80*/  IMAD.WIDE.U32 R20, R3, UR12, R20 ;  /* 0x0000000c03147c25 */ /* 0x000fc6000f8e0014 */
        /* <DEDUP_REMOVED lines=19> */
[----:B------:R-:W-:Y:S01]  /*9dc0*/  VIADD R84, R200, UR45 ;  /* 0x0000002dc8547c36 */ /* 0x000fe20008000000 */
[----:B------:R-:W-:Y:S01]  /*9dd0*/  UIADD3 UR10, UR10, 0x22820, URZ ;  /* 0x000228200a0a7890 */ /* 0x000fe2000fffe03f */
[C---:B------:R-:W-:Y:S02]  /*9de0*/  IMAD R3, R77.reuse, UR9, R76 ;  /* 0x000000094d037c24 */ /* 0x040fe4000f8e024c */
[----:B------:R-:W-:Y:S01]  /*9df0*/  IMAD.WIDE.U32 R20, R77, UR8, R20 ;  /* 0x000000084d147c25 */ /* 0x000fe2000f8e0014 */
[----:B------:R-:W-:Y:S01]  /*9e00*/  ISETP.GE.AND P2, PT, R84, R83, PT ;  /* 0x000000535400720c */ /* 0x000fe20003f46270 */
[----:B------:R-:W-:Y:S01]  /*9e10*/  ULDC.64 UR8, c[0x0][0xa80] ;  /* 0x0002a00000087ab9 */ /* 0x000fe20000000a00 */
[----:B------:R-:W-:Y:S01]  /*9e20*/  UPRMT UR10, URZ, 0x654, UR10 ;  /* 0x000006543f0a7896 */ /* 0x000fe2000800000a */
[----:B------:R-:W-:Y:S01]  /*9e30*/  IMAD.IADD R3, R21, 0x1, R3 ;  /* 0x0000000115037824 */ /* 0x000fe200078e0203 */
[----:B------:R-:W-:Y:S01]  /*9e40*/  LEA R82, P3, R20, UR8, 0x1 ;  /* 0x0000000814527c11 */ /* 0x000fe2000f8608ff */
[----:B------:R-:W-:-:S03]  /*9e50*/  VIADD R0, R84, 0x20 ;  /* 0x0000002054007836 */ /* 0x000fc60000000000 */
[----:B------:R-:W-:Y:S02]  /*9e60*/  LEA.HI.X R3, R20, UR9, R3, 0x1, P3 ;  /* 0x0000000914037c11 */ /* 0x000fe400098f0c03 */
[-C--:B------:R-:W-:Y:S01]  /*9e70*/  ISETP.GE.AND P1, PT, R0, R83.reuse, PT ;  /* 0x000000530000720c */ /* 0x080fe20003f26270 */
[----:B------:R-:W-:Y:S01]  /*9e80*/  VIADD R0, R84, 0x40 ;  /* 0x0000004054007836 */ /* 0x000fe20000000000 */
[----:B0-----:R0:W1:Y:S01]  /*9e90*/  SHFL.IDX PT, R85, R82, RZ, 0x181f ;  /* 0x00181fff52557589 */ /* 0x00106200000e0000 */
[----:B------:R-:W-:Y:S01]  /*9ea0*/  BSSY B1, `(.L_x_4940) ;  /* 0x0000016000017945 */ /* 0x000fe20003800000 */
[----:B------:R-:W-:Y:S02]  /*9eb0*/  SYNCS.ARRIVE.TRANS64.RED.A1T0 RZ, [UR10], RZ ;  /* 0x000000ffffff79a7 */ /* 0x000fe4000810040a */
[----:B------:R0:W2:Y:S01]  /*9ec0*/  SHFL.IDX PT, R81, R3, RZ, 0x181f ;  /* 0x00181fff03517589 */ /* 0x0000a200000e0000 */
        /* <DEDUP_REMOVED lines=19> */
.L_x_4941:
[----:B------:R-:W-:Y:S05]  /*a000*/  BSYNC B1 ;  /* 0x0000000000017941 */ /* 0x000fea0003800000 */
.L_x_4940:
        /* <DEDUP_REMOVED lines=21> */
.L_x_4943:
[----:B------:R-:W-:Y:S05]  /*a160*/  BSYNC B1 ;  /* 0x0000000000017941 */ /* 0x000fea0003800000 */
.L_x_4942:
        /* <DEDUP_REMOVED lines=21> */
.L_x_4945:
[----:B------:R-:W-:Y:S05]  /*a2c0*/  BSYNC B1 ;  /* 0x0000000000017941 */ /* 0x000fea0003800000 */
.L_x_4944:
[----:B------:R-:W-:Y:S01]  /*a2d0*/  VIADD R0, R84, 0x60 ;  /* 0x0000006054007836 */ /* 0x000fe20000000000 */
[----:B0--3--:R-:W3:Y:S04]  /*a2e0*/  SHFL.IDX PT, R3, R3, 0x3, 0x181f ;  /* 0x00781f0003037f89 */ /* 0x009ee800000e0000 */
        /* <DEDUP_REMOVED lines=22> */
.L_x_4938:
        /* <DEDUP_REMOVED lines=33> */
.L_x_4947:
[----:B------:R-:W-:Y:S01]  /*a660*/  USEL UR40, UR40, URZ, !UP0 ;  /* 0x0000003f28287287 */ /* 0x000fe2000c000000 */
[----:B------:R-:W-:Y:S01]  /*a670*/  BSSY B1, `(.L_x_4948) ;  /* 0x000002c000017945 */ /* 0x000fe20003800000 */
[----:B------:R-:W-:-:S03]  /*a680*/  USEL UR41, UR41, URZ, !UP0 ;  /* 0x0000003f29297287 */ /* 0x000fc6000c000000 */
[----:B------:R-:W-:Y:S09]  /*a690*/  @P1 BRA `(.L_x_4949) ;  /* 0x0000000000a41947 */ /* 0x000ff20003800000 */
        /* <DEDUP_REMOVED lines=41> */
.L_x_4949:
[----:B------:R-:W-:Y:S05]  /*a930*/  BSYNC B1 ;  /* 0x0000000000017941 */ /* 0x000fea0003800000 */
.L_x_4948:
[----:B------:R-:W1:Y:S01]  /*a940*/  @P0 LDC R5, c[0x0][0xbf0] ;  /* 0x0002fc00ff050b82 */ /* 0x000e620000000800 */
[----:B------:R-:W-:Y:S01]  /*a950*/  ULDC.64 UR14, c[0x0][0xaa0] ;  /* 0x0002a800000e7ab9 */ /* 0x000fe20000000a00 */
[----:B0-----:R-:W-:Y:S01]  /*a960*/  LEA R3, R23, R200, 0x5 ;  /* 0x000000c817037211 */ /* 0x001fe200078e28ff */
[----:B------:R-:W-:Y:S01]  /*a970*/  UIMAD UR10, UR11, UR14, URZ ;  /* 0x0000000e0b0a72a4 */ /* 0x000fe2000f8e023f */
[----:B------:R-:W-:Y:S01]  /*a980*/  BSSY B1, `(.L_x_4950) ;  /* 0x0000041000017945 */ /* 0x000fe20003800000 */
[----:B------:R-:W-:Y:S02]  /*a990*/  UIMAD.WIDE.U32 UR8, UR4, UR14, URZ ;  /* 0x0000000e040872a5 */ /* 0x000fe4000f8e003f */
[----:B------:R-:W-:Y:S01]  /*a9a0*/  UIMAD UR10, UR4, UR15, UR10 ;  /* 0x0000000f040a72a4 */ /* 0x000fe2000f8e020a */
[----:B------:R-:W-:Y:S02]  /*a9b0*/  VIADD R8, R3, UR45 ;  /* 0x0000002d03087c36 */ /* 0x000fe40008000000 */
[----:B------:R-:W-:Y:S01]  /*a9c0*/  ULDC.64 UR14, c[0x0][0xae8] ;  /* 0x0002ba00000e7ab9 */ /* 0x000fe20000000a00 */
[----:B------:R-:W-:Y:S01]  /*a9d0*/  UIADD3 UR9, UR9, UR10, URZ ;  /* 0x0000000a09097290 */ /* 0x000fe2000fffe03f */
[----:B------:R-:W-:Y:S01]  /*a9e0*/  @P0 IMAD.HI.U32 R4, R8, R9, RZ ;  /* 0x0000000908040227 */ /* 0x000fe200078e00ff */
[----:B------:R-:W-:-:S02]  /*a9f0*/  UIMAD UR4, UR12, UR14, URZ ;  /* 0x0000000e0c0472a4 */ /* 0x000fc4000f8e023f */
[----:B------:R-:W-:Y:S01]  /*aa00*/  UIMAD.WIDE.U32 UR8, UR43, UR14, UR8 ;  /* 0x0000000e2b0872a5 */ /* 0x000fe2000f8e0008 */
[----:B------:R-:W-:Y:S01]  /*aa10*/  IMAD.MOV.U32 R3, RZ, RZ, R8 ;  /* 0x000000ffff037224 */ /* 0x000fe200078e0008 */
[----:B------:R-:W-:Y:S01]  /*aa20*/  UIMAD UR4, UR43, UR15, UR4 ;  /* 0x0000000f2b0472a4 */ /* 0x000fe2000f8e0204 */
[----:B------:R-:W-:-:S03]  /*aa30*/  ULDC.64 UR10, c[0x0][0xaf0] ;  /* 0x0002bc00000a7ab9 */ /* 0x000fc60000000a00 */
[----:B------:R-:W-:Y:S02]  /*aa40*/  UIADD3 UR9, UR9, UR4, URZ ;  /* 0x0000000409097290 */ /* 0x000fe4000fffe03f */
[----:B------:R-:W-:Y:S01]  /*aa50*/  UIMAD UR4, UR41, UR10, URZ ;  /* 0x0000000a290472a4 */ /* 0x000fe2000f8e023f */
[----:B-1----:R-:W-:Y:S01]  /*aa60*/  @P0 SHF.R.U32.HI R3, RZ, R5, R4 ;  /* 0x00000005ff030219 */ /* 0x002fe20000011604 */
        /* <DEDUP_REMOVED lines=8> */
[----:B------:R-:W-:Y:S01]  /*aaf0*/  IMAD.U32 R4, RZ, RZ, UR8 ;  /* 0x00000008ff047e24 */ /* 0x000fe2000f8e00ff */
[----:B------:R-:W-:Y:S01]  /*ab00*/  ULDC.64 UR8, c[0x0][0xad8] ;  /* 0x0002b60000087ab9 */ /* 0x000fe20000000a00 */
[----:B------:R-:W-:Y:S02]  /*ab10*/  IMAD.U32 R5, RZ, RZ, UR4 ;  /* 0x00000004ff057e24 */ /* 0x000fe4000f8e00ff */
[----:B------:R-:W-:Y:S02]  /*ab20*/  IMAD R7, R11, R7, R8 ;  /* 0x000000070b077224 */ /* 0x000fe400078e0208 */
[----:B------:R-:W-:-:S02]  /*ab30*/  IMAD R9, R3, UR11, R6 ;  /* 0x0000000b03097c24 */ /* 0x000fc4000f8e0206 */
[----:B------:R-:W-:Y:S01]  /*ab40*/  IMAD.WIDE.U32 R4, R3, UR10, R4 ;  /* 0x0000000a03047c25 */ /* 0x000fe2000f8e0004 */
[----:B------:R-:W-:-:S03]  /*ab50*/  SHF.R.S32.HI R3, RZ, 0x1f, R7 ;  /* 0x0000001fff037819 */ /* 0x000fc60000011407 */
        /* <DEDUP_REMOVED lines=35> */
.L_x_4951:
[----:B------:R-:W-:Y:S05]  /*ad90*/  BSYNC B1 ;  /* 0x0000000000017941 */ /* 0x000fea0003800000 */
.L_x_4950:
        /* <DEDUP_REMOVED lines=21> */
.L_x_4953:
[----:B------:R-:W-:Y:S05]  /*aef0*/  BSYNC B1 ;  /* 0x0000000000017941 */ /* 0x000fea0003800000 */
.L_x_4952:
        /* <DEDUP_REMOVED lines=21> */
.L_x_4955:
[----:B------:R-:W-:Y:S05]  /*b050*/  BSYNC B1 ;  /* 0x0000000000017941 */ /* 0x000fea0003800000 */
.L_x_4954:
        /* <DEDUP_REMOVED lines=22> */
.L_x_4946:
[----:B------:R-:W-:Y:S05]  /*b1c0*/  BSYNC B0 ;  /* 0x0000000000007941 */ /* 0x000fea0003800000 */
.L_x_4937:
[----:B------:R-:W-:Y:S02]  /*b1d0*/  ULDC UR4, c[0x0][0xc3c] ;  /* 0x00030f0000047ab9 */ /* 0x000fe40000000800 */
[----:B------:R-:W-:-:S06]  /*b1e0*/  UISETP.GE.AND UP0, UPT, UR7, UR4, UPT ;  /* 0x000000040700728c */ /* 0x000fcc000bf06270 */
[----:B------:R-:W-:-:S13]  /*b1f0*/  PLOP3.LUT P0, PT, PT, PT, UP0, 0x80, 0x0 ;  /* 0x000000000000781c */ /* 0x000fda0003f0f008 */
[----:B------:R-:W-:Y:S05]  /*b200*/  @!P0 BRA `(.L_x_4956) ;  /* 0xffffff5800e08947 */ /* 0x000fea000383ffff */
[----:B------:R-:W-:Y:S05]  /*b210*/  EXIT ;  /* 0x000000000000794d */ /* 0x000fea0003800000 */
.L_x_4895:
        /* <DEDUP_REMOVED lines=16> */
.L_x_4957:
        /* <DEDUP_REMOVED lines=37> */
[----:B------:R-:W-:Y:S01]  /*b570*/  MOV R4, R3 ;  /* 0x0000000300047202 */ /* 0x000fe20000000f00 */
[----:B------:R-:W-:Y:S01]  /*b580*/  UMOV UR4, URZ ;  /* 0x0000003f00047c82 */ /* 0x000fe20008000000 */
[----:B------:R-:W-:-:S05]  /*b590*/  ULDC UR5, c[0x0][0xc38] ;  /* 0x00030e0000057ab9 */ /* 0x000fca0000000800 */
.L_x_4963:
        /* <DEDUP_REMOVED lines=12> */
.L_x_4962:
[----:B------:R-:W-:Y:S05]  /*b660*/  BSYNC B0 ;  /* 0x0000000000007941 */ /* 0x000fea0003800000 */
.L_x_4961:
        /* <DEDUP_REMOVED lines=20> */
.L_x_4959:
        /* <DEDUP_REMOVED lines=20> */
.L_x_4964:
[----:B---3--:R-:W-:Y:S01]  /*b8f0*/  IMAD R16, R16, UR5, R11 ;  /* 0x0000000510107c24 */ /* 0x008fe2000f8e020b */
[----:B------:R-:W-:Y:S01]  /*b900*/  IABS R2, R4 ;  /* 0x0000000400027213 */ /* 0x000fe20000000000 */
[----:B-12---:R-:W-:-:S03]  /*b910*/  IMAD.MOV R9, RZ, RZ, -R3 ;  /* 0x000000ffff097224 */ /* 0x006fc600078e0a03 */
        /* <DEDUP_REMOVED lines=18> */
[----:B------:R-:W-:Y:S02]  /*ba40*/  @!P2 IADD3 R2, -R2, RZ, RZ ;  /* 0x000000ff0202a210 */ /* 0x000fe40007ffe1ff */
[----:B------:R-:W-:-:S05]  /*ba50*/  @!P1 LOP3.LUT R2, RZ, R4, RZ, 0x33, !PT ;  /* 0x00000004ff029212 */ /* 0x000fca00078e33ff */
[----:B------:R-:W-:-:S04]  /*ba60*/  IMAD R13, R7, R2, RZ ;  /* 0x00000002070d7224 */ /* 0x000fc800078e02ff */
[----:B------:R-:W-:-:S05]  /*ba70*/  IMAD.MOV R6, RZ, RZ, -R13 ;  /* 0x000000ffff067224 */ /* 0x000fca00078e0a0d */
[----:B------:R-:W-:Y:S01]  /*ba80*/  VIADDMNMX R15, R6, UR5, R7, PT ;  /* 0x00000005060f7c46 */ /* 0x000fe2000b800107 */
[----:B------:R-:W-:-:S03]  /*ba90*/  IMAD.MOV R7, RZ, RZ, -R2 ;  /* 0x000000ffff077224 */ /* 0x000fc600078e0a02 */
[----:B------:R-:W-:Y:S01]  /*baa0*/  IABS R8, R15 ;  /* 0x0000000f00087213 */ /* 0x000fe20000000000 */
[----:B------:R-:W-:Y:S01]  /*bab0*/  IMAD R4, R4, R7, R11 ;  /* 0x0000000704047224 */ /* 0x000fe200078e020b */
[----:B0-----:R-:W-:Y:S01]  /*bac0*/  IABS R10, R15 ;  /* 0x0000000f000a7213 */ /* 0x001fe20000000000 */
[----:B------:R-:W-:Y:S01]  /*bad0*/  IMAD.MOV R18, RZ, RZ, -R15 ;  /* 0x000000ffff127224 */ /* 0x000fe200078e0a0f */
[----:B------:R-:W0:Y:S02]  /*bae0*/  I2F.RP R6, R8 ;  /* 0x0000000800067306 */ /* 0x000e240000209400 */
[----:B------:R-:W-:-:S06]  /*baf0*/  IABS R9, R4 ;  /* 0x0000000400097213 */ /* 0x000fcc0000000000 */
        /* <DEDUP_REMOVED lines=26> */
.L_x_4960:
[----:B------:R-:W-:Y:S01]  /*bca0*/  ULDC UR4, c[0x0][0xc3c] ;  /* 0x00030f0000047ab9 */ /* 0x000fe20000000800 */
[----:B------:R-:W-:Y:S02]  /*bcb0*/  IMAD.MOV.U32 R17, RZ, RZ, RZ ;  /* 0x000000ffff117224 */ /* 0x000fe400078e00ff */
[----:B------:R-:W-:Y:S02]  /*bcc0*/  IMAD.U32 R16, RZ, RZ, UR6 ;  /* 0x00000006ff107e24 */ /* 0x000fe4000f8e00ff */
[----:B------:R-:W-:Y:S02]  /*bcd0*/  IMAD.MOV.U32 R18, RZ, RZ, RZ ;  /* 0x000000ffff127224 */ /* 0x000fe400078e00ff */
[----:B------:R-:W-:-:S07]  /*bce0*/  IMAD.U32 R19, RZ, RZ, UR4 ;  /* 0x00000004ff137e24 */ /* 0x000fce000f8e00ff */
.L_x_4965:
[----:B------:R-:W-:-:S13]  /*bcf0*/  ISETP.NE.AND P0, PT, R5, RZ, PT ;  /* 0x000000ff0500720c */ /* 0x000fda0003f05270 */
[----:B------:R-:W0:Y:S01]  /*bd00*/  @!P0 S2R R3, SR_CgaCtaId ;  /* 0x0000000000038919 */ /* 0x000e220000008800 */
[----:B------:R-:W-:-:S04]  /*bd10*/  @!P0 MOV R0, 0x400 ;  /* 0x0000040000008802 */ /* 0x000fc80000000f00 */
[----:B0-----:R-:W-:-:S05]  /*bd20*/  @!P0 LEA R0, R3, R0, 0x18 ;  /* 0x0000000003008211 */ /* 0x001fca00078ec0ff */
[----:B------:R1:W-:Y:S01]  /*bd30*/  @!P0 STS.128 [R0+0x228d0], R16 ;  /* 0x0228d01000008388 */ /* 0x0003e20000000c00 */
[----:B------:R-:W-:Y:S06]  /*bd40*/  BAR.ARV 0x5, 0x180 ;  /* 0x0146000000007b1d */ /* 0x000fec0000002000 */
.L_x_4958:
[----:B------:R2:W-:Y:S01]  /*bd50*/  STL [R1+0x24], RZ ;  /* 0x000024ff01007387 */ /* 0x0005e20000100800 */
[----:B------:R-:W-:Y:S01]  /*bd60*/  ULDC UR4, c[0x0][0xc3c] ;  /* 0x00030f0000047ab9 */ /* 0x000fe20000000800 */
[----:B------:R-:W-:Y:S01]  /*bd70*/  IMAD.MOV.U32 R26, RZ, RZ, 0x1 ;  /* 0x00000001ff1a7424 */ /* 0x000fe200078e00ff */
[----:B0-----:R-:W-:Y:S01]  /*bd80*/  ISETP.GE.AND P0, PT, R19, UR4, PT ;  /* 0x0000000413007c0c */ /* 0x001fe2000bf06270 */
[----:B------:R-:W-:-:S12]  /*bd90*/  IMAD.MOV.U32 R24, RZ, RZ, RZ ;  /* 0x000000ffff187224 */ /* 0x000fd800078e00ff */
[----:B--2---:R-:W-:Y:S05]  /*bda0*/  @P0 BRA `(.L_x_4966) ;  /* 0x0000004800180947 */ /* 0x004fea0003800000 */
[----:B------:R-:W1:Y:S01]  /*bdb0*/  S2R R4, SR_TID.X ;  /* 0x0000000000047919 */ /* 0x000e620000002100 */
[----:B------:R-:W0:Y:S01]  /*bdc0*/  S2UR UR5, SR_CgaCtaId ;  /* 0x00000000000579c3 */ /* 0x000e220000008800 */
[----:B------:R-:W-:Y:S01]  /*bdd0*/  UMOV UR4, 0x400 ;  /* 0x0000040000047882 */ /* 0x000fe20000000000 */
[----:B------:R-:W-:Y:S01]  /*bde0*/  BSSY B8, `(.L_x_4966) ;  /* 0x0000482000087945 */ /* 0x000fe20003800000 */
[----:B------:R2:W-:Y:S01]  /*bdf0*/  STL [R1+0x24], RZ ;  /* 0x000024ff01007387 */ /* 0x0005e20000100800 */
[----:B------:R-:W-:Y:S01]  /*be00*/  IMAD.MOV.U32 R26, RZ, RZ, 0x1 ;  /* 0x00000001ff1a7424 */ /* 0x000fe200078e00ff */
[----:B------:R-:W-:Y:S01]  /*be10*/  ULOP3.LUT UR36, UR39, 0x2, URZ, 0xfc, !UPT ;  /* 0x0000000227247892 */ /* 0x000fe2000f8efc3f */
[----:B------:R-:W-:Y:S01]  /*be20*/  IMAD.MOV.U32 R24, RZ, RZ, RZ ;  /* 0x000000ffff187224 */ /* 0x000fe200078e00ff */
[----:B------:R-:W-:Y:S01]  /*be30*/  ULDC UR37, c[0x0][0xc] ;  /* 0x0000030000257ab9 */ /* 0x000fe20000000800 */
[----:B0-----:R-:W-:-:S06]  /*be40*/  ULEA UR4, UR5, UR4, 0x18 ;  /* 0x0000000405047291 */ /* 0x001fcc000f8ec03f */
[----:B------:R-:W-:Y:S01]  /*be50*/  IMAD.U32 R22, RZ, RZ, UR4 ;  /* 0x00000004ff167e24 */ /* 0x000fe2000f8e00ff */
[C---:B-1----:R-:W-:Y:S02]  /*be60*/  SHF.L.U32 R0, R4.reuse, 0x3, RZ ;  /* 0x0000000304007819 */ /* 0x042fe400000006ff */
[----:B------:R-:W-:Y:S02]  /*be70*/  LOP3.LUT R3, R4, 0x7f, RZ, 0xc0, !PT ;  /* 0x0000007f04037812 */ /* 0x000fe400078ec0ff */
        /* <DEDUP_REMOVED lines=10> */
[----:B--2---:R-:W-:-:S07]  /*bf20*/  LOP3.LUT R0, R3, 0xc0, RZ, 0xfc, !PT ;  /* 0x000000c003007812 */ /* 0x004fce00078efcff */
.L_x_5027:
[----:B0-----:R-:W0:Y:S02]  /*bf30*/  LDC.64 R2, c[0x0][0xc88] ;  /* 0x00032200ff027b82 */ /* 0x001e240000000a00 */
[----:B0-----:R-:W-:-:S05]  /*bf40*/  IMAD.WIDE R2, R19, 0x4, R2 ;  /* 0x0000000413027825 */ /* 0x001fca00078e0202 */
[----:B------:R-:W2:Y:S01]  /*bf50*/  LDG.E R25, desc[UR48][R2.64] ;  /* 0x0000003002197981 */ /* 0x000ea2000c1e1900 */
[----:B------:R-:W-:Y:S05]  /*bf60*/  YIELD ;  /* 0x0000000000007946 */ /* 0x000fea0003800000 */
[----:B------:R-:W-:Y:S01]  /*bf70*/  ULDC.64 UR4, c[0x0][0xa28] ;  /* 0x00028a0000047ab9 */ /* 0x000fe20000000a00 */
[----:B------:R-:W-:Y:S01]  /*bf80*/  IMAD.MOV.U32 R30, RZ, RZ, RZ ;  /* 0x000000ffff1e7224 */ /* 0x000fe200078e00ff */
[----:B------:R-:W-:Y:S01]  /*bf90*/  ISETP.NE.U32.AND P0, PT, RZ, UR4, PT ;  /* 0x00000004ff007c0c */ /* 0x000fe2000bf05070 */
[----:B------:R-:W-:-:S03]  /*bfa0*/  ULDC.64 UR6, c[0x0][0xa18] ;  /* 0x0002860000067ab9 */ /* 0x000fc60000000a00 */
[----:B------:R-:W-:Y:S01]  /*bfb0*/  ISETP.NE.AND.EX P0, PT, RZ, UR5, PT, P0 ;  /* 0x00000005ff007c0c */ /* 0x000fe2000bf05300 */
[----:B------:R-:W-:Y:S01]  /*bfc0*/  IMAD.MOV.U32 R37, RZ, RZ, RZ ;  /* 0x000000ffff257224 */ /* 0x000fe200078e00ff */
        /* <DEDUP_REMOVED lines=38> */
.L_x_4967:
        /* <DEDUP_REMOVED lines=9> */
.L_x_4968:
        /* <DEDUP_REMOVED lines=9> */
.L_x_4969:
[----:B------:R-:W3:Y:S01]  /*c350*/  LDL R4, [R1+0x4] ;  /* 0x0000040001047983 */ /* 0x000ee20000100800 */
[----:B012---:R-:W0:Y:S01]  /*c360*/  LDC R0, c[0x0][0x448] ;  /* 0x00011200ff007b82 */ /* 0x007e220000000800 */
[----:B-----5:R-:W-:Y:S01]  /*c370*/  IMAD.IADD R32, R7, 0x1, -R30 ;  /* 0x0000000107207824 */ /* 0x020fe200078e0a1e */
[----:B------:R-:W-:Y:S01]  /*c380*/  LOP3.LUT R23, R23, 0xfffffdff, RZ, 0xc0, !PT ;  /* 0xfffffdff17177812 */ /* 0x000fe200078ec0ff */
[----:B------:R-:W-:Y:S01]  /*c390*/  BSSY B7, `(.L_x_4970) ;  /* 0x0000365000077945 */ /* 0x000fe20003800000 */
[----:B0-----:R-:W-:Y:S01]  /*c3a0*/  ISETP.NE.AND P0, PT, R0, 0x1, PT ;  /* 0x000000010000780c */ /* 0x001fe20003f05270 */
[----:B------:R-:W-:-:S04]  /*c3b0*/  IMAD.SHL.U32 R0, R17, 0x80, RZ ;  /* 0x0000008011007824 */ /* 0x000fc800078e00ff */
[----:B------:R-:W-:-:S08]  /*c3c0*/  VIADD R0, R0, 0x7f ;  /* 0x0000007f00007836 */ /* 0x000fd00000000000 */
[----:B------:R-:W0:Y:S01]  /*c3d0*/  @P0 LDC R3, c[0x0][0x44c] ;  /* 0x00011300ff030b82 */ /* 0x000e220000000800 */
[----:B------:R-:W-:-:S07]  /*c3e0*/  @P0 LOP3.LUT R23, R23, 0x200, RZ, 0xfc, !PT ;  /* 0x0000020017170812 */ /* 0x000fce00078efcff */
[----:B------:R-:W1:Y:S01]  /*c3f0*/  @P0 LDC R5, c[0x0][0x450] ;  /* 0x00011400ff050b82 */ /* 0x000e620000000800 */
[----:B0-----:R-:W-:-:S05]  /*c400*/  @P0 IMAD.HI.U32 R2, R0, R3, RZ ;  /* 0x0000000300020227 */ /* 0x001fca00078e00ff */
[----:B-1----:R-:W-:Y:S01]  /*c410*/  @P0 SHF.R.U32.HI R0, RZ, R5, R2 ;  /* 0x00000005ff000219 */ /* 0x002fe20000011602 */
[----:B------:R-:W-:-:S04]  /*c420*/  VIADD R2, R32, 0x5f ;  /* 0x0000005f20027836 */ /* 0x000fc80000000000 */
[----:B------:R-:W-:Y:S01]  /*c430*/  IMAD.HI R2, R2, 0x2aaaaaab, RZ ;  /* 0x2aaaaaab02027827 */ /* 0x000fe200078e02ff */
[----:B---3--:R-:W-:-:S05]  /*c440*/  IADD3 R3, R32, 0x60, -R4 ;  /* 0x0000006020037810 */ /* 0x008fca0007ffe804 */
[----:B------:R-:W-:Y:S01]  /*c450*/  IMAD.IADD R0, R3, 0x1, R0 ;  /* 0x0000000103007824 */ /* 0x000fe200078e0200 */
[----:B------:R-:W-:-:S03]  /*c460*/  SHF.R.U32.HI R3, RZ, 0x1f, R2 ;  /* 0x0000001fff037819 */ /* 0x000fc60000011602 */
[----:B------:R-:W-:Y:S01]  /*c470*/  IMAD.HI R0, R0, 0x2aaaaaab, RZ ;  /* 0x2aaaaaab00007827 */ /* 0x000fe200078e02ff */
[----:B------:R-:W-:-:S04]  /*c480*/  LEA.HI.SX32 R3, R2, R3, 0x1c ;  /* 0x0000000302037211 */ /* 0x000fc800078fe2ff */
[----:B------:R-:W-:-:S04]  /*c490*/  SHF.R.U32.HI R5, RZ, 0x1f, R0 ;  /* 0x0000001fff057819 */ /* 0x000fc80000011600 */
[----:B------:R-:W-:-:S04]  /*c4a0*/  LEA.HI.SX32 R0, R0, R5, 0x1c ;  /* 0x0000000500007211 */ /* 0x000fc800078fe2ff */
[----:B------:R-:W-:-:S04]  /*c4b0*/  VIMNMX R34, R3, R0, PT ;  /* 0x0000000003227248 */ /* 0x000fc80003fe0100 */
[----:B------:R-:W-:Y:S01]  /*c4c0*/  ISETP.GT.AND P0, PT, R34, RZ, PT ;  /* 0x000000ff2200720c */ /* 0x000fe20003f04270 */
[----:B------:R0:W-:-:S12]  /*c4d0*/  STL [R1+0x8], R34 ;  /* 0x0000082201007387 */ /* 0x0001d80000100800 */
        /* <DEDUP_REMOVED lines=8> */
[----:B------:R-:W0:Y:S02]  /*c560*/  FLO.U32 R0, UR4 ;  /* 0x0000000400007d00 */ /* 0x000e2400080e0000 */
[----:B0-----:R-:W-:-:S06]  /*c570*/  ISETP.EQ.U32.AND P0, PT, R0, R5, PT ;  /* 0x000000050000720c */ /* 0x001fcc0003f02070 */
[----:B------:R-:W1:Y:S07]  /*c580*/  POPC R5, UR4 ;  /* 0x0000000400057d09 */ /* 0x000e6e0008000000 */
[----:B-1----:R-:W2:Y:S01]  /*c590*/  @P0 ATOMG.E.ADD.STRONG.GPU PT, R3, desc[UR48][R2.64], R5 ;  /* 0x00000005020309a8 */ /* 0x002ea200081ee1f0 */
[----:B------:R-:W0:Y:S02]  /*c5a0*/  S2R R4, SR_LTMASK ;  /* 0x0000000000047919 */ /* 0x000e240000003900 */
[----:B0-----:R-:W-:-:S04]  /*c5b0*/  LOP3.LUT R4, R4, UR4, RZ, 0xc0, !PT ;  /* 0x0000000404047c12 */ /* 0x001fc8000f8ec0ff */
[----:B------:R-:W0:Y:S01]  /*c5c0*/  POPC R7, R4 ;  /* 0x0000000400077309 */ /* 0x000e220000000000 */
[----:B--2---:R-:W0:Y:S02]  /*c5d0*/  SHFL.IDX PT, R0, R3, R0, 0x1f ;  /* 0x00001f0003007589 */ /* 0x004e2400000e0000 */
[----:B0-----:R-:W-:Y:S01]  /*c5e0*/  IADD3 R16, R0, UR37, R7 ;  /* 0x0000002500107c10 */ /* 0x001fe2000fffe007 */
[----:B------:R-:W-:Y:S06]  /*c5f0*/  BRA `(.L_x_4972) ;  /* 0x0000003000f87947 */ /* 0x000fec0003800000 */
.L_x_4971:
        /* <DEDUP_REMOVED lines=20> */
.L_x_4974:
[----:B------:R-:W-:Y:S05]  /*c740*/  BSYNC B6 ;  /* 0x0000000000067941 */ /* 0x000fea0003800000 */
.L_x_4973:
        /* <DEDUP_REMOVED lines=20> */
.L_x_4977:
        /* <DEDUP_REMOVED lines=15> */
.L_x_4976:
[----:B------:R-:W-:Y:S05]  /*c980*/  BSYNC B6 ;  /* 0x0000000000067941 */ /* 0x000fea0003800000 */
.L_x_4975:
[----:B------:R-:W0:Y:S01]  /*c990*/  S2R R20, SR_TID.X ;  /* 0x0000000000147919 */ /* 0x000e220000002100 */
[----:B------:R-:W-:Y:S01]  /*c9a0*/  ULDC.64 UR4, c[0x0][0x9f8] ;  /* 0x00027e0000047ab9 */ /* 0x000fe20000000a00 */
[----:B------:R-:W1:Y:S01]  /*c9b0*/  LDC R10, c[0x0][0x430] ;  /* 0x00010c00ff0a7b82 */ /* 0x000e620000000800 */
[----:B------:R-:W-:-:S04]  /*c9c0*/  ISETP.NE.U32.AND P0, PT, RZ, UR4, PT ;  /* 0x00000004ff007c0c */ /* 0x000fc8000bf05070 */
[----:B------:R-:W-:-:S13]  /*c9d0*/  ISETP.NE.AND.EX P0, PT, RZ, UR5, PT, P0 ;  /* 0x00000005ff007c0c */ /* 0x000fda000bf05300 */
[----:B------:R-:W-:Y:S01]  /*c9e0*/  @P0 IADD3 R2, P1, R27, UR4, RZ ;  /* 0x000000041b020c10 */ /* 0x000fe2000ff3e0ff */
[----:B------:R-:W-:Y:S01]  /*c9f0*/  ULDC UR4, c[0x0][0x320] ;  /* 0x0000c80000047ab9 */ /* 0x000fe20000000800 */
[----:B------:R-:W-:Y:S02]  /*ca00*/  LOP3.LUT R23, R23, 0xfffffff7, RZ, 0xc0, !PT ;  /* 0xfffffff717177812 */ /* 0x000fe400078ec0ff */
[----:B------:R-:W-:-:S05]  /*ca10*/  @P0 IADD3.X R3, R31, UR5, RZ, P1, !PT ;  /* 0x000000051f030c10 */ /* 0x000fca0008ffe4ff */
[----:B------:R2:W5:Y:S01]  /*ca20*/  @P0 LDG.E R28, desc[UR48][R2.64] ;  /* 0x00000030021c0981 */ /* 0x000562000c1e1900 */
[----:B------:R-:W-:Y:S01]  /*ca30*/  UMOV UR5, 0xffffffff ;  /* 0xffffffff00057882 */ /* 0x000fe20000000000 */
[----:B------:R-:W-:Y:S02]  /*ca40*/  VIADD R0, R34, 0xffffffff ;  /* 0xffffffff22007836 */ /* 0x000fe40000000000 */
[----:B0-----:R-:W-:-:S05]  /*ca50*/  IMAD.SHL.U32 R35, R20, 0x8, RZ ;  /* 0x0000000814237824 */ /* 0x001fca00078e00ff */
        /* <DEDUP_REMOVED lines=16> */
.L_x_5044:
[----:B------:R-:W0:Y:S01]  /*cb60*/  S2R R2, SR_TID.X ;  /* 0x0000000000027919 */ /* 0x000e220000002100 */
[----:B------:R-:W-:Y:S01]  /*cb70*/  ISETP.NE.AND P1, PT, R10, 0x1, PT ;  /* 0x000000010a00780c */ /* 0x000fe20003f25270 */
[----:B------:R-:W-:Y:S01]  /*cb80*/  IMAD.MOV.U32 R34, RZ, RZ, RZ ;  /* 0x000000ffff227224 */ /* 0x000fe200078e00ff */
[----:B-----5:R-:W-:Y:S01]  /*cb90*/  SHF.R.S32.HI R31, RZ, 0x1f, R28 ;  /* 0x0000001fff1f7819 */ /* 0x020fe2000001141c */
[----:B------:R-:W1:Y:S01]  /*cba0*/  S2R R3, SR_TID.X ;  /* 0x0000000000037919 */ /* 0x000e620000002100 */
[----:B------:R-:W-:-:S09]  /*cbb0*/  LOP3.LUT R23, R23, 0xffffff7f, RZ, 0xc0, !PT ;  /* 0xffffff7f17177812 */ /* 0x000fd200078ec0ff */
[----:B------:R-:W2:Y:S01]  /*cbc0*/  @P1 LDC R4, c[0x0][0x434] ;  /* 0x00010d00ff041b82 */ /* 0x000ea20000000800 */
[----:B------:R-:W-:Y:S02]  /*cbd0*/  @P1 LOP3.LUT R23, R23, 0x80, RZ, 0xfc, !PT ;  /* 0x0000008017171812 */ /* 0x000fe400078efcff */
[----:B0-----:R-:W-:Y:S01]  /*cbe0*/  LOP3.LUT R2, R2, 0x7f, RZ, 0xc0, !PT ;  /* 0x0000007f02027812 */ /* 0x001fe200078ec0ff */
[----:B-1----:R-:W-:-:S03]  /*cbf0*/  IMAD.SHL.U32 R9, R3, 0x10, RZ ;  /* 0x0000001003097824 */ /* 0x002fc600078e00ff */
[----:B------:R-:W-:-:S04]  /*cc00*/  SHF.R.U32.HI R2, RZ, 0x3, R2 ;  /* 0x00000003ff027819 */ /* 0x000fc80000011602 */
[----:B------:R-:W-:Y:S02]  /*cc10*/  LOP3.LUT R9, R2, 0x70, R9, 0xf8, !PT ;  /* 0x0000007002097812 */ /* 0x000fe400078ef809 */
[----:B------:R-:W0:Y:S03]  /*cc20*/  @P1 LDC R2, c[0x0][0x438] ;  /* 0x00010e00ff021b82 */ /* 0x000e260000000800 */
[----:B------:R-:W-:-:S05]  /*cc30*/  IMAD R35, R0, 0x60, R9 ;  /* 0x0000006000237824 */ /* 0x000fca00078e0209 */
[C---:B------:R-:W-:Y:S01]  /*cc40*/  ISETP.GE.AND P0, PT, R35.reuse, R32, PT ;  /* 0x000000202300720c */ /* 0x040fe20003f06270 */
[----:B------:R-:W-:-:S03]  /*cc50*/  IMAD.IADD R35, R35, 0x1, R30 ;  /* 0x0000000123237824 */ /* 0x000fc600078e021e */
[----:B------:R-:W-:Y:S01]  /*cc60*/  ISETP.GT.U32.OR P0, PT, R9, 0x5f, P0 ;  /* 0x0000005f0900780c */ /* 0x000fe20000704470 */
[----:B--2---:R-:W-:-:S04]  /*cc70*/  @P1 IMAD.HI.U32 R3, R35, R4, RZ ;  /* 0x0000000423031227 */ /* 0x004fc800078e00ff */
[----:B------:R-:W-:Y:S01]  /*cc80*/  IMAD.MOV.U32 R8, RZ, RZ, R35 ;  /* 0x000000ffff087224 */ /* 0x000fe200078e0023 */
        /* <DEDUP_REMOVED lines=9> */
[----:B-1----:R-:W-:Y:S01]  /*cd20*/  @!P0 LEA R4, P1, R2, R4, 0x2 ;  /* 0x0000000402048211 */ /* 0x002fe200078210ff */
[----:B------:R-:W-:-:S03]  /*cd30*/  IMAD.U32 R3, RZ, RZ, UR36 ;  /* 0x00000024ff037e24 */ /* 0x000fc6000f8e00ff */
[----:B------:R-:W-:-:S05]  /*cd40*/  @!P0 LEA.HI.X R5, R2, R5, R7, 0x2, P1 ;  /* 0x0000000502058211 */ /* 0x000fca00008f1407 */
[----:B------:R0:W5:Y:S01]  /*cd50*/  @!P0 LDG.E R34, desc[UR48][R4.64] ;  /* 0x0000003004228981 */ /* 0x000162000c1e1900 */
[----:B------:R-:W-:Y:S01]  /*cd60*/  ISETP.NE.AND P0, PT, R3, 0x3, PT ;  /* 0x000000030300780c */ /* 0x000fe20003f05270 */
[----:B------:R-:W-:Y:S01]  /*cd70*/  IMAD.MOV R2, RZ, RZ, -R8 ;  /* 0x000000ffff027224 */ /* 0x000fe200078e0a08 */
[----:B------:R-:W-:Y:S02]  /*cd80*/  ISETP.GT.U32.AND P1, PT, R9, 0x5f, PT ;  /* 0x0000005f0900780c */ /* 0x000fe40003f24070 */
[----:B------:R-:W-:Y:S01]  /*cd90*/  LOP3.LUT R23, R23, 0xffffffbf, RZ, 0xc0, !PT ;  /* 0xffffffbf17177812 */ /* 0x000fe200078ec0ff */
[----:B------:R-:W-:Y:S01]  /*cda0*/  IMAD R35, R10, R2, R35 ;  /* 0x000000020a237224 */ /* 0x000fe200078e0223 */
[----:B------:R-:W-:Y:S02]  /*cdb0*/  SHF.R.S32.HI R27, RZ, 0x1f, R18 ;  /* 0x0000001fff1b7819 */ /* 0x000fe40000011412 */
[----:B------:R-:W-:-:S05]  /*cdc0*/  SEL R6, RZ, 0x1, P2 ;  /* 0x00000001ff067807 */ /* 0x000fca0001000000 */
[----:B------:R-:W-:-:S04]  /*cdd0*/  @P0 LOP3.LUT R23, R23, 0x40, RZ, 0xfc, !PT ;  /* 0x0000004017170812 */ /* 0x000fc800078efcff */
[----:B------:R-:W-:-:S04]  /*cde0*/  LOP3.LUT R23, R23, 0xffffffdf, RZ, 0xc0, !PT ;  /* 0xffffffdf17177812 */ /* 0x000fc800078ec0ff */
[----:B------:R-:W-:Y:S01]  /*cdf0*/  @P1 LOP3.LUT R23, R23, 0x20, RZ, 0xfc, !PT ;  /* 0x0000002017171812 */ /* 0x000fe200078efcff */
[----:B0-----:R-:W-:Y:S06]  /*ce00*/  @!P0 BRA `(.L_x_4979) ;  /* 0x0000000000048947 */ /* 0x001fec0003800000 */
[----:B------:R-:W-:Y:S01]  /*ce10*/  BPT.TRAP 0x1 ;  /* 0x000000040000795c */ /* 0x000fe20000300000 */
.L_x_4979:
[----:B------:R-:W-:Y:S01]  /*ce20*/  IMAD R32, R0, -0x60, R32 ;  /* 0xffffffa000207824 */ /* 0x000fe200078e0220 */
[----:B------:R-:W-:Y:S01]  /*ce30*/  SHF.L.U32 R0, R26, 0x1f, RZ ;  /* 0x0000001f1a007819 */ /* 0x000fe200000006ff */
[----:B------:R-:W-:Y:S01]  /*ce40*/  IMAD R33, R24, 0x8, R22 ;  /* 0x0000000818217824 */ /* 0x000fe200078e0216 */
[----:B------:R-:W-:Y:S03]  /*ce50*/  BSSY B0, `(.L_x_4980) ;  /* 0x0000003000007945 */ /* 0x000fe60003800000 */
[----:B------:R-:W0:Y:S02]  /*ce60*/  SYNCS.PHASECHK.TRANS64.TRYWAIT P0, [R33+URZ+0x22840], R0 ;  /* 0x02284000210075a7 */ /* 0x000e24000800017f */
[----:B0-----:R-:W-:Y:S05]  /*ce70*/  @!P0 BRA `(.L_x_4981) ;  /* 0x0000003c00a88947 */ /* 0x001fea0003800000 */
.L_x_5045:
[----:B------:R-:W-:Y:S05]  /*ce80*/  BSYNC B0 ;  /* 0x0000000000007941 */ /* 0x000fea0003800000 */
.L_x_4980:
        /* <DEDUP_REMOVED lines=30> */
[----:B------:R-:W-:Y:S02]  /*d070*/  ISETP.GE.AND P0, PT, R32, 0x1, PT ;  /* 0x000000012000780c */ /* 0x000fe40003f06270 */
[----:B0-----:R-:W-:Y:S01]  /*d080*/  SHF.L.U32 R8, R5, 0x3, RZ ;  /* 0x0000000305087819 */ /* 0x001fe200000006ff */
        /* <DEDUP_REMOVED lines=57> */
.L_x_5059:
[----:B------:R-:W-:-:S13]  /*d420*/  ISETP.GE.AND P0, PT, R32, 0x51, PT ;  /* 0x000000512000780c */ /* 0x000fda0003f06270 */
[----:B0-----:R-:W-:Y:S01]  /*d430*/  @P0 LEA R2, P1, R8, R0, 0x1 ;  /* 0x0000000008020211 */ /* 0x001fe200078208ff */
        /* <DEDUP_REMOVED lines=8> */
.L_x_4983:
        /* <DEDUP_REMOVED lines=11> */
.L_x_4984:
        /* <DEDUP_REMOVED lines=10> */
[----:B------:R-:W-:Y:S01]  /*d610*/  SEL R4, R25, RZ, !P1 ;  /* 0x000000ff19047207 */ /* 0x000fe20004800000 */
[----:B------:R-:W-:Y:S01]  /*d620*/  BSSY B6, `(.L_x_4985) ;  /* 0x0000021000067945 */ /* 0x000fe20003800000 */
[----:B------:R-:W-:-:S02]  /*d630*/  IADD3 R0, R2, R0, R6 ;  /* 0x0000000002007210 */ /* 0x000fc40007ffe006 */
[----:B------:R-:W-:Y:S01]  /*d640*/  LOP3.LUT P0, RZ, R23, 0x2, RZ, 0xc0, !PT ;  /* 0x0000000217ff7812 */ /* 0x000fe2000780c0ff */
[----:B------:R1:W-:Y:S03]  /*d650*/  STL [R1+0x18], R4 ;  /* 0x0000180401007387 */ /* 0x0003e60000100800 */
[----:B------:R-:W-:-:S05]  /*d660*/  SEL R25, RZ, 0x8, P0 ;  /* 0x00000008ff197807 */ /* 0x000fca0000000000 */
[----:B------:R-:W-:Y:S01]  /*d670*/  IMAD.IADD R25, R0, 0x1, R25 ;  /* 0x0000000100197824 */ /* 0x000fe200078e0219 */
[----:B------:R-:W-:Y:S01]  /*d680*/  SHF.R.S32.HI R0, RZ, 0x1f, R37 ;  /* 0x0000001fff007819 */ /* 0x000fe20000011425 */
[----:B-1----:R-:W-:-:S04]  /*d690*/  IMAD.WIDE.U32 R4, R37, UR4, RZ ;  /* 0x0000000425047c25 */ /* 0x002fc8000f8e00ff */
[----:B------:R-:W-:-:S04]  /*d6a0*/  IMAD R0, R0, UR4, RZ ;  /* 0x0000000400007c24 */ /* 0x000fc8000f8e02ff */
[----:B------:R-:W-:-:S04]  /*d6b0*/  IMAD R0, R37, UR5, R0 ;  /* 0x0000000525007c24 */ /* 0x000fc8000f8e0200 */
[----:B------:R-:W-:Y:S01]  /*d6c0*/  IMAD.IADD R37, R5, 0x1, R0 ;  /* 0x0000000105257824 */ /* 0x000fe200078e0200 */
[----:B-----5:R-:W-:-:S05]  /*d6d0*/  SEL R2, R3, RZ, !P1 ;  /* 0x000000ff03027207 */ /* 0x020fca0004800000 */
[----:B------:R1:W-:Y:S04]  /*d6e0*/  STL [R1+0xc], R2 ;  /* 0x00000c0201007387 */ /* 0x0003e80000100800 */
[----:B------:R2:W-:Y:S01]  /*d6f0*/  STL.64 [R1+0x10], R4 ;  /* 0x0000100401007387 */ /* 0x0005e20000100a00 */
[----:B-1----:R-:W-:-:S05]  /*d700*/  VIADD R2, R22, 0x18400 ;  /* 0x0001840016027836 */ /* 0x002fca0000000000 */
[----:B------:R-:W-:-:S13]  /*d710*/  LOP3.LUT P0, RZ, R2, 0x3ff, RZ, 0xc0, !PT ;  /* 0x000003ff02ff7812 */ /* 0x000fda000780c0ff */
[----:B--2---:R-:W-:Y:S05]  /*d720*/  @!P0 BRA `(.L_x_4986) ;  /* 0x0000000000408947 */ /* 0x004fea0003800000 */
        /* <DEDUP_REMOVED lines=16> */
.L_x_4986:
[----:B------:R-:W-:Y:S05]  /*d830*/  BSYNC B6 ;  /* 0x0000000000067941 */ /* 0x000fea0003800000 */
.L_x_4985:
[----:B------:R-:W2:Y:S01]  /*d840*/  LDL.LU.64 R20, [R1+0x10] ;  /* 0x0000100001147983 */ /* 0x000ea20000300a00 */
[----:B------:R-:W-:-:S03]  /*d850*/  ULDC.64 UR4, c[0x0][0x2d8] ;  /* 0x0000b60000047ab9 */ /* 0x000fc60000000a00 */
[----:B------:R-:W3:Y:S04]  /*d860*/  LDL.LU R5, [R1+0xc] ;  /* 0x00000c0001057983 */ /* 0x000ee80000300800 */
[----:B------:R-:W4:Y:S01]  /*d870*/  LDL.LU R4, [R1+0x18] ;  /* 0x0000180001047983 */ /* 0x000f220000300800 */
[----:B------:R-:W-:Y:S02]  /*d880*/  IMAD.MOV.U32 R3, RZ, RZ, R37 ;  /* 0x000000ffff037224 */ /* 0x000fe400078e0025 */
[----:B------:R-:W-:Y:S01]  /*d890*/  IMAD R0, R27, UR4, RZ ;  /* 0x000000041b007c24 */ /* 0x000fe2000f8e02ff */
[----:B------:R1:W5:Y:S03]  /*d8a0*/  LDL R9, [R1+0x4] ;  /* 0x0000040001097983 */ /* 0x0003660000100800 */
[----:B------:R-:W-:Y:S01]  /*d8b0*/  IMAD R0, R18, UR5, R0 ;  /* 0x0000000512007c24 */ /* 0x000fe2000f8e0200 */
[----:B------:R-:W0:Y:S02]  /*d8c0*/  S2R R8, SR_TID.X ;  /* 0x0000000000087919 */ /* 0x000e240000002100 */
[----:B0-----:R-:W-:-:S05]  /*d8d0*/  IMAD.SHL.U32 R7, R8, 0x8, RZ ;  /* 0x0000000808077824 */ /* 0x001fca00078e00ff */
[----:B------:R-:W-:Y:S01]  /*d8e0*/  LOP3.LUT R7, R7, 0x38, RZ, 0xc0, !PT ;  /* 0x0000003807077812 */ /* 0x000fe200078ec0ff */
[----:B--2---:R-:W-:Y:S01]  /*d8f0*/  IMAD.MOV.U32 R2, RZ, RZ, R20 ;  /* 0x000000ffff027224 */ /* 0x004fe200078e0014 */
[----:B------:R-:W0:Y:S01]  /*d900*/  S2R R21, SR_TID.X ;  /* 0x0000000000157919 */ /* 0x000e220000002100 */
[----:B------:R-:W2:Y:S02]  /*d910*/  LDC R20, c[0x0][0x448] ;  /* 0x00011200ff147b82 */ /* 0x000ea40000000800 */
[----:B------:R-:W-:Y:S01]  /*d920*/  IMAD.WIDE.U32 R2, R18, UR4, R2 ;  /* 0x0000000412027c25 */ /* 0x000fe2000f8e0002 */
[----:B------:R-:W-:-:S03]  /*d930*/  ULDC.64 UR4, c[0x0][0x2e0] ;  /* 0x0000b80000047ab9 */ /* 0x000fc60000000a00 */
[----:B------:R-:W-:Y:S02]  /*d940*/  IMAD.IADD R3, R3, 0x1, R0 ;  /* 0x0000000103037824 */ /* 0x000fe400078e0200 */
[----:B---3--:R-:W-:Y:S02]  /*d950*/  IMAD R0, R5, UR4, RZ ;  /* 0x0000000405007c24 */ /* 0x008fe4000f8e02ff */
[----:B----4-:R-:W-:-:S04]  /*d960*/  IMAD.WIDE.U32 R2, R4, UR4, R2 ;  /* 0x0000000404027c25 */ /* 0x010fc8000f8e0002 */
[----:B------:R-:W-:Y:S01]  /*d970*/  IMAD R0, R4, UR5, R0 ;  /* 0x0000000504007c24 */ /* 0x000fe2000f8e0200 */
[----:B------:R-:W-:-:S03]  /*d980*/  ULDC.64 UR4, c[0x0][0x2d0] ;  /* 0x0000b40000047ab9 */ /* 0x000fc60000000a00 */
[----:B------:R-:W-:Y:S01]  /*d990*/  IMAD.IADD R3, R3, 0x1, R0 ;  /* 0x0000000103037824 */ /* 0x000fe200078e0200 */
[----:B--2---:R-:W-:Y:S02]  /*d9a0*/  ISETP.NE.AND P6, PT, R20, 0x1, PT ;  /* 0x000000011400780c */ /* 0x004fe40003fc5270 */
[----:B------:R-:W2:Y:S01]  /*d9b0*/  S2R R20, SR_TID.X ;  /* 0x0000000000147919 */ /* 0x000ea20000002100 */
[----:B0-----:R-:W-:-:S04]  /*d9c0*/  LOP3.LUT R21, R21, 0x7f, RZ, 0xc0, !PT ;  /* 0x0000007f15157812 */ /* 0x001fc800078ec0ff */
[----:B------:R-:W-:-:S06]  /*d9d0*/  SHF.R.U32.HI R21, RZ, 0x3, R21 ;  /* 0x00000003ff157819 */ /* 0x000fcc0000011615 */
[----:B------:R-:W0:Y:S08]  /*d9e0*/  @P6 LDC R6, c[0x0][0x44c] ;  /* 0x00011300ff066b82 */ /* 0x000e300000000800 */
[----:B------:R-:W3:Y:S01]  /*d9f0*/  @P6 LDC R5, c[0x0][0x450] ;  /* 0x00011400ff056b82 */ /* 0x000ee20000000800 */
[----:B--2---:R-:W-:-:S05]  /*da00*/  IMAD.SHL.U32 R20, R20, 0x10, RZ ;  /* 0x0000001014147824 */ /* 0x004fca00078e00ff */
[----:B------:R-:W-:-:S05]  /*da10*/  LOP3.LUT R20, R21, 0x70, R20, 0xf8, !PT ;  /* 0x0000007015147812 */ /* 0x000fca00078ef814 */
[----:B------:R-:W-:-:S04]  /*da20*/  IMAD R0, R17, 0x80, R20 ;  /* 0x0000008011007824 */ /* 0x000fc800078e0214 */
[----:B0-----:R-:W-:-:S04]  /*da30*/  @P6 IMAD.HI.U32 R6, R0, R6, RZ ;  /* 0x0000000600066227 */ /* 0x001fc800078e00ff */
[----:B------:R-:W-:Y:S01]  /*da40*/  IMAD.MOV.U32 R4, RZ, RZ, R0 ;  /* 0x000000ffff047224 */ /* 0x000fe200078e0000 */
[----:B---3--:R-:W-:Y:S02]  /*da50*/  @P6 SHF.R.U32.HI R4, RZ, R5, R6 ;  /* 0x00000005ff046219 */ /* 0x008fe40000011606 */
[----:B------:R-:W0:Y:S03]  /*da60*/  LDC R6, c[0x0][0x448] ;  /* 0x00011200ff067b82 */ /* 0x000e260000000800 */
[----:B------:R-:W-:Y:S02]  /*da70*/  IMAD.MOV R5, RZ, RZ, -R4 ;  /* 0x000000ffff057224 */ /* 0x000fe400078e0a04 */
[----:B------:R-:W-:-:S04]  /*da80*/  IMAD.WIDE.U32 R2, R4, UR4, R2 ;  /* 0x0000000404027c25 */ /* 0x000fc8000f8e0002 */
[----:B0-----:R-:W-:Y:S01]  /*da90*/  IMAD R0, R6, R5, R0 ;  /* 0x0000000506007224 */ /* 0x001fe200078e0200 */
        /* <DEDUP_REMOVED lines=21> */
[----:B------:R-:W-:Y:S01]  /*dbf0*/  IMAD R17, R17, 0x80, R8 ;  /* 0x0000008011117824 */ /* 0x000fe200078e0208 */
[----:B------:R-:W1:Y:S03]  /*dc00*/  SHFL.IDX PT, R2, R4, RZ, 0x181f ;  /* 0x00181fff04027589 */ /* 0x000e6600000e0000 */
[C---:B------:R-:W-:Y:S01]  /*dc10*/  VIADD R6, R17.reuse, 0x10 ;  /* 0x0000001011067836 */ /* 0x040fe20000000000 */
[----:B------:R-:W-:Y:S01]  /*dc20*/  ISETP.GE.AND P0, PT, R17, R5, PT ;  /* 0x000000051100720c */ /* 0x000fe20003f06270 */
[----:B------:R-:W-:-:S12]  /*dc30*/  SHFL.IDX PT, R14, R0, 0x7, 0x181f ;  /* 0x00f81f00000e7f89 */ /* 0x000fd800000e0000 */
        /* <DEDUP_REMOVED lines=20> */
[----:B0-----:R-:W-:-:S04]  /*dd80*/  @!P0 LEA R3, P2, R7, R3, 0x1 ;  /* 0x0000000307038211 */ /* 0x001fc800078408ff */
[----:B-1----:R-:W-:-:S04]  /*dd90*/  @!P0 IADD3.X R2, RZ, R2, RZ, P2, !PT ;  /* 0x00000002ff028210 */ /* 0x002fc800017fe4ff */
        /* <DEDUP_REMOVED lines=43> */
[----:B--2---:R0:W-:Y:S02]  /*e050*/  @!P0 LDGSTS.E.BYPASS.LTC128B.128 [R36+0x1b400], desc[UR48][R2.64], !P1 ;  /* 0x1b40000002248fae */ /* 0x0041e4000c901d70 */
.L_x_5076:
[----:B------:R-:W-:-:S05]  /*e060*/  VIADD R0, R17, 0x70 ;  /* 0x0000007011007836 */ /* 0x000fca0000000000 */
[----:B------:R-:W-:-:S13]  /*e070*/  ISETP.GE.AND P0, PT, R0, R5, PT ;  /* 0x000000050000720c */ /* 0x000fda0003f06270 */
[----:B0-----:R-:W-:-:S05]  /*e080*/  @!P0 LEA R2, P2, R7, R14, 0x1 ;  /* 0x0000000e07028211 */ /* 0x001fca00078408ff */
[----:B------:R-:W-:-:S05]  /*e090*/  @!P0 IMAD.X R3, RZ, RZ, R4, P2 ;  /* 0x000000ffff038224 */ /* 0x000fca00010e0604 */
[----:B------:R-:W-:Y:S01]  /*e0a0*/  @!PT LDS RZ, [RZ] ;  /* 0x00000000fffff984 */ /* 0x000fe20000000800 */
[----:B------:R-:W-:Y:S01]  /*e0b0*/  @!PT LDS RZ, [RZ] ;  /* 0x00000000fffff984 */ /* 0x000fe20000000800 */
[----:B------:R-:W-:Y:S01]  /*e0c0*/  @!PT LDS RZ, [RZ] ;  /* 0x00000000fffff984 */ /* 0x000fe20000000800 */
[----:B------:R0:W-:Y:S01]  /*e0d0*/  @!P0 LDGSTS.E.BYPASS.LTC128B.128 [R36+0x1bc00], desc[UR48][R2.64], !P1 ;  /* 0x1bc0000002248fae */ /* 0x0001e2000c901d70 */
[----:B------:R-:W-:Y:S01]  /*e0e0*/  PLOP3.LUT P0, PT, PT, PT, PT, 0x80, 0x0 ;  /* 0x000000000000781c */ /* 0x000fe20003f0f070 */
[----:B------:R-:W-:-:S12]  /*e0f0*/  NOP ;  /* 0x0000000000007918 */ /* 0x000fd80000000000 */
.L_x_4988:
        /* <DEDUP_REMOVED lines=18> */
.L_x_5077:
[----:B------:R-:W-:Y:S05]  /*e220*/  BSYNC B0 ;  /* 0x0000000000007941 */ /* 0x000fea0003800000 */
.L_x_4989:
[----:B------:R-:W-:-:S05]  /*e230*/  IMAD.U32 R0, RZ, RZ, UR36 ;  /* 0x00000024ff007e24 */ /* 0x000fca000f8e00ff */
[----:B------:R-:W-:-:S13]  /*e240*/  ISETP.NE.AND P0, PT, R0, 0x3, PT ;  /* 0x000000030000780c */ /* 0x000fda0003f05270 */
[----:B------:R-:W-:Y:S05]  /*e250*/  @!P0 BRA `(.L_x_4991) ;  /* 0x0000000000048947 */ /* 0x000fea0003800000 */
[----:B------:R-:W-:Y:S01]  /*e260*/  BPT.TRAP 0x1 ;  /* 0x000000040000795c */ /* 0x000fe20000300000 */
.L_x_4991:
[----:B------:R-:W-:Y:S01]  /*e270*/  SHF.L.U32 R0, R26, 0x1f, RZ ;  /* 0x0000001f1a007819 */ /* 0x000fe200000006ff */
[----:B------:R-:W-:Y:S03]  /*e280*/  BSSY B0, `(.L_x_4992) ;  /* 0x0000003000007945 */ /* 0x000fe60003800000 */
[----:B------:R-:W1:Y:S02]  /*e290*/  SYNCS.PHASECHK.TRANS64.TRYWAIT P0, [R33+URZ+0x22860], R0 ;  /* 0x02286000210075a7 */ /* 0x000e64000800017f */
[----:B-1----:R-:W-:Y:S05]  /*e2a0*/  @!P0 BRA `(.L_x_4993) ;  /* 0x0000003c00648947 */ /* 0x002fea0003800000 */
.L_x_5078:
[----:B------:R-:W-:Y:S05]  /*e2b0*/  BSYNC B0 ;  /* 0x0000000000007941 */ /* 0x000fea0003800000 */
.L_x_4992:
[----:B------:R-:W1:Y:S01]  /*e2c0*/  LDL.LU R2, [R1+0x1c] ;  /* 0x00001c0001027983 */ /* 0x000e620000300800 */
[----:B------:R-:W-:-:S03]  /*e2d0*/  ULDC.64 UR4, c[0x0][0x328] ;  /* 0x0000ca0000047ab9 */ /* 0x000fc60000000a00 */
[----:B------:R-:W2:Y:S01]  /*e2e0*/  LDL.LU R4, [R1+0x20] ;  /* 0x0000200001047983 */ /* 0x000ea20000300800 */
[----:B-1----:R-:W-:Y:S02]  /*e2f0*/  IMAD R0, R2, UR4, RZ ;  /* 0x0000000402007c24 */ /* 0x002fe4000f8e02ff */
[----:B0-----:R-:W-:-:S04]  /*e300*/  IMAD.WIDE.U32 R2, R35, UR4, RZ ;  /* 0x0000000423027c25 */ /* 0x001fc8000f8e00ff */
[----:B------:R-:W-:Y:S01]  /*e310*/  IMAD R5, R35, UR5, R0 ;  /* 0x0000000523057c24 */ /* 0x000fe2000f8e0200 */
[----:B------:R-:W-:-:S03]  /*e320*/  ULDC.64 UR4, c[0x0][0x338] ;  /* 0x0000ce0000047ab9 */ /* 0x000fc60000000a00 */
[----:B------:R-:W-:Y:S02]  /*e330*/  IMAD.IADD R3, R3, 0x1, R5 ;  /* 0x0000000103037824 */ /* 0x000fe400078e0205 */
[----:B--2---:R-:W-:Y:S02]  /*e340*/  IMAD R5, R4, UR4, RZ ;  /* 0x0000000404057c24 */ /* 0x004fe4000f8e02ff */
        /* <DEDUP_REMOVED lines=18> */
[----:B------:R-:W1:Y:S01]  /*e470*/  SHFL.IDX PT, R14, R5, RZ, 0x181f ;  /* 0x00181fff050e7589 */ /* 0x000e6200000e0000 */
[----:B------:R-:W-:Y:S02]  /*e480*/  ISETP.NE.U32.AND P3, PT, R7, 0x1, PT ;  /* 0x000000010700780c */ /* 0x000fe40003f65070 */
[----:B------:R-:W-:Y:S01]  /*e490*/  LOP3.LUT P1, RZ, R25, 0x4, RZ, 0xc0, !PT ;  /* 0x0000000419ff7812 */ /* 0x000fe2000782c0ff */
        /* <DEDUP_REMOVED lines=16> */
[----:B-1----:R-:W1:Y:S01]  /*e5a0*/  SHFL.IDX PT, R3, R6, 0x1, 0x181f ;  /* 0x00381f0006037f89 */ /* 0x002e6200000e0000 */
[----:B0-----:R-:W-:-:S03]  /*e5b0*/  IADD3 R2, P4, R14, R0, RZ ;  /* 0x000000000e027210 */ /* 0x001fc60007f9e0ff */
[----:B------:R-:W0:Y:S01]  /*e5c0*/  SHFL.IDX PT, R14, R5, 0x2, 0x181f ;  /* 0x00581f00050e7f89 */ /* 0x000e2200000e0000 */
[----:B-1----:R-:W-:Y:S02]  /*e5d0*/  IADD3.X R3, RZ, R3, RZ, P4, !PT ;  /* 0x00000003ff037210 */ /* 0x002fe400027fe4ff */
        /* <DEDUP_REMOVED lines=33> */
[----:B-1----:R-:W-:-:S03]  /*e7f0*/  IADD3 R2, P4, R14, R0, RZ ;  /* 0x000000000e027210 */ /* 0x002fc60007f9e0ff */
[----:B------:R-:W1:Y:S04]  /*e800*/  SHFL.IDX PT, R6, R6, 0x5, 0x181f ;  /* 0x00b81f0006067f89 */ /* 0x000e6800000e0000 */
[----:B------:R2:W3:Y:S01]  /*e810*/  SHFL.IDX PT, R14, R5, 0x5, 0x181f ;  /* 0x00b81f00050e7f89 */ /* 0x0004e200000e0000 */
        /* <DEDUP_REMOVED lines=9> */
.L_x_5092:
[C---:B------:R-:W-:Y:S02]  /*e8b0*/  ISETP.LT.OR P3, PT, R32.reuse, 0x51, P3 ;  /* 0x000000512000780c */ /* 0x040fe40001f61670 */
[C---:B------:R-:W-:Y:S02]  /*e8c0*/  ISETP.LT.OR P2, PT, R32.reuse, 0x51, !P2 ;  /* 0x000000512000780c */ /* 0x040fe40005741670 */
[----:B------:R-:W-:Y:S02]  /*e8d0*/  ISETP.LT.OR P1, PT, R32, 0x51, !P1 ;  /* 0x000000512000780c */ /* 0x000fe40004f21670 */
        /* <DEDUP_REMOVED lines=12> */
.L_x_4995:
        /* <DEDUP_REMOVED lines=11> */
.L_x_4996:
[----:B------:R-:W2:Y:S01]  /*ea50*/  LDL R2, [R1+0x8] ;  /* 0x0000080001027983 */ /* 0x000ea20000100800 */
[----:B------:R0:W-:Y:S01]  /*ea60*/  SYNCS.ARRIVE.TRANS64.A1T0 RZ, [R33+URZ+0x22850], RZ ;  /* 0x022850ff21ff79a7 */ /* 0x0001e2000810003f */
[----:B------:R-:W-:Y:S01]  /*ea70*/  BSSY B0, `(.L_x_4997) ;  /* 0x00000df000007945 */ /* 0x000fe20003800000 */
[----:B--2---:R-:W-:-:S13]  /*ea80*/  ISETP.GE.AND P0, PT, R2, 0x2, PT ;  /* 0x000000020200780c */ /* 0x004fda0003f06270 */
[----:B0-----:R-:W-:Y:S05]  /*ea90*/  @!P0 BRA `(.L_x_4998) ;  /* 0x0000000c00708947 */ /* 0x001fea0003800000 */
[----:B------:R-:W-:-:S07]  /*eaa0*/  VIADD R21, R2, 0xfffffffe ;  /* 0xfffffffe02157836 */ /* 0x000fce0000000000 */
.L_x_5011:
        /* <DEDUP_REMOVED lines=14> */
[----:B------:R-:W2:Y:S01]  /*eb90*/  @P0 LDC R7, c[0x0][0x438] ;  /* 0x00010e00ff070b82 */ /* 0x000ea20000000800 */
        /* <DEDUP_REMOVED lines=28> */
.L_x_4999:
[----:B------:R-:W-:Y:S01]  /*ed60*/  IMAD R10, R24, 0x8, R22 ;  /* 0x00000008180a7824 */ /* 0x000fe200078e0216 */
[----:B------:R-:W-:Y:S01]  /*ed70*/  SHF.L.U32 R20, R26, 0x1f, RZ ;  /* 0x0000001f1a147819 */ /* 0x000fe200000006ff */
[----:B------:R-:W-:Y:S01]  /*ed80*/  BSSY B1, `(.L_x_5000) ;  /* 0x0000004000017945 */ /* 0x000fe20003800000 */
[----:B------:R-:W-:Y:S02]  /*ed90*/  SHF.R.S32.HI R9, RZ, 0x1f, R5 ;  /* 0x0000001fff097819 */ /* 0x000fe40000011405 */
[----:B------:R-:W0:Y:S02]  /*eda0*/  SYNCS.PHASECHK.TRANS64.TRYWAIT P0, [R10+URZ+0x22840], R20 ;  /* 0x022840140a0075a7 */ /* 0x000e24000800017f */
[----:B0-----:R-:W-:Y:S05]  /*edb0*/  @!P0 BRA `(.L_x_5001) ;  /* 0x0000003800fc8947 */ /* 0x001fea0003800000 */
.L_x_5093:
[----:B------:R-:W-:Y:S05]  /*edc0*/  BSYNC B1 ;  /* 0x0000000000017941 */ /* 0x000fea0003800000 */
.L_x_5000:
        /* <DEDUP_REMOVED lines=17> */
[----:B------:R-:W-:Y:S01]  /*eee0*/  IMAD R7, R24, 0x1800, R29 ;  /* 0x0000180018077824 */ /* 0x000fe200078e021d */
[----:B------:R-:W-:Y:S02]  /*eef0*/  IADD3 R3, R6, R3, RZ ;  /* 0x0000000306037210 */ /* 0x000fe40007ffe0ff */
        /* <DEDUP_REMOVED lines=32> */
.L_x_5107:
        /* <DEDUP_REMOVED lines=8> */
.L_x_5003:
        /* <DEDUP_REMOVED lines=11> */
.L_x_5004:
[----:B------:R1:W-:Y:S01]  /*f230*/  SYNCS.ARRIVE.TRANS64.A1T0 RZ, [R10+URZ+0x22830], RZ ;  /* 0x022830ff0aff79a7 */ /* 0x0003e2000810003f */
[----:B------:R-:W-:Y:S05]  /*f240*/  @!P3 BRA `(.L_x_5005) ;  /* 0x000000000004b947 */ /* 0x000fea0003800000 */
[----:B------:R-:W-:Y:S01]  /*f250*/  BPT.TRAP 0x1 ;  /* 0x000000040000795c */ /* 0x000fe20000300000 */
.L_x_5005:
[----:B------:R-:W2:Y:S01]  /*f260*/  SYNCS.PHASECHK.TRANS64.TRYWAIT P0, [R10+URZ+0x22860], R20 ;  /* 0x022860140a0075a7 */ /* 0x000ea2000800017f */
[----:B------:R-:W-:Y:S04]  /*f270*/  BSSY B1, `(.L_x_5006) ;  /* 0x0000002000017945 */ /* 0x000fe80003800000 */
[----:B--2---:R-:W-:Y:S05]  /*f280*/  @!P0 BRA `(.L_x_5007) ;  /* 0x0000003c007c8947 */ /* 0x004fea0003800000 */
.L_x_5108:
[----:B------:R-:W-:Y:S05]  /*f290*/  BSYNC B1 ;  /* 0x0000000000017941 */ /* 0x000fea0003800000 */
.L_x_5006:
[----:B------:R-:W-:Y:S01]  /*f2a0*/  ULDC.64 UR4, c[0x0][0x328] ;  /* 0x0000ca0000047ab9 */ /* 0x000fe20000000a00 */
[----:B------:R-:W-:Y:S01]  /*f2b0*/  LOP3.LUT P5, RZ, R23, 0x10, RZ, 0xc0, !PT ;  /* 0x0000001017ff7812 */ /* 0x000fe200078ac0ff */
[----:B------:R-:W-:Y:S01]  /*f2c0*/  IMAD R2, R9, UR4, RZ ;  /* 0x0000000409027c24 */ /* 0x000fe2000f8e02ff */
[C---:B------:R-:W-:Y:S01]  /*f2d0*/  LOP3.LUT P4, RZ, R23.reuse, 0x8, RZ, 0xc0, !PT ;  /* 0x0000000817ff7812 */ /* 0x040fe2000788c0ff */
[----:B0-2---:R-:W-:Y:S01]  /*f2e0*/  IMAD R20, R24, 0x6000, R29 ;  /* 0x0000600018147824 */ /* 0x005fe200078e021d */
        /* <DEDUP_REMOVED lines=22> */
[----:B------:R-:W2:Y:S04]  /*f450*/  SHFL.IDX PT, R3, R25, RZ, 0x181f ;  /* 0x00181fff19037589 */ /* 0x000ea800000e0000 */
[----:B------:R-:W-:Y:S04]  /*f460*/  SHFL.IDX PT, R4, R25, 0x1, 0x181f ;  /* 0x00381f0019047f89 */ /* 0x000fe800000e0000 */
[----:B------:R-:W-:Y:S04]  /*f470*/  SHFL.IDX PT, R8, R17, 0x2, 0x181f ;  /* 0x00581f0011087f89 */ /* 0x000fe800000e0000 */
[----:B------:R-:W-:Y:S01]  /*f480*/  SHFL.IDX PT, R5, R25, 0x3, 0x181f ;  /* 0x00781f0019057f89 */ /* 0x000fe200000e0000 */
[----:B0-----:R-:W-:-:S03]  /*f490*/  IADD3 R2, P0, R14, R0, RZ ;  /* 0x000000000e027210 */ /* 0x001fc60007f1e0ff */
[----:B------:R-:W0:Y:S02]  /*f4a0*/  SHFL.IDX PT, R14, R17, 0x1, 0x181f ;  /* 0x00381f00110e7f89 */ /* 0x000e2400000e0000 */
[----:B--2---:R-:W-:-:S05]  /*f4b0*/  IMAD.X R3, RZ, RZ, R3, P0 ;  /* 0x000000ffff037224 */ /* 0x004fca00000e0603 */
        /* <DEDUP_REMOVED lines=9> */
[----:B--2---:R-:W-:Y:S04]  /*f550*/  SHFL.IDX PT, R3, R25, 0x4, 0x181f ;  /* 0x00981f0019037f89 */ /* 0x004fe800000e0000 */
        /* <DEDUP_REMOVED lines=24> */
.L_x_5122:
        /* <DEDUP_REMOVED lines=11> */
.L_x_5009:
        /* <DEDUP_REMOVED lines=11> */
.L_x_5010:
[----:B------:R0:W-:Y:S01]  /*f840*/  SYNCS.ARRIVE.TRANS64.A1T0 RZ, [R10+URZ+0x22850], RZ ;  /* 0x022850ff0aff79a7 */ /* 0x0001e2000810003f */
[----:B------:R-:W-:Y:S05]  /*f850*/  @P2 BRA `(.L_x_5011) ;  /* 0xfffffff000942947 */ /* 0x000fea000383ffff */
.L_x_4998:
[----:B------:R-:W-:Y:S05]  /*f860*/  BSYNC B0 ;  /* 0x0000000000007941 */ /* 0x000fea0003800000 */
.L_x_4997:
[----:B------:R-:W2:Y:S01]  /*f870*/  S2R R2, SR_TID.X ;  /* 0x0000000000027919 */ /* 0x000ea20000002100 */
[----:B------:R-:W-:Y:S01]  /*f880*/  VIADD R24, R24, 0x1 ;  /* 0x0000000118187836 */ /* 0x000fe20000000000 */
[----:B------:R-:W-:Y:S04]  /*f890*/  BSSY B0, `(.L_x_5012) ;  /* 0x0000012000007945 */ /* 0x000fe80003800000 */
[----:B------:R-:W-:-:S04]  /*f8a0*/  ISETP.NE.AND P0, PT, R24, 0x2, PT ;  /* 0x000000021800780c */ /* 0x000fc80003f05270 */
[----:B------:R-:W-:Y:S02]  /*f8b0*/  SEL R5, RZ, 0x1, P0 ;  /* 0x00000001ff057807 */ /* 0x000fe40000000000 */
[----:B--2---:R-:W-:-:S04]  /*f8c0*/  LOP3.LUT R2, R2, 0x7f, RZ, 0xc0, !PT ;  /* 0x0000007f02027812 */ /* 0x004fc800078ec0ff */
[----:B------:R-:W-:-:S13]  /*f8d0*/  ISETP.NE.AND P1, PT, R2, RZ, PT ;  /* 0x000000ff0200720c */ /* 0x000fda0003f25270 */
[----:B------:R-:W-:Y:S05]  /*f8e0*/  @P1 BRA `(.L_x_5013) ;  /* 0x0000000000301947 */ /* 0x000fea0003800000 */
[----:B------:R-:W2:Y:S01]  /*f8f0*/  S2R R7, SR_LANEID ;  /* 0x0000000000077919 */ /* 0x000ea20000000000 */
[----:B------:R-:W-:Y:S01]  /*f900*/  VOTEU.ANY UR4, UPT, PT ;  /* 0x0000000000047886 */ /* 0x000fe200038e0100 */
[----:B------:R-:W3:Y:S01]  /*f910*/  LDC.64 R2, c[0x0][0xc60] ;  /* 0x00031800ff027b82 */ /* 0x000ee20000000a00 */
[----:B------:R-:W2:Y:S02]  /*f920*/  FLO.U32 R0, UR4 ;  /* 0x0000000400007d00 */ /* 0x000ea400080e0000 */
[----:B--2---:R-:W-:-:S06]  /*f930*/  ISETP.EQ.U32.AND P1, PT, R0, R7, PT ;  /* 0x000000070000720c */ /* 0x004fcc0003f22070 */
[----:B------:R-:W3:Y:S07]  /*f940*/  POPC R7, UR4 ;  /* 0x0000000400077d09 */ /* 0x000eee0008000000 */
[----:B---3--:R-:W2:Y:S01]  /*f950*/  @P1 ATOMG.E.ADD.STRONG.GPU PT, R3, desc[UR48][R2.64], R7 ;  /* 0x00000007020319a8 */ /* 0x008ea200081ee1f0 */
[----:B------:R-:W3:Y:S02]  /*f960*/  S2R R4, SR_LTMASK ;  /* 0x0000000000047919 */ /* 0x000ee40000003900 */
[----:B---3--:R-:W-:-:S04]  /*f970*/  LOP3.LUT R4, R4, UR4, RZ, 0xc0, !PT ;  /* 0x0000000404047c12 */ /* 0x008fc8000f8ec0ff */
[----:B------:R-:W3:Y:S01]  /*f980*/  POPC R9, R4 ;  /* 0x0000000400097309 */ /* 0x000ee20000000000 */
[----:B--2---:R-:W3:Y:S02]  /*f990*/  SHFL.IDX PT, R0, R3, R0, 0x1f ;  /* 0x00001f0003007589 */ /* 0x004ee400000e0000 */
[----:B---3--:R-:W-:-:S07]  /*f9a0*/  IADD3 R16, R0, UR37, R9 ;  /* 0x0000002500107c10 */ /* 0x008fce000fffe009 */
.L_x_5013:
[----:B------:R-:W-:Y:S05]  /*f9b0*/  BSYNC B0 ;  /* 0x0000000000007941 */ /* 0x000fea0003800000 */
.L_x_5012:
[----:B------:R-:W-:Y:S02]  /*f9c0*/  SEL R24, R24, RZ, P0 ;  /* 0x000000ff18187207 */ /* 0x000fe40000000000 */
[----:B------:R-:W-:-:S07]  /*f9d0*/  LOP3.LUT R26, R26, R5, RZ, 0x3c, !PT ;  /* 0x000000051a1a7212 */ /* 0x000fce00078e3cff */
.L_x_4972:
[----:B------:R-:W-:Y:S05]  /*f9e0*/  BSYNC B7 ;  /* 0x0000000000077941 */ /* 0x000fea0003800000 */
.L_x_4970:
[----:B------:R-:W-:-:S13]  /*f9f0*/  LOP3.LUT P0, RZ, R23, 0x400, RZ, 0xc0, !PT ;  /* 0x0000040017ff7812 */ /* 0x000fda000780c0ff */
[----:B------:R-:W-:Y:S05]  /*fa00*/  @!P0 BRA `(.L_x_5014) ;  /* 0x0000000000248947 */ /* 0x000fea0003800000 */
[----:B------:R-:W-:Y:S05]  /*fa10*/  WARPSYNC.ALL ;  /* 0x0000000000007948 */ /* 0x000fea0003800000 */
[----:B------:R-:W2:Y:S08]  /*fa20*/  S2UR UR5, SR_CgaCtaId ;  /* 0x00000000000579c3 */ /* 0x000eb00000008800 */
[----:B------:R-:W-:Y:S06]  /*fa30*/  BAR.SYNC.DEFER_BLOCKING 0x5, 0x180 ;  /* 0x0146000000007b1d */ /* 0x000fec0000010000 */
[----:B------:R-:W-:-:S02]  /*fa40*/  UMOV UR4, 0x400 ;  /* 0x0000040000047882 */ /* 0x000fc40000000000 */
[----:B--2---:R-:W-:-:S06]  /*fa50*/  ULEA UR4, UR5, UR4, 0x18 ;  /* 0x0000000405047291 */ /* 0x004fcc000f8ec03f */
[----:B------:R-:W-:-:S05]  /*fa60*/  MOV R22, UR4 ;  /* 0x0000000400167c02 */ /* 0x000fca0008000f00 */
[----:B------:R4:W2:Y:S01]  /*fa70*/  LDS.128 R16, [R22+0x228d0] ;  /* 0x0228d00016107984 */ /* 0x0008a20000000c00 */
[----:B------:R-:W-:Y:S06]  /*fa80*/  BAR.ARV 0x4, 0x180 ;  /* 0x0106000000007b1d */ /* 0x000fec0000002000 */
[----:B------:R-:W-:Y:S05]  /*fa90*/  BRA `(.L_x_5015) ;  /* 0x0000000800cc7947 */ /* 0x000fea0003800000 */
.L_x_5014:
[----:B------:R-:W2:Y:S01]  /*faa0*/  S2R R0, SR_TID.X ;  /* 0x0000000000007919 */ /* 0x000ea20000002100 */
[----:B------:R-:W-:Y:S01]  /*fab0*/  UMOV UR4, 0xffffffff ;  /* 0xffffffff00047882 */ /* 0x000fe20000000000 */
[----:B--2---:R-:W-:-:S04]  /*fac0*/  LOP3.LUT R8, R0, 0x1f, RZ, 0xc0, !PT ;  /* 0x0000001f00087812 */ /* 0x004fc800078ec0ff */
[----:B------:R-:W-:Y:S01]  /*fad0*/  ISETP.NE.AND P0, PT, R8, 0x1f, PT ;  /* 0x0000001f0800780c */ /* 0x000fe20003f05270 */
[----:B------:R-:W-:-:S12]  /*fae0*/  BRA.DIV UR4, `(.L_x_5016) ;  /* 0x0000003e04447947 */ /* 0x000fd8000b800000 */
[----:B------:R-:W-:Y:S01]  /*faf0*/  IMAD.IADD R5, R19, 0x1, R8 ;  /* 0x0000000113057824 */ /* 0x000fe200078e0208 */
[----:B------:R-:W-:-:S04]  /*fb00*/  ULDC UR4, c[0x0][0xc3c] ;  /* 0x00030f0000047ab9 */ /* 0x000fc80000000800 */
[----:B------:R-:W-:-:S13]  /*fb10*/  ISETP.GE.OR P1, PT, R5, UR4, !P0 ;  /* 0x0000000405007c0c */ /* 0x000fda000c726670 */
[----:B------:R-:W2:Y:S02]  /*fb20*/  @!P1 LDC.64 R2, c[0x0][0xc80] ;  /* 0x00032000ff029b82 */ /* 0x000ea40000000a00 */
[----:B--2---:R-:W-:-:S06]  /*fb30*/  @!P1 IMAD.WIDE R2, R5, 0x4, R2 ;  /* 0x0000000405029825 */ /* 0x004fcc00078e0202 */
[----:B------:R-:W2:Y:S01]  /*fb40*/  @!P1 LDG.E R2, desc[UR48][R2.64] ;  /* 0x0000003002029981 */ /* 0x000ea2000c1e1900 */
[----:B------:R-:W-:Y:S01]  /*fb50*/  IMAD.MOV.U32 R5, RZ, RZ, RZ ;  /* 0x000000ffff057224 */ /* 0x000fe200078e00ff */
[C---:B------:R-:W-:Y:S02]  /*fb60*/  ISETP.GE.U32.AND P2, PT, R8.reuse, 0x2, PT ;  /* 0x000000020800780c */ /* 0x040fe40003f46070 */
[C---:B------:R-:W-:Y:S01]  /*fb70*/  ISETP.GE.U32.AND P3, PT, R8.reuse, 0x4, PT ;  /* 0x000000040800780c */ /* 0x040fe20003f66070 */
[----:B------:R-:W-:Y:S01]  /*fb80*/  SHFL.IDX PT, R0, R16, RZ, 0x1f ;  /* 0x00001fff10007589 */ /* 0x000fe200000e0000 */
[C---:B------:R-:W-:Y:S02]  /*fb90*/  ISETP.GE.U32.AND P4, PT, R8.reuse, 0x8, PT ;  /* 0x000000080800780c */ /* 0x040fe40003f86070 */
[C---:B------:R-:W-:Y:S01]  /*fba0*/  ISETP.GE.U32.AND P5, PT, R8.reuse, 0x10, PT ;  /* 0x000000100800780c */ /* 0x040fe20003fa6070 */
[----:B------:R-:W-:Y:S01]  /*fbb0*/  SHFL.IDX PT, R4, R16, 0x1, 0x1f ;  /* 0x00201f0010047f89 */ /* 0x000fe200000e0000 */
[----:B--2---:R-:W-:Y:S01]  /*fbc0*/  @!P1 IMAD.MOV.U32 R5, RZ, RZ, R2 ;  /* 0x000000ffff059224 */ /* 0x004fe200078e0002 */
[----:B------:R-:W-:-:S04]  /*fbd0*/  ISETP.NE.AND P1, PT, R8, RZ, PT ;  /* 0x000000ff0800720c */ /* 0x000fc80003f25270 */
        /* <DEDUP_REMOVED lines=16> */
.L_x_5132:
[----:B------:R-:W-:Y:S02]  /*fce0*/  ULDC UR4, c[0x0][0xc38] ;  /* 0x00030e0000047ab9 */ /* 0x000fe40000000800 */
[----:B------:R-:W-:-:S04]  /*fcf0*/  IMAD.U32 R7, RZ, RZ, UR4 ;  /* 0x00000004ff077e24 */ /* 0x000fc8000f8e00ff */
[----:B---3--:R-:W-:-:S04]  /*fd00*/  IMAD R14, R14, R7, RZ ;  /* 0x000000070e0e7224 */ /* 0x008fc800078e02ff */
[----:B------:R-:W-:-:S05]  /*fd10*/  IMAD.IADD R9, R4, 0x1, R14 ;  /* 0x0000000104097824 */ /* 0x000fca00078e020e */
[----:B------:R-:W-:-:S13]  /*fd20*/  ISETP.GT.AND P6, PT, R9, R0, PT ;  /* 0x000000000900720c */ /* 0x000fda0003fc4270 */
[----:B------:R-:W-:Y:S05]  /*fd30*/  @P6 BRA `(.L_x_5017) ;  /* 0x00000000009c6947 */ /* 0x000fea0003800000 */
.L_x_5022:
        /* <DEDUP_REMOVED lines=14> */
.L_x_5020:
[----:B------:R-:W-:Y:S05]  /*fe20*/  BSYNC B0 ;  /* 0x0000000000007941 */ /* 0x000fea0003800000 */
.L_x_5019:
        /* <DEDUP_REMOVED lines=18> */
.L_x_5140:
[----:B------:R-:W-:Y:S02]  /*ff50*/  ULDC UR4, c[0x0][0xc38] ;  /* 0x00030e0000047ab9 */ /* 0x000fe40000000800 */
[----:B------:R-:W-:-:S04]  /*ff60*/  IMAD.U32 R7, RZ, RZ, UR4 ;  /* 0x00000004ff077e24 */ /* 0x000fc8000f8e00ff */
[----:B---3--:R-:W-:-:S04]  /*ff70*/  IMAD R14, R14, R7, RZ ;  /* 0x000000070e0e7224 */ /* 0x008fc800078e02ff */
[----:B------:R-:W-:-:S05]  /*ff80*/  IMAD.IADD R9, R14, 0x1, R9 ;  /* 0x000000010e097824 */ /* 0x000fca00078e0209 */
[----:B------:R-:W-:-:S13]  /*ff90*/  ISETP.GT.AND P6, PT, R9, R0, PT ;  /* 0x000000000900720c */ /* 0x000fda0003fc4270 */
[----:B------:R-:W-:Y:S05]  /*ffa0*/  @!P6 BRA `(.L_x_5022) ;  /* 0xfffffffc0064e947 */ /* 0x000fea000383ffff */
.L_x_5017:
[----:B------:R-:W-:Y:S01]  /*ffb0*/  IADD3 R16, -R14, R9, RZ ;  /* 0x000000090e107210 */ /* 0x000fe20007ffe1ff */
[----:B------:R-:W-:-:S04]  /*ffc0*/  UMOV UR4, 0xffffffff ;  /* 0xffffffff00047882 */ /* 0x000fc80000000000 */
[----:B------:R-:W-:-:S05]  /*ffd0*/  IMAD R3, R6, R7, R16 ;  /* 0x0000000706037224 */ /* 0x000fca00078e0210 */
[----:B------:R-:W-:Y:S01]  /*ffe0*/  ISETP.GT.AND P6, PT, R3, R0, PT ;  /* 0x000000000300720c */ /* 0x000fe20003fc4270 */
[----:B------:R-:W-:-:S12]  /*fff0*/  BRA.DIV UR4, `(.L_x_5023) ;  /* 0x0000003e04e07947 */ /* 0x000fd8000b800000 */
[----:B------:R-:W-:-:S04]  /*10000*/  VOTE.ANY R2, PT, !P6 ;  /* 0x0000000000027806 */ /* 0x000fc800070e0100 */
[----:B------:R-:W3:Y:S02]  /*10010*/  POPC R4, R2 ;  /* 0x0000000200047309 */ /* 0x000ee40000000000 */
[----:B---3--:R3:W4:Y:S02]  /*10020*/  SHFL.IDX PT, R5, R5, R4, 0x1f ;  /* 0x00001f0405057589 */ /* 0x00872400000e0000 */
.L_x_5144:
[----:B------:R-:W-:Y:S01]  /*10030*/  ISETP.NE.AND P0, PT, R2, RZ, PT ;  /* 0x000000ff0200720c */ /* 0x000fe20003f05270 */
[----:B------:R-:W-:-:S12]  /*10040*/  IMAD.MOV.U32 R14, RZ, RZ, RZ ;  /* 0x000000ffff0e7224 */ /* 0x000fd800078e00ff */
[----:B------:R-:W-:Y:S05]  /*10050*/  @!P0 BRA `(.L_x_5024) ;  /* 0x0000000000108947 */ /* 0x000fea0003800000 */
[----:B------:R-:W-:Y:S01]  /*10060*/  UMOV UR4, 0xffffffff ;  /* 0xffffffff00047882 */ /* 0x000fe20000000000 */
[----:B------:R-:W-:Y:S02]  /*10070*/  VIADD R12, R4, 0xffffffff ;  /* 0xffffffff040c7836 */ /* 0x000fe40000000000 */
[----:B------:R-:W-:Y:S05]  /*10080*/  BRA.DIV UR4, `(.L_x_5025) ;  /* 0x0000004204047947 */ /* 0x000fea000b800000 */
[----:B------:R0:W0:Y:S02]  /*10090*/  SHFL.IDX PT, R14, R6, R12, 0x1f ;  /* 0x00001f0c060e7589 */ /* 0x00002400000e0000 */
.L_x_5024:
        /* <DEDUP_REMOVED lines=8> */
[----:B-1----:R-:W0:Y:S08]  /*10120*/  I2F.RP R10, R8 ;  /* 0x00000008000a7306 */ /* 0x002e300000209400 */
        /* <DEDUP_REMOVED lines=49> */
[----:B------:R-:W-:-:S05]  /*10440*/  @P0 IADD3 R2, R2, 0x1, RZ ;  /* 0x0000000102020810 */ /* 0x000fca0007ffe0ff */
[----:B------:R-:W-:Y:S01]  /*10450*/  @!P2 IMAD.MOV R2, RZ, RZ, -R2 ;  /* 0x000000ffff02a224 */ /* 0x000fe200078e0a02 */
[----:B------:R-:W-:Y:S01]  /*10460*/  @!P1 LOP3.LUT R2, RZ, R6, RZ, 0x33, !PT ;  /* 0x00000006ff029212 */ /* 0x000fe200078e33ff */
[----:B------:R-:W-:-:S04]  /*10470*/  IMAD.MOV R6, RZ, RZ, -R6 ;  /* 0x000000ffff067224 */ /* 0x000fc800078e0a06 */
[----:B------:R-:W-:Y:S01]  /*10480*/  IMAD R18, R2, R6, R9 ;  /* 0x0000000602127224 */ /* 0x000fe200078e0209 */
[----:B------:R-:W-:-:S05]  /*10490*/  LOP3.LUT R2, RZ, R2, RZ, 0x33, !PT ;  /* 0x00000002ff027212 */ /* 0x000fca00078e33ff */
[----:B------:R-:W-:Y:S01]  /*104a0*/  IMAD.IADD R17, R5, 0x1, R2 ;  /* 0x0000000105117824 */ /* 0x000fe200078e0202 */
[----:B------:R-:W-:Y:S06]  /*104b0*/  BRA `(.L_x_5026) ;  /* 0x00000000001c7947 */ /* 0x000fec0003800000 */
.L_x_5018:
[----:B------:R-:W-:Y:S01]  /*104c0*/  UMOV UR4, URZ ;  /* 0x0000003f00047c82 */ /* 0x000fe20008000000 */
[----:B------:R-:W-:Y:S01]  /*104d0*/  UMOV UR5, URZ ;  /* 0x0000003f00057c82 */ /* 0x000fe20008000000 */
[----:B------:R-:W-:Y:S01]  /*104e0*/  ULDC UR6, c[0x0][0xc3c] ;  /* 0x00030f0000067ab9 */ /* 0x000fe20000000800 */
[----:B------:R-:W-:Y:S02]  /*104f0*/  IMAD.MOV.U32 R16, RZ, RZ, R0 ;  /* 0x000000ffff107224 */ /* 0x000fe400078e0000 */
[----:B------:R-:W-:Y:S02]  /*10500*/  IMAD.U32 R17, RZ, RZ, UR4 ;  /* 0x00000004ff117e24 */ /* 0x000fe4000f8e00ff */
[----:B------:R-:W-:Y:S02]  /*10510*/  IMAD.U32 R18, RZ, RZ, UR5 ;  /* 0x00000005ff127e24 */ /* 0x000fe4000f8e00ff */
[----:B------:R-:W-:-:S07]  /*10520*/  IMAD.U32 R19, RZ, RZ, UR6 ;  /* 0x00000006ff137e24 */ /* 0x000fce000f8e00ff */
.L_x_5026:
[----:B------:R-:W3:Y:S01]  /*10530*/  S2R R0, SR_TID.X ;  /* 0x0000000000007919 */ /* 0x000ee20000002100 */
        /* <DEDUP_REMOVED lines=9> */
.L_x_5015:
[----:B------:R-:W-:Y:S02]  /*105d0*/  ULDC UR4, c[0x0][0xc3c] ;  /* 0x00030f0000047ab9 */ /* 0x000fe40000000800 */
[----:B--2---:R-:W-:-:S13]  /*105e0*/  ISETP.GE.AND P0, PT, R19, UR4, PT ;  /* 0x0000000413007c0c */ /* 0x004fda000bf06270 */
[----:B------:R-:W-:Y:S05]  /*105f0*/  @!P0 BRA `(.L_x_5027) ;  /* 0xffffffb8004c8947 */ /* 0x000fea000383ffff */
[----:B------:R-:W-:Y:S05]  /*10600*/  BSYNC B8 ;  /* 0x0000000000087941 */ /* 0x000fea0003800000 */
.L_x_4966:
[----:B-1----:R-:W2:Y:S01]  /*10610*/  LDL.LU R0, [R1+0x24] ;  /* 0x0000240001007983 */ /* 0x002ea20000300800 */
[----:B------:R-:W-:Y:S01]  /*10620*/  BSSY B0, `(.L_x_5028) ;  /* 0x000000b000007945 */ /* 0x000fe20003800000 */
[----:B------:R-:W1:Y:S01]  /*10630*/  S2R R5, SR_CgaCtaId ;  /* 0x0000000000057919 */ /* 0x000e620000008800 */
[----:B--2---:R-:W-:-:S05]  /*10640*/  VIADD R0, R0, 0x1 ;  /* 0x0000000100007836 */ /* 0x004fca0000000000 */
        /* <DEDUP_REMOVED lines=8> */
.L_x_5147:
[----:B------:R-:W-:Y:S05]  /*106d0*/  BSYNC B0 ;  /* 0x0000000000007941 */ /* 0x000fea0003800000 */
.L_x_5028:
[----:B------:R-:W-:-:S03]  /*106e0*/  UMOV UR4, 0xffffffff ;  /* 0xffffffff00047882 */ /* 0x000fc60000000000 */
[----:B------:R-:W-:Y:S05]  /*106f0*/  BRA.DIV UR4, `(.L_x_5030) ;  /* 0x0000003a04a07947 */ /* 0x000fea000b800000 */
[----:B-1----:R-:W1:Y:S02]  /*10700*/  S2R R0, SR_TID.X ;  /* 0x0000000000007919 */ /* 0x002e640000002100 */
[----:B-1----:R-:W-:-:S04]  /*10710*/  SHF.R.U32.HI R0, RZ, 0x5, R0 ;  /* 0x00000005ff007819 */ /* 0x002fc80000011600 */
[----:B------:R-:W-:-:S05]  /*10720*/  LOP3.LUT R0, R0, 0x3, RZ, 0xc0, !PT ;  /* 0x0000000300007812 */ /* 0x000fca00078ec0ff */
[----:B------:R1:W2:Y:S02]  /*10730*/  SHFL.IDX PT, R14, R0, RZ, 0x1f ;  /* 0x00001fff000e7589 */ /* 0x0002a400000e0000 */
.L_x_5150:
[----:B--2---:R-:W-:Y:S01]  /*10740*/  ISETP.NE.AND P0, PT, R14, RZ, PT ;  /* 0x000000ff0e00720c */ /* 0x004fe20003f05270 */
[----:B------:R-:W-:-:S12]  /*10750*/  BSSY B0, `(.L_x_5031) ;  /* 0x0000024000007945 */ /* 0x000fd80003800000 */
[----:B------:R-:W-:Y:S05]  /*10760*/  @P0 BRA `(.L_x_5032) ;  /* 0x0000000000880947 */ /* 0x000fea0003800000 */
[----:B------:R-:W-:-:S03]  /*10770*/  UMOV UR4, 0xffffffff ;  /* 0xffffffff00047882 */ /* 0x000fc60000000000 */
[----:B------:R-:W-:Y:S05]  /*10780*/  BRA.DIV UR4, `(.L_x_5033) ;  /* 0x0000003a04b07947 */ /* 0x000fea000b800000 */
[----:B------:R-:W-:-:S13]  /*10790*/  ELECT P6, URZ, PT ;  /* 0x00000000003f782f */ /* 0x000fda00038c0000 */
.L_x_5153:
[----:B------:R-:W-:Y:S05]  /*107a0*/  @!P6 BRA `(.L_x_5032) ;  /* 0x000000000078e947 */ /* 0x000fea0003800000 */
[----:B------:R-:W-:-:S06]  /*107b0*/  ULOP3.LUT UR4, UR39, 0x2, URZ, 0xfc, !UPT ;  /* 0x0000000227047892 */ /* 0x000fcc000f8efc3f */
[----:B-1----:R-:W-:-:S05]  /*107c0*/  IMAD.U32 R0, RZ, RZ, UR4 ;  /* 0x00000004ff007e24 */ /* 0x002fca000f8e00ff */
[----:B------:R-:W-:-:S13]  /*107d0*/  ISETP.NE.AND P0, PT, R0, 0x3, PT ;  /* 0x000000030000780c */ /* 0x000fda0003f05270 */
[----:B------:R-:W-:Y:S05]  /*107e0*/  @!P0 BRA `(.L_x_5034) ;  /* 0x0000000000048947 */ /* 0x000fea0003800000 */
[----:B------:R-:W-:Y:S01]  /*107f0*/  BPT.TRAP 0x1 ;  /* 0x000000040000795c */ /* 0x000fe20000300000 */
.L_x_5034:
[----:B------:R-:W-:Y:S01]  /*10800*/  IMAD R5, R24, 0x8, R7 ;  /* 0x0000000818057824 */ /* 0x000fe200078e0207 */
[----:B------:R-:W-:Y:S01]  /*10810*/  SHF.L.U32 R0, R26, 0x1f, RZ ;  /* 0x0000001f1a007819 */ /* 0x000fe200000006ff */
[----:B------:R-:W-:-:S03]  /*10820*/  VIADD R24, R24, 0x1 ;  /* 0x0000000118187836 */ /* 0x000fc60000000000 */
[----:B------:R-:W1:Y:S02]  /*10830*/  SYNCS.PHASECHK.TRANS64.TRYWAIT P1, [R5+URZ+0x22840], R0 ;  /* 0x02284000050075a7 */ /* 0x000e64000802017f */
[----:B------:R-:W-:-:S04]  /*10840*/  ISETP.NE.AND P2, PT, R24, 0x2, PT ;  /* 0x000000021800780c */ /* 0x000fc80003f45270 */
[----:B------:R-:W-:Y:S01]  /*10850*/  SEL R3, RZ, 0x1, P2 ;  /* 0x00000001ff037807 */ /* 0x000fe20001000000 */
[----:B-1----:R-:W-:Y:S08]  /*10860*/  @!P1 BRA `(.L_x_5035) ;  /* 0x0000003800989947 */ /* 0x002ff00003800000 */
.L_x_5154:
[----:B------:R-:W-:Y:S02]  /*10870*/  SEL R24, R24, RZ, P2 ;  /* 0x000000ff18187207 */ /* 0x000fe40001000000 */
[----:B------:R-:W-:Y:S01]  /*10880*/  LOP3.LUT R2, R26, R3, RZ, 0x3c, !PT ;  /* 0x000000031a027212 */ /* 0x000fe200078e3cff */
[----:B------:R-:W-:Y:S06]  /*10890*/  @!P0 BRA `(.L_x_5036) ;  /* 0x0000000000048947 */ /* 0x000fec0003800000 */
[----:B------:R-:W-:Y:S01]  /*108a0*/  BPT.TRAP 0x1 ;  /* 0x000000040000795c */ /* 0x000fe20000300000 */
.L_x_5036:
[----:B------:R-:W-:Y:S01]  /*108b0*/  IMAD R3, R24, 0x8, R7 ;  /* 0x0000000818037824 */ /* 0x000fe200078e0207 */
[----:B------:R-:W-:-:S04]  /*108c0*/  SHF.L.U32 R2, R2, 0x1f, RZ ;  /* 0x0000001f02027819 */ /* 0x000fc800000006ff */
[----:B------:R-:W2:Y:S02]  /*108d0*/  SYNCS.PHASECHK.TRANS64.TRYWAIT P1, [R3+URZ+0x22840], R2 ;  /* 0x02284002030075a7 */ /* 0x000ea4000802017f */
[----:B--2---:R-:W-:Y:S05]  /*108e0*/  @!P1 BRA `(.L_x_5037) ;  /* 0x00000038008c9947 */ /* 0x004fea0003800000 */
.L_x_5155:
[----:B------:R-:W-:Y:S05]  /*108f0*/  @!P0 BRA `(.L_x_5038) ;  /* 0x0000000000048947 */ /* 0x000fea0003800000 */
[----:B------:R-:W-:Y:S01]  /*10900*/  BPT.TRAP 0x1 ;  /* 0x000000040000795c */ /* 0x000fe20000300000 */
.L_x_5038:
[----:B------:R-:W5:Y:S02]  /*10910*/  SYNCS.PHASECHK.TRANS64.TRYWAIT P1, [R5+URZ+0x22860], R0 ;  /* 0x02286000050075a7 */ /* 0x000f64000802017f */
[----:B-----5:R-:W-:Y:S05]  /*10920*/  @!P1 BRA `(.L_x_5039) ;  /* 0x0000003800909947 */ /* 0x020fea0003800000 */
.L_x_5156:
[----:B------:R-:W-:Y:S05]  /*10930*/  @!P0 BRA `(.L_x_5040) ;  /* 0x0000000000048947 */ /* 0x000fea0003800000 */
[----:B------:R-:W-:Y:S01]  /*10940*/  BPT.TRAP 0x1 ;  /* 0x000000040000795c */ /* 0x000fe20000300000 */
.L_x_5040:
[----:B------:R0:W0:Y:S02]  /*10950*/  SYNCS.PHASECHK.TRANS64.TRYWAIT P0, [R3+URZ+0x22860], R2 ;  /* 0x02286002030075a7 */ /* 0x000024000800017f */
[----:B0-----:R-:W-:Y:S05]  /*10960*/  @!P0 NANOSLEEP.SYNCS 0x989680 ;  /* 0x009896800000895d */ /* 0x001fea0003900000 */
[----:B------:R-:W0:Y:S02]  /*10970*/  @!P0 SYNCS.PHASECHK.TRANS64 P0, [R3+URZ+0x22860], R2 ;  /* 0x02286002030085a7 */ /* 0x000e24000800007f */
[----:B0-----:R-:W-:Y:S05]  /*10980*/  @!P0 BRA `(.L_x_5040) ;  /* 0xfffffffc00f08947 */ /* 0x001fea000383ffff */
.L_x_5032:
[----:B------:R-:W-:Y:S05]  /*10990*/  BSYNC B0 ;  /* 0x0000000000007941 */ /* 0x000fea0003800000 */
.L_x_5031:
[----:B------:R-:W-:Y:S05]  /*109a0*/  EXIT ;  /* 0x000000000000794d */ /* 0x000fea0003800000 */
.L_x_4902:
[----:B0-----:R-:W-:-:S04]  /*109b0*/  IMAD.U32 R3, RZ, RZ, UR51 ;  /* 0x00000033ff037e24 */ /* 0x001fc8000f8e00ff */
[----:B------:R0:W1:Y:S03]  /*109c0*/  SYNCS.PHASECHK.TRANS64.TRYWAIT P0, [R3+URZ+0x22800], R0 ;  /* 0x02280000030075a7 */ /* 0x000066000800017f */
[----:B-1----:R-:W-:Y:S05]  /*109d0*/  @!P0 NANOSLEEP.SYNCS 0x989680 ;  /* 0x009896800000895d */ /* 0x002fea0003900000 */
[----:B------:R-:W1:Y:S02]  /*109e0*/  @!P0 SYNCS.PHASECHK.TRANS64 P0, [R3+URZ+0x22800], R0 ;  /* 0x02280000030085a7 */ /* 0x000e64000800007f */
[----:B-1----:R-:W-:Y:S05]  /*109f0*/  @!P0 BRA `(.L_x_4902) ;  /* 0xfffffffc00ec8947 */ /* 0x002fea000383ffff */
[----:B------:R-:W-:Y:S05]  /*10a00*/  BRA `(.L_x_5041) ;  /* 0xffffff1000207947 */ /* 0x000fea000383ffff */
.L_x_4906:
[----:B-1----:R-:W-:-:S04]  /*10a10*/  IMAD.U32 R3, RZ, RZ, UR22 ;  /* 0x00000016ff037e24 */ /* 0x002fc8000f8e00ff */
[----:B------:R1:W2:Y:S03]  /*10a20*/  SYNCS.PHASECHK.TRANS64.TRYWAIT P1, [R3+URZ+0x22830], R8 ;  /* 0x02283008030075a7 */ /* 0x0002a6000802017f */
[----:B--2---:R-:W-:Y:S05]  /*10a30*/  @!P1 NANOSLEEP.SYNCS 0x989680 ;  /* 0x009896800000995d */ /* 0x004fea0003900000 */
[----:B------:R-:W2:Y:S02]  /*10a40*/  @!P1 SYNCS.PHASECHK.TRANS64 P1, [R3+URZ+0x22830], R8 ;  /* 0x02283008030095a7 */ /* 0x000ea4000802007f */
[----:B--2---:R-:W-:Y:S05]  /*10a50*/  @!P1 BRA `(.L_x_4906) ;  /* 0xfffffffc00ec9947 */ /* 0x004fea000383ffff */
[----:B------:R-:W-:Y:S05]  /*10a60*/  BRA `(.L_x_4905) ;  /* 0xffffff1000447947 */ /* 0x000fea000383ffff */
.L_x_4911:
[----:B---3--:R-:W-:-:S04]  /*10a70*/  IMAD.U32 R9, RZ, RZ, UR22 ;  /* 0x00000016ff097e24 */ /* 0x008fc8000f8e00ff */
[----:B------:R3:W4:Y:S03]  /*10a80*/  SYNCS.PHASECHK.TRANS64.TRYWAIT P1, [R9+URZ+0x22850], R8 ;  /* 0x02285008090075a7 */ /* 0x000726000802017f */
[----:B----4-:R-:W-:Y:S05]  /*10a90*/  @!P1 NANOSLEEP.SYNCS 0x989680 ;  /* 0x009896800000995d */ /* 0x010fea0003900000 */
[----:B------:R-:W4:Y:S02]  /*10aa0*/  @!P1 SYNCS.PHASECHK.TRANS64 P1, [R9+URZ+0x22850], R8 ;  /* 0x02285008090095a7 */ /* 0x000f24000802007f */
[----:B----4-:R-:W-:Y:S05]  /*10ab0*/  @!P1 BRA `(.L_x_4911) ;  /* 0xfffffffc00ec9947 */ /* 0x010fea000383ffff */
[----:B------:R-:W-:Y:S05]  /*10ac0*/  BRA `(.L_x_4910) ;  /* 0xffffff2800447947 */ /* 0x000fea000383ffff */
.L_x_4917:
[----:B-12---:R-:W-:-:S04]  /*10ad0*/  IMAD.U32 R0, RZ, RZ, UR25 ;  /* 0x00000019ff007e24 */ /* 0x006fc8000f8e00ff */
[----:B------:R1:W2:Y:S03]  /*10ae0*/  SYNCS.PHASECHK.TRANS64.TRYWAIT P1, [R0+URZ+0x22830], R7 ;  /* 0x02283007000075a7 */ /* 0x0002a6000802017f */
[----:B--2---:R-:W-:Y:S05]  /*10af0*/  @!P1 NANOSLEEP.SYNCS 0x989680 ;  /* 0x009896800000995d */ /* 0x004fea0003900000 */
[----:B------:R-:W2:Y:S02]  /*10b00*/  @!P1 SYNCS.PHASECHK.TRANS64 P1, [R0+URZ+0x22830], R7 ;  /* 0x02283007000095a7 */ /* 0x000ea4000802007f */
[----:B--2---:R-:W-:Y:S05]  /*10b10*/  @!P1 BRA `(.L_x_4917) ;  /* 0xfffffffc00ec9947 */ /* 0x004fea000383ffff */
[----:B------:R-:W-:Y:S05]  /*10b20*/  BRA `(.L_x_4916) ;  /* 0xffffff2c00807947 */ /* 0x000fea000383ffff */
.L_x_4922:
[----:B--2---:R-:W-:-:S04]  /*10b30*/  IMAD.U32 R10, RZ, RZ, UR25 ;  /* 0x00000019ff0a7e24 */ /* 0x004fc8000f8e00ff */
[----:B------:R2:W3:Y:S03]  /*10b40*/  SYNCS.PHASECHK.TRANS64.TRYWAIT P1, [R10+URZ+0x22850], R7 ;  /* 0x022850070a0075a7 */ /* 0x0004e6000802017f */
[----:B---3--:R-:W-:Y:S05]  /*10b50*/  @!P1 NANOSLEEP.SYNCS 0x989680 ;  /* 0x009896800000995d */ /* 0x008fea0003900000 */
[----:B------:R-:W3:Y:S02]  /*10b60*/  @!P1 SYNCS.PHASECHK.TRANS64 P1, [R10+URZ+0x22850], R7 ;  /* 0x022850070a0095a7 */ /* 0x000ee4000802007f */
[----:B---3--:R-:W-:Y:S05]  /*10b70*/  @!P1 BRA `(.L_x_4922) ;  /* 0xfffffffc00ec9947 */ /* 0x008fea000383ffff */
[----:B------:R-:W-:Y:S05]  /*10b80*/  BRA `(.L_x_4921) ;  /* 0xffffff4c00847947 */ /* 0x000fea000383ffff */
.L_x_4929:
[----:B-1----:R-:W-:-:S04]  /*10b90*/  IMAD.U32 R0, RZ, RZ, UR24 ;  /* 0x00000018ff007e24 */ /* 0x002fc8000f8e00ff */
[----:B------:R1:W2:Y:S03]  /*10ba0*/  SYNCS.PHASECHK.TRANS64.TRYWAIT P1, [R0+URZ+0x22830], R7 ;  /* 0x02283007000075a7 */ /* 0x0002a6000802017f */
[----:B--2---:R-:W-:Y:S05]  /*10bb0*/  @!P1 NANOSLEEP.SYNCS 0x989680 ;  /* 0x009896800000995d */ /* 0x004fea0003900000 */
[----:B------:R-:W2:Y:S02]  /*10bc0*/  @!P1 SYNCS.PHASECHK.TRANS64 P1, [R0+URZ+0x22830], R7 ;  /* 0x02283007000095a7 */ /* 0x000ea4000802007f */
[----:B--2---:R-:W-:Y:S05]  /*10bd0*/  @!P1 BRA `(.L_x_4929) ;  /* 0xfffffffc00ec9947 */ /* 0x004fea000383ffff */
[----:B------:R-:W-:Y:S05]  /*10be0*/  BRA `(.L_x_4928) ;  /* 0xffffff50008c7947 */ /* 0x000fea000383ffff */
.L_x_4934:
[----:B-1----:R-:W-:-:S04]  /*10bf0*/  MOV R10, UR24 ;  /* 0x00000018000a7c02 */ /* 0x002fc80008000f00 */
[----:B------:R1:W2:Y:S03]  /*10c00*/  SYNCS.PHASECHK.TRANS64.TRYWAIT P1, [R10+URZ+0x22850], R7 ;  /* 0x022850070a0075a7 */ /* 0x0002a6000802017f */
[----:B--2---:R-:W-:Y:S05]  /*10c10*/  @!P1 NANOSLEEP.SYNCS 0x989680 ;  /* 0x009896800000995d */ /* 0x004fea0003900000 */
[----:B------:R-:W2:Y:S02]  /*10c20*/  @!P1 SYNCS.PHASECHK.TRANS64 P1, [R10+URZ+0x22850], R7 ;  /* 0x022850070a0095a7 */ /* 0x000ea4000802007f */
[----:B--2---:R-:W-:Y:S05]  /*10c30*/  @!P1 BRA `(.L_x_4934) ;  /* 0xfffffffc00ec9947 */ /* 0x004fea000383ffff */
[----:B------:R-:W-:Y:S05]  /*10c40*/  BRA `(.L_x_4933) ;  /* 0xffffff6800b07947 */ /* 0x000fea000383ffff */
.L_x_4978:
        /* <DEDUP_REMOVED lines=11> */
.L_x_5043:
[----:B------:R-:W-:Y:S05]  /*10d00*/  BSYNC B0 ;  /* 0x0000000000007941 */ /* 0x000fea0003800000 */
.L_x_5042:
[----:B------:R-:W-:Y:S05]  /*10d10*/  BRA `(.L_x_5044) ;  /* 0xffffffbc00907947 */ /* 0x000fea000383ffff */
.L_x_4981:
[----:B0-----:R0:W1:Y:S02]  /*10d20*/  SYNCS.PHASECHK.TRANS64.TRYWAIT P0, [R33+URZ+0x22840], R0 ;  /* 0x02284000210075a7 */ /* 0x001064000800017f */
[----:B-1----:R-:W-:Y:S05]  /*10d30*/  @!P0 NANOSLEEP.SYNCS 0x989680 ;  /* 0x009896800000895d */ /* 0x002fea0003900000 */
[----:B------:R-:W1:Y:S02]  /*10d40*/  @!P0 SYNCS.PHASECHK.TRANS64 P0, [R33+URZ+0x22840], R0 ;  /* 0x02284000210085a7 */ /* 0x000e64000800007f */
[----:B-1----:R-:W-:Y:S05]  /*10d50*/  @!P0 BRA `(.L_x_4981) ;  /* 0xfffffffc00f08947 */ /* 0x002fea000383ffff */
[----:B------:R-:W-:Y:S05]  /*10d60*/  BRA `(.L_x_5045) ;  /* 0xffffffc000447947 */ /* 0x000fea000383ffff */
.L_x_4982:
        /* <DEDUP_REMOVED lines=8> */
.L_x_5047:
[----:B------:R-:W-:Y:S05]  /*10df0*/  BSYNC B0 ;  /* 0x0000000000007941 */ /* 0x000fea0003800000 */
.L_x_5046:
        /* <DEDUP_REMOVED lines=9> */
.L_x_5048:
[----:B------:R-:W-:Y:S02]  /*10e90*/  IMAD.MOV.U32 R13, RZ, RZ, R4 ;  /* 0x000000ffff0d7224 */ /* 0x000fe400078e0004 */
[----:B------:R-:W-:Y:S02]  /*10ea0*/  IMAD.MOV.U32 R12, RZ, RZ, 0x1 ;  /* 0x00000001ff0c7424 */ /* 0x000fe400078e00ff */
[----:B------:R-:W-:-:S07]  /*10eb0*/  IMAD.MOV.U32 R3, RZ, RZ, R14 ;  /* 0x000000ffff037224 */ /* 0x000fce00078e000e */
[----:B------:R-:W-:Y:S05]  /*10ec0*/  WARPSYNC.COLLECTIVE R15, `(.L_x_5049) ;  /* 0x000000000f087348 */ /* 0x000fea0003c00000 */
[----:B------:R0:W1:Y:S02]  /*10ed0*/  SHFL.IDX P6, R14, R13, R12, R11 ;  /* 0x0000000c0d0e7389 */ /* 0x00006400000c000b */
[----:B01----:R-:W-:Y:S01]  /*10ee0*/  ENDCOLLECTIVE ;  /* 0x000000000000791b */ /* 0x003fe20003800000 */
.L_x_5049:
        /* <DEDUP_REMOVED lines=15> */
.L_x_5050:
[----:B------:R-:W-:Y:S02]  /*10fe0*/  @P0 IMAD R7, R5, 0x2, R22 ;  /* 0x0000000205070824 */ /* 0x000fe400078e0216 */
[----:B------:R-:W-:Y:S02]  /*10ff0*/  IMAD.MOV.U32 R13, RZ, RZ, R4 ;  /* 0x000000ffff0d7224 */ /* 0x000fe400078e0004 */
[----:B------:R-:W-:Y:S01]  /*11000*/  IMAD.MOV.U32 R12, RZ, RZ, 0x2 ;  /* 0x00000002ff0c7424 */ /* 0x000fe200078e00ff */
[----:B------:R-:W-:-:S07]  /*11010*/  MOV R3, R14 ;  /* 0x0000000e00037202 */ /* 0x000fce0000000f00 */
[----:B------:R-:W-:Y:S05]  /*11020*/  WARPSYNC.COLLECTIVE R15, `(.L_x_5051) ;  /* 0x000000000f087348 */ /* 0x000fea0003c00000 */
[----:B------:R0:W1:Y:S02]  /*11030*/  SHFL.IDX P6, R14, R13, R12, R11 ;  /* 0x0000000c0d0e7389 */ /* 0x00006400000c000b */
[----:B01----:R-:W-:Y:S01]  /*11040*/  ENDCOLLECTIVE ;  /* 0x000000000000791b */ /* 0x003fe20003800000 */
.L_x_5051:
        /* <DEDUP_REMOVED lines=15> */
.L_x_5052:
[----:B------:R-:W-:Y:S02]  /*11140*/  @P0 IMAD R7, R5, 0x2, R22 ;  /* 0x0000000205070824 */ /* 0x000fe400078e0216 */
[----:B------:R-:W-:Y:S02]  /*11150*/  IMAD.MOV.U32 R13, RZ, RZ, R4 ;  /* 0x000000ffff0d7224 */ /* 0x000fe400078e0004 */
[----:B------:R-:W-:Y:S02]  /*11160*/  IMAD.MOV.U32 R12, RZ, RZ, 0x3 ;  /* 0x00000003ff0c7424 */ /* 0x000fe400078e00ff */
[----:B------:R-:W-:-:S07]  /*11170*/  IMAD.MOV.U32 R3, RZ, RZ, R14 ;  /* 0x000000ffff037224 */ /* 0x000fce00078e000e */
[----:B------:R-:W-:Y:S05]  /*11180*/  WARPSYNC.COLLECTIVE R15, `(.L_x_5053) ;  /* 0x000000000f087348 */ /* 0x000fea0003c00000 */
[----:B------:R0:W1:Y:S02]  /*11190*/  SHFL.IDX P6, R14, R13, R12, R11 ;  /* 0x0000000c0d0e7389 */ /* 0x00006400000c000b */
[----:B01----:R-:W-:Y:S01]  /*111a0*/  ENDCOLLECTIVE ;  /* 0x000000000000791b */ /* 0x003fe20003800000 */
.L_x_5053:
        /* <DEDUP_REMOVED lines=15> */
.L_x_5054:
[----:B------:R-:W-:Y:S02]  /*112a0*/  @P0 IMAD R7, R5, 0x2, R22 ;  /* 0x0000000205070824 */ /* 0x000fe400078e0216 */
[----:B------:R-:W-:Y:S02]  /*112b0*/  IMAD.MOV.U32 R13, RZ, RZ, R4 ;  /* 0x000000ffff0d7224 */ /* 0x000fe400078e0004 */
[----:B------:R-:W-:Y:S02]  /*112c0*/  IMAD.MOV.U32 R12, RZ, RZ, 0x4 ;  /* 0x00000004ff0c7424 */ /* 0x000fe400078e00ff */
[----:B------:R-:W-:-:S07]  /*112d0*/  IMAD.MOV.U32 R3, RZ, RZ, R14 ;  /* 0x000000ffff037224 */ /* 0x000fce00078e000e */
[----:B------:R-:W-:Y:S05]  /*112e0*/  WARPSYNC.COLLECTIVE R15, `(.L_x_5055) ;  /* 0x000000000f087348 */ /* 0x000fea0003c00000 */
[----:B------:R0:W1:Y:S02]  /*112f0*/  SHFL.IDX P6, R14, R13, R12, R11 ;  /* 0x0000000c0d0e7389 */ /* 0x00006400000c000b */
[----:B01----:R-:W-:Y:S01]  /*11300*/  ENDCOLLECTIVE ;  /* 0x000000000000791b */ /* 0x003fe20003800000 */
.L_x_5055:
        /* <DEDUP_REMOVED lines=15> */
.L_x_5056:
[----:B------:R-:W-:Y:S02]  /*11400*/  @P0 IMAD R7, R5, 0x2, R22 ;  /* 0x0000000205070824 */ /* 0x000fe400078e0216 */
[----:B------:R-:W-:Y:S02]  /*11410*/  IMAD.MOV.U32 R13, RZ, RZ, R4 ;  /* 0x000000ffff0d7224 */ /* 0x000fe400078e0004 */
[----:B------:R-:W-:Y:S01]  /*11420*/  IMAD.MOV.U32 R12, RZ, RZ, 0x5 ;  /* 0x00000005ff0c7424 */ /* 0x000fe200078e00ff */
[----:B------:R-:W-:-:S07]  /*11430*/  MOV R3, R14 ;  /* 0x0000000e00037202 */ /* 0x000fce0000000f00 */
[----:B------:R-:W-:Y:S05]  /*11440*/  WARPSYNC.COLLECTIVE R15, `(.L_x_5057) ;  /* 0x000000000f087348 */ /* 0x000fea0003c00000 */
[----:B------:R0:W1:Y:S02]  /*11450*/  SHFL.IDX P6, R14, R13, R12, R11 ;  /* 0x0000000c0d0e7389 */ /* 0x00006400000c000b */
[----:B01----:R-:W-:Y:S01]  /*11460*/  ENDCOLLECTIVE ;  /* 0x000000000000791b */ /* 0x003fe20003800000 */
.L_x_5057:
[----:B------:R-:W-:-:S05]  /*11470*/  @P0 LEA R3, P1, R8, R3, 0x1 ;  /* 0x0000000308030211 */ /* 0x000fca00078208ff */
[----:B------:R-:W-:-:S05]  /*11480*/  @P0 IMAD.X R2, RZ, RZ, R2, P1 ;  /* 0x000000ffff020224 */ /* 0x000fca00008e0602 */
[----:B------:R-:W-:Y:S01]  /*11490*/  @P0 LOP3.LUT R3, R3, R2, RZ, 0x3c, !PT ;  /* 0x0000000203030212 */ /* 0x000fe200078e3cff */
[----:B------:R-:W-:-:S03]  /*114a0*/  IMAD.MOV.U32 R13, RZ, RZ, R0 ;  /* 0x000000ffff0d7224 */ /* 0x000fc600078e0000 */
[----:B------:R-:W-:-:S04]  /*114b0*/  @P0 LOP3.LUT R2, R3, R2, RZ, 0x3c, !PT ;  /* 0x0000000203020212 */ /* 0x000fc800078e3cff */
[----:B------:R-:W-:Y:S01]  /*114c0*/  @P0 LOP3.LUT R3, R3, R2, RZ, 0x3c, !PT ;  /* 0x0000000203030212 */ /* 0x000fe200078e3cff */
[----:B------:R-:W-:-:S04]  /*114d0*/  IMAD.MOV.U32 R4, RZ, RZ, R14 ;  /* 0x000000ffff047224 */ /* 0x000fc800078e000e */
[----:B------:R-:W-:Y:S01]  /*114e0*/  @!PT LDS RZ, [RZ] ;  /* 0x00000000fffff984 */ /* 0x000fe20000000800 */
[----:B------:R-:W-:Y:S01]  /*114f0*/  @!PT LDS RZ, [RZ] ;  /* 0x00000000fffff984 */ /* 0x000fe20000000800 */
[----:B------:R-:W-:Y:S01]  /*11500*/  @!PT LDS RZ, [RZ] ;  /* 0x00000000fffff984 */ /* 0x000fe20000000800 */
[----:B------:R0:W-:Y:S03]  /*11510*/  @P0 LDGSTS.E.BYPASS.LTC128B.128 [R7+0x1e400], desc[UR48][R2.64], !P2 ;  /* 0x1e40000002070fae */ /* 0x0001e6000d101d70 */
[----:B0-----:R-:W-:Y:S05]  /*11520*/  WARPSYNC.COLLECTIVE R15, `(.L_x_5058) ;  /* 0x000000000f087348 */ /* 0x001fea0003c00000 */
[----:B------:R1:W2:Y:S02]  /*11530*/  SHFL.IDX P6, R14, R13, R12, R11 ;  /* 0x0000000c0d0e7389 */ /* 0x0002a400000c000b */
[----:B012---:R-:W-:Y:S01]  /*11540*/  ENDCOLLECTIVE ;  /* 0x000000000000791b */ /* 0x007fe20003800000 */
.L_x_5058:
[----:B------:R-:W-:Y:S01]  /*11550*/  IMAD.MOV.U32 R0, RZ, RZ, R14 ;  /* 0x000000ffff007224 */ /* 0x000fe200078e000e */
[----:B------:R-:W-:Y:S06]  /*11560*/  BRA `(.L_x_5059) ;  /* 0xffffffbc00ac7947 */ /* 0x000fec000383ffff */
.L_x_4987:
[----:B------:R-:W-:Y:S02]  /*11570*/  IMAD.MOV.U32 R13, RZ, RZ, R4 ;  /* 0x000000ffff0d7224 */ /* 0x000fe400078e0004 */
[----:B------:R-:W-:Y:S02]  /*11580*/  IMAD.MOV.U32 R12, RZ, RZ, RZ ;  /* 0x000000ffff0c7224 */ /* 0x000fe400078e00ff */
[----:B------:R-:W-:Y:S02]  /*11590*/  IMAD.MOV.U32 R11, RZ, RZ, 0x181f ;  /* 0x0000181fff0b7424 */ /* 0x000fe400078e00ff */
[----:B------:R-:W-:Y:S02]  /*115a0*/  IMAD.MOV.U32 R15, RZ, RZ, -0x1 ;  /* 0xffffffffff0f7424 */ /* 0x000fe400078e00ff */
[----:B-----5:R-:W-:Y:S02]  /*115b0*/  IMAD R5, R9, R6, RZ ;  /* 0x0000000609057224 */ /* 0x020fe400078e02ff */
[----:B------:R-:W-:-:S07]  /*115c0*/  IMAD R17, R17, 0x80, R8 ;  /* 0x0000008011117824 */ /* 0x000fce00078e0208 */
[----:B------:R-:W-:Y:S05]  /*115d0*/  WARPSYNC.COLLECTIVE R15, `(.L_x_5060) ;  /* 0x000000000f087348 */ /* 0x000fea0003c00000 */
[----:B------:R0:W1:Y:S02]  /*115e0*/  SHFL.IDX P6, R14, R13, R12, R11 ;  /* 0x0000000c0d0e7389 */ /* 0x00006400000c000b */
[----:B01----:R-:W-:Y:S01]  /*115f0*/  ENDCOLLECTIVE ;  /* 0x000000000000791b */ /* 0x003fe20003800000 */
.L_x_5060:
[C---:B------:R-:W-:Y:S01]  /*11600*/  VIADD R6, R17.reuse, 0x10 ;  /* 0x0000001011067836 */ /* 0x040fe20000000000 */
[----:B------:R-:W-:Y:S01]  /*11610*/  ISETP.GE.AND P0, PT, R17, R5, PT ;  /* 0x000000051100720c */ /* 0x000fe20003f06270 */
[----:B------:R-:W-:Y:S02]  /*11620*/  IMAD.MOV.U32 R13, RZ, RZ, R0 ;  /* 0x000000ffff0d7224 */ /* 0x000fe400078e0000 */
[----:B------:R-:W-:-:S10]  /*11630*/  IMAD.MOV.U32 R2, RZ, RZ, R14 ;  /* 0x000000ffff027224 */ /* 0x000fd400078e000e */
[----:B------:R-:W-:Y:S05]  /*11640*/  WARPSYNC.COLLECTIVE R15, `(.L_x_5061) ;  /* 0x000000000f087348 */ /* 0x000fea0003c00000 */
[----:B------:R0:W1:Y:S02]  /*11650*/  SHFL.IDX P6, R14, R13, R12, R11 ;  /* 0x0000000c0d0e7389 */ /* 0x00006400000c000b */
[----:B01----:R-:W-:Y:S01]  /*11660*/  ENDCOLLECTIVE ;  /* 0x000000000000791b */ /* 0x003fe20003800000 */
.L_x_5061:
[----:B------:R-:W-:Y:S02]  /*11670*/  IMAD.MOV.U32 R13, RZ, RZ, R4 ;  /* 0x000000ffff0d7224 */ /* 0x000fe400078e0004 */
[----:B------:R-:W-:Y:S02]  /*11680*/  IMAD.MOV.U32 R12, RZ, RZ, 0x1 ;  /* 0x00000001ff0c7424 */ /* 0x000fe400078e00ff */
[----:B------:R-:W-:-:S07]  /*11690*/  IMAD.MOV.U32 R3, RZ, RZ, R14 ;  /* 0x000000ffff037224 */ /* 0x000fce00078e000e */
[----:B------:R-:W-:Y:S05]  /*116a0*/  WARPSYNC.COLLECTIVE R15, `(.L_x_5062) ;  /* 0x000000000f087348 */ /* 0x000fea0003c00000 */
[----:B------:R0:W1:Y:S02]  /*116b0*/  SHFL.IDX P6, R14, R13, R12, R11 ;  /* 0x0000000c0d0e7389 */ /* 0x00006400000c000b */
[----:B01----:R-:W-:Y:S01]  /*116c0*/  ENDCOLLECTIVE ;  /* 0x000000000000791b */ /* 0x003fe20003800000 */
.L_x_5062:
[----:B------:R-:W-:-:S05]  /*116d0*/  @!P0 LEA R3, P2, R7, R3, 0x1 ;  /* 0x0000000307038211 */ /* 0x000fca00078408ff */
[----:B------:R-:W-:-:S05]  /*116e0*/  @!P0 IMAD.X R2, RZ, RZ, R2, P2 ;  /* 0x000000ffff028224 */ /* 0x000fca00010e0602 */
[----:B------:R-:W-:Y:S02]  /*116f0*/  @!P0 LOP3.LUT R3, R3, R2, RZ, 0x3c, !PT ;  /* 0x0000000203038212 */ /* 0x000fe400078e3cff */
[----:B------:R-:W-:Y:S02]  /*11700*/  MOV R13, R0 ;  /* 0x00000000000d7202 */ /* 0x000fe40000000f00 */
        /* <DEDUP_REMOVED lines=11> */
.L_x_5063:
[----:B------:R-:W-:Y:S02]  /*117c0*/  IMAD.MOV.U32 R13, RZ, RZ, R4 ;  /* 0x000000ffff0d7224 */ /* 0x000fe400078e0004 */
[----:B------:R-:W-:Y:S02]  /*117d0*/  IMAD.MOV.U32 R12, RZ, RZ, 0x2 ;  /* 0x00000002ff0c7424 */ /* 0x000fe400078e00ff */
[----:B------:R-:W-:-:S07]  /*117e0*/  IMAD.MOV.U32 R3, RZ, RZ, R14 ;  /* 0x000000ffff037224 */ /* 0x000fce00078e000e */
[----:B------:R-:W-:Y:S05]  /*117f0*/  WARPSYNC.COLLECTIVE R15, `(.L_x_5064) ;  /* 0x000000000f087348 */ /* 0x000fea0003c00000 */
[----:B------:R0:W1:Y:S02]  /*11800*/  SHFL.IDX P6, R14, R13, R12, R11 ;  /* 0x0000000c0d0e7389 */ /* 0x00006400000c000b */
[----:B01----:R-:W-:Y:S01]  /*11810*/  ENDCOLLECTIVE ;  /* 0x000000000000791b */ /* 0x003fe20003800000 */
.L_x_5064:
        /* <DEDUP_REMOVED lines=16> */
.L_x_5065:
[----:B------:R-:W-:Y:S02]  /*11920*/  IMAD.MOV.U32 R13, RZ, RZ, R4 ;  /* 0x000000ffff0d7224 */ /* 0x000fe400078e0004 */
[----:B------:R-:W-:Y:S02]  /*11930*/  IMAD.MOV.U32 R12, RZ, RZ, 0x3 ;  /* 0x00000003ff0c7424 */ /* 0x000fe400078e00ff */
[----:B------:R-:W-:-:S07]  /*11940*/  IMAD.MOV.U32 R3, RZ, RZ, R14 ;  /* 0x000000ffff037224 */ /* 0x000fce00078e000e */
[----:B------:R-:W-:Y:S05]  /*11950*/  WARPSYNC.COLLECTIVE R15, `(.L_x_5066) ;  /* 0x000000000f087348 */ /* 0x000fea0003c00000 */
[----:B------:R0:W1:Y:S02]  /*11960*/  SHFL.IDX P6, R14, R13, R12, R11 ;  /* 0x0000000c0d0e7389 */ /* 0x00006400000c000b */
[----:B01----:R-:W-:Y:S01]  /*11970*/  ENDCOLLECTIVE ;  /* 0x000000000000791b */ /* 0x003fe20003800000 */
.L_x_5066:
        /* <DEDUP_REMOVED lines=16> */
.L_x_5067:
[----:B------:R-:W-:Y:S02]  /*11a80*/  IMAD.MOV.U32 R13, RZ, RZ, R4 ;  /* 0x000000ffff0d7224 */ /* 0x000fe400078e0004 */
[----:B------:R-:W-:Y:S02]  /*11a90*/  IMAD.MOV.U32 R12, RZ, RZ, 0x4 ;  /* 0x00000004ff0c7424 */ /* 0x000fe400078e00ff */
[----:B------:R-:W-:-:S07]  /*11aa0*/  IMAD.MOV.U32 R3, RZ, RZ, R14 ;  /* 0x000000ffff037224 */ /* 0x000fce00078e000e */
[----:B------:R-:W-:Y:S05]  /*11ab0*/  WARPSYNC.COLLECTIVE R15, `(.L_x_5068) ;  /* 0x000000000f087348 */ /* 0x000fea0003c00000 */
[----:B------:R0:W1:Y:S02]  /*11ac0*/  SHFL.IDX P6, R14, R13, R12, R11 ;  /* 0x0000000c0d0e7389 */ /* 0x00006400000c000b */
[----:B01----:R-:W-:Y:S01]  /*11ad0*/  ENDCOLLECTIVE ;  /* 0x000000000000791b */ /* 0x003fe20003800000 */
.L_x_5068:
        /* <DEDUP_REMOVED lines=16> */
.L_x_5069:
[----:B------:R-:W-:Y:S02]  /*11be0*/  IMAD.MOV.U32 R13, RZ, RZ, R4 ;  /* 0x000000ffff0d7224 */ /* 0x000fe400078e0004 */
[----:B------:R-:W-:Y:S02]  /*11bf0*/  IMAD.MOV.U32 R12, RZ, RZ, 0x5 ;  /* 0x00000005ff0c7424 */ /* 0x000fe400078e00ff */
[----:B------:R-:W-:-:S07]  /*11c00*/  IMAD.MOV.U32 R3, RZ, RZ, R14 ;  /* 0x000000ffff037224 */ /* 0x000fce00078e000e */
[----:B------:R-:W-:Y:S05]  /*11c10*/  WARPSYNC.COLLECTIVE R15, `(.L_x_5070) ;  /* 0x000000000f087348 */ /* 0x000fea0003c00000 */
[----:B------:R0:W1:Y:S02]  /*11c20*/  SHFL.IDX P6, R14, R13, R12, R11 ;  /* 0x0000000c0d0e7389 */ /* 0x00006400000c000b */
[----:B01----:R-:W-:Y:S01]  /*11c30*/  ENDCOLLECTIVE ;  /* 0x000000000000791b */ /* 0x003fe20003800000 */
.L_x_5070:
        /* <DEDUP_REMOVED lines=16> */
.L_x_5071:
[----:B------:R-:W-:Y:S02]  /*11d40*/  IMAD.MOV.U32 R13, RZ, RZ, R4 ;  /* 0x000000ffff0d7224 */ /* 0x000fe400078e0004 */
[----:B------:R-:W-:Y:S02]  /*11d50*/  IMAD.MOV.U32 R12, RZ, RZ, 0x6 ;  /* 0x00000006ff0c7424 */ /* 0x000fe400078e00ff */
[----:B------:R-:W-:-:S07]  /*11d60*/  IMAD.MOV.U32 R3, RZ, RZ, R14 ;  /* 0x000000ffff037224 */ /* 0x000fce00078e000e */
[----:B------:R-:W-:Y:S05]  /*11d70*/  WARPSYNC.COLLECTIVE R15, `(.L_x_5072) ;  /* 0x000000000f087348 */ /* 0x000fea0003c00000 */
[----:B------:R0:W1:Y:S02]  /*11d80*/  SHFL.IDX P6, R14, R13, R12, R11 ;  /* 0x0000000c0d0e7389 */ /* 0x00006400000c000b */
[----:B01----:R-:W-:Y:S01]  /*11d90*/  ENDCOLLECTIVE ;  /* 0x000000000000791b */ /* 0x003fe20003800000 */
.L_x_5072:
        /* <DEDUP_REMOVED lines=16> */
.L_x_5073:
[----:B------:R-:W-:Y:S02]  /*11ea0*/  IMAD.MOV.U32 R13, RZ, RZ, R4 ;  /* 0x000000ffff0d7224 */ /* 0x000fe400078e0004 */
[----:B------:R-:W-:Y:S02]  /*11eb0*/  IMAD.MOV.U32 R12, RZ, RZ, 0x7 ;  /* 0x00000007ff0c7424 */ /* 0x000fe400078e00ff */
[----:B------:R-:W-:-:S07]  /*11ec0*/  IMAD.MOV.U32 R3, RZ, RZ, R14 ;  /* 0x000000ffff037224 */ /* 0x000fce00078e000e */
[----:B------:R-:W-:Y:S05]  /*11ed0*/  WARPSYNC.COLLECTIVE R15, `(.L_x_5074) ;  /* 0x000000000f087348 */ /* 0x000fea0003c00000 */
[----:B------:R0:W1:Y:S02]  /*11ee0*/  SHFL.IDX P6, R14, R13, R12, R11 ;  /* 0x0000000c0d0e7389 */ /* 0x00006400000c000b */
[----:B01----:R-:W-:Y:S01]  /*11ef0*/  ENDCOLLECTIVE ;  /* 0x000000000000791b */ /* 0x003fe20003800000 */
.L_x_5074:
[----:B------:R-:W-:-:S05]  /*11f00*/  @!P0 LEA R3, P2, R7, R3, 0x1 ;  /* 0x0000000307038211 */ /* 0x000fca00078408ff */
[----:B------:R-:W-:-:S05]  /*11f10*/  @!P0 IMAD.X R2, RZ, RZ, R2, P2 ;  /* 0x000000ffff028224 */ /* 0x000fca00010e0602 */
[----:B------:R-:W-:Y:S01]  /*11f20*/  @!P0 LOP3.LUT R3, R3, R2, RZ, 0x3c, !PT ;  /* 0x0000000203038212 */ /* 0x000fe200078e3cff */
[----:B------:R-:W-:-:S03]  /*11f30*/  IMAD.MOV.U32 R13, RZ, RZ, R0 ;  /* 0x000000ffff0d7224 */ /* 0x000fc600078e0000 */
[----:B------:R-:W-:-:S04]  /*11f40*/  @!P0 LOP3.LUT R2, R3, R2, RZ, 0x3c, !PT ;  /* 0x0000000203028212 */ /* 0x000fc800078e3cff */
[----:B------:R-:W-:Y:S01]  /*11f50*/  @!P0 LOP3.LUT R3, R3, R2, RZ, 0x3c, !PT ;  /* 0x0000000203038212 */ /* 0x000fe200078e3cff */
[----:B------:R-:W-:-:S04]  /*11f60*/  IMAD.MOV.U32 R4, RZ, RZ, R14 ;  /* 0x000000ffff047224 */ /* 0x000fc800078e000e */
[----:B------:R-:W-:Y:S01]  /*11f70*/  @!PT LDS RZ, [RZ] ;  /* 0x00000000fffff984 */ /* 0x000fe20000000800 */
[----:B------:R-:W-:Y:S01]  /*11f80*/  @!PT LDS RZ, [RZ] ;  /* 0x00000000fffff984 */ /* 0x000fe20000000800 */
[----:B------:R-:W-:Y:S01]  /*11f90*/  @!PT LDS RZ, [RZ] ;  /* 0x00000000fffff984 */ /* 0x000fe20000000800 */
[----:B------:R0:W-:Y:S03]  /*11fa0*/  @!P0 LDGSTS.E.BYPASS.LTC128B.128 [R36+0x1b400], desc[UR48][R2.64], !P1 ;  /* 0x1b40000002248fae */ /* 0x0001e6000c901d70 */
[----:B0-----:R-:W-:Y:S05]  /*11fb0*/  WARPSYNC.COLLECTIVE R15, `(.L_x_5075) ;  /* 0x000000000f087348 */ /* 0x001fea0003c00000 */
[----:B------:R1:W2:Y:S02]  /*11fc0*/  SHFL.IDX P6, R14, R13, R12, R11 ;  /* 0x0000000c0d0e7389 */ /* 0x0002a400000c000b */
[----:B012---:R-:W-:Y:S01]  /*11fd0*/  ENDCOLLECTIVE ;  /* 0x000000000000791b */ /* 0x007fe20003800000 */
.L_x_5075:
[----:B------:R-:W-:Y:S05]  /*11fe0*/  BRA `(.L_x_5076) ;  /* 0xffffffc0001c7947 */ /* 0x000fea000383ffff */
.L_x_4990:
[----:B0-----:R0:W1:Y:S02]  /*11ff0*/  SYNCS.PHASECHK.TRANS64.TRYWAIT P0, [R22+URZ+0x22820], R3 ;  /* 0x02282003160075a7 */ /* 0x001064000800017f */
[----:B-1----:R-:W-:Y:S05]  /*12000*/  @!P0 NANOSLEEP.SYNCS 0x989680 ;  /* 0x009896800000895d */ /* 0x002fea0003900000 */
[----:B------:R-:W1:Y:S02]  /*12010*/  @!P0 SYNCS.PHASECHK.TRANS64 P0, [R22+URZ+0x22820], R3 ;  /* 0x02282003160085a7 */ /* 0x000e64000800007f */
[----:B-1----:R-:W-:Y:S05]  /*12020*/  @!P0 BRA `(.L_x_4990) ;  /* 0xfffffffc00f08947 */ /* 0x002fea000383ffff */
[----:B------:R-:W-:Y:S05]  /*12030*/  BRA `(.L_x_5077) ;  /* 0xffffffc000787947 */ /* 0x000fea000383ffff */
.L_x_4993:
[----:B-1----:R1:W2:Y:S02]  /*12040*/  SYNCS.PHASECHK.TRANS64.TRYWAIT P0, [R33+URZ+0x22860], R0 ;  /* 0x02286000210075a7 */ /* 0x0022a4000800017f */
[----:B--2---:R-:W-:Y:S05]  /*12050*/  @!P0 NANOSLEEP.SYNCS 0x989680 ;  /* 0x009896800000895d */ /* 0x004fea0003900000 */
[----:B------:R-:W2:Y:S02]  /*12060*/  @!P0 SYNCS.PHASECHK.TRANS64 P0, [R33+URZ+0x22860], R0 ;  /* 0x02286000210085a7 */ /* 0x000ea4000800007f */
[----:B--2---:R-:W-:Y:S05]  /*12070*/  @!P0 BRA `(.L_x_4993) ;  /* 0xfffffffc00f08947 */ /* 0x004fea000383ffff */
[----:B------:R-:W-:Y:S05]  /*12080*/  BRA `(.L_x_5078) ;  /* 0xffffffc000887947 */ /* 0x000fea000383ffff */
.L_x_4994:
        /* <DEDUP_REMOVED lines=8> */
.L_x_5080:
[----:B------:R-:W-:Y:S05]  /*12110*/  BSYNC B0 ;  /* 0x0000000000007941 */ /* 0x000fea0003800000 */
.L_x_5079:
        /* <DEDUP_REMOVED lines=13> */
.L_x_5081:
        /* <DEDUP_REMOVED lines=11> */
.L_x_5082:
        /* <DEDUP_REMOVED lines=17> */
.L_x_5083:
[----:B------:R-:W-:Y:S02]  /*123b0*/  IMAD.MOV.U32 R13, RZ, RZ, R6 ;  /* 0x000000ffff0d7224 */ /* 0x000fe400078e0006 */
[----:B------:R-:W-:Y:S01]  /*123c0*/  IMAD.MOV.U32 R12, RZ, RZ, 0x2 ;  /* 0x00000002ff0c7424 */ /* 0x000fe200078e00ff */
[----:B------:R-:W-:-:S13]  /*123d0*/  IADD3 R2, P4, R14, R0, RZ ;  /* 0x000000000e027210 */ /* 0x000fda0007f9e0ff */
[----:B------:R-:W-:Y:S05]  /*123e0*/  WARPSYNC.COLLECTIVE R15, `(.L_x_5084) ;  /* 0x000000000f087348 */ /* 0x000fea0003c00000 */
[----:B------:R0:W1:Y:S02]  /*123f0*/  SHFL.IDX P6, R14, R13, R12, R11 ;  /* 0x0000000c0d0e7389 */ /* 0x00006400000c000b */
[----:B01----:R-:W-:Y:S01]  /*12400*/  ENDCOLLECTIVE ;  /* 0x000000000000791b */ /* 0x003fe20003800000 */
.L_x_5084:
[----:B------:R-:W-:Y:S01]  /*12410*/  IMAD.X R3, RZ, RZ, R3, P4 ;  /* 0x000000ffff037224 */ /* 0x000fe200020e0603 */
[----:B------:R-:W-:Y:S02]  /*12420*/  ISETP.LT.OR P4, PT, R32, 0x11, P3 ;  /* 0x000000112000780c */ /* 0x000fe40001f81670 */
[----:B------:R-:W-:-:S11]  /*12430*/  MOV R13, R5 ;  /* 0x00000005000d7202 */ /* 0x000fd60000000f00 */
        /* <DEDUP_REMOVED lines=14> */
.L_x_5085:
[----:B------:R-:W-:Y:S02]  /*12520*/  IMAD.MOV.U32 R13, RZ, RZ, R6 ;  /* 0x000000ffff0d7224 */ /* 0x000fe400078e0006 */
[----:B------:R-:W-:Y:S01]  /*12530*/  IMAD.MOV.U32 R12, RZ, RZ, 0x3 ;  /* 0x00000003ff0c7424 */ /* 0x000fe200078e00ff */
[----:B------:R-:W-:-:S13]  /*12540*/  IADD3 R2, P4, R14, R0, RZ ;  /* 0x000000000e027210 */ /* 0x000fda0007f9e0ff */
[----:B------:R-:W-:Y:S05]  /*12550*/  WARPSYNC.COLLECTIVE R15, `(.L_x_5086) ;  /* 0x000000000f087348 */ /* 0x000fea0003c00000 */
[----:B------:R0:W1:Y:S02]  /*12560*/  SHFL.IDX P6, R14, R13, R12, R11 ;  /* 0x0000000c0d0e7389 */ /* 0x00006400000c000b */
[----:B01----:R-:W-:Y:S01]  /*12570*/  ENDCOLLECTIVE ;  /* 0x000000000000791b */ /* 0x003fe20003800000 */
.L_x_5086:
        /* <DEDUP_REMOVED lines=17> */
.L_x_5087:
[----:B------:R-:W-:Y:S02]  /*12690*/  IMAD.MOV.U32 R13, RZ, RZ, R6 ;  /* 0x000000ffff0d7224 */ /* 0x000fe400078e0006 */
[----:B------:R-:W-:Y:S01]  /*126a0*/  IMAD.MOV.U32 R12, RZ, RZ, 0x4 ;  /* 0x00000004ff0c7424 */ /* 0x000fe200078e00ff */
[----:B------:R-:W-:-:S13]  /*126b0*/  IADD3 R2, P4, R14, R0, RZ ;  /* 0x000000000e027210 */ /* 0x000fda0007f9e0ff */
[----:B------:R-:W-:Y:S05]  /*126c0*/  WARPSYNC.COLLECTIVE R15, `(.L_x_5088) ;  /* 0x000000000f087348 */ /* 0x000fea0003c00000 */
[----:B------:R0:W1:Y:S02]  /*126d0*/  SHFL.IDX P6, R14, R13, R12, R11 ;  /* 0x0000000c0d0e7389 */ /* 0x00006400000c000b */
[----:B01----:R-:W-:Y:S01]  /*126e0*/  ENDCOLLECTIVE ;  /* 0x000000000000791b */ /* 0x003fe20003800000 */
.L_x_5088:
        /* <DEDUP_REMOVED lines=17> */
.L_x_5089:
[----:B------:R-:W-:Y:S02]  /*12800*/  IMAD.MOV.U32 R13, RZ, RZ, R6 ;  /* 0x000000ffff0d7224 */ /* 0x000fe400078e0006 */
[----:B------:R-:W-:Y:S01]  /*12810*/  IMAD.MOV.U32 R12, RZ, RZ, 0x5 ;  /* 0x00000005ff0c7424 */ /* 0x000fe200078e00ff */
[----:B------:R-:W-:-:S13]  /*12820*/  IADD3 R2, P4, R14, R0, RZ ;  /* 0x000000000e027210 */ /* 0x000fda0007f9e0ff */
[----:B------:R-:W-:Y:S05]  /*12830*/  WARPSYNC.COLLECTIVE R15, `(.L_x_5090) ;  /* 0x000000000f087348 */ /* 0x000fea0003c00000 */
[----:B------:R0:W1:Y:S02]  /*12840*/  SHFL.IDX P6, R14, R13, R12, R11 ;  /* 0x0000000c0d0e7389 */ /* 0x00006400000c000b */
[----:B01----:R-:W-:Y:S01]  /*12850*/  ENDCOLLECTIVE ;  /* 0x000000000000791b */ /* 0x003fe20003800000 */
.L_x_5090:
        /* <DEDUP_REMOVED lines=12> */
.L_x_5091:
        /* <DEDUP_REMOVED lines=9> */
.L_x_5001:
[----:B0-----:R0:W1:Y:S02]  /*129b0*/  SYNCS.PHASECHK.TRANS64.TRYWAIT P0, [R10+URZ+0x22840], R20 ;  /* 0x022840140a0075a7 */ /* 0x001064000800017f */
[----:B-1----:R-:W-:Y:S05]  /*129c0*/  @!P0 NANOSLEEP.SYNCS 0x989680 ;  /* 0x009896800000895d */ /* 0x002fea0003900000 */
[----:B------:R-:W1:Y:S02]  /*129d0*/  @!P0 SYNCS.PHASECHK.TRANS64 P0, [R10+URZ+0x22840], R20 ;  /* 0x022840140a0085a7 */ /* 0x000e64000800007f */
[----:B-1----:R-:W-:Y:S05]  /*129e0*/  @!P0 BRA `(.L_x_5001) ;  /* 0xfffffffc00f08947 */ /* 0x002fea000383ffff */
[----:B------:R-:W-:Y:S05]  /*129f0*/  BRA `(.L_x_5093) ;  /* 0xffffffc000f07947 */ /* 0x000fea000383ffff */
.L_x_5002:
        /* <DEDUP_REMOVED lines=8> */
.L_x_5095:
[----:B------:R-:W-:Y:S05]  /*12a80*/  BSYNC B1 ;  /* 0x0000000000017941 */ /* 0x000fea0003800000 */
.L_x_5094:
[----:B------:R-:W-:Y:S01]  /*12a90*/  IMAD.MOV.U32 R13, RZ, RZ, R6 ;  /* 0x000000ffff0d7224 */ /* 0x000fe200078e0006 */
[----:B------:R-:W-:Y:S01]  /*12aa0*/  MOV R3, R14 ;  /* 0x0000000e00037202 */ /* 0x000fe20000000f00 */
[----:B------:R-:W-:Y:S02]  /*12ab0*/  IMAD.MOV.U32 R12, RZ, RZ, RZ ;  /* 0x000000ffff0c7224 */ /* 0x000fe400078e00ff */
[----:B------:R-:W-:Y:S02]  /*12ac0*/  IMAD.MOV.U32 R11, RZ, RZ, 0x181f ;  /* 0x0000181fff0b7424 */ /* 0x000fe400078e00ff */
[----:B------:R-:W-:Y:S02]  /*12ad0*/  IMAD.MOV.U32 R15, RZ, RZ, -0x1 ;  /* 0xffffffffff0f7424 */ /* 0x000fe400078e00ff */
[----:B------:R-:W-:-:S07]  /*12ae0*/  IMAD R7, R7, 0x2, R22 ;  /* 0x0000000207077824 */ /* 0x000fce00078e0216 */
[----:B------:R-:W-:Y:S05]  /*12af0*/  WARPSYNC.COLLECTIVE R15, `(.L_x_5096) ;  /* 0x000000000f087348 */ /* 0x000fea0003c00000 */
[----:B------:R0:W1:Y:S02]  /*12b00*/  SHFL.IDX P6, R14, R13, R12, R11 ;  /* 0x0000000c0d0e7389 */ /* 0x00006400000c000b */
[----:B01----:R-:W-:Y:S01]  /*12b10*/  ENDCOLLECTIVE ;  /* 0x000000000000791b */ /* 0x003fe20003800000 */
.L_x_5096:
[----:B------:R-:W-:Y:S02]  /*12b20*/  IMAD.MOV.U32 R13, RZ, RZ, R8 ;  /* 0x000000ffff0d7224 */ /* 0x000fe400078e0008 */
[----:B------:R-:W-:Y:S02]  /*12b30*/  IMAD.MOV.U32 R12, RZ, RZ, 0x1 ;  /* 0x00000001ff0c7424 */ /* 0x000fe400078e00ff */
[----:B------:R-:W-:-:S07]  /*12b40*/  IMAD.MOV.U32 R2, RZ, RZ, R14 ;  /* 0x000000ffff027224 */ /* 0x000fce00078e000e */
[----:B------:R-:W-:Y:S05]  /*12b50*/  WARPSYNC.COLLECTIVE R15, `(.L_x_5097) ;  /* 0x000000000f087348 */ /* 0x000fea0003c00000 */
[----:B------:R0:W1:Y:S02]  /*12b60*/  SHFL.IDX P6, R14, R13, R12, R11 ;  /* 0x0000000c0d0e7389 */ /* 0x00006400000c000b */
[----:B01----:R-:W-:Y:S01]  /*12b70*/  ENDCOLLECTIVE ;  /* 0x000000000000791b */ /* 0x003fe20003800000 */
.L_x_5097:
        /* <DEDUP_REMOVED lines=11> */
.L_x_5098:
[----:B------:R-:W-:Y:S02]  /*12c30*/  IMAD.MOV.U32 R13, RZ, RZ, R8 ;  /* 0x000000ffff0d7224 */ /* 0x000fe400078e0008 */
[----:B------:R-:W-:Y:S02]  /*12c40*/  IMAD.MOV.U32 R12, RZ, RZ, 0x2 ;  /* 0x00000002ff0c7424 */ /* 0x000fe400078e00ff */
[----:B------:R-:W-:-:S07]  /*12c50*/  IMAD.MOV.U32 R2, RZ, RZ, R14 ;  /* 0x000000ffff027224 */ /* 0x000fce00078e000e */
[----:B------:R-:W-:Y:S05]  /*12c60*/  WARPSYNC.COLLECTIVE R15, `(.L_x_5099) ;  /* 0x000000000f087348 */ /* 0x000fea0003c00000 */
[----:B------:R0:W1:Y:S02]  /*12c70*/  SHFL.IDX P6, R14, R13, R12, R11 ;  /* 0x0000000c0d0e7389 */ /* 0x00006400000c000b */
[----:B01----:R-:W-:Y:S01]  /*12c80*/  ENDCOLLECTIVE ;  /* 0x000000000000791b */ /* 0x003fe20003800000 */
.L_x_5099:
        /* <DEDUP_REMOVED lines=11> */
.L_x_5100:
[----:B------:R-:W-:Y:S01]  /*12d40*/  MOV R13, R8 ;  /* 0x00000008000d7202 */ /* 0x000fe20000000f00 */
[----:B------:R-:W-:Y:S02]  /*12d50*/  IMAD.MOV.U32 R12, RZ, RZ, 0x3 ;  /* 0x00000003ff0c7424 */ /* 0x000fe400078e00ff */
[----:B------:R-:W-:-:S07]  /*12d60*/  IMAD.MOV.U32 R2, RZ, RZ, R14 ;  /* 0x000000ffff027224 */ /* 0x000fce00078e000e */
[----:B------:R-:W-:Y:S05]  /*12d70*/  WARPSYNC.COLLECTIVE R15, `(.L_x_5101) ;  /* 0x000000000f087348 */ /* 0x000fea0003c00000 */
[----:B------:R0:W1:Y:S02]  /*12d80*/  SHFL.IDX P6, R14, R13, R12, R11 ;  /* 0x0000000c0d0e7389 */ /* 0x00006400000c000b */
[----:B01----:R-:W-:Y:S01]  /*12d90*/  ENDCOLLECTIVE ;  /* 0x000000000000791b */ /* 0x003fe20003800000 */
.L_x_5101:
        /* <DEDUP_REMOVED lines=11> */
.L_x_5102:
[----:B------:R-:W-:Y:S02]  /*12e50*/  IMAD.MOV.U32 R13, RZ, RZ, R8 ;  /* 0x000000ffff0d7224 */ /* 0x000fe400078e0008 */
[----:B------:R-:W-:Y:S02]  /*12e60*/  IMAD.MOV.U32 R12, RZ, RZ, 0x4 ;  /* 0x00000004ff0c7424 */ /* 0x000fe400078e00ff */
[----:B------:R-:W-:-:S07]  /*12e70*/  IMAD.MOV.U32 R2, RZ, RZ, R14 ;  /* 0x000000ffff027224 */ /* 0x000fce00078e000e */
[----:B------:R-:W-:Y:S05]  /*12e80*/  WARPSYNC.COLLECTIVE R15, `(.L_x_5103) ;  /* 0x000000000f087348 */ /* 0x000fea0003c00000 */
[----:B------:R0:W1:Y:S02]  /*12e90*/  SHFL.IDX P6, R14, R13, R12, R11 ;  /* 0x0000000c0d0e7389 */ /* 0x00006400000c000b */
[----:B01----:R-:W-:Y:S01]  /*12ea0*/  ENDCOLLECTIVE ;  /* 0x000000000000791b */ /* 0x003fe20003800000 */
.L_x_5103:
        /* <DEDUP_REMOVED lines=11> */
.L_x_5104:
[----:B------:R-:W-:Y:S02]  /*12f60*/  IMAD.MOV.U32 R13, RZ, RZ, R8 ;  /* 0x000000ffff0d7224 */ /* 0x000fe400078e0008 */
[----:B------:R-:W-:Y:S02]  /*12f70*/  IMAD.MOV.U32 R12, RZ, RZ, 0x5 ;  /* 0x00000005ff0c7424 */ /* 0x000fe400078e00ff */
[----:B------:R-:W-:-:S07]  /*12f80*/  IMAD.MOV.U32 R2, RZ, RZ, R14 ;  /* 0x000000ffff027224 */ /* 0x000fce00078e000e */
[----:B------:R-:W-:Y:S05]  /*12f90*/  WARPSYNC.COLLECTIVE R15, `(.L_x_5105) ;  /* 0x000000000f087348 */ /* 0x000fea0003c00000 */
[----:B------:R0:W1:Y:S02]  /*12fa0*/  SHFL.IDX P6, R14, R13, R12, R11 ;  /* 0x0000000c0d0e7389 */ /* 0x00006400000c000b */
[----:B01----:R-:W-:Y:S01]  /*12fb0*/  ENDCOLLECTIVE ;  /* 0x000000000000791b */ /* 0x003fe20003800000 */
.L_x_5105:
        /* <DEDUP_REMOVED lines=11> */
.L_x_5106:
[----:B------:R-:W-:Y:S05]  /*13070*/  BRA `(.L_x_5107) ;  /* 0xffffffc000207947 */ /* 0x000fea000383ffff */
.L_x_5007:
[----:B--2---:R2:W3:Y:S02]  /*13080*/  SYNCS.PHASECHK.TRANS64.TRYWAIT P0, [R10+URZ+0x22860], R20 ;  /* 0x022860140a0075a7 */ /* 0x0044e4000800017f */
[----:B---3--:R-:W-:Y:S05]  /*13090*/  @!P0 NANOSLEEP.SYNCS 0x989680 ;  /* 0x009896800000895d */ /* 0x008fea0003900000 */
[----:B------:R-:W3:Y:S02]  /*130a0*/  @!P0 SYNCS.PHASECHK.TRANS64 P0, [R10+URZ+0x22860], R20 ;  /* 0x022860140a0085a7 */ /* 0x000ee4000800007f */
[----:B---3--:R-:W-:Y:S05]  /*130b0*/  @!P0 BRA `(.L_x_5007) ;  /* 0xfffffffc00f08947 */ /* 0x008fea000383ffff */
[----:B------:R-:W-:Y:S05]  /*130c0*/  BRA `(.L_x_5108) ;  /* 0xffffffc000707947 */ /* 0x000fea000383ffff */
.L_x_5008:
        /* <DEDUP_REMOVED lines=8> */
.L_x_5110:
[----:B------:R-:W-:Y:S05]  /*13150*/  BSYNC B1 ;  /* 0x0000000000017941 */ /* 0x000fea0003800000 */
.L_x_5109:
        /* <DEDUP_REMOVED lines=9> */
.L_x_5111:
[----:B------:R-:W-:Y:S02]  /*131f0*/  IMAD.MOV.U32 R13, RZ, RZ, R25 ;  /* 0x000000ffff0d7224 */ /* 0x000fe400078e0019 */
[----:B------:R-:W-:Y:S01]  /*13200*/  IMAD.MOV.U32 R12, RZ, RZ, 0x1 ;  /* 0x00000001ff0c7424 */ /* 0x000fe200078e00ff */
[----:B------:R-:W-:-:S13]  /*13210*/  IADD3 R2, P0, R14, R0, RZ ;  /* 0x000000000e027210 */ /* 0x000fda0007f1e0ff */
[----:B------:R-:W-:Y:S05]  /*13220*/  WARPSYNC.COLLECTIVE R15, `(.L_x_5112) ;  /* 0x000000000f087348 */ /* 0x000fea0003c00000 */
[----:B------:R0:W1:Y:S02]  /*13230*/  SHFL.IDX P6, R14, R13, R12, R11 ;  /* 0x0000000c0d0e7389 */ /* 0x00006400000c000b */
[----:B01----:R-:W-:Y:S01]  /*13240*/  ENDCOLLECTIVE ;  /* 0x000000000000791b */ /* 0x003fe20003800000 */
.L_x_5112:
        /* <DEDUP_REMOVED lines=13> */
.L_x_5113:
[----:B------:R-:W-:Y:S02]  /*13320*/  IMAD.MOV.U32 R13, RZ, RZ, R25 ;  /* 0x000000ffff0d7224 */ /* 0x000fe400078e0019 */
[----:B------:R-:W-:Y:S01]  /*13330*/  IMAD.MOV.U32 R12, RZ, RZ, 0x2 ;  /* 0x00000002ff0c7424 */ /* 0x000fe200078e00ff */
[----:B------:R-:W-:-:S13]  /*13340*/  IADD3 R2, P0, R14, R0, RZ ;  /* 0x000000000e027210 */ /* 0x000fda0007f1e0ff */
[----:B------:R-:W-:Y:S05]  /*13350*/  WARPSYNC.COLLECTIVE R15, `(.L_x_5114) ;  /* 0x000000000f087348 */ /* 0x000fea0003c00000 */
[----:B------:R0:W1:Y:S02]  /*13360*/  SHFL.IDX P6, R14, R13, R12, R11 ;  /* 0x0000000c0d0e7389 */ /* 0x00006400000c000b */
[----:B01----:R-:W-:Y:S01]  /*13370*/  ENDCOLLECTIVE ;  /* 0x000000000000791b */ /* 0x003fe20003800000 */
.L_x_5114:
        /* <DEDUP_REMOVED lines=13> */
.L_x_5115:
[----:B------:R-:W-:Y:S02]  /*13450*/  IMAD.MOV.U32 R13, RZ, RZ, R25 ;  /* 0x000000ffff0d7224 */ /* 0x000fe400078e0019 */
[----:B------:R-:W-:Y:S02]  /*13460*/  IMAD.MOV.U32 R12, RZ, RZ, 0x3 ;  /* 0x00000003ff0c7424 */ /* 0x000fe400078e00ff */
[----:B------:R-:W-:-:S07]  /*13470*/  IMAD.MOV.U32 R8, RZ, RZ, R14 ;  /* 0x000000ffff087224 */ /* 0x000fce00078e000e */
[----:B------:R-:W-:Y:S05]  /*13480*/  WARPSYNC.COLLECTIVE R15, `(.L_x_5116) ;  /* 0x000000000f087348 */ /* 0x000fea0003c00000 */
[----:B------:R0:W1:Y:S02]  /*13490*/  SHFL.IDX P6, R14, R13, R12, R11 ;  /* 0x0000000c0d0e7389 */ /* 0x00006400000c000b */
[----:B01----:R-:W-:Y:S01]  /*134a0*/  ENDCOLLECTIVE ;  /* 0x000000000000791b */ /* 0x003fe20003800000 */
.L_x_5116:
        /* <DEDUP_REMOVED lines=9> */
[----:B------:R-:W-:-:S03]  /*13540*/  MOV R5, R14 ;  /* 0x0000000e00057202 */ /* 0x000fc60000000f00 */
[----:B------:R0:W-:Y:S04]  /*13550*/  LDGSTS.E.BYPASS.LTC128B.128 [R20+0xa400], desc[UR48][R2.64+0x180], !P1 ;  /* 0x0a40018002147fae */ /* 0x0001e8000c901d70 */
[----:B0-----:R-:W-:Y:S05]  /*13560*/  WARPSYNC.COLLECTIVE R15, `(.L_x_5117) ;  /* 0x000000000f087348 */ /* 0x001fea0003c00000 */
[----:B------:R1:W2:Y:S02]  /*13570*/  SHFL.IDX P6, R14, R13, R12, R11 ;  /* 0x0000000c0d0e7389 */ /* 0x0002a400000c000b */
[----:B012---:R-:W-:Y:S01]  /*13580*/  ENDCOLLECTIVE ;  /* 0x000000000000791b */ /* 0x007fe20003800000 */
.L_x_5117:
[----:B------:R-:W-:Y:S02]  /*13590*/  IMAD.MOV.U32 R13, RZ, RZ, R25 ;  /* 0x000000ffff0d7224 */ /* 0x000fe400078e0019 */
[----:B------:R-:W-:Y:S01]  /*135a0*/  IMAD.MOV.U32 R12, RZ, RZ, 0x4 ;  /* 0x00000004ff0c7424 */ /* 0x000fe200078e00ff */
[----:B------:R-:W-:-:S13]  /*135b0*/  IADD3 R2, P0, R14, R0, RZ ;  /* 0x000000000e027210 */ /* 0x000fda0007f1e0ff */
[----:B------:R-:W-:Y:S05]  /*135c0*/  WARPSYNC.COLLECTIVE R15, `(.L_x_5118) ;  /* 0x000000000f087348 */ /* 0x000fea0003c00000 */
[----:B------:R0:W1:Y:S02]  /*135d0*/  SHFL.IDX P6, R14, R13, R12, R11 ;  /* 0x0000000c0d0e7389 */ /* 0x00006400000c000b */
[----:B01----:R-:W-:Y:S01]  /*135e0*/  ENDCOLLECTIVE ;  /* 0x000000000000791b */ /* 0x003fe20003800000 */
.L_x_5118:
        /* <DEDUP_REMOVED lines=13> */
.L_x_5119:
[----:B------:R-:W-:Y:S02]  /*136c0*/  IMAD.MOV.U32 R13, RZ, RZ, R25 ;  /* 0x000000ffff0d7224 */ /* 0x000fe400078e0019 */
[----:B------:R-:W-:Y:S01]  /*136d0*/  IMAD.MOV.U32 R12, RZ, RZ, 0x5 ;  /* 0x00000005ff0c7424 */ /* 0x000fe200078e00ff */
[----:B------:R-:W-:-:S13]  /*136e0*/  IADD3 R2, P0, R14, R0, RZ ;  /* 0x000000000e027210 */ /* 0x000fda0007f1e0ff */
[----:B------:R-:W-:Y:S05]  /*136f0*/  WARPSYNC.COLLECTIVE R15, `(.L_x_5120) ;  /* 0x000000000f087348 */ /* 0x000fea0003c00000 */
[----:B------:R0:W1:Y:S02]  /*13700*/  SHFL.IDX P6, R14, R13, R12, R11 ;  /* 0x0000000c0d0e7389 */ /* 0x00006400000c000b */
[----:B01----:R-:W-:Y:S01]  /*13710*/  ENDCOLLECTIVE ;  /* 0x000000000000791b */ /* 0x003fe20003800000 */
.L_x_5120:
        /* <DEDUP_REMOVED lines=13> */
.L_x_5121:
[----:B------:R-:W-:Y:S05]  /*137f0*/  BRA `(.L_x_5122) ;  /* 0xffffffbc00b87947 */ /* 0x000fea000383ffff */
.L_x_5016:
        /* <DEDUP_REMOVED lines=8> */
.L_x_5124:
[----:B------:R-:W-:Y:S05]  /*13880*/  BSYNC B0 ;  /* 0x0000000000007941 */ /* 0x000fea0003800000 */
.L_x_5123:
[----:B------:R-:W-:Y:S01]  /*13890*/  IMAD.MOV.U32 R13, RZ, RZ, R16 ;  /* 0x000000ffff0d7224 */ /* 0x000fe200078e0010 */
[----:B------:R-:W-:Y:S01]  /*138a0*/  MOV R15, 0xffffffff ;  /* 0xffffffff000f7802 */ /* 0x000fe20000000f00 */
[----:B------:R-:W-:Y:S02]  /*138b0*/  IMAD.MOV.U32 R12, RZ, RZ, 0x1 ;  /* 0x00000001ff0c7424 */ /* 0x000fe400078e00ff */
[----:B------:R-:W-:Y:S02]  /*138c0*/  IMAD.MOV.U32 R11, RZ, RZ, 0x1f ;  /* 0x0000001fff0b7424 */ /* 0x000fe400078e00ff */
[----:B------:R-:W-:Y:S02]  /*138d0*/  IMAD.IADD R5, R19, 0x1, R8 ;  /* 0x0000000113057824 */ /* 0x000fe400078e0208 */
[----:B------:R-:W-:-:S07]  /*138e0*/  IMAD.MOV.U32 R0, RZ, RZ, R14 ;  /* 0x000000ffff007224 */ /* 0x000fce00078e000e */
[----:B------:R-:W-:Y:S05]  /*138f0*/  WARPSYNC.COLLECTIVE R15, `(.L_x_5125) ;  /* 0x000000000f087348 */ /* 0x000fea0003c00000 */
[----:B------:R0:W1:Y:S02]  /*13900*/  SHFL.IDX P6, R14, R13, R12, R11 ;  /* 0x0000000c0d0e7389 */ /* 0x00006400000c000b */
[----:B01----:R-:W-:Y:S01]  /*13910*/  ENDCOLLECTIVE ;  /* 0x000000000000791b */ /* 0x003fe20003800000 */
.L_x_5125:
        /* <DEDUP_REMOVED lines=18> */
.L_x_5126:
[----:B------:R-:W-:Y:S01]  /*13a40*/  IMAD.MOV.U32 R12, RZ, RZ, 0x2 ;  /* 0x00000002ff0c7424 */ /* 0x000fe200078e00ff */
[----:B------:R-:W-:-:S05]  /*13a50*/  SEL R6, R14, RZ, P1 ;  /* 0x000000ff0e067207 */ /* 0x000fca0000800000 */
[----:B------:R-:W-:-:S04]  /*13a60*/  IMAD.IADD R6, R5, 0x1, R6 ;  /* 0x0000000105067824 */ /* 0x000fc800078e0206 */
[----:B------:R-:W-:-:S07]  /*13a70*/  IMAD.MOV.U32 R13, RZ, RZ, R6 ;  /* 0x000000ffff0d7224 */ /* 0x000fce00078e0006 */
[----:B------:R-:W-:Y:S05]  /*13a80*/  WARPSYNC.COLLECTIVE R15, `(.L_x_5127) ;  /* 0x000000000f087348 */ /* 0x000fea0003c00000 */
[----:B------:R0:W1:Y:S02]  /*13a90*/  SHFL.UP P6, R14, R13, R12, R11 ;  /* 0x0400000c0d0e7389 */ /* 0x00006400000c000b */
[----:B01----:R-:W-:Y:S01]  /*13aa0*/  ENDCOLLECTIVE ;  /* 0x000000000000791b */ /* 0x003fe20003800000 */
.L_x_5127:
[----:B------:R-:W-:Y:S01]  /*13ab0*/  IMAD.MOV.U32 R12, RZ, RZ, 0x4 ;  /* 0x00000004ff0c7424 */ /* 0x000fe200078e00ff */
[----:B------:R-:W-:-:S05]  /*13ac0*/  SEL R7, R14, RZ, P2 ;  /* 0x000000ff0e077207 */ /* 0x000fca0001000000 */
[----:B------:R-:W-:-:S04]  /*13ad0*/  IMAD.IADD R7, R6, 0x1, R7 ;  /* 0x0000000106077824 */ /* 0x000fc800078e0207 */
[----:B------:R-:W-:-:S07]  /*13ae0*/  IMAD.MOV.U32 R13, RZ, RZ, R7 ;  /* 0x000000ffff0d7224 */ /* 0x000fce00078e0007 */
[----:B------:R-:W-:Y:S05]  /*13af0*/  WARPSYNC.COLLECTIVE R15, `(.L_x_5128) ;  /* 0x000000000f087348 */ /* 0x000fea0003c00000 */
[----:B------:R0:W1:Y:S02]  /*13b00*/  SHFL.UP P6, R14, R13, R12, R11 ;  /* 0x0400000c0d0e7389 */ /* 0x00006400000c000b */
[----:B01----:R-:W-:Y:S01]  /*13b10*/  ENDCOLLECTIVE ;  /* 0x000000000000791b */ /* 0x003fe20003800000 */
.L_x_5128:
[----:B------:R-:W-:Y:S01]  /*13b20*/  IMAD.MOV.U32 R12, RZ, RZ, 0x8 ;  /* 0x00000008ff0c7424 */ /* 0x000fe200078e00ff */
[----:B------:R-:W-:-:S05]  /*13b30*/  SEL R2, R14, RZ, P3 ;  /* 0x000000ff0e027207 */ /* 0x000fca0001800000 */
[----:B------:R-:W-:-:S04]  /*13b40*/  IMAD.IADD R2, R7, 0x1, R2 ;  /* 0x0000000107027824 */ /* 0x000fc800078e0202 */
[----:B------:R-:W-:-:S07]  /*13b50*/  IMAD.MOV.U32 R13, RZ, RZ, R2 ;  /* 0x000000ffff0d7224 */ /* 0x000fce00078e0002 */
[----:B------:R-:W-:Y:S05]  /*13b60*/  WARPSYNC.COLLECTIVE R15, `(.L_x_5129) ;  /* 0x000000000f087348 */ /* 0x000fea0003c00000 */
[----:B------:R0:W1:Y:S02]  /*13b70*/  SHFL.UP P6, R14, R13, R12, R11 ;  /* 0x0400000c0d0e7389 */ /* 0x00006400000c000b */
[----:B01----:R-:W-:Y:S01]  /*13b80*/  ENDCOLLECTIVE ;  /* 0x000000000000791b */ /* 0x003fe20003800000 */
.L_x_5129:
[----:B------:R-:W-:Y:S01]  /*13b90*/  IMAD.MOV.U32 R12, RZ, RZ, 0x10 ;  /* 0x00000010ff0c7424 */ /* 0x000fe200078e00ff */
[----:B------:R-:W-:-:S05]  /*13ba0*/  SEL R3, R14, RZ, P4 ;  /* 0x000000ff0e037207 */ /* 0x000fca0002000000 */
[----:B------:R-:W-:-:S04]  /*13bb0*/  IMAD.IADD R3, R2, 0x1, R3 ;  /* 0x0000000102037824 */ /* 0x000fc800078e0203 */
[----:B------:R-:W-:-:S07]  /*13bc0*/  IMAD.MOV.U32 R13, RZ, RZ, R3 ;  /* 0x000000ffff0d7224 */ /* 0x000fce00078e0003 */
[----:B------:R-:W-:Y:S05]  /*13bd0*/  WARPSYNC.COLLECTIVE R15, `(.L_x_5130) ;  /* 0x000000000f087348 */ /* 0x000fea0003c00000 */
[----:B------:R0:W1:Y:S02]  /*13be0*/  SHFL.UP P6, R14, R13, R12, R11 ;  /* 0x0400000c0d0e7389 */ /* 0x00006400000c000b */
[----:B01----:R-:W-:Y:S01]  /*13bf0*/  ENDCOLLECTIVE ;  /* 0x000000000000791b */ /* 0x003fe20003800000 */
.L_x_5130:
[----:B------:R-:W-:Y:S02]  /*13c00*/  IMAD.MOV.U32 R12, RZ, RZ, 0x1f ;  /* 0x0000001fff0c7424 */ /* 0x000fe400078e00ff */
[----:B------:R-:W-:Y:S01]  /*13c10*/  IMAD.MOV.U32 R11, RZ, RZ, 0x1f ;  /* 0x0000001fff0b7424 */ /* 0x000fe200078e00ff */
[----:B------:R-:W-:-:S05]  /*13c20*/  SEL R6, R14, RZ, P5 ;  /* 0x000000ff0e067207 */ /* 0x000fca0002800000 */
[----:B------:R-:W-:-:S05]  /*13c30*/  IMAD.IADD R6, R3, 0x1, R6 ;  /* 0x0000000103067824 */ /* 0x000fca00078e0206 */
[----:B------:R-:W-:-:S07]  /*13c40*/  MOV R13, R6 ;  /* 0x00000006000d7202 */ /* 0x000fce0000000f00 */
[----:B------:R-:W-:Y:S05]  /*13c50*/  WARPSYNC.COLLECTIVE R15, `(.L_x_5131) ;  /* 0x000000000f087348 */ /* 0x000fea0003c00000 */
[----:B------:R0:W1:Y:S02]  /*13c60*/  SHFL.IDX P6, R14, R13, R12, R11 ;  /* 0x0000000c0d0e7389 */ /* 0x00006400000c000b */
[----:B01----:R-:W-:Y:S01]  /*13c70*/  ENDCOLLECTIVE ;  /* 0x000000000000791b */ /* 0x003fe20003800000 */
.L_x_5131:
[----:B------:R-:W-:Y:S05]  /*13c80*/  BRA `(.L_x_5132) ;  /* 0xffffffc000147947 */ /* 0x000fea000383ffff */
.L_x_5021:
        /* <DEDUP_REMOVED lines=8> */
.L_x_5134:
[----:B------:R-:W-:Y:S05]  /*13d10*/  BSYNC B0 ;  /* 0x0000000000007941 */ /* 0x000fea0003800000 */
.L_x_5133:
        /* <DEDUP_REMOVED lines=8> */
.L_x_5135:
[----:B------:R-:W-:Y:S01]  /*13da0*/  IMAD.MOV.U32 R12, RZ, RZ, 0x4 ;  /* 0x00000004ff0c7424 */ /* 0x000fe200078e00ff */
[----:B------:R-:W-:-:S05]  /*13db0*/  SEL R2, R14, RZ, P2 ;  /* 0x000000ff0e027207 */ /* 0x000fca0001000000 */
[----:B------:R-:W-:-:S04]  /*13dc0*/  IMAD.IADD R2, R13, 0x1, R2 ;  /* 0x000000010d027824 */ /* 0x000fc800078e0202 */
[----:B------:R-:W-:-:S07]  /*13dd0*/  IMAD.MOV.U32 R13, RZ, RZ, R2 ;  /* 0x000000ffff0d7224 */ /* 0x000fce00078e0002 */
[----:B------:R-:W-:Y:S05]  /*13de0*/  WARPSYNC.COLLECTIVE R15, `(.L_x_5136) ;  /* 0x000000000f087348 */ /* 0x000fea0003c00000 */
[----:B------:R0:W1:Y:S02]  /*13df0*/  SHFL.UP P6, R14, R13, R12, R11 ;  /* 0x0400000c0d0e7389 */ /* 0x00006400000c000b */
[----:B01----:R-:W-:Y:S01]  /*13e00*/  ENDCOLLECTIVE ;  /* 0x000000000000791b */ /* 0x003fe20003800000 */
.L_x_5136:
[----:B------:R-:W-:Y:S01]  /*13e10*/  IMAD.MOV.U32 R12, RZ, RZ, 0x8 ;  /* 0x00000008ff0c7424 */ /* 0x000fe200078e00ff */
[----:B------:R-:W-:-:S05]  /*13e20*/  SEL R3, R14, RZ, P3 ;  /* 0x000000ff0e037207 */ /* 0x000fca0001800000 */
[----:B------:R-:W-:-:S04]  /*13e30*/  IMAD.IADD R3, R2, 0x1, R3 ;  /* 0x0000000102037824 */ /* 0x000fc800078e0203 */
[----:B------:R-:W-:-:S07]  /*13e40*/  IMAD.MOV.U32 R13, RZ, RZ, R3 ;  /* 0x000000ffff0d7224 */ /* 0x000fce00078e0003 */
[----:B------:R-:W-:Y:S05]  /*13e50*/  WARPSYNC.COLLECTIVE R15, `(.L_x_5137) ;  /* 0x000000000f087348 */ /* 0x000fea0003c00000 */
[----:B------:R0:W1:Y:S02]  /*13e60*/  SHFL.UP P6, R14, R13, R12, R11 ;  /* 0x0400000c0d0e7389 */ /* 0x00006400000c000b */
[----:B01----:R-:W-:Y:S01]  /*13e70*/  ENDCOLLECTIVE ;  /* 0x000000000000791b */ /* 0x003fe20003800000 */
.L_x_5137:
[----:B------:R-:W-:Y:S01]  /*13e80*/  IMAD.MOV.U32 R12, RZ, RZ, 0x10 ;  /* 0x00000010ff0c7424 */ /* 0x000fe200078e00ff */
[----:B------:R-:W-:-:S05]  /*13e90*/  SEL R4, R14, RZ, P4 ;  /* 0x000000ff0e047207 */ /* 0x000fca0002000000 */
[----:B------:R-:W-:-:S04]  /*13ea0*/  IMAD.IADD R4, R3, 0x1, R4 ;  /* 0x0000000103047824 */ /* 0x000fc800078e0204 */
[----:B------:R-:W-:-:S07]  /*13eb0*/  IMAD.MOV.U32 R13, RZ, RZ, R4 ;  /* 0x000000ffff0d7224 */ /* 0x000fce00078e0004 */
[----:B------:R-:W-:Y:S05]  /*13ec0*/  WARPSYNC.COLLECTIVE R15, `(.L_x_5138) ;  /* 0x000000000f087348 */ /* 0x000fea0003c00000 */
[----:B------:R0:W1:Y:S02]  /*13ed0*/  SHFL.UP P6, R14, R13, R12, R11 ;  /* 0x0400000c0d0e7389 */ /* 0x00006400000c000b */
[----:B01----:R-:W-:Y:S01]  /*13ee0*/  ENDCOLLECTIVE ;  /* 0x000000000000791b */ /* 0x003fe20003800000 */
.L_x_5138:
[----:B------:R-:W-:Y:S02]  /*13ef0*/  IMAD.MOV.U32 R12, RZ, RZ, 0x1f ;  /* 0x0000001fff0c7424 */ /* 0x000fe400078e00ff */
[----:B------:R-:W-:Y:S01]  /*13f00*/  IMAD.MOV.U32 R11, RZ, RZ, 0x1f ;  /* 0x0000001fff0b7424 */ /* 0x000fe200078e00ff */
[----:B------:R-:W-:-:S04]  /*13f10*/  SEL R3, R14, RZ, P5 ;  /* 0x000000ff0e037207 */ /* 0x000fc80002800000 */
[----:B------:R-:W-:-:S05]  /*13f20*/  IADD3 R6, R4, R3, RZ ;  /* 0x0000000304067210 */ /* 0x000fca0007ffe0ff */
[----:B------:R-:W-:-:S07]  /*13f30*/  IMAD.MOV.U32 R13, RZ, RZ, R6 ;  /* 0x000000ffff0d7224 */ /* 0x000fce00078e0006 */
[----:B------:R-:W-:Y:S05]  /*13f40*/  WARPSYNC.COLLECTIVE R15, `(.L_x_5139) ;  /* 0x000000000f087348 */ /* 0x000fea0003c00000 */
[----:B------:R0:W1:Y:S02]  /*13f50*/  SHFL.IDX P6, R14, R13, R12, R11 ;  /* 0x0000000c0d0e7389 */ /* 0x00006400000c000b */
[----:B01----:R-:W-:Y:S01]  /*13f60*/  ENDCOLLECTIVE ;  /* 0x000000000000791b */ /* 0x003fe20003800000 */
.L_x_5139:
[----:B------:R-:W-:Y:S05]  /*13f70*/  BRA `(.L_x_5140) ;  /* 0xffffffbc00f47947 */ /* 0x000fea000383ffff */
.L_x_5023:
[----:B------:R-:W-:Y:S01]  /*13f80*/  BSSY B0, `(.L_x_5141) ;  /* 0x0000006000007945 */ /* 0x000fe20003800000 */
[----:B------:R-:W-:Y:S01]  /*13f90*/  PLOP3.LUT P6, PT, P6, PT, PT, 0x8, 0x0 ;  /* 0x000000000000781c */ /* 0x000fe200037ce170 */
[----:B------:R-:W-:-:S12]  /*13fa0*/  IMAD.MOV.U32 R15, RZ, RZ, -0x1 ;  /* 0xffffffffff0f7424 */ /* 0x000fd800078e00ff */
[----:B012---:R-:W-:Y:S05]  /*13fb0*/  WARPSYNC.COLLECTIVE R15, `(.L_x_5142) ;  /* 0x000000000f087348 */ /* 0x007fea0003c00000 */
[----:B------:R-:W-:Y:S01]  /*13fc0*/  VOTE.ANY R14, PT, P6 ;  /* 0x00000000000e7806 */ /* 0x000fe200030e0100 */
[----:B012---:R-:W-:Y:S06]  /*13fd0*/  ENDCOLLECTIVE ;  /* 0x000000000000791b */ /* 0x007fec0003800000 */
.L_x_5142:
[----:B------:R-:W-:Y:S05]  /*13fe0*/  BSYNC B0 ;  /* 0x0000000000007941 */ /* 0x000fea0003800000 */
.L_x_5141:
        /* <DEDUP_REMOVED lines=9> */
.L_x_5143:
[----:B------:R-:W-:Y:S01]  /*14080*/  IMAD.MOV.U32 R5, RZ, RZ, R14 ;  /* 0x000000ffff057224 */ /* 0x000fe200078e000e */
[----:B------:R-:W-:Y:S06]  /*14090*/  BRA `(.L_x_5144) ;  /* 0xffffffbc00e47947 */ /* 0x000fec000383ffff */
.L_x_5025:
[----:B------:R-:W-:Y:S01]  /*140a0*/  BSSY B0, `(.L_x_5145) ;  /* 0x0000007000007945 */ /* 0x000fe20003800000 */
[----:B------:R-:W-:Y:S02]  /*140b0*/  IMAD.MOV.U32 R13, RZ, RZ, R6 ;  /* 0x000000ffff0d7224 */ /* 0x000fe400078e0006 */
[----:B------:R-:W-:Y:S02]  /*140c0*/  IMAD.MOV.U32 R11, RZ, RZ, 0x1f ;  /* 0x0000001fff0b7424 */ /* 0x000fe400078e00ff */
[----:B------:R-:W-:-:S07]  /*140d0*/  IMAD.MOV.U32 R15, RZ, RZ, -0x1 ;  /* 0xffffffffff0f7424 */ /* 0x000fce00078e00ff */
[----:B01234-:R-:W-:Y:S05]  /*140e0*/  WARPSYNC.COLLECTIVE R15, `(.L_x_5146) ;  /* 0x000000000f087348 */ /* 0x01ffea0003c00000 */
[----:B------:R0:W0:Y:S02]  /*140f0*/  SHFL.IDX P6, R14, R13, R12, R11 ;  /* 0x0000000c0d0e7389 */ /* 0x00002400000c000b */
[----:B01234-:R-:W-:Y:S01]  /*14100*/  ENDCOLLECTIVE ;  /* 0x000000000000791b */ /* 0x01ffe20003800000 */
.L_x_5146:
[----:B------:R-:W-:Y:S05]  /*14110*/  BSYNC B0 ;  /* 0x0000000000007941 */ /* 0x000fea0003800000 */
.L_x_5145:
[----:B------:R-:W-:Y:S05]  /*14120*/  BRA `(.L_x_5024) ;  /* 0xffffffbc00dc7947 */ /* 0x000fea000383ffff */
.L_x_5029:
[----:B-1----:R1:W2:Y:S02]  /*14130*/  SYNCS.PHASECHK.TRANS64.TRYWAIT P0, [R7+URZ+0x22820], R0 ;  /* 0x02282000070075a7 */ /* 0x0022a4000800017f */
[----:B--2---:R-:W-:Y:S05]  /*14140*/  @!P0 NANOSLEEP.SYNCS 0x989680 ;  /* 0x009896800000895d */ /* 0x004fea0003900000 */
[----:B------:R-:W2:Y:S02]  /*14150*/  @!P0 SYNCS.PHASECHK.TRANS64 P0, [R7+URZ+0x22820], R0 ;  /* 0x02282000070085a7 */ /* 0x000ea4000800007f */
[----:B--2---:R-:W-:Y:S05]  /*14160*/  @!P0 BRA `(.L_x_5029) ;  /* 0xfffffffc00f08947 */ /* 0x004fea000383ffff */
[----:B------:R-:W-:Y:S05]  /*14170*/  BRA `(.L_x_5147) ;  /* 0xffffffc400547947 */ /* 0x000fea000383ffff */
.L_x_5030:
        /* <DEDUP_REMOVED lines=8> */
[----:B01-34-:R-:W-:Y:S05]  /*14200*/  WARPSYNC.COLLECTIVE R15, `(.L_x_5149) ;  /* 0x000000000f087348 */ /* 0x01bfea0003c00000 */
[----:B------:R2:W0:Y:S02]  /*14210*/  SHFL.IDX P6, R14, R13, R12, R11 ;  /* 0x0000000c0d0e7389 */ /* 0x00042400000c000b */
[----:B01234-:R-:W-:Y:S01]  /*14220*/  ENDCOLLECTIVE ;  /* 0x000000000000791b */ /* 0x01ffe20003800000 */
.L_x_5149:
[----:B------:R-:W-:Y:S05]  /*14230*/  BSYNC B0 ;  /* 0x0000000000007941 */ /* 0x000fea0003800000 */
.L_x_5148:
[----:B------:R-:W-:Y:S05]  /*14240*/  BRA `(.L_x_5150) ;  /* 0xffffffc4003c7947 */ /* 0x000fea000383ffff */
.L_x_5033:
[----:B------:R-:W-:Y:S01]  /*14250*/  BSSY B1, `(.L_x_5151) ;  /* 0x0000006000017945 */ /* 0x000fe20003800000 */
[----:B------:R-:W-:-:S07]  /*14260*/  IMAD.MOV.U32 R15, RZ, RZ, -0x1 ;  /* 0xffffffffff0f7424 */ /* 0x000fce00078e00ff */
[----:B01-34-:R-:W-:Y:S05]  /*14270*/  WARPSYNC.COLLECTIVE R15, `(.L_x_5152) ;  /* 0x000000000f0c7348 */ /* 0x01bfea0003c00000 */
[----:B------:R-:W-:Y:S02]  /*14280*/  ELECT P6, UR62, PT ;  /* 0x00000000003e782f */ /* 0x000fe400038c0000 */
[----:B------:R-:W-:Y:S01]  /*14290*/  MOV R14, UR62 ;  /* 0x0000003e000e7c02 */ /* 0x000fe20008000f00 */
[----:B01-34-:R-:W-:Y:S10]  /*142a0*/  ENDCOLLECTIVE ;  /* 0x000000000000791b */ /* 0x01bff40003800000 */
.L_x_5152:
[----:B------:R-:W-:Y:S05]  /*142b0*/  BSYNC B1 ;  /* 0x0000000000017941 */ /* 0x000fea0003800000 */
.L_x_5151:
[----:B------:R-:W-:Y:S05]  /*142c0*/  BRA `(.L_x_5153) ;  /* 0xffffffc400347947 */ /* 0x000fea000383ffff */
.L_x_5035:
[----:B-1----:R1:W2:Y:S02]  /*142d0*/  SYNCS.PHASECHK.TRANS64.TRYWAIT P1, [R5+URZ+0x22840], R0 ;  /* 0x02284000050075a7 */ /* 0x0022a4000802017f */
[----:B--2---:R-:W-:Y:S05]  /*142e0*/  @!P1 NANOSLEEP.SYNCS 0x989680 ;  /* 0x009896800000995d */ /* 0x004fea0003900000 */
[----:B------:R-:W2:Y:S02]  /*142f0*/  @!P1 SYNCS.PHASECHK.TRANS64 P1, [R5+URZ+0x22840], R0 ;  /* 0x02284000050095a7 */ /* 0x000ea4000802007f */
[----:B--2---:R-:W-:Y:S05]  /*14300*/  @!P1 BRA `(.L_x_5035) ;  /* 0xfffffffc00f09947 */ /* 0x004fea000383ffff */
[----:B------:R-:W-:Y:S05]  /*14310*/  BRA `(.L_x_5154) ;  /* 0xffffffc400547947 */ /* 0x000fea000383ffff */
.L_x_5037:
[----:B--2---:R2:W0:Y:S02]  /*14320*/  SYNCS.PHASECHK.TRANS64.TRYWAIT P1, [R3+URZ+0x22840], R2 ;  /* 0x02284002030075a7 */ /* 0x004424000802017f */
[----:B0-----:R-:W-:Y:S05]  /*14330*/  @!P1 NANOSLEEP.SYNCS 0x989680 ;  /* 0x009896800000995d */ /* 0x001fea0003900000 */
[----:B------:R-:W0:Y:S02]  /*14340*/  @!P1 SYNCS.PHASECHK.TRANS64 P1, [R3+URZ+0x22840], R2 ;  /* 0x02284002030095a7 */ /* 0x000e24000802007f */
[----:B0-----:R-:W-:Y:S05]  /*14350*/  @!P1 BRA `(.L_x_5037) ;  /* 0xfffffffc00f09947 */ /* 0x001fea000383ffff */
[----:B------:R-:W-:Y:S05]  /*14360*/  BRA `(.L_x_5155) ;  /* 0xffffffc400607947 */ /* 0x000fea000383ffff */
.L_x_5039:
[----:B------:R0:W0:Y:S02]  /*14370*/  SYNCS.PHASECHK.TRANS64.TRYWAIT P1, [R5+URZ+0x22860], R0 ;  /* 0x02286000050075a7 */ /* 0x000024000802017f */
[----:B0-----:R-:W-:Y:S05]  /*14380*/  @!P1 NANOSLEEP.SYNCS 0x989680 ;  /* 0x009896800000995d */ /* 0x001fea0003900000 */
[----:B------:R-:W0:Y:S02]  /*14390*/  @!P1 SYNCS.PHASECHK.TRANS64 P1, [R5+URZ+0x22860], R0 ;  /* 0x02286000050095a7 */ /* 0x000e24000802007f */
[----:B0-----:R-:W-:Y:S05]  /*143a0*/  @!P1 BRA `(.L_x_5039) ;  /* 0xfffffffc00f09947 */ /* 0x001fea000383ffff */
[----:B------:R-:W-:Y:S05]  /*143b0*/  BRA `(.L_x_5156) ;  /* 0xffffffc4005c7947 */ /* 0x000fea000383ffff */
.L_x_5157:
        /* <DEDUP_REMOVED lines=12> */
.L_x_6465:


//--------------------- .text._ZN7cutlass13device_kernelIN5flash11enable_sm90INS1_16FlashAttnFwdSm90INS1_25CollectiveMainloopFwdSm90ILi2EN4cute5tupleIJNS5_1CILi1EEES8_S8_EEENS6_IJNS7_ILi128EEENS7_ILi96EEENS7_ILi64EEEEEELi256ENS_10bfloat16_tEfNS_4arch4Sm90ELb1ELb0ELb0ELb1ELb1ELb1ELb0ELb1ELb0ELb1ELb0ELb0EEENS1_21CollectiveEpilogueFwdINS6_IJSA_NS7_ILi256EEESB_EEES9_SE_SG_Li256ELb1ELb1ELb0ELb0EEENS1_36VarlenDynamicPersistentTileSchedulerILi128ELi96ELi256ELi128ELb0ELb1ELb1ELb1ELb1ELb1EEEEEEEEEvNT_6ParamsE --------------------------
	.section	.text._ZN7cutlass13device_kernelIN5flash11enable_sm90INS1_16FlashAttnFwdSm90INS1_25CollectiveMainloopFwdSm90ILi2EN4cute5tupleIJNS5_1CILi1EEES8_S8_EEENS6_IJNS7_ILi128EEENS7_ILi96EEENS7_ILi64EEEEEELi256ENS_10bfloat16_tEfNS_4arch4Sm90ELb1ELb0ELb0ELb1ELb1ELb1ELb0ELb1ELb0ELb1ELb0ELb0EEENS1_21CollectiveEpilogueFwdINS6_IJSA_NS7_ILi256EEESB_EEES9_SE_SG_Li256ELb1ELb1ELb0ELb0EEENS1_36VarlenDynamicPersistentTileSchedulerILi128ELi96ELi256ELi128ELb0ELb1ELb1ELb1ELb1ELb1EEEEEEEEEvNT_6ParamsE,"ax",@progbits
	.align	128
.text._ZN7cutlass13device_kernelIN5flash11enable_sm90INS1_16FlashAttnFwdSm90INS1_25CollectiveMainloopFwdSm90ILi2EN4cute5tupleIJNS5_1CILi1EEES8_S8_EEENS6_IJNS7_ILi128EEENS7_ILi96EEENS7_ILi64EEEEEELi256ENS_10bfloat16_tEfNS_4arch4Sm90ELb1ELb0ELb0ELb1ELb1ELb1ELb0ELb1ELb0ELb1ELb0ELb0EEENS1_21CollectiveEpilogueFwdINS6_IJSA_NS7_ILi256EEESB_EEES9_SE_SG_Li256ELb1ELb1ELb0ELb0EEENS1_36VarlenDynamicPersistentTileSchedulerILi128ELi96ELi256ELi128ELb0ELb1ELb1ELb1ELb1ELb1EEEEEEEEEvNT_6ParamsE:
        .type           _ZN7cutlass13device_kernelIN5flash11enable_sm90INS1_16FlashAttnFwdSm90INS1_25CollectiveMainloopFwdSm90ILi2EN4cute5tupleIJNS5_1CILi1EEES8_S8_EEENS6_IJNS7_ILi128EEENS7_ILi96EEENS7_ILi64EEEEEELi256ENS_10bfloat16_tEfNS_4arch4Sm90ELb1ELb0ELb0ELb1ELb1ELb1ELb0ELb1ELb0ELb1ELb0ELb0EEENS1_21CollectiveEpilogueFwdINS6_IJSA_NS7_ILi256EEESB_EEES9_SE_SG_Li256ELb1ELb1ELb0ELb0EEENS1_36VarlenDynamicPersistentTileSchedulerILi128ELi96ELi256ELi128ELb0ELb1ELb1ELb1ELb1ELb1EEEEEEEEEvNT_6ParamsE,@function
        .size           _ZN7cutlass13device_kernelIN5flash11enable_sm90INS1_16FlashAttnFwdSm90INS1_25CollectiveMainloopFwdSm90ILi2EN4cute5tupleIJNS5_1CILi1EEES8_S8_EEENS6_IJNS7_ILi128EEENS7_ILi96EEENS7_ILi64EEEEEELi256ENS_10bfloat16_tEfNS_4arch4Sm90ELb1ELb0ELb0ELb1ELb1ELb1ELb0ELb1ELb0ELb1ELb0ELb0EEENS1_21CollectiveEpilogueFwdINS6_IJSA_NS7_ILi256EEESB_EEES9_SE_SG_Li256ELb1ELb1ELb0ELb0EEENS1_36VarlenDynamicPersistentTileSchedulerILi128ELi96ELi256ELi128ELb0ELb1ELb1ELb1ELb1ELb1EEEEEEEEEvNT_6ParamsE,(.L_x_6466 - _ZN7cutlass13device_kernelIN5flash11enable_sm90INS1_16FlashAttnFwdSm90INS1_25CollectiveMainloopFwdSm90ILi2EN4cute5tupleIJNS5_1CILi1EEES8_S8_EEENS6_IJNS7_ILi128EEENS7_ILi96EEENS7_ILi64EEEEEELi256ENS_10bfloat16_tEfNS_4arch4Sm90ELb1ELb0ELb0ELb1ELb1ELb1ELb0ELb1ELb0ELb1ELb0ELb0EEENS1_21CollectiveEpilogueFwdINS6_IJSA_NS7_ILi256EEESB_EEES9_SE_SG_Li256ELb1ELb1ELb0ELb0EEENS1_36VarlenDynamicPersistentTileSchedulerILi128ELi96ELi256ELi128ELb0ELb1ELb1ELb1ELb1ELb1EEEEEEEEEvNT_6ParamsE)
        .other          _ZN7cutlass13device_kernelIN5flash11enable_sm90INS1_16FlashAttnFwdSm90INS1_25CollectiveMainloopFwdSm90ILi2EN4cute5tupleIJNS5_1CILi1EEES8_S8_EEENS6_IJNS7_ILi128EEENS7_ILi96EEENS7_ILi64EEEEEELi256ENS_10bfloat16_tEfNS_4arch4Sm90ELb1ELb0ELb0ELb1ELb1ELb1ELb0ELb1ELb0ELb1ELb0ELb0EEENS1_21CollectiveEpilogueFwdINS6_IJSA_NS7_ILi256EEESB_EEES9_SE_SG_Li256ELb1ELb1ELb0ELb0EEENS1_36VarlenDynamicPersistentTileSchedulerILi128ELi96ELi256ELi128ELb0ELb1ELb1ELb1ELb1ELb1EEEEEEEEEvNT_6ParamsE,@"STO_CUDA_ENTRY STV_DEFAULT"
_ZN7cutlass13device_kernelIN5flash11enable_sm90INS1_16FlashAttnFwdSm90INS1_25CollectiveMainloopFwdSm90ILi2EN4cute5tupleIJNS5_1CILi1EEES8_S8_EEENS6_IJNS7_ILi128EEENS7_ILi96EEENS7_ILi64EEEEEELi256ENS_10bfloat16_tEfNS_4arch4Sm90ELb1ELb0ELb0ELb1ELb1ELb1ELb0ELb1ELb0ELb1ELb0ELb0EEENS1_21CollectiveEpilogueFwdINS6_IJSA_NS7_ILi256EEESB_EEES9_SE_SG_Li256ELb1ELb1ELb0ELb0EEENS1_36VarlenDynamicPersistentTileSchedulerILi128ELi96ELi256ELi128ELb0ELb1ELb1ELb1ELb1ELb1EEEEEEEEEvNT_6ParamsE:
        /* <DEDUP_REMOVED lines=17> */
.L_x_5159:
[----:B------:R-:W-:Y:S05]  /*0110*/  BSYNC B0 ;  /* 0x0000000000007941 */ /* 0x000fea0003800000 */
.L_x_5158:
        /* <DEDUP_REMOVED lines=40> */
.L_x_5160:
        /* <DEDUP_REMOVED lines=22> */
.L_x_5161:
        /* <DEDUP_REMOVED lines=18> */
.L_x_5162:
        /* <DEDUP_REMOVED lines=22> */
.L_x_5163:
        /* <DEDUP_REMOVED lines=22> */
.L_x_5164:
        /* <DEDUP_REMOVED lines=9> */
.L_x_5167:
        /* <DEDUP_REMOVED lines=9> */
[----:B------:R-:W-:-:S02]  /*0a00*/  ISETP.NE.AND P0, PT, R3, 0x1, PT ;  /* 0x000000010300780c */ /* 0x000fc40003f05270 */
[----:B------:R-:W-:-:S11]  /*0a10*/  LOP3.LUT R23, R23, 0xffffffef, RZ, 0xc0, !PT ;  /* 0xffffffef17177812 */ /* 0x000fd600078ec0ff */
[----:B------:R-:W-:Y:S06]  /*0a20*/  @!P0 BAR.ARV 0x9, 0x100 ;  /* 0x0244000000008b1d */ /* 0x000fec0000002000 */
[----:B------:R-:W-:Y:S02]  /*0a30*/  @P0 LOP3.LUT R23, R23, 0x10, RZ, 0xfc, !PT ;  /* 0x0000001017170812 */ /* 0x000fe400078efcff */
[----:B------:R-:W-:Y:S01]  /*0a40*/  BAR.SYNC.DEFER_BLOCKING 0x5, 0x180 ;  /* 0x0146000000007b1d */ /* 0x000fe20000010000 */
[----:B0-----:R-:W-:-:S05]  /*0a50*/  LEA R19, R2, R19, 0x18 ;  /* 0x0000001302137211 */ /* 0x001fca00078ec0ff */
[----:B------:R-:W0:Y:S02]  /*0a60*/  LDS.128 R32, [R19+0x228d0] ;  /* 0x0228d00013207984 */ /* 0x000e240000000c00 */
[----:B------:R-:W-:Y:S06]  /*0a70*/  BAR.ARV 0x4, 0x180 ;  /* 0x0106000000007b1d */ /* 0x000fec0000002000 */
[----:B0-----:R-:W-:-:S13]  /*0a80*/  ISETP.GE.AND P0, PT, R35, UR4, PT ;  /* 0x0000000423007c0c */ /* 0x001fda000bf06270 */
[----:B------:R-:W-:Y:S05]  /*0a90*/  @P0 BRA `(.L_x_5168) ;  /* 0x0000019c00700947 */ /* 0x000fea0003800000 */
[----:B------:R-:W2:Y:S01]  /*0aa0*/  LDL.LU R13, [R1] ;  /* 0x00000000010d7983 */ /* 0x000ea20000300800 */
[----:B------:R-:W-:Y:S02]  /*0ab0*/  VIADD R12, R0, 0xffffff80 ;  /* 0xffffff80000c7836 */ /* 0x000fe40000000000 */
[----:B------:R-:W-:Y:S02]  /*0ac0*/  IMAD.MOV.U32 R18, RZ, RZ, RZ ;  /* 0x000000ffff127224 */ /* 0x000fe400078e00ff */
[----:B------:R-:W-:Y:S01]  /*0ad0*/  IMAD.MOV.U32 R210, RZ, RZ, RZ ;  /* 0x000000ffffd27224 */ /* 0x000fe200078e00ff */
[----:B------:R-:W-:Y:S01]  /*0ae0*/  SHF.R.S32.HI R0, RZ, 0x1f, R12 ;  /* 0x0000001fff007819 */ /* 0x000fe2000001140c */
[----:B------:R-:W-:Y:S02]  /*0af0*/  IMAD.MOV.U32 R207, RZ, RZ, RZ ;  /* 0x000000ffffcf7224 */ /* 0x000fe400078e00ff */
[----:B------:R-:W-:Y:S01]  /*0b00*/  IMAD.MOV.U32 R22, RZ, RZ, RZ ;  /* 0x000000ffff167224 */ /* 0x000fe200078e00ff */
[----:B------:R-:W-:-:S04]  /*0b10*/  LEA.HI R2, R0, R12, RZ, 0x7 ;  /* 0x0000000c00027211 */ /* 0x000fc800078f38ff */
[----:B------:R-:W-:Y:S02]  /*0b20*/  LOP3.LUT R3, R2, 0xffffff80, RZ, 0xc0, !PT ;  /* 0xffffff8002037812 */ /* 0x000fe400078ec0ff */
[----:B------:R-:W-:-:S03]  /*0b30*/  SHF.R.S32.HI R14, RZ, 0x7, R2 ;  /* 0x00000007ff0e7819 */ /* 0x000fc60000011402 */
        /* <DEDUP_REMOVED lines=11> */
[CC--:B------:R-:W-:Y:S02]  /*0bf0*/  LEA.HI R3, R0.reuse, R12.reuse, RZ, 0x4 ;  /* 0x0000000c00037211 */ /* 0x0c0fe400078f20ff */
[----:B------:R-:W-:Y:S02]  /*0c00*/  LOP3.LUT R9, R5, 0xfffffff8, RZ, 0xc0, !PT ;  /* 0xfffffff805097812 */ /* 0x000fe400078ec0ff */
[----:B------:R-:W-:Y:S02]  /*0c10*/  SHF.R.S32.HI R6, RZ, 0x4, R3 ;  /* 0x00000004ff067819 */ /* 0x000fe40000011403 */
[----:B------:R-:W-:Y:S01]  /*0c20*/  LEA.HI R5, R0, R12, RZ, 0x5 ;  /* 0x0000000c00057211 */ /* 0x000fe200078f28ff */
[----:B------:R-:W-:Y:S01]  /*0c30*/  IMAD.IADD R10, R4, 0x1, -R9 ;  /* 0x00000001040a7824 */ /* 0x000fe200078e0a09 */
[----:B------:R-:W-:-:S02]  /*0c40*/  LOP3.LUT R4, R3, 0x3fffff0, RZ, 0xc0, !PT ;  /* 0x03fffff003047812 */ /* 0x000fc400078ec0ff */
[----:B------:R-:W-:Y:S01]  /*0c50*/  LEA.HI R3, R3, R6, RZ, 0x1 ;  /* 0x0000000603037211 */ /* 0x000fe200078f08ff */
[----:B------:R-:W-:Y:S01]  /*0c60*/  IMAD R7, R7, 0x10, R10 ;  /* 0x0000001007077824 */ /* 0x000fe200078e020a */
[----:B------:R-:W-:Y:S01]  /*0c70*/  SHF.R.S32.HI R15, RZ, 0x5, R5 ;  /* 0x00000005ff0f7819 */ /* 0x000fe20000011405 */
[----:B------:R-:W-:Y:S01]  /*0c80*/  IMAD.IADD R4, R12, 0x1, -R4 ;  /* 0x000000010c047824 */ /* 0x000fe200078e0a04 */
[----:B------:R-:W-:Y:S02]  /*0c90*/  LOP3.LUT R3, R3, 0x1ffffffe, RZ, 0xc0, !PT ;  /* 0x1ffffffe03037812 */ /* 0x000fe400078ec0ff */
[----:B------:R-:W-:Y:S01]  /*0ca0*/  LOP3.LUT R8, R8, 0x7ffffffc, RZ, 0xc0, !PT ;  /* 0x7ffffffc08087812 */ /* 0x000fe200078ec0ff */
[----:B------:R-:W-:Y:S02]  /*0cb0*/  IMAD R4, R15, 0x10, R4 ;  /* 0x000000100f047824 */ /* 0x000fe400078e0204 */
[----:B------:R-:W-:Y:S02]  /*0cc0*/  IMAD.IADD R3, R6, 0x1, -R3 ;  /* 0x0000000106037824 */ /* 0x000fe400078e0a03 */
[----:B------:R-:W-:Y:S01]  /*0cd0*/  IMAD R6, R2, 0x40, R7 ;  /* 0x0000004002067824 */ /* 0x000fe200078e0207 */
[-C--:B------:R-:W-:Y:S01]  /*0ce0*/  LEA.HI R2, R0, R12.reuse, RZ, 0x2 ;  /* 0x0000000c00027211 */ /* 0x080fe200078f10ff */
[----:B------:R-:W-:Y:S01]  /*0cf0*/  IMAD R5, R4, 0x8, R3 ;  /* 0x0000000804057824 */ /* 0x000fe200078e0203 */
[----:B------:R-:W-:-:S02]  /*0d00*/  LEA.HI R0, R0, R12, RZ, 0x3 ;  /* 0x0000000c00007211 */ /* 0x000fc400078f18ff */
[--C-:B------:R-:W-:Y:S01]  /*0d10*/  SHF.R.S32.HI R206, RZ, 0x2, R2.reuse ;  /* 0x00000002ffce7819 */ /* 0x100fe20000011402 */
[----:B------:R-:W-:Y:S01]  /*0d20*/  STL [R1+0x50], R6 ;  /* 0x0000500601007387 */ /* 0x000fe20000100800 */
[----:B------:R-:W-:Y:S01]  /*0d30*/  SHF.R.S32.HI R3, RZ, 0x1f, R2 ;  /* 0x0000001fff037819 */ /* 0x000fe20000011402 */
[----:B------:R-:W-:Y:S01]  /*0d40*/  IMAD.SHL.U32 R5, R5, 0x8, RZ ;  /* 0x0000000805057824 */ /* 0x000fe200078e00ff */
[----:B------:R-:W-:Y:S01]  /*0d50*/  LOP3.LUT R2, R2, 0xfffffffc, RZ, 0xc0, !PT ;  /* 0xfffffffc02027812 */ /* 0x000fe200078ec0ff */
[----:B------:R-:W-:Y:S01]  /*0d60*/  VIADD R7, R206, 0x40 ;  /* 0x00000040ce077836 */ /* 0x000fe20000000000 */
[----:B------:R-:W-:Y:S01]  /*0d70*/  LEA.HI R3, R3, R206, RZ, 0x3 ;  /* 0x000000ce03037211 */ /* 0x000fe200078f18ff */
[----:B------:R-:W-:Y:S01]  /*0d80*/  STL [R1+0x3c], RZ ;  /* 0x00003cff01007387 */ /* 0x000fe20000100800 */
[----:B------:R-:W-:Y:S01]  /*0d90*/  SHF.R.S32.HI R4, RZ, 0x3, R0 ;  /* 0x00000003ff047819 */ /* 0x000fe20000011400 */
[----:B------:R-:W-:Y:S01]  /*0da0*/  IMAD.IADD R9, R12, 0x1, -R2 ;  /* 0x000000010c097824 */ /* 0x000fe200078e0a02 */
[----:B------:R-:W-:Y:S01]  /*0db0*/  LOP3.LUT R0, R0, 0xfffffff8, RZ, 0xc0, !PT ;  /* 0xfffffff800007812 */ /* 0x000fe200078ec0ff */
[----:B------:R-:W-:Y:S01]  /*0dc0*/  IMAD.SHL.U32 R2, R7, 0x40, RZ ;  /* 0x0000004007027824 */ /* 0x000fe200078e00ff */
[----:B------:R-:W-:Y:S01]  /*0dd0*/  LOP3.LUT R3, R3, 0xfffffff8, RZ, 0xc0, !PT ;  /* 0xfffffff803037812 */ /* 0x000fe200078ec0ff */
[C---:B------:R-:W-:Y:S01]  /*0de0*/  IMAD.SHL.U32 R204, R9.reuse, 0x4, RZ ;  /* 0x0000000409cc7824 */ /* 0x040fe200078e00ff */
[----:B------:R-:W-:Y:S01]  /*0df0*/  SHF.R.S32.HI R4, RZ, 0x1f, R7 ;  /* 0x0000001fff047819 */ /* 0x000fe20000011407 */
[----:B------:R-:W-:Y:S01]  /*0e00*/  IMAD.IADD R10, R12, 0x1, -R0 ;  /* 0x000000010c0a7824 */ /* 0x000fe200078e0a00 */
[C---:B------:R-:W-:Y:S01]  /*0e10*/  LEA.HI R0, R9.reuse, R9, RZ, 0x1 ;  /* 0x0000000909007211 */ /* 0x040fe200078f08ff */
[----:B------:R-:W-:Y:S01]  /*0e20*/  IMAD.IADD R3, R206, 0x1, -R3 ;  /* 0x00000001ce037824 */ /* 0x000fe200078e0a03 */
[----:B------:R-:W-:Y:S01]  /*0e30*/  LEA.HI R4, R4, R7, RZ, 0x3 ;  /* 0x0000000704047211 */ /* 0x000fe200078f18ff */
[----:B------:R-:W-:Y:S01]  /*0e40*/  VIADD R211, R204, 0x10 ;  /* 0x00000010ccd37836 */ /* 0x000fe20000000000 */
[----:B------:R-:W-:Y:S01]  /*0e50*/  LOP3.LUT R0, R0, 0x1ffffffe, RZ, 0xc0, !PT ;  /* 0x1ffffffe00007812 */ /* 0x000fe200078ec0ff */
[----:B------:R-:W-:Y:S01]  /*0e60*/  IMAD.SHL.U32 R16, R9, 0x8, RZ ;  /* 0x0000000809107824 */ /* 0x000fe200078e00ff */
[----:B------:R0:W-:Y:S01]  /*0e70*/  STL [R1+0x40], R3 ;  /* 0x0000400301007387 */ /* 0x0001e20000100800 */
[----:B------:R-:W-:-:S02]  /*0e80*/  IMAD.SHL.U32 R4, R4, 0x40, RZ ;  /* 0x0000004004047824 */ /* 0x000fc400078e00ff */
[----:B------:R-:W-:Y:S01]  /*0e90*/  IMAD.SHL.U32 R219, R10, 0x8, RZ ;  /* 0x000000080adb7824 */ /* 0x000fe200078e00ff */
[----:B------:R-:W-:Y:S01]  /*0ea0*/  SHF.R.S32.HI R17, RZ, 0x1f, R16 ;  /* 0x0000001fff117819 */ /* 0x000fe20000011410 */
[----:B------:R-:W-:Y:S01]  /*0eb0*/  IMAD.IADD R0, R9, 0x1, -R0 ;  /* 0x0000000109007824 */ /* 0x000fe200078e0a00 */
[----:B------:R-:W-:Y:S01]  /*0ec0*/  LOP3.LUT R4, R4, 0xfffffe00, RZ, 0xc0, !PT ;  /* 0xfffffe0004047812 */ /* 0x000fe200078ec0ff */
[----:B------:R-:W-:Y:S01]  /*0ed0*/  VIADD R216, R16, 0x40 ;  /* 0x0000004010d87836 */ /* 0x000fe20000000000 */
[----:B------:R-:W-:Y:S01]  /*0ee0*/  SHF.R.S32.HI R7, RZ, 0x1f, R219 ;  /* 0x0000001fff077819 */ /* 0x000fe200000114db */
[----:B------:R-:W-:Y:S01]  /*0ef0*/  VIADD R7, R219, 0xc0 ;  /* 0x000000c0db077836 */ /* 0x000fe20000000000 */
[----:B0-----:R-:W-:Y:S01]  /*0f00*/  LOP3.LUT R3, R2, 0x1c0, RZ, 0xc0, !PT ;  /* 0x000001c002037812 */ /* 0x001fe200078ec0ff */
[----:B------:R-:W-:Y:S01]  /*0f10*/  IMAD R0, R0, 0x8, R6 ;  /* 0x0000000800007824 */ /* 0x000fe200078e0206 */
[----:B------:R-:W-:Y:S01]  /*0f20*/  SHF.R.S32.HI R229, RZ, 0x1f, R216 ;  /* 0x0000001fffe57819 */ /* 0x000fe200000114d8 */
[C---:B------:R-:W-:Y:S01]  /*0f30*/  VIADD R2, R16.reuse, 0x20 ;  /* 0x0000002010027836 */ /* 0x040fe20000000000 */
[----:B------:R-:W-:Y:S01]  /*0f40*/  SHF.R.U32.HI R9, RZ, 0x3, R3 ;  /* 0x00000003ff097819 */ /* 0x000fe20000011603 */
[C---:B------:R-:W-:Y:S01]  /*0f50*/  VIADD R215, R16.reuse, 0x60 ;  /* 0x0000006010d77836 */ /* 0x040fe20000000000 */
[----:B------:R-:W-:Y:S01]  /*0f60*/  LOP3.LUT R3, R3, 0x38, R16, 0xf8, !PT ;  /* 0x0000003803037812 */ /* 0x000fe200078ef810 */
[C---:B------:R-:W-:Y:S01]  /*0f70*/  VIADD R214, R16.reuse, 0x80 ;  /* 0x0000008010d67836 */ /* 0x040fe20000000000 */
[----:B------:R-:W-:Y:S01]  /*0f80*/  SHF.R.S32.HI R208, RZ, 0x1f, R2 ;  /* 0x0000001fffd07819 */ /* 0x000fe20000011402 */
[C---:B------:R-:W-:Y:S01]  /*0f90*/  VIADD R213, R16.reuse, 0xa0 ;  /* 0x000000a010d57836 */ /* 0x040fe20000000000 */
[----:B------:R-:W-:Y:S01]  /*0fa0*/  SHF.R.S32.HI R228, RZ, 0x1f, R215 ;  /* 0x0000001fffe47819 */ /* 0x000fe200000114d7 */
[C---:B------:R-:W-:Y:S01]  /*0fb0*/  VIADD R218, R16.reuse, 0xc0 ;  /* 0x000000c010da7836 */ /* 0x040fe20000000000 */
[----:B------:R-:W-:Y:S01]  /*0fc0*/  SHF.R.S32.HI R227, RZ, 0x1f, R214 ;  /* 0x0000001fffe37819 */ /* 0x000fe200000114d6 */
[----:B------:R-:W-:Y:S01]  /*0fd0*/  VIADD R217, R16, 0xe0 ;  /* 0x000000e010d97836 */ /* 0x000fe20000000000 */
[----:B------:R-:W-:Y:S01]  /*0fe0*/  SHF.R.S32.HI R226, RZ, 0x1f, R213 ;  /* 0x0000001fffe27819 */ /* 0x000fe200000114d5 */
[C---:B------:R-:W-:Y:S01]  /*0ff0*/  VIADD R12, R219.reuse, 0x40 ;  /* 0x00000040db0c7836 */ /* 0x040fe20000000000 */
[----:B------:R-:W-:Y:S01]  /*1000*/  SHF.R.S32.HI R225, RZ, 0x1f, R218 ;  /* 0x0000001fffe17819 */ /* 0x000fe200000114da */
[----:B------:R-:W-:Y:S01]  /*1010*/  VIADD R10, R219, 0x80 ;  /* 0x00000080db0a7836 */ /* 0x000fe20000000000 */
[----:B------:R-:W-:-:S02]  /*1020*/  SHF.R.S32.HI R224, RZ, 0x1f, R217 ;  /* 0x0000001fffe07819 */ /* 0x000fc400000114d9 */
[----:B------:R-:W-:Y:S02]  /*1030*/  SHF.R.S32.HI R12, RZ, 0x1f, R12 ;  /* 0x0000001fff0c7819 */ /* 0x000fe4000001140c */
[----:B------:R-:W-:Y:S02]  /*1040*/  SHF.R.S32.HI R10, RZ, 0x1f, R10 ;  /* 0x0000001fff0a7819 */ /* 0x000fe4000001140a */
[----:B--2---:R-:W-:Y:S02]  /*1050*/  LOP3.LUT R209, R13, 0x1, RZ, 0xfc, !PT ;  /* 0x000000010dd17812 */ /* 0x004fe400078efcff */
[----:B------:R-:W-:-:S05]  /*1060*/  SHF.R.S32.HI R13, RZ, 0x1f, R211 ;  /* 0x0000001fff0d7819 */ /* 0x000fca00000114d3 */
[----:B------:R-:W-:Y:S04]  /*1070*/  STL [R1+0x48], R13 ;  /* 0x0000480d01007387 */ /* 0x000fe80000100800 */
[----:B------:R0:W-:Y:S02]  /*1080*/  STL [R1+0xc], R4 ;  /* 0x00000c0401007387 */ /* 0x0001e40000100800 */
[----:B0-----:R-:W-:Y:S02]  /*1090*/  LOP3.LUT R4, R4, R3, R9, 0xf6, !PT ;  /* 0x0000000304047212 */ /* 0x001fe400078ef609 */
[----:B------:R-:W-:Y:S01]  /*10a0*/  SHF.R.S32.HI R3, RZ, 0x1f, R7 ;  /* 0x0000001fff037819 */ /* 0x000fe20000011407 */
[----:B------:R-:W-:Y:S02]  /*10b0*/  IMAD.IADD R7, R11, 0x1, -R8 ;  /* 0x000000010b077824 */ /* 0x000fe400078e0a08 */
[----:B------:R-:W-:-:S03]  /*10c0*/  IMAD R3, R4, 0x2, R19 ;  /* 0x0000000204037824 */ /* 0x000fc600078e0213 */
[----:B------:R0:W-:Y:S04]  /*10d0*/  STL [R1+0x18], R7 ;  /* 0x0000180701007387 */ /* 0x0001e80000100800 */
[----:B------:R0:W-:Y:S04]  /*10e0*/  STL [R1+0x4c], R3 ;  /* 0x00004c0301007387 */ /* 0x0001e80000100800 */
[----:B------:R0:W-:Y:S04]  /*10f0*/  STL [R1+0x54], R5 ;  /* 0x0000540501007387 */ /* 0x0001e80000100800 */
[----:B------:R0:W-:Y:S02]  /*1100*/  STL [R1+0x10], R0 ;  /* 0x0000100001007387 */ /* 0x0001e40000100800 */
.L_x_5327:
[----:B0-2---:R-:W0:Y:S02]  /*1110*/  LDC.64 R4, c[0x0][0xc88] ;  /* 0x00032200ff047b82 */ /* 0x005e240000000a00 */
        /* <DEDUP_REMOVED lines=43> */
[----:B-1-34-:R-:W-:Y:S06]  /*13d0*/  @P2 BRA `(.L_x_5169) ;  /* 0x0000000000242947 */ /* 0x01afec0003800000 */
        /* <DEDUP_REMOVED lines=9> */
.L_x_5169:
[----:B------:R-:W-:Y:S01]  /*1470*/  ULDC.64 UR4, c[0x0][0xa20] ;  /* 0x0002880000047ab9 */ /* 0x000fe20000000a00 */
[----:B------:R0:W-:Y:S01]  /*1480*/  STL [R1+0x2c], R34 ;  /* 0x00002c2201007387 */ /* 0x0001e20000100800 */
[----:B------:R-:W-:-:S04]  /*1490*/  ISETP.NE.U32.AND P1, PT, RZ, UR4, PT ;  /* 0x00000004ff007c0c */ /* 0x000fc8000bf25070 */
[----:B------:R-:W-:-:S13]  /*14a0*/  ISETP.NE.AND.EX P1, PT, RZ, UR5, PT, P1 ;  /* 0x00000005ff007c0c */ /* 0x000fda000bf25310 */
[----:B0-----:R-:W-:Y:S05]  /*14b0*/  @!P1 BRA `(.L_x_5170) ;  /* 0x0000000000109947 */ /* 0x001fea0003800000 */
[----:B------:R-:W-:-:S04]  /*14c0*/  IADD3 R4, P0, R37, UR4, RZ ;  /* 0x0000000425047c10 */ /* 0x000fc8000ff1e0ff */
[----:B------:R-:W-:-:S05]  /*14d0*/  IADD3.X R5, R32, UR5, RZ, P0, !PT ;  /* 0x0000000520057c10 */ /* 0x000fca00087fe4ff */
[----:B------:R0:W5:Y:S01]  /*14e0*/  LDG.E R35, desc[UR40][R4.64] ;  /* 0x0000002804237981 */ /* 0x000162000c1e1900 */
[----:B------:R-:W-:Y:S05]  /*14f0*/  BRA `(.L_x_5171) ;  /* 0x0000000000107947 */ /* 0x000fea0003800000 */
.L_x_5170:
[----:B------:R-:W-:Y:S05]  /*1500*/  @!P0 BRA `(.L_x_5171) ;  /* 0x00000000000c8947 */ /* 0x000fea0003800000 */
[----:B------:R-:W2:Y:S04]  /*1510*/  LDG.E R4, desc[UR40][R8.64] ;  /* 0x0000002808047981 */ /* 0x000ea8000c1e1900 */
[----:B------:R-:W2:Y:S02]  /*1520*/  LDG.E R35, desc[UR40][R8.64+0x4] ;  /* 0x0000042808237981 */ /* 0x000ea4000c1e1900 */
[----:B--2---:R-:W-:-:S07]  /*1530*/  IMAD.IADD R35, R35, 0x1, -R4 ;  /* 0x0000000123237824 */ /* 0x004fce00078e0a04 */
.L_x_5171:
[----:B------:R-:W-:Y:S01]  /*1540*/  ULDC.64 UR4, c[0x0][0xa10] ;  /* 0x0002840000047ab9 */ /* 0x000fe20000000a00 */
[----:B------:R-:W1:Y:S01]  /*1550*/  LDC R9, c[0x0][0x448] ;  /* 0x00011200ff097b82 */ /* 0x000e620000000800 */
[----:B------:R-:W-:-:S04]  /*1560*/  ISETP.NE.U32.AND P0, PT, RZ, UR4, PT ;  /* 0x00000004ff007c0c */ /* 0x000fc8000bf05070 */
[----:B------:R-:W-:Y:S01]  /*1570*/  ISETP.NE.AND.EX P0, PT, RZ, UR5, PT, P0 ;  /* 0x00000005ff007c0c */ /* 0x000fe2000bf05300 */
[----:B------:R-:W-:-:S12]  /*1580*/  ULDC.64 UR4, c[0x0][0xa30] ;  /* 0x00028c0000047ab9 */ /* 0x000fd80000000a00 */
[----:B0-----:R-:W0:Y:S02]  /*1590*/  @P0 LDC.64 R4, c[0x0][0xa10] ;  /* 0x00028400ff040b82 */ /* 0x001e240000000a00 */
[----:B0-----:R-:W-:-:S05]  /*15a0*/  @P0 IMAD.WIDE R4, R25, 0x4, R4 ;  /* 0x0000000419040825 */ /* 0x001fca00078e0204 */
[----:B------:R-:W2:Y:S04]  /*15b0*/  @P0 LDG.E R3, desc[UR40][R4.64] ;  /* 0x0000002804030981 */ /* 0x000ea8000c1e1900 */
[----:B------:R0:W2:Y:S01]  /*15c0*/  @P0 LDG.E R8, desc[UR40][R4.64+0x4] ;  /* 0x0000042804080981 */ /* 0x0000a2000c1e1900 */
[----:B------:R-:W-:Y:S01]  /*15d0*/  ISETP.NE.U32.AND P1, PT, RZ, UR4, PT ;  /* 0x00000004ff007c0c */ /* 0x000fe2000bf25070 */
[----:B-----5:R-:W-:-:S03]  /*15e0*/  IMAD.MOV.U32 R24, RZ, RZ, R35 ;  /* 0x000000ffff187224 */ /* 0x020fc600078e0023 */
[----:B------:R-:W-:-:S13]  /*15f0*/  ISETP.NE.AND.EX P1, PT, RZ, UR5, PT, P1 ;  /* 0x00000005ff007c0c */ /* 0x000fda000bf25310 */
[----:B------:R-:W-:-:S04]  /*1600*/  @P1 IADD3 R6, P2, R37, UR4, RZ ;  /* 0x0000000425061c10 */ /* 0x000fc8000ff5e0ff */
[----:B------:R-:W-:-:S05]  /*1610*/  @P1 IADD3.X R7, R32, UR5, RZ, P2, !PT ;  /* 0x0000000520071c10 */ /* 0x000fca00097fe4ff */
[----:B------:R3:W5:Y:S01]  /*1620*/  @P1 LDG.E R24, desc[UR40][R6.64] ;  /* 0x0000002806181981 */ /* 0x000762000c1e1900 */
[----:B-1----:R-:W-:Y:S01]  /*1630*/  ISETP.NE.AND P1, PT, R9, 0x1, PT ;  /* 0x000000010900780c */ /* 0x002fe20003f25270 */
[----:B------:R-:W-:-:S04]  /*1640*/  IMAD.SHL.U32 R223, R33, 0x80, RZ ;  /* 0x0000008021df7824 */ /* 0x000fc800078e00ff */
[----:B0-----:R-:W-:-:S08]  /*1650*/  VIADD R4, R223, 0x7f ;  /* 0x0000007fdf047836 */ /* 0x001fd00000000000 */
[----:B------:R-:W0:Y:S08]  /*1660*/  @P1 LDC R9, c[0x0][0x44c] ;  /* 0x00011300ff091b82 */ /* 0x000e300000000800 */
[----:B------:R-:W1:Y:S01]  /*1670*/  @P1 LDC R5, c[0x0][0x450] ;  /* 0x00011400ff051b82 */ /* 0x000e620000000800 */
[----:B--2---:R-:W-:Y:S02]  /*1680*/  @P0 IMAD.IADD R26, R8, 0x1, -R3 ;  /* 0x00000001081a0824 */ /* 0x004fe400078e0a03 */
[----:B------:R-:W-:-:S02]  /*1690*/  IMAD.IADD R8, R35, 0x1, -R0 ;  /* 0x0000000123087824 */ /* 0x000fc400078e0a00 */
[----:B0-----:R-:W-:-:S04]  /*16a0*/  @P1 IMAD.HI.U32 R0, R4, R9, RZ ;  /* 0x0000000904001227 */ /* 0x001fc800078e00ff */
[----:B------:R-:W-:Y:S01]  /*16b0*/  IMAD.IADD R10, R8, 0x1, R26 ;  /* 0x00000001080a7824 */ /* 0x000fe200078e021a */
[----:B-1----:R-:W-:Y:S01]  /*16c0*/  @P1 SHF.R.U32.HI R4, RZ, R5, R0 ;  /* 0x00000005ff041219 */ /* 0x002fe20000011600 */
[----:B------:R-:W-:Y:S02]  /*16d0*/  IMAD.MOV R30, RZ, RZ, -R8 ;  /* 0x000000ffff1e7224 */ /* 0x000fe400078e0a08 */
[C---:B------:R-:W-:Y:S01]  /*16e0*/  VIADD R0, R10.reuse, 0x5f ;  /* 0x0000005f0a007836 */ /* 0x040fe20000000000 */
[----:B------:R-:W-:Y:S01]  /*16f0*/  IADD3 R89, R10, 0x60, -R220 ;  /* 0x000000600a597810 */ /* 0x000fe20007ffe8dc */
[----:B------:R3:W-:Y:S01]  /*1700*/  STL [R1+0x4], R10 ;  /* 0x0000040a01007387 */ /* 0x0007e20000100800 */
[----:B------:R-:W-:Y:S01]  /*1710*/  VIMNMX R30, RZ, R30, !PT ;  /* 0x0000001eff1e7248 */ /* 0x000fe20007fe0100 */
[----:B------:R-:W-:-:S04]  /*1720*/  IMAD.HI R0, R0, 0x2aaaaaab, RZ ;  /* 0x2aaaaaab00007827 */ /* 0x000fc800078e02ff */
[----:B------:R-:W-:Y:S01]  /*1730*/  IMAD.IADD R4, R89, 0x1, R4 ;  /* 0x0000000159047824 */ /* 0x000fe200078e0204 */
[----:B------:R-:W-:-:S03]  /*1740*/  SHF.R.U32.HI R3, RZ, 0x1f, R0 ;  /* 0x0000001fff037819 */ /* 0x000fc60000011600 */
[----:B------:R-:W-:Y:S01]  /*1750*/  IMAD.HI R4, R4, 0x2aaaaaab, RZ ;  /* 0x2aaaaaab04047827 */ /* 0x000fe200078e02ff */
[----:B------:R-:W-:-:S04]  /*1760*/  LEA.HI.SX32 R172, R0, R3, 0x1c ;  /* 0x0000000300ac7211 */ /* 0x000fc800078fe2ff */
[----:B------:R-:W-:-:S04]  /*1770*/  SHF.R.U32.HI R5, RZ, 0x1f, R4 ;  /* 0x0000001fff057819 */ /* 0x000fc80000011604 */
[----:B------:R-:W-:-:S04]  /*1780*/  LEA.HI.SX32 R5, R4, R5, 0x1c ;  /* 0x0000000504057211 */ /* 0x000fc800078fe2ff */
[----:B------:R-:W-:-:S05]  /*1790*/  VIMNMX R5, R172, R5, PT ;  /* 0x00000005ac057248 */ /* 0x000fca0003fe0100 */
        /* <DEDUP_REMOVED lines=12> */
[----:B---3--:R-:W-:Y:S05]  /*1860*/  @!P1 BRA `(.L_x_5172) ;  /* 0x0000004800189947 */ /* 0x008fea0003800000 */
        /* <DEDUP_REMOVED lines=20> */
.L_x_5174:
[----:B------:R-:W-:Y:S05]  /*19b0*/  BSYNC B6 ;  /* 0x0000000000067941 */ /* 0x000fea0003800000 */
.L_x_5173:
        /* <DEDUP_REMOVED lines=20> */
.L_x_5176:
[----:B------:R-:W-:Y:S05]  /*1b00*/  BSYNC B6 ;  /* 0x0000000000067941 */ /* 0x000fea0003800000 */
.L_x_5175:
[----:B------:R-:W2:Y:S01]  /*1b10*/  LDL R14, [R1+0x40] ;  /* 0x00004000010e7983 */ /* 0x000ea20000100800 */
[----:B------:R-:W-:Y:S01]  /*1b20*/  ULDC.64 UR4, c[0x0][0x9f8] ;  /* 0x00027e0000047ab9 */ /* 0x000fe20000000a00 */
[----:B------:R-:W0:Y:S01]  /*1b30*/  LDC.64 R56, c[0x0][0x408] ;  /* 0x00010200ff387b82 */ /* 0x000e220000000a00 */
[----:B------:R-:W-:-:S04]  /*1b40*/  ISETP.NE.U32.AND P0, PT, RZ, UR4, PT ;  /* 0x00000004ff007c0c */ /* 0x000fc8000bf05070 */
[----:B------:R-:W-:-:S03]  /*1b50*/  ISETP.NE.AND.EX P0, PT, RZ, UR5, PT, P0 ;  /* 0x00000005ff007c0c */ /* 0x000fc6000bf05300 */
[----:B------:R-:W1:Y:S10]  /*1b60*/  LDC R39, c[0x0][0x3f4] ;  /* 0x0000fd00ff277b82 */ /* 0x000e740000000800 */
[----:B------:R-:W-:Y:S01]  /*1b70*/  @P0 IADD3 R4, P1, R37, UR4, RZ ;  /* 0x0000000425040c10 */ /* 0x000fe2000ff3e0ff */
[----:B------:R-:W-:-:S03]  /*1b80*/  ULDC UR4, c[0x0][0x320] ;  /* 0x0000c80000047ab9 */ /* 0x000fc60000000800 */
[----:B------:R-:W-:Y:S02]  /*1b90*/  @P0 IADD3.X R5, R32, UR5, RZ, P1, !PT ;  /* 0x0000000520050c10 */ /* 0x000fe40008ffe4ff */
[----:B------:R-:W-:Y:S01]  /*1ba0*/  ISETP.GE.AND P1, PT, R2, UR4, PT ;  /* 0x0000000402007c0c */ /* 0x000fe2000bf26270 */
[----:B------:R-:W3:Y:S02]  /*1bb0*/  LDC.64 R32, c[0x0][0x3f8] ;  /* 0x0000fe00ff207b82 */ /* 0x000ee40000000a00 */
        /* <DEDUP_REMOVED lines=15> */
[----:B------:R-:W-:-:S02]  /*1cb0*/  ISETP.GE.AND P0, PT, R218, UR4, PT ;  /* 0x00000004da007c0c */ /* 0x000fc4000bf06270 */
[----:B------:R-:W-:Y:S02]  /*1cc0*/  ISETP.GE.AND P1, PT, R217, UR4, PT ;  /* 0x00000004d9007c0c */ /* 0x000fe4000bf26270 */
[----:B------:R-:W-:Y:S02]  /*1cd0*/  SHF.R.S32.HI R9, RZ, 0x1f, R206 ;  /* 0x0000001fff097819 */ /* 0x000fe400000114ce */
[----:B------:R-:W-:Y:S02]  /*1ce0*/  LOP3.LUT R3, R4, R0, R3, 0xfe, !PT ;  /* 0x0000000004037212 */ /* 0x000fe400078efe03 */
[----:B------:R-:W-:Y:S02]  /*1cf0*/  SEL R6, RZ, 0x40, P0 ;  /* 0x00000040ff067807 */ /* 0x000fe40000000000 */
[----:B------:R-:W-:Y:S02]  /*1d00*/  SEL R7, RZ, 0x7fff80, P1 ;  /* 0x007fff80ff077807 */ /* 0x000fe40000800000 */
[----:B------:R-:W-:-:S02]  /*1d10*/  SHF.R.S32.HI R205, RZ, 0x1f, R204 ;  /* 0x0000001fffcd7819 */ /* 0x000fc400000114cc */
[----:B------:R-:W-:Y:S01]  /*1d20*/  LOP3.LUT R3, R7, R3, R6, 0xfe, !PT ;  /* 0x0000000307037212 */ /* 0x000fe200078efe06 */
[C---:B0-----:R-:W-:Y:S02]  /*1d30*/  IMAD R6, R9.reuse, R56, RZ ;  /* 0x0000003809067224 */ /* 0x041fe400078e02ff */
[----:B---3--:R-:W-:Y:S02]  /*1d40*/  IMAD R0, R9, R32, RZ ;  /* 0x0000002009007224 */ /* 0x008fe400078e02ff */
[----:B------:R-:W-:-:S04]  /*1d50*/  IMAD.WIDE.U32 R8, R206, R56, R204 ;  /* 0x00000038ce087225 */ /* 0x000fc800078e00cc */
[----:B------:R-:W-:-:S04]  /*1d60*/  IMAD R55, R206, R57, R6 ;  /* 0x00000039ce377224 */ /* 0x000fc800078e0206 */
[----:B------:R-:W-:Y:S02]  /*1d70*/  IMAD.IADD R9, R9, 0x1, R55 ;  /* 0x0000000109097824 */ /* 0x000fe400078e0237 */
[----:B-----5:R-:W-:Y:S02]  /*1d80*/  IMAD.WIDE.U32 R52, R24, R56, R8 ;  /* 0x0000003818347225 */ /* 0x020fe400078e0008 */
[----:B------:R-:W3:Y:S01]  /*1d90*/  LDL R8, [R1+0xc] ;  /* 0x00000c0001087983 */ /* 0x000ee20000100800 */
[----:B------:R-:W0:Y:S01]  /*1da0*/  S2R R40, SR_TID.X ;  /* 0x0000000000287919 */ /* 0x000e220000002100 */
[----:B------:R-:W4:Y:S01]  /*1db0*/  S2R R38, SR_TID.X ;  /* 0x0000000000267919 */ /* 0x000f220000002100 */
[----:B0-----:R-:W-:Y:S01]  /*1dc0*/  VIADD R40, R40, 0xffffff80 ;  /* 0xffffff8028287836 */ /* 0x001fe20000000000 */
[----:B----4-:R-:W-:Y:S01]  /*1dd0*/  SHF.R.U32.HI R38, RZ, 0x7, R38 ;  /* 0x00000007ff267819 */ /* 0x010fe20000011626 */
[----:B------:R-:W-:Y:S01]  /*1de0*/  IMAD R15, R206, R33, R0 ;  /* 0x00000021ce0f7224 */ /* 0x000fe200078e0200 */
[----:B-1----:R-:W-:-:S02]  /*1df0*/  ISETP.GE.AND P0, PT, R16, R39, PT ;  /* 0x000000271000720c */ /* 0x002fc40003f06270 */
[----:B------:R-:W-:Y:S01]  /*1e00*/  ISETP.NE.AND P6, PT, R38, 0x1, PT ;  /* 0x000000012600780c */ /* 0x000fe20003fc5270 */
[----:B------:R-:W-:Y:S01]  /*1e10*/  IMAD.WIDE.U32 R10, R206, R32, R16 ;  /* 0x00000020ce0a7225 */ /* 0x000fe200078e0010 */
[----:B------:R-:W-:-:S03]  /*1e20*/  SEL R13, R39, RZ, P0 ;  /* 0x000000ff270d7207 */ /* 0x000fc60000000000 */
[----:B------:R-:W-:Y:S02]  /*1e30*/  IMAD.IADD R11, R15, 0x1, R11 ;  /* 0x000000010f0b7824 */ /* 0x000fe400078e020b */
[----:B------:R-:W-:Y:S02]  /*1e40*/  IMAD.IADD R13, R16, 0x1, R13 ;  /* 0x00000001100d7824 */ /* 0x000fe400078e020d */
[----:B------:R-:W-:-:S04]  /*1e50*/  IMAD.WIDE.U32 R20, R24, R32, R10 ;  /* 0x0000002018147225 */ /* 0x000fc800078e000a */
[----:B------:R-:W-:Y:S01]  /*1e60*/  VIADD R61, R38, 0x8 ;  /* 0x00000008263d7836 */ /* 0x000fe20000000000 */
[----:B------:R-:W-:Y:S05]  /*1e70*/  @!P6 WARPSYNC.ALL ;  /* 0x000000000000e948 */ /* 0x000fea0003800000 */
[C---:B------:R-:W-:Y:S02]  /*1e80*/  VIADD R38, R206.reuse, 0x40 ;  /* 0x00000040ce267836 */ /* 0x040fe40000000000 */
[----:B------:R-:W-:Y:S01]  /*1e90*/  IMAD.WIDE.U32 R4, R206, R32, R204 ;  /* 0x00000020ce047225 */ /* 0x000fe200078e00cc */
[----:B------:R-:W-:Y:S01]  /*1ea0*/  SHF.R.S32.HI R12, RZ, 0x1f, R13 ;  /* 0x0000001fff0c7819 */ /* 0x000fe2000001140d */
[----:B------:R-:W-:-:S02]  /*1eb0*/  ULDC UR4, c[0x0][0x2f4] ;  /* 0x0000bd0000047ab9 */ /* 0x000fc40000000800 */
[----:B------:R-:W-:Y:S02]  /*1ec0*/  VIADD R10, R206, 0x40 ;  /* 0x00000040ce0a7836 */ /* 0x000fe40000000000 */
[----:B------:R-:W-:Y:S02]  /*1ed0*/  IMAD.SHL.U32 R38, R38, 0x40, RZ ;  /* 0x0000004026267824 */ /* 0x000fe400078e00ff */
[----:B------:R-:W-:Y:S02]  /*1ee0*/  IMAD.SHL.U32 R10, R10, 0x40, RZ ;  /* 0x000000400a0a7824 */ /* 0x000fe400078e00ff */
[----:B------:R-:W-:Y:S01]  /*1ef0*/  IMAD.IADD R7, R5, 0x1, R15 ;  /* 0x0000000105077824 */ /* 0x000fe200078e020f */
[----:B------:R-:W-:Y:S01]  /*1f00*/  SHF.R.S32.HI R15, RZ, 0x1f, R24 ;  /* 0x0000001fff0f7819 */ /* 0x000fe20000011418 */
[----:B------:R-:W-:Y:S01]  /*1f10*/  IMAD.MOV.U32 R6, RZ, RZ, R4 ;  /* 0x000000ffff067224 */ /* 0x000fe200078e0004 */
[----:B------:R-:W-:Y:S01]  /*1f20*/  LEA.HI R13, R12, R13, RZ, 0x3 ;  /* 0x0000000d0c0d7211 */ /* 0x000fe200078f18ff */
[----:B------:R-:W-:Y:S01]  /*1f30*/  IMAD.WIDE.U32 R4, R206, R56, R16 ;  /* 0x00000038ce047225 */ /* 0x000fe200078e0010 */
[----:B------:R-:W-:-:S02]  /*1f40*/  LOP3.LUT R38, R38, 0x1c0, RZ, 0xc0, !PT ;  /* 0x000001c026267812 */ /* 0x000fc400078ec0ff */
[----:B------:R-:W-:Y:S01]  /*1f50*/  LOP3.LUT R10, R10, 0x1c0, RZ, 0xc0, !PT ;  /* 0x000001c00a0a7812 */ /* 0x000fe200078ec0ff */
[----:B------:R-:W-:Y:S01]  /*1f60*/  IMAD.IADD R55, R55, 0x1, R5 ;  /* 0x0000000137377824 */ /* 0x000fe200078e0205 */
[----:B------:R-:W-:Y:S01]  /*1f70*/  SHF.R.S32.HI R73, RZ, 0x3, R13 ;  /* 0x00000003ff497819 */ /* 0x000fe2000001140d */
[----:B------:R-:W-:Y:S01]  /*1f80*/  IMAD R5, R15, R32, RZ ;  /* 0x000000200f057224 */ /* 0x000fe200078e02ff */
[----:B------:R-:W-:Y:S01]  /*1f90*/  LOP3.LUT R74, R13, 0xfffffff8, RZ, 0xc0, !PT ;  /* 0xfffffff80d4a7812 */ /* 0x000fe200078ec0ff */
[----:B------:R-:W-:Y:S01]  /*1fa0*/  IMAD.MOV.U32 R63, RZ, RZ, 0x20 ;  /* 0x00000020ff3f7424 */ /* 0x000fe200078e00ff */
[----:B------:R-:W-:Y:S01]  /*1fb0*/  PRMT R85, R3, 0x8880, RZ ;  /* 0x0000888003557816 */ /* 0x000fe200000000ff */
[----:B------:R-:W-:Y:S01]  /*1fc0*/  IMAD.MOV.U32 R54, RZ, RZ, R4 ;  /* 0x000000ffff367224 */ /* 0x000fe200078e0004 */
[----:B------:R-:W-:Y:S01]  /*1fd0*/  SHF.R.U32.HI R10, RZ, 0x3, R10 ;  /* 0x00000003ff0a7819 */ /* 0x000fe2000001160a */
[----:B------:R-:W-:Y:S01]  /*1fe0*/  IMAD R15, R15, R56, RZ ;  /* 0x000000380f0f7224 */ /* 0x000fe200078e02ff */
[----:B------:R-:W-:Y:S01]  /*1ff0*/  SHF.L.U64.HI R4, R32, 0x6, R33 ;  /* 0x0000000620047819 */ /* 0x000fe20000010221 */
[----:B------:R-:W-:Y:S01]  /*2000*/  IMAD.IADD R0, R36, 0x1, R35 ;  /* 0x0000000124007824 */ /* 0x000fe200078e0223 */
        /* <DEDUP_REMOVED lines=8> */
[----:B------:R-:W-:Y:S02]  /*2090*/  IMAD R15, R24, R57, R15 ;  /* 0x00000039180f7224 */ /* 0x000fe400078e020f */
[----:B------:R-:W-:Y:S02]  /*20a0*/  IMAD.SHL.U32 R35, R56, 0x40, RZ ;  /* 0x0000004038237824 */ /* 0x000fe400078e00ff */
[----:B------:R-:W-:Y:S01]  /*20b0*/  IMAD.WIDE.U32 R54, R24, R56, R54 ;  /* 0x0000003818367225 */ /* 0x000fe200078e0036 */
[----:B------:R-:W-:-:S03]  /*20c0*/  LOP3.LUT R79, R85, 0x1, RZ, 0xc0, !PT ;  /* 0x00000001554f7812 */ /* 0x000fc600078ec0ff */
[----:B------:R-:W-:Y:S01]  /*20d0*/  IMAD.WIDE.U32 R32, R32, 0x60, RZ ;  /* 0x0000006020207825 */ /* 0x000fe200078e00ff */
[----:B------:R-:W-:-:S03]  /*20e0*/  LOP3.LUT R80, R85, 0x2, RZ, 0xc0, !PT ;  /* 0x0000000255507812 */ /* 0x000fc600078ec0ff */
[----:B------:R-:W-:Y:S01]  /*20f0*/  IMAD.WIDE.U32 R56, R56, 0x60, RZ ;  /* 0x0000006038387825 */ /* 0x000fe200078e00ff */
[C---:B------:R-:W-:Y:S02]  /*2100*/  LOP3.LUT R81, R85.reuse, 0x4, RZ, 0xc0, !PT ;  /* 0x0000000455517812 */ /* 0x040fe400078ec0ff */
[----:B------:R-:W-:Y:S01]  /*2110*/  LOP3.LUT R82, R85, 0x8, RZ, 0xc0, !PT ;  /* 0x0000000855527812 */ /* 0x000fe200078ec0ff */
[----:B------:R-:W-:Y:S01]  /*2120*/  IMAD.SHL.U32 R64, R39, 0x2, RZ ;  /* 0x0000000227407824 */ /* 0x000fe200078e00ff */
[----:B------:R-:W-:Y:S01]  /*2130*/  LOP3.LUT R83, R85, 0x10, RZ, 0xc0, !PT ;  /* 0x0000001055537812 */ /* 0x000fe200078ec0ff */
[----:B------:R-:W-:Y:S01]  /*2140*/  IMAD.IADD R65, R33, 0x1, R65 ;  /* 0x0000000121417824 */ /* 0x000fe200078e0241 */
[----:B------:R-:W-:Y:S01]  /*2150*/  LOP3.LUT R84, R85, 0x20, RZ, 0xc0, !PT ;  /* 0x0000002055547812 */ /* 0x000fe200078ec0ff */
[----:B------:R-:W-:Y:S01]  /*2160*/  IMAD.IADD R66, R57, 0x1, R11 ;  /* 0x0000000139427824 */ /* 0x000fe200078e020b */
[----:B------:R-:W-:Y:S01]  /*2170*/  SHF.R.S32.HI R59, RZ, 0x1f, R34 ;  /* 0x0000001fff3b7819 */ /* 0x000fe20000011422 */
[----:B------:R-:W-:Y:S01]  /*2180*/  IMAD.IADD R69, R7, 0x1, R37 ;  /* 0x0000000107457824 */ /* 0x000fe200078e0225 */
[----:B------:R-:W-:Y:S01]  /*2190*/  P2R R87, PR, RZ, 0x4 ;  /* 0x00000004ff577803 */ /* 0x000fe20000000000 */
[----:B------:R-:W-:Y:S01]  /*21a0*/  IMAD.IADD R70, R37, 0x1, R21 ;  /* 0x0000000125467824 */ /* 0x000fe200078e0215 */
[----:B------:R-:W-:Y:S01]  /*21b0*/  SHF.R.S32.HI R76, RZ, 0x1f, R74 ;  /* 0x0000001fff4c7819 */ /* 0x000fe2000001144a */
[----:B------:R-:W-:-:S02]  /*21c0*/  IMAD.IADD R71, R53, 0x1, R15 ;  /* 0x0000000135477824 */ /* 0x000fc400078e020f */
[C---:B--2---:R-:W-:Y:S01]  /*21d0*/  IMAD.SHL.U32 R58, R14.reuse, 0x40, RZ ;  /* 0x000000400e3a7824 */ /* 0x044fe200078e00ff */
[----:B------:R-:W-:Y:S01]  /*21e0*/  @!P6 BAR.SYNC.DEFER_BLOCKING 0x9, 0x100 ;  /* 0x024400000000eb1d */ /* 0x000fe20000010000 */
[----:B------:R-:W-:Y:S02]  /*21f0*/  LOP3.LUT P1, RZ, R14, 0x4, RZ, 0xc0, !PT ;  /* 0x000000040eff7812 */ /* 0x000fe4000782c0ff */
[----:B------:R-:W-:-:S04]  /*2200*/  SHF.R.S32.HI R14, RZ, 0x1f, R40 ;  /* 0x0000001fff0e7819 */ /* 0x000fc80000011428 */
[----:B------:R-:W-:-:S04]  /*2210*/  LEA.HI R14, R14, R40, RZ, 0x2 ;  /* 0x000000280e0e7211 */ /* 0x000fc800078f10ff */
[----:B------:R-:W-:-:S05]  /*2220*/  LOP3.LUT R14, R14, 0xfffffffc, RZ, 0xc0, !PT ;  /* 0xfffffffc0e0e7812 */ /* 0x000fca00078ec0ff */
[----:B------:R-:W-:Y:S02]  /*2230*/  IMAD.IADD R14, R40, 0x1, -R14 ;  /* 0x00000001280e7824 */ /* 0x000fe400078e0a0e */
[----:B------:R-:W0:Y:S01]  /*2240*/  S2R R40, SR_TID.X ;  /* 0x0000000000287919 */ /* 0x000e220000002100 */
[----:B------:R-:W-:Y:S01]  /*2250*/  LOP3.LUT R58, R58, 0x1c0, RZ, 0xc0, !PT ;  /* 0x000001c03a3a7812 */ /* 0x000fe200078ec0ff */
[----:B------:R-:W-:-:S03]  /*2260*/  IMAD R62, R14, 0x40, R206 ;  /* 0x000000400e3e7824 */ /* 0x000fc600078e02ce */
[----:B------:R-:W-:Y:S02]  /*2270*/  SHF.R.U32.HI R60, RZ, 0x3, R58 ;  /* 0x00000003ff3c7819 */ /* 0x000fe4000001163a */
[----:B------:R-:W-:-:S04]  /*2280*/  LOP3.LUT R9, R58, 0x18, R16, 0xf8, !PT ;  /* 0x000000183a097812 */ /* 0x000fc800078ef810 */
[----:B------:R-:W-:Y:S01]  /*2290*/  LOP3.LUT R9, R9, R60, RZ, 0x3c, !PT ;  /* 0x0000003c09097212 */ /* 0x000fe200078e3cff */
[----:B0-----:R-:W-:-:S05]  /*22a0*/  VIADD R40, R40, 0xffffff80 ;  /* 0xffffff8028287836 */ /* 0x001fca0000000000 */
[----:B------:R-:W-:-:S04]  /*22b0*/  SHF.R.S32.HI R14, RZ, 0x1f, R40 ;  /* 0x0000001fff0e7819 */ /* 0x000fc80000011428 */
[----:B------:R-:W-:-:S04]  /*22c0*/  LEA.HI R14, R14, R40, RZ, 0x5 ;  /* 0x000000280e0e7211 */ /* 0x000fc800078f28ff */
[----:B------:R-:W-:-:S05]  /*22d0*/  SHF.R.S32.HI R14, RZ, 0x5, R14 ;  /* 0x00000005ff0e7819 */ /* 0x000fca000001140e */
        /* <DEDUP_REMOVED lines=8> */
[----:B------:R-:W-:Y:S01]  /*2360*/  IMAD.IADD R72, R15, 0x1, R55 ;  /* 0x000000010f487824 */ /* 0x000fe200078e0237 */
[----:B------:R-:W-:Y:S01]  /*2370*/  SHF.R.S32.HI R75, RZ, 0x1f, R25 ;  /* 0x0000001fff4b7819 */ /* 0x000fe20000011419 */
[----:B------:R-:W-:Y:S01]  /*2380*/  IMAD R77, R14, 0x200, R9 ;  /* 0x000002000e4d7824 */ /* 0x000fe200078e0209 */
[----:B------:R-:W-:Y:S01]  /*2390*/  LOP3.LUT R85, R85, 0x40, RZ, 0xc0, !PT ;  /* 0x0000004055557812 */ /* 0x000fe200078ec0ff */
[----:B---3--:R-:W-:-:S08]  /*23a0*/  IMAD.IADD R78, R8, 0x1, R13 ;  /* 0x00000001084e7824 */ /* 0x008fd000078e020d */
.L_x_5230:
[----:B------:R-:W0:Y:S01]  /*23b0*/  LDC R95, c[0x0][0x430] ;  /* 0x00010c00ff5f7b82 */ /* 0x000e220000000800 */
[----:B------:R-:W-:Y:S02]  /*23c0*/  VIADD R29, R29, 0xffffffff ;  /* 0xffffffff1d1d7836 */ /* 0x000fe40000000000 */
[----:B------:R-:W-:Y:S02]  /*23d0*/  IMAD.MOV.U32 R94, RZ, RZ, RZ ;  /* 0x000000ffff5e7224 */ /* 0x000fe400078e00ff */
[----:B------:R-:W-:-:S03]  /*23e0*/  IMAD R9, R29, 0x60, R62 ;  /* 0x000000601d097824 */ /* 0x000fc600078e023e */
[----:B------:R-:W1:Y:S01]  /*23f0*/  LDC R90, c[0x0][0x3f4] ;  /* 0x0000fd00ff5a7b82 */ /* 0x000e620000000800 */
[----:B--2---:R-:W-:Y:S01]  /*2400*/  IMAD.IADD R36, R0, 0x1, R9 ;  /* 0x0000000100247824 */ /* 0x004fe200078e0209 */
[----:B------:R-:W-:-:S03]  /*2410*/  ISETP.GE.AND P2, PT, R9, R26, PT ;  /* 0x0000001a0900720c */ /* 0x000fc60003f46270 */
[----:B------:R-:W-:Y:S01]  /*2420*/  IMAD.MOV.U32 R12, RZ, RZ, R36 ;  /* 0x000000ffff0c7224 */ /* 0x000fe200078e0024 */
[----:B------:R-:W-:Y:S02]  /*2430*/  ISETP.GT.OR P2, PT, R62, 0x5f, P2 ;  /* 0x0000005f3e00780c */ /* 0x000fe40001744670 */
[----:B0-----:R-:W-:-:S11]  /*2440*/  ISETP.NE.AND P3, PT, R95, 0x1, PT ;  /* 0x000000015f00780c */ /* 0x001fd60003f65270 */
[----:B------:R-:W0:Y:S08]  /*2450*/  @!P2 LDC.64 R10, c[0x0][0x428] ;  /* 0x00010a00ff0aab82 */ /* 0x000e300000000a00 */
[----:B------:R-:W2:Y:S08]  /*2460*/  @!P2 LDC.64 R8, c[0x0][0x418] ;  /* 0x00010600ff08ab82 */ /* 0x000eb00000000a00 */
[----:B------:R-:W3:Y:S08]  /*2470*/  @P3 LDC R13, c[0x0][0x434] ;  /* 0x00010d00ff0d3b82 */ /* 0x000ef00000000800 */
        /* <DEDUP_REMOVED lines=42> */
[----:B------:R-:W-:Y:S02]  /*2720*/  IMAD R37, R11, R56, R12 ;  /* 0x000000380b257224 */ /* 0x000fe400078e020c */
[C---:B------:R-:W-:Y:S02]  /*2730*/  IMAD R101, R34.reuse, UR5, R13 ;  /* 0x0000000522657c24 */ /* 0x040fe4000f8e020d */
[----:B------:R-:W-:Y:S01]  /*2740*/  IMAD.WIDE.U32 R12, R34, UR4, R8 ;  /* 0x00000004220c7c25 */ /* 0x000fe2000f8e0008 */
[----:B------:R-:W-:-:S03]  /*2750*/  ULDC.64 UR4, c[0x0][0x2e8] ;  /* 0x0000ba0000047ab9 */ /* 0x000fc60000000a00 */
[----:B------:R-:W-:Y:S01]  /*2760*/  IMAD.IADD R101, R13, 0x1, R101 ;  /* 0x000000010d657824 */ /* 0x000fe200078e0265 */
[C---:B------:R-:W-:Y:S01]  /*2770*/  LEA R100, P3, R12.reuse, UR4, 0x1 ;  /* 0x000000040c647c11 */ /* 0x040fe2000f8608ff */
        /* <DEDUP_REMOVED lines=37> */
.L_x_5181:
[----:B------:R-:W-:Y:S05]  /*29d0*/  BSYNC B1 ;  /* 0x0000000000017941 */ /* 0x000fea0003800000 */
.L_x_5180:
[----:B0-----:R-:W-:Y:S01]  /*29e0*/  VIADD R12, R206, 0x40 ;  /* 0x00000040ce0c7836 */ /* 0x001fe20000000000 */
[----:B------:R-:W-:Y:S01]  /*29f0*/  BSSY B1, `(.L_x_5182) ;  /* 0x000001c000017945 */ /* 0x000fe20003800000 */
[----:B------:R-:W-:Y:S02]  /*2a00*/  CS2R R40, SRZ ;  /* 0x0000000000287805 */ /* 0x000fe4000001ff00 */
        /* <DEDUP_REMOVED lines=26> */
.L_x_5183:
[----:B------:R-:W-:Y:S05]  /*2bb0*/  BSYNC B1 ;  /* 0x0000000000017941 */ /* 0x000fea0003800000 */
.L_x_5182:
        /* <DEDUP_REMOVED lines=33> */
.L_x_5184:
[----:B------:R-:W-:Y:S01]  /*2dd0*/  IMAD R86, R18, 0x8, R19 ;  /* 0x0000000812567824 */ /* 0x000fe200078e0213 */
[----:B------:R-:W-:Y:S01]  /*2de0*/  SHF.L.U32 R99, R210, 0x1f, RZ ;  /* 0x0000001fd2637819 */ /* 0x000fe200000006ff */
[----:B------:R-:W-:Y:S03]  /*2df0*/  BSSY B1, `(.L_x_5185) ;  /* 0x0000003000017945 */ /* 0x000fe60003800000 */
[----:B------:R-:W0:Y:S02]  /*2e00*/  SYNCS.PHASECHK.TRANS64.TRYWAIT P5, [R86+URZ+0x22890], R99 ;  /* 0x02289063560075a7 */ /* 0x000e2400080a017f */
[----:B0-----:R-:W-:Y:S05]  /*2e10*/  @!P5 BRA `(.L_x_5186) ;  /* 0x000001780098d947 */ /* 0x001fea0003800000 */
.L_x_5448:
[----:B------:R-:W-:Y:S05]  /*2e20*/  BSYNC B1 ;  /* 0x0000000000017941 */ /* 0x000fea0003800000 */
.L_x_5185:
[----:B------:R-:W-:-:S03]  /*2e30*/  UMOV UR4, 0xffffffff ;  /* 0xffffffff00047882 */ /* 0x000fc60000000000 */
[----:B------:R-:W-:Y:S05]  /*2e40*/  BRA.DIV UR4, `(.L_x_5187) ;  /* 0x0000017a04a07947 */ /* 0x000fea000b800000 */
[----:B------:R1:W2:Y:S04]  /*2e50*/  SHFL.IDX PT, R91, R101, RZ, 0x1c1f ;  /* 0x001c1fff655b7589 */ /* 0x0002a800000e0000 */
[----:B------:R1:W3:Y:S02]  /*2e60*/  SHFL.IDX PT, R14, R100, RZ, 0x1c1f ;  /* 0x001c1fff640e7589 */ /* 0x0002e400000e0000 */
.L_x_5452:
        /* <DEDUP_REMOVED lines=14> */
[----:B------:R-:W-:Y:S01]  /*2f50*/  SHF.R.U32.HI R111, RZ, 0x10, R49 ;  /* 0x00000010ff6f7819 */ /* 0x000fe20000011631 */
[----:B------:R-:W-:Y:S01]  /*2f60*/  IMAD.U32 R49, R11, 0x10000, RZ ;  /* 0x000100000b317824 */ /* 0x000fe200078e00ff */
        /* <DEDUP_REMOVED lines=13> */
[----:B------:R-:W-:-:S02]  /*3040*/  IMAD.U32 R9, R8, 0x10000, RZ ;  /* 0x0001000008097824 */ /* 0x000fc400078e00ff */
[C---:B------:R-:W-:Y:S01]  /*3050*/  FMUL.FTZ R117, R11.reuse, R114 ;  /* 0x000000720b757220 */ /* 0x040fe20000410000 */
[----:B------:R-:W-:Y:S01]  /*3060*/  LOP3.LUT R8, R8, 0xffff0000, RZ, 0xc0, !PT ;  /* 0xffff000008087812 */ /* 0x000fe200078ec0ff */
[C---:B------:R-:W-:Y:S01]  /*3070*/  FMUL.FTZ R118, R48.reuse, R116 ;  /* 0x0000007430767220 */ /* 0x040fe20000410000 */
[----:B------:R-:W-:Y:S01]  /*3080*/  FMUL.FTZ R11, R11, R110 ;  /* 0x0000006e0b0b7220 */ /* 0x000fe20000410000 */
        /* <DEDUP_REMOVED lines=22> */
.L_x_5193:
[----:B------:R-:W-:Y:S05]  /*31f0*/  BSYNC B3 ;  /* 0x0000000000037941 */ /* 0x000fea0003800000 */
.L_x_5192:
[----:B0-----:R4:W-:Y:S02]  /*3200*/  ST.E.128 desc[UR40][R12.64], R8 ;  /* 0x000000080c007985 */ /* 0x0019e4000c101d28 */
.L_x_5191:
[----:B------:R-:W-:Y:S05]  /*3210*/  BSYNC B2 ;  /* 0x0000000000027941 */ /* 0x000fea0003800000 */
.L_x_5190:
        /* <DEDUP_REMOVED lines=20> */
[----:B------:R-:W-:Y:S02]  /*3360*/  LOP3.LUT R11, R9, 0xffff0000, RZ, 0xc0, !PT ;  /* 0xffff0000090b7812 */ /* 0x000fe400078ec0ff */
[C---:B------:R-:W-:Y:S01]  /*3370*/  LOP3.LUT R51, R50.reuse, 0xffff0000, RZ, 0xc0, !PT ;  /* 0xffff000032337812 */ /* 0x040fe200078ec0ff */
[----:B------:R-:W-:Y:S01]  /*3380*/  IMAD.U32 R50, R50, 0x10000, RZ ;  /* 0x0001000032327824 */ /* 0x000fe200078e00ff */
[C---:B------:R-:W-:Y:S01]  /*3390*/  LOP3.LUT R47, R46.reuse, 0xffff0000, RZ, 0xc0, !PT ;  /* 0xffff00002e2f7812 */ /* 0x040fe200078ec0ff */
[----:B------:R-:W-:Y:S01]  /*33a0*/  IMAD.U32 R46, R46, 0x10000, RZ ;  /* 0x000100002e2e7824 */ /* 0x000fe200078e00ff */
[----:B------:R-:W-:Y:S01]  /*33b0*/  LOP3.LUT R15, R10, 0xffff0000, RZ, 0xc0, !PT ;  /* 0xffff00000a0f7812 */ /* 0x000fe200078ec0ff */
[C---:B------:R-:W-:Y:S01]  /*33c0*/  FMUL.FTZ R111, R11.reuse, R51 ;  /* 0x000000330b6f7220 */ /* 0x040fe20000410000 */
[C---:B------:R-:W-:Y:S01]  /*33d0*/  SHF.L.U32 R49, R48.reuse, 0x10, RZ ;  /* 0x0000001030317819 */ /* 0x040fe200000006ff */
[----:B------:R-:W-:Y:S01]  /*33e0*/  FMUL.FTZ R112, R11, R47 ;  /* 0x0000002f0b707220 */ /* 0x000fe20000410000 */
[----:B------:R-:W-:Y:S01]  /*33f0*/  LOP3.LUT R91, R91, 0xffff0000, RZ, 0xc0, !PT ;  /* 0xffff00005b5b7812 */ /* 0x000fe200078ec0ff */
[C---:B------:R-:W-:Y:S01]  /*3400*/  FMUL.FTZ R11, R15.reuse, R110 ;  /* 0x0000006e0f0b7220 */ /* 0x040fe20000410000 */
[----:B------:R-:W-:Y:S01]  /*3410*/  LOP3.LUT R48, R48, 0xffff0000, RZ, 0xc0, !PT ;  /* 0xffff000030307812 */ /* 0x000fe200078ec0ff */
[----:B------:R-:W-:Y:S01]  /*3420*/  FMUL.FTZ R15, R15, R49 ;  /* 0x000000310f0f7220 */ /* 0x000fe20000410000 */
[----:B------:R-:W-:-:S02]  /*3430*/  IMAD.U32 R10, R9, 0x10000, RZ ;  /* 0x00010000090a7824 */ /* 0x000fc400078e00ff */
[----:B------:R-:W-:Y:S01]  /*3440*/  FFMA.FTZ R49, R14, R49, -R11 ;  /* 0x000000310e317223 */ /* 0x000fe2000001080b */
[C---:B------:R-:W-:Y:S01]  /*3450*/  IMAD.U32 R9, R8.reuse, 0x10000, RZ ;  /* 0x0001000008097824 */ /* 0x040fe200078e00ff */
[----:B------:R-:W-:Y:S01]  /*3460*/  LOP3.LUT R8, R8, 0xffff0000, RZ, 0xc0, !PT ;  /* 0xffff000008087812 */ /* 0x000fe200078ec0ff */
[----:B------:R-:W-:Y:S01]  /*3470*/  FFMA.FTZ R14, R14, R110, R15 ;  /* 0x0000006e0e0e7223 */ /* 0x000fe2000001000f */
[C---:B------:R-:W-:Y:S01]  /*3480*/  FMUL.FTZ R15, R45.reuse, R91 ;  /* 0x0000005b2d0f7220 */ /* 0x040fe20000410000 */
[----:B------:R-:W-:Y:S01]  /*3490*/  FMUL.FTZ R110, R45, R48 ;  /* 0x000000302d6e7220 */ /* 0x000fe20000410000 */
[C---:B------:R-:W-:Y:S01]  /*34a0*/  FFMA.FTZ R111, R10.reuse, R47, -R111 ;  /* 0x0000002f0a6f7223 */ /* 0x040fe2000001086f */
[----:B------:R-:W-:Y:S01]  /*34b0*/  FFMA.FTZ R112, R10, R51, R112 ;  /* 0x000000330a707223 */ /* 0x000fe20000010070 */
        /* <DEDUP_REMOVED lines=12> */
.L_x_5195:
[----:B------:R-:W-:Y:S05]  /*3580*/  BSYNC B2 ;  /* 0x0000000000027941 */ /* 0x000fea0003800000 */
.L_x_5194:
[----:B0-----:R0:W-:Y:S02]  /*3590*/  ST.E.128 desc[UR40][R12.64], R8 ;  /* 0x000000080c007985 */ /* 0x0011e4000c101d28 */
.L_x_5189:
[----:B------:R-:W-:Y:S05]  /*35a0*/  BSYNC B1 ;  /* 0x0000000000017941 */ /* 0x000fea0003800000 */
.L_x_5188:
[----:B------:R-:W-:-:S03]  /*35b0*/  UMOV UR4, 0xffffffff ;  /* 0xffffffff00047882 */ /* 0x000fc60000000000 */
[----:B------:R-:W-:Y:S05]  /*35c0*/  BRA.DIV UR4, `(.L_x_5196) ;  /* 0x0000017604087947 */ /* 0x000fea000b800000 */
[----:B-1----:R-:W1:Y:S04]  /*35d0*/  SHFL.IDX PT, R101, R101, 0x1, 0x1c1f ;  /* 0x003c1f0065657f89 */ /* 0x002e6800000e0000 */
[----:B---3--:R3:W0:Y:S02]  /*35e0*/  SHFL.IDX PT, R14, R100, 0x1, 0x1c1f ;  /* 0x003c1f00640e7f89 */ /* 0x00862400000e0000 */
.L_x_5456:
        /* <DEDUP_REMOVED lines=9> */
[----:B------:R-:W-:Y:S01]  /*3680*/  SHF.R.U32.HI R44, RZ, 0x10, R43 ;  /* 0x00000010ff2c7819 */ /* 0x000fe2000001162b */
[----:B----4-:R-:W-:Y:S01]  /*3690*/  IMAD.U32 R15, R10, 0x10000, RZ ;  /* 0x000100000a0f7824 */ /* 0x010fe200078e00ff */
[--C-:B------:R-:W-:Y:S02]  /*36a0*/  SHF.R.U32.HI R46, RZ, 0x10, R41.reuse ;  /* 0x00000010ff2e7819 */ /* 0x100fe40000011629 */
[----:B------:R-:W-:Y:S02]  /*36b0*/  PRMT R107, R107, 0x5410, R44 ;  /* 0x000054106b6b7816 */ /* 0x000fe4000000002c */
[----:B------:R-:W-:Y:S02]  /*36c0*/  PRMT R109, R109, 0x5410, R46 ;  /* 0x000054106d6d7816 */ /* 0x000fe4000000002e */
[----:B------:R-:W-:Y:S01]  /*36d0*/  SHF.R.U64 R47, R40, 0x10, R41 ;  /* 0x00000010282f7819 */ /* 0x000fe20000001229 */
[----:B------:R-:W-:Y:S01]  /*36e0*/  IMAD.U32 R46, R107, 0x10000, RZ ;  /* 0x000100006b2e7824 */ /* 0x000fe200078e00ff */
[----:B------:R-:W-:Y:S01]  /*36f0*/  SHF.R.U64 R45, R42, 0x10, R43 ;  /* 0x000000102a2d7819 */ /* 0x000fe2000000122b */
[----:B------:R-:W-:Y:S01]  /*3700*/  IMAD.U32 R44, R109, 0x10000, RZ ;  /* 0x000100006d2c7824 */ /* 0x000fe200078e00ff */
[----:B------:R-:W-:Y:S01]  /*3710*/  LOP3.LUT R40, R10, 0xffff0000, RZ, 0xc0, !PT ;  /* 0xffff00000a287812 */ /* 0x000fe200078ec0ff */
[----:B------:R-:W-:Y:S01]  /*3720*/  IMAD.U32 R41, R11, 0x10000, RZ ;  /* 0x000100000b297824 */ /* 0x000fe200078e00ff */
[----:B------:R-:W-:Y:S01]  /*3730*/  PRMT R106, R106, 0x5410, R47 ;  /* 0x000054106a6a7816 */ /* 0x000fe2000000002f */
[----:B------:R-:W-:Y:S01]  /*3740*/  IMAD.U32 R10, R9, 0x10000, RZ ;  /* 0x00010000090a7824 */ /* 0x000fe200078e00ff */
[----:B------:R-:W-:Y:S01]  /*3750*/  PRMT R108, R108, 0x5410, R45 ;  /* 0x000054106c6c7816 */ /* 0x000fe2000000002d */
[C---:B------:R-:W-:Y:S01]  /*3760*/  FMUL.FTZ R50, R40.reuse, R46 ;  /* 0x0000002e28327220 */ /* 0x040fe20000410000 */
[----:B------:R-:W-:Y:S01]  /*3770*/  LOP3.LUT R42, R11, 0xffff0000, RZ, 0xc0, !PT ;  /* 0xffff00000b2a7812 */ /* 0x000fe200078ec0ff */
[-C--:B------:R-:W-:Y:S01]  /*3780*/  FMUL.FTZ R40, R40, R44.reuse ;  /* 0x0000002c28287220 */ /* 0x080fe20000410000 */
[----:B------:R-:W-:Y:S01]  /*3790*/  LOP3.LUT R11, R9, 0xffff0000, RZ, 0xc0, !PT ;  /* 0xffff0000090b7812 */ /* 0x000fe200078ec0ff */
[C---:B------:R-:W-:Y:S01]  /*37a0*/  FFMA.FTZ R50, R15.reuse, R44, -R50 ;  /* 0x0000002c0f327223 */ /* 0x040fe20000010832 */
[----:B------:R-:W-:Y:S01]  /*37b0*/  LOP3.LUT R45, R108, 0xffff0000, RZ, 0xc0, !PT ;  /* 0xffff00006c2d7812 */ /* 0x000fe200078ec0ff */
[----:B------:R-:W-:Y:S01]  /*37c0*/  IMAD.U32 R9, R8, 0x10000, RZ ;  /* 0x0001000008097824 */ /* 0x000fe200078e00ff */
[----:B------:R-:W-:Y:S01]  /*37d0*/  LOP3.LUT R43, R106, 0xffff0000, RZ, 0xc0, !PT ;  /* 0xffff00006a2b7812 */ /* 0x000fe200078ec0ff */
[----:B------:R-:W-:Y:S01]  /*37e0*/  FFMA.FTZ R15, R15, R46, R40 ;  /* 0x0000002e0f0f7223 */ /* 0x000fe20000010028 */
[----:B------:R-:W-:Y:S01]  /*37f0*/  LOP3.LUT R107, R107, 0xffff0000, RZ, 0xc0, !PT ;  /* 0xffff00006b6b7812 */ /* 0x000fe200078ec0ff */
[----:B------:R-:W-:Y:S01]  /*3800*/  FMUL.FTZ R47, R11, R45 ;  /* 0x0000002d0b2f7220 */ /* 0x000fe20000410000 */
[----:B------:R-:W-:Y:S01]  /*3810*/  LOP3.LUT R109, R109, 0xffff0000, RZ, 0xc0, !PT ;  /* 0xffff00006d6d7812 */ /* 0x000fe200078ec0ff */
[----:B------:R-:W-:Y:S01]  /*3820*/  FMUL.FTZ R48, R11, R43 ;  /* 0x0000002b0b307220 */ /* 0x000fe20000410000 */
[----:B------:R-:W-:Y:S01]  /*3830*/  LOP3.LUT R8, R8, 0xffff0000, RZ, 0xc0, !PT ;  /* 0xffff000008087812 */ /* 0x000fe200078ec0ff */
[----:B------:R-:W-:Y:S01]  /*3840*/  FMUL.FTZ R40, R42, R107 ;  /* 0x0000006b2a287220 */ /* 0x000fe20000410000 */
[----:B------:R-:W-:-:S02]  /*3850*/  IMAD.U32 R108, R108, 0x10000, RZ ;  /* 0x000100006c6c7824 */ /* 0x000fc400078e00ff */
[----:B------:R-:W-:Y:S01]  /*3860*/  FMUL.FTZ R42, R42, R109 ;  /* 0x0000006d2a2a7220 */ /* 0x000fe20000410000 */
[----:B------:R-:W-:Y:S02]  /*3870*/  IMAD.U32 R106, R106, 0x10000, RZ ;  /* 0x000100006a6a7824 */ /* 0x000fe400078e00ff */
[C---:B------:R-:W-:Y:S01]  /*3880*/  FFMA.FTZ R47, R10.reuse, R43, -R47 ;  /* 0x0000002b0a2f7223 */ /* 0x040fe2000001082f */
[----:B------:R-:W-:Y:S01]  /*3890*/  FFMA.FTZ R48, R10, R45, R48 ;  /* 0x0000002d0a307223 */ /* 0x000fe20000010030 */
[C---:B------:R-:W-:Y:S01]  /*38a0*/  FFMA.FTZ R40, R41.reuse, R109, -R40 ;  /* 0x0000006d29287223 */ /* 0x040fe20000010828 */
        /* <DEDUP_REMOVED lines=11> */
.L_x_5201:
[----:B------:R-:W-:Y:S05]  /*3960*/  BSYNC B2 ;  /* 0x0000000000027941 */ /* 0x000fea0003800000 */
.L_x_5200:
[----:B----4-:R0:W-:Y:S02]  /*3970*/  ST.E.128 desc[UR40][R12.64], R8 ;  /* 0x000000080c007985 */ /* 0x0101e4000c101d28 */
.L_x_5199:
[----:B------:R-:W-:Y:S05]  /*3980*/  BSYNC B1 ;  /* 0x0000000000017941 */ /* 0x000fea0003800000 */
.L_x_5198:
        /* <DEDUP_REMOVED lines=15> */
[----:B------:R-:W-:-:S02]  /*3a80*/  PRMT R103, R103, 0x5410, R40 ;  /* 0x0000541067677816 */ /* 0x000fc40000000028 */
[----:B------:R-:W-:Y:S01]  /*3a90*/  PRMT R104, R104, 0x5410, R41 ;  /* 0x0000541068687816 */ /* 0x000fe20000000029 */
[----:B------:R-:W-:Y:S01]  /*3aa0*/  IMAD.U32 R41, R105, 0x10000, RZ ;  /* 0x0001000069297824 */ /* 0x000fe200078e00ff */
        /* <DEDUP_REMOVED lines=36> */
.L_x_5203:
[----:B------:R-:W-:Y:S05]  /*3cf0*/  BSYNC B1 ;  /* 0x0000000000017941 */ /* 0x000fea0003800000 */
.L_x_5202:
[----:B----4-:R0:W-:Y:S01]  /*3d00*/  ST.E.128 desc[UR40][R12.64], R8 ;  /* 0x000000080c007985 */ /* 0x0101e2000c101d28 */
[----:B------:R-:W-:Y:S05]  /*3d10*/  BRA `(.L_x_5197) ;  /* 0x0000001800647947 */ /* 0x000fea0003800000 */
.L_x_5179:
        /* <DEDUP_REMOVED lines=13> */
[----:B------:R-:W-:Y:S01]  /*3df0*/  @!P3 IADD3 R9, P4, R20, R10, RZ ;  /* 0x0000000a1409b210 */ /* 0x000fe20007f9e0ff */
[----:B------:R-:W0:Y:S04]  /*3e00*/  @!P3 LDC.64 R14, c[0x0][0x400] ;  /* 0x00010000ff0ebb82 */ /* 0x000e280000000a00 */
[----:B------:R-:W-:-:S04]  /*3e10*/  @!P3 IMAD.X R12, R91, 0x1, R70, P4 ;  /* 0x000000015b0cb824 */ /* 0x000fc800020e0646 */
[----:B------:R-:W1:Y:S02]  /*3e20*/  @!P3 LDC.64 R10, c[0x0][0x3e8] ;  /* 0x0000fa00ff0abb82 */ /* 0x000e640000000a00 */
[----:B-1----:R-:W-:-:S04]  /*3e30*/  @!P3 LEA R10, P4, R9, R10, 0x1 ;  /* 0x0000000a090ab211 */ /* 0x002fc800078808ff */
[----:B------:R-:W-:Y:S02]  /*3e40*/  @!P3 LEA.HI.X R11, R9, R11, R12, 0x1, P4 ;  /* 0x0000000b090bb211 */ /* 0x000fe400020f0c0c */
[----:B------:R-:W-:Y:S01]  /*3e50*/  @!P3 IADD3 R8, P4, R54, R8, RZ ;  /* 0x000000083608b210 */ /* 0x000fe20007f9e0ff */
[----:B------:R-:W1:Y:S02]  /*3e60*/  @!P2 LDC.64 R12, c[0x0][0x3e8] ;  /* 0x0000fa00ff0cab82 */ /* 0x000e640000000a00 */
[----:B------:R1:W2:Y:S02]  /*3e70*/  @!P3 LDG.E.128 R36, desc[UR40][R10.64] ;  /* 0x000000280a24b981 */ /* 0x0002a4000c1e1d00 */
[----:B------:R-:W-:Y:S01]  /*3e80*/  @!P3 IMAD.X R9, R86, 0x1, R72, P4 ;  /* 0x000000015609b824 */ /* 0x000fe200020e0648 */
[----:B0-----:R-:W-:-:S04]  /*3e90*/  @!P3 LEA R14, P4, R8, R14, 0x1 ;  /* 0x0000000e080eb211 */ /* 0x001fc800078808ff */
[----:B------:R-:W-:Y:S02]  /*3ea0*/  @!P3 LEA.HI.X R15, R8, R15, R9, 0x1, P4 ;  /* 0x0000000f080fb211 */ /* 0x000fe400020f0c09 */
[----:B------:R-:W0:Y:S03]  /*3eb0*/  @!P2 LDC.64 R8, c[0x0][0x400] ;  /* 0x00010000ff08ab82 */ /* 0x000e260000000a00 */
[----:B------:R2:W3:Y:S01]  /*3ec0*/  @!P3 LDG.E.128 R40, desc[UR40][R14.64] ;  /* 0x000000280e28b981 */ /* 0x0004e2000c1e1d00 */
[----:B------:R-:W-:Y:S02]  /*3ed0*/  CS2R R46, SRZ ;  /* 0x00000000002e7805 */ /* 0x000fe4000001ff00 */
[----:B-1----:R-:W-:-:S04]  /*3ee0*/  @!P2 LEA R10, P3, R44, R12, 0x1 ;  /* 0x0000000c2c0aa211 */ /* 0x002fc800078608ff */
[----:B------:R-:W-:Y:S02]  /*3ef0*/  @!P2 LEA.HI.X R11, R44, R13, R45, 0x1, P3 ;  /* 0x0000000d2c0ba211 */ /* 0x000fe400018f0c2d */
[----:B------:R-:W-:Y:S02]  /*3f00*/  CS2R R44, SRZ ;  /* 0x00000000002c7805 */ /* 0x000fe4000001ff00 */
[----:B------:R-:W-:Y:S02]  /*3f10*/  CS2R R50, SRZ ;  /* 0x0000000000327805 */ /* 0x000fe4000001ff00 */
[C---:B0-----:R-:W-:Y:S02]  /*3f20*/  @!P2 LEA R8, P3, R48.reuse, R8, 0x1 ;  /* 0x000000083008a211 */ /* 0x041fe400078608ff */
[----:B------:R3:W4:Y:S02]  /*3f30*/  @!P2 LDG.E.128 R44, desc[UR40][R10.64] ;  /* 0x000000280a2ca981 */ /* 0x000724000c1e1d00 */
[----:B------:R-:W-:-:S02]  /*3f40*/  @!P2 LEA.HI.X R9, R48, R9, R49, 0x1, P3 ;  /* 0x000000093009a211 */ /* 0x000fc400018f0c31 */
[----:B------:R-:W-:-:S06]  /*3f50*/  CS2R R48, SRZ ;  /* 0x0000000000307805 */ /* 0x000fcc000001ff00 */
[----:B------:R0:W5:Y:S01]  /*3f60*/  @!P2 LDG.E.128 R48, desc[UR40][R8.64] ;  /* 0x000000280830a981 */ /* 0x000162000c1e1d00 */
[----:B------:R-:W-:Y:S02]  /*3f70*/  ISETP.NE.AND P3, PT, R209, 0x3, PT ;  /* 0x00000003d100780c */ /* 0x000fe40003f65270 */
[----:B------:R-:W-:Y:S01]  /*3f80*/  ISETP.GE.AND P2, PT, R16, R90, PT ;  /* 0x0000005a1000720c */ /* 0x000fe20003f46270 */
[----:B--2---:R-:W-:-:S05]  /*3f90*/  IMAD.MOV.U32 R15, RZ, RZ, R37 ;  /* 0x000000ffff0f7224 */ /* 0x004fca00078e0025 */
[----:B------:R-:W-:Y:S01]  /*3fa0*/  PRMT R102, R102, 0x5410, R15 ;  /* 0x0000541066667816 */ /* 0x000fe2000000000f */
[----:B---3--:R-:W-:Y:S02]  /*3fb0*/  IMAD.MOV.U32 R10, RZ, RZ, R42 ;  /* 0x000000ffff0a7224 */ /* 0x008fe400078e002a */
[----:B0-----:R-:W-:Y:S02]  /*3fc0*/  IMAD.MOV.U32 R8, RZ, RZ, R43 ;  /* 0x000000ffff087224 */ /* 0x001fe400078e002b */
[----:B------:R-:W-:Y:S02]  /*3fd0*/  IMAD.MOV.U32 R9, RZ, RZ, R40 ;  /* 0x000000ffff097224 */ /* 0x000fe400078e0028 */
[----:B------:R-:W-:Y:S01]  /*3fe0*/  IMAD.MOV.U32 R11, RZ, RZ, R41 ;  /* 0x000000ffff0b7224 */ /* 0x000fe200078e0029 */
[----:B------:R-:W-:Y:S02]  /*3ff0*/  PRMT R124, R10, 0x7610, R124 ;  /* 0x000076100a7c7816 */ /* 0x000fe4000000007c */
[----:B------:R-:W-:-:S02]  /*4000*/  PRMT R104, R104, 0x5410, R8 ;  /* 0x0000541068687816 */ /* 0x000fc40000000008 */
[----:B------:R-:W-:Y:S02]  /*4010*/  PRMT R106, R106, 0x5410, R9 ;  /* 0x000054106a6a7816 */ /* 0x000fe40000000009 */
[----:B------:R-:W-:Y:S01]  /*4020*/  PRMT R125, R11, 0x7610, R125 ;  /* 0x000076100b7d7816 */ /* 0x000fe2000000007d */
[----:B------:R-:W-:Y:S02]  /*4030*/  IMAD.MOV.U32 R12, RZ, RZ, R38 ;  /* 0x000000ffff0c7224 */ /* 0x000fe400078e0026 */
[----:B------:R-:W-:Y:S02]  /*4040*/  IMAD.MOV.U32 R13, RZ, RZ, R39 ;  /* 0x000000ffff0d7224 */ /* 0x000fe400078e0027 */
[----:B----4-:R-:W-:Y:S02]  /*4050*/  IMAD.MOV.U32 R8, RZ, RZ, R46 ;  /* 0x000000ffff087224 */ /* 0x010fe400078e002e */
[----:B------:R-:W-:Y:S02]  /*4060*/  IMAD.MOV.U32 R9, RZ, RZ, R47 ;  /* 0x000000ffff097224 */ /* 0x000fe400078e002f */
[----:B------:R-:W-:-:S02]  /*4070*/  IMAD.MOV.U32 R10, RZ, RZ, R44 ;  /* 0x000000ffff0a7224 */ /* 0x000fc400078e002c */
        /* <DEDUP_REMOVED lines=8> */
[----:B------:R-:W-:Y:S02]  /*4100*/  IMAD.MOV.U32 R10, RZ, RZ, R48 ;  /* 0x000000ffff0a7224 */ /* 0x000fe400078e0030 */
[----:B------:R-:W-:Y:S01]  /*4110*/  IMAD.MOV.U32 R11, RZ, RZ, R49 ;  /* 0x000000ffff0b7224 */ /* 0x000fe200078e0031 */
[----:B------:R-:W-:-:S02]  /*4120*/  PRMT R116, R12, 0x7610, R116 ;  /* 0x000076100c747816 */ /* 0x000fc40000000074 */
[----:B------:R-:W-:Y:S02]  /*4130*/  PRMT R123, R13, 0x7610, R123 ;  /* 0x000076100d7b7816 */ /* 0x000fe4000000007b */
[----:B------:R-:W-:Y:S02]  /*4140*/  PRMT R120, R14, 0x7610, R120 ;  /* 0x000076100e787816 */ /* 0x000fe40000000078 */
[----:B------:R-:W-:Y:S02]  /*4150*/  PRMT R109, R8, 0x7610, R109 ;  /* 0x00007610086d7816 */ /* 0x000fe4000000006d */
[----:B------:R-:W-:Y:S02]  /*4160*/  PRMT R110, R9, 0x7610, R110 ;  /* 0x00007610096e7816 */ /* 0x000fe4000000006e */
[----:B------:R-:W-:Y:S02]  /*4170*/  PRMT R111, R10, 0x7610, R111 ;  /* 0x000076100a6f7816 */ /* 0x000fe4000000006f */
[----:B------:R-:W-:Y:S01]  /*4180*/  PRMT R112, R11, 0x7610, R112 ;  /* 0x000076100b707816 */ /* 0x000fe20000000070 */
[----:B------:R-:W-:Y:S06]  /*4190*/  @!P3 BRA `(.L_x_5204) ;  /* 0x000000000004b947 */ /* 0x000fec0003800000 */
[----:B------:R-:W-:Y:S01]  /*41a0*/  BPT.TRAP 0x1 ;  /* 0x000000040000795c */ /* 0x000fe20000300000 */
.L_x_5204:
[----:B------:R-:W-:Y:S01]  /*41b0*/  IMAD R86, R18, 0x8, R19 ;  /* 0x0000000812567824 */ /* 0x000fe200078e0213 */
[----:B------:R-:W-:Y:S01]  /*41c0*/  SHF.L.U32 R99, R210, 0x1f, RZ ;  /* 0x0000001fd2637819 */ /* 0x000fe200000006ff */
[----:B------:R-:W0:Y:S01]  /*41d0*/  LDC R103, c[0x0][0x2f4] ;  /* 0x0000bd00ff677b82 */ /* 0x000e220000000800 */
[----:B------:R-:W-:Y:S02]  /*41e0*/  BSSY B1, `(.L_x_5205) ;  /* 0x0000003000017945 */ /* 0x000fe40003800000 */
[----:B------:R-:W1:Y:S02]  /*41f0*/  SYNCS.PHASECHK.TRANS64.TRYWAIT P4, [R86+URZ+0x22890], R99 ;  /* 0x02289063560075a7 */ /* 0x000e64000808017f */
[----:B-1----:R-:W-:Y:S05]  /*4200*/  @!P4 BRA `(.L_x_5206) ;  /* 0x000001680040c947 */ /* 0x002fea0003800000 */
.L_x_5457:
[----:B------:R-:W-:Y:S05]  /*4210*/  BSYNC B1 ;  /* 0x0000000000017941 */ /* 0x000fea0003800000 */
.L_x_5205:
[----:B------:R-:W-:Y:S01]  /*4220*/  UMOV UR4, 0xffffffff ;  /* 0xffffffff00047882 */ /* 0x000fe20000000000 */
[----:B0-----:R-:W-:Y:S02]  /*4230*/  IMAD.IADD R105, R103, 0x1, -R64 ;  /* 0x0000000167697824 */ /* 0x001fe400078e0a40 */
[----:B------:R-:W-:Y:S05]  /*4240*/  BRA.DIV UR4, `(.L_x_5207) ;  /* 0x0000016a04447947 */ /* 0x000fea000b800000 */
[----:B------:R0:W2:Y:S04]  /*4250*/  SHFL.IDX PT, R93, R101, RZ, 0x1c1f ;  /* 0x001c1fff655d7589 */ /* 0x0000a800000e0000 */
[----:B------:R0:W3:Y:S02]  /*4260*/  SHFL.IDX PT, R92, R100, RZ, 0x1c1f ;  /* 0x001c1fff645c7589 */ /* 0x0000e400000e0000 */
.L_x_5461:
[----:B------:R-:W-:Y:S01]  /*4270*/  ISETP.GE.OR P4, PT, R206, R98, P1 ;  /* 0x00000062ce00720c */ /* 0x000fe20000f86670 */
[----:B------:R-:W-:-:S12]  /*4280*/  BSSY B1, `(.L_x_5208) ;  /* 0x0000079000017945 */ /* 0x000fd80003800000 */
[----:B------:R-:W-:Y:S05]  /*4290*/  @P4 BRA `(.L_x_5209) ;  /* 0x0000000400dc4947 */ /* 0x000fea0003800000 */
[----:B------:R-:W4:Y:S01]  /*42a0*/  S2R R11, SR_TID.X ;  /* 0x00000000000b7919 */ /* 0x000f220000002100 */
[----:B------:R-:W-:Y:S01]  /*42b0*/  SEL R8, R64, R105, !P0 ;  /* 0x0000006940087207 */ /* 0x000fe20004000000 */
[----:B------:R-:W-:Y:S01]  /*42c0*/  BSSY B2, `(.L_x_5210) ;  /* 0x0000070000027945 */ /* 0x000fe20003800000 */
[C---:B---3--:R-:W-:Y:S02]  /*42d0*/  LEA R90, P4, R74.reuse, R92, 0x1 ;  /* 0x0000005c4a5a7211 */ /* 0x048fe400078808ff */
[----:B------:R-:W-:Y:S02]  /*42e0*/  SHF.R.S32.HI R9, RZ, 0x1f, R8 ;  /* 0x0000001fff097819 */ /* 0x000fe40000011408 */
[----:B--2---:R-:W-:Y:S02]  /*42f0*/  LEA.HI.X R91, R74, R93, R76, 0x1, P4 ;  /* 0x0000005d4a5b7211 */ /* 0x004fe400020f0c4c */
[----:B------:R-:W-:-:S04]  /*4300*/  LEA.HI R8, R9, R8, RZ, 0x4 ;  /* 0x0000000809087211 */ /* 0x000fc800078f20ff */
[----:B------:R-:W-:-:S05]  /*4310*/  LEA.HI.SX32 R8, R8, R73, 0x1c ;  /* 0x0000004908087211 */ /* 0x000fca00078fe2ff */
[----:B------:R-:W-:Y:S02]  /*4320*/  IMAD.SHL.U32 R107, R8, 0x8, RZ ;  /* 0x00000008086b7824 */ /* 0x000fe400078e00ff */
[----:B------:R-:W-:-:S03]  /*4330*/  IMAD R8, R18, 0x1800, R77 ;  /* 0x0000180012087824 */ /* 0x000fc600078e024d */
[----:B------:R-:W-:Y:S01]  /*4340*/  LOP3.LUT R9, R58, 0x38, R107, 0xf8, !PT ;  /* 0x000000383a097812 */ /* 0x000fe200078ef86b */
[----:B------:R-:W-:-:S03]  /*4350*/  IMAD R8, R8, 0x2, R19 ;  /* 0x0000000208087824 */ /* 0x000fc600078e0213 */
[----:B------:R-:W-:Y:S01]  /*4360*/  LOP3.LUT R9, R9, R60, RZ, 0x3c, !PT ;  /* 0x0000003c09097212 */ /* 0x000fe200078e3cff */
[----:B----4-:R-:W-:-:S05]  /*4370*/  VIADD R11, R11, 0xffffff80 ;  /* 0xffffff800b0b7836 */ /* 0x010fca0000000000 */
[----:B------:R-:W-:-:S04]  /*4380*/  SHF.R.S32.HI R10, RZ, 0x1f, R11 ;  /* 0x0000001fff0a7819 */ /* 0x000fc8000001140b */
[----:B------:R-:W-:-:S04]  /*4390*/  LEA.HI R10, R10, R11, RZ, 0x5 ;  /* 0x0000000b0a0a7211 */ /* 0x000fc800078f28ff */
[----:B------:R-:W-:-:S05]  /*43a0*/  SHF.R.S32.HI R10, RZ, 0x5, R10 ;  /* 0x00000005ff0a7819 */ /* 0x000fca000001140a */
[----:B------:R-:W-:-:S04]  /*43b0*/  IMAD R9, R10, 0x200, R9 ;  /* 0x000002000a097824 */ /* 0x000fc800078e0209 */
[----:B------:R-:W-:-:S04]  /*43c0*/  IMAD R10, R18, 0x1800, R9 ;  /* 0x00001800120a7824 */ /* 0x000fc800078e0209 */
[----:B------:R-:W-:Y:S02]  /*43d0*/  IMAD R12, R10, 0x2, R19 ;  /* 0x000000020a0c7824 */ /* 0x000fe400078e0213 */
[----:B------:R-:W2:Y:S04]  /*43e0*/  LDS.128 R8, [R8+0x1c400] ;  /* 0x01c4000008087984 */ /* 0x000ea80000000c00 */
[----:B------:R-:W3:Y:S01]  /*43f0*/  LDS.128 R12, [R12+0x1c400] ;  /* 0x01c400000c0c7984 */ /* 0x000ee20000000c00 */
[----:B------:R-:W-:Y:S05]  /*4400*/  @P2 BRA `(.L_x_5211) ;  /* 0x00000004006c2947 */ /* 0x000fea0003800000 */
[----:B------:R-:W-:Y:S02]  /*4410*/  SHF.R.U32.HI R119, RZ, 0x10, R41 ;  /* 0x00000010ff777819 */ /* 0x000fe40000011629 */
[--C-:B------:R-:W-:Y:S02]  /*4420*/  SHF.R.U32.HI R114, RZ, 0x10, R37.reuse ;  /* 0x00000010ff727819 */ /* 0x100fe40000011625 */
[----:B------:R-:W-:Y:S01]  /*4430*/  SHF.R.U64 R113, R36, 0x10, R37 ;  /* 0x0000001024717819 */ /* 0x000fe20000001225 */
[----:B--2---:R-:W-:Y:S01]  /*4440*/  IMAD.U32 R37, R9, 0x10000, RZ ;  /* 0x0001000009257824 */ /* 0x004fe200078e00ff */
[----:B------:R-:W-:Y:S01]  /*4450*/  PRMT R119, R125, 0x5410, R119 ;  /* 0x000054107d777816 */ /* 0x000fe20000000077 */
[----:B------:R-:W-:Y:S01]  /*4460*/  IMAD.U32 R36, R8, 0x10000, RZ ;  /* 0x0001000008247824 */ /* 0x000fe200078e00ff */
[----:B------:R-:W-:Y:S02]  /*4470*/  SHF.R.U64 R115, R38, 0x10, R39 ;  /* 0x0000001026737819 */ /* 0x000fe40000001227 */
[----:B------:R-:W-:-:S02]  /*4480*/  PRMT R114, R102, 0x5432, R114 ;  /* 0x0000543266727816 */ /* 0x000fc40000000072 */
[----:B------:R-:W-:Y:S01]  /*4490*/  SHF.R.U64 R118, R40, 0x10, R41 ;  /* 0x0000001028767819 */ /* 0x000fe20000001229 */
[----:B---3--:R-:W-:Y:S01]  /*44a0*/  IMAD.U32 R41, R13, 0x10000, RZ ;  /* 0x000100000d297824 */ /* 0x008fe200078e00ff */
[----:B------:R-:W-:Y:S01]  /*44b0*/  SHF.R.U64 R121, R42, 0x10, R43 ;  /* 0x000000102a797819 */ /* 0x000fe2000000122b */
[----:B------:R-:W-:Y:S01]  /*44c0*/  IMAD.U32 R40, R12, 0x10000, RZ ;  /* 0x000100000c287824 */ /* 0x000fe200078e00ff */
[----:B------:R-:W-:Y:S01]  /*44d0*/  PRMT R113, R120, 0x5410, R113 ;  /* 0x0000541078717816 */ /* 0x000fe20000000071 */
[----:B------:R-:W-:Y:S01]  /*44e0*/  IMAD.U32 R120, R119, 0x10000, RZ ;  /* 0x0001000077787824 */ /* 0x000fe200078e00ff */
[----:B------:R-:W-:Y:S01]  /*44f0*/  SHF.R.U32.HI R122, RZ, 0x10, R43 ;  /* 0x00000010ff7a7819 */ /* 0x000fe2000001162b */
[----:B------:R-:W-:Y:S01]  /*4500*/  IMAD.U32 R43, R15, 0x10000, RZ ;  /* 0x000100000f2b7824 */ /* 0x000fe200078e00ff */
[----:B------:R-:W-:Y:S01]  /*4510*/  PRMT R115, R116, 0x5410, R115 ;  /* 0x0000541074737816 */ /* 0x000fe20000000073 */
[----:B------:R-:W-:Y:S01]  /*4520*/  IMAD.U32 R116, R114, 0x10000, RZ ;  /* 0x0001000072747824 */ /* 0x000fe200078e00ff */
[----:B------:R-:W-:-:S02]  /*4530*/  SHF.R.U32.HI R117, RZ, 0x10, R39 ;  /* 0x00000010ff757819 */ /* 0x000fc40000011627 */
        /* <DEDUP_REMOVED lines=9> */
[----:B------:R-:W-:Y:S01]  /*45d0*/  FFMA.FTZ R126, R37, R120, R126 ;  /* 0x00000078257e7223 */ /* 0x000fe2000001007e */
[----:B------:R-:W-:Y:S01]  /*45e0*/  LOP3.LUT R41, R114, 0xffff0000, RZ, 0xc0, !PT ;  /* 0xffff000072297812 */ /* 0x000fe200078ec0ff */
[----:B------:R-:W-:Y:S01]  /*45f0*/  IMAD.U32 R114, R117, 0x10000, RZ ;  /* 0x0001000075727824 */ /* 0x000fe200078e00ff */
[----:B------:R-:W-:Y:S01]  /*4600*/  LOP3.LUT R38, R9, 0xffff0000, RZ, 0xc0, !PT ;  /* 0xffff000009267812 */ /* 0x000fe200078ec0ff */
[----:B------:R-:W-:Y:S01]  /*4610*/  FMUL.FTZ R123, R42, R119 ;  /* 0x000000772a7b7220 */ /* 0x000fe20000410000 */
[----:B------:R-:W-:Y:S01]  /*4620*/  PRMT R118, R106, 0x5432, R118 ;  /* 0x000054326a767816 */ /* 0x000fe20000000076 */
[----:B------:R-:W-:Y:S01]  /*4630*/  FMUL.FTZ R37, R42, R41 ;  /* 0x000000292a257220 */ /* 0x000fe20000410000 */
[----:B------:R-:W-:Y:S01]  /*4640*/  FMUL.FTZ R42, R43, R116 ;  /* 0x000000742b2a7220 */ /* 0x000fe20000410000 */
[----:B------:R-:W-:-:S02]  /*4650*/  IMAD.U32 R13, R11, 0x10000, RZ ;  /* 0x000100000b0d7824 */ /* 0x000fc400078e00ff */
[-C--:B------:R-:W-:Y:S01]  /*4660*/  FMUL.FTZ R43, R43, R114.reuse ;  /* 0x000000722b2b7220 */ /* 0x080fe20000410000 */
[C---:B------:R-:W-:Y:S01]  /*4670*/  FFMA.FTZ R123, R38.reuse, R41, -R123 ;  /* 0x00000029267b7223 */ /* 0x040fe2000001087b */
[----:B------:R-:W-:Y:S01]  /*4680*/  FFMA.FTZ R119, R38, R119, R37 ;  /* 0x0000007726777223 */ /* 0x000fe20000010025 */
[----:B------:R-:W-:Y:S01]  /*4690*/  LOP3.LUT R15, R15, 0xffff0000, RZ, 0xc0, !PT ;  /* 0xffff00000f0f7812 */ /* 0x000fe200078ec0ff */
[C---:B------:R-:W-:Y:S01]  /*46a0*/  FFMA.FTZ R42, R13.reuse, R114, -R42 ;  /* 0x000000720d2a7223 */ /* 0x040fe2000001082a */
[----:B------:R-:W-:Y:S01]  /*46b0*/  LOP3.LUT R122, R122, 0xffff0000, RZ, 0xc0, !PT ;  /* 0xffff00007a7a7812 */ /* 0x000fe200078ec0ff */
[----:B------:R-:W-:Y:S01]  /*46c0*/  FFMA.FTZ R43, R13, R116, R43 ;  /* 0x000000740d2b7223 */ /* 0x000fe2000001002b */
[----:B------:R-:W-:Y:S01]  /*46d0*/  LOP3.LUT R38, R117, 0xffff0000, RZ, 0xc0, !PT ;  /* 0xffff000075267812 */ /* 0x000fe200078ec0ff */
[----:B------:R-:W-:Y:S01]  /*46e0*/  IMAD.U32 R37, R118, 0x10000, RZ ;  /* 0x0001000076257824 */ /* 0x000fe200078e00ff */
[----:B------:R-:W-:Y:S01]  /*46f0*/  LOP3.LUT R39, R11, 0xffff0000, RZ, 0xc0, !PT ;  /* 0xffff00000b277812 */ /* 0x000fe200078ec0ff */
[----:B------:R-:W-:-:S02]  /*4700*/  IMAD.U32 R13, R113, 0x10000, RZ ;  /* 0x00010000710d7824 */ /* 0x000fc400078e00ff */
[C---:B------:R-:W-:Y:S01]  /*4710*/  FMUL.FTZ R114, R15.reuse, R122 ;  /* 0x0000007a0f727220 */ /* 0x040fe20000410000 */
[-C--:B------:R-:W-:Y:S01]  /*4720*/  FMUL.FTZ R116, R15, R38.reuse ;  /* 0x000000260f747220 */ /* 0x080fe20000410000 */
[----:B------:R-:W-:Y:S01]  /*4730*/  LOP3.LUT R12, R12, 0xffff0000, RZ, 0xc0, !PT ;  /* 0xffff00000c0c7812 */ /* 0x000fe200078ec0ff */
[----:B------:R-:W-:Y:S01]  /*4740*/  FMUL.FTZ R15, R40, R37 ;  /* 0x00000025280f7220 */ /* 0x000fe20000410000 */
[----:B------:R-:W-:Y:S01]  /*4750*/  LOP3.LUT R118, R118, 0xffff0000, RZ, 0xc0, !PT ;  /* 0xffff000076767812 */ /* 0x000fe200078ec0ff */
[-C--:B------:R-:W-:Y:S01]  /*4760*/  FMUL.FTZ R40, R40, R13.reuse ;  /* 0x0000000d28287220 */ /* 0x080fe20000410000 */
[----:B------:R-:W-:Y:S01]  /*4770*/  LOP3.LUT R113, R113, 0xffff0000, RZ, 0xc0, !PT ;  /* 0xffff000071717812 */ /* 0x000fe200078ec0ff */
[----:B------:R-:W-:Y:S01]  /*4780*/  FFMA.FTZ R41, R39, R38, -R114 ;  /* 0x0000002627297223 */ /* 0x000fe20000010872 */
[----:B------:R-:W-:Y:S01]  /*4790*/  LOP3.LUT R9, R8, 0xffff0000, RZ, 0xc0, !PT ;  /* 0xffff000008097812 */ /* 0x000fe200078ec0ff */
[----:B------:R-:W-:Y:S01]  /*47a0*/  FMUL.FTZ R38, R12, R118 ;  /* 0x000000760c267220 */ /* 0x000fe20000410000 */
[C---:B------:R-:W-:Y:S01]  /*47b0*/  FFMA.FTZ R15, R36.reuse, R13, -R15 ;  /* 0x0000000d240f7223 */ /* 0x040fe2000001080f */
[----:B------:R-:W-:Y:S01]  /*47c0*/  FFMA.FTZ R40, R36, R37, R40 ;  /* 0x0000002524287223 */ /* 0x000fe20000010028 */
[----:B------:R-:W-:-:S02]  /*47d0*/  IMAD.U32 R11, R14, 0x10000, RZ ;  /* 0x000100000e0b7824 */ /* 0x000fc400078e00ff */
[-C--:B------:R-:W-:Y:S01]  /*47e0*/  FMUL.FTZ R36, R12, R113.reuse ;  /* 0x000000710c247220 */ /* 0x080fe20000410000 */
[----:B------:R-:W-:Y:S01]  /*47f0*/  IMAD.U32 R13, R121, 0x10000, RZ ;  /* 0x00010000790d7824 */ /* 0x000fe200078e00ff */
[----:B------:R-:W-:Y:S01]  /*4800*/  LOP3.LUT R14, R14, 0xffff0000, RZ, 0xc0, !PT ;  /* 0xffff00000e0e7812 */ /* 0x000fe200078ec0ff */
[----:B------:R-:W-:Y:S01]  /*4810*/  IMAD.U32 R12, R115, 0x10000, RZ ;  /* 0x00010000730c7824 */ /* 0x000fe200078e00ff */
[----:B------:R-:W-:Y:S01]  /*4820*/  LOP3.LUT R121, R121, 0xffff0000, RZ, 0xc0, !PT ;  /* 0xffff000079797812 */ /* 0x000fe200078ec0ff */
[----:B------:R-:W-:Y:S01]  /*4830*/  FFMA.FTZ R38, R9, R113, -R38 ;  /* 0x0000007109267223 */ /* 0x000fe20000010826 */
[----:B------:R-:W-:Y:S01]  /*4840*/  LOP3.LUT R115, R115, 0xffff0000, RZ, 0xc0, !PT ;  /* 0xffff000073737812 */ /* 0x000fe200078ec0ff */
[C---:B------:R-:W-:Y:S02]  /*4850*/  IMAD.U32 R8, R10.reuse, 0x10000, RZ ;  /* 0x000100000a087824 */ /* 0x040fe400078e00ff */
[----:B------:R-:W-:Y:S01]  /*4860*/  FFMA.FTZ R9, R9, R118, R36 ;  /* 0x0000007609097223 */ /* 0x000fe20000010024 */
[----:B------:R-:W-:Y:S01]  /*4870*/  LOP3.LUT R10, R10, 0xffff0000, RZ, 0xc0, !PT ;  /* 0xffff00000a0a7812 */ /* 0x000fe200078ec0ff */
[C---:B------:R-:W-:Y:S01]  /*4880*/  FMUL.FTZ R37, R11.reuse, R13 ;  /* 0x0000000d0b257220 */ /* 0x040fe20000410000 */
[----:B------:R-:W-:Y:S01]  /*4890*/  FMUL.FTZ R36, R11, R12 ;  /* 0x0000000c0b247220 */ /* 0x000fe20000410000 */
        /* <DEDUP_REMOVED lines=18> */
.L_x_5211:
[----:B------:R-:W-:Y:S05]  /*49c0*/  BSYNC B2 ;  /* 0x0000000000027941 */ /* 0x000fea0003800000 */
.L_x_5210:
[----:B------:R-:W-:Y:S01]  /*49d0*/  ISETP.GE.AND P4, PT, R107, R103, PT ;  /* 0x000000676b00720c */ /* 0x000fe20003f86270 */
[----:B--2---:R4:W-:-:S12]  /*49e0*/  ST.E.128 desc[UR40][R90.64], R8 ;  /* 0x000000085a007985 */ /* 0x0049d8000c101d28 */
[----:B------:R-:W-:-:S05]  /*49f0*/  @!P4 IMAD.WIDE R92, R107, 0x2, R92 ;  /* 0x000000026b5cc825 */ /* 0x000fca00078e025c */
[----:B---3--:R4:W-:Y:S02]  /*4a00*/  @!P4 ST.E.128 desc[UR40][R92.64], R12 ;  /* 0x0000000c5c00c985 */ /* 0x0089e4000c101d28 */
.L_x_5209:
[----:B------:R-:W-:Y:S05]  /*4a10*/  BSYNC B1 ;  /* 0x0000000000017941 */ /* 0x000fea0003800000 */
.L_x_5208:
[----:B------:R-:W-:-:S03]  /*4a20*/  UMOV UR4, 0xffffffff ;  /* 0xffffffff00047882 */ /* 0x000fc60000000000 */
[----:B------:R-:W-:Y:S05]  /*4a30*/  BRA.DIV UR4, `(.L_x_5212) ;  /* 0x0000016204947947 */ /* 0x000fea000b800000 */
[----:B0-----:R-:W0:Y:S04]  /*4a40*/  SHFL.IDX PT, R101, R101, 0x1, 0x1c1f ;  /* 0x003c1f0065657f89 */ /* 0x001e2800000e0000 */
[----:B------:R-:W0:Y:S02]  /*4a50*/  SHFL.IDX PT, R100, R100, 0x1, 0x1c1f ;  /* 0x003c1f0064647f89 */ /* 0x000e2400000e0000 */
.L_x_5465:
[----:B----4-:R-:W-:-:S05]  /*4a60*/  VIADD R8, R206, 0x40 ;  /* 0x00000040ce087836 */ /* 0x010fca0000000000 */
[----:B------:R-:W-:-:S13]  /*4a70*/  ISETP.GE.OR P4, PT, R8, R98, P1 ;  /* 0x000000620800720c */ /* 0x000fda0000f86670 */
[----:B------:R-:W-:Y:S05]  /*4a80*/  @P4 BRA `(.L_x_5197) ;  /* 0x0000000c00084947 */ /* 0x000fea0003800000 */
[----:B------:R-:W4:Y:S01]  /*4a90*/  LDL R9, [R1+0xc] ;  /* 0x00000c0001097983 */ /* 0x000f220000100800 */
        /* <DEDUP_REMOVED lines=25> */
[----:B------:R-:W-:Y:S01]  /*4c30*/  SHF.R.U64 R48, R48, 0x10, R49 ;  /* 0x0000001030307819 */ /* 0x000fe20000001231 */
[----:B----4-:R-:W-:Y:S01]  /*4c40*/  IMAD.U32 R43, R13, 0x10000, RZ ;  /* 0x000100000d2b7824 */ /* 0x010fe200078e00ff */
[----:B--2---:R-:W-:Y:S01]  /*4c50*/  SHF.R.U32.HI R93, RZ, 0x10, R45 ;  /* 0x00000010ff5d7819 */ /* 0x004fe2000001162d */
[----:B0-----:R-:W-:Y:S01]  /*4c60*/  IMAD.U32 R39, R9, 0x10000, RZ ;  /* 0x0001000009277824 */ /* 0x001fe200078e00ff */
[----:B------:R-:W-:Y:S01]  /*4c70*/  SHF.R.U32.HI R49, RZ, 0x10, R49 ;  /* 0x00000010ff317819 */ /* 0x000fe20000011631 */
[----:B------:R-:W-:Y:S01]  /*4c80*/  IMAD.U32 R41, R12, 0x10000, RZ ;  /* 0x000100000c297824 */ /* 0x000fe200078e00ff */
[----:B------:R-:W-:Y:S02]  /*4c90*/  PRMT R108, R108, 0x5410, R93 ;  /* 0x000054106c6c7816 */ /* 0x000fe4000000005d */
[----:B------:R-:W-:Y:S02]  /*4ca0*/  PRMT R112, R112, 0x5410, R49 ;  /* 0x0000541070707816 */ /* 0x000fe40000000031 */
[----:B------:R-:W-:-:S02]  /*4cb0*/  SHF.R.U64 R91, R46, 0x10, R47 ;  /* 0x000000102e5b7819 */ /* 0x000fc4000000122f */
[----:B------:R-:W-:Y:S02]  /*4cc0*/  SHF.R.U32.HI R47, RZ, 0x10, R47 ;  /* 0x00000010ff2f7819 */ /* 0x000fe4000001162f */
[--C-:B------:R-:W-:Y:S01]  /*4cd0*/  SHF.R.U64 R90, R50, 0x10, R51.reuse ;  /* 0x00000010325a7819 */ /* 0x100fe20000001233 */
[----:B------:R-:W-:Y:S01]  /*4ce0*/  IMAD.U32 R50, R112, 0x10000, RZ ;  /* 0x0001000070327824 */ /* 0x000fe200078e00ff */
[----:B------:R-:W-:Y:S01]  /*4cf0*/  PRMT R111, R111, 0x5410, R48 ;  /* 0x000054106f6f7816 */ /* 0x000fe20000000030 */
[----:B------:R-:W-:Y:S01]  /*4d00*/  IMAD.U32 R48, R108, 0x10000, RZ ;  /* 0x000100006c307824 */ /* 0x000fe200078e00ff */
[----:B------:R-:W-:Y:S02]  /*4d10*/  SHF.R.U32.HI R51, RZ, 0x10, R51 ;  /* 0x00000010ff337819 */ /* 0x000fe40000011633 */
[----:B------:R-:W-:Y:S01]  /*4d20*/  SHF.R.U64 R105, R44, 0x10, R45 ;  /* 0x000000102c697819 */ /* 0x000fe2000000122d */
[----:B---3--:R-:W-:Y:S01]  /*4d30*/  FMUL.FTZ R92, R43, R48 ;  /* 0x000000302b5c7220 */ /* 0x008fe20000410000 */
[----:B------:R-:W-:Y:S01]  /*4d40*/  PRMT R104, R104, 0x5410, R47 ;  /* 0x0000541068687816 */ /* 0x000fe2000000002f */
[----:B------:R-:W-:Y:S01]  /*4d50*/  IMAD.U32 R45, R15, 0x10000, RZ ;  /* 0x000100000f2d7824 */ /* 0x000fe200078e00ff */
[----:B------:R-:W-:Y:S01]  /*4d60*/  LOP3.LUT R44, R13, 0xffff0000, RZ, 0xc0, !PT ;  /* 0xffff00000d2c7812 */ /* 0x000fe200078ec0ff */
[-C--:B------:R-:W-:Y:S01]  /*4d70*/  FFMA.FTZ R92, R39, R50.reuse, R92 ;  /* 0x00000032275c7223 */ /* 0x080fe2000001005c */
[----:B------:R-:W-:Y:S01]  /*4d80*/  PRMT R109, R109, 0x5410, R90 ;  /* 0x000054106d6d7816 */ /* 0x000fe2000000005a */
[----:B------:R-:W-:Y:S01]  /*4d90*/  FMUL.FTZ R90, R43, R50 ;  /* 0x000000322b5a7220 */ /* 0x000fe20000410000 */
[----:B------:R-:W-:-:S02]  /*4da0*/  LOP3.LUT R47, R112, 0xffff0000, RZ, 0xc0, !PT ;  /* 0xffff0000702f7812 */ /* 0x000fc400078ec0ff */
[----:B------:R-:W-:Y:S01]  /*4db0*/  PRMT R110, R110, 0x5410, R51 ;  /* 0x000054106e6e7816 */ /* 0x000fe20000000033 */
[----:B------:R-:W-:Y:S01]  /*4dc0*/  FFMA.FTZ R90, R39, R48, -R90 ;  /* 0x00000030275a7223 */ /* 0x000fe2000001085a */
[----:B------:R-:W-:Y:S01]  /*4dd0*/  LOP3.LUT R40, R9, 0xffff0000, RZ, 0xc0, !PT ;  /* 0xffff000009287812 */ /* 0x000fe200078ec0ff */
[----:B------:R-:W-:Y:S01]  /*4de0*/  FMUL.FTZ R49, R44, R47 ;  /* 0x0000002f2c317220 */ /* 0x000fe20000410000 */
[----:B------:R-:W-:Y:S01]  /*4df0*/  LOP3.LUT R43, R108, 0xffff0000, RZ, 0xc0, !PT ;  /* 0xffff00006c2b7812 */ /* 0x000fe200078ec0ff */
[----:B------:R-:W-:Y:S01]  /*4e00*/  IMAD.U32 R48, R110, 0x10000, RZ ;  /* 0x000100006e307824 */ /* 0x000fe200078e00ff */
[----:B------:R-:W-:Y:S01]  /*4e10*/  LOP3.LUT R46, R15, 0xffff0000, RZ, 0xc0, !PT ;  /* 0xffff00000f2e7812 */ /* 0x000fe200078ec0ff */
[----:B------:R-:W-:Y:S01]  /*4e20*/  IMAD.U32 R39, R104, 0x10000, RZ ;  /* 0x0001000068277824 */ /* 0x000fe200078e00ff */
[----:B------:R-:W-:Y:S01]  /*4e30*/  LOP3.LUT R110, R110, 0xffff0000, RZ, 0xc0, !PT ;  /* 0xffff00006e6e7812 */ /* 0x000fe200078ec0ff */
[-C--:B------:R-:W-:Y:S01]  /*4e40*/  FMUL.FTZ R51, R44, R43.reuse ;  /* 0x0000002b2c337220 */ /* 0x080fe20000410000 */
[----:B------:R-:W-:Y:S01]  /*4e50*/  LOP3.LUT R42, R12, 0xffff0000, RZ, 0xc0, !PT ;  /* 0xffff00000c2a7812 */ /* 0x000fe200078ec0ff */
[----:B------:R-:W-:Y:S01]  /*4e60*/  FFMA.FTZ R49, R40, R43, -R49 ;  /* 0x0000002b28317223 */ /* 0x000fe20000010831 */
[----:B------:R-:W-:Y:S01]  /*4e70*/  PRMT R102, R102, 0x5410, R91 ;  /* 0x0000541066667816 */ /* 0x000fe2000000005b */
[----:B------:R-:W-:Y:S01]  /*4e80*/  IMAD.U32 R12, R11, 0x10000, RZ ;  /* 0x000100000b0c7824 */ /* 0x000fe200078e00ff */
[----:B------:R-:W-:Y:S01]  /*4e90*/  PRMT R106, R106, 0x5410, R105 ;  /* 0x000054106a6a7816 */ /* 0x000fe20000000069 */
[C---:B------:R-:W-:Y:S01]  /*4ea0*/  FMUL.FTZ R43, R45.reuse, R48 ;  /* 0x000000302d2b7220 */ /* 0x040fe20000410000 */
        /* <DEDUP_REMOVED lines=11> */
[C---:B------:R-:W-:Y:S01]  /*4f60*/  FMUL.FTZ R44, R41.reuse, R40 ;  /* 0x00000028292c7220 */ /* 0x040fe20000410000 */
[----:B------:R-:W-:Y:S02]  /*4f70*/  IMAD.U32 R9, R8, 0x10000, RZ ;  /* 0x0001000008097824 */ /* 0x000fe400078e00ff */
[----:B------:R-:W-:Y:S01]  /*4f80*/  FMUL.FTZ R41, R41, R12 ;  /* 0x0000000c29297220 */ /* 0x000fe20000410000 */
[----:B------:R-:W-:Y:S01]  /*4f90*/  LOP3.LUT R111, R111, 0xffff0000, RZ, 0xc0, !PT ;  /* 0xffff00006f6f7812 */ /* 0x000fe200078ec0ff */
[----:B------:R-:W-:Y:S01]  /*4fa0*/  IMAD.U32 R15, R14, 0x10000, RZ ;  /* 0x000100000e0f7824 */ /* 0x000fe200078e00ff */
[----:B------:R-:W-:Y:S01]  /*4fb0*/  LOP3.LUT R8, R8, 0xffff0000, RZ, 0xc0, !PT ;  /* 0xffff000008087812 */ /* 0x000fe200078ec0ff */
[----:B------:R-:W-:Y:S01]  /*4fc0*/  FFMA.FTZ R41, R9, R40, R41 ;  /* 0x0000002809297223 */ /* 0x000fe20000010029 */
[----:B------:R-:W-:Y:S01]  /*4fd0*/  LOP3.LUT R39, R106, 0xffff0000, RZ, 0xc0, !PT ;  /* 0xffff00006a277812 */ /* 0x000fe200078ec0ff */
[----:B------:R-:W-:Y:S01]  /*4fe0*/  FFMA.FTZ R46, R13, R110, R46 ;  /* 0x0000006e0d2e7223 */ /* 0x000fe2000001002e */
[----:B------:R-:W-:Y:S01]  /*4ff0*/  IMAD.U32 R40, R109, 0x10000, RZ ;  /* 0x000100006d287824 */ /* 0x000fe200078e00ff */
[----:B------:R-:W-:Y:S01]  /*5000*/  LOP3.LUT R14, R14, 0xffff0000, RZ, 0xc0, !PT ;  /* 0xffff00000e0e7812 */ /* 0x000fe200078ec0ff */
[----:B------:R-:W-:Y:S01]  /*5010*/  FMUL.FTZ R13, R42, R111 ;  /* 0x0000006f2a0d7220 */ /* 0x000fe20000410000 */
[----:B------:R-:W-:Y:S01]  /*5020*/  FFMA.FTZ R44, R9, R12, -R44 ;  /* 0x0000000c092c7223 */ /* 0x000fe2000001082c */
        /* <DEDUP_REMOVED lines=27> */
.L_x_5214:
[----:B------:R-:W-:Y:S05]  /*51e0*/  BSYNC B1 ;  /* 0x0000000000017941 */ /* 0x000fea0003800000 */
.L_x_5213:
        /* <DEDUP_REMOVED lines=8> */
.L_x_5178:
[----:B------:R-:W-:-:S13]  /*5270*/  ISETP.NE.AND P3, PT, R209, 0x3, PT ;  /* 0x00000003d100780c */ /* 0x000fda0003f65270 */
[----:B------:R-:W-:Y:S05]  /*5280*/  @!P3 BRA `(.L_x_5215) ;  /* 0x000000000004b947 */ /* 0x000fea0003800000 */
[----:B------:R-:W-:Y:S01]  /*5290*/  BPT.TRAP 0x1 ;  /* 0x000000040000795c */ /* 0x000fe20000300000 */
.L_x_5215:
[----:B------:R-:W-:Y:S01]  /*52a0*/  IMAD R86, R18, 0x8, R19 ;  /* 0x0000000812567824 */ /* 0x000fe200078e0213 */
[----:B------:R-:W-:Y:S01]  /*52b0*/  SHF.L.U32 R99, R210, 0x1f, RZ ;  /* 0x0000001fd2637819 */ /* 0x000fe200000006ff */
[----:B------:R-:W-:Y:S01]  /*52c0*/  BSSY B1, `(.L_x_5216) ;  /* 0x0000004000017945 */ /* 0x000fe20003800000 */
[----:B------:R-:W-:Y:S02]  /*52d0*/  SHF.R.S32.HI R96, RZ, 0x1f, R95 ;  /* 0x0000001fff607819 */ /* 0x000fe4000001145f */
[----:B------:R-:W0:Y:S02]  /*52e0*/  SYNCS.PHASECHK.TRANS64.TRYWAIT P2, [R86+URZ+0x22890], R99 ;  /* 0x02289063560075a7 */ /* 0x000e24000804017f */
[----:B0-----:R-:W-:Y:S05]  /*52f0*/  @!P2 BRA `(.L_x_5217) ;  /* 0x0000015800b0a947 */ /* 0x001fea0003800000 */
.L_x_5466:
[----:B------:R-:W-:Y:S05]  /*5300*/  BSYNC B1 ;  /* 0x0000000000017941 */ /* 0x000fea0003800000 */
.L_x_5216:
        /* <DEDUP_REMOVED lines=27> */
.L_x_5470:
        /* <DEDUP_REMOVED lines=13> */
.L_x_5220:
[----:B------:R-:W-:Y:S05]  /*5590*/  BSYNC B1 ;  /* 0x0000000000017941 */ /* 0x000fea0003800000 */
.L_x_5219:
[----:B------:R-:W-:-:S03]  /*55a0*/  UMOV UR4, 0xffffffff ;  /* 0xffffffff00047882 */ /* 0x000fc60000000000 */
[----:B------:R-:W-:Y:S05]  /*55b0*/  BRA.DIV UR4, `(.L_x_5221) ;  /* 0x0000015a04607947 */ /* 0x000fea000b800000 */
[----:B--2-4-:R2:W4:Y:S04]  /*55c0*/  SHFL.IDX PT, R9, R38, 0x1, 0x1c1f ;  /* 0x003c1f0026097f89 */ /* 0x01452800000e0000 */
[----:B---3--:R2:W3:Y:S02]  /*55d0*/  SHFL.IDX PT, R37, R36, 0x1, 0x1c1f ;  /* 0x003c1f0024257f89 */ /* 0x0084e400000e0000 */
.L_x_5474:
[----:B------:R-:W-:-:S13]  /*55e0*/  ISETP.GE.AND P2, PT, R39, 0x41, PT ;  /* 0x000000412700780c */ /* 0x000fda0003f46270 */
[----:B------:R-:W-:Y:S05]  /*55f0*/  @!P2 BRA `(.L_x_5197) ;  /* 0x00000000002ca947 */ /* 0x000fea0003800000 */
[----:B------:R-:W-:Y:S02]  /*5600*/  ULDC UR4, c[0x0][0x2f4] ;  /* 0x0000bd0000047ab9 */ /* 0x000fe40000000800 */
[----:B------:R-:W-:-:S13]  /*5610*/  ISETP.GE.AND P2, PT, R16, UR4, PT ;  /* 0x0000000410007c0c */ /* 0x000fda000bf46270 */
[----:B---3--:R-:W-:-:S04]  /*5620*/  @!P2 LEA R14, P4, R16, R37, 0x1 ;  /* 0x00000025100ea211 */ /* 0x008fc800078808ff */
[----:B----4-:R-:W-:Y:S02]  /*5630*/  @!P2 LEA.HI.X R15, R16, R9, R17, 0x1, P4 ;  /* 0x00000009100fa211 */ /* 0x010fe400020f0c11 */
[----:B------:R-:W-:-:S13]  /*5640*/  ISETP.GE.AND P4, PT, R2, UR4, PT ;  /* 0x0000000402007c0c */ /* 0x000fda000bf86270 */
[----:B------:R-:W-:-:S04]  /*5650*/  @!P4 LEA R12, P5, R2, R37, 0x1 ;  /* 0x00000025020cc211 */ /* 0x000fc800078a08ff */
[----:B------:R-:W-:Y:S02]  /*5660*/  @!P4 LEA.HI.X R13, R2, R9, R208, 0x1, P5 ;  /* 0x00000009020dc211 */ /* 0x000fe400028f0cd0 */
[----:B------:R-:W3:Y:S04]  /*5670*/  @!P2 LDS.128 R8, [R93+0x2000] ;  /* 0x002000005d08a984 */ /* 0x000ee80000000c00 */
[----:B---3--:R-:W-:Y:S04]  /*5680*/  @!P2 ST.E.128 desc[UR40][R14.64], R8 ;  /* 0x000000080e00a985 */ /* 0x008fe8000c101d28 */
[----:B------:R-:W3:Y:S04]  /*5690*/  @!P4 LDS.128 R8, [R92+0x2000] ;  /* 0x002000005c08c984 */ /* 0x000ee80000000c00 */
[----:B---3--:R3:W-:Y:S02]  /*56a0*/  @!P4 ST.E.128 desc[UR40][R12.64], R8 ;  /* 0x000000080c00c985 */ /* 0x0087e4000c101d28 */
.L_x_5197:
[----:B------:R-:W-:Y:S05]  /*56b0*/  BSYNC B0 ;  /* 0x0000000000007941 */ /* 0x000fea0003800000 */
.L_x_5177:
[----:B0--34-:R-:W0:Y:S01]  /*56c0*/  S2R R8, SR_TID.X ;  /* 0x0000000000087919 */ /* 0x019e220000002100 */
[----:B------:R-:W-:Y:S01]  /*56d0*/  @!PT LDS RZ, [RZ] ;  /* 0x00000000fffff984 */ /* 0x000fe20000000800 */
[----:B------:R-:W-:Y:S01]  /*56e0*/  @!PT LDS RZ, [RZ] ;  /* 0x00000000fffff984 */ /* 0x000fe20000000800 */
[----:B------:R-:W-:Y:S01]  /*56f0*/  @!PT LDS RZ, [RZ] ;  /* 0x00000000fffff984 */ /* 0x000fe20000000800 */
[----:B------:R-:W-:Y:S01]  /*5700*/  @!PT LDS RZ, [RZ] ;  /* 0x00000000fffff984 */ /* 0x000fe20000000800 */
[----:B------:R3:W-:Y:S06]  /*5710*/  MEMBAR.ALL.CTA ;  /* 0x0000000000007992 */ /* 0x0007ec0000008000 */
[----:B---3--:R-:W3:Y:S01]  /*5720*/  FENCE.VIEW.ASYNC.S ;  /* 0x00000000000073c6 */ /* 0x008ee20000000000 */
[----:B------:R-:W-:Y:S05]  /*5730*/  WARPSYNC.ALL ;  /* 0x0000000000007948 */ /* 0x000fea0003800000 */
[----:B------:R-:W-:Y:S01]  /*5740*/  BSSY B0, `(.L_x_5222) ;  /* 0x0000009000007945 */ /* 0x000fe20003800000 */
[----:B0-----:R-:W-:Y:S01]  /*5750*/  LOP3.LUT R8, R8, 0x7f, RZ, 0xc0, !PT ;  /* 0x0000007f08087812 */ /* 0x001fe200078ec0ff */
[----:B---3--:R0:W-:Y:S03]  /*5760*/  BAR.SYNC.DEFER_BLOCKING R61, 0x80 ;  /* 0x0002003d0000751d */ /* 0x0081e60000010000 */
[----:B------:R-:W-:-:S13]  /*5770*/  ISETP.NE.AND P2, PT, R8, RZ, PT ;  /* 0x000000ff0800720c */ /* 0x000fda0003f45270 */
[----:B------:R-:W-:-:S05]  /*5780*/  @!P2 VIADD R8, R86, 0x228a0 ;  /* 0x000228a05608a836 */ /* 0x000fca0000000000 */
[----:B------:R-:W-:-:S04]  /*5790*/  @!P2 PRMT R8, RZ, 0x654, R8 ;  /* 0x00000654ff08a816 */ /* 0x000fc80000000008 */
[----:B------:R0:W-:Y:S01]  /*57a0*/  @!P2 SYNCS.ARRIVE.TRANS64.RED.A1T0 RZ, [R8+URZ], RZ ;  /* 0x000000ff08ffa9a7 */ /* 0x0001e2000810043f */
[----:B------:R-:W-:Y:S05]  /*57b0*/  @!P3 BRA `(.L_x_5223) ;  /* 0x000000000004b947 */ /* 0x000fea0003800000 */
[----:B------:R-:W-:Y:S01]  /*57c0*/  BPT.TRAP 0x1 ;  /* 0x000000040000795c */ /* 0x000fe20000300000 */
.L_x_5223:
[----:B------:R-:W-:Y:S05]  /*57d0*/  BSYNC B0 ;  /* 0x0000000000007941 */ /* 0x000fea0003800000 */
.L_x_5222:
[----:B------:R-:W3:Y:S01]  /*57e0*/  SYNCS.PHASECHK.TRANS64.TRYWAIT P3, [R86+URZ+0x228b0], R99 ;  /* 0x0228b063560075a7 */ /* 0x000ee2000806017f */
[----:B------:R-:W-:Y:S04]  /*57f0*/  BSSY B0, `(.L_x_5224) ;  /* 0x0000002000007945 */ /* 0x000fe80003800000 */
[----:B---3--:R-:W-:Y:S05]  /*5800*/  @!P3 BRA `(.L_x_5225) ;  /* 0x000001580018b947 */ /* 0x008fea0003800000 */
.L_x_5475:
[----:B------:R-:W-:Y:S05]  /*5810*/  BSYNC B0 ;  /* 0x0000000000007941 */ /* 0x000fea0003800000 */
.L_x_5224:
[----:B------:R-:W-:Y:S01]  /*5820*/  ULDC.64 UR4, c[0x0][0x328] ;  /* 0x0000ca0000047ab9 */ /* 0x000fe20000000a00 */
[----:B------:R-:W-:Y:S01]  /*5830*/  IMAD.IADD R98, R98, 0x1, -R206 ;  /* 0x0000000162627824 */ /* 0x000fe200078e0ace */
[----:B------:R-:W-:Y:S01]  /*5840*/  BSSY B0, `(.L_x_5226) ;  /* 0x0000043000007945 */ /* 0x000fe20003800000 */
[----:B------:R-:W-:Y:S02]  /*5850*/  IMAD R96, R96, UR4, RZ ;  /* 0x0000000460607c24 */ /* 0x000fe4000f8e02ff */
[----:B0-----:R-:W-:-:S04]  /*5860*/  IMAD.WIDE.U32 R8, R95, UR4, RZ ;  /* 0x000000045f087c25 */ /* 0x001fc8000f8e00ff */
[----:B------:R-:W-:Y:S01]  /*5870*/  IMAD R95, R95, UR5, R96 ;  /* 0x000000055f5f7c24 */ /* 0x000fe2000f8e0260 */
[----:B------:R-:W-:Y:S01]  /*5880*/  ULDC.64 UR4, c[0x0][0x338] ;  /* 0x0000ce0000047ab9 */ /* 0x000fe20000000a00 */
[----:B------:R-:W-:Y:S02]  /*5890*/  IMAD R10, R18, 0x6000, R67 ;  /* 0x00006000120a7824 */ /* 0x000fe400078e0243 */
        /* <DEDUP_REMOVED lines=16> */
[----:B------:R0:W4:Y:S02]  /*59a0*/  SHFL.IDX PT, R43, R39, RZ, 0x1c1f ;  /* 0x001c1fff272b7589 */ /* 0x00012400000e0000 */
[----:B------:R-:W-:Y:S02]  /*59b0*/  IMAD R44, R8, 0x2, R27 ;  /* 0x00000002082c7824 */ /* 0x000fe400078e021b */
[----:B------:R0:W0:Y:S08]  /*59c0*/  SHFL.IDX PT, R41, R40, RZ, 0x1c1f ;  /* 0x001c1fff28297589 */ /* 0x00003000000e0000 */
[----:B------:R-:W-:Y:S05]  /*59d0*/  @!P3 BRA `(.L_x_5227) ;  /* 0x0000000000a4b947 */ /* 0x000fea0003800000 */
[----:B------:R-:W-:Y:S02]  /*59e0*/  ISETP.NE.AND P5, PT, R79, RZ, PT ;  /* 0x000000ff4f00720c */ /* 0x000fe40003fa5270 */
[----:B------:R-:W-:Y:S02]  /*59f0*/  ISETP.NE.AND P4, PT, R80, RZ, PT ;  /* 0x000000ff5000720c */ /* 0x000fe40003f85270 */
[----:B-12---:R-:W-:-:S09]  /*5a00*/  PRMT R38, R3, 0x8880, RZ ;  /* 0x0000888003267816 */ /* 0x006fd200000000ff */
[----:B------:R-:W1:Y:S01]  /*5a10*/  @P5 LDS.128 R8, [R42] ;  /* 0x000000002a085984 */ /* 0x000e620000000c00 */
[----:B----4-:R-:W-:-:S04]  /*5a20*/  @P5 LEA R36, P3, R16, R43, 0x1 ;  /* 0x0000002b10245211 */ /* 0x010fc800078608ff */
[----:B0-----:R-:W-:Y:S02]  /*5a30*/  @P5 LEA.HI.X R37, R16, R41, R17, 0x1, P3 ;  /* 0x0000002910255211 */ /* 0x001fe400018f0c11 */
[----:B------:R-:W-:-:S04]  /*5a40*/  @P4 LEA R14, P3, R2, R43, 0x1 ;  /* 0x0000002b020e4211 */ /* 0x000fc800078608ff */
[----:B------:R-:W-:Y:S02]  /*5a50*/  @P4 LEA.HI.X R15, R2, R41, R208, 0x1, P3 ;  /* 0x00000029020f4211 */ /* 0x000fe400018f0cd0 */
[----:B------:R-:W-:-:S13]  /*5a60*/  ISETP.NE.AND P3, PT, R81, RZ, PT ;  /* 0x000000ff5100720c */ /* 0x000fda0003f65270 */
[----:B------:R-:W-:-:S04]  /*5a70*/  @P3 LEA R12, P6, R216, R43, 0x1 ;  /* 0x0000002bd80c3211 */ /* 0x000fc800078c08ff */
[----:B------:R-:W-:Y:S01]  /*5a80*/  @P3 LEA.HI.X R13, R216, R41, R229, 0x1, P6 ;  /* 0x00000029d80d3211 */ /* 0x000fe200030f0ce5 */
[----:B-1----:R0:W-:Y:S01]  /*5a90*/  @P5 ST.E.128 desc[UR40][R36.64], R8 ;  /* 0x0000000824005985 */ /* 0x0021e2000c101d28 */
        /* <DEDUP_REMOVED lines=29> */
.L_x_5227:
[----:B------:R-:W-:Y:S05]  /*5c70*/  BSYNC B0 ;  /* 0x0000000000007941 */ /* 0x000fea0003800000 */
.L_x_5226:
[----:B------:R-:W-:Y:S01]  /*5c80*/  ISETP.GE.AND P3, PT, R98, 0x41, PT ;  /* 0x000000416200780c */ /* 0x000fe20003f66270 */
[----:B0-----:R0:W0:Y:S01]  /*5c90*/  SHFL.IDX PT, R41, R40, 0x1, 0x1c1f ;  /* 0x003c1f0028297f89 */ /* 0x00102200000e0000 */
[----:B------:R-:W-:Y:S03]  /*5ca0*/  BSSY B0, `(.L_x_5228) ;  /* 0x000002c000007945 */ /* 0x000fe60003800000 */
[----:B------:R-:W0:Y:S08]  /*5cb0*/  SHFL.IDX PT, R39, R39, 0x1, 0x1c1f ;  /* 0x003c1f0027277f89 */ /* 0x000e3000000e0000 */
[----:B------:R-:W-:Y:S05]  /*5cc0*/  @!P3 BRA `(.L_x_5229) ;  /* 0x0000000000a4b947 */ /* 0x000fea0003800000 */
[----:B------:R-:W-:Y:S02]  /*5cd0*/  ISETP.NE.AND P5, PT, R79, RZ, PT ;  /* 0x000000ff4f00720c */ /* 0x000fe40003fa5270 */
[----:B------:R-:W-:Y:S02]  /*5ce0*/  ISETP.NE.AND P4, PT, R80, RZ, PT ;  /* 0x000000ff5000720c */ /* 0x000fe40003f85270 */
[----:B-12---:R-:W-:-:S09]  /*5cf0*/  PRMT R38, R3, 0x8880, RZ ;  /* 0x0000888003267816 */ /* 0x006fd200000000ff */
[----:B------:R-:W1:Y:S01]  /*5d00*/  @P5 LDS.128 R8, [R42+0x2000] ;  /* 0x002000002a085984 */ /* 0x000e620000000c00 */
[----:B0-----:R-:W-:-:S04]  /*5d10*/  @P5 LEA R36, P3, R16, R39, 0x1 ;  /* 0x0000002710245211 */ /* 0x001fc800078608ff */
[----:B------:R-:W-:Y:S02]  /*5d20*/  @P5 LEA.HI.X R37, R16, R41, R17, 0x1, P3 ;  /* 0x0000002910255211 */ /* 0x000fe400018f0c11 */
[----:B------:R-:W-:-:S04]  /*5d30*/  @P4 LEA R14, P3, R2, R39, 0x1 ;  /* 0x00000027020e4211 */ /* 0x000fc800078608ff */
[----:B------:R-:W-:Y:S02]  /*5d40*/  @P4 LEA.HI.X R15, R2, R41, R208, 0x1, P3 ;  /* 0x00000029020f4211 */ /* 0x000fe400018f0cd0 */
[----:B------:R-:W-:-:S13]  /*5d50*/  ISETP.NE.AND P3, PT, R81, RZ, PT ;  /* 0x000000ff5100720c */ /* 0x000fda0003f65270 */
[----:B------:R-:W-:-:S04]  /*5d60*/  @P3 LEA R12, P6, R216, R39, 0x1 ;  /* 0x00000027d80c3211 */ /* 0x000fc800078c08ff */
        /* <DEDUP_REMOVED lines=31> */
.L_x_5229:
[----:B------:R-:W-:Y:S05]  /*5f60*/  BSYNC B0 ;  /* 0x0000000000007941 */ /* 0x000fea0003800000 */
.L_x_5228:
[----:B------:R-:W-:Y:S01]  /*5f70*/  @!PT LDS RZ, [RZ] ;  /* 0x00000000fffff984 */ /* 0x000fe20000000800 */
[----:B------:R-:W-:Y:S01]  /*5f80*/  @!PT LDS RZ, [RZ] ;  /* 0x00000000fffff984 */ /* 0x000fe20000000800 */
[----:B------:R-:W-:Y:S01]  /*5f90*/  @!PT LDS RZ, [RZ] ;  /* 0x00000000fffff984 */ /* 0x000fe20000000800 */
[----:B------:R-:W-:Y:S01]  /*5fa0*/  @!PT LDS RZ, [RZ] ;  /* 0x00000000fffff984 */ /* 0x000fe20000000800 */
[----:B------:R5:W-:Y:S06]  /*5fb0*/  MEMBAR.ALL.CTA ;  /* 0x0000000000007992 */ /* 0x000bec0000008000 */
[----:B-----5:R-:W5:Y:S01]  /*5fc0*/  FENCE.VIEW.ASYNC.S ;  /* 0x00000000000073c6 */ /* 0x020f620000000000 */
[----:B-1-3--:R-:W-:Y:S01]  /*5fd0*/  @!P2 VIADD R86, R86, 0x228c0 ;  /* 0x000228c05656a836 */ /* 0x00afe20000000000 */
        /* <DEDUP_REMOVED lines=15> */
.L_x_5172:
[----:B------:R-:W0:Y:S01]  /*60d0*/  LDC R0, c[0x0][0x448] ;  /* 0x00011200ff007b82 */ /* 0x000e220000000800 */
        /* <DEDUP_REMOVED lines=23> */
[----:B0-----:R-:W-:Y:S01]  /*6250*/  ISETP.NE.AND P1, PT, R0, 0x1, PT ;  /* 0x000000010000780c */ /* 0x001fe20003f25270 */
[----:B------:R-:W-:Y:S01]  /*6260*/  VIADD R0, R223, 0x7f ;  /* 0x0000007fdf007836 */ /* 0x000fe20000000000 */
[----:B------:R-:W-:-:S02]  /*6270*/  CS2R R56, SRZ ;  /* 0x0000000000387805 */ /* 0x000fc4000001ff00 */
[----:B--2---:R-:W-:Y:S02]  /*6280*/  CS2R R92, SRZ ;  /* 0x00000000005c7805 */ /* 0x004fe4000001ff00 */
        /* <DEDUP_REMOVED lines=9> */
[----:B------:R-:W0:Y:S01]  /*6320*/  @P1 LDC R3, c[0x0][0x44c] ;  /* 0x00011300ff031b82 */ /* 0x000e220000000800 */
[----:B------:R-:W-:Y:S02]  /*6330*/  CS2R R164, SRZ ;  /* 0x0000000000a47805 */ /* 0x000fe4000001ff00 */
[----:B------:R-:W-:-:S02]  /*6340*/  CS2R R94, SRZ ;  /* 0x00000000005e7805 */ /* 0x000fc4000001ff00 */
[----:B------:R-:W-:Y:S02]  /*6350*/  CS2R R90, SRZ ;  /* 0x00000000005a7805 */ /* 0x000fe4000001ff00 */
[----:B------:R-:W-:Y:S02]  /*6360*/  CS2R R162, SRZ ;  /* 0x0000000000a27805 */ /* 0x000fe4000001ff00 */
[----:B------:R-:W-:Y:S01]  /*6370*/  CS2R R38, SRZ ;  /* 0x0000000000267805 */ /* 0x000fe2000001ff00 */
[----:B------:R-:W-:Y:S01]  /*6380*/  IMAD.MOV.U32 R86, RZ, RZ, RZ ;  /* 0x000000ffff567224 */ /* 0x000fe200078e00ff */
[----:B------:R-:W-:Y:S01]  /*6390*/  CS2R R82, SRZ ;  /* 0x0000000000527805 */ /* 0x000fe2000001ff00 */
[----:B------:R-:W1:Y:S01]  /*63a0*/  @P1 LDC R4, c[0x0][0x450] ;  /* 0x00011400ff041b82 */ /* 0x000e620000000800 */
        /* <DEDUP_REMOVED lines=15> */
[----:B0-----:R-:W-:Y:S01]  /*64a0*/  @P1 IMAD.HI.U32 R3, R0, R3, RZ ;  /* 0x0000000300031227 */ /* 0x001fe200078e00ff */
[----:B------:R-:W-:-:S02]  /*64b0*/  CS2R R152, SRZ ;  /* 0x0000000000987805 */ /* 0x000fc4000001ff00 */
[----:B----4-:R-:W-:Y:S02]  /*64c0*/  CS2R R42, SRZ ;  /* 0x00000000002a7805 */ /* 0x010fe4000001ff00 */
[----:B------:R-:W-:Y:S02]  /*64d0*/  CS2R R40, SRZ ;  /* 0x0000000000287805 */ /* 0x000fe4000001ff00 */
[----:B------:R-:W-:Y:S02]  /*64e0*/  CS2R R14, SRZ ;  /* 0x00000000000e7805 */ /* 0x000fe4000001ff00 */
[----:B------:R-:W-:Y:S01]  /*64f0*/  CS2R R36, SRZ ;  /* 0x0000000000247805 */ /* 0x000fe2000001ff00 */
[----:B------:R-:W-:Y:S01]  /*6500*/  IMAD.MOV.U32 R6, RZ, RZ, RZ ;  /* 0x000000ffff067224 */ /* 0x000fe200078e00ff */
[----:B------:R-:W-:Y:S02]  /*6510*/  CS2R R10, SRZ ;  /* 0x00000000000a7805 */ /* 0x000fe4000001ff00 */
[----:B-1----:R-:W-:-:S02]  /*6520*/  @P1 SHF.R.U32.HI R0, RZ, R4, R3 ;  /* 0x00000004ff001219 */ /* 0x002fc40000011603 */
[----:B------:R-:W-:Y:S02]  /*6530*/  CS2R R28, SRZ ;  /* 0x00000000001c7805 */ /* 0x000fe4000001ff00 */
[----:B------:R-:W-:Y:S01]  /*6540*/  PLOP3.LUT P1, PT, PT, PT, PT, 0x80, 0x0 ;  /* 0x000000000000781c */ /* 0x000fe20003f2f070 */
[----:B------:R-:W-:Y:S01]  /*6550*/  IMAD.IADD R0, R89, 0x1, R0 ;  /* 0x0000000159007824 */ /* 0x000fe200078e0200 */
[----:B------:R-:W-:-:S03]  /*6560*/  CS2R R88, SRZ ;  /* 0x0000000000587805 */ /* 0x000fc6000001ff00 */
[----:B------:R-:W-:-:S05]  /*6570*/  IMAD.HI R0, R0, 0x2aaaaaab, RZ ;  /* 0x2aaaaaab00007827 */ /* 0x000fca00078e02ff */
[----:B------:R-:W-:-:S04]  /*6580*/  SHF.R.U32.HI R3, RZ, 0x1f, R0 ;  /* 0x0000001fff037819 */ /* 0x000fc80000011600 */
[----:B------:R-:W-:Y:S01]  /*6590*/  LEA.HI.SX32 R3, R0, R3, 0x1c ;  /* 0x0000000300037211 */ /* 0x000fe200078fe2ff */
[----:B------:R-:W-:-:S03]  /*65a0*/  IMAD.MOV.U32 R0, RZ, RZ, RZ ;  /* 0x000000ffff007224 */ /* 0x000fc600078e00ff */
[----:B------:R-:W-:-:S04]  /*65b0*/  VIMNMX R172, R172, R3, PT ;  /* 0x00000003acac7248 */ /* 0x000fc80003fe0100 */
[----:B------:R-:W-:Y:S01]  /*65c0*/  ISETP.GE.AND P2, PT, R172, 0x1, PT ;  /* 0x00000001ac00780c */ /* 0x000fe20003f46270 */
[----:B------:R-:W-:-:S12]  /*65d0*/  @P0 BRA `(.L_x_5231) ;  /* 0x00000000000c0947 */ /* 0x000fd80003800000 */
[----:B------:R-:W0:Y:S01]  /*65e0*/  FENCE.VIEW.ASYNC.G ;  /* 0x00000000000073c6 */ /* 0x000e220000000100 */
[----:B------:R-:W-:Y:S05]  /*65f0*/  WARPSYNC.ALL ;  /* 0x0000000000007948 */ /* 0x000fea0003800000 */
[----:B0-----:R-:W-:Y:S06]  /*6600*/  BAR.ARV 0xc, 0x180 ;  /* 0x0306000000007b1d */ /* 0x001fec0000002000 */
.L_x_5231:
        /* <DEDUP_REMOVED lines=11> */
.L_x_5478:
        /* <DEDUP_REMOVED lines=26> */
.L_x_5235:
[----:B------:R-:W-:Y:S05]  /*6860*/  BSYNC B6 ;  /* 0x0000000000067941 */ /* 0x000fea0003800000 */
.L_x_5234:
        /* <DEDUP_REMOVED lines=13> */
.L_x_5239:
[----:B-1----:R1:W2:Y:S02]  /*6940*/  SYNCS.PHASECHK.TRANS64.TRYWAIT P0, [R19+URZ+0x22800], R0 ;  /* 0x02280000130075a7 */ /* 0x0022a4000800017f */
[----:B--2---:R-:W-:Y:S05]  /*6950*/  @!P0 NANOSLEEP.SYNCS 0x989680 ;  /* 0x009896800000895d */ /* 0x004fea0003900000 */
[----:B------:R-:W2:Y:S02]  /*6960*/  @!P0 SYNCS.PHASECHK.TRANS64 P0, [R19+URZ+0x22800], R0 ;  /* 0x02280000130085a7 */ /* 0x000ea4000800007f */
[----:B--2---:R-:W-:Y:S05]  /*6970*/  @!P0 BRA `(.L_x_5239) ;  /* 0xfffffffc00f08947 */ /* 0x004fea000383ffff */
.L_x_5238:
[----:B------:R-:W-:Y:S05]  /*6980*/  BSYNC B0 ;  /* 0x0000000000007941 */ /* 0x000fea0003800000 */
.L_x_5237:
[----:B------:R-:W-:Y:S05]  /*6990*/  BRA `(.L_x_5240) ;  /* 0x0000003000007947 */ /* 0x000fea0003800000 */
.L_x_5236:
        /* <DEDUP_REMOVED lines=22> */
[----:B------:R-:W-:Y:S01]  /*6b00*/  MOV R8, 0x70 ;  /* 0x0000007000087802 */ /* 0x000fe20000000f00 */
[----:B------:R-:W-:Y:S02]  /*6b10*/  IMAD.U32 R7, RZ, RZ, UR7 ;  /* 0x00000007ff077e24 */ /* 0x000fe4000f8e00ff */
[----:B------:R-:W-:-:S02]  /*6b20*/  IMAD.U32 R10, RZ, RZ, UR4 ;  /* 0x00000004ff0a7e24 */ /* 0x000fc4000f8e00ff */
[----:B------:R-:W-:Y:S02]  /*6b30*/  IMAD.U32 R11, RZ, RZ, UR5 ;  /* 0x00000005ff0b7e24 */ /* 0x000fe4000f8e00ff */
[----:B------:R-:W-:Y:S02]  /*6b40*/  IMAD.MOV.U32 R12, RZ, RZ, 0x1 ;  /* 0x00000001ff0c7424 */ /* 0x000fe400078e00ff */
[----:B0-----:R-:W-:-:S07]  /*6b50*/  IMAD.MOV.U32 R13, RZ, RZ, RZ ;  /* 0x000000ffff0d7224 */ /* 0x001fce00078e00ff */
[----:B------:R-:W-:-:S07]  /*6b60*/  LEPC R20, `(.L_x_5242) ;  /* 0x000000001014794e */ /* 0x000fce0000000000 */
[----:B-1----:R-:W-:Y:S05]  /*6b70*/  CALL.ABS.NOINC R14 ;  /* 0x000000000e007343 */ /* 0x002fea0003c00000 */
.L_x_5242:
[----:B------:R-:W-:Y:S05]  /*6b80*/  BSYNC B6 ;  /* 0x0000000000067941 */ /* 0x000fea0003800000 */
.L_x_5241:
[----:B------:R-:W-:Y:S01]  /*6b90*/  ULDC.U8 UR4, c[0x0][0x410] ;  /* 0x0001040000047ab9 */ /* 0x000fe20000000000 */
[----:B------:R-:W-:Y:S01]  /*6ba0*/  BSSY B0, `(.L_x_5243) ;  /* 0x00002d7000007945 */ /* 0x000fe20003800000 */
[----:B------:R-:W-:Y:S01]  /*6bb0*/  ISETP.NE.AND P0, PT, RZ, UR4, PT ;  /* 0x00000004ff007c0c */ /* 0x000fe2000bf05270 */
[----:B------:R-:W-:-:S12]  /*6bc0*/  IMAD.IADD R41, R206, 0x1, R223 ;  /* 0x00000001ce297824 */ /* 0x000fd800078e02df */
[----:B------:R-:W-:Y:S05]  /*6bd0*/  @!P0 BRA `(.L_x_5244) ;  /* 0x0000001400d08947 */ /* 0x000fea0003800000 */
[----:B------:R-:W0:Y:S01]  /*6be0*/  LDC R21, c[0x0][0x448] ;  /* 0x00011200ff157b82 */ /* 0x000e220000000800 */
[----:B------:R-:W1:Y:S01]  /*6bf0*/  S2R R28, SR_TID.X ;  /* 0x00000000001c7919 */ /* 0x000e620000002100 */
[----:B------:R-:W-:Y:S01]  /*6c00*/  ULDC.64 UR4, c[0x0][0x3f8] ;  /* 0x0000fe0000047ab9 */ /* 0x000fe20000000a00 */
[----:B------:R-:W-:Y:S01]  /*6c10*/  ULDC.64 UR6, c[0x0][0x408] ;  /* 0x0001020000067ab9 */ /* 0x000fe20000000a00 */
[----:B------:R-:W-:Y:S02]  /*6c20*/  IMAD.MOV.U32 R8, RZ, RZ, R26 ;  /* 0x000000ffff087224 */ /* 0x000fe400078e001a */
[----:B------:R-:W-:Y:S02]  /*6c30*/  IMAD.MOV.U32 R9, RZ, RZ, R29 ;  /* 0x000000ffff097224 */ /* 0x000fe400078e001d */
[----:B------:R-:W-:Y:S02]  /*6c40*/  IMAD.MOV.U32 R10, RZ, RZ, R24 ;  /* 0x000000ffff0a7224 */ /* 0x000fe400078e0018 */
[----:B------:R-:W-:Y:S01]  /*6c50*/  IMAD.MOV.U32 R11, RZ, RZ, R31 ;  /* 0x000000ffff0b7224 */ /* 0x000fe200078e001f */
[----:B0-----:R-:W-:Y:S01]  /*6c60*/  ISETP.NE.AND P0, PT, R21, 0x1, PT ;  /* 0x000000011500780c */ /* 0x001fe20003f05270 */
[----:B-1----:R-:W-:-:S12]  /*6c70*/  VIADD R28, R28, 0xffffff80 ;  /* 0xffffff801c1c7836 */ /* 0x002fd80000000000 */
[----:B------:R-:W0:Y:S01]  /*6c80*/  @P0 LDC R0, c[0x0][0x44c] ;  /* 0x00011300ff000b82 */ /* 0x000e220000000800 */
[----:B------:R-:W-:-:S04]  /*6c90*/  SHF.R.S32.HI R20, RZ, 0x1f, R28 ;  /* 0x0000001fff147819 */ /* 0x000fc8000001141c */
[----:B------:R-:W-:-:S03]  /*6ca0*/  LEA.HI R20, R20, R28, RZ, 0x2 ;  /* 0x0000001c14147211 */ /* 0x000fc600078f10ff */
[----:B------:R-:W1:Y:S01]  /*6cb0*/  @P0 LDC R5, c[0x0][0x450] ;  /* 0x00011400ff050b82 */ /* 0x000e620000000800 */
[----:B------:R-:W-:-:S05]  /*6cc0*/  LOP3.LUT R20, R20, 0xfffffffc, RZ, 0xc0, !PT ;  /* 0xfffffffc14147812 */ /* 0x000fca00078ec0ff */
[----:B------:R-:W-:-:S04]  /*6cd0*/  IMAD.IADD R20, R28, 0x1, -R20 ;  /* 0x000000011c147824 */ /* 0x000fc800078e0a14 */
[----:B------:R-:W-:-:S04]  /*6ce0*/  IMAD R3, R20, 0x40, R41 ;  /* 0x0000004014037824 */ /* 0x000fc800078e0229 */
[----:B0-----:R-:W-:-:S05]  /*6cf0*/  @P0 IMAD.HI.U32 R0, R3, R0, RZ ;  /* 0x0000000003000227 */ /* 0x001fca00078e00ff */
[----:B-1----:R-:W-:-:S04]  /*6d00*/  @P0 SHF.R.U32.HI R3, RZ, R5, R0 ;  /* 0x00000005ff030219 */ /* 0x002fc80000011600 */
        /* <DEDUP_REMOVED lines=17> */
[----:B------:R0:W1:Y:S04]  /*6e20*/  SHFL.IDX PT, R3, R6, RZ, 0x1c1f ;  /* 0x001c1fff06037589 */ /* 0x00006800000e0000 */
[----:B------:R0:W2:Y:S04]  /*6e30*/  SHFL.IDX PT, R0, R4, RZ, 0x1c1f ;  /* 0x001c1fff04007589 */ /* 0x0000a800000e0000 */
[----:B------:R0:W3:Y:S04]  /*6e40*/  SHFL.IDX PT, R5, R8, RZ, 0x1c1f ;  /* 0x001c1fff08057589 */ /* 0x0000e800000e0000 */
[----:B------:R0:W4:Y:S02]  /*6e50*/  SHFL.IDX PT, R14, R7, RZ, 0x1c1f ;  /* 0x001c1fff070e7589 */ /* 0x00012400000e0000 */
.L_x_5484:
        /* <DEDUP_REMOVED lines=10> */
[----:B--2---:R-:W-:Y:S01]  /*6f00*/  IMAD.MOV.U32 R10, RZ, RZ, R0 ;  /* 0x000000ffff0a7224 */ /* 0x004fe200078e0000 */
[----:B------:R-:W-:Y:S01]  /*6f10*/  ISETP.GE.AND P3, PT, R211, UR4, PT ;  /* 0x00000004d3007c0c */ /* 0x000fe2000bf66270 */
[----:B-1----:R-:W-:Y:S01]  /*6f20*/  IMAD.MOV.U32 R11, RZ, RZ, R3 ;  /* 0x000000ffff0b7224 */ /* 0x002fe200078e0003 */
[----:B------:R-:W-:Y:S01]  /*6f30*/  ISETP.GE.AND P2, PT, R204, UR4, PT ;  /* 0x00000004cc007c0c */ /* 0x000fe2000bf46270 */
[----:B---3--:R-:W-:Y:S01]  /*6f40*/  IMAD.MOV.U32 R15, RZ, RZ, R5 ;  /* 0x000000ffff0f7224 */ /* 0x008fe200078e0005 */
[----:B------:R-:W-:-:S09]  /*6f50*/  CS2R R28, SRZ ;  /* 0x00000000001c7805 */ /* 0x000fd2000001ff00 */
[C---:B------:R-:W-:Y:S01]  /*6f60*/  @!P3 IMAD.SHL.U32 R35, R211.reuse, 0x2, RZ ;  /* 0x00000002d323b824 */ /* 0x040fe200078e00ff */
[----:B------:R-:W-:Y:S02]  /*6f70*/  CS2R R30, SRZ ;  /* 0x00000000001e7805 */ /* 0x000fe4000001ff00 */
[----:B------:R-:W-:Y:S01]  /*6f80*/  CS2R R20, SRZ ;  /* 0x0000000000147805 */ /* 0x000fe2000001ff00 */
[----:B------:R-:W-:Y:S01]  /*6f90*/  @!P2 IMAD.WIDE R10, R204, 0x2, R10 ;  /* 0x00000002cc0aa825 */ /* 0x000fe200078e020a */
[-C--:B------:R-:W-:Y:S02]  /*6fa0*/  @!P3 IADD3 R26, P0, R0, R35.reuse, RZ ;  /* 0x00000023001ab210 */ /* 0x080fe40007f1e0ff */
[----:B----4-:R-:W-:Y:S01]  /*6fb0*/  @!P3 IADD3 R34, P1, R14, R35, RZ ;  /* 0x000000230e22b210 */ /* 0x010fe20007f3e0ff */
        /* <DEDUP_REMOVED lines=9> */
.L_x_5247:
[----:B------:R-:W-:Y:S05]  /*7050*/  BSYNC B1 ;  /* 0x0000000000017941 */ /* 0x000fea0003800000 */
.L_x_5246:
[----:B--2--5:R-:W-:Y:S01]  /*7060*/  IMAD.MOV.U32 R0, RZ, RZ, R20 ;  /* 0x000000ffff007224 */ /* 0x024fe200078e0014 */
[----:B------:R-:W-:Y:S01]  /*7070*/  UMOV UR4, 0xffffffff ;  /* 0xffffffff00047882 */ /* 0x000fe20000000000 */
[----:B-1----:R-:W-:Y:S01]  /*7080*/  IMAD.MOV.U32 R3, RZ, RZ, R21 ;  /* 0x000000ffff037224 */ /* 0x002fe200078e0015 */
[----:B------:R-:W-:Y:S01]  /*7090*/  CS2R R26, SRZ ;  /* 0x00000000001a7805 */ /* 0x000fe2000001ff00 */
[----:B---3--:R-:W-:Y:S02]  /*70a0*/  IMAD.MOV.U32 R5, RZ, RZ, R28 ;  /* 0x000000ffff057224 */ /* 0x008fe400078e001c */
[----:B------:R-:W-:Y:S01]  /*70b0*/  IMAD.MOV.U32 R9, RZ, RZ, R29 ;  /* 0x000000ffff097224 */ /* 0x000fe200078e001d */
[----:B------:R-:W-:Y:S01]  /*70c0*/  PRMT R40, R3, 0x5410, R0 ;  /* 0x0000541003287816 */ /* 0x000fe20000000000 */
[----:B------:R-:W-:Y:S01]  /*70d0*/  IMAD.MOV.U32 R0, RZ, RZ, R24 ;  /* 0x000000ffff007224 */ /* 0x000fe200078e0018 */
[----:B------:R-:W-:Y:S01]  /*70e0*/  PRMT R38, R38, 0x5410, R5 ;  /* 0x0000541026267816 */ /* 0x000fe20000000005 */
[----:B------:R-:W-:Y:S01]  /*70f0*/  IMAD.MOV.U32 R3, RZ, RZ, R25 ;  /* 0x000000ffff037224 */ /* 0x000fe200078e0019 */
[----:B------:R-:W-:Y:S01]  /*7100*/  PRMT R39, R39, 0x5410, R9 ;  /* 0x0000541027277816 */ /* 0x000fe20000000009 */
[----:B------:R-:W-:-:S02]  /*7110*/  IMAD.MOV.U32 R5, RZ, RZ, R30 ;  /* 0x000000ffff057224 */ /* 0x000fc400078e001e */
[----:B------:R-:W-:Y:S01]  /*7120*/  IMAD.MOV.U32 R9, RZ, RZ, R31 ;  /* 0x000000ffff097224 */ /* 0x000fe200078e001f */
[----:B------:R-:W-:Y:S02]  /*7130*/  PRMT R42, R0, 0x5410, R3 ;  /* 0x00005410002a7816 */ /* 0x000fe40000000003 */
[----:B------:R-:W-:Y:S02]  /*7140*/  PRMT R44, R44, 0x5410, R5 ;  /* 0x000054102c2c7816 */ /* 0x000fe40000000005 */
[----:B------:R-:W-:Y:S01]  /*7150*/  PRMT R38, R9, 0x7610, R38 ;  /* 0x0000761009267816 */ /* 0x000fe20000000026 */
[----:B------:R-:W-:Y:S06]  /*7160*/  BRA.DIV UR4, `(.L_x_5248) ;  /* 0x0000014204807947 */ /* 0x000fec000b800000 */
[----:B------:R1:W2:Y:S04]  /*7170*/  SHFL.IDX PT, R3, R6, 0x1, 0x1c1f ;  /* 0x003c1f0006037f89 */ /* 0x0002a800000e0000 */
[----:B------:R1:W3:Y:S04]  /*7180*/  SHFL.IDX PT, R0, R4, 0x1, 0x1c1f ;  /* 0x003c1f0004007f89 */ /* 0x0002e800000e0000 */
[----:B------:R1:W0:Y:S04]  /*7190*/  SHFL.IDX PT, R5, R8, 0x1, 0x1c1f ;  /* 0x003c1f0008057f89 */ /* 0x00022800000e0000 */
[----:B----4-:R1:W4:Y:S02]  /*71a0*/  SHFL.IDX PT, R14, R7, 0x1, 0x1c1f ;  /* 0x003c1f00070e7f89 */ /* 0x01032400000e0000 */
.L_x_5490:
        /* <DEDUP_REMOVED lines=14> */
[----:B------:R-:W2:Y:S01]  /*7290*/  LDL R15, [R1+0x48] ;  /* 0x00004800010f7983 */ /* 0x000ea20000100800 */
[----:B------:R-:W-:Y:S01]  /*72a0*/  ULDC UR4, c[0x0][0x3f4] ;  /* 0x0000fd0000047ab9 */ /* 0x000fe20000000800 */
[----:B---3--:R-:W-:Y:S01]  /*72b0*/  IMAD.MOV.U32 R6, RZ, RZ, R0 ;  /* 0x000000ffff067224 */ /* 0x008fe200078e0000 */
[----:B------:R-:W-:Y:S01]  /*72c0*/  ISETP.GE.AND P3, PT, R211, UR4, PT ;  /* 0x00000004d3007c0c */ /* 0x000fe2000bf66270 */
[----:B------:R-:W-:Y:S01]  /*72d0*/  IMAD.MOV.U32 R7, RZ, RZ, R3 ;  /* 0x000000ffff077224 */ /* 0x000fe200078e0003 */
[----:B------:R-:W-:Y:S02]  /*72e0*/  ISETP.GE.AND P2, PT, R204, UR4, PT ;  /* 0x00000004cc007c0c */ /* 0x000fe4000bf46270 */
[----:B------:R-:W-:-:S09]  /*72f0*/  CS2R R10, SRZ ;  /* 0x00000000000a7805 */ /* 0x000fd2000001ff00 */
[----:B------:R-:W-:Y:S01]  /*7300*/  @!P3 IMAD.SHL.U32 R9, R211, 0x2, RZ ;  /* 0x00000002d309b824 */ /* 0x000fe200078e00ff */
[----:B------:R-:W-:Y:S01]  /*7310*/  CS2R R12, SRZ ;  /* 0x00000000000c7805 */ /* 0x000fe2000001ff00 */
[----:B------:R-:W-:-:S03]  /*7320*/  @!P2 IMAD.WIDE R6, R204, 0x2, R6 ;  /* 0x00000002cc06a825 */ /* 0x000fc600078e0206 */
[-C--:B------:R-:W-:Y:S02]  /*7330*/  @!P3 IADD3 R34, P0, R0, R9.reuse, RZ ;  /* 0x000000090022b210 */ /* 0x080fe40007f1e0ff */
[----:B----4-:R-:W-:Y:S02]  /*7340*/  @!P3 IADD3 R4, P1, R14, R9, RZ ;  /* 0x000000090e04b210 */ /* 0x010fe40007f3e0ff */
[----:B------:R-:W-:Y:S01]  /*7350*/  CS2R R8, SRZ ;  /* 0x0000000000087805 */ /* 0x000fe2000001ff00 */
[----:B------:R0:W5:Y:S01]  /*7360*/  @!P2 LD.E.64 R10, desc[UR40][R6.64] ;  /* 0x00000028060aa980 */ /* 0x000162000c101b00 */
[----:B--2---:R-:W-:Y:S01]  /*7370*/  @!P3 SHF.L.U64.HI R26, R211, 0x1, R15 ;  /* 0x00000001d31ab819 */ /* 0x004fe2000001020f */
[----:B------:R-:W-:-:S04]  /*7380*/  IMAD.MOV.U32 R15, RZ, RZ, R5 ;  /* 0x000000ffff0f7224 */ /* 0x000fc800078e0005 */
[--C-:B------:R-:W-:Y:S02]  /*7390*/  @!P3 IMAD.X R35, R3, 0x1, R26.reuse, P0 ;  /* 0x000000010323b824 */ /* 0x100fe400000e061a */
[----:B------:R-:W-:Y:S01]  /*73a0*/  @!P3 IMAD.X R5, R5, 0x1, R26, P1 ;  /* 0x000000010505b824 */ /* 0x000fe200008e061a */
[----:B------:R-:W-:Y:S01]  /*73b0*/  CS2R R26, SRZ ;  /* 0x00000000001a7805 */ /* 0x000fe2000001ff00 */
[----:B------:R-:W-:Y:S01]  /*73c0*/  @!P2 IMAD.WIDE R14, R204, 0x2, R14 ;  /* 0x00000002cc0ea825 */ /* 0x000fe200078e020e */
[----:B------:R0:W5:Y:S04]  /*73d0*/  @!P3 LD.E.64 R8, desc[UR40][R34.64] ;  /* 0x000000282208b980 */ /* 0x000168000c101b00 */
[----:B------:R0:W5:Y:S04]  /*73e0*/  @!P2 LD.E.64 R12, desc[UR40][R14.64] ;  /* 0x000000280e0ca980 */ /* 0x000168000c101b00 */
[----:B------:R0:W5:Y:S02]  /*73f0*/  @!P3 LD.E.64 R26, desc[UR40][R4.64] ;  /* 0x00000028041ab980 */ /* 0x000164000c101b00 */
.L_x_5250:
[----:B------:R-:W-:Y:S05]  /*7400*/  BSYNC B1 ;  /* 0x0000000000017941 */ /* 0x000fea0003800000 */
.L_x_5249:
[----:B0-----:R-:W0:Y:S01]  /*7410*/  S2R R34, SR_TID.X ;  /* 0x0000000000227919 */ /* 0x001e220000002100 */
[----:B------:R-:W1:Y:S01]  /*7420*/  SYNCS.PHASECHK.TRANS64.TRYWAIT P0, [R19+URZ+0x22800], R32 ;  /* 0x02280020130075a7 */ /* 0x000e62000800017f */
[----:B------:R-:W-:Y:S01]  /*7430*/  LOP3.LUT R37, R37, 0x1c0, RZ, 0xc0, !PT ;  /* 0x000001c025257812 */ /* 0x000fe200078ec0ff */
[----:B-----5:R-:W-:Y:S01]  /*7440*/  IMAD.MOV.U32 R3, RZ, RZ, R26 ;  /* 0x000000ffff037224 */ /* 0x020fe200078e001a */
[----:B------:R-:W-:Y:S01]  /*7450*/  VIADDMNMX R43, R36, -R223, 0x80, PT ;  /* 0x00000080242b7446 */ /* 0x000fe200038009df */
[----:B------:R-:W-:Y:S01]  /*7460*/  IMAD.MOV.U32 R4, RZ, RZ, R12 ;  /* 0x000000ffff047224 */ /* 0x000fe200078e000c */
[----:B---3--:R-:W-:Y:S01]  /*7470*/  LOP3.LUT R0, R37, 0x18, R16, 0xf8, !PT ;  /* 0x0000001825007812 */ /* 0x008fe200078ef810 */
[----:B------:R-:W-:Y:S01]  /*7480*/  IMAD.MOV.U32 R5, RZ, RZ, R13 ;  /* 0x000000ffff057224 */ /* 0x000fe200078e000d */
        /* <DEDUP_REMOVED lines=8> */
[----:B----4-:R-:W-:Y:S01]  /*7510*/  PRMT R14, R3, 0x5410, R5 ;  /* 0x00005410030e7816 */ /* 0x010fe20000000005 */
[----:B------:R-:W-:Y:S01]  /*7520*/  IMAD.MOV.U32 R5, RZ, RZ, R8 ;  /* 0x000000ffff057224 */ /* 0x000fe200078e0008 */
[----:B------:R-:W-:-:S02]  /*7530*/  PRMT R15, R15, 0x5410, R6 ;  /* 0x000054100f0f7816 */ /* 0x000fc40000000006 */
[----:B------:R-:W-:Y:S02]  /*7540*/  PRMT R45, R4, 0x7610, R45 ;  /* 0x00007610042d7816 */ /* 0x000fe4000000002d */
[----:B------:R-:W-:Y:S01]  /*7550*/  PRMT R46, R5, 0x7610, R46 ;  /* 0x00007610052e7816 */ /* 0x000fe2000000002e */
[----:B------:R-:W-:Y:S01]  /*7560*/  IMAD.MOV.U32 R5, RZ, RZ, R9 ;  /* 0x000000ffff057224 */ /* 0x000fe200078e0009 */
        /* <DEDUP_REMOVED lines=11> */
.L_x_5491:
[----:B------:R-:W-:Y:S05]  /*7620*/  BSYNC B1 ;  /* 0x0000000000017941 */ /* 0x000fea0003800000 */
.L_x_5251:
        /* <DEDUP_REMOVED lines=11> */
[--C-:B------:R-:W-:Y:S02]  /*76e0*/  SHF.R.U32.HI R34, RZ, 0x10, R29.reuse ;  /* 0x00000010ff227819 */ /* 0x100fe4000001161d */
[----:B0-----:R-:W-:Y:S02]  /*76f0*/  SHF.R.U64 R32, R28, 0x10, R29 ;  /* 0x000000101c207819 */ /* 0x001fe4000000121d */
[C---:B------:R-:W-:Y:S02]  /*7700*/  PRMT R37, R38.reuse, 0x5410, R37 ;  /* 0x0000541026257816 */ /* 0x040fe40000000025 */
[----:B------:R-:W-:Y:S02]  /*7710*/  PRMT R34, R39, 0x5432, R34 ;  /* 0x0000543227227816 */ /* 0x000fe40000000022 */
[----:B------:R-:W-:Y:S01]  /*7720*/  PRMT R32, R38, 0x5432, R32 ;  /* 0x0000543226207816 */ /* 0x000fe20000000020 */
[C---:B------:R-:W-:Y:S01]  /*7730*/  IMAD.U32 R38, R37.reuse, 0x10000, RZ ;  /* 0x0001000025267824 */ /* 0x040fe200078e00ff */
[----:B------:R-:W-:Y:S01]  /*7740*/  SHF.R.U64 R36, R30, 0x10, R31 ;  /* 0x000000101e247819 */ /* 0x000fe2000000121f */
[----:B------:R-:W-:Y:S01]  /*7750*/  IMAD.U32 R35, R34, 0x10000, RZ ;  /* 0x0001000022237824 */ /* 0x000fe200078e00ff */
[----:B------:R-:W-:-:S02]  /*7760*/  LOP3.LUT R37, R37, 0xffff0000, RZ, 0xc0, !PT ;  /* 0xffff000025257812 */ /* 0x000fc400078ec0ff */
[----:B------:R-:W-:Y:S02]  /*7770*/  LOP3.LUT R34, R34, 0xffff0000, RZ, 0xc0, !PT ;  /* 0xffff000022227812 */ /* 0x000fe400078ec0ff */
        /* <DEDUP_REMOVED lines=34> */
.L_x_5256:
[----:B------:R-:W-:Y:S05]  /*79a0*/  BSYNC B2 ;  /* 0x0000000000027941 */ /* 0x000fea0003800000 */
.L_x_5255:
[----:B------:R-:W-:Y:S05]  /*79b0*/  @P1 BRA `(.L_x_5254) ;  /* 0x0000000000b81947 */ /* 0x000fea0003800000 */
[----:B-1----:R-:W1:Y:S01]  /*79c0*/  LDS.128 R4, [R0] ;  /* 0x0000000000047984 */ /* 0x002e620000000c00 */
[----:B0-----:R-:W-:Y:S02]  /*79d0*/  SHF.R.U32.HI R32, RZ, 0x10, R25 ;  /* 0x00000010ff207819 */ /* 0x001fe40000011619 */
        /* <DEDUP_REMOVED lines=24> */
[CC--:B------:R-:W-:Y:S01]  /*7b60*/  FMUL.FTZ R37, R25.reuse, R32.reuse ;  /* 0x0000002019257220 */ /* 0x0c0fe20000410000 */
        /* <DEDUP_REMOVED lines=19> */
.L_x_5254:
[----:B------:R-:W-:Y:S05]  /*7ca0*/  BSYNC B1 ;  /* 0x0000000000017941 */ /* 0x000fea0003800000 */
.L_x_5253:
        /* <DEDUP_REMOVED lines=54> */
.L_x_5259:
[----:B------:R-:W-:Y:S05]  /*8010*/  BSYNC B1 ;  /* 0x0000000000017941 */ /* 0x000fea0003800000 */
.L_x_5258:
[----:B------:R-:W-:Y:S05]  /*8020*/  @P1 BRA `(.L_x_5257) ;  /* 0x0000001800381947 */ /* 0x000fea0003800000 */
[----:B-1----:R-:W1:Y:S01]  /*8030*/  LDS.128 R4, [R0+0x2000] ;  /* 0x0020000000047984 */ /* 0x002e620000000c00 */
[----:B------:R-:W-:Y:S02]  /*8040*/  SHF.R.U64 R11, R8, 0x10, R9 ;  /* 0x00000010080b7819 */ /* 0x000fe40000001209 */
[--C-:B------:R-:W-:Y:S02]  /*8050*/  SHF.R.U64 R8, R26, 0x10, R27.reuse ;  /* 0x000000101a087819 */ /* 0x100fe4000000121b */
[----:B------:R-:W-:Y:S02]  /*8060*/  SHF.R.U32.HI R27, RZ, 0x10, R27 ;  /* 0x00000010ff1b7819 */ /* 0x000fe4000001161b */
[----:B------:R-:W-:Y:S02]  /*8070*/  SHF.R.U32.HI R12, RZ, 0x10, R9 ;  /* 0x00000010ff0c7819 */ /* 0x000fe40000011609 */
        /* <DEDUP_REMOVED lines=9> */
[C---:B------:R-:W-:Y:S01]  /*8110*/  IMAD.U32 R10, R7.reuse, 0x10000, RZ ;  /* 0x00010000070a7824 */ /* 0x040fe200078e00ff */
[----:B------:R-:W-:Y:S01]  /*8120*/  LOP3.LUT R7, R7, 0xffff0000, RZ, 0xc0, !PT ;  /* 0xffff000007077812 */ /* 0x000fe200078ec0ff */
[----:B------:R-:W-:-:S02]  /*8130*/  IMAD.U32 R8, R6, 0x10000, RZ ;  /* 0x0001000006087824 */ /* 0x000fc400078e00ff */
[C---:B------:R-:W-:Y:S01]  /*8140*/  FMUL.FTZ R21, R9.reuse, R20 ;  /* 0x0000001409157220 */ /* 0x040fe20000410000 */
[-C--:B------:R-:W-:Y:S01]  /*8150*/  FMUL.FTZ R9, R9, R13.reuse ;  /* 0x0000000d09097220 */ /* 0x080fe20000410000 */
[C---:B------:R-:W-:Y:S01]  /*8160*/  FMUL.FTZ R25, R7.reuse, R14 ;  /* 0x0000000e07197220 */ /* 0x040fe20000410000 */
[----:B------:R-:W-:Y:S02]  /*8170*/  IMAD.U32 R3, R4, 0x10000, RZ ;  /* 0x0001000004037824 */ /* 0x000fe400078e00ff */
[C---:B------:R-:W-:Y:S01]  /*8180*/  FFMA.FTZ R21, R8.reuse, R13, -R21 ;  /* 0x0000000d08157223 */ /* 0x040fe20000010815 */
[----:B------:R-:W-:Y:S01]  /*8190*/  FFMA.FTZ R20, R8, R20, R9 ;  /* 0x0000001408147223 */ /* 0x000fe20000010009 */
[-C--:B------:R-:W-:Y:S01]  /*81a0*/  FMUL.FTZ R9, R7, R12.reuse ;  /* 0x0000000c07097220 */ /* 0x080fe20000410000 */
[----:B------:R-:W-:Y:S01]  /*81b0*/  IMAD.U32 R6, R5, 0x10000, RZ ;  /* 0x0001000005067824 */ /* 0x000fe200078e00ff */
[----:B------:R-:W-:Y:S01]  /*81c0*/  LOP3.LUT R4, R4, 0xffff0000, RZ, 0xc0, !PT ;  /* 0xffff000004047812 */ /* 0x000fe200078ec0ff */
[----:B------:R-:W-:Y:S01]  /*81d0*/  IMAD.U32 R8, R15, 0x10000, RZ ;  /* 0x000100000f087824 */ /* 0x000fe200078e00ff */
[----:B------:R-:W-:Y:S01]  /*81e0*/  LOP3.LUT R5, R5, 0xffff0000, RZ, 0xc0, !PT ;  /* 0xffff000005057812 */ /* 0x000fe200078ec0ff */
[----:B------:R-:W-:Y:S01]  /*81f0*/  IMAD.U32 R7, R11, 0x10000, RZ ;  /* 0x000100000b077824 */ /* 0x000fe200078e00ff */
[----:B------:R-:W-:Y:S01]  /*8200*/  LOP3.LUT R15, R15, 0xffff0000, RZ, 0xc0, !PT ;  /* 0xffff00000f0f7812 */ /* 0x000fe200078ec0ff */
[C---:B------:R-:W-:Y:S01]  /*8210*/  FFMA.FTZ R25, R10.reuse, R12, -R25 ;  /* 0x0000000c0a197223 */ /* 0x040fe20000010819 */
[----:B------:R-:W-:Y:S01]  /*8220*/  LOP3.LUT R11, R11, 0xffff0000, RZ, 0xc0, !PT ;  /* 0xffff00000b0b7812 */ /* 0x000fe200078ec0ff */
[----:B------:R-:W-:Y:S01]  /*8230*/  FFMA.FTZ R14, R10, R14, R9 ;  /* 0x0000000e0a0e7223 */ /* 0x000fe20000010009 */
[CC--:B------:R-:W-:Y:S01]  /*8240*/  FMUL.FTZ R10, R4.reuse, R8.reuse ;  /* 0x00000008040a7220 */ /* 0x0c0fe20000410000 */
        /* <DEDUP_REMOVED lines=13> */
.L_x_5244:
[----:B------:R-:W0:Y:S01]  /*8320*/  S2R R0, SR_TID.X ;  /* 0x0000000000007919 */ /* 0x000e220000002100 */
[----:B------:R-:W1:Y:S01]  /*8330*/  LDC R21, c[0x0][0x448] ;  /* 0x00011200ff157b82 */ /* 0x000e620000000800 */
[----:B------:R-:W-:Y:S01]  /*8340*/  ULDC.64 UR4, c[0x0][0x3f8] ;  /* 0x0000fe0000047ab9 */ /* 0x000fe20000000a00 */
[----:B------:R-:W-:Y:S01]  /*8350*/  ULDC.64 UR6, c[0x0][0x408] ;  /* 0x0001020000067ab9 */ /* 0x000fe20000000a00 */
[----:B------:R-:W-:Y:S02]  /*8360*/  IMAD.MOV.U32 R4, RZ, RZ, R26 ;  /* 0x000000ffff047224 */ /* 0x000fe400078e001a */
[----:B------:R-:W-:Y:S02]  /*8370*/  IMAD.MOV.U32 R6, RZ, RZ, R24 ;  /* 0x000000ffff067224 */ /* 0x000fe400078e0018 */
[----:B------:R-:W-:Y:S01]  /*8380*/  IMAD.MOV.U32 R7, RZ, RZ, R31 ;  /* 0x000000ffff077224 */ /* 0x000fe200078e001f */
[----:B-1----:R-:W-:Y:S01]  /*8390*/  ISETP.NE.AND P0, PT, R21, 0x1, PT ;  /* 0x000000011500780c */ /* 0x002fe20003f05270 */
[----:B0-----:R-:W-:-:S05]  /*83a0*/  VIADD R0, R0, 0xffffff80 ;  /* 0xffffff8000007836 */ /* 0x001fca0000000000 */
[----:B------:R-:W-:-:S07]  /*83b0*/  SHF.R.S32.HI R3, RZ, 0x1f, R0 ;  /* 0x0000001fff037819 */ /* 0x000fce0000011400 */
[----:B------:R-:W0:Y:S01]  /*83c0*/  @P0 LDC R5, c[0x0][0x450] ;  /* 0x00011400ff050b82 */ /* 0x000e220000000800 */
[----:B------:R-:W-:-:S04]  /*83d0*/  LEA.HI R3, R3, R0, RZ, 0x2 ;  /* 0x0000000003037211 */ /* 0x000fc800078f10ff */
[----:B------:R-:W-:-:S05]  /*83e0*/  LOP3.LUT R3, R3, 0xfffffffc, RZ, 0xc0, !PT ;  /* 0xfffffffc03037812 */ /* 0x000fca00078ec0ff */
[----:B------:R-:W-:Y:S02]  /*83f0*/  IMAD.IADD R3, R0, 0x1, -R3 ;  /* 0x0000000100037824 */ /* 0x000fe400078e0a03 */
[----:B------:R-:W1:Y:S02]  /*8400*/  @P0 LDC R0, c[0x0][0x44c] ;  /* 0x00011300ff000b82 */ /* 0x000e640000000800 */
[----:B------:R-:W-:-:S04]  /*8410*/  IMAD R3, R3, 0x40, R41 ;  /* 0x0000004003037824 */ /* 0x000fc800078e0229 */
[----:B-1----:R-:W-:-:S05]  /*8420*/  @P0 IMAD.HI.U32 R0, R3, R0, RZ ;  /* 0x0000000003000227 */ /* 0x002fca00078e00ff */
[----:B0-----:R-:W-:Y:S01]  /*8430*/  @P0 SHF.R.U32.HI R3, RZ, R5, R0 ;  /* 0x00000005ff030219 */ /* 0x001fe20000011600 */
        /* <DEDUP_REMOVED lines=29> */
[----:B--2---:R-:W-:-:S05]  /*8610*/  @!P1 IMAD.X R7, R0, 0x1, R21, P2 ;  /* 0x0000000100079824 */ /* 0x004fca00010e0615 */
[----:B------:R-:W2:Y:S01]  /*8620*/  @!P1 LD.E.128 R8, desc[UR40][R6.64] ;  /* 0x0000002806089980 */ /* 0x000ea2000c101d00 */
[----:B---3--:R-:W-:-:S05]  /*8630*/  @!P1 IADD3 R14, P2, R14, R5, RZ ;  /* 0x000000050e0e9210 */ /* 0x008fca0007f5e0ff */
[----:B----4-:R-:W-:-:S04]  /*8640*/  @!P1 IMAD.X R3, R4, 0x1, R21, P2 ;  /* 0x0000000104039824 */ /* 0x010fc800010e0615 */
[----:B------:R-:W-:-:S05]  /*8650*/  @!P1 IMAD.MOV.U32 R15, RZ, RZ, R3 ;  /* 0x000000ffff0f9224 */ /* 0x000fca00078e0003 */
[----:B------:R0:W3:Y:S01]  /*8660*/  @!P1 LD.E.128 R4, desc[UR40][R14.64] ;  /* 0x000000280e049980 */ /* 0x0000e2000c101d00 */
[----:B------:R-:W-:Y:S02]  /*8670*/  CS2R R38, SRZ ;  /* 0x0000000000267805 */ /* 0x000fe4000001ff00 */
[----:B------:R-:W-:Y:S02]  /*8680*/  CS2R R36, SRZ ;  /* 0x0000000000247805 */ /* 0x000fe4000001ff00 */
[----:B------:R-:W-:Y:S01]  /*8690*/  CS2R R28, SRZ ;  /* 0x00000000001c7805 */ /* 0x000fe2000001ff00 */
[----:B------:R-:W1:Y:S01]  /*86a0*/  SHFL.IDX PT, R24, R24, 0x1, 0x1c1f ;  /* 0x003c1f0018187f89 */ /* 0x000e6200000e0000 */
[----:B------:R-:W-:-:S03]  /*86b0*/  CS2R R20, SRZ ;  /* 0x0000000000147805 */ /* 0x000fc6000001ff00 */
[----:B0-----:R0:W4:Y:S01]  /*86c0*/  SHFL.IDX PT, R14, R27, 0x1, 0x1c1f ;  /* 0x003c1f001b0e7f89 */ /* 0x00112200000e0000 */
[----:B--2---:R-:W-:Y:S02]  /*86d0*/  @!P1 IMAD.MOV.U32 R38, RZ, RZ, R8 ;  /* 0x000000ffff269224 */ /* 0x004fe400078e0008 */
[----:B------:R-:W-:Y:S02]  /*86e0*/  @!P1 IMAD.MOV.U32 R39, RZ, RZ, R9 ;  /* 0x000000ffff279224 */ /* 0x000fe400078e0009 */
[----:B------:R-:W-:Y:S02]  /*86f0*/  IMAD.MOV.U32 R0, RZ, RZ, R38 ;  /* 0x000000ffff007224 */ /* 0x000fe400078e0026 */
[----:B------:R-:W-:Y:S02]  /*8700*/  IMAD.MOV.U32 R3, RZ, RZ, R39 ;  /* 0x000000ffff037224 */ /* 0x000fe400078e0027 */
[----:B------:R-:W-:Y:S01]  /*8710*/  @!P1 IMAD.MOV.U32 R36, RZ, RZ, R10 ;  /* 0x000000ffff249224 */ /* 0x000fe200078e000a */
[----:B------:R-:W-:Y:S01]  /*8720*/  PRMT R32, R32, 0x5410, R0 ;  /* 0x0000541020207816 */ /* 0x000fe20000000000 */
[----:B------:R-:W-:Y:S01]  /*8730*/  @!P1 IMAD.MOV.U32 R37, RZ, RZ, R11 ;  /* 0x000000ffff259224 */ /* 0x000fe200078e000b */
[----:B------:R-:W-:Y:S01]  /*8740*/  PRMT R45, R45, 0x5410, R3 ;  /* 0x000054102d2d7816 */ /* 0x000fe20000000003 */
[----:B------:R0:W2:Y:S01]  /*8750*/  SHFL.IDX PT, R0, R26, 0x1, 0x1c1f ;  /* 0x003c1f001a007f89 */ /* 0x0000a200000e0000 */
[----:B------:R-:W-:-:S02]  /*8760*/  IMAD.MOV.U32 R8, RZ, RZ, R36 ;  /* 0x000000ffff087224 */ /* 0x000fc400078e0024 */
[----:B---3--:R-:W-:Y:S01]  /*8770*/  @!P1 IMAD.MOV.U32 R28, RZ, RZ, R4 ;  /* 0x000000ffff1c9224 */ /* 0x008fe200078e0004 */
[----:B------:R0:W3:Y:S01]  /*8780*/  SHFL.IDX PT, R3, R25, 0x1, 0x1c1f ;  /* 0x003c1f0019037f89 */ /* 0x0000e200000e0000 */
[----:B------:R-:W-:Y:S01]  /*8790*/  @!P1 IMAD.MOV.U32 R29, RZ, RZ, R5 ;  /* 0x000000ffff1d9224 */ /* 0x000fe200078e0005 */
[----:B------:R-:W-:Y:S01]  /*87a0*/  PRMT R31, R8, 0x7610, R31 ;  /* 0x00007610081f7816 */ /* 0x000fe2000000001f */
[----:B------:R-:W-:Y:S02]  /*87b0*/  @!P1 IMAD.MOV.U32 R20, RZ, RZ, R6 ;  /* 0x000000ffff149224 */ /* 0x000fe400078e0006 */
[----:B------:R-:W-:Y:S02]  /*87c0*/  @!P1 IMAD.MOV.U32 R21, RZ, RZ, R7 ;  /* 0x000000ffff159224 */ /* 0x000fe400078e0007 */
[----:B------:R-:W-:Y:S02]  /*87d0*/  IMAD.MOV.U32 R4, RZ, RZ, R28 ;  /* 0x000000ffff047224 */ /* 0x000fe400078e001c */
[----:B------:R-:W-:-:S02]  /*87e0*/  IMAD.MOV.U32 R5, RZ, RZ, R29 ;  /* 0x000000ffff057224 */ /* 0x000fc400078e001d */
[----:B------:R-:W-:Y:S02]  /*87f0*/  IMAD.MOV.U32 R6, RZ, RZ, R20 ;  /* 0x000000ffff067224 */ /* 0x000fe400078e0014 */
[----:B------:R-:W-:Y:S01]  /*8800*/  IMAD.MOV.U32 R9, RZ, RZ, R37 ;  /* 0x000000ffff097224 */ /* 0x000fe200078e0025 */
[----:B------:R-:W-:Y:S01]  /*8810*/  PRMT R31, R31, 0x5410, R5 ;  /* 0x000054101f1f7816 */ /* 0x000fe20000000005 */
[----:B------:R-:W-:Y:S01]  /*8820*/  IMAD.MOV.U32 R7, RZ, RZ, R21 ;  /* 0x000000ffff077224 */ /* 0x000fe200078e0015 */
[----:B------:R-:W-:Y:S02]  /*8830*/  PRMT R44, R4, 0x5410, R6 ;  /* 0x00005410042c7816 */ /* 0x000fe40000000006 */
[----:B------:R-:W-:Y:S02]  /*8840*/  CS2R R4, SRZ ;  /* 0x0000000000047805 */ /* 0x000fe4000001ff00 */
[----:B------:R-:W-:Y:S02]  /*8850*/  PRMT R32, R9, 0x7610, R32 ;  /* 0x0000761009207816 */ /* 0x000fe40000000020 */
[----:B012-4-:R-:W-:-:S07]  /*8860*/  PRMT R45, R7, 0x7610, R45 ;  /* 0x00007610072d7816 */ /* 0x017fce000000002d */
.L_x_5501:
        /* <DEDUP_REMOVED lines=18> */
[-C--:B---3--:R-:W-:Y:S02]  /*8990*/  IADD3 R8, P1, R3, R4.reuse, RZ ;  /* 0x0000000403087210 */ /* 0x088fe40007f3e0ff */
[----:B------:R-:W-:-:S03]  /*89a0*/  IADD3 R4, P2, R14, R4, RZ ;  /* 0x000000040e047210 */ /* 0x000fc60007f5e0ff */
[--C-:B------:R-:W-:Y:S02]  /*89b0*/  IMAD.X R9, R0, 0x1, R5.reuse, P1 ;  /* 0x0000000100097824 */ /* 0x100fe400008e0605 */
[----:B------:R-:W-:-:S04]  /*89c0*/  IMAD.X R5, R24, 0x1, R5, P2 ;  /* 0x0000000118057824 */ /* 0x000fc800010e0605 */
[----:B------:R-:W5:Y:S04]  /*89d0*/  LD.E.128 R8, desc[UR40][R8.64] ;  /* 0x0000002808087980 */ /* 0x000f68000c101d00 */
[----:B------:R-:W5:Y:S02]  /*89e0*/  LD.E.128 R4, desc[UR40][R4.64] ;  /* 0x0000002804047980 */ /* 0x000f64000c101d00 */
.L_x_5262:
[----:B------:R-:W-:Y:S05]  /*89f0*/  BSYNC B1 ;  /* 0x0000000000017941 */ /* 0x000fea0003800000 */
.L_x_5261:
[----:B------:R-:W0:Y:S01]  /*8a00*/  SYNCS.PHASECHK.TRANS64.TRYWAIT P1, [R19+URZ+0x22800], R12 ;  /* 0x0228000c130075a7 */ /* 0x000e22000802017f */
[----:B---3--:R-:W-:Y:S01]  /*8a10*/  VIADDMNMX R3, R30, -R223, 0x80, PT ;  /* 0x000000801e037446 */ /* 0x008fe200038009df */
[C---:B------:R-:W-:Y:S01]  /*8a20*/  VIADD R14, R206.reuse, 0x40 ;  /* 0x00000040ce0e7836 */ /* 0x040fe20000000000 */
[----:B------:R-:W-:Y:S01]  /*8a30*/  BSSY B1, `(.L_x_5263) ;  /* 0x0000010000017945 */ /* 0x000fe20003800000 */
[----:B-----5:R-:W-:Y:S01]  /*8a40*/  IMAD.MOV.U32 R0, RZ, RZ, R4 ;  /* 0x000000ffff007224 */ /* 0x020fe200078e0004 */
[-C--:B------:R-:W-:Y:S01]  /*8a50*/  ISETP.GE.OR P2, PT, R206, R3.reuse, P0 ;  /* 0x00000003ce00720c */ /* 0x080fe20000746670 */
[----:B------:R-:W-:Y:S01]  /*8a60*/  IMAD.MOV.U32 R13, RZ, RZ, R5 ;  /* 0x000000ffff0d7224 */ /* 0x000fe200078e0005 */
[----:B------:R-:W-:Y:S01]  /*8a70*/  ISETP.GE.OR P0, PT, R14, R3, P0 ;  /* 0x000000030e00720c */ /* 0x000fe20000706670 */
[----:B------:R-:W-:Y:S02]  /*8a80*/  IMAD.MOV.U32 R3, RZ, RZ, R7 ;  /* 0x000000ffff037224 */ /* 0x000fe400078e0007 */
[----:B------:R-:W-:Y:S01]  /*8a90*/  IMAD.MOV.U32 R14, RZ, RZ, R9 ;  /* 0x000000ffff0e7224 */ /* 0x000fe200078e0009 */
[----:B------:R-:W-:Y:S01]  /*8aa0*/  PRMT R49, R13, 0x5410, R0 ;  /* 0x000054100d317816 */ /* 0x000fe20000000000 */
[----:B------:R-:W-:-:S02]  /*8ab0*/  IMAD.MOV.U32 R0, RZ, RZ, R6 ;  /* 0x000000ffff007224 */ /* 0x000fc400078e0006 */
[----:B------:R-:W-:Y:S01]  /*8ac0*/  IMAD.MOV.U32 R13, RZ, RZ, R8 ;  /* 0x000000ffff0d7224 */ /* 0x000fe200078e0008 */
[----:B------:R-:W-:Y:S01]  /*8ad0*/  PRMT R52, R14, 0x7610, R52 ;  /* 0x000076100e347816 */ /* 0x000fe20000000034 */
[----:B------:R-:W-:Y:S01]  /*8ae0*/  IMAD.MOV.U32 R53, RZ, RZ, R10 ;  /* 0x000000ffff357224 */ /* 0x000fe200078e000a */
[----:B------:R-:W-:Y:S01]  /*8af0*/  PRMT R50, R0, 0x5410, R3 ;  /* 0x0000541000327816 */ /* 0x000fe20000000003 */
[----:B------:R-:W-:Y:S01]  /*8b00*/  IMAD.MOV.U32 R54, RZ, RZ, R11 ;  /* 0x000000ffff367224 */ /* 0x000fe200078e000b */
[----:B------:R-:W-:Y:S01]  /*8b10*/  PRMT R51, R13, 0x7610, R51 ;  /* 0x000076100d337816 */ /* 0x000fe20000000033 */
[----:B0-----:R-:W-:Y:S06]  /*8b20*/  @!P1 BRA `(.L_x_5264) ;  /* 0x0000013000009947 */ /* 0x001fec0003800000 */
.L_x_5502:
[----:B------:R-:W-:Y:S05]  /*8b30*/  BSYNC B1 ;  /* 0x0000000000017941 */ /* 0x000fea0003800000 */
.L_x_5263:
[----:B------:R-:W-:Y:S04]  /*8b40*/  BSSY B1, `(.L_x_5265) ;  /* 0x0000070000017945 */ /* 0x000fe80003800000 */
[----:B------:R-:W-:Y:S05]  /*8b50*/  @P2 BRA `(.L_x_5266) ;  /* 0x0000000400b82947 */ /* 0x000fea0003800000 */
[----:B------:R-:W2:Y:S01]  /*8b60*/  LDL R0, [R1+0x40] ;  /* 0x0000400001007983 */ /* 0x000ea20000100800 */
[----:B------:R-:W-:Y:S02]  /*8b70*/  SHF.R.U64 R34, R38, 0x10, R39 ;  /* 0x0000001026227819 */ /* 0x000fe40000001227 */
[--C-:B------:R-:W-:Y:S01]  /*8b80*/  SHF.R.U64 R38, R36, 0x10, R37.reuse ;  /* 0x0000001024267819 */ /* 0x100fe20000001225 */
[----:B------:R-:W1:Y:S01]  /*8b90*/  S2R R3, SR_TID.X ;  /* 0x0000000000037919 */ /* 0x000e620000002100 */
[----:B------:R-:W-:Y:S02]  /*8ba0*/  SHF.R.U32.HI R37, RZ, 0x10, R37 ;  /* 0x00000010ff257819 */ /* 0x000fe40000011625 */
[----:B------:R-:W-:Y:S02]  /*8bb0*/  PRMT R34, R32, 0x5432, R34 ;  /* 0x0000543220227816 */ /* 0x000fe40000000022 */
[----:B------:R-:W-:Y:S02]  /*8bc0*/  SHF.R.U32.HI R40, RZ, 0x10, R29 ;  /* 0x00000010ff287819 */ /* 0x000fe4000001161d */
[----:B------:R-:W-:-:S02]  /*8bd0*/  SHF.R.U32.HI R43, RZ, 0x10, R21 ;  /* 0x00000010ff2b7819 */ /* 0x000fc40000011615 */
[----:B------:R-:W-:Y:S01]  /*8be0*/  PRMT R32, R32, 0x5410, R37 ;  /* 0x0000541020207816 */ /* 0x000fe20000000025 */
[----:B------:R-:W-:Y:S01]  /*8bf0*/  IMAD.U32 R37, R34, 0x10000, RZ ;  /* 0x0001000022257824 */ /* 0x000fe200078e00ff */
[----:B------:R-:W-:Y:S02]  /*8c00*/  PRMT R40, R31, 0x5432, R40 ;  /* 0x000054321f287816 */ /* 0x000fe40000000028 */
[----:B------:R-:W-:Y:S02]  /*8c10*/  PRMT R43, R45, 0x5410, R43 ;  /* 0x000054102d2b7816 */ /* 0x000fe4000000002b */
[----:B------:R-:W-:Y:S02]  /*8c20*/  SHF.R.U64 R42, R20, 0x10, R21 ;  /* 0x00000010142a7819 */ /* 0x000fe40000001215 */
[----:B------:R-:W-:Y:S02]  /*8c30*/  LOP3.LUT R34, R34, 0xffff0000, RZ, 0xc0, !PT ;  /* 0xffff000022227812 */ /* 0x000fe400078ec0ff */
[----:B------:R-:W-:-:S02]  /*8c40*/  PRMT R42, R44, 0x5432, R42 ;  /* 0x000054322c2a7816 */ /* 0x000fc4000000002a */
[----:B------:R-:W-:Y:S01]  /*8c50*/  PRMT R38, R31, 0x5410, R38 ;  /* 0x000054101f267816 */ /* 0x000fe20000000026 */
[----:B-1----:R-:W-:-:S05]  /*8c60*/  VIADD R3, R3, 0xffffff80 ;  /* 0xffffff8003037836 */ /* 0x002fca0000000000 */
[----:B------:R-:W-:-:S04]  /*8c70*/  SHF.R.S32.HI R14, RZ, 0x1f, R3 ;  /* 0x0000001fff0e7819 */ /* 0x000fc80000011403 */
[----:B------:R-:W-:Y:S01]  /*8c80*/  LEA.HI R14, R14, R3, RZ, 0x5 ;  /* 0x000000030e0e7211 */ /* 0x000fe200078f28ff */
[----:B------:R-:W-:-:S03]  /*8c90*/  IMAD.IADD R3, R16, 0x1, R35 ;  /* 0x0000000110037824 */ /* 0x000fc600078e0223 */
[----:B------:R-:W-:Y:S01]  /*8ca0*/  SHF.R.S32.HI R14, RZ, 0x5, R14 ;  /* 0x00000005ff0e7819 */ /* 0x000fe2000001140e */
[----:B--2---:R-:W-:-:S05]  /*8cb0*/  IMAD.SHL.U32 R0, R0, 0x40, RZ ;  /* 0x0000004000007824 */ /* 0x004fca00078e00ff */
[----:B0-----:R-:W-:-:S04]  /*8cc0*/  LOP3.LUT R12, R0, 0x1c0, RZ, 0xc0, !PT ;  /* 0x000001c0000c7812 */ /* 0x001fc800078ec0ff */
        /* <DEDUP_REMOVED lines=8> */
[----:B------:R-:W0:Y:S01]  /*8d50*/  LDS.128 R12, [R46+0x18400] ;  /* 0x018400002e0c7984 */ /* 0x000e220000000c00 */
[----:B------:R-:W-:Y:S01]  /*8d60*/  IMAD R48, R0, 0x2, R19 ;  /* 0x0000000200307824 */ /* 0x000fe200078e0213 */
[----:B------:R-:W-:Y:S02]  /*8d70*/  SHF.R.U32.HI R0, RZ, 0x10, R39 ;  /* 0x00000010ff007819 */ /* 0x000fe40000011627 */
[----:B------:R-:W-:Y:S02]  /*8d80*/  SHF.R.U64 R39, R28, 0x10, R29 ;  /* 0x000000101c277819 */ /* 0x000fe4000000121d */
[----:B------:R-:W1:Y:S01]  /*8d90*/  LDS.128 R24, [R48+0x18400] ;  /* 0x0184000030187984 */ /* 0x000e620000000c00 */
[----:B------:R-:W-:Y:S02]  /*8da0*/  PRMT R36, R45, 0x5432, R0 ;  /* 0x000054322d247816 */ /* 0x000fe40000000000 */
[----:B------:R-:W-:-:S05]  /*8db0*/  PRMT R39, R44, 0x5410, R39 ;  /* 0x000054102c277816 */ /* 0x000fca0000000027 */
        /* <DEDUP_REMOVED lines=16> */
[C---:B------:R-:W-:Y:S01]  /*8ec0*/  FFMA.FTZ R45, R0.reuse, R37, -R45 ;  /* 0x00000025002d7223 */ /* 0x040fe2000001082d */
[----:B------:R-:W-:Y:S01]  /*8ed0*/  FFMA.FTZ R47, R0, R41, R47 ;  /* 0x00000029002f7223 */ /* 0x000fe2000001002f */
[----:B------:R-:W-:Y:S02]  /*8ee0*/  IMAD.U32 R0, R36, 0x10000, RZ ;  /* 0x0001000024007824 */ /* 0x000fe400078e00ff */
[C---:B------:R-:W-:Y:S01]  /*8ef0*/  FMUL.FTZ R37, R29.reuse, R28 ;  /* 0x0000001c1d257220 */ /* 0x040fe20000410000 */
[----:B------:R-:W-:Y:S01]  /*8f00*/  FMUL.FTZ R24, R24, R34 ;  /* 0x0000002218187220 */ /* 0x000fe20000410000 */
[----:B------:R-:W-:Y:S01]  /*8f10*/  LOP3.LUT R40, R40, 0xffff0000, RZ, 0xc0, !PT ;  /* 0xffff000028287812 */ /* 0x000fe200078ec0ff */
[----:B------:R-:W-:Y:S01]  /*8f20*/  FMUL.FTZ R29, R29, R0 ;  /* 0x000000001d1d7220 */ /* 0x000fe20000410000 */
[----:B------:R-:W-:Y:S01]  /*8f30*/  LOP3.LUT R36, R36, 0xffff0000, RZ, 0xc0, !PT ;  /* 0xffff000024247812 */ /* 0x000fe200078ec0ff */
[C---:B------:R-:W-:Y:S01]  /*8f40*/  FFMA.FTZ R44, R3.reuse, R34, -R44 ;  /* 0x00000022032c7223 */ /* 0x040fe2000001082c */
[----:B------:R-:W-:Y:S01]  /*8f50*/  FFMA.FTZ R24, R3, R39, R24 ;  /* 0x0000002703187223 */ /* 0x000fe20000010018 */
[----:B------:R-:W-:Y:S01]  /*8f60*/  FFMA.FTZ R28, R12, R28, R29 ;  /* 0x0000001c0c1c7223 */ /* 0x000fe2000001001d */
[----:B------:R-:W-:-:S02]  /*8f70*/  IMAD.U32 R30, R26, 0x10000, RZ ;  /* 0x000100001a1e7824 */ /* 0x000fc400078e00ff */
[----:B------:R-:W-:Y:S01]  /*8f80*/  FFMA.FTZ R37, R12, R0, -R37 ;  /* 0x000000000c257223 */ /* 0x000fe20000010825 */
[----:B------:R-:W-:Y:S01]  /*8f90*/  SHF.L.U32 R3, R38, 0x10, RZ ;  /* 0x0000001026037819 */ /* 0x000fe200000006ff */
[----:B------:R-:W-:Y:S02]  /*8fa0*/  IMAD.U32 R29, R42, 0x10000, RZ ;  /* 0x000100002a1d7824 */ /* 0x000fe400078e00ff */
[C---:B------:R-:W-:Y:S01]  /*8fb0*/  FMUL.FTZ R0, R25.reuse, R40 ;  /* 0x0000002819007220 */ /* 0x040fe20000410000 */
[-C--:B------:R-:W-:Y:S01]  /*8fc0*/  FMUL.FTZ R34, R25, R36.reuse ;  /* 0x0000002419227220 */ /* 0x080fe20000410000 */
[----:B------:R-:W-:Y:S02]  /*8fd0*/  IMAD.U32 R31, R27, 0x10000, RZ ;  /* 0x000100001b1f7824 */ /* 0x000fe400078e00ff */
[C---:B------:R-:W-:Y:S01]  /*8fe0*/  FMUL.FTZ R39, R30.reuse, R29 ;  /* 0x0000001d1e277220 */ /* 0x040fe20000410000 */
[----:B------:R-:W-:Y:S02]  /*8ff0*/  IMAD.U32 R12, R43, 0x10000, RZ ;  /* 0x000100002b0c7824 */ /* 0x000fe400078e00ff */
[C---:B------:R-:W-:Y:S01]  /*9000*/  FFMA.FTZ R36, R13.reuse, R36, -R0 ;  /* 0x000000240d247223 */ /* 0x040fe20000010800 */
[----:B------:R-:W-:Y:S01]  /*9010*/  FMUL.FTZ R30, R30, R3 ;  /* 0x000000031e1e7220 */ /* 0x000fe20000410000 */
[----:B------:R-:W-:Y:S01]  /*9020*/  FFMA.FTZ R25, R13, R40, R34 ;  /* 0x000000280d197223 */ /* 0x000fe20000010022 */
[----:B------:R-:W-:-:S02]  /*9030*/  IMAD.U32 R21, R15, 0x10000, RZ ;  /* 0x000100000f157824 */ /* 0x000fc400078e00ff */
[C---:B------:R-:W-:Y:S01]  /*9040*/  FMUL.FTZ R34, R31.reuse, R12 ;  /* 0x0000000c1f227220 */ /* 0x040fe20000410000 */
[----:B------:R-:W-:Y:S02]  /*9050*/  IMAD.U32 R0, R32, 0x10000, RZ ;  /* 0x0001000020007824 */ /* 0x000fe400078e00ff */
[C---:B------:R-:W-:Y:S01]  /*9060*/  FFMA.FTZ R39, R20.reuse, R3, -R39 ;  /* 0x0000000314277223 */ /* 0x040fe20000010827 */
[----:B------:R-:W-:Y:S01]  /*9070*/  FFMA.FTZ R30, R20, R29, R30 ;  /* 0x0000001d141e7223 */ /* 0x000fe2000001001e */
[----:B------:R-:W-:Y:S01]  /*9080*/  LOP3.LUT R26, R26, 0xffff0000, RZ, 0xc0, !PT ;  /* 0xffff00001a1a7812 */ /* 0x000fe200078ec0ff */
[-C--:B------:R-:W-:Y:S01]  /*9090*/  FMUL.FTZ R20, R31, R0.reuse ;  /* 0x000000001f147220 */ /* 0x080fe20000410000 */
[----:B------:R-:W-:Y:S01]  /*90a0*/  FFMA.FTZ R34, R21, R0, -R34 ;  /* 0x0000000015227223 */ /* 0x000fe20000010822 */
[----:B------:R-:W-:Y:S02]  /*90b0*/  LOP3.LUT R13, R42, 0xffff0000, RZ, 0xc0, !PT ;  /* 0xffff00002a0d7812 */ /* 0x000fe400078ec0ff */
[----:B------:R-:W-:Y:S01]  /*90c0*/  LOP3.LUT R27, R27, 0xffff0000, RZ, 0xc0, !PT ;  /* 0xffff00001b1b7812 */ /* 0x000fe200078ec0ff */
[----:B------:R-:W-:Y:S01]  /*90d0*/  FFMA.FTZ R29, R21, R12, R20 ;  /* 0x0000000c151d7223 */ /* 0x000fe20000010014 */
[----:B------:R-:W-:Y:S01]  /*90e0*/  LOP3.LUT R0, R43, 0xffff0000, RZ, 0xc0, !PT ;  /* 0xffff00002b007812 */ /* 0x000fe200078ec0ff */
[----:B------:R-:W-:Y:S01]  /*90f0*/  FMUL.FTZ R21, R26, R13 ;  /* 0x0000000d1a157220 */ /* 0x000fe20000410000 */
[----:B------:R-:W-:-:S02]  /*9100*/  LOP3.LUT R3, R38, 0xffff0000, RZ, 0xc0, !PT ;  /* 0xffff000026037812 */ /* 0x000fc400078ec0ff */
[----:B------:R-:W-:Y:S01]  /*9110*/  LOP3.LUT R32, R32, 0xffff0000, RZ, 0xc0, !PT ;  /* 0xffff000020207812 */ /* 0x000fe200078ec0ff */
[----:B------:R-:W-:Y:S01]  /*9120*/  FMUL.FTZ R12, R27, R0 ;  /* 0x000000001b0c7220 */ /* 0x000fe20000410000 */
[----:B------:R-:W-:Y:S01]  /*9130*/  LOP3.LUT R15, R15, 0xffff0000, RZ, 0xc0, !PT ;  /* 0xffff00000f0f7812 */ /* 0x000fe200078ec0ff */
[-C--:B------:R-:W-:Y:S01]  /*9140*/  FMUL.FTZ R26, R26, R3.reuse ;  /* 0x000000031a1a7220 */ /* 0x080fe20000410000 */
[----:B------:R-:W-:Y:S01]  /*9150*/  FFMA.FTZ R20, R14, R3, -R21 ;  /* 0x000000030e147223 */ /* 0x000fe20000010815 */
[-C--:B------:R-:W-:Y:S01]  /*9160*/  FMUL.FTZ R27, R27, R32.reuse ;  /* 0x000000201b1b7220 */ /* 0x080fe20000410000 */
        /* <DEDUP_REMOVED lines=13> */
.L_x_5266:
[----:B------:R-:W-:Y:S05]  /*9240*/  BSYNC B1 ;  /* 0x0000000000017941 */ /* 0x000fea0003800000 */
.L_x_5265:
[----:B------:R-:W-:Y:S01]  /*9250*/  PRMT R3, R54, 0x5410, R53 ;  /* 0x0000541036037816 */ /* 0x000fe20000000035 */
[----:B------:R-:W-:Y:S06]  /*9260*/  @P0 BRA `(.L_x_5257) ;  /* 0x0000000400a80947 */ /* 0x000fec0003800000 */
[----:B01----:R-:W2:Y:S01]  /*9270*/  LDL R12, [R1+0xc] ;  /* 0x00000c00010c7983 */ /* 0x003ea20000100800 */
[C---:B------:R-:W-:Y:S02]  /*9280*/  VIADD R13, R206.reuse, 0x40 ;  /* 0x00000040ce0d7836 */ /* 0x040fe40000000000 */
[----:B------:R-:W-:Y:S01]  /*9290*/  VIADD R14, R206, 0x40 ;  /* 0x00000040ce0e7836 */ /* 0x000fe20000000000 */
[----:B------:R-:W3:Y:S01]  /*92a0*/  LDL R39, [R1+0x4c] ;  /* 0x00004c0001277983 */ /* 0x000ee20000100800 */
[----:B------:R-:W-:Y:S02]  /*92b0*/  IMAD.SHL.U32 R13, R13, 0x40, RZ ;  /* 0x000000400d0d7824 */ /* 0x000fe400078e00ff */
[----:B------:R-:W-:Y:S02]  /*92c0*/  IMAD.SHL.U32 R14, R14, 0x40, RZ ;  /* 0x000000400e0e7824 */ /* 0x000fe400078e00ff */
[----:B------:R-:W-:Y:S01]  /*92d0*/  IMAD.IADD R0, R16, 0x1, R35 ;  /* 0x0000000110007824 */ /* 0x000fe200078e0223 */
[----:B------:R-:W-:-:S02]  /*92e0*/  LOP3.LUT R13, R13, 0x1c0, RZ, 0xc0, !PT ;  /* 0x000001c00d0d7812 */ /* 0x000fc400078ec0ff */
[----:B------:R-:W-:Y:S02]  /*92f0*/  LOP3.LUT R14, R14, 0x1c0, RZ, 0xc0, !PT ;  /* 0x000001c00e0e7812 */ /* 0x000fe400078ec0ff */
[----:B------:R-:W-:Y:S02]  /*9300*/  SHF.R.U32.HI R13, RZ, 0x3, R13 ;  /* 0x00000003ff0d7819 */ /* 0x000fe4000001160d */
[----:B------:R-:W-:-:S04]  /*9310*/  LOP3.LUT R0, R14, 0x38, R0, 0xf8, !PT ;  /* 0x000000380e007812 */ /* 0x000fc800078ef800 */
[----:B------:R-:W-:Y:S02]  /*9320*/  LOP3.LUT R0, R0, R13, RZ, 0x3c, !PT ;  /* 0x0000000d00007212 */ /* 0x000fe400078e3cff */
[----:B------:R-:W-:Y:S02]  /*9330*/  SHF.R.U64 R32, R4, 0x10, R5 ;  /* 0x0000001004207819 */ /* 0x000fe40000001205 */
[--C-:B------:R-:W-:Y:S02]  /*9340*/  SHF.R.U64 R21, R8, 0x10, R9.reuse ;  /* 0x0000001008157819 */ /* 0x100fe40000001209 */
[----:B------:R-:W-:Y:S02]  /*9350*/  PRMT R32, R49, 0x5432, R32 ;  /* 0x0000543231207816 */ /* 0x000fe40000000020 */
[----:B------:R-:W-:Y:S02]  /*9360*/  SHF.R.U32.HI R29, RZ, 0x10, R9 ;  /* 0x00000010ff1d7819 */ /* 0x000fe40000011609 */
[--C-:B------:R-:W-:Y:S01]  /*9370*/  SHF.R.U64 R30, R10, 0x10, R11.reuse ;  /* 0x000000100a1e7819 */ /* 0x100fe2000000120b */
[----:B------:R-:W-:Y:S01]  /*9380*/  IMAD.U32 R34, R32, 0x10000, RZ ;  /* 0x0001000020227824 */ /* 0x000fe200078e00ff */
[----:B------:R-:W-:-:S02]  /*9390*/  SHF.R.U32.HI R31, RZ, 0x10, R11 ;  /* 0x00000010ff1f7819 */ /* 0x000fc4000001160b */
[----:B------:R-:W-:Y:S02]  /*93a0*/  SHF.R.U32.HI R35, RZ, 0x10, R5 ;  /* 0x00000010ff237819 */ /* 0x000fe40000011605 */
[----:B------:R-:W-:Y:S02]  /*93b0*/  PRMT R21, R51, 0x5410, R21 ;  /* 0x0000541033157816 */ /* 0x000fe40000000015 */
[----:B------:R-:W-:Y:S02]  /*93c0*/  SHF.R.U32.HI R38, RZ, 0x10, R7 ;  /* 0x00000010ff267819 */ /* 0x000fe40000011607 */
[----:B------:R-:W-:Y:S01]  /*93d0*/  PRMT R30, R3, 0x5432, R30 ;  /* 0x00005432031e7816 */ /* 0x000fe2000000001e */
[----:B------:R-:W-:Y:S01]  /*93e0*/  IMAD.U32 R28, R21, 0x10000, RZ ;  /* 0x00010000151c7824 */ /* 0x000fe200078e00ff */
[----:B------:R-:W-:Y:S02]  /*93f0*/  PRMT R31, R3, 0x5410, R31 ;  /* 0x00005410031f7816 */ /* 0x000fe4000000001f */
[----:B------:R-:W-:-:S02]  /*9400*/  PRMT R35, R49, 0x5410, R35 ;  /* 0x0000541031237816 */ /* 0x000fc40000000023 */
[----:B------:R-:W-:Y:S02]  /*9410*/  PRMT R29, R52, 0x5410, R29 ;  /* 0x00005410341d7816 */ /* 0x000fe4000000001d */
[----:B------:R-:W-:Y:S01]  /*9420*/  PRMT R38, R50, 0x5432, R38 ;  /* 0x0000543232267816 */ /* 0x000fe20000000026 */
[----:B------:R-:W-:Y:S01]  /*9430*/  IMAD.U32 R36, R35, 0x10000, RZ ;  /* 0x0001000023247824 */ /* 0x000fe200078e00ff */
[----:B------:R-:W-:Y:S02]  /*9440*/  SHF.R.U64 R37, R6, 0x10, R7 ;  /* 0x0000001006257819 */ /* 0x000fe40000001207 */
[----:B------:R-:W-:Y:S02]  /*9450*/  LOP3.LUT R21, R21, 0xffff0000, RZ, 0xc0, !PT ;  /* 0xffff000015157812 */ /* 0x000fe400078ec0ff */
[----:B------:R-:W-:Y:S02]  /*9460*/  PRMT R37, R50, 0x5410, R37 ;  /* 0x0000541032257816 */ /* 0x000fe40000000025 */
[----:B------:R-:W-:Y:S01]  /*9470*/  LOP3.LUT R35, R35, 0xffff0000, RZ, 0xc0, !PT ;  /* 0xffff000023237812 */ /* 0x000fe200078ec0ff */
[----:B--2---:R-:W-:-:S04]  /*9480*/  IMAD.IADD R0, R12, 0x1, R0 ;  /* 0x000000010c007824 */ /* 0x004fc800078e0200 */
[----:B------:R-:W-:Y:S01]  /*9490*/  IMAD R0, R0, 0x2, R19 ;  /* 0x0000000200007824 */ /* 0x000fe200078e0213 */
[----:B---3--:R-:W0:Y:S04]  /*94a0*/  LDS.128 R12, [R39+0x18400] ;  /* 0x01840000270c7984 */ /* 0x008e280000000c00 */
[----:B------:R-:W1:Y:S01]  /*94b0*/  LDS.128 R24, [R0+0x18400] ;  /* 0x0184000000187984 */ /* 0x000e620000000c00 */
[----:B0-----:R-:W-:Y:S02]  /*94c0*/  IMAD.U32 R3, R12, 0x10000, RZ ;  /* 0x000100000c037824 */ /* 0x001fe400078e00ff */
[----:B-1----:R-:W-:-:S04]  /*94d0*/  IMAD.U32 R9, R24, 0x10000, RZ ;  /* 0x0001000018097824 */ /* 0x002fc800078e00ff */
[----:B------:R-:W-:Y:S01]  /*94e0*/  FMUL.FTZ R40, R9, R34 ;  /* 0x0000002209287220 */ /* 0x000fe20000410000 */
[----:B------:R-:W-:Y:S01]  /*94f0*/  IMAD.U32 R11, R25, 0x10000, RZ ;  /* 0x00010000190b7824 */ /* 0x000fe200078e00ff */
[----:B------:R-:W-:Y:S01]  /*9500*/  LOP3.LUT R10, R24, 0xffff0000, RZ, 0xc0, !PT ;  /* 0xffff0000180a7812 */ /* 0x000fe200078ec0ff */
[-C--:B------:R-:W-:Y:S01]  /*9510*/  FMUL.FTZ R42, R9, R28.reuse ;  /* 0x0000001c092a7220 */ /* 0x080fe20000410000 */
[----:B------:R-:W-:Y:S01]  /*9520*/  FFMA.FTZ R40, R3, R28, -R40 ;  /* 0x0000001c03287223 */ /* 0x000fe20000010828 */
[----:B------:R-:W-:Y:S01]  /*9530*/  LOP3.LUT R24, R25, 0xffff0000, RZ, 0xc0, !PT ;  /* 0xffff000019187812 */ /* 0x000fe200078ec0ff */
[----:B------:R-:W-:Y:S02]  /*9540*/  IMAD.U32 R28, R29, 0x10000, RZ ;  /* 0x000100001d1c7824 */ /* 0x000fe400078e00ff */
[----:B------:R-:W-:Y:S02]  /*9550*/  IMAD.U32 R20, R27, 0x10000, RZ ;  /* 0x000100001b147824 */ /* 0x000fe400078e00ff */
[----:B------:R-:W-:-:S02]  /*9560*/  IMAD.U32 R25, R38, 0x10000, RZ ;  /* 0x0001000026197824 */ /* 0x000fc400078e00ff */
[----:B------:R-:W-:Y:S01]  /*9570*/  FMUL.FTZ R44, R11, R36 ;  /* 0x000000240b2c7220 */ /* 0x000fe20000410000 */
[----:B------:R-:W-:Y:S02]  /*9580*/  IMAD.U32 R5, R13, 0x10000, RZ ;  /* 0x000100000d057824 */ /* 0x000fe400078e00ff */
[----:B------:R-:W-:Y:S01]  /*9590*/  FFMA.FTZ R42, R3, R34, R42 ;  /* 0x00000022032a7223 */ /* 0x000fe2000001002a */
[----:B------:R-:W-:Y:S02]  /*95a0*/  IMAD.U32 R3, R31, 0x10000, RZ ;  /* 0x000100001f037824 */ /* 0x000fe400078e00ff */
[-C--:B------:R-:W-:Y:S01]  /*95b0*/  FMUL.FTZ R34, R11, R28.reuse ;  /* 0x0000001c0b227220 */ /* 0x080fe20000410000 */
[----:B------:R-:W-:Y:S02]  /*95c0*/  IMAD.U32 R8, R15, 0x10000, RZ ;  /* 0x000100000f087824 */ /* 0x000fe400078e00ff */
[----:B------:R-:W-:Y:S01]  /*95d0*/  FMUL.FTZ R11, R20, R25 ;  /* 0x00000019140b7220 */ /* 0x000fe20000410000 */
[----:B------:R-:W-:Y:S01]  /*95e0*/  LOP3.LUT R9, R32, 0xffff0000, RZ, 0xc0, !PT ;  /* 0xffff000020097812 */ /* 0x000fe200078ec0ff */
[----:B------:R-:W-:Y:S01]  /*95f0*/  FFMA.FTZ R44, R5, R28, -R44 ;  /* 0x0000001c052c7223 */ /* 0x000fe2000001082c */
[-C--:B------:R-:W-:Y:S01]  /*9600*/  FMUL.FTZ R28, R20, R3.reuse ;  /* 0x00000003141c7220 */ /* 0x080fe20000410000 */
[----:B------:R-:W-:Y:S01]  /*9610*/  LOP3.LUT R4, R12, 0xffff0000, RZ, 0xc0, !PT ;  /* 0xffff00000c047812 */ /* 0x000fe200078ec0ff */
[----:B------:R-:W-:Y:S01]  /*9620*/  FFMA.FTZ R20, R8, R3, -R11 ;  /* 0x0000000308147223 */ /* 0x000fe2000001080b */
[----:B------:R-:W-:Y:S01]  /*9630*/  FMUL.FTZ R3, R10, R9 ;  /* 0x000000090a037220 */ /* 0x000fe20000410000 */
[----:B------:R-:W-:Y:S01]  /*9640*/  LOP3.LUT R12, R13, 0xffff0000, RZ, 0xc0, !PT ;  /* 0xffff00000d0c7812 */ /* 0x000fe200078ec0ff */
[----:B------:R-:W-:Y:S01]  /*9650*/  FFMA.FTZ R34, R5, R36, R34 ;  /* 0x0000002405227223 */ /* 0x000fe20000010022 */
[C---:B------:R-:W-:Y:S01]  /*9660*/  IMAD.U32 R6, R14.reuse, 0x10000, RZ ;  /* 0x000100000e067824 */ /* 0x040fe200078e00ff */
[----:B------:R-:W-:Y:S01]  /*9670*/  LOP3.LUT R7, R14, 0xffff0000, RZ, 0xc0, !PT ;  /* 0xffff00000e077812 */ /* 0x000fe200078ec0ff */
[----:B------:R-:W-:Y:S01]  /*9680*/  IMAD.U32 R13, R26, 0x10000, RZ ;  /* 0x000100001a0d7824 */ /* 0x000fe200078e00ff */
[----:B------:R-:W-:Y:S01]  /*9690*/  LOP3.LUT R14, R15, 0xffff0000, RZ, 0xc0, !PT ;  /* 0xffff00000f0e7812 */ /* 0x000fe200078ec0ff */
[----:B------:R-:W-:-:S02]  /*96a0*/  IMAD.U32 R5, R37, 0x10000, RZ ;  /* 0x0001000025057824 */ /* 0x000fc400078e00ff */
[-C--:B------:R-:W-:Y:S01]  /*96b0*/  FMUL.FTZ R11, R10, R21.reuse ;  /* 0x000000150a0b7220 */ /* 0x080fe20000410000 */
[----:B------:R-:W-:Y:S01]  /*96c0*/  LOP3.LUT R15, R26, 0xffff0000, RZ, 0xc0, !PT ;  /* 0xffff00001a0f7812 */ /* 0x000fe200078ec0ff */
[----:B------:R-:W-:Y:S01]  /*96d0*/  FFMA.FTZ R21, R4, R21, -R3 ;  /* 0x0000001504157223 */ /* 0x000fe20000010803 */
[----:B------:R-:W-:Y:S01]  /*96e0*/  LOP3.LUT R26, R27, 0xffff0000, RZ, 0xc0, !PT ;  /* 0xffff00001b1a7812 */ /* 0x000fe200078ec0ff */
[----:B------:R-:W-:Y:S02]  /*96f0*/  IMAD.U32 R3, R30, 0x10000, RZ ;  /* 0x000100001e037824 */ /* 0x000fe400078e00ff */
[----:B------:R-:W-:Y:S01]  /*9700*/  FMUL.FTZ R27, R13, R5 ;  /* 0x000000050d1b7220 */ /* 0x000fe20000410000 */
        /* <DEDUP_REMOVED lines=9> */
[C---:B------:R-:W-:Y:S01]  /*97a0*/  FMUL.FTZ R6, R15.reuse, R4 ;  /* 0x000000040f067220 */ /* 0x040fe20000410000 */
[----:B------:R-:W-:Y:S01]  /*97b0*/  FFMA.FTZ R28, R8, R25, R28 ;  /* 0x00000019081c7223 */ /* 0x000fe2000001001c */
[-C--:B------:R-:W-:Y:S01]  /*97c0*/  FMUL.FTZ R15, R15, R30.reuse ;  /* 0x0000001e0f0f7220 */ /* 0x080fe20000410000 */
[----:B------:R-:W-:Y:S01]  /*97d0*/  FMUL.FTZ R25, R24, R35 ;  /* 0x0000002318197220 */ /* 0x000fe20000410000 */
[----:B------:R-:W-:Y:S01]  /*97e0*/  FMUL.FTZ R5, R26, R3 ;  /* 0x000000031a057220 */ /* 0x000fe20000410000 */
[----:B------:R-:W-:Y:S01]  /*97f0*/  FMUL.FTZ R24, R24, R29 ;  /* 0x0000001d18187220 */ /* 0x000fe20000410000 */
[----:B------:R-:W-:Y:S01]  /*9800*/  FMUL.FTZ R26, R26, R31 ;  /* 0x0000001f1a1a7220 */ /* 0x000fe20000410000 */
[C---:B------:R-:W-:Y:S01]  /*9810*/  FFMA.FTZ R6, R7.reuse, R30, -R6 ;  /* 0x0000001e07067223 */ /* 0x040fe20000010806 */
[----:B------:R-:W-:Y:S01]  /*9820*/  FFMA.FTZ R15, R7, R4, R15 ;  /* 0x00000004070f7223 */ /* 0x000fe2000001000f */
        /* <DEDUP_REMOVED lines=14> */
.L_x_5257:
[----:B------:R-:W-:Y:S05]  /*9910*/  BSYNC B0 ;  /* 0x0000000000007941 */ /* 0x000fea0003800000 */
.L_x_5243:
        /* <DEDUP_REMOVED lines=8> */
.L_x_5240:
[----:B0123--:R-:W0:Y:S01]  /*99a0*/  S2R R0, SR_TID.X ;  /* 0x0000000000007919 */ /* 0x00fe220000002100 */
[----:B------:R-:W-:Y:S01]  /*99b0*/  ISETP.NE.AND P0, PT, R209, 0x3, PT ;  /* 0x00000003d100780c */ /* 0x000fe20003f05270 */
[----:B------:R-:W-:Y:S05]  /*99c0*/  WARPSYNC.ALL ;  /* 0x0000000000007948 */ /* 0x000fea0003800000 */
[----:B0-----:R-:W-:-:S05]  /*99d0*/  SHF.R.U32.HI R0, RZ, 0x7, R0 ;  /* 0x00000007ff007819 */ /* 0x001fca0000011600 */
[----:B------:R-:W-:-:S05]  /*99e0*/  VIADD R14, R0, 0x8 ;  /* 0x00000008000e7836 */ /* 0x000fca0000000000 */
[----:B------:R0:W-:Y:S06]  /*99f0*/  BAR.SYNC.DEFER_BLOCKING R14, 0x100 ;  /* 0x0004000e0000751d */ /* 0x0001ec0000010000 */
[----:B------:R-:W-:Y:S05]  /*9a00*/  @!P0 BRA `(.L_x_5267) ;  /* 0x0000000000048947 */ /* 0x000fea0003800000 */
[----:B------:R-:W-:Y:S01]  /*9a10*/  BPT.TRAP 0x1 ;  /* 0x000000040000795c */ /* 0x000fe20000300000 */
.L_x_5267:
[----:B------:R-:W-:Y:S01]  /*9a20*/  IMAD R9, R22, 0x8, R19 ;  /* 0x0000000816097824 */ /* 0x000fe200078e0213 */
[----:B------:R-:W-:-:S04]  /*9a30*/  SHF.L.U32 R72, R207, 0x1f, RZ ;  /* 0x0000001fcf487819 */ /* 0x000fc800000006ff */
[----:B------:R1:W2:Y:S01]  /*9a40*/  SYNCS.PHASECHK.TRANS64.TRYWAIT P1, [R9+URZ+0x22830], R72 ;  /* 0x02283048090075a7 */ /* 0x0002a2000802017f */
[----:B------:R-:W-:Y:S05]  /*9a50*/  @!P0 BRA `(.L_x_5268) ;  /* 0x0000000000048947 */ /* 0x000fea0003800000 */
[----:B------:R-:W-:Y:S01]  /*9a60*/  BPT.TRAP 0x1 ;  /* 0x000000040000795c */ /* 0x000fe20000300000 */
.L_x_5268:
        /* <DEDUP_REMOVED lines=9> */
.L_x_5269:
[----:B------:R-:W-:Y:S01]  /*9b00*/  IMAD R4, R22, 0x300, R222 ;  /* 0x0000030016047824 */ /* 0x000fe200078e02de */
[----:B------:R-:W-:Y:S05]  /*9b10*/  WARPSYNC.ALL ;  /* 0x0000000000007948 */ /* 0x000fea0003800000 */
[----:B------:R-:W-:Y:S01]  /*9b20*/  IMAD.MOV.U32 R5, RZ, RZ, 0x40000040 ;  /* 0x40000040ff057424 */ /* 0x000fe200078e00ff */
[C---:B------:R-:W-:Y:S01]  /*9b30*/  R2UR UR4, R6.reuse ;  /* 0x00000000060472ca */ /* 0x040fe200000e0000 */
[----:B-----5:R-:W-:Y:S01]  /*9b40*/  WARPGROUP.ARRIVE ;  /* 0x00000000000079c5 */ /* 0x020fe20000000000 */
[----:B------:R-:W-:Y:S01]  /*9b50*/  R2UR UR5, R7 ;  /* 0x00000000070572ca */ /* 0x000fe200000e0000 */
[----:B------:R-:W-:Y:S01]  /*9b60*/  VIADD R20, R6, 0x2 ;  /* 0x0000000206147836 */ /* 0x000fe20000000000 */
[C---:B------:R-:W-:Y:S01]  /*9b70*/  R2UR UR6, R4.reuse ;  /* 0x00000000040672ca */ /* 0x040fe200000e0000 */
[----:B------:R-:W-:Y:S01]  /*9b80*/  VIADD R10, R4, 0x2 ;  /* 0x00000002040a7836 */ /* 0x000fe20000000000 */
[----:B------:R-:W-:Y:S01]  /*9b90*/  R2UR UR7, R5 ;  /* 0x00000000050772ca */ /* 0x000fe200000e0000 */
[----:B------:R-:W-:Y:S01]  /*9ba0*/  IMAD.MOV.U32 R21, RZ, RZ, 0x40000040 ;  /* 0x40000040ff157424 */ /* 0x000fe200078e00ff */
[----:B------:R-:W3:Y:S01]  /*9bb0*/  S2R R0, SR_TID.X ;  /* 0x0000000000007919 */ /* 0x000ee20000002100 */
[----:B------:R-:W-:-:S02]  /*9bc0*/  IMAD.MOV.U32 R11, RZ, RZ, 0x40000040 ;  /* 0x40000040ff0b7424 */ /* 0x000fc400078e00ff */
[----:B------:R-:W-:Y:S02]  /*9bd0*/  VIADD R12, R6, 0x4 ;  /* 0x00000004060c7836 */ /* 0x000fe40000000000 */
[----:B------:R-:W-:Y:S02]  /*9be0*/  IMAD.MOV.U32 R13, RZ, RZ, 0x40000040 ;  /* 0x40000040ff0d7424 */ /* 0x000fe400078e00ff */
[----:B------:R-:W-:-:S04]  /*9bf0*/  IMAD.MOV.U32 R5, RZ, RZ, 0x40000040 ;  /* 0x40000040ff057424 */ /* 0x000fc800078e00ff */
        /* <DEDUP_REMOVED lines=8> */
[----:B---3--:R-:W-:-:S04]  /*9c80*/  SHF.R.U32.HI R0, RZ, 0x7, R0 ;  /* 0x00000007ff007819 */ /* 0x008fc80000011600 */
[----:B------:R-:W-:Y:S01]  /*9c90*/  IADD3 R212, -R0, 0xb, RZ ;  /* 0x0000000b00d47810 */ /* 0x000fe20007ffe1ff */
[----:B------:R-:W-:Y:S02]  /*9ca0*/  WARPGROUP.DEPBAR.LE gsb0, 0x0 ;  /* 0x00008000000079c5 */ /* 0x000fe40000010000 */
[----:B------:R-:W-:-:S06]  /*9cb0*/  WARPGROUP.ARRIVE ;  /* 0x00000000000079c5 */ /* 0x000fcc0000000000 */
[----:B------:R-:W-:Y:S01]  /*9cc0*/  HGMMA.64x96x16.F32.BF16 R24, gdesc[UR4], R24, gsb0 ;  /* 0x01600000041879f0 */ /* 0x000fe20008001818 */
[----:B------:R-:W-:Y:S02]  /*9cd0*/  R2UR UR4, R12 ;  /* 0x000000000c0472ca */ /* 0x000fe400000e0000 */
[----:B------:R-:W-:Y:S02]  /*9ce0*/  R2UR UR5, R13 ;  /* 0x000000000d0572ca */ /* 0x000fe400000e0000 */
[----:B------:R-:W-:Y:S01]  /*9cf0*/  R2UR UR6, R10 ;  /* 0x000000000a0672ca */ /* 0x000fe200000e0000 */
[----:B------:R-:W-:Y:S01]  /*9d00*/  VIADD R10, R6, 0x6 ;  /* 0x00000006060a7836 */ /* 0x000fe20000000000 */
[----:B------:R-:W-:Y:S01]  /*9d10*/  R2UR UR7, R11 ;  /* 0x000000000b0772ca */ /* 0x000fe200000e0000 */
[----:B------:R-:W-:Y:S01]  /*9d20*/  IMAD.MOV.U32 R11, RZ, RZ, 0x40000040 ;  /* 0x40000040ff0b7424 */ /* 0x000fe200078e00ff */
[----:B------:R-:W-:Y:S02]  /*9d30*/  WARPGROUP.DEPBAR.LE gsb0, 0x0 ;  /* 0x00008000000079c5 */ /* 0x000fe40000010000 */
[----:B------:R-:W-:-:S09]  /*9d40*/  WARPGROUP.ARRIVE ;  /* 0x00000000000079c5 */ /* 0x000fd20000000000 */
        /* <DEDUP_REMOVED lines=12> */
.L_x_5271:
[----:B------:R-:W4:Y:S01]  /*9e10*/  LDL R0, [R1+0x10] ;  /* 0x0000100001007983 */ /* 0x000f220000100800 */
[----:B------:R-:W5:Y:S03]  /*9e20*/  LDC R3, c[0x0][0x448] ;  /* 0x00011200ff037b82 */ /* 0x000f660000000800 */
[----:B------:R-:W2:Y:S04]  /*9e30*/  LDL R8, [R1+0x4] ;  /* 0x0000040001087983 */ /* 0x000ea80000100800 */
[----:B------:R-:W3:Y:S01]  /*9e40*/  LDL R5, [R1+0x18] ;  /* 0x0000180001057983 */ /* 0x000ee20000100800 */
[----:B------:R-:W-:Y:S01]  /*9e50*/  LOP3.LUT R23, R23, 0xfffffff7, RZ, 0xc0, !PT ;  /* 0xfffffff717177812 */ /* 0x000fe200078ec0ff */
[----:B------:R-:W-:Y:S01]  /*9e60*/  ULDC UR4, c[0x0][0x988] ;  /* 0x0002620000047ab9 */ /* 0x000fe20000000800 */
[----:B------:R-:W0:Y:S01]  /*9e70*/  S2R R75, SR_CgaCtaId ;  /* 0x00000000004b7919 */ /* 0x000e220000008800 */
[----:B-----5:R-:W-:-:S13]  /*9e80*/  ISETP.NE.AND P1, PT, R3, 0x1, PT ;  /* 0x000000010300780c */ /* 0x020fda0003f25270 */
[----:B------:R-:W5:Y:S01]  /*9e90*/  @P1 LDC R3, c[0x0][0x44c] ;  /* 0x00011300ff031b82 */ /* 0x000f620000000800 */
[----:B------:R-:W-:-:S07]  /*9ea0*/  @P1 LOP3.LUT R23, R23, 0x8, RZ, 0xfc, !PT ;  /* 0x0000000817171812 */ /* 0x000fce00078efcff */
[----:B------:R-:W1:Y:S01]  /*9eb0*/  @P1 LDC R4, c[0x0][0x450] ;  /* 0x00011400ff041b82 */ /* 0x000e620000000800 */
[----:B----4-:R-:W-:-:S04]  /*9ec0*/  IMAD.IADD R0, R0, 0x1, R223 ;  /* 0x0000000100007824 */ /* 0x010fc800078e02df */
[----:B-----5:R-:W-:-:S05]  /*9ed0*/  @P1 IMAD.HI.U32 R3, R0, R3, RZ ;  /* 0x0000000300031227 */ /* 0x020fca00078e00ff */
[----:B-1----:R-:W-:Y:S01]  /*9ee0*/  @P1 SHF.R.U32.HI R0, RZ, R4, R3 ;  /* 0x00000004ff001219 */ /* 0x002fe20000011603 */
[----:B--2---:R-:W-:-:S04]  /*9ef0*/  IMAD R3, R172, -0x60, R8 ;  /* 0xffffffa0ac037824 */ /* 0x004fc800078e0208 */
[----:B------:R-:W1:Y:S01]  /*9f00*/  SHFL.IDX PT, R4, R0, 0x1, 0x1c1f ;  /* 0x003c1f0000047f89 */ /* 0x000e6200000e0000 */
[----:B------:R-:W-:-:S03]  /*9f10*/  VIADD R3, R3, 0x60 ;  /* 0x0000006003037836 */ /* 0x000fc60000000000 */
[----:B------:R-:W2:Y:S01]  /*9f20*/  SHFL.IDX PT, R0, R0, RZ, 0x1c1f ;  /* 0x001c1fff00007589 */ /* 0x000ea200000e0000 */
[----:B---3--:R-:W-:-:S05]  /*9f30*/  IMAD R3, R5, -0x2, R3 ;  /* 0xfffffffe05037824 */ /* 0x008fca00078e0203 */
[----:B------:R-:W-:-:S04]  /*9f40*/  IADD3 R8, -R220, 0x1, R3 ;  /* 0x00000001dc087810 */ /* 0x000fc80007ffe103 */
        /* <DEDUP_REMOVED lines=58> */
[C---:B------:R-:W-:Y:S02]  /*a2f0*/  ISETP.GT.AND P2, PT, R5.reuse, 0x50, PT ;  /* 0x000000500500780c */ /* 0x040fe40003f44270 */
[----:B------:R-:W-:Y:S02]  /*a300*/  FMNMX.FTZ R15, R62, R15, !PT ;  /* 0x0000000f3e0f7209 */ /* 0x000fe40007810000 */
[----:B------:R-:W-:-:S02]  /*a310*/  ISETP.GT.AND P1, PT, R5, 0x51, PT ;  /* 0x000000510500780c */ /* 0x000fc40003f24270 */
[----:B------:R-:W-:Y:S02]  /*a320*/  FSEL R66, R66, -INF , P2 ;  /* 0xff80000042427808 */ /* 0x000fe40001000000 */
[----:B------:R-:W-:Y:S02]  /*a330*/  FMNMX.FTZ R15, R78, R15, !PT ;  /* 0x0000000f4e0f7209 */ /* 0x000fe40007810000 */
[----:B------:R-:W-:Y:S02]  /*a340*/  FSEL R76, R67, -INF , P1 ;  /* 0xff800000434c7808 */ /* 0x000fe40000800000 */
[C---:B------:R-:W-:Y:S02]  /*a350*/  ISETP.GT.AND P2, PT, R5.reuse, 0x58, PT ;  /* 0x000000580500780c */ /* 0x040fe40003f44270 */
[----:B------:R-:W-:Y:S02]  /*a360*/  ISETP.GT.AND P1, PT, R5, 0x59, PT ;  /* 0x000000590500780c */ /* 0x000fe40003f24270 */
[----:B--2---:R-:W-:Y:S01]  /*a370*/  VIADDMNMX R51, R0, R8, R3, PT ;  /* 0x0000000800337246 */ /* 0x004fe20003800103 */
[----:B------:R-:W-:Y:S01]  /*a380*/  IMAD.U32 R0, RZ, RZ, UR4 ;  /* 0x00000004ff007e24 */ /* 0x000fe2000f8e00ff */
[----:B------:R-:W-:-:S02]  /*a390*/  FMNMX.FTZ R15, R66, R15, !PT ;  /* 0x0000000f420f7209 */ /* 0x000fc40007810000 */
[----:B------:R-:W-:Y:S02]  /*a3a0*/  FSEL R70, R70, -INF , P2 ;  /* 0xff80000046467808 */ /* 0x000fe40001000000 */
[----:B------:R-:W-:Y:S02]  /*a3b0*/  FSEL R71, R71, -INF , P1 ;  /* 0xff80000047477808 */ /* 0x000fe40000800000 */
[C---:B------:R-:W-:Y:S02]  /*a3c0*/  ISETP.GT.AND P1, PT, R51.reuse, RZ, PT ;  /* 0x000000ff3300720c */ /* 0x040fe40003f24270 */
[C---:B------:R-:W-:Y:S02]  /*a3d0*/  ISETP.GT.AND P2, PT, R51.reuse, 0x1, PT ;  /* 0x000000013300780c */ /* 0x040fe40003f44270 */
[----:B------:R-:W-:Y:S02]  /*a3e0*/  FMNMX.FTZ R15, R76, R15, !PT ;  /* 0x0000000f4c0f7209 */ /* 0x000fe40007810000 */
[----:B------:R-:W-:-:S02]  /*a3f0*/  ISETP.GT.AND P3, PT, R51, 0x8, PT ;  /* 0x000000083300780c */ /* 0x000fc40003f64270 */
[----:B------:R-:W-:Y:S02]  /*a400*/  FSEL R39, R24, -INF , P1 ;  /* 0xff80000018277808 */ /* 0x000fe40000800000 */
[----:B------:R-:W-:Y:S02]  /*a410*/  FSEL R35, R25, -INF , P2 ;  /* 0xff80000019237808 */ /* 0x000fe40001000000 */
[----:B------:R-:W-:Y:S02]  /*a420*/  FMNMX.FTZ R94, R70, R15, !PT ;  /* 0x0000000f465e7209 */ /* 0x000fe40007810000 */
[----:B------:R-:W-:Y:S02]  /*a430*/  ISETP.GT.AND P1, PT, R51, 0x9, PT ;  /* 0x000000093300780c */ /* 0x000fe40003f24270 */
[----:B------:R-:W-:Y:S02]  /*a440*/  FSEL R27, R28, -INF , P3 ;  /* 0xff8000001c1b7808 */ /* 0x000fe40001800000 */
[----:B------:R-:W-:-:S02]  /*a450*/  FMNMX.FTZ R8, R39, R35, !PT ;  /* 0x0000002327087209 */ /* 0x000fc40007810000 */
[----:B------:R-:W-:Y:S02]  /*a460*/  FMNMX.FTZ R94, R71, R94, !PT ;  /* 0x0000005e475e7209 */ /* 0x000fe40007810000 */
[----:B------:R-:W-:Y:S02]  /*a470*/  ISETP.GT.AND P2, PT, R51, 0x10, PT ;  /* 0x000000103300780c */ /* 0x000fe40003f44270 */
[----:B------:R-:W-:Y:S01]  /*a480*/  FSEL R29, R29, -INF , P1 ;  /* 0xff8000001d1d7808 */ /* 0x000fe20000800000 */
[----:B------:R-:W1:Y:S01]  /*a490*/  SHFL.BFLY PT, R5, R94, 0x2, 0x1f ;  /* 0x0c401f005e057f89 */ /* 0x000e6200000e0000 */
        /* <DEDUP_REMOVED lines=19> */
[----:B-1----:R-:W-:Y:S02]  /*a5d0*/  FMNMX.FTZ R5, R94, R5, !PT ;  /* 0x000000055e057209 */ /* 0x002fe40007810000 */
[----:B------:R-:W-:-:S02]  /*a5e0*/  ISETP.GT.AND P2, PT, R51, 0x29, PT ;  /* 0x000000293300780c */ /* 0x000fc40003f44270 */
[----:B------:R-:W-:Y:S01]  /*a5f0*/  FSEL R43, R44, -INF , P1 ;  /* 0xff8000002c2b7808 */ /* 0x000fe20000800000 */
[----:B------:R-:W1:Y:S01]  /*a600*/  SHFL.BFLY PT, R96, R5, 0x1, 0x1f ;  /* 0x0c201f0005607f89 */ /* 0x000e6200000e0000 */
        /* <DEDUP_REMOVED lines=19> */
[----:B-1----:R-:W-:Y:S02]  /*a740*/  FMNMX.FTZ R3, R5, R96, !PT ;  /* 0x0000006005037209 */ /* 0x002fe40007810000 */
[----:B------:R-:W-:Y:S02]  /*a750*/  ISETP.GT.AND P1, PT, R51, 0x48, PT ;  /* 0x000000483300780c */ /* 0x000fe40003f24270 */
[----:B------:R-:W-:Y:S01]  /*a760*/  FSEL R57, R57, -INF , P2 ;  /* 0xff80000039397808 */ /* 0x000fe20001000000 */
[----:B------:R-:W-:Y:S01]  /*a770*/  FMUL.FTZ R5, R3, R0 ;  /* 0x0000000003057220 */ /* 0x000fe20000410000 */
[----:B------:R-:W-:-:S02]  /*a780*/  FMNMX.FTZ R32, R73, R28, !PT ;  /* 0x0000001c49207209 */ /* 0x000fc40007810000 */
[----:B------:R-:W-:Y:S02]  /*a790*/  ISETP.GT.AND P2, PT, R51, 0x49, PT ;  /* 0x000000493300780c */ /* 0x000fe40003f44270 */
[----:B------:R-:W-:Y:S02]  /*a7a0*/  FSEL R45, R60, -INF , P1 ;  /* 0xff8000003c2d7808 */ /* 0x000fe40000800000 */
[----:B------:R-:W-:Y:S02]  /*a7b0*/  FMNMX.FTZ R32, R57, R32, !PT ;  /* 0x0000002039207209 */ /* 0x000fe40007810000 */
[----:B------:R-:W-:Y:S02]  /*a7c0*/  FSETP.NEU.FTZ.AND P4, PT, R3, -INF , PT ;  /* 0xff8000000300780b */ /* 0x000fe40003f9d000 */
[----:B------:R-:W-:Y:S02]  /*a7d0*/  ISETP.GT.AND P1, PT, R51, 0x50, PT ;  /* 0x000000503300780c */ /* 0x000fe40003f24270 */
[----:B------:R-:W-:-:S02]  /*a7e0*/  FSEL R61, R61, -INF , P2 ;  /* 0xff8000003d3d7808 */ /* 0x000fc40001000000 */
[----:B------:R-:W-:Y:S02]  /*a7f0*/  FMNMX.FTZ R32, R45, R32, !PT ;  /* 0x000000202d207209 */ /* 0x000fe40007810000 */
[----:B------:R-:W-:Y:S02]  /*a800*/  FSEL R5, R5, RZ, P4 ;  /* 0x000000ff05057208 */ /* 0x000fe40002000000 */
[----:B------:R-:W-:Y:S02]  /*a810*/  ISETP.GT.AND P2, PT, R51, 0x51, PT ;  /* 0x000000513300780c */ /* 0x000fe40003f44270 */
[----:B------:R-:W-:Y:S01]  /*a820*/  FSEL R47, R64, -INF , P1 ;  /* 0xff800000402f7808 */ /* 0x000fe20000800000 */
[--C-:B------:R-:W-:Y:S01]  /*a830*/  FFMA.FTZ R36, R34, R0, -R5.reuse ;  /* 0x0000000022247223 */ /* 0x100fe20000010805 */
[----:B------:R-:W-:Y:S01]  /*a840*/  FMNMX.FTZ R32, R61, R32, !PT ;  /* 0x000000203d207209 */ /* 0x000fe20007810000 */
[-CC-:B------:R-:W-:Y:S01]  /*a850*/  FFMA.FTZ R157, R42, R0.reuse, -R5.reuse ;  /* 0x000000002a9d7223 */ /* 0x180fe20000010805 */
[----:B------:R-:W-:Y:S01]  /*a860*/  ISETP.GT.AND P1, PT, R51, 0x58, PT ;  /* 0x000000583300780c */ /* 0x000fe20003f24270 */
[-CC-:B------:R-:W-:Y:S01]  /*a870*/  FFMA.FTZ R201, R80, R0.reuse, -R5.reuse ;  /* 0x0000000050c97223 */ /* 0x180fe20000010805 */
[----:B------:R-:W-:Y:S01]  /*a880*/  FSEL R65, R65, -INF , P2 ;  /* 0xff80000041417808 */ /* 0x000fe20001000000 */
[--C-:B------:R-:W-:Y:S01]  /*a890*/  FFMA.FTZ R82, R82, R0, -R5.reuse ;  /* 0x0000000052527223 */ /* 0x100fe20000010805 */
[----:B------:R-:W-:Y:S01]  /*a8a0*/  FMNMX.FTZ R34, R47, R32, !PT ;  /* 0x000000202f227209 */ /* 0x000fe20007810000 */
[-CC-:B------:R-:W-:Y:S01]  /*a8b0*/  FFMA.FTZ R203, R84, R0.reuse, -R5.reuse ;  /* 0x0000000054cb7223 */ /* 0x180fe20000010805 */
[----:B------:R-:W-:Y:S01]  /*a8c0*/  ISETP.GT.AND P2, PT, R51, 0x59, PT ;  /* 0x000000593300780c */ /* 0x000fe20003f44270 */
        /* <DEDUP_REMOVED lines=8> */
[----:B------:R-:W1:Y:S01]  /*a950*/  MUFU.EX2 R8, R82 ;  /* 0x0000005200087308 */ /* 0x000e620000000800 */
[-CC-:B------:R-:W-:Y:S01]  /*a960*/  FFMA.FTZ R155, R92, R0.reuse, -R5.reuse ;  /* 0x000000005c9b7223 */ /* 0x180fe20000010805 */
[--C-:B------:R-:W-:Y:S01]  /*a970*/  FFMA.FTZ R159, R46, R0, -R5.reuse ;  /* 0x000000002e9f7223 */ /* 0x100fe20000010805 */
[----:B------:R-:W-:Y:S01]  /*a980*/  FMNMX.FTZ R42, R69, R34, !PT ;  /* 0x00000022452a7209 */ /* 0x000fe20007810000 */
[-CC-:B------:R-:W-:Y:S01]  /*a990*/  FFMA.FTZ R34, R4, R0.reuse, -R5.reuse ;  /* 0x0000000004227223 */ /* 0x180fe20000010805 */
[-CC-:B------:R-:W-:Y:S01]  /*a9a0*/  FFMA.FTZ R161, R50, R0.reuse, -R5.reuse ;  /* 0x0000000032a17223 */ /* 0x180fe20000010805 */
[-CC-:B------:R-:W-:Y:S01]  /*a9b0*/  FFMA.FTZ R40, R30, R0.reuse, -R5.reuse ;  /* 0x000000001e287223 */ /* 0x180fe20000010805 */
[-CC-:B------:R-:W-:Y:S01]  /*a9c0*/  FFMA.FTZ R163, R54, R0.reuse, -R5.reuse ;  /* 0x0000000036a37223 */ /* 0x180fe20000010805 */
[----:B------:R-:W2:Y:S01]  /*a9d0*/  SHFL.BFLY PT, R51, R42, 0x2, 0x1f ;  /* 0x0c401f002a337f89 */ /* 0x000ea200000e0000 */
[----:B------:R-:W-:Y:S01]  /*a9e0*/  MUFU.EX2 R203, R203 ;  /* 0x000000cb00cb7308 */ /* 0x000fe20000000800 */
[-CC-:B------:R-:W-:Y:S01]  /*a9f0*/  FFMA.FTZ R165, R58, R0.reuse, -R5.reuse ;  /* 0x000000003aa57223 */ /* 0x180fe20000010805 */
[-CC-:B------:R-:W-:Y:S01]  /*aa00*/  FFMA.FTZ R167, R62, R0.reuse, -R5.reuse ;  /* 0x000000003ea77223 */ /* 0x180fe20000010805 */
[-CC-:B------:R-:W-:Y:S01]  /*aa10*/  FFMA.FTZ R30, R78, R0.reuse, -R5.reuse ;  /* 0x000000004e1e7223 */ /* 0x180fe20000010805 */
[-CC-:B------:R-:W-:Y:S01]  /*aa20*/  FFMA.FTZ R169, R66, R0.reuse, -R5.reuse ;  /* 0x0000000042a97223 */ /* 0x180fe20000010805 */
[----:B------:R-:W-:-:S03]  /*aa30*/  FFMA.FTZ R171, R70, R0, -R5 ;  /* 0x0000000046ab7223 */ /* 0x000fc60000010805 */
[----:B------:R-:W-:Y:S01]  /*aa40*/  MUFU.EX2 R24, R86 ;  /* 0x0000005600187308 */ /* 0x000fe20000000800 */
[----:B-1----:R-:W-:Y:S01]  /*aa50*/  FADD.FTZ R48, R201, R8 ;  /* 0x00000008c9307221 */ /* 0x002fe20000010000 */
[----:B------:R-:W-:-:S06]  /*aa60*/  F2FP.BF16.F32.PACK_AB R201, R8, R201 ;  /* 0x000000c908c9723e */ /* 0x000fcc00000010ff */
[----:B------:R-:W-:Y:S01]  /*aa70*/  MUFU.EX2 R153, R153 ;  /* 0x0000009900997308 */ /* 0x000fe20000000800 */
[----:B--2---:R-:W-:-:S07]  /*aa80*/  FMNMX.FTZ R51, R42, R51, !PT ;  /* 0x000000332a337209 */ /* 0x004fce0007810000 */
[----:B------:R-:W-:Y:S01]  /*aa90*/  MUFU.EX2 R28, R90 ;  /* 0x0000005a001c7308 */ /* 0x000fe20000000800 */
[-CC-:B------:R-:W-:Y:S01]  /*aaa0*/  FFMA.FTZ R42, R38, R0.reuse, -R5.reuse ;  /* 0x00000000262a7223 */ /* 0x180fe20000010805 */
[-CC-:B------:R-:W-:Y:S01]  /*aab0*/  FFMA.FTZ R38, R76, R0.reuse, -R5.reuse ;  /* 0x000000004c267223 */ /* 0x180fe20000010805 */
[----:B------:R-:W1:Y:S05]  /*aac0*/  SHFL.BFLY PT, R4, R51, 0x1, 0x1f ;  /* 0x0c201f0033047f89 */ /* 0x000e6a00000e0000 */
[----:B------:R-:W-:Y:S08]  /*aad0*/  MUFU.EX2 R155, R155 ;  /* 0x0000009b009b7308 */ /* 0x000ff00000000800 */
[----:B------:R2:W-:Y:S08]  /*aae0*/  MUFU.EX2 R32, R36 ;  /* 0x0000002400207308 */ /* 0x0005f00000000800 */
[----:B------:R-:W-:Y:S01]  /*aaf0*/  MUFU.EX2 R157, R157 ;  /* 0x0000009d009d7308 */ /* 0x000fe20000000800 */
[-CC-:B--2---:R-:W-:Y:S01]  /*ab00*/  FFMA.FTZ R36, R26, R0.reuse, -R5.reuse ;  /* 0x000000001a247223 */ /* 0x184fe20000010805 */
[-CC-:B------:R-:W-:Y:S01]  /*ab10*/  FFMA.FTZ R26, R74, R0.reuse, -R5.reuse ;  /* 0x000000004a1a7223 */ /* 0x180fe20000010805 */
[----:B------:R-:W-:Y:S01]  /*ab20*/  FFMA.FTZ R5, R71, R0, -R5 ;  /* 0x0000000047057223 */ /* 0x000fe20000010805 */
[----:B-1----:R-:W-:-:S04]  /*ab30*/  FMNMX.FTZ R4, R51, R4, !PT ;  /* 0x0000000433047209 */ /* 0x002fc80007810000 */
[C---:B------:R-:W-:Y:S01]  /*ab40*/  FSETP.NEU.FTZ.AND P1, PT, R4.reuse, -INF , PT ;  /* 0xff8000000400780b */ /* 0x040fe20003f3d000 */
[----:B------:R-:W-:Y:S01]  /*ab50*/  FMUL.FTZ R44, R4, R0 ;  /* 0x00000000042c7220 */ /* 0x000fe20000410000 */
[----:B------:R-:W-:Y:S04]  /*ab60*/  MUFU.EX2 R34, R34 ;  /* 0x0000002200227308 */ /* 0x000fe80000000800 */
[----:B------:R-:W-:-:S04]  /*ab70*/  FSEL R44, R44, RZ, P1 ;  /* 0x000000ff2c2c7208 */ /* 0x000fc80000800000 */
        /* <DEDUP_REMOVED lines=24> */
[----:B------:R-:W2:Y:S01]  /*ad00*/  MUFU.EX2 R27, R27 ;  /* 0x0000001b001b7308 */ /* 0x000ea20000000800 */
[-CC-:B------:R-:W-:Y:S01]  /*ad10*/  FFMA.FTZ R65, R65, R0.reuse, -R44.reuse ;  /* 0x0000000041417223 */ /* 0x180fe2000001082c */
[-CC-:B------:R-:W-:Y:S01]  /*ad20*/  FFMA.FTZ R49, R49, R0.reuse, -R44.reuse ;  /* 0x0000000031317223 */ /* 0x180fe2000001082c */
[----:B------:R-:W-:-:S05]  /*ad30*/  FFMA.FTZ R44, R69, R0, -R44 ;  /* 0x00000000452c7223 */ /* 0x000fca000001082c */
[----:B------:R2:W3:Y:S01]  /*ad40*/  MUFU.EX2 R202, R29 ;  /* 0x0000001d00ca7308 */ /* 0x0004e20000000800 */
[----:B-1----:R-:W-:Y:S01]  /*ad50*/  FADD.FTZ R46, R39, R200 ;  /* 0x000000c8272e7221 */ /* 0x002fe20000010000 */
[----:B------:R-:W-:-:S06]  /*ad60*/  F2FP.BF16.F32.PACK_AB R200, R200, R39 ;  /* 0x00000027c8c8723e */ /* 0x000fcc00000010ff */
[----:B------:R1:W4:Y:S01]  /*ad70*/  MUFU.EX2 R152, R15 ;  /* 0x0000000f00987308 */ /* 0x0003220000000800 */
[----:B--2---:R-:W-:-:S07]  /*ad80*/  FADD.FTZ R29, R27, R46 ;  /* 0x0000002e1b1d7221 */ /* 0x004fce0000010000 */
[----:B------:R-:W2:Y:S01]  /*ad90*/  MUFU.EX2 R33, R33 ;  /* 0x0000002100217308 */ /* 0x000ea20000000800 */
[----:B-1----:R-:W-:Y:S01]  /*ada0*/  FADD.FTZ R15, R203, R48 ;  /* 0x00000030cb0f7221 */ /* 0x002fe20000010000 */
[----:B---3--:R-:W-:Y:S01]  /*adb0*/  FADD.FTZ R29, R202, R29 ;  /* 0x0000001dca1d7221 */ /* 0x008fe20000010000 */
[C---:B------:R-:W-:Y:S02]  /*adc0*/  F2FP.BF16.F32.PACK_AB R203, R24.reuse, R203 ;  /* 0x000000cb18cb723e */ /* 0x040fe400000010ff */
[----:B------:R-:W-:Y:S01]  /*add0*/  FADD.FTZ R46, R24, R15 ;  /* 0x0000000f182e7221 */ /* 0x000fe20000010000 */
[----:B------:R-:W-:Y:S01]  /*ade0*/  VIADD R15, R9, 0x22840 ;  /* 0x00022840090f7836 */ /* 0x000fe20000000000 */
[----:B------:R-:W-:Y:S01]  /*adf0*/  F2FP.BF16.F32.PACK_AB R202, R202, R27 ;  /* 0x0000001bcaca723e */ /* 0x000fe200000010ff */
[----:B------:R-:W1:Y:S01]  /*ae00*/  MUFU.EX2 R25, R25 ;  /* 0x0000001900197308 */ /* 0x000e620000000800 */
[----:B------:R-:W-:Y:S01]  /*ae10*/  FADD.FTZ R35, R153, R46 ;  /* 0x0000002e99237221 */ /* 0x000fe20000010000 */
[----:B----4-:R-:W-:Y:S01]  /*ae20*/  FADD.FTZ R46, R152, R29 ;  /* 0x0000001d982e7221 */ /* 0x010fe20000010000 */
[----:B0-----:R-:W-:-:S02]  /*ae30*/  PRMT R15, R75, 0x654, R15 ;  /* 0x000006544b0f7816 */ /* 0x001fc4000000000f */
[C---:B------:R-:W-:Y:S01]  /*ae40*/  FADD.FTZ R48, R28.reuse, R35 ;  /* 0x000000231c307221 */ /* 0x040fe20000010000 */
[----:B------:R-:W-:Y:S01]  /*ae50*/  F2FP.BF16.F32.PACK_AB R153, R28, R153 ;  /* 0x000000991c99723e */ /* 0x000fe200000010ff */
[----:B------:R1:W-:Y:S01]  /*ae60*/  SYNCS.ARRIVE.TRANS64.RED.A1T0 RZ, [R15+URZ], RZ ;  /* 0x000000ff0fff79a7 */ /* 0x0003e2000810043f */
[----:B------:R-:W0:Y:S01]  /*ae70*/  MUFU.EX2 R154, R37 ;  /* 0x00000025009a7308 */ /* 0x000e220000000800 */
[----:B--2---:R-:W-:Y:S01]  /*ae80*/  FADD.FTZ R46, R33, R46 ;  /* 0x0000002e212e7221 */ /* 0x004fe20000010000 */
[----:B------:R-:W-:Y:S01]  /*ae90*/  FADD.FTZ R29, R155, R48 ;  /* 0x000000309b1d7221 */ /* 0x000fe20000010000 */
[C---:B------:R-:W-:Y:S02]  /*aea0*/  F2FP.BF16.F32.PACK_AB R155, R32.reuse, R155 ;  /* 0x0000009b209b723e */ /* 0x040fe400000010ff */
[----:B------:R-:W-:Y:S01]  /*aeb0*/  F2FP.BF16.F32.PACK_AB R152, R33, R152 ;  /* 0x000000982198723e */ /* 0x000fe200000010ff */
[----:B------:R-:W-:Y:S02]  /*aec0*/  FADD.FTZ R48, R32, R29 ;  /* 0x0000001d20307221 */ /* 0x000fe40000010000 */
[----:B------:R-:W2:Y:S01]  /*aed0*/  MUFU.EX2 R31, R31 ;  /* 0x0000001f001f7308 */ /* 0x000ea20000000800 */
[----:B-1----:R-:W-:Y:S01]  /*aee0*/  FADD.FTZ R15, R25, R46 ;  /* 0x0000002e190f7221 */ /* 0x002fe20000010000 */
[----:B------:R-:W-:Y:S01]  /*aef0*/  FADD.FTZ R29, R157, R48 ;  /* 0x000000309d1d7221 */ /* 0x000fe20000010000 */
[----:B------:R-:W-:-:S03]  /*af00*/  F2FP.BF16.F32.PACK_AB R157, R34, R157 ;  /* 0x0000009d229d723e */ /* 0x000fc600000010ff */
[----:B------:R-:W-:Y:S02]  /*af10*/  FADD.FTZ R48, R34, R29 ;  /* 0x0000001d22307221 */ /* 0x000fe40000010000 */
[----:B------:R-:W1:Y:S01]  /*af20*/  MUFU.EX2 R156, R41 ;  /* 0x00000029009c7308 */ /* 0x000e620000000800 */
[C---:B0-----:R-:W-:Y:S01]  /*af30*/  FADD.FTZ R46, R154.reuse, R15 ;  /* 0x0000000f9a2e7221 */ /* 0x041fe20000010000 */
[----:B------:R-:W-:Y:S01]  /*af40*/  FADD.FTZ R29, R159, R48 ;  /* 0x000000309f1d7221 */ /* 0x000fe20000010000 */
[----:B------:R-:W-:-:S05]  /*af50*/  F2FP.BF16.F32.PACK_AB R154, R154, R25 ;  /* 0x000000199a9a723e */ /* 0x000fca00000010ff */
        /* <DEDUP_REMOVED lines=57> */
[----:B------:R-:W-:Y:S01]  /*b2f0*/  MUFU.EX2 R49, R49 ;  /* 0x0000003100317308 */ /* 0x000fe20000000800 */
[C---:B0-----:R-:W-:Y:S01]  /*b300*/  FADD.FTZ R8, R168.reuse, R15 ;  /* 0x0000000fa8087221 */ /* 0x041fe20000010000 */
[----:B------:R-:W-:-:S06]  /*b310*/  F2FP.BF16.F32.PACK_AB R168, R168, R47 ;  /* 0x0000002fa8a8723e */ /* 0x000fcc00000010ff */
[----:B------:R-:W0:Y:S01]  /*b320*/  MUFU.EX2 R171, R171 ;  /* 0x000000ab00ab7308 */ /* 0x000e220000000800 */
[C---:B--2---:R-:W-:Y:S01]  /*b330*/  FADD.FTZ R26, R38.reuse, R25 ;  /* 0x00000019261a7221 */ /* 0x044fe20000010000 */
[----:B------:R-:W-:-:S06]  /*b340*/  F2FP.BF16.F32.PACK_AB R169, R38, R169 ;  /* 0x000000a926a9723e */ /* 0x000fcc00000010ff */
[----:B------:R-:W1:Y:S08]  /*b350*/  MUFU.EX2 R44, R44 ;  /* 0x0000002c002c7308 */ /* 0x000e700000000800 */
[----:B------:R2:W3:Y:S01]  /*b360*/  MUFU.EX2 R24, R5 ;  /* 0x0000000500187308 */ /* 0x0004e20000000800 */
[----:B0-----:R-:W-:Y:S01]  /*b370*/  FADD.FTZ R15, R171, R26 ;  /* 0x0000001aab0f7221 */ /* 0x001fe20000010000 */
[----:B--2---:R-:W-:Y:S01]  /*b380*/  FADD.FTZ R5, R49, R8 ;  /* 0x0000000831057221 */ /* 0x004fe20000010000 */
[----:B-1----:R-:W-:-:S03]  /*b390*/  F2FP.BF16.F32.PACK_AB R170, R44, R49 ;  /* 0x000000312caa723e */ /* 0x002fc600000010ff */
[----:B------:R-:W-:Y:S01]  /*b3a0*/  FADD.FTZ R8, R44, R5 ;  /* 0x000000052c087221 */ /* 0x000fe20000010000 */
[C---:B---3--:R-:W-:Y:S01]  /*b3b0*/  FADD.FTZ R5, R24.reuse, R15 ;  /* 0x0000000f18057221 */ /* 0x048fe20000010000 */
[----:B------:R-:W-:Y:S01]  /*b3c0*/  F2FP.BF16.F32.PACK_AB R171, R24, R171 ;  /* 0x000000ab18ab723e */ /* 0x000fe200000010ff */
[----:B------:R-:W-:Y:S06]  /*b3d0*/  @!P0 BRA `(.L_x_5272) ;  /* 0x0000000000048947 */ /* 0x000fec0003800000 */
[----:B------:R-:W-:Y:S01]  /*b3e0*/  BPT.TRAP 0x1 ;  /* 0x000000040000795c */ /* 0x000fe20000300000 */
.L_x_5272:
[----:B------:R0:W1:Y:S01]  /*b3f0*/  SYNCS.PHASECHK.TRANS64.TRYWAIT P1, [R9+URZ+0x22850], R72 ;  /* 0x02285048090075a7 */ /* 0x000062000802017f */
[----:B------:R-:W-:Y:S05]  /*b400*/  @!P0 BRA `(.L_x_5273) ;  /* 0x0000000000048947 */ /* 0x000fea0003800000 */
[----:B------:R-:W-:Y:S01]  /*b410*/  BPT.TRAP 0x1 ;  /* 0x000000040000795c */ /* 0x000fe20000300000 */
.L_x_5273:
[----:B------:R-:W-:Y:S04]  /*b420*/  BSSY B0, `(.L_x_5274) ;  /* 0x0000004000007945 */ /* 0x000fe80003800000 */
[----:B-1----:R-:W-:Y:S05]  /*b430*/  @P1 BRA `(.L_x_5275) ;  /* 0x0000000000081947 */ /* 0x002fea0003800000 */
[----:B------:R-:W1:Y:S02]  /*b440*/  SYNCS.PHASECHK.TRANS64.TRYWAIT P1, [R9+URZ+0x22850], R72 ;  /* 0x02285048090075a7 */ /* 0x000e64000802017f */
[----:B-1----:R-:W-:Y:S05]  /*b450*/  @!P1 BRA `(.L_x_5276) ;  /* 0x0000010400dc9947 */ /* 0x002fea0003800000 */
.L_x_5275:
[----:B------:R-:W-:Y:S05]  /*b460*/  BSYNC B0 ;  /* 0x0000000000007941 */ /* 0x000fea0003800000 */
.L_x_5274:
        /* <DEDUP_REMOVED lines=53> */
.L_x_5277:
[----:B------:R-:W2:Y:S01]  /*b7c0*/  LDL R154, [R1+0x4] ;  /* 0x00000400019a7983 */ /* 0x000ea20000100800 */
[----:B------:R-:W0:Y:S02]  /*b7d0*/  LDC R14, c[0x0][0x448] ;  /* 0x00011200ff0e7b82 */ /* 0x000e240000000800 */
[----:B0-----:R-:W-:-:S13]  /*b7e0*/  ISETP.NE.AND P1, PT, R14, 0x1, PT ;  /* 0x000000010e00780c */ /* 0x001fda0003f25270 */
[----:B------:R-:W0:Y:S08]  /*b7f0*/  @P1 LDC R14, c[0x0][0x44c] ;  /* 0x00011300ff0e1b82 */ /* 0x000e300000000800 */
[----:B------:R-:W1:Y:S01]  /*b800*/  @P1 LDC R153, c[0x0][0x450] ;  /* 0x00011400ff991b82 */ /* 0x000e620000000800 */
[----:B------:R-:W3:Y:S01]  /*b810*/  S2R R152, SR_CgaCtaId ;  /* 0x0000000000987919 */ /* 0x000ee20000008800 */
[----:B------:R-:W-:-:S02]  /*b820*/  IMAD.MOV.U32 R15, RZ, RZ, R223 ;  /* 0x000000ffff0f7224 */ /* 0x000fc400078e00df */
[----:B0-----:R-:W-:-:S05]  /*b830*/  @P1 IMAD.HI.U32 R14, R223, R14, RZ ;  /* 0x0000000edf0e1227 */ /* 0x001fca00078e00ff */
[----:B-1----:R-:W-:Y:S01]  /*b840*/  @P1 SHF.R.U32.HI R15, RZ, R153, R14 ;  /* 0x00000099ff0f1219 */ /* 0x002fe2000001160e */
[----:B------:R-:W-:-:S05]  /*b850*/  VIADD R9, R9, 0x22860 ;  /* 0x0002286009097836 */ /* 0x000fca0000000000 */
[----:B---3--:R-:W-:-:S04]  /*b860*/  PRMT R9, R152, 0x654, R9 ;  /* 0x0000065498097816 */ /* 0x008fc80000000009 */
[----:B------:R0:W-:Y:S02]  /*b870*/  SYNCS.ARRIVE.TRANS64.RED.A1T0 RZ, [R9+URZ], RZ ;  /* 0x000000ff09ff79a7 */ /* 0x0001e4000810043f */
[----:B0-----:R-:W-:Y:S01]  /*b880*/  VIADD R9, R172, 0xfffffffe ;  /* 0xfffffffeac097836 */ /* 0x001fe20000000000 */
[----:B--2---:R-:W-:-:S05]  /*b890*/  IADD3 R14, R15, R154, -R220 ;  /* 0x0000009a0f0e7210 */ /* 0x004fca0007ffe8dc */
[----:B------:R-:W-:-:S05]  /*b8a0*/  IMAD.HI R14, R14, 0x2aaaaaab, RZ ;  /* 0x2aaaaaab0e0e7827 */ /* 0x000fca00078e02ff */
[----:B------:R-:W-:-:S04]  /*b8b0*/  SHF.R.U32.HI R15, RZ, 0x1f, R14 ;  /* 0x0000001fff0f7819 */ /* 0x000fc8000001160e */
[----:B------:R-:W-:-:S04]  /*b8c0*/  LEA.HI.SX32 R15, R14, R15, 0x1c ;  /* 0x0000000f0e0f7211 */ /* 0x000fc800078fe2ff */
[----:B------:R-:W-:-:S05]  /*b8d0*/  VIMNMX R152, RZ, R15, !PT ;  /* 0x0000000fff987248 */ /* 0x000fca0007fe0100 */
[----:B------:R0:W-:Y:S01]  /*b8e0*/  STL [R1], R152 ;  /* 0x0000009801007387 */ /* 0x0001e20000100800 */
[----:B------:R-:W-:-:S13]  /*b8f0*/  ISETP.GE.AND P1, PT, R9, R152, PT ;  /* 0x000000980900720c */ /* 0x000fda0003f26270 */
[----:B0-----:R-:W-:Y:S05]  /*b900*/  @!P1 BRA `(.L_x_5278) ;  /* 0x0000002400c49947 */ /* 0x001fea0003800000 */
[----:B------:R-:W-:Y:S02]  /*b910*/  IMAD.MOV.U32 R201, RZ, RZ, R3 ;  /* 0x000000ffffc97224 */ /* 0x000fe400078e0003 */
[----:B------:R-:W-:-:S07]  /*b920*/  IMAD.MOV.U32 R200, RZ, RZ, R4 ;  /* 0x000000ffffc87224 */ /* 0x000fce00078e0004 */
.L_x_5290:
[----:B------:R-:W-:Y:S01]  /*b930*/  VIADD R22, R22, 0x1 ;  /* 0x0000000116167836 */ /* 0x000fe20000000000 */
[----:B------:R-:W-:Y:S05]  /*b940*/  YIELD ;  /* 0x0000000000007946 */ /* 0x000fea0003800000 */
[----:B------:R-:W-:-:S04]  /*b950*/  ISETP.NE.AND P1, PT, R22, 0x2, PT ;  /* 0x000000021600780c */ /* 0x000fc80003f25270 */
[----:B------:R-:W-:Y:S02]  /*b960*/  SEL R0, RZ, 0x1, P1 ;  /* 0x00000001ff007807 */ /* 0x000fe40000800000 */
[----:B------:R-:W-:Y:S02]  /*b970*/  SEL R22, R22, RZ, P1 ;  /* 0x000000ff16167207 */ /* 0x000fe40000800000 */
[----:B------:R-:W-:Y:S01]  /*b980*/  LOP3.LUT R207, R207, R0, RZ, 0x3c, !PT ;  /* 0x00000000cfcf7212 */ /* 0x000fe200078e3cff */
[----:B------:R-:W-:Y:S06]  /*b990*/  @!P0 BRA `(.L_x_5279) ;  /* 0x0000000000048947 */ /* 0x000fec0003800000 */
[----:B------:R-:W-:Y:S01]  /*b9a0*/  BPT.TRAP 0x1 ;  /* 0x000000040000795c */ /* 0x000fe20000300000 */
.L_x_5279:
[----:B------:R-:W-:Y:S01]  /*b9b0*/  IMAD R14, R22, 0x8, R19 ;  /* 0x00000008160e7824 */ /* 0x000fe200078e0213 */
[----:B------:R-:W-:-:S04]  /*b9c0*/  SHF.L.U32 R15, R207, 0x1f, RZ ;  /* 0x0000001fcf0f7819 */ /* 0x000fc800000006ff */
[----:B------:R0:W1:Y:S01]  /*b9d0*/  SYNCS.PHASECHK.TRANS64.TRYWAIT P1, [R14+URZ+0x22830], R15 ;  /* 0x0228300f0e0075a7 */ /* 0x000062000802017f */
[----:B------:R-:W-:Y:S05]  /*b9e0*/  @!P0 BRA `(.L_x_5280) ;  /* 0x0000000000048947 */ /* 0x000fea0003800000 */
[----:B------:R-:W-:Y:S01]  /*b9f0*/  BPT.TRAP 0x1 ;  /* 0x000000040000795c */ /* 0x000fe20000300000 */
.L_x_5280:
[----:B------:R-:W-:Y:S02]  /*ba00*/  IMAD R156, R22, 0x300, R222 ;  /* 0x00000300169c7824 */ /* 0x000fe400078e02de */
[----:B------:R-:W-:Y:S01]  /*ba10*/  IMAD.MOV.U32 R157, RZ, RZ, 0x40000040 ;  /* 0x40000040ff9d7424 */ /* 0x000fe200078e00ff */
[----:B-1----:R-:W-:Y:S06]  /*ba20*/  @P1 BRA `(.L_x_5281) ;  /* 0x0000000000081947 */ /* 0x002fec0003800000 */
[----:B------:R-:W1:Y:S02]  /*ba30*/  SYNCS.PHASECHK.TRANS64.TRYWAIT P1, [R14+URZ+0x22830], R15 ;  /* 0x0228300f0e0075a7 */ /* 0x000e64000802017f */
[----:B-1----:R-:W-:Y:S05]  /*ba40*/  @!P1 BRA `(.L_x_5282) ;  /* 0x0000010000749947 */ /* 0x002fea0003800000 */
.L_x_5281:
        /* <DEDUP_REMOVED lines=41> */
.L_x_5283:
[----:B------:R-:W3:Y:S01]  /*bce0*/  LDL R0, [R1+0x10] ;  /* 0x0000100001007983 */ /* 0x000ee20000100800 */
[----:B------:R-:W4:Y:S03]  /*bcf0*/  LDC R3, c[0x0][0x448] ;  /* 0x00011200ff037b82 */ /* 0x000f260000000800 */
[----:B------:R-:W5:Y:S04]  /*bd00*/  LDL R203, [R1+0x18] ;  /* 0x0000180001cb7983 */ /* 0x000f680000100800 */
[----:B------:R-:W2:Y:S01]  /*bd10*/  LDL R202, [R1+0x4] ;  /* 0x0000040001ca7983 */ /* 0x000ea20000100800 */
[----:B----4-:R-:W-:-:S13]  /*bd20*/  ISETP.NE.AND P1, PT, R3, 0x1, PT ;  /* 0x000000010300780c */ /* 0x010fda0003f25270 */
[----:B------:R-:W4:Y:S08]  /*bd30*/  @P1 LDC R4, c[0x0][0x44c] ;  /* 0x00011300ff041b82 */ /* 0x000f300000000800 */
[----:B------:R-:W0:Y:S01]  /*bd40*/  @P1 LDC R3, c[0x0][0x450] ;  /* 0x00011400ff031b82 */ /* 0x000e220000000800 */
[----:B---3--:R-:W-:-:S04]  /*bd50*/  IMAD.IADD R0, R0, 0x1, R223 ;  /* 0x0000000100007824 */ /* 0x008fc800078e02df */
[----:B----4-:R-:W-:-:S05]  /*bd60*/  @P1 IMAD.HI.U32 R4, R0, R4, RZ ;  /* 0x0000000400041227 */ /* 0x010fca00078e00ff */
[----:B0-----:R-:W-:-:S05]  /*bd70*/  @P1 SHF.R.U32.HI R0, RZ, R3, R4 ;  /* 0x00000003ff001219 */ /* 0x001fca0000011604 */
[----:B------:R-:W-:Y:S04]  /*bd80*/  SHFL.IDX PT, R4, R0, RZ, 0x1c1f ;  /* 0x001c1fff00047589 */ /* 0x000fe800000e0000 */
[----:B------:R-:W0:Y:S01]  /*bd90*/  SHFL.IDX PT, R0, R0, 0x1, 0x1c1f ;  /* 0x003c1f0000007f89 */ /* 0x000e2200000e0000 */
[----:B------:R-:W-:-:S04]  /*bda0*/  IMAD.MOV.U32 R3, RZ, RZ, -0x60 ;  /* 0xffffffa0ff037424 */ /* 0x000fc800078e00ff */
[----:B------:R-:W-:-:S04]  /*bdb0*/  IMAD R3, R9, R3, 0x1 ;  /* 0x0000000109037424 */ /* 0x000fc800078e0203 */
[----:B-----5:R-:W-:-:S05]  /*bdc0*/  IMAD R3, R203, -0x2, R3 ;  /* 0xfffffffecb037824 */ /* 0x020fca00078e0203 */
[----:B--2---:R-:W-:-:S05]  /*bdd0*/  IADD3 R3, -R220, R3, R202 ;  /* 0x00000003dc037210 */ /* 0x004fca0007ffe1ca */
[----:B0-----:R-:W-:-:S05]  /*bde0*/  IMAD.IADD R0, R3, 0x1, R0 ;  /* 0x0000000103007824 */ /* 0x001fca00078e0200 */
[----:B------:R-:W-:-:S04]  /*bdf0*/  ISETP.GT.AND P6, PT, R0, RZ, PT ;  /* 0x000000ff0000720c */ /* 0x000fc80003fc4270 */
[----:B------:R-:W-:Y:S02]  /*be00*/  FSEL R154, R154, -INF , P6 ;  /* 0xff8000009a9a7808 */ /* 0x000fe40003000000 */
[----:B------:R-:W-:-:S04]  /*be10*/  ISETP.GT.AND P6, PT, R0, 0x1, PT ;  /* 0x000000010000780c */ /* 0x000fc80003fc4270 */
        /* <DEDUP_REMOVED lines=43> */
[----:B------:R-:W-:Y:S02]  /*c0d0*/  ISETP.GT.AND P6, PT, R0, 0x59, PT ;  /* 0x000000590000780c */ /* 0x000fe40003fc4270 */
        /* <DEDUP_REMOVED lines=22> */
[----:B------:R-:W-:Y:S02]  /*c240*/  FSEL R199, R199, -INF , P6 ;  /* 0xff800000c7c77808 */ /* 0x000fe40003000000 */
[----:B------:R-:W-:-:S04]  /*c250*/  FMNMX.FTZ R0, R198, R0, !PT ;  /* 0x00000000c6007209 */ /* 0x000fc80007810000 */
[----:B------:R-:W-:Y:S01]  /*c260*/  FMNMX.FTZ R0, R199, R0, !PT ;  /* 0x00000000c7007209 */ /* 0x000fe20007810000 */
[----:B------:R-:W-:-:S04]  /*c270*/  IMAD.IADD R4, R3, 0x1, R4 ;  /* 0x0000000103047824 */ /* 0x000fc800078e0204 */
[----:B------:R-:W0:Y:S02]  /*c280*/  SHFL.BFLY PT, R3, R0, 0x2, 0x1f ;  /* 0x0c401f0000037f89 */ /* 0x000e2400000e0000 */
[----:B0-----:R-:W-:-:S05]  /*c290*/  FMNMX.FTZ R3, R0, R3, !PT ;  /* 0x0000000300037209 */ /* 0x001fca0007810000 */
[----:B------:R-:W0:Y:S01]  /*c2a0*/  SHFL.BFLY PT, R0, R3, 0x1, 0x1f ;  /* 0x0c201f0003007f89 */ /* 0x000e2200000e0000 */
[C---:B------:R-:W-:Y:S02]  /*c2b0*/  ISETP.GT.AND P4, PT, R4.reuse, RZ, PT ;  /* 0x000000ff0400720c */ /* 0x040fe40003f84270 */
[C---:B------:R-:W-:Y:S02]  /*c2c0*/  ISETP.GT.AND P3, PT, R4.reuse, 0x1, PT ;  /* 0x000000010400780c */ /* 0x040fe40003f64270 */
[C---:B------:R-:W-:Y:S02]  /*c2d0*/  ISETP.GT.AND P2, PT, R4.reuse, 0x8, PT ;  /* 0x000000080400780c */ /* 0x040fe40003f44270 */
[----:B0-----:R-:W-:Y:S02]  /*c2e0*/  FMNMX.FTZ R3, R3, R0, !PT ;  /* 0x0000000003037209 */ /* 0x001fe40007810000 */
[----:B------:R-:W0:Y:S01]  /*c2f0*/  LDC R0, c[0x0][0x988] ;  /* 0x00026200ff007b82 */ /* 0x000e220000000800 */
[----:B------:R-:W-:-:S02]  /*c300*/  ISETP.GT.AND P1, PT, R4, 0x9, PT ;  /* 0x000000090400780c */ /* 0x000fc40003f24270 */
[----:B------:R-:W-:Y:S02]  /*c310*/  LOP3.LUT R23, R23, 0xfffffeff, RZ, 0xc0, !PT ;  /* 0xfffffeff17177812 */ /* 0x000fe400078ec0ff */
[----:B------:R-:W-:Y:S02]  /*c320*/  FSEL R152, R152, -INF , P4 ;  /* 0xff80000098987808 */ /* 0x000fe40002000000 */
[----:B------:R-:W-:Y:S02]  /*c330*/  FSEL R202, R153, -INF , P3 ;  /* 0xff80000099ca7808 */ /* 0x000fe40001800000 */
[----:B------:R-:W-:Y:S02]  /*c340*/  FSEL R156, R156, -INF , P2 ;  /* 0xff8000009c9c7808 */ /* 0x000fe40001000000 */
[----:B------:R-:W-:Y:S02]  /*c350*/  FSEL R203, R157, -INF , P1 ;  /* 0xff8000009dcb7808 */ /* 0x000fe40000800000 */
[----:B------:R-:W-:-:S02]  /*c360*/  @P0 LOP3.LUT R23, R23, 0x100, RZ, 0xfc, !PT ;  /* 0x0000010017170812 */ /* 0x000fc400078efcff */
[C---:B------:R-:W-:Y:S02]  /*c370*/  ISETP.GT.AND P4, PT, R4.reuse, 0x10, PT ;  /* 0x000000100400780c */ /* 0x040fe40003f84270 */
[C---:B------:R-:W-:Y:S02]  /*c380*/  ISETP.GT.AND P3, PT, R4.reuse, 0x11, PT ;  /* 0x000000110400780c */ /* 0x040fe40003f64270 */
[C---:B------:R-:W-:Y:S02]  /*c390*/  ISETP.GT.AND P2, PT, R4.reuse, 0x18, PT ;  /* 0x000000180400780c */ /* 0x040fe40003f44270 */
[C---:B------:R-:W-:Y:S02]  /*c3a0*/  ISETP.GT.AND P1, PT, R4.reuse, 0x19, PT ;  /* 0x000000190400780c */ /* 0x040fe40003f24270 */
[C---:B------:R-:W-:Y:S01]  /*c3b0*/  FSETP.NEU.FTZ.AND P6, PT, R3.reuse, -INF , PT ;  /* 0xff8000000300780b */ /* 0x040fe20003fdd000 */
[----:B0-----:R-:W-:Y:S01]  /*c3c0*/  FMUL.FTZ R153, R3, R0 ;  /* 0x0000000003997220 */ /* 0x001fe20000410000 */
[----:B------:R-:W-:-:S02]  /*c3d0*/  ISETP.GT.AND P0, PT, R4, 0x41, PT ;  /* 0x000000410400780c */ /* 0x000fc40003f04270 */
[----:B------:R-:W-:Y:S02]  /*c3e0*/  FSEL R160, R160, -INF , P4 ;  /* 0xff800000a0a07808 */ /* 0x000fe40002000000 */
[----:B------:R-:W-:Y:S02]  /*c3f0*/  FSEL R161, R161, -INF , P3 ;  /* 0xff800000a1a17808 */ /* 0x000fe40001800000 */
[----:B------:R-:W-:Y:S02]  /*c400*/  FSEL R164, R164, -INF , P2 ;  /* 0xff800000a4a47808 */ /* 0x000fe40001000000 */
[----:B------:R-:W-:Y:S02]  /*c410*/  FSEL R165, R165, -INF , P1 ;  /* 0xff800000a5a57808 */ /* 0x000fe40000800000 */
[----:B------:R-:W-:Y:S02]  /*c420*/  FSEL R157, R3, RZ, P6 ;  /* 0x000000ff039d7208 */ /* 0x000fe40003000000 */
[----:B------:R-:W-:-:S02]  /*c430*/  ISETP.GT.AND P4, PT, R4, 0x20, PT ;  /* 0x000000200400780c */ /* 0x000fc40003f84270 */
[C---:B------:R-:W-:Y:S02]  /*c440*/  ISETP.GT.AND P3, PT, R4.reuse, 0x21, PT ;  /* 0x000000210400780c */ /* 0x040fe40003f64270 */
[C---:B------:R-:W-:Y:S02]  /*c450*/  ISETP.GT.AND P2, PT, R4.reuse, 0x28, PT ;  /* 0x000000280400780c */ /* 0x040fe40003f44270 */
[----:B------:R-:W-:Y:S02]  /*c460*/  ISETP.GT.AND P1, PT, R4, 0x29, PT ;  /* 0x000000290400780c */ /* 0x000fe40003f24270 */
[----:B------:R-:W-:Y:S01]  /*c470*/  FSEL R153, R153, RZ, P6 ;  /* 0x000000ff99997208 */ /* 0x000fe20003000000 */
[----:B------:R-:W-:Y:S01]  /*c480*/  FADD.FTZ R157, -R157, R201 ;  /* 0x000000c99d9d7221 */ /* 0x000fe20000010100 */
[----:B------:R-:W-:Y:S02]  /*c490*/  FSEL R168, R168, -INF , P4 ;  /* 0xff800000a8a87808 */ /* 0x000fe40002000000 */
[----:B------:R-:W-:-:S02]  /*c4a0*/  FSEL R169, R169, -INF , P3 ;  /* 0xff800000a9a97808 */ /* 0x000fc40001800000 */
[----:B------:R-:W-:Y:S02]  /*c4b0*/  FSEL R172, R172, -INF , P2 ;  /* 0xff800000acac7808 */ /* 0x000fe40001000000 */
[----:B------:R-:W-:Y:S01]  /*c4c0*/  FSEL R173, R173, -INF , P1 ;  /* 0xff800000adad7808 */ /* 0x000fe20000800000 */
[-CC-:B------:R-:W-:Y:S01]  /*c4d0*/  FFMA.FTZ R154, R154, R0.reuse, -R153.reuse ;  /* 0x000000009a9a7223 */ /* 0x180fe20000010899 */
[C---:B------:R-:W-:Y:S01]  /*c4e0*/  ISETP.GT.AND P4, PT, R4.reuse, 0x30, PT ;  /* 0x000000300400780c */ /* 0x040fe20003f84270 */
[----:B------:R-:W-:Y:S01]  /*c4f0*/  FFMA.FTZ R155, R155, R0, -R153 ;  /* 0x000000009b9b7223 */ /* 0x000fe20000010899 */
[C---:B------:R-:W-:Y:S02]  /*c500*/  ISETP.GT.AND P3, PT, R4.reuse, 0x31, PT ;  /* 0x000000310400780c */ /* 0x040fe40003f64270 */
[C---:B------:R-:W-:Y:S02]  /*c510*/  ISETP.GT.AND P2, PT, R4.reuse, 0x38, PT ;  /* 0x000000380400780c */ /* 0x040fe40003f44270 */
[----:B------:R-:W-:-:S02]  /*c520*/  ISETP.GT.AND P1, PT, R4, 0x39, PT ;  /* 0x000000390400780c */ /* 0x000fc40003f24270 */
[----:B------:R-:W-:Y:S01]  /*c530*/  LOP3.LUT R23, R23, 0xfffffdff, RZ, 0xc0, !PT ;  /* 0xfffffdff17177812 */ /* 0x000fe200078ec0ff */
[----:B------:R-:W-:Y:S01]  /*c540*/  FMUL.FTZ R157, R157, R0 ;  /* 0x000000009d9d7220 */ /* 0x000fe20000410000 */
[----:B------:R-:W-:Y:S02]  /*c550*/  FSEL R176, R176, -INF , P4 ;  /* 0xff800000b0b07808 */ /* 0x000fe40002000000 */
[----:B------:R-:W-:Y:S02]  /*c560*/  FSEL R177, R177, -INF , P3 ;  /* 0xff800000b1b17808 */ /* 0x000fe40001800000 */
[----:B------:R-:W-:Y:S02]  /*c570*/  @P0 LOP3.LUT R23, R23, 0x200, RZ, 0xfc, !PT ;  /* 0x0000020017170812 */ /* 0x000fe400078efcff */
[----:B------:R-:W-:Y:S02]  /*c580*/  FSEL R180, R180, -INF , P2 ;  /* 0xff800000b4b47808 */ /* 0x000fe40001000000 */
[----:B------:R-:W-:-:S02]  /*c590*/  FSEL R181, R181, -INF , P1 ;  /* 0xff800000b5b57808 */ /* 0x000fc40000800000 */
[C---:B------:R-:W-:Y:S02]  /*c5a0*/  ISETP.GT.AND P5, PT, R4.reuse, 0x49, PT ;  /* 0x000000490400780c */ /* 0x040fe40003fa4270 */
[C---:B------:R-:W-:Y:S02]  /*c5b0*/  ISETP.GT.AND P4, PT, R4.reuse, 0x50, PT ;  /* 0x000000500400780c */ /* 0x040fe40003f84270 */
[C---:B------:R-:W-:Y:S02]  /*c5c0*/  ISETP.GT.AND P3, PT, R4.reuse, 0x51, PT ;  /* 0x000000510400780c */ /* 0x040fe40003f64270 */
[C---:B------:R-:W-:Y:S02]  /*c5d0*/  ISETP.GT.AND P2, PT, R4.reuse, 0x58, PT ;  /* 0x000000580400780c */ /* 0x040fe40003f44270 */
[C---:B------:R-:W-:Y:S02]  /*c5e0*/  ISETP.GT.AND P1, PT, R4.reuse, 0x59, PT ;  /* 0x000000590400780c */ /* 0x040fe40003f24270 */
[----:B------:R-:W-:-:S02]  /*c5f0*/  ISETP.GT.AND P0, PT, R4, 0x40, PT ;  /* 0x000000400400780c */ /* 0x000fc40003f04270 */
[----:B------:R-:W-:Y:S01]  /*c600*/  ISETP.GT.AND P6, PT, R4, 0x48, PT ;  /* 0x000000480400780c */ /* 0x000fe20003fc4270 */
[----:B------:R-:W-:Y:S01]  /*c610*/  FFMA.FTZ R4, R178, R0, -R153 ;  /* 0x00000000b2047223 */ /* 0x000fe20000010899 */
[----:B------:R-:W-:Y:S08]  /*c620*/  MUFU.EX2 R154, R154 ;  /* 0x0000009a009a7308 */ /* 0x000ff00000000800 */
[----:B------:R-:W0:Y:S08]  /*c630*/  MUFU.EX2 R178, R157 ;  /* 0x0000009d00b27308 */ /* 0x000e300000000800 */
[----:B------:R-:W2:Y:S01]  /*c640*/  MUFU.EX2 R155, R155 ;  /* 0x0000009b009b7308 */ /* 0x000ea20000000800 */
[----:B0-----:R-:W-:Y:S01]  /*c650*/  FFMA.FTZ R5, R178, R5, R154 ;  /* 0x00000005b2057223 */ /* 0x001fe2000001009a */
[----:B--2---:R-:W-:-:S02]  /*c660*/  F2FP.BF16.F32.PACK_AB R157, R155, R154 ;  /* 0x0000009a9b9d723e */ /* 0x004fc400000010ff */
        /* <DEDUP_REMOVED lines=16> */
[----:B------:R-:W-:Y:S02]  /*c770*/  LOP3.LUT P0, RZ, R23, 0x200, RZ, 0xc0, !PT ;  /* 0x0000020017ff7812 */ /* 0x000fe4000780c0ff */
        /* <DEDUP_REMOVED lines=12> */
[----:B------:R-:W-:Y:S01]  /*c840*/  FMNMX.FTZ R154, R193, R154, !PT ;  /* 0x0000009ac19a7209 */ /* 0x000fe20007810000 */
[--C-:B------:R-:W-:Y:S01]  /*c850*/  FFMA.FTZ R162, R162, R0, -R153.reuse ;  /* 0x00000000a2a27223 */ /* 0x100fe20000010899 */
[----:B------:R-:W-:Y:S02]  /*c860*/  FSEL R197, R197, -INF , P1 ;  /* 0xff800000c5c57808 */ /* 0x000fe40000800000 */
[----:B------:R-:W-:Y:S01]  /*c870*/  FMNMX.FTZ R154, R196, R154, !PT ;  /* 0x0000009ac49a7209 */ /* 0x000fe20007810000 */
        /* <DEDUP_REMOVED lines=19> */
[----:B------:R-:W-:-:S02]  /*c9b0*/  FFMA.FTZ R199, R199, R0, -R153 ;  /* 0x00000000c7c77223 */ /* 0x000fc40000010899 */
[----:B------:R0:W-:Y:S02]  /*c9c0*/  MUFU.EX2 R153, R162 ;  /* 0x000000a200997308 */ /* 0x0001e40000000800 */
[----:B0-----:R-:W-:-:S05]  /*c9d0*/  FMNMX.FTZ R162, R197, R154, !PT ;  /* 0x0000009ac5a27209 */ /* 0x001fca0007810000 */
[----:B------:R-:W0:Y:S01]  /*c9e0*/  SHFL.BFLY PT, R154, R162, 0x2, 0x1f ;  /* 0x0c401f00a29a7f89 */ /* 0x000e2200000e0000 */
[----:B------:R-:W2:Y:S01]  /*c9f0*/  MUFU.EX2 R158, R158 ;  /* 0x0000009e009e7308 */ /* 0x000ea20000000800 */
[----:B0-----:R-:W-:-:S05]  /*ca00*/  FMNMX.FTZ R162, R162, R154, !PT ;  /* 0x0000009aa2a27209 */ /* 0x001fca0007810000 */
[----:B------:R-:W0:Y:S02]  /*ca10*/  SHFL.BFLY PT, R201, R162, 0x1, 0x1f ;  /* 0x0c201f00a2c97f89 */ /* 0x000e2400000e0000 */
[----:B------:R-:W-:Y:S01]  /*ca20*/  MUFU.EX2 R154, R167 ;  /* 0x000000a7009a7308 */ /* 0x000fe20000000800 */
[----:B------:R-:W-:-:S07]  /*ca30*/  FADD.FTZ R5, R155, R5 ;  /* 0x000000059b057221 */ /* 0x000fce0000010000 */
[----:B------:R-:W3:Y:S08]  /*ca40*/  MUFU.EX2 R159, R159 ;  /* 0x0000009f009f7308 */ /* 0x000ef00000000800 */
[----:B------:R4:W-:Y:S02]  /*ca50*/  MUFU.EX2 R167, R182 ;  /* 0x000000b600a77308 */ /* 0x0009e40000000800 */
[----:B----4-:R-:W4:Y:S06]  /*ca60*/  S2R R182, SR_CgaCtaId ;  /* 0x0000000000b67919 */ /* 0x010f2c0000008800 */
[----:B------:R-:W-:Y:S01]  /*ca70*/  MUFU.EX2 R155, R166 ;  /* 0x000000a6009b7308 */ /* 0x000fe20000000800 */
[----:B--2---:R-:W-:-:S07]  /*ca80*/  FADD.FTZ R5, R158, R5 ;  /* 0x000000059e057221 */ /* 0x004fce0000010000 */
[----:B------:R0:W-:Y:S08]  /*ca90*/  MUFU.EX2 R166, R4 ;  /* 0x0000000400a67308 */ /* 0x0001f00000000800 */
[----:B------:R-:W2:Y:S01]  /*caa0*/  MUFU.EX2 R163, R163 ;  /* 0x000000a300a37308 */ /* 0x000ea20000000800 */
[----:B0-----:R-:W-:Y:S01]  /*cab0*/  FMNMX.FTZ R4, R162, R201, !PT ;  /* 0x000000c9a2047209 */ /* 0x001fe20007810000 */
[----:B---3--:R-:W-:-:S03]  /*cac0*/  FADD.FTZ R5, R159, R5 ;  /* 0x000000059f057221 */ /* 0x008fc60000010000 */
[C---:B------:R-:W-:Y:S01]  /*cad0*/  FSETP.NEU.FTZ.AND P1, PT, R4.reuse, -INF , PT ;  /* 0xff8000000400780b */ /* 0x040fe20003f3d000 */
[----:B------:R-:W-:Y:S01]  /*cae0*/  FMUL.FTZ R201, R4, R0 ;  /* 0x0000000004c97220 */ /* 0x000fe20000410000 */
[----:B------:R-:W-:-:S04]  /*caf0*/  FADD.FTZ R5, R153, R5 ;  /* 0x0000000599057221 */ /* 0x000fc80000010000 */
[----:B------:R-:W-:Y:S02]  /*cb00*/  FSEL R201, R201, RZ, P1 ;  /* 0x000000ffc9c97208 */ /* 0x000fe40000800000 */
[----:B------:R-:W-:-:S03]  /*cb10*/  FSEL R162, R4, RZ, P1 ;  /* 0x000000ff04a27208 */ /* 0x000fc60000800000 */
[-C--:B------:R-:W-:Y:S01]  /*cb20*/  FFMA.FTZ R156, R156, R0.reuse, -R201 ;  /* 0x000000009c9c7223 */ /* 0x080fe200000108c9 */
[C---:B--2---:R-:W-:Y:S01]  /*cb30*/  FADD.FTZ R5, R163.reuse, R5 ;  /* 0x00000005a3057221 */ /* 0x044fe20000010000 */
[----:B------:R-:W-:Y:S01]  /*cb40*/  F2FP.BF16.F32.PACK_AB R153, R163, R153 ;  /* 0x00000099a399723e */ /* 0x000fe200000010ff */
[----:B------:R-:W-:Y:S01]  /*cb50*/  FADD.FTZ R162, -R162, R200 ;  /* 0x000000c8a2a27221 */ /* 0x000fe20000010100 */
[----:B------:R-:W-:Y:S01]  /*cb60*/  MUFU.EX2 R163, R174 ;  /* 0x000000ae00a37308 */ /* 0x000fe20000000800 */
[-C--:B------:R-:W-:Y:S02]  /*cb70*/  FFMA.FTZ R152, R152, R0.reuse, -R201 ;  /* 0x0000000098987223 */ /* 0x080fe400000108c9 */
[----:B------:R-:W-:-:S05]  /*cb80*/  FMUL.FTZ R162, R162, R0 ;  /* 0x00000000a2a27220 */ /* 0x000fca0000410000 */
[----:B------:R0:W-:Y:S01]  /*cb90*/  MUFU.EX2 R174, R156 ;  /* 0x0000009c00ae7308 */ /* 0x0001e20000000800 */
[----:B------:R-:W-:Y:S01]  /*cba0*/  FFMA.FTZ R202, R202, R0, -R201 ;  /* 0x00000000caca7223 */ /* 0x000fe200000108c9 */
[----:B0-----:R-:W-:-:S06]  /*cbb0*/  VIADD R156, R14, 0x22840 ;  /* 0x000228400e9c7836 */ /* 0x001fcc0000000000 */
[----:B------:R-:W-:Y:S01]  /*cbc0*/  MUFU.EX2 R152, R152 ;  /* 0x0000009800987308 */ /* 0x000fe20000000800 */
[----:B----4-:R-:W-:-:S07]  /*cbd0*/  PRMT R156, R182, 0x654, R156 ;  /* 0x00000654b69c7816 */ /* 0x010fce000000009c */
[----:B------:R-:W0:Y:S01]  /*cbe0*/  MUFU.EX2 R182, R162 ;  /* 0x000000a200b67308 */ /* 0x000e220000000800 */
[-CC-:B------:R-:W-:Y:S01]  /*cbf0*/  FFMA.FTZ R203, R203, R0.reuse, -R201.reuse ;  /* 0x00000000cbcb7223 */ /* 0x180fe200000108c9 */
[-CC-:B------:R-:W-:Y:S01]  /*cc00*/  FFMA.FTZ R160, R160, R0.reuse, -R201.reuse ;  /* 0x00000000a0a07223 */ /* 0x180fe200000108c9 */
[--C-:B------:R-:W-:Y:S01]  /*cc10*/  FFMA.FTZ R161, R161, R0, -R201.reuse ;  /* 0x00000000a1a17223 */ /* 0x100fe200000108c9 */
[----:B------:R-:W-:Y:S01]  /*cc20*/  F2FP.BF16.F32.PACK_AB R159, R159, R158 ;  /* 0x0000009e9f9f723e */ /* 0x000fe200000010ff */
[-CC-:B------:R-:W-:Y:S01]  /*cc30*/  FFMA.FTZ R164, R164, R0.reuse, -R201.reuse ;  /* 0x00000000a4a47223 */ /* 0x180fe200000108c9 */
[-CC-:B------:R-:W-:Y:S01]  /*cc40*/  FFMA.FTZ R165, R165, R0.reuse, -R201.reuse ;  /* 0x00000000a5a57223 */ /* 0x180fe200000108c9 */
[-CC-:B------:R-:W-:Y:S01]  /*cc50*/  FFMA.FTZ R168, R168, R0.reuse, -R201.reuse ;  /* 0x00000000a8a87223 */ /* 0x180fe200000108c9 */
[----:B------:R-:W2:Y:S01]  /*cc60*/  MUFU.EX2 R202, R202 ;  /* 0x000000ca00ca7308 */ /* 0x000ea20000000800 */
[-CC-:B------:R-:W-:Y:S01]  /*cc70*/  FFMA.FTZ R169, R169, R0.reuse, -R201.reuse ;  /* 0x00000000a9a97223 */ /* 0x180fe200000108c9 */
[----:B------:R-:W-:-:S06]  /*cc80*/  FFMA.FTZ R172, R172, R0, -R201 ;  /* 0x00000000acac7223 */ /* 0x000fcc00000108c9 */
[----:B------:R-:W-:Y:S01]  /*cc90*/  MUFU.EX2 R170, R170 ;  /* 0x000000aa00aa7308 */ /* 0x000fe20000000800 */
[----:B0-----:R-:W-:Y:S01]  /*cca0*/  FFMA.FTZ R8, R182, R8, R152 ;  /* 0x00000008b6087223 */ /* 0x001fe20000010098 */
[-C--:B------:R-:W-:Y:S01]  /*ccb0*/  FFMA.FTZ R173, R173, R0.reuse, -R201 ;  /* 0x00000000adad7223 */ /* 0x080fe200000108c9 */
[----:B------:R-:W-:Y:S01]  /*ccc0*/  FADD.FTZ R5, R155, R5 ;  /* 0x000000059b057221 */ /* 0x000fe20000010000 */
[-CC-:B------:R-:W-:Y:S01]  /*ccd0*/  FFMA.FTZ R176, R176, R0.reuse, -R201.reuse ;  /* 0x00000000b0b07223 */ /* 0x180fe200000108c9 */
[----:B------:R-:W-:-:S03]  /*cce0*/  FFMA.FTZ R177, R177, R0, -R201 ;  /* 0x00000000b1b17223 */ /* 0x000fc600000108c9 */
[----:B------:R-:W-:Y:S01]  /*ccf0*/  MUFU.EX2 R175, R175 ;  /* 0x000000af00af7308 */ /* 0x000fe20000000800 */
[-CC-:B------:R-:W-:Y:S01]  /*cd00*/  FFMA.FTZ R180, R180, R0.reuse, -R201.reuse ;  /* 0x00000000b4b47223 */ /* 0x180fe200000108c9 */
[----:B------:R-:W-:-:S06]  /*cd10*/  FFMA.FTZ R181, R181, R0, -R201 ;  /* 0x00000000b5b57223 */ /* 0x000fcc00000108c9 */
[----:B------:R-:W-:Y:S01]  /*cd20*/  MUFU.EX2 R179, R179 ;  /* 0x000000b300b37308 */ /* 0x000fe20000000800 */
[----:B------:R-:W-:Y:S01]  /*cd30*/  FFMA.FTZ R184, R184, R0, -R201 ;  /* 0x00000000b8b87223 */ /* 0x000fe200000108c9 */
[----:B------:R0:W-:Y:S06]  /*cd40*/  SYNCS.ARRIVE.TRANS64.RED.A1T0 RZ, [R156+URZ], RZ ;  /* 0x000000ff9cff79a7 */ /* 0x0001ec000810043f */
[----:B------:R-:W3:Y:S01]  /*cd50*/  MUFU.EX2 R203, R203 ;  /* 0x000000cb00cb7308 */ /* 0x000ee20000000800 */
[----:B--2---:R-:W-:-:S07]  /*cd60*/  FADD.FTZ R8, R202, R8 ;  /* 0x00000008ca087221 */ /* 0x004fce0000010000 */
[----:B------:R-:W2:Y:S01]  /*cd70*/  MUFU.EX2 R160, R160 ;  /* 0x000000a000a07308 */ /* 0x000ea20000000800 */
[----:B------:R-:W-:-:S07]  /*cd80*/  FADD.FTZ R8, R174, R8 ;  /* 0x00000008ae087221 */ /* 0x000fce0000010000 */
[----:B------:R-:W-:Y:S08]  /*cd90*/  MUFU.EX2 R158, R171 ;  /* 0x000000ab009e7308 */ /* 0x000ff00000000800 */
[----:B------:R-:W-:Y:S08]  /*cda0*/  MUFU.EX2 R171, R190 ;  /* 0x000000be00ab7308 */ /* 0x000ff00000000800 */
[----:B------:R-:W4:Y:S01]  /*cdb0*/  MUFU.EX2 R190, R161 ;  /* 0x000000a100be7308 */ /* 0x000f220000000800 */
[----:B---3--:R-:W-:-:S07]  /*cdc0*/  FADD.FTZ R8, R203, R8 ;  /* 0x00000008cb087221 */ /* 0x008fce0000010000 */
[----:B------:R-:W3:Y:S01]  /*cdd0*/  MUFU.EX2 R164, R164 ;  /* 0x000000a400a47308 */ /* 0x000ee20000000800 */
[----:B--2---:R-:W-:-:S07]  /*cde0*/  FADD.FTZ R8, R160, R8 ;  /* 0x00000008a0087221 */ /* 0x004fce0000010000 */
[----:B------:R-:W2:Y:S01]  /*cdf0*/  MUFU.EX2 R165, R165 ;  /* 0x000000a500a57308 */ /* 0x000ea20000000800 */
[----:B----4-:R-:W-:-:S07]  /*ce00*/  FADD.FTZ R8, R190, R8 ;  /* 0x00000008be087221 */ /* 0x010fce0000010000 */
[----:B------:R-:W4:Y:S01]  /*ce10*/  MUFU.EX2 R168, R168 ;  /* 0x000000a800a87308 */ /* 0x000f220000000800 */
[----:B---3--:R-:W-:-:S07]  /*ce20*/  FADD.FTZ R8, R164, R8 ;  /* 0x00000008a4087221 */ /* 0x008fce0000010000 */
[----:B------:R-:W3:Y:S01]  /*ce30*/  MUFU.EX2 R169, R169 ;  /* 0x000000a900a97308 */ /* 0x000ee20000000800 */
[----:B------:R-:W-:Y:S01]  /*ce40*/  FADD.FTZ R5, R154, R5 ;  /* 0x000000059a057221 */ /* 0x000fe20000010000 */
[----:B--2---:R-:W-:-:S06]  /*ce50*/  FADD.FTZ R8, R165, R8 ;  /* 0x00000008a5087221 */ /* 0x004fcc0000010000 */
[----:B------:R-:W2:Y:S01]  /*ce60*/  MUFU.EX2 R162, R172 ;  /* 0x000000ac00a27308 */ /* 0x000ea20000000800 */
[----:B------:R-:W-:Y:S01]  /*ce70*/  FADD.FTZ R5, R170, R5 ;  /* 0x00000005aa057221 */ /* 0x000fe20000010000 */
[----:B----4-:R-:W-:-:S06]  /*ce80*/  FADD.FTZ R8, R168, R8 ;  /* 0x00000008a8087221 */ /* 0x010fcc0000010000 */
[----:B------:R-:W4:Y:S01]  /*ce90*/  MUFU.EX2 R173, R173 ;  /* 0x000000ad00ad7308 */ /* 0x000f220000000800 */
[----:B------:R-:W-:Y:S01]  /*cea0*/  FADD.FTZ R5, R158, R5 ;  /* 0x000000059e057221 */ /* 0x000fe20000010000 */
[----:B---3--:R-:W-:-:S06]  /*ceb0*/  FADD.FTZ R8, R169, R8 ;  /* 0x00000008a9087221 */ /* 0x008fcc0000010000 */
[----:B------:R-:W3:Y:S01]  /*cec0*/  MUFU.EX2 R176, R176 ;  /* 0x000000b000b07308 */ /* 0x000ee20000000800 */
[----:B------:R-:W-:Y:S01]  /*ced0*/  FADD.FTZ R5, R163, R5 ;  /* 0x00000005a3057221 */ /* 0x000fe20000010000 */
[----:B--2---:R-:W-:-:S06]  /*cee0*/  FADD.FTZ R8, R162, R8 ;  /* 0x00000008a2087221 */ /* 0x004fcc0000010000 */
[----:B------:R-:W2:Y:S01]  /*cef0*/  MUFU.EX2 R177, R177 ;  /* 0x000000b100b17308 */ /* 0x000ea20000000800 */
[----:B------:R-:W-:Y:S01]  /*cf00*/  FADD.FTZ R5, R175, R5 ;  /* 0x00000005af057221 */ /* 0x000fe20000010000 */
[----:B0-----:R-:W-:Y:S01]  /*cf10*/  F2FP.BF16.F32.PACK_AB R156, R202, R152 ;  /* 0x00000098ca9c723e */ /* 0x001fe200000010ff */
[----:B----4-:R-:W-:-:S05]  /*cf20*/  FADD.FTZ R8, R173, R8 ;  /* 0x00000008ad087221 */ /* 0x010fca0000010000 */
[----:B------:R-:W0:Y:S01]  /*cf30*/  MUFU.EX2 R180, R180 ;  /* 0x000000b400b47308 */ /* 0x000e220000000800 */
[----:B------:R-:W-:Y:S01]  /*cf40*/  FFMA.FTZ R185, R185, R0, -R201 ;  /* 0x00000000b9b97223 */ /* 0x000fe200000108c9 */
[----:B------:R-:W-:Y:S01]  /*cf50*/  F2FP.BF16.F32.PACK_AB R152, R190, R160 ;  /* 0x000000a0be98723e */ /* 0x000fe200000010ff */
[----:B------:R-:W-:Y:S01]  /*cf60*/  FADD.FTZ R5, R166, R5 ;  /* 0x00000005a6057221 */ /* 0x000fe20000010000 */
[----:B------:R-:W-:-:S04]  /*cf70*/  F2FP.BF16.F32.PACK_AB R160, R169, R168 ;  /* 0x000000a8a9a0723e */ /* 0x000fc800000010ff */
[----:B------:R-:W4:Y:S01]  /*cf80*/  MUFU.EX2 R183, R183 ;  /* 0x000000b700b77308 */ /* 0x000f220000000800 */
[----:B---3--:R-:W-:-:S07]  /*cf90*/  FADD.FTZ R8, R176, R8 ;  /* 0x00000008b0087221 */ /* 0x008fce0000010000 */
[----:B------:R-:W3:Y:S01]  /*cfa0*/  MUFU.EX2 R181, R181 ;  /* 0x000000b500b57308 */ /* 0x000ee20000000800 */
[----:B------:R-:W-:Y:S01]  /*cfb0*/  FFMA.FTZ R188, R188, R0, -R201 ;  /* 0x00000000bcbc7223 */ /* 0x000fe200000108c9 */
[----:B------:R-:W-:-:S06]  /*cfc0*/  FADD.FTZ R5, R179, R5 ;  /* 0x00000005b3057221 */ /* 0x000fcc0000010000 */
[----:B------:R-:W5:Y:S01]  /*cfd0*/  MUFU.EX2 R186, R186 ;  /* 0x000000ba00ba7308 */ /* 0x000f620000000800 */
[----:B--2---:R-:W-:Y:S01]  /*cfe0*/  FADD.FTZ R8, R177, R8 ;  /* 0x00000008b1087221 */ /* 0x004fe20000010000 */
[----:B------:R-:W-:-:S06]  /*cff0*/  FFMA.FTZ R189, R189, R0, -R201 ;  /* 0x00000000bdbd7223 */ /* 0x000fcc00000108c9 */
[----:B------:R-:W2:Y:S01]  /*d000*/  MUFU.EX2 R168, R184 ;  /* 0x000000b800a87308 */ /* 0x000ea20000000800 */
[----:B------:R-:W-:Y:S01]  /*d010*/  F2FP.BF16.F32.PACK_AB R161, R158, R170 ;  /* 0x000000aa9ea1723e */ /* 0x000fe200000010ff */
[----:B------:R-:W-:-:S06]  /*d020*/  FADD.FTZ R5, R167, R5 ;  /* 0x00000005a7057221 */ /* 0x000fcc0000010000 */
[----:B------:R-:W1:Y:S01]  /*d030*/  MUFU.EX2 R187, R187 ;  /* 0x000000bb00bb7308 */ /* 0x000e620000000800 */
[----:B0-----:R-:W-:-:S07]  /*d040*/  FADD.FTZ R8, R180, R8 ;  /* 0x00000008b4087221 */ /* 0x001fce0000010000 */
[----:B------:R-:W0:Y:S01]  /*d050*/  MUFU.EX2 R185, R185 ;  /* 0x000000b900b97308 */ /* 0x000e220000000800 */
[----:B------:R-:W-:Y:S01]  /*d060*/  FFMA.FTZ R192, R192, R0, -R201 ;  /* 0x00000000c0c07223 */ /* 0x000fe200000108c9 */
[----:B----4-:R-:W-:Y:S01]  /*d070*/  FADD.FTZ R5, R183, R5 ;  /* 0x00000005b7057221 */ /* 0x010fe20000010000 */
[----:B---3--:R-:W-:-:S05]  /*d080*/  FADD.FTZ R8, R181, R8 ;  /* 0x00000008b5087221 */ /* 0x008fca0000010000 */
[----:B------:R-:W3:Y:S01]  /*d090*/  MUFU.EX2 R170, R188 ;  /* 0x000000bc00aa7308 */ /* 0x000ee20000000800 */
[----:B------:R-:W-:Y:S01]  /*d0a0*/  FFMA.FTZ R193, R193, R0, -R201 ;  /* 0x00000000c1c17223 */ /* 0x000fe200000108c9 */
[----:B-----5:R-:W-:-:S06]  /*d0b0*/  FADD.FTZ R5, R186, R5 ;  /* 0x00000005ba057221 */ /* 0x020fcc0000010000 */
[----:B------:R-:W4:Y:S01]  /*d0c0*/  MUFU.EX2 R191, R191 ;  /* 0x000000bf00bf7308 */ /* 0x000f220000000800 */
[----:B--2---:R-:W-:-:S07]  /*d0d0*/  FADD.FTZ R8, R168, R8 ;  /* 0x00000008a8087221 */ /* 0x004fce0000010000 */
[----:B------:R-:W2:Y:S01]  /*d0e0*/  MUFU.EX2 R189, R189 ;  /* 0x000000bd00bd7308 */ /* 0x000ea20000000800 */
[----:B------:R-:W-:Y:S01]  /*d0f0*/  FFMA.FTZ R196, R196, R0, -R201 ;  /* 0x00000000c4c47223 */ /* 0x000fe200000108c9 */
[----:B-1----:R-:W-:-:S06]  /*d100*/  FADD.FTZ R5, R187, R5 ;  /* 0x00000005bb057221 */ /* 0x002fcc0000010000 */
[----:B------:R-:W1:Y:S01]  /*d110*/  MUFU.EX2 R194, R194 ;  /* 0x000000c200c27308 */ /* 0x000e620000000800 */
[----:B0-----:R-:W-:Y:S01]  /*d120*/  FADD.FTZ R8, R185, R8 ;  /* 0x00000008b9087221 */ /* 0x001fe20000010000 */
[----:B------:R-:W-:-:S06]  /*d130*/  FFMA.FTZ R197, R197, R0, -R201 ;  /* 0x00000000c5c57223 */ /* 0x000fcc00000108c9 */
[----:B------:R-:W0:Y:S01]  /*d140*/  MUFU.EX2 R172, R192 ;  /* 0x000000c000ac7308 */ /* 0x000e220000000800 */
[----:B------:R-:W-:Y:S01]  /*d150*/  F2FP.BF16.F32.PACK_AB R158, R203, R174 ;  /* 0x000000aecb9e723e */ /* 0x000fe200000010ff */
[----:B------:R-:W-:-:S06]  /*d160*/  FADD.FTZ R5, R171, R5 ;  /* 0x00000005ab057221 */ /* 0x000fcc0000010000 */
[----:B------:R-:W5:Y:S01]  /*d170*/  MUFU.EX2 R195, R195 ;  /* 0x000000c300c37308 */ /* 0x000f620000000800 */
[----:B---3--:R-:W-:Y:S01]  /*d180*/  FADD.FTZ R8, R170, R8 ;  /* 0x00000008aa087221 */ /* 0x008fe20000010000 */
[----:B------:R-:W-:-:S06]  /*d190*/  F2FP.BF16.F32.PACK_AB R163, R175, R163 ;  /* 0x000000a3afa3723e */ /* 0x000fcc00000010ff */
[----:B------:R-:W3:Y:S01]  /*d1a0*/  MUFU.EX2 R193, R193 ;  /* 0x000000c100c17308 */ /* 0x000ee20000000800 */
[----:B----4-:R-:W-:Y:S01]  /*d1b0*/  FADD.FTZ R5, R191, R5 ;  /* 0x00000005bf057221 */ /* 0x010fe20000010000 */
[----:B--2---:R-:W-:-:S06]  /*d1c0*/  FADD.FTZ R8, R189, R8 ;  /* 0x00000008bd087221 */ /* 0x004fcc0000010000 */
[----:B------:R-:W2:Y:S01]  /*d1d0*/  MUFU.EX2 R198, R198 ;  /* 0x000000c600c67308 */ /* 0x000ea20000000800 */
[----:B------:R-:W-:-:S07]  /*d1e0*/  LOP3.LUT P0, RZ, R23, 0x100, RZ, 0xc0, !PT ;  /* 0x0000010017ff7812 */ /* 0x000fce000780c0ff */
[----:B------:R-:W4:Y:S01]  /*d1f0*/  MUFU.EX2 R174, R196 ;  /* 0x000000c400ae7308 */ /* 0x000f220000000800 */
[----:B-1----:R-:W-:Y:S01]  /*d200*/  FADD.FTZ R5, R194, R5 ;  /* 0x00000005c2057221 */ /* 0x002fe20000010000 */
[----:B0-----:R-:W-:-:S06]  /*d210*/  FADD.FTZ R8, R172, R8 ;  /* 0x00000008ac087221 */ /* 0x001fcc0000010000 */
[----:B------:R-:W0:Y:S08]  /*d220*/  MUFU.EX2 R175, R199 ;  /* 0x000000c700af7308 */ /* 0x000e300000000800 */
[----:B------:R-:W1:Y:S01]  /*d230*/  MUFU.EX2 R197, R197 ;  /* 0x000000c500c57308 */ /* 0x000e620000000800 */
[----:B-----5:R-:W-:Y:S01]  /*d240*/  FADD.FTZ R5, R195, R5 ;  /* 0x00000005c3057221 */ /* 0x020fe20000010000 */
[----:B---3--:R-:W-:Y:S01]  /*d250*/  FADD.FTZ R8, R193, R8 ;  /* 0x00000008c1087221 */ /* 0x008fe20000010000 */
[----:B------:R-:W-:-:S02]  /*d260*/  F2FP.BF16.F32.PACK_AB R155, R154, R155 ;  /* 0x0000009b9a9b723e */ /* 0x000fc400000010ff */
[----:B--2---:R-:W-:Y:S01]  /*d270*/  FADD.FTZ R5, R198, R5 ;  /* 0x00000005c6057221 */ /* 0x004fe20000010000 */
[----:B----4-:R-:W-:Y:S01]  /*d280*/  FADD.FTZ R8, R174, R8 ;  /* 0x00000008ae087221 */ /* 0x010fe20000010000 */
[----:B------:R-:W-:Y:S01]  /*d290*/  F2FP.BF16.F32.PACK_AB R154, R165, R164 ;  /* 0x000000a4a59a723e */ /* 0x000fe200000010ff */
[----:B------:R-:W-:Y:S01]  /*d2a0*/  FMUL.FTZ R24, R24, R182 ;  /* 0x000000b618187220 */ /* 0x000fe20000410000 */
[----:B------:R-:W-:Y:S01]  /*d2b0*/  F2FP.BF16.F32.PACK_AB R162, R173, R162 ;  /* 0x000000a2ada2723e */ /* 0x000fe200000010ff */
[----:B0-----:R-:W-:Y:S01]  /*d2c0*/  FADD.FTZ R5, R175, R5 ;  /* 0x00000005af057221 */ /* 0x001fe20000010000 */
[----:B------:R-:W-:Y:S01]  /*d2d0*/  F2FP.BF16.F32.PACK_AB R165, R179, R166 ;  /* 0x000000a6b3a5723e */ /* 0x000fe200000010ff */
[----:B------:R-:W-:Y:S01]  /*d2e0*/  FMUL.FTZ R25, R25, R182 ;  /* 0x000000b619197220 */ /* 0x000fe20000410000 */
[----:B------:R-:W-:Y:S01]  /*d2f0*/  F2FP.BF16.F32.PACK_AB R164, R177, R176 ;  /* 0x000000b0b1a4723e */ /* 0x000fe200000010ff */
[----:B------:R-:W-:Y:S01]  /*d300*/  FMUL.FTZ R28, R28, R182 ;  /* 0x000000b61c1c7220 */ /* 0x000fe20000410000 */
[----:B------:R-:W-:Y:S01]  /*d310*/  F2FP.BF16.F32.PACK_AB R166, R181, R180 ;  /* 0x000000b4b5a6723e */ /* 0x000fe200000010ff */
[----:B------:R-:W-:Y:S01]  /*d320*/  FMUL.FTZ R29, R29, R182 ;  /* 0x000000b61d1d7220 */ /* 0x000fe20000410000 */
[----:B------:R-:W-:Y:S01]  /*d330*/  F2FP.BF16.F32.PACK_AB R167, R183, R167 ;  /* 0x000000a7b7a7723e */ /* 0x000fe200000010ff */
[----:B-1----:R-:W-:Y:S01]  /*d340*/  FADD.FTZ R8, R197, R8 ;  /* 0x00000008c5087221 */ /* 0x002fe20000010000 */
[----:B------:R-:W-:Y:S01]  /*d350*/  F2FP.BF16.F32.PACK_AB R168, R185, R168 ;  /* 0x000000a8b9a8723e */ /* 0x000fe200000010ff */
[----:B------:R-:W-:Y:S01]  /*d360*/  FMUL.FTZ R32, R32, R182 ;  /* 0x000000b620207220 */ /* 0x000fe20000410000 */
[----:B------:R-:W-:Y:S01]  /*d370*/  F2FP.BF16.F32.PACK_AB R169, R187, R186 ;  /* 0x000000babba9723e */ /* 0x000fe200000010ff */
[----:B------:R-:W-:Y:S01]  /*d380*/  FMUL.FTZ R33, R33, R182 ;  /* 0x000000b621217220 */ /* 0x000fe20000410000 */
[----:B------:R-:W-:Y:S01]  /*d390*/  F2FP.BF16.F32.PACK_AB R170, R189, R170 ;  /* 0x000000aabdaa723e */ /* 0x000fe200000010ff */
[-C--:B------:R-:W-:Y:S01]  /*d3a0*/  FMUL.FTZ R36, R36, R182.reuse ;  /* 0x000000b624247220 */ /* 0x080fe20000410000 */
[----:B------:R-:W-:Y:S01]  /*d3b0*/  F2FP.BF16.F32.PACK_AB R171, R191, R171 ;  /* 0x000000abbfab723e */ /* 0x000fe200000010ff */
[----:B------:R-:W-:Y:S01]  /*d3c0*/  FMUL.FTZ R37, R37, R182 ;  /* 0x000000b625257220 */ /* 0x000fe20000410000 */
[----:B------:R-:W-:Y:S01]  /*d3d0*/  F2FP.BF16.F32.PACK_AB R172, R193, R172 ;  /* 0x000000acc1ac723e */ /* 0x000fe200000010ff */
[----:B------:R-:W-:Y:S01]  /*d3e0*/  FMUL.FTZ R40, R40, R182 ;  /* 0x000000b628287220 */ /* 0x000fe20000410000 */
[----:B------:R-:W-:Y:S01]  /*d3f0*/  F2FP.BF16.F32.PACK_AB R173, R195, R194 ;  /* 0x000000c2c3ad723e */ /* 0x000fe200000010ff */
[----:B------:R-:W-:Y:S01]  /*d400*/  FMUL.FTZ R41, R41, R182 ;  /* 0x000000b629297220 */ /* 0x000fe20000410000 */
[----:B------:R-:W-:Y:S01]  /*d410*/  F2FP.BF16.F32.PACK_AB R174, R197, R174 ;  /* 0x000000aec5ae723e */ /* 0x000fe200000010ff */
[----:B------:R-:W-:Y:S01]  /*d420*/  FMUL.FTZ R44, R44, R182 ;  /* 0x000000b62c2c7220 */ /* 0x000fe20000410000 */
[----:B------:R-:W-:Y:S01]  /*d430*/  F2FP.BF16.F32.PACK_AB R175, R175, R198 ;  /* 0x000000c6afaf723e */ /* 0x000fe200000010ff */
        /* <DEDUP_REMOVED lines=117> */
[----:B------:R-:W-:Y:S06]  /*db90*/  @!P0 BRA `(.L_x_5284) ;  /* 0x0000000000048947 */ /* 0x000fec0003800000 */
[----:B------:R-:W-:Y:S01]  /*dba0*/  BPT.TRAP 0x1 ;  /* 0x000000040000795c */ /* 0x000fe20000300000 */
.L_x_5284:
[----:B------:R0:W1:Y:S01]  /*dbb0*/  SYNCS.PHASECHK.TRANS64.TRYWAIT P1, [R14+URZ+0x22850], R15 ;  /* 0x0228500f0e0075a7 */ /* 0x000062000802017f */
[----:B------:R-:W-:Y:S05]  /*dbc0*/  @!P0 BRA `(.L_x_5285) ;  /* 0x0000000000048947 */ /* 0x000fea0003800000 */
[----:B------:R-:W-:Y:S01]  /*dbd0*/  BPT.TRAP 0x1 ;  /* 0x000000040000795c */ /* 0x000fe20000300000 */
.L_x_5285:
[----:B------:R-:W-:Y:S04]  /*dbe0*/  BSSY B0, `(.L_x_5286) ;  /* 0x0000004000007945 */ /* 0x000fe80003800000 */
[----:B-1----:R-:W-:Y:S05]  /*dbf0*/  @P1 BRA `(.L_x_5287) ;  /* 0x0000000000081947 */ /* 0x002fea0003800000 */
[----:B------:R-:W1:Y:S02]  /*dc00*/  SYNCS.PHASECHK.TRANS64.TRYWAIT P1, [R14+URZ+0x22850], R15 ;  /* 0x0228500f0e0075a7 */ /* 0x000e64000802017f */
[----:B-1----:R-:W-:Y:S05]  /*dc10*/  @!P1 BRA `(.L_x_5288) ;  /* 0x000000e000149947 */ /* 0x002fea0003800000 */
.L_x_5287:
[----:B------:R-:W-:Y:S05]  /*dc20*/  BSYNC B0 ;  /* 0x0000000000007941 */ /* 0x000fea0003800000 */
.L_x_5286:
[----:B------:R-:W2:Y:S01]  /*dc30*/  S2R R178, SR_TID.X ;  /* 0x0000000000b27919 */ /* 0x000ea20000002100 */
[----:B------:R-:W-:Y:S05]  /*dc40*/  WARPSYNC.ALL ;  /* 0x0000000000007948 */ /* 0x000fea0003800000 */
[----:B------:R-:W-:Y:S02]  /*dc50*/  IMAD R176, R22, 0xc00, R221 ;  /* 0x00000c0016b07824 */ /* 0x000fe400078e02dd */
[----:B------:R-:W-:-:S03]  /*dc60*/  IMAD.MOV.U32 R177, RZ, RZ, 0x40000040 ;  /* 0x40000040ffb17424 */ /* 0x000fc600078e00ff */
[----:B------:R-:W-:Y:S02]  /*dc70*/  R2UR UR6, R176 ;  /* 0x00000000b00672ca */ /* 0x000fe400000e0000 */
[----:B------:R-:W-:Y:S01]  /*dc80*/  R2UR UR7, R177 ;  /* 0x00000000b10772ca */ /* 0x000fe200000e0000 */
[----:B------:R-:W-:Y:S01]  /*dc90*/  IMAD.MOV.U32 R177, RZ, RZ, 0x40000040 ;  /* 0x40000040ffb17424 */ /* 0x000fe200078e00ff */
[----:B--2---:R-:W-:-:S05]  /*dca0*/  SHF.R.U32.HI R178, RZ, 0x7, R178 ;  /* 0x00000007ffb27819 */ /* 0x004fca00000116b2 */
[----:B01----:R-:W-:-:S05]  /*dcb0*/  VIADD R15, R178, 0x8 ;  /* 0x00000008b20f7836 */ /* 0x003fca0000000000 */
[----:B------:R0:W-:Y:S06]  /*dcc0*/  BAR.SYNC.DEFER_BLOCKING R15, 0x100 ;  /* 0x0004000f0000751d */ /* 0x0001ec0000010000 */
[----:B------:R-:W-:-:S06]  /*dcd0*/  WARPGROUP.ARRIVE ;  /* 0x00000000000079c5 */ /* 0x000fcc0000000000 */
[----:B------:R-:W-:Y:S03]  /*dce0*/  HGMMA.64x256x16.F32.BF16 R24, R156, gdesc[UR4].tnspB, R24, gsb0 ;  /* 0x43e000049c187df0 */ /* 0x000fe60008001818 */
[----:B------:R-:W-:Y:S02]  /*dcf0*/  WARPGROUP.DEPBAR.LE gsb0, 0x0 ;  /* 0x00008000000079c5 */ /* 0x000fe40000010000 */
[----:B------:R-:W-:Y:S01]  /*dd00*/  VIADD R156, R176, 0x80 ;  /* 0x00000080b09c7836 */ /* 0x000fe20000000000 */
[----:B------:R-:W-:Y:S01]  /*dd10*/  WARPGROUP.ARRIVE ;  /* 0x00000000000079c5 */ /* 0x000fe20000000000 */
[----:B------:R-:W-:-:S03]  /*dd20*/  IMAD.MOV.U32 R157, RZ, RZ, 0x40000040 ;  /* 0x40000040ff9d7424 */ /* 0x000fc600078e00ff */
[----:B------:R-:W-:Y:S02]  /*dd30*/  R2UR UR6, R156 ;  /* 0x000000009c0672ca */ /* 0x000fe400000e0000 */
[----:B------:R-:W-:-:S15]  /*dd40*/  R2UR UR7, R157 ;  /* 0x000000009d0772ca */ /* 0x000fde00000e0000 */
[----:B------:R-:W-:-:S01]  /*dd50*/  NOP ;  /* 0x0000000000007918 */ /* 0x000fc20000000000 */
        /* <DEDUP_REMOVED lines=34> */
.L_x_5289:
[----:B------:R-:W2:Y:S01]  /*df80*/  LDL R15, [R1] ;  /* 0x00000000010f7983 */ /* 0x000ea20000100800 */
[----:B------:R-:W0:Y:S01]  /*df90*/  S2R R152, SR_CgaCtaId ;  /* 0x0000000000987919 */ /* 0x000e220000008800 */
[----:B------:R-:W-:Y:S02]  /*dfa0*/  VIADD R14, R14, 0x22860 ;  /* 0x000228600e0e7836 */ /* 0x000fe40000000000 */
[----:B------:R-:W-:Y:S02]  /*dfb0*/  IMAD.MOV.U32 R201, RZ, RZ, R3 ;  /* 0x000000ffffc97224 */ /* 0x000fe400078e0003 */
[----:B------:R-:W-:Y:S01]  /*dfc0*/  IMAD.MOV.U32 R200, RZ, RZ, R4 ;  /* 0x000000ffffc87224 */ /* 0x000fe200078e0004 */
[----:B0-----:R-:W-:-:S04]  /*dfd0*/  PRMT R14, R152, 0x654, R14 ;  /* 0x00000654980e7816 */ /* 0x001fc8000000000e */
[----:B------:R0:W-:Y:S01]  /*dfe0*/  SYNCS.ARRIVE.TRANS64.RED.A1T0 RZ, [R14+URZ], RZ ;  /* 0x000000ff0eff79a7 */ /* 0x0001e2000810043f */
[C---:B--2---:R-:W-:Y:S01]  /*dff0*/  ISETP.GT.AND P1, PT, R9.reuse, R15, PT ;  /* 0x0000000f0900720c */ /* 0x044fe20003f24270 */
[----:B------:R-:W-:-:S12]  /*e000*/  VIADD R9, R9, 0xffffffff ;  /* 0xffffffff09097836 */ /* 0x000fd80000000000 */
[----:B0-----:R-:W-:Y:S05]  /*e010*/  @P1 BRA `(.L_x_5290) ;  /* 0xffffffd800441947 */ /* 0x001fea000383ffff */
.L_x_5278:
[----:B------:R-:W-:-:S13]  /*e020*/  ISETP.GE.AND P1, PT, R9, RZ, PT ;  /* 0x000000ff0900720c */ /* 0x000fda0003f26270 */
[----:B------:R-:W-:Y:S05]  /*e030*/  @!P1 BRA `(.L_x_5291) ;  /* 0x0000001c00c89947 */ /* 0x000fea0003800000 */
[----:B------:R-:W-:Y:S02]  /*e040*/  IMAD.MOV.U32 R201, RZ, RZ, R3 ;  /* 0x000000ffffc97224 */ /* 0x000fe400078e0003 */
[----:B------:R-:W-:-:S07]  /*e050*/  IMAD.MOV.U32 R200, RZ, RZ, R4 ;  /* 0x000000ffffc87224 */ /* 0x000fce00078e0004 */
.L_x_5303:
[----:B------:R-:W-:Y:S01]  /*e060*/  VIADD R22, R22, 0x1 ;  /* 0x0000000116167836 */ /* 0x000fe20000000000 */
[----:B------:R-:W-:Y:S05]  /*e070*/  YIELD ;  /* 0x0000000000007946 */ /* 0x000fea0003800000 */
[----:B------:R-:W-:-:S04]  /*e080*/  ISETP.NE.AND P1, PT, R22, 0x2, PT ;  /* 0x000000021600780c */ /* 0x000fc80003f25270 */
[----:B------:R-:W-:Y:S02]  /*e090*/  SEL R0, RZ, 0x1, P1 ;  /* 0x00000001ff007807 */ /* 0x000fe40000800000 */
[----:B------:R-:W-:Y:S02]  /*e0a0*/  SEL R22, R22, RZ, P1 ;  /* 0x000000ff16167207 */ /* 0x000fe40000800000 */
[----:B------:R-:W-:Y:S01]  /*e0b0*/  LOP3.LUT R207, R207, R0, RZ, 0x3c, !PT ;  /* 0x00000000cfcf7212 */ /* 0x000fe200078e3cff */
[----:B0-2---:R-:W-:Y:S06]  /*e0c0*/  @!P0 BRA `(.L_x_5292) ;  /* 0x0000000000048947 */ /* 0x005fec0003800000 */
[----:B------:R-:W-:Y:S01]  /*e0d0*/  BPT.TRAP 0x1 ;  /* 0x000000040000795c */ /* 0x000fe20000300000 */
.L_x_5292:
[----:B------:R-:W-:Y:S01]  /*e0e0*/  IMAD R14, R22, 0x8, R19 ;  /* 0x00000008160e7824 */ /* 0x000fe200078e0213 */
[----:B------:R-:W-:-:S04]  /*e0f0*/  SHF.L.U32 R15, R207, 0x1f, RZ ;  /* 0x0000001fcf0f7819 */ /* 0x000fc800000006ff */
[----:B------:R0:W1:Y:S01]  /*e100*/  SYNCS.PHASECHK.TRANS64.TRYWAIT P1, [R14+URZ+0x22830], R15 ;  /* 0x0228300f0e0075a7 */ /* 0x000062000802017f */
[----:B------:R-:W-:Y:S05]  /*e110*/  @!P0 BRA `(.L_x_5293) ;  /* 0x0000000000048947 */ /* 0x000fea0003800000 */
[----:B------:R-:W-:Y:S01]  /*e120*/  BPT.TRAP 0x1 ;  /* 0x000000040000795c */ /* 0x000fe20000300000 */
.L_x_5293:
[----:B------:R-:W-:Y:S02]  /*e130*/  IMAD R156, R22, 0x300, R222 ;  /* 0x00000300169c7824 */ /* 0x000fe400078e02de */
[----:B------:R-:W-:Y:S01]  /*e140*/  IMAD.MOV.U32 R157, RZ, RZ, 0x40000040 ;  /* 0x40000040ff9d7424 */ /* 0x000fe200078e00ff */
[----:B-1----:R-:W-:Y:S06]  /*e150*/  @P1 BRA `(.L_x_5294) ;  /* 0x0000000000081947 */ /* 0x002fec0003800000 */
[----:B------:R-:W1:Y:S02]  /*e160*/  SYNCS.PHASECHK.TRANS64.TRYWAIT P1, [R14+URZ+0x22830], R15 ;  /* 0x0228300f0e0075a7 */ /* 0x000e64000802017f */
[----:B-1----:R-:W-:Y:S05]  /*e170*/  @!P1 BRA `(.L_x_5295) ;  /* 0x000000d800d09947 */ /* 0x002fea0003800000 */
.L_x_5294:
        /* <DEDUP_REMOVED lines=41> */
.L_x_5296:
        /* <DEDUP_REMOVED lines=25> */
[----:B---3--:R-:W-:Y:S02]  /*e5a0*/  FMNMX.FTZ R3, R0, R3, !PT ;  /* 0x0000000300037209 */ /* 0x008fe40007810000 */
[----:B------:R-:W3:Y:S03]  /*e5b0*/  LDC R0, c[0x0][0x988] ;  /* 0x00026200ff007b82 */ /* 0x000ee60000000800 */
[----:B------:R-:W4:Y:S02]  /*e5c0*/  SHFL.BFLY PT, R4, R3, 0x1, 0x1f ;  /* 0x0c201f0003047f89 */ /* 0x000f2400000e0000 */
[----:B----4-:R-:W-:-:S05]  /*e5d0*/  FMNMX.FTZ R4, R3, R4, !PT ;  /* 0x0000000403047209 */ /* 0x010fca0007810000 */
[C---:B---3--:R-:W-:Y:S01]  /*e5e0*/  FMUL.FTZ R3, R4.reuse, R0 ;  /* 0x0000000004037220 */ /* 0x048fe20000410000 */
[----:B------:R-:W-:-:S03]  /*e5f0*/  FADD.FTZ R200, -R4, R200 ;  /* 0x000000c804c87221 */ /* 0x000fc60000010100 */
[-CC-:B------:R-:W-:Y:S01]  /*e600*/  FFMA.FTZ R203, R172, R0.reuse, -R3.reuse ;  /* 0x00000000accb7223 */ /* 0x180fe20000010803 */
[-CC-:B------:R-:W-:Y:S01]  /*e610*/  FFMA.FTZ R152, R152, R0.reuse, -R3.reuse ;  /* 0x0000000098987223 */ /* 0x180fe20000010803 */
[-CC-:B------:R-:W-:Y:S01]  /*e620*/  FFMA.FTZ R153, R153, R0.reuse, -R3.reuse ;  /* 0x0000000099997223 */ /* 0x180fe20000010803 */
[-C--:B------:R-:W-:Y:S01]  /*e630*/  FMUL.FTZ R172, R200, R0.reuse ;  /* 0x00000000c8ac7220 */ /* 0x080fe20000410000 */
        /* <DEDUP_REMOVED lines=23> */
[----:B------:R-:W-:-:S04]  /*e7b0*/  FFMA.FTZ R197, R197, R0, -R3 ;  /* 0x00000000c5c57223 */ /* 0x000fc80000010803 */
        /* <DEDUP_REMOVED lines=9> */
[C---:B----4-:R-:W-:Y:S01]  /*e850*/  F2FP.BF16.F32.PACK_AB R200, R153.reuse, R152 ;  /* 0x0000009899c8723e */ /* 0x050fe200000010ff */
[----:B------:R-:W-:Y:S01]  /*e860*/  FADD.FTZ R3, R153, R3 ;  /* 0x0000000399037221 */ /* 0x000fe20000010000 */
[-C--:B------:R-:W-:Y:S01]  /*e870*/  FMUL.FTZ R36, R36, R172.reuse ;  /* 0x000000ac24247220 */ /* 0x080fe20000410000 */
[-C--:B------:R-:W-:Y:S01]  /*e880*/  FMUL.FTZ R37, R37, R172.reuse ;  /* 0x000000ac25257220 */ /* 0x080fe20000410000 */
[-C--:B------:R-:W-:Y:S01]  /*e890*/  FMUL.FTZ R40, R40, R172.reuse ;  /* 0x000000ac28287220 */ /* 0x080fe20000410000 */
[-C--:B------:R-:W-:Y:S01]  /*e8a0*/  FMUL.FTZ R41, R41, R172.reuse ;  /* 0x000000ac29297220 */ /* 0x080fe20000410000 */
[-C--:B------:R-:W-:Y:S01]  /*e8b0*/  FMUL.FTZ R44, R44, R172.reuse ;  /* 0x000000ac2c2c7220 */ /* 0x080fe20000410000 */
[----:B------:R-:W4:Y:S01]  /*e8c0*/  MUFU.EX2 R152, R160 ;  /* 0x000000a000987308 */ /* 0x000f220000000800 */
[----:B-----5:R-:W-:Y:S01]  /*e8d0*/  FADD.FTZ R3, R156, R3 ;  /* 0x000000039c037221 */ /* 0x020fe20000010000 */
[-C--:B------:R-:W-:Y:S01]  /*e8e0*/  FMUL.FTZ R45, R45, R172.reuse ;  /* 0x000000ac2d2d7220 */ /* 0x080fe20000410000 */
[-C--:B------:R-:W-:Y:S01]  /*e8f0*/  FMUL.FTZ R48, R48, R172.reuse ;  /* 0x000000ac30307220 */ /* 0x080fe20000410000 */
[-C--:B------:R-:W-:Y:S01]  /*e900*/  FMUL.FTZ R49, R49, R172.reuse ;  /* 0x000000ac31317220 */ /* 0x080fe20000410000 */
[-C--:B------:R-:W-:Y:S01]  /*e910*/  FMUL.FTZ R52, R52, R172.reuse ;  /* 0x000000ac34347220 */ /* 0x080fe20000410000 */
[-C--:B------:R-:W-:Y:S01]  /*e920*/  FMUL.FTZ R53, R53, R172.reuse ;  /* 0x000000ac35357220 */ /* 0x080fe20000410000 */
[----:B------:R-:W-:Y:S01]  /*e930*/  FMUL.FTZ R56, R56, R172 ;  /* 0x000000ac38387220 */ /* 0x000fe20000410000 */
[----:B------:R-:W5:Y:S01]  /*e940*/  MUFU.EX2 R161, R161 ;  /* 0x000000a100a17308 */ /* 0x000f620000000800 */
[C---:B---3--:R-:W-:Y:S01]  /*e950*/  FADD.FTZ R3, R157.reuse, R3 ;  /* 0x000000039d037221 */ /* 0x048fe20000010000 */
[----:B------:R-:W-:Y:S01]  /*e960*/  F2FP.BF16.F32.PACK_AB R202, R157, R156 ;  /* 0x0000009c9dca723e */ /* 0x000fe200000010ff */
[-C--:B------:R-:W-:Y:S01]  /*e970*/  FMUL.FTZ R57, R57, R172.reuse ;  /* 0x000000ac39397220 */ /* 0x080fe20000410000 */
[-C--:B------:R-:W-:Y:S01]  /*e980*/  FMUL.FTZ R60, R60, R172.reuse ;  /* 0x000000ac3c3c7220 */ /* 0x080fe20000410000 */
[-C--:B------:R-:W-:Y:S01]  /*e990*/  FMUL.FTZ R61, R61, R172.reuse ;  /* 0x000000ac3d3d7220 */ /* 0x080fe20000410000 */
[-C--:B------:R-:W-:Y:S01]  /*e9a0*/  FMUL.FTZ R64, R64, R172.reuse ;  /* 0x000000ac40407220 */ /* 0x080fe20000410000 */
[-C--:B------:R-:W-:Y:S01]  /*e9b0*/  FMUL.FTZ R65, R65, R172.reuse ;  /* 0x000000ac41417220 */ /* 0x080fe20000410000 */
[----:B------:R-:W-:Y:S01]  /*e9c0*/  MUFU.EX2 R156, R169 ;  /* 0x000000a9009c7308 */ /* 0x000fe20000000800 */
[----:B----4-:R-:W-:Y:S01]  /*e9d0*/  FADD.FTZ R3, R152, R3 ;  /* 0x0000000398037221 */ /* 0x010fe20000010000 */
[-C--:B------:R-:W-:Y:S01]  /*e9e0*/  FMUL.FTZ R68, R68, R172.reuse ;  /* 0x000000ac44447220 */ /* 0x080fe20000410000 */
[-C--:B------:R-:W-:Y:S01]  /*e9f0*/  FMUL.FTZ R69, R69, R172.reuse ;  /* 0x000000ac45457220 */ /* 0x080fe20000410000 */
[-C--:B------:R-:W-:Y:S01]  /*ea00*/  FMUL.FTZ R72, R72, R172.reuse ;  /* 0x000000ac48487220 */ /* 0x080fe20000410000 */
[-C--:B------:R-:W-:Y:S01]  /*ea10*/  FMUL.FTZ R73, R73, R172.reuse ;  /* 0x000000ac49497220 */ /* 0x080fe20000410000 */
[-C--:B------:R-:W-:Y:S01]  /*ea20*/  FMUL.FTZ R76, R76, R172.reuse ;  /* 0x000000ac4c4c7220 */ /* 0x080fe20000410000 */
[-C--:B------:R-:W-:Y:S01]  /*ea30*/  FMUL.FTZ R77, R77, R172.reuse ;  /* 0x000000ac4d4d7220 */ /* 0x080fe20000410000 */
[----:B------:R-:W-:Y:S01]  /*ea40*/  MUFU.EX2 R160, R176 ;  /* 0x000000b000a07308 */ /* 0x000fe20000000800 */
[C---:B-----5:R-:W-:Y:S01]  /*ea50*/  FADD.FTZ R8, R161.reuse, R3 ;  /* 0x00000003a1087221 */ /* 0x060fe20000010000 */
[----:B------:R-:W-:Y:S01]  /*ea60*/  FMNMX.FTZ R3, R154, R201, !PT ;  /* 0x000000c99a037209 */ /* 0x000fe20007810000 */
[----:B------:R-:W-:Y:S01]  /*ea70*/  FMUL.FTZ R80, R80, R172 ;  /* 0x000000ac50507220 */ /* 0x000fe20000410000 */
[----:B------:R-:W-:Y:S01]  /*ea80*/  F2FP.BF16.F32.PACK_AB R152, R161, R152 ;  /* 0x00000098a198723e */ /* 0x000fe200000010ff */
[-C--:B------:R-:W-:Y:S01]  /*ea90*/  FMUL.FTZ R81, R81, R172.reuse ;  /* 0x000000ac51517220 */ /* 0x080fe20000410000 */
[----:B------:R-:W-:Y:S01]  /*eaa0*/  FMNMX.FTZ R3, R155, R3, !PT ;  /* 0x000000039b037209 */ /* 0x000fe20007810000 */
[-C--:B------:R-:W-:Y:S01]  /*eab0*/  FMUL.FTZ R84, R84, R172.reuse ;  /* 0x000000ac54547220 */ /* 0x080fe20000410000 */
[----:B------:R3:W-:Y:S01]  /*eac0*/  MUFU.EX2 R161, R203 ;  /* 0x000000cb00a17308 */ /* 0x0007e20000000800 */
[-C--:B------:R-:W-:Y:S01]  /*ead0*/  FMUL.FTZ R85, R85, R172.reuse ;  /* 0x000000ac55557220 */ /* 0x080fe20000410000 */
[----:B------:R-:W-:Y:S01]  /*eae0*/  FMNMX.FTZ R3, R158, R3, !PT ;  /* 0x000000039e037209 */ /* 0x000fe20007810000 */
[-C--:B------:R-:W-:Y:S01]  /*eaf0*/  FMUL.FTZ R88, R88, R172.reuse ;  /* 0x000000ac58587220 */ /* 0x080fe20000410000 */
[-C--:B------:R-:W-:Y:S01]  /*eb00*/  FMUL.FTZ R89, R89, R172.reuse ;  /* 0x000000ac59597220 */ /* 0x080fe20000410000 */
[-C--:B------:R-:W-:Y:S01]  /*eb10*/  FMUL.FTZ R92, R92, R172.reuse ;  /* 0x000000ac5c5c7220 */ /* 0x080fe20000410000 */
[----:B------:R-:W-:Y:S01]  /*eb20*/  FMNMX.FTZ R3, R159, R3, !PT ;  /* 0x000000039f037209 */ /* 0x000fe20007810000 */
[-C--:B------:R-:W-:Y:S01]  /*eb30*/  FMUL.FTZ R93, R93, R172.reuse ;  /* 0x000000ac5d5d7220 */ /* 0x080fe20000410000 */
[----:B------:R-:W4:Y:S01]  /*eb40*/  MUFU.EX2 R220, R164 ;  /* 0x000000a400dc7308 */ /* 0x000f220000000800 */
[----:B---3--:R-:W3:Y:S01]  /*eb50*/  S2R R203, SR_CgaCtaId ;  /* 0x0000000000cb7919 */ /* 0x008ee20000008800 */
        /* <DEDUP_REMOVED lines=14> */
[----:B------:R-:W5:Y:S01]  /*ec40*/  MUFU.EX2 R165, R165 ;  /* 0x000000a500a57308 */ /* 0x000f620000000800 */
[----:B----4-:R-:W-:Y:S01]  /*ec50*/  FADD.FTZ R8, R220, R8 ;  /* 0x00000008dc087221 */ /* 0x010fe20000010000 */
[----:B------:R-:W-:Y:S01]  /*ec60*/  FMNMX.FTZ R3, R170, R3, !PT ;  /* 0x00000003aa037209 */ /* 0x000fe20007810000 */
[-C--:B------:R-:W-:Y:S01]  /*ec70*/  FMUL.FTZ R113, R113, R172.reuse ;  /* 0x000000ac71717220 */ /* 0x080fe20000410000 */
[-C--:B------:R-:W-:Y:S01]  /*ec80*/  FMUL.FTZ R116, R116, R172.reuse ;  /* 0x000000ac74747220 */ /* 0x080fe20000410000 */
[-C--:B------:R-:W-:Y:S01]  /*ec90*/  FMUL.FTZ R117, R117, R172.reuse ;  /* 0x000000ac75757220 */ /* 0x080fe20000410000 */
[----:B------:R-:W-:Y:S01]  /*eca0*/  FMNMX.FTZ R3, R171, R3, !PT ;  /* 0x00000003ab037209 */ /* 0x000fe20007810000 */
[-C--:B------:R-:W-:Y:S01]  /*ecb0*/  FMUL.FTZ R120, R120, R172.reuse ;  /* 0x000000ac78787220 */ /* 0x080fe20000410000 */
[----:B------:R-:W4:Y:S01]  /*ecc0*/  MUFU.EX2 R157, R168 ;  /* 0x000000a8009d7308 */ /* 0x000f220000000800 */
[-C--:B------:R-:W-:Y:S01]  /*ecd0*/  FMUL.FTZ R121, R121, R172.reuse ;  /* 0x000000ac79797220 */ /* 0x080fe20000410000 */
[----:B------:R-:W-:Y:S01]  /*ece0*/  FMNMX.FTZ R3, R174, R3, !PT ;  /* 0x00000003ae037209 */ /* 0x000fe20007810000 */
[-C--:B------:R-:W-:Y:S01]  /*ecf0*/  FMUL.FTZ R124, R124, R172.reuse ;  /* 0x000000ac7c7c7220 */ /* 0x080fe20000410000 */
[-C--:B------:R-:W-:Y:S01]  /*ed00*/  FMUL.FTZ R125, R125, R172.reuse ;  /* 0x000000ac7d7d7220 */ /* 0x080fe20000410000 */
[-C--:B------:R-:W-:Y:S01]  /*ed10*/  FMUL.FTZ R128, R128, R172.reuse ;  /* 0x000000ac80807220 */ /* 0x080fe20000410000 */
[----:B------:R-:W-:Y:S01]  /*ed20*/  FMNMX.FTZ R3, R175, R3, !PT ;  /* 0x00000003af037209 */ /* 0x000fe20007810000 */
[-C--:B------:R-:W-:Y:S01]  /*ed30*/  FMUL.FTZ R129, R129, R172.reuse ;  /* 0x000000ac81817220 */ /* 0x080fe20000410000 */
[----:B------:R-:W0:Y:S01]  /*ed40*/  MUFU.EX2 R173, R173 ;  /* 0x000000ad00ad7308 */ /* 0x000e220000000800 */
[----:B-----5:R-:W-:Y:S01]  /*ed50*/  FADD.FTZ R8, R165, R8 ;  /* 0x00000008a5087221 */ /* 0x020fe20000010000 */
        /* <DEDUP_REMOVED lines=11> */
[----:B------:R-:W-:Y:S01]  /*ee10*/  FADD.FTZ R8, R156, R8 ;  /* 0x000000089c087221 */ /* 0x000fe20000010000 */
[----:B------:R-:W-:Y:S01]  /*ee20*/  FMNMX.FTZ R3, R183, R3, !PT ;  /* 0x00000003b7037209 */ /* 0x000fe20007810000 */
[-C--:B------:R-:W-:Y:S01]  /*ee30*/  FMUL.FTZ R144, R144, R172.reuse ;  /* 0x000000ac90907220 */ /* 0x080fe20000410000 */
[----:B------:R-:W4:Y:S01]  /*ee40*/  MUFU.EX2 R180, R180 ;  /* 0x000000b400b47308 */ /* 0x000f220000000800 */
[----:B------:R-:W-:Y:S01]  /*ee50*/  FADD.FTZ R8, R161, R8 ;  /* 0x00000008a1087221 */ /* 0x000fe20000010000 */
[----:B------:R-:W-:Y:S01]  /*ee60*/  FMNMX.FTZ R3, R186, R3, !PT ;  /* 0x00000003ba037209 */ /* 0x000fe20007810000 */
[-C--:B------:R-:W-:Y:S01]  /*ee70*/  FMUL.FTZ R145, R145, R172.reuse ;  /* 0x000000ac91917220 */ /* 0x080fe20000410000 */
[----:B------:R-:W-:Y:S01]  /*ee80*/  F2FP.BF16.F32.PACK_AB R156, R156, R157 ;  /* 0x0000009d9c9c723e */ /* 0x000fe200000010ff */
[----:B0-----:R-:W-:Y:S01]  /*ee90*/  FADD.FTZ R8, R173, R8 ;  /* 0x00000008ad087221 */ /* 0x001fe20000010000 */
[----:B------:R-:W-:Y:S01]  /*eea0*/  FMNMX.FTZ R3, R187, R3, !PT ;  /* 0x00000003bb037209 */ /* 0x000fe20007810000 */
[-C--:B------:R-:W-:Y:S01]  /*eeb0*/  FMUL.FTZ R148, R148, R172.reuse ;  /* 0x000000ac94947220 */ /* 0x080fe20000410000 */
[----:B------:R-:W0:Y:S01]  /*eec0*/  MUFU.EX2 R181, R181 ;  /* 0x000000b500b57308 */ /* 0x000e220000000800 */
[----:B------:R-:W-:Y:S01]  /*eed0*/  FADD.FTZ R8, R160, R8 ;  /* 0x00000008a0087221 */ /* 0x000fe20000010000 */
[----:B------:R-:W-:Y:S01]  /*eee0*/  FMNMX.FTZ R3, R190, R3, !PT ;  /* 0x00000003be037209 */ /* 0x000fe20007810000 */
[----:B------:R-:W-:Y:S01]  /*eef0*/  FMUL.FTZ R149, R149, R172 ;  /* 0x000000ac95957220 */ /* 0x000fe20000410000 */
[C---:B-----5:R-:W-:Y:S01]  /*ef00*/  F2FP.BF16.F32.PACK_AB R160, R177.reuse, R160 ;  /* 0x000000a0b1a0723e */ /* 0x060fe200000010ff */
[----:B------:R-:W-:Y:S01]  /*ef10*/  FADD.FTZ R8, R177, R8 ;  /* 0x00000008b1087221 */ /* 0x000fe20000010000 */
[----:B------:R-:W-:-:S02]  /*ef20*/  FMNMX.FTZ R3, R191, R3, !PT ;  /* 0x00000003bf037209 */ /* 0x000fc40007810000 */
[----:B------:R-:W5:Y:S01]  /*ef30*/  MUFU.EX2 R185, R185 ;  /* 0x000000b900b97308 */ /* 0x000f620000000800 */
[----:B----4-:R-:W-:Y:S01]  /*ef40*/  FADD.FTZ R8, R180, R8 ;  /* 0x00000008b4087221 */ /* 0x010fe20000010000 */
[----:B------:R-:W-:-:S04]  /*ef50*/  FMNMX.FTZ R3, R194, R3, !PT ;  /* 0x00000003c2037209 */ /* 0x000fc80007810000 */
[----:B------:R-:W-:Y:S02]  /*ef60*/  FMNMX.FTZ R3, R195, R3, !PT ;  /* 0x00000003c3037209 */ /* 0x000fe40007810000 */
[----:B------:R-:W4:Y:S01]  /*ef70*/  MUFU.EX2 R188, R188 ;  /* 0x000000bc00bc7308 */ /* 0x000f220000000800 */
[----:B0-----:R-:W-:Y:S01]  /*ef80*/  FADD.FTZ R8, R181, R8 ;  /* 0x00000008b5087221 */ /* 0x001fe20000010000 */
[----:B------:R-:W-:-:S03]  /*ef90*/  FMNMX.FTZ R3, R198, R3, !PT ;  /* 0x00000003c6037209 */ /* 0x000fc60007810000 */
[----:B------:R-:W-:Y:S01]  /*efa0*/  FADD.FTZ R8, R164, R8 ;  /* 0x00000008a4087221 */ /* 0x000fe20000010000 */
[----:B------:R-:W-:Y:S02]  /*efb0*/  FMNMX.FTZ R153, R199, R3, !PT ;  /* 0x00000003c7997209 */ /* 0x000fe40007810000 */
[----:B------:R-:W0:Y:S01]  /*efc0*/  MUFU.EX2 R189, R189 ;  /* 0x000000bd00bd7308 */ /* 0x000e220000000800 */
[C---:B-----5:R-:W-:Y:S01]  /*efd0*/  FADD.FTZ R8, R185.reuse, R8 ;  /* 0x00000008b9087221 */ /* 0x060fe20000010000 */
[----:B------:R-:W-:Y:S01]  /*efe0*/  F2FP.BF16.F32.PACK_AB R164, R185, R164 ;  /* 0x000000a4b9a4723e */ /* 0x000fe200000010ff */
[----:B------:R-:W5:Y:S05]  /*eff0*/  SHFL.BFLY PT, R3, R153, 0x2, 0x1f ;  /* 0x0c401f0099037f89 */ /* 0x000f6a00000e0000 */
[----:B------:R-:W1:Y:S01]  /*f000*/  MUFU.EX2 R168, R192 ;  /* 0x000000c000a87308 */ /* 0x000e620000000800 */
[----:B----4-:R-:W-:-:S07]  /*f010*/  FADD.FTZ R8, R188, R8 ;  /* 0x00000008bc087221 */ /* 0x010fce0000010000 */
[----:B------:R-:W4:Y:S01]  /*f020*/  MUFU.EX2 R193, R193 ;  /* 0x000000c100c17308 */ /* 0x000f220000000800 */
[----:B0-----:R-:W-:-:S07]  /*f030*/  FADD.FTZ R8, R189, R8 ;  /* 0x00000008bd087221 */ /* 0x001fce0000010000 */
[----:B------:R-:W0:Y:S01]  /*f040*/  MUFU.EX2 R196, R196 ;  /* 0x000000c400c47308 */ /* 0x000e220000000800 */
[----:B-1----:R-:W-:Y:S01]  /*f050*/  FADD.FTZ R8, R168, R8 ;  /* 0x00000008a8087221 */ /* 0x002fe20000010000 */
[----:B-----5:R-:W-:-:S05]  /*f060*/  FMNMX.FTZ R153, R153, R3, !PT ;  /* 0x0000000399997209 */ /* 0x020fca0007810000 */
[----:B------:R-:W1:Y:S01]  /*f070*/  SHFL.BFLY PT, R3, R153, 0x1, 0x1f ;  /* 0x0c201f0099037f89 */ /* 0x000e6200000e0000 */
[C---:B----4-:R-:W-:Y:S01]  /*f080*/  FADD.FTZ R8, R193.reuse, R8 ;  /* 0x00000008c1087221 */ /* 0x050fe20000010000 */
[----:B------:R-:W-:-:S03]  /*f090*/  F2FP.BF16.F32.PACK_AB R168, R193, R168 ;  /* 0x000000a8c1a8723e */ /* 0x000fc600000010ff */
[----:B0-----:R-:W-:Y:S01]  /*f0a0*/  FADD.FTZ R8, R196, R8 ;  /* 0x00000008c4087221 */ /* 0x001fe20000010000 */
[----:B-1----:R-:W-:-:S05]  /*f0b0*/  FMNMX.FTZ R3, R153, R3, !PT ;  /* 0x0000000399037209 */ /* 0x002fca0007810000 */
[C---:B------:R-:W-:Y:S01]  /*f0c0*/  FMUL.FTZ R153, R3.reuse, R0 ;  /* 0x0000000003997220 */ /* 0x040fe20000410000 */
[----:B------:R-:W-:-:S03]  /*f0d0*/  FADD.FTZ R169, -R3, R201 ;  /* 0x000000c903a97221 */ /* 0x000fc60000010100 */
[-CC-:B------:R-:W-:Y:S01]  /*f0e0*/  FFMA.FTZ R154, R154, R0.reuse, -R153.reuse ;  /* 0x000000009a9a7223 */ /* 0x180fe20000010899 */
[-C--:B------:R-:W-:Y:S01]  /*f0f0*/  FMUL.FTZ R169, R169, R0.reuse ;  /* 0x00000000a9a97220 */ /* 0x080fe20000410000 */
[-CC-:B------:R-:W-:Y:S01]  /*f100*/  FFMA.FTZ R155, R155, R0.reuse, -R153.reuse ;  /* 0x000000009b9b7223 */ /* 0x180fe20000010899 */
[-CC-:B------:R-:W-:Y:S01]  /*f110*/  FFMA.FTZ R176, R174, R0.reuse, -R153.reuse ;  /* 0x00000000aeb07223 */ /* 0x180fe20000010899 */
[-CC-:B------:R-:W-:Y:S01]  /*f120*/  FFMA.FTZ R158, R158, R0.reuse, -R153.reuse ;  /* 0x000000009e9e7223 */ /* 0x180fe20000010899 */
[----:B------:R-:W0:Y:S01]  /*f130*/  MUFU.EX2 R174, R169 ;  /* 0x000000a900ae7308 */ /* 0x000e220000000800 */
        /* <DEDUP_REMOVED lines=19> */
[-CC-:B------:R-:W-:Y:S01]  /*f270*/  FFMA.FTZ R195, R195, R0.reuse, -R153.reuse ;  /* 0x00000000c3c37223 */ /* 0x180fe20000010899 */
[-CC-:B------:R-:W-:Y:S01]  /*f280*/  FFMA.FTZ R198, R198, R0.reuse, -R153.reuse ;  /* 0x00000000c6c67223 */ /* 0x180fe20000010899 */
[----:B------:R-:W-:Y:S01]  /*f290*/  FFMA.FTZ R199, R199, R0, -R153 ;  /* 0x00000000c7c77223 */ /* 0x000fe20000010899 */
[-C--:B0-----:R-:W-:Y:S01]  /*f2a0*/  FMUL.FTZ R26, R26, R174.reuse ;  /* 0x000000ae1a1a7220 */ /* 0x081fe20000410000 */
[----:B------:R-:W0:Y:S01]  /*f2b0*/  MUFU.EX2 R158, R158 ;  /* 0x0000009e009e7308 */ /* 0x000e220000000800 */
[----:B-1----:R-:W-:Y:S01]  /*f2c0*/  FFMA.FTZ R5, R174, R5, R154 ;  /* 0x00000005ae057223 */ /* 0x002fe2000001009a */
        /* <DEDUP_REMOVED lines=14> */
[----:B------:R4:W5:Y:S01]  /*f3b0*/  MUFU.EX2 R153, R162 ;  /* 0x000000a200997308 */ /* 0x0009620000000800 */
        /* <DEDUP_REMOVED lines=8> */
[----:B-1----:R-:W-:Y:S01]  /*f440*/  FADD.FTZ R5, R159, R5 ;  /* 0x000000059f057221 */ /* 0x002fe20000010000 */
[----:B----4-:R-:W-:-:S02]  /*f450*/  VIADD R162, R14, 0x22840 ;  /* 0x000228400ea27836 */ /* 0x010fc40000000000 */
[-C--:B------:R-:W-:Y:S01]  /*f460*/  FMUL.FTZ R59, R59, R174.reuse ;  /* 0x000000ae3b3b7220 */ /* 0x080fe20000410000 */
[-C--:B------:R-:W-:Y:S01]  /*f470*/  FMUL.FTZ R62, R62, R174.reuse ;  /* 0x000000ae3e3e7220 */ /* 0x080fe20000410000 */
[-C--:B------:R-:W-:Y:S01]  /*f480*/  FMUL.FTZ R63, R63, R174.reuse ;  /* 0x000000ae3f3f7220 */ /* 0x080fe20000410000 */
[----:B------:R-:W-:Y:S01]  /*f490*/  FMUL.FTZ R66, R66, R174 ;  /* 0x000000ae42427220 */ /* 0x000fe20000410000 */
[----:B---3--:R-:W-:Y:S01]  /*f4a0*/  PRMT R162, R203, 0x654, R162 ;  /* 0x00000654cba27816 */ /* 0x008fe200000000a2 */
[----:B------:R-:W1:Y:S01]  /*f4b0*/  MUFU.EX2 R166, R166 ;  /* 0x000000a600a67308 */ /* 0x000e620000000800 */
[----:B-----5:R-:W-:Y:S01]  /*f4c0*/  FADD.FTZ R5, R153, R5 ;  /* 0x0000000599057221 */ /* 0x020fe20000010000 */
[----:B------:R-:W-:Y:S01]  /*f4d0*/  F2FP.BF16.F32.PACK_AB R203, R159, R158 ;  /* 0x0000009e9fcb723e */ /* 0x000fe200000010ff */
[----:B------:R3:W-:Y:S01]  /*f4e0*/  SYNCS.ARRIVE.TRANS64.RED.A1T0 RZ, [R162+URZ], RZ ;  /* 0x000000ffa2ff79a7 */ /* 0x0007e2000810043f */
[----:B------:R-:W-:Y:S01]  /*f4f0*/  F2FP.BF16.F32.PACK_AB R158, R173, R161 ;  /* 0x000000a1ad9e723e */ /* 0x000fe200000010ff */
[-C--:B------:R-:W-:Y:S01]  /*f500*/  FMUL.FTZ R67, R67, R174.reuse ;  /* 0x000000ae43437220 */ /* 0x080fe20000410000 */
[-C--:B------:R-:W-:Y:S01]  /*f510*/  FMUL.FTZ R70, R70, R174.reuse ;  /* 0x000000ae46467220 */ /* 0x080fe20000410000 */
[-C--:B------:R-:W-:Y:S01]  /*f520*/  FMUL.FTZ R71, R71, R174.reuse ;  /* 0x000000ae47477220 */ /* 0x080fe20000410000 */
[----:B------:R-:W4:Y:S01]  /*f530*/  MUFU.EX2 R167, R167 ;  /* 0x000000a700a77308 */ /* 0x000f220000000800 */
[C---:B0-----:R-:W-:Y:S01]  /*f540*/  FADD.FTZ R5, R163.reuse, R5 ;  /* 0x00000005a3057221 */ /* 0x041fe20000010000 */
[----:B------:R-:W-:Y:S01]  /*f550*/  F2FP.BF16.F32.PACK_AB R153, R163, R153 ;  /* 0x00000099a399723e */ /* 0x000fe200000010ff */
[----:B------:R-:W-:Y:S01]  /*f560*/  FMUL.FTZ R74, R74, R174 ;  /* 0x000000ae4a4a7220 */ /* 0x000fe20000410000 */
[----:B---3--:R-:W-:Y:S01]  /*f570*/  F2FP.BF16.F32.PACK_AB R162, R181, R180 ;  /* 0x000000b4b5a2723e */ /* 0x008fe200000010ff */
        /* <DEDUP_REMOVED lines=56> */
[----:B------:R-:W-:-:S03]  /*f900*/  FMUL.FTZ R151, R151, R174 ;  /* 0x000000ae97977220 */ /* 0x000fc60000410000 */
        /* <DEDUP_REMOVED lines=31> */
.L_x_5297:
[----:B------:R0:W1:Y:S01]  /*fb00*/  SYNCS.PHASECHK.TRANS64.TRYWAIT P1, [R14+URZ+0x22850], R15 ;  /* 0x0228500f0e0075a7 */ /* 0x000062000802017f */
[----:B------:R-:W-:Y:S05]  /*fb10*/  @!P0 BRA `(.L_x_5298) ;  /* 0x0000000000048947 */ /* 0x000fea0003800000 */
[----:B------:R-:W-:Y:S01]  /*fb20*/  BPT.TRAP 0x1 ;  /* 0x000000040000795c */ /* 0x000fe20000300000 */
.L_x_5298:
[----:B------:R-:W-:Y:S04]  /*fb30*/  BSSY B0, `(.L_x_5299) ;  /* 0x0000004000007945 */ /* 0x000fe80003800000 */
[----:B-1----:R-:W-:Y:S05]  /*fb40*/  @P1 BRA `(.L_x_5300) ;  /* 0x0000000000081947 */ /* 0x002fea0003800000 */
[----:B------:R-:W1:Y:S02]  /*fb50*/  SYNCS.PHASECHK.TRANS64.TRYWAIT P1, [R14+URZ+0x22850], R15 ;  /* 0x0228500f0e0075a7 */ /* 0x000e64000802017f */
[----:B-1----:R-:W-:Y:S05]  /*fb60*/  @!P1 BRA `(.L_x_5301) ;  /* 0x000000c000689947 */ /* 0x002fea0003800000 */
.L_x_5300:
[----:B------:R-:W-:Y:S05]  /*fb70*/  BSYNC B0 ;  /* 0x0000000000007941 */ /* 0x000fea0003800000 */
.L_x_5299:
[----:B------:R-:W3:Y:S01]  /*fb80*/  S2R R174, SR_TID.X ;  /* 0x0000000000ae7919 */ /* 0x000ee20000002100 */
[----:B------:R-:W-:Y:S05]  /*fb90*/  WARPSYNC.ALL ;  /* 0x0000000000007948 */ /* 0x000fea0003800000 */
[----:B------:R-:W-:Y:S02]  /*fba0*/  IMAD R172, R22, 0xc00, R221 ;  /* 0x00000c0016ac7824 */ /* 0x000fe400078e02dd */
[----:B------:R-:W-:Y:S02]  /*fbb0*/  IMAD.MOV.U32 R173, RZ, RZ, 0x40000040 ;  /* 0x40000040ffad7424 */ /* 0x000fe400078e00ff */
[----:B------:R-:W-:Y:S01]  /*fbc0*/  IMAD.MOV.U32 R175, RZ, RZ, 0x40000040 ;  /* 0x40000040ffaf7424 */ /* 0x000fe200078e00ff */
[----:B------:R-:W-:-:S02]  /*fbd0*/  R2UR UR6, R172 ;  /* 0x00000000ac0672ca */ /* 0x000fc400000e0000 */
[----:B------:R-:W-:Y:S01]  /*fbe0*/  R2UR UR7, R173 ;  /* 0x00000000ad0772ca */ /* 0x000fe200000e0000 */
[----:B------:R-:W-:Y:S01]  /*fbf0*/  IMAD.MOV.U32 R173, RZ, RZ, 0x40000040 ;  /* 0x40000040ffad7424 */ /* 0x000fe200078e00ff */
[----:B---3--:R-:W-:-:S05]  /*fc00*/  SHF.R.U32.HI R174, RZ, 0x7, R174 ;  /* 0x00000007ffae7819 */ /* 0x008fca00000116ae */
[----:B01----:R-:W-:Y:S02]  /*fc10*/  VIADD R15, R174, 0x8 ;  /* 0x00000008ae0f7836 */ /* 0x003fe40000000000 */
[----:B------:R-:W-:-:S03]  /*fc20*/  VIADD R174, R172, 0x80 ;  /* 0x00000080acae7836 */ /* 0x000fc60000000000 */
        /* <DEDUP_REMOVED lines=42> */
.L_x_5302:
[----:B------:R-:W0:Y:S01]  /*fed0*/  S2R R15, SR_CgaCtaId ;  /* 0x00000000000f7919 */ /* 0x000e220000008800 */
[C---:B------:R-:W-:Y:S01]  /*fee0*/  ISETP.GT.AND P1, PT, R9.reuse, RZ, PT ;  /* 0x000000ff0900720c */ /* 0x040fe20003f24270 */
[----:B------:R-:W-:Y:S02]  /*fef0*/  VIADD R14, R14, 0x22860 ;  /* 0x000228600e0e7836 */ /* 0x000fe40000000000 */
[----:B------:R-:W-:Y:S02]  /*ff00*/  VIADD R9, R9, 0xffffffff ;  /* 0xffffffff09097836 */ /* 0x000fe40000000000 */
[----:B------:R-:W-:Y:S02]  /*ff10*/  IMAD.MOV.U32 R201, RZ, RZ, R3 ;  /* 0x000000ffffc97224 */ /* 0x000fe400078e0003 */
[----:B------:R-:W-:Y:S01]  /*ff20*/  IMAD.MOV.U32 R200, RZ, RZ, R4 ;  /* 0x000000ffffc87224 */ /* 0x000fe200078e0004 */
[----:B0-----:R-:W-:-:S04]  /*ff30*/  PRMT R14, R15, 0x654, R14 ;  /* 0x000006540f0e7816 */ /* 0x001fc8000000000e */
[----:B------:R0:W-:Y:S01]  /*ff40*/  SYNCS.ARRIVE.TRANS64.RED.A1T0 RZ, [R14+URZ], RZ ;  /* 0x000000ff0eff79a7 */ /* 0x0001e2000810043f */
[----:B------:R-:W-:Y:S05]  /*ff50*/  @P1 BRA `(.L_x_5303) ;  /* 0xffffffe000401947 */ /* 0x000fea000383ffff */
.L_x_5291:
[----:B------:R-:W3:Y:S01]  /*ff60*/  LDL.LU R172, [R1+0x3c] ;  /* 0x00003c0001ac7983 */ /* 0x000ee20000300800 */
[----:B------:R-:W-:Y:S05]  /*ff70*/  WARPSYNC.ALL ;  /* 0x0000000000007948 */ /* 0x000fea0003800000 */
[----:B------:R-:W1:Y:S01]  /*ff80*/  SHFL.BFLY PT, R7, R8, 0x2, 0x1f ;  /* 0x0c401f0008077f89 */ /* 0x000e6200000e0000 */
[----:B------:R-:W-:Y:S01]  /*ff90*/  VIADD R22, R22, 0x1 ;  /* 0x0000000116167836 */ /* 0x000fe20000000000 */
[----:B------:R4:W-:Y:S08]  /*ffa0*/  BAR.ARV R212, 0x100 ;  /* 0x000400d40000751d */ /* 0x0009f00000002000 */
[----:B------:R-:W-:Y:S06]  /*ffb0*/  BAR.ARV 0x8, 0x180 ;  /* 0x0206000000007b1d */ /* 0x000fec0000002000 */
[----:B------:R-:W-:Y:S01]  /*ffc0*/  ISETP.NE.AND P0, PT, R22, 0x2, PT ;  /* 0x000000021600780c */ /* 0x000fe20003f05270 */
[----:B------:R-:W-:Y:S01]  /*ffd0*/  IMAD.MOV.U32 R13, RZ, RZ, -0x800000 ;  /* 0xff800000ff0d7424 */ /* 0x000fe200078e00ff */
[----:B------:R-:W5:Y:S01]  /*ffe0*/  SHFL.BFLY PT, R10, R5, 0x2, 0x1f ;  /* 0x0c401f00050a7f89 */ /* 0x000f6200000e0000 */
[----:B------:R-:W-:-:S02]  /*fff0*/  PLOP3.LUT P1, PT, PT, PT, PT, 0x8, 0x0 ;  /* 0x000000000000781c */ /* 0x000fc40003f2e170 */
[----:B------:R-:W-:Y:S01]  /*10000*/  SEL R22, R22, RZ, P0 ;  /* 0x000000ff16167207 */ /* 0x000fe20000000000 */
[----:B-1----:R-:W-:-:S05]  /*10010*/  FADD.FTZ R7, R7, R8 ;  /* 0x0000000807077221 */ /* 0x002fca0000010000 */
[----:B------:R-:W1:Y:S01]  /*10020*/  SHFL.BFLY PT, R6, R7, 0x1, 0x1f ;  /* 0x0c201f0007067f89 */ /* 0x000e6200000e0000 */
[----:B-----5:R-:W-:Y:S01]  /*10030*/  FADD.FTZ R11, R10, R5 ;  /* 0x000000050a0b7221 */ /* 0x020fe20000010000 */
[----:B------:R-:W-:-:S04]  /*10040*/  IMAD.MOV.U32 R10, RZ, RZ, RZ ;  /* 0x000000ffff0a7224 */ /* 0x000fc800078e00ff */
[----:B------:R-:W5:Y:S01]  /*10050*/  SHFL.BFLY PT, R12, R11, 0x1, 0x1f ;  /* 0x0c201f000b0c7f89 */ /* 0x000f6200000e0000 */
[----:B-1----:R-:W-:Y:S01]  /*10060*/  FADD.FTZ R8, R7, R6 ;  /* 0x0000000607087221 */ /* 0x002fe20000010000 */
[----:B------:R-:W-:Y:S01]  /*10070*/  IMAD.MOV.U32 R7, RZ, RZ, RZ ;  /* 0x000000ffff077224 */ /* 0x000fe200078e00ff */
[----:B------:R-:W-:-:S03]  /*10080*/  SEL R6, RZ, 0x1, P0 ;  /* 0x00000001ff067807 */ /* 0x000fc60000000000 */
[----:B------:R-:W-:Y:S02]  /*10090*/  FSETP.NE.FTZ.AND P2, PT, R8, RZ, PT ;  /* 0x000000ff0800720b */ /* 0x000fe40003f55000 */
[----:B------:R-:W-:-:S11]  /*100a0*/  LOP3.LUT R207, R207, R6, RZ, 0x3c, !PT ;  /* 0x00000006cfcf7212 */ /* 0x000fd600078e3cff */
[----:B------:R-:W1:Y:S01]  /*100b0*/  @P2 MUFU.RCP R10, R8 ;  /* 0x00000008000a2308 */ /* 0x000e620000001000 */
[----:B------:R-:W-:Y:S01]  /*100c0*/  @P2 FMUL.FTZ R20, R0, 0.69314718246459960938 ;  /* 0x3f31721800142820 */ /* 0x000fe20000410000 */
[----:B-----5:R-:W-:Y:S01]  /*100d0*/  FADD.FTZ R9, R11, R12 ;  /* 0x0000000c0b097221 */ /* 0x020fe20000010000 */
[----:B------:R-:W-:-:S04]  /*100e0*/  IMAD.MOV.U32 R12, RZ, RZ, -0x800000 ;  /* 0xff800000ff0c7424 */ /* 0x000fc800078e00ff */
[----:B------:R-:W-:Y:S01]  /*100f0*/  FSETP.NE.FTZ.AND P3, PT, R9, RZ, PT ;  /* 0x000000ff0900720b */ /* 0x000fe20003f75000 */
[----:B------:R-:W5:Y:S01]  /*10100*/  @P2 MUFU.LG2 R8, R8 ;  /* 0x0000000800082308 */ /* 0x000f620000000c00 */
[-C--:B-1----:R-:W-:Y:S01]  /*10110*/  FMUL.FTZ R162, R84, R10.reuse ;  /* 0x0000000a54a27220 */ /* 0x082fe20000410000 */
[-C--:B------:R-:W-:Y:S01]  /*10120*/  FMUL.FTZ R163, R88, R10.reuse ;  /* 0x0000000a58a37220 */ /* 0x080fe20000410000 */
[----:B------:R-:W-:-:S09]  /*10130*/  FMUL.FTZ R164, R92, R10 ;  /* 0x0000000a5ca47220 */ /* 0x000fd20000410000 */
[----:B------:R-:W-:Y:S01]  /*10140*/  @P3 MUFU.RCP R7, R9 ;  /* 0x0000000900073308 */ /* 0x000fe20000001000 */
[-C--:B------:R-:W-:Y:S01]  /*10150*/  FMUL.FTZ R165, R96, R10.reuse ;  /* 0x0000000a60a57220 */ /* 0x080fe20000410000 */
[-C--:B------:R-:W-:Y:S01]  /*10160*/  FMUL.FTZ R166, R100, R10.reuse ;  /* 0x0000000a64a67220 */ /* 0x080fe20000410000 */
[----:B------:R-:W-:Y:S01]  /*10170*/  @P3 FMUL.FTZ R19, R0, 0.69314718246459960938 ;  /* 0x3f31721800133820 */ /* 0x000fe20000410000 */
[-C--:B------:R-:W-:Y:S01]  /*10180*/  FMUL.FTZ R5, R24, R10.reuse ;  /* 0x0000000a18057220 */ /* 0x080fe20000410000 */
[----:B-----5:R-:W-:Y:S01]  /*10190*/  @P2 FMUL.FTZ R21, R8, 0.69314718246459960938 ;  /* 0x3f31721808152820 */ /* 0x020fe20000410000 */
        /* <DEDUP_REMOVED lines=128> */
.L_x_5232:
[----:B------:R-:W-:Y:S05]  /*109a0*/  WARPSYNC.ALL ;  /* 0x0000000000007948 */ /* 0x000fea0003800000 */
[----:B------:R-:W0:Y:S01]  /*109b0*/  S2R R3, SR_CgaCtaId ;  /* 0x0000000000037919 */ /* 0x000e220000008800 */
[----:B------:R-:W-:Y:S01]  /*109c0*/  MOV R19, 0x400 ;  /* 0x0000040000137802 */ /* 0x000fe20000000f00 */
[----:B------:R-:W-:Y:S01]  /*109d0*/  BSSY B0, `(.L_x_5304) ;  /* 0x0000319000007945 */ /* 0x000fe20003800000 */
[----:B------:R-:W-:Y:S02]  /*109e0*/  BAR.SYNC.DEFER_BLOCKING 0x5, 0x180 ;  /* 0x0146000000007b1d */ /* 0x000fe40000010000 */
[----:B0-----:R-:W-:-:S05]  /*109f0*/  LEA R19, R3, R19, 0x18 ;  /* 0x0000001303137211 */ /* 0x001fca00078ec0ff */
[----:B------:R0:W1:Y:S01]  /*10a00*/  LDS.128 R32, [R19+0x228d0] ;  /* 0x0228d00013207984 */ /* 0x0000620000000c00 */
[----:B------:R-:W-:Y:S06]  /*10a10*/  BAR.ARV 0x4, 0x180 ;  /* 0x0106000000007b1d */ /* 0x000fec0000002000 */
[----:B------:R-:W-:Y:S05]  /*10a20*/  @P1 BRA `(.L_x_5305) ;  /* 0x0000002000281947 */ /* 0x000fea0003800000 */
[----:B------:R-:W3:Y:S04]  /*10a30*/  LDL R3, [R1+0x54] ;  /* 0x0000540001037983 */ /* 0x000ee80000100800 */
[----:B------:R-:W2:Y:S04]  /*10a40*/  LDL.LU R174, [R1+0x30] ;  /* 0x0000300001ae7983 */ /* 0x000ea80000300800 */
[----:B------:R-:W2:Y:S01]  /*10a50*/  LDL.LU R173, [R1+0x34] ;  /* 0x0000340001ad7983 */ /* 0x000ea20000300800 */
[----:B------:R-:W0:Y:S01]  /*10a60*/  S2R R4, SR_SWINHI ;  /* 0x0000000000047919 */ /* 0x000e220000002f00 */
[----:B------:R-:W-:Y:S05]  /*10a70*/  WARPSYNC.ALL ;  /* 0x0000000000007948 */ /* 0x000fea0003800000 */
[----:B------:R-:W-:Y:S01]  /*10a80*/  F2FP.BF16.F32.PACK_AB R11, R30, R11 ;  /* 0x0000000b1e0b723e */ /* 0x000fe200000010ff */
[----:B------:R-:W-:Y:S01]  /*10a90*/  ULDC.64 UR4, c[0x0][0xc00] ;  /* 0x0003000000047ab9 */ /* 0x000fe20000000a00 */
[----:B------:R-:W-:Y:S01]  /*10aa0*/  F2FP.BF16.F32.PACK_AB R27, R55, R27 ;  /* 0x0000001b371b723e */ /* 0x000fe200000010ff */
[----:B----4-:R-:W4:Y:S01]  /*10ab0*/  LDL R172, [R1+0x10] ;  /* 0x0000100001ac7983 */ /* 0x010f220000100800 */
[----:B------:R-:W-:-:S02]  /*10ac0*/  MOV R20, R19 ;  /* 0x0000001300147202 */ /* 0x000fc40000000f00 */
[----:B0-----:R-:W-:Y:S02]  /*10ad0*/  MOV R21, R4 ;  /* 0x0000000400157202 */ /* 0x001fe40000000f00 */
        /* <DEDUP_REMOVED lines=14> */
[----:B------:R-:W-:Y:S01]  /*10bc0*/  BAR.SYNC.DEFER_BLOCKING 0x1, 0x100 ;  /* 0x0044000000007b1d */ /* 0x000fe20000010000 */
[----:B---3--:R-:W-:-:S03]  /*10bd0*/  IMAD.WIDE R114, R3, 0x2, R20 ;  /* 0x0000000203727825 */ /* 0x008fc600078e0214 */
[----:B------:R-:W-:-:S04]  /*10be0*/  IADD3 R3, P2, R114, 0x40, RZ ;  /* 0x0000004072037810 */ /* 0x000fc80007f5e0ff */
[----:B------:R-:W-:-:S04]  /*10bf0*/  LOP3.LUT R4, R3, 0x380, RZ, 0xc0, !PT ;  /* 0x0000038003047812 */ /* 0x000fc800078ec0ff */
[----:B------:R-:W-:Y:S02]  /*10c00*/  SHF.R.U64 R4, R4, 0x3, RZ ;  /* 0x0000000304047819 */ /* 0x000fe400000012ff */
[----:B------:R-:W-:Y:S02]  /*10c10*/  LOP3.LUT R9, R114, 0x380, RZ, 0xc0, !PT ;  /* 0x0000038072097812 */ /* 0x000fe400078ec0ff */
[----:B------:R-:W-:Y:S02]  /*10c20*/  LOP3.LUT R4, R4, R3, RZ, 0x3c, !PT ;  /* 0x0000000304047212 */ /* 0x000fe400078e3cff */
[C---:B------:R-:W-:Y:S02]  /*10c30*/  IADD3 R3, P4, R114.reuse, 0x4000, RZ ;  /* 0x0000400072037810 */ /* 0x040fe40007f9e0ff */
[----:B------:R-:W-:Y:S02]  /*10c40*/  IADD3 R105, P1, R114, 0x20, RZ ;  /* 0x0000002072697810 */ /* 0x000fe40007f3e0ff */
[----:B------:R-:W-:-:S02]  /*10c50*/  SHF.R.U64 R9, R9, 0x3, RZ ;  /* 0x0000000309097819 */ /* 0x000fc400000012ff */
[----:B-----5:R-:W-:Y:S02]  /*10c60*/  LOP3.LUT R24, R3, 0x380, RZ, 0xc0, !PT ;  /* 0x0000038003187812 */ /* 0x020fe400078ec0ff */
[----:B------:R-:W-:Y:S02]  /*10c70*/  LOP3.LUT R104, R105, 0x380, RZ, 0xc0, !PT ;  /* 0x0000038069687812 */ /* 0x000fe400078ec0ff */
[----:B------:R-:W-:Y:S02]  /*10c80*/  IADD3 R113, P3, R114, 0x60, RZ ;  /* 0x0000006072717810 */ /* 0x000fe40007f7e0ff */
[----:B------:R-:W-:Y:S01]  /*10c90*/  LOP3.LUT R8, R9, R114, RZ, 0x3c, !PT ;  /* 0x0000007209087212 */ /* 0x000fe200078e3cff */
[----:B------:R-:W-:Y:S01]  /*10ca0*/  IMAD.MOV.U32 R9, RZ, RZ, R115 ;  /* 0x000000ffff097224 */ /* 0x000fe200078e0073 */
[----:B------:R-:W-:Y:S02]  /*10cb0*/  SHF.R.U64 R24, R24, 0x3, RZ ;  /* 0x0000000318187819 */ /* 0x000fe400000012ff */
[----:B------:R-:W-:-:S02]  /*10cc0*/  SHF.R.U64 R104, R104, 0x3, RZ ;  /* 0x0000000368687819 */ /* 0x000fc400000012ff */
[----:B------:R-:W-:Y:S02]  /*10cd0*/  LOP3.LUT R112, R113, 0x380, RZ, 0xc0, !PT ;  /* 0x0000038071707812 */ /* 0x000fe400078ec0ff */
[----:B------:R-:W-:Y:S02]  /*10ce0*/  LOP3.LUT R24, R24, R3, RZ, 0x3c, !PT ;  /* 0x0000000318187212 */ /* 0x000fe400078e3cff */
[----:B------:R-:W-:Y:S02]  /*10cf0*/  MOV R3, R8 ;  /* 0x0000000800037202 */ /* 0x000fe40000000f00 */
[----:B------:R-:W-:Y:S01]  /*10d00*/  LOP3.LUT R104, R104, R105, RZ, 0x3c, !PT ;  /* 0x0000006968687212 */ /* 0x000fe200078e3cff */
[--C-:B------:R-:W-:Y:S01]  /*10d10*/  IMAD.X R105, RZ, RZ, R115.reuse, P1 ;  /* 0x000000ffff697224 */ /* 0x100fe200008e0673 */
[----:B------:R-:W-:Y:S01]  /*10d20*/  F2FP.BF16.F32.PACK_AB R8, R25, R5 ;  /* 0x000000051908723e */ /* 0x000fe200000010ff */
[----:B------:R-:W-:Y:S01]  /*10d30*/  IMAD.X R5, RZ, RZ, R115, P2 ;  /* 0x000000ffff057224 */ /* 0x000fe200010e0673 */
[----:B------:R-:W-:-:S02]  /*10d40*/  F2FP.BF16.F32.PACK_AB R9, R10, R26 ;  /* 0x0000001a0a09723e */ /* 0x000fc400000010ff */
[----:B------:R-:W-:Y:S02]  /*10d50*/  SHF.R.U64 R112, R112, 0x3, RZ ;  /* 0x0000000370707819 */ /* 0x000fe400000012ff */
[----:B------:R-:W-:Y:S02]  /*10d60*/  F2FP.BF16.F32.PACK_AB R10, R29, R28 ;  /* 0x0000001c1d0a723e */ /* 0x000fe400000010ff */
[C---:B------:R-:W-:Y:S02]  /*10d70*/  IADD3 R111, P5, R114.reuse, 0x4020, RZ ;  /* 0x00004020726f7810 */ /* 0x040fe40007fbe0ff */
[C---:B------:R-:W-:Y:S02]  /*10d80*/  IADD3 R109, P0, R114.reuse, 0x4040, RZ ;  /* 0x00004040726d7810 */ /* 0x040fe40007f1e0ff */
[C---:B------:R-:W-:Y:S02]  /*10d90*/  IADD3 R107, P1, R114.reuse, 0x4060, RZ ;  /* 0x00004060726b7810 */ /* 0x040fe40007f3e0ff */
[----:B------:R-:W-:-:S02]  /*10da0*/  IADD3 R29, P2, R114, 0x8000, RZ ;  /* 0x00008000721d7810 */ /* 0x000fc40007f5e0ff */
[----:B------:R-:W-:Y:S01]  /*10db0*/  LOP3.LUT R112, R112, R113, RZ, 0x3c, !PT ;  /* 0x0000007170707212 */ /* 0x000fe200078e3cff */
[----:B------:R-:W-:Y:S01]  /*10dc0*/  IMAD.X R113, RZ, RZ, R115, P3 ;  /* 0x000000ffff717224 */ /* 0x000fe200018e0673 */
[----:B------:R-:W-:Y:S02]  /*10dd0*/  LOP3.LUT R110, R111, 0x380, RZ, 0xc0, !PT ;  /* 0x000003806f6e7812 */ /* 0x000fe400078ec0ff */
[----:B------:R-:W-:Y:S02]  /*10de0*/  LOP3.LUT R108, R109, 0x380, RZ, 0xc0, !PT ;  /* 0x000003806d6c7812 */ /* 0x000fe400078ec0ff */
[----:B------:R-:W-:Y:S02]  /*10df0*/  LOP3.LUT R106, R107, 0x380, RZ, 0xc0, !PT ;  /* 0x000003806b6a7812 */ /* 0x000fe400078ec0ff */
[----:B------:R-:W-:Y:S02]  /*10e00*/  LOP3.LUT R7, R29, 0x380, RZ, 0xc0, !PT ;  /* 0x000003801d077812 */ /* 0x000fe400078ec0ff */
[----:B------:R-:W-:Y:S01]  /*10e10*/  IADD3 R87, P3, R114, 0x8020, RZ ;  /* 0x0000802072577810 */ /* 0x000fe20007f7e0ff */
[----:B------:R0:W-:Y:S01]  /*10e20*/  STSM.16.M88.4 [R3], R8 ;  /* 0x0000000803007844 */ /* 0x0001e20000000200 */
[----:B------:R-:W-:-:S02]  /*10e30*/  SHF.R.U64 R110, R110, 0x3, RZ ;  /* 0x000000036e6e7819 */ /* 0x000fc400000012ff */
[----:B------:R-:W-:Y:S02]  /*10e40*/  SHF.R.U64 R108, R108, 0x3, RZ ;  /* 0x000000036c6c7819 */ /* 0x000fe400000012ff */
[----:B------:R-:W-:Y:S01]  /*10e50*/  SHF.R.U64 R106, R106, 0x3, RZ ;  /* 0x000000036a6a7819 */ /* 0x000fe200000012ff */
[--C-:B------:R-:W-:Y:S01]  /*10e60*/  IMAD.X R25, RZ, RZ, R115.reuse, P4 ;  /* 0x000000ffff197224 */ /* 0x100fe200020e0673 */
[----:B------:R-:W-:Y:S01]  /*10e70*/  LOP3.LUT R110, R110, R111, RZ, 0x3c, !PT ;  /* 0x0000006f6e6e7212 */ /* 0x000fe200078e3cff */
[--C-:B------:R-:W-:Y:S01]  /*10e80*/  IMAD.X R111, RZ, RZ, R115.reuse, P5 ;  /* 0x000000ffff6f7224 */ /* 0x100fe200028e0673 */
[----:B------:R-:W-:Y:S01]  /*10e90*/  LOP3.LUT R108, R108, R109, RZ, 0x3c, !PT ;  /* 0x0000006d6c6c7212 */ /* 0x000fe200078e3cff */
[--C-:B------:R-:W-:Y:S01]  /*10ea0*/  IMAD.X R109, RZ, RZ, R115.reuse, P0 ;  /* 0x000000ffff6d7224 */ /* 0x100fe200000e0673 */
[----:B------:R-:W-:Y:S02]  /*10eb0*/  LOP3.LUT R106, R106, R107, RZ, 0x3c, !PT ;  /* 0x0000006b6a6a7212 */ /* 0x000fe400078e3cff */
[----:B0-----:R-:W-:Y:S01]  /*10ec0*/  SHF.R.U64 R8, R7, 0x3, RZ ;  /* 0x0000000307087819 */ /* 0x001fe200000012ff */
[--C-:B------:R-:W-:Y:S01]  /*10ed0*/  IMAD.X R11, RZ, RZ, R115.reuse, P3 ;  /* 0x000000ffff0b7224 */ /* 0x100fe200018e0673 */
[----:B------:R-:W-:Y:S01]  /*10ee0*/  IADD3 R3, P3, R114, 0xc060, RZ ;  /* 0x0000c06072037810 */ /* 0x000fe20007f7e0ff */
[--C-:B------:R-:W-:Y:S01]  /*10ef0*/  IMAD.X R9, RZ, RZ, R115.reuse, P2 ;  /* 0x000000ffff097224 */ /* 0x100fe200010e0673 */
[----:B------:R-:W-:Y:S01]  /*10f00*/  LOP3.LUT R26, R87, 0x380, RZ, 0xc0, !PT ;  /* 0x00000380571a7812 */ /* 0x000fe200078ec0ff */
[----:B------:R-:W-:Y:S01]  /*10f10*/  IMAD.X R107, RZ, RZ, R115, P1 ;  /* 0x000000ffff6b7224 */ /* 0x000fe200008e0673 */
[----:B------:R-:W-:-:S02]  /*10f20*/  LOP3.LUT R8, R8, R29, RZ, 0x3c, !PT ;  /* 0x0000001d08087212 */ /* 0x000fc400078e3cff */
[C---:B------:R-:W-:Y:S02]  /*10f30*/  IADD3 R29, P2, R114.reuse, 0xc040, RZ ;  /* 0x0000c040721d7810 */ /* 0x040fe40007f5e0ff */
[C---:B------:R-:W-:Y:S02]  /*10f40*/  IADD3 R117, P4, R114.reuse, 0x8040, RZ ;  /* 0x0000804072757810 */ /* 0x040fe40007f9e0ff */
[C---:B------:R-:W-:Y:S02]  /*10f50*/  IADD3 R119, P5, R114.reuse, 0x8060, RZ ;  /* 0x0000806072777810 */ /* 0x040fe40007fbe0ff */
[C---:B------:R-:W-:Y:S02]  /*10f60*/  IADD3 R121, P0, R114.reuse, 0xc000, RZ ;  /* 0x0000c00072797810 */ /* 0x040fe40007f1e0ff */
[----:B------:R-:W-:Y:S02]  /*10f70*/  IADD3 R123, P1, R114, 0xc020, RZ ;  /* 0x0000c020727b7810 */ /* 0x000fe40007f3e0ff */
[----:B------:R-:W-:-:S02]  /*10f80*/  LOP3.LUT R114, R3, 0x380, RZ, 0xc0, !PT ;  /* 0x0000038003727812 */ /* 0x000fc400078ec0ff */
[----:B------:R-:W-:Y:S02]  /*10f90*/  SHF.R.U64 R10, R26, 0x3, RZ ;  /* 0x000000031a0a7819 */ /* 0x000fe400000012ff */
[----:B------:R-:W-:Y:S02]  /*10fa0*/  LOP3.LUT R28, R29, 0x380, RZ, 0xc0, !PT ;  /* 0x000003801d1c7812 */ /* 0x000fe400078ec0ff */
[----:B------:R-:W-:Y:S02]  /*10fb0*/  SHF.R.U64 R114, R114, 0x3, RZ ;  /* 0x0000000372727819 */ /* 0x000fe400000012ff */
[----:B------:R-:W-:Y:S02]  /*10fc0*/  LOP3.LUT R10, R10, R87, RZ, 0x3c, !PT ;  /* 0x000000570a0a7212 */ /* 0x000fe400078e3cff */
[----:B------:R-:W-:Y:S02]  /*10fd0*/  SHF.R.U64 R28, R28, 0x3, RZ ;  /* 0x000000031c1c7819 */ /* 0x000fe400000012ff */
[----:B------:R-:W-:-:S02]  /*10fe0*/  MOV R26, R4 ;  /* 0x00000004001a7202 */ /* 0x000fc40000000f00 */
[----:B------:R-:W-:Y:S02]  /*10ff0*/  LOP3.LUT R114, R114, R3, RZ, 0x3c, !PT ;  /* 0x0000000372727212 */ /* 0x000fe400078e3cff */
[----:B------:R-:W-:Y:S02]  /*11000*/  F2FP.BF16.F32.PACK_AB R4, R6, R152 ;  /* 0x000000980604723e */ /* 0x000fe400000010ff */
[----:B------:R-:W-:Y:S02]  /*11010*/  MOV R104, R104 ;  /* 0x0000006800687202 */ /* 0x000fe40000000f00 */
[----:B------:R-:W-:Y:S02]  /*11020*/  MOV R3, R8 ;  /* 0x0000000800037202 */ /* 0x000fe40000000f00 */
[----:B-1----:R-:W-:Y:S02]  /*11030*/  MOV R32, R10 ;  /* 0x0000000a00207202 */ /* 0x002fe40000000f00 */
[----:B------:R-:W-:-:S02]  /*11040*/  F2FP.BF16.F32.PACK_AB R5, R15, R0 ;  /* 0x000000000f05723e */ /* 0x000fc400000010ff */
[----:B------:R-:W-:Y:S02]  /*11050*/  F2FP.BF16.F32.PACK_AB R6, R37, R36 ;  /* 0x000000242506723e */ /* 0x000fe400000010ff */
[----:B------:R-:W-:Y:S02]  /*11060*/  F2FP.BF16.F32.PACK_AB R7, R14, R38 ;  /* 0x000000260e07723e */ /* 0x000fe400000010ff */
[----:B------:R-:W-:Y:S02]  /*11070*/  LOP3.LUT R116, R117, 0x380, RZ, 0xc0, !PT ;  /* 0x0000038075747812 */ /* 0x000fe400078ec0ff */
[----:B------:R-:W-:Y:S01]  /*11080*/  LOP3.LUT R28, R28, R29, RZ, 0x3c, !PT ;  /* 0x0000001d1c1c7212 */ /* 0x000fe200078e3cff */
[----:B------:R-:W-:Y:S01]  /*11090*/  IMAD.X R29, RZ, RZ, R115, P2 ;  /* 0x000000ffff1d7224 */ /* 0x000fe200010e0673 */
[----:B------:R-:W-:Y:S02]  /*110a0*/  F2FP.BF16.F32.PACK_AB R8, R41, R40 ;  /* 0x000000282908723e */ /* 0x000fe400000010ff */
[----:B------:R-:W-:-:S02]  /*110b0*/  F2FP.BF16.F32.PACK_AB R9, R43, R42 ;  /* 0x0000002a2b09723e */ /* 0x000fc400000010ff */
[----:B------:R-:W-:Y:S02]  /*110c0*/  F2FP.BF16.F32.PACK_AB R10, R45, R153 ;  /* 0x000000992d0a723e */ /* 0x000fe400000010ff */
[----:B------:R-:W-:Y:S01]  /*110d0*/  F2FP.BF16.F32.PACK_AB R11, R47, R46 ;  /* 0x0000002e2f0b723e */ /* 0x000fe200000010ff */
[----:B------:R-:W-:Y:S01]  /*110e0*/  STSM.16.M88.4 [R104], R4 ;  /* 0x0000000468007844 */ /* 0x000fe20000000200 */
[----:B------:R-:W-:Y:S02]  /*110f0*/  SHF.R.U64 R116, R116, 0x3, RZ ;  /* 0x0000000374747819 */ /* 0x000fe400000012ff */
[----:B------:R-:W-:Y:S01]  /*11100*/  LOP3.LUT R118, R119, 0x380, RZ, 0xc0, !PT ;  /* 0x0000038077767812 */ /* 0x000fe200078ec0ff */
[----:B------:R0:W-:Y:S01]  /*11110*/  STSM.16.M88.4 [R26], R8 ;  /* 0x000000081a007844 */ /* 0x0001e20000000200 */
[----:B------:R-:W-:Y:S02]  /*11120*/  MOV R62, R24 ;  /* 0x00000018003e7202 */ /* 0x000fe40000000f00 */
[----:B------:R-:W-:-:S02]  /*11130*/  LOP3.LUT R120, R121, 0x380, RZ, 0xc0, !PT ;  /* 0x0000038079787812 */ /* 0x000fc400078ec0ff */
[----:B------:R-:W-:Y:S02]  /*11140*/  MOV R112, R112 ;  /* 0x0000007000707202 */ /* 0x000fe40000000f00 */
[----:B------:R-:W-:Y:S02]  /*11150*/  MOV R0, R28 ;  /* 0x0000001c00007202 */ /* 0x000fe40000000f00 */
[----:B------:R-:W-:Y:S02]  /*11160*/  F2FP.BF16.F32.PACK_AB R24, R49, R154 ;  /* 0x0000009a3118723e */ /* 0x000fe400000010ff */
[----:B------:R-:W-:Y:S02]  /*11170*/  F2FP.BF16.F32.PACK_AB R25, R51, R50 ;  /* 0x000000323319723e */ /* 0x000fe400000010ff */
[----:B------:R-:W-:Y:S02]  /*11180*/  LOP3.LUT R122, R123, 0x380, RZ, 0xc0, !PT ;  /* 0x000003807b7a7812 */ /* 0x000fe400078ec0ff */
[----:B------:R-:W-:-:S02]  /*11190*/  F2FP.BF16.F32.PACK_AB R28, R57, R156 ;  /* 0x0000009c391c723e */ /* 0x000fc400000010ff */
[----:B0-----:R-:W-:Y:S02]  /*111a0*/  F2FP.BF16.F32.PACK_AB R26, R53, R155 ;  /* 0x0000009b351a723e */ /* 0x001fe400000010ff */
[----:B------:R-:W-:Y:S02]  /*111b0*/  F2FP.BF16.F32.PACK_AB R29, R59, R58 ;  /* 0x0000003a3b1d723e */ /* 0x000fe400000010ff */
[----:B------:R-:W-:Y:S01]  /*111c0*/  LOP3.LUT R116, R116, R117, RZ, 0x3c, !PT ;  /* 0x0000007574747212 */ /* 0x000fe200078e3cff */
[----:B------:R-:W-:Y:S01]  /*111d0*/  IMAD.X R117, RZ, RZ, R115, P4 ;  /* 0x000000ffff757224 */ /* 0x000fe200020e0673 */
[----:B------:R-:W-:Y:S02]  /*111e0*/  MOV R110, R110 ;  /* 0x0000006e006e7202 */ /* 0x000fe40000000f00 */
[----:B------:R-:W-:Y:S02]  /*111f0*/  F2FP.BF16.F32.PACK_AB R4, R65, R157 ;  /* 0x0000009d4104723e */ /* 0x000fe400000010ff */
[----:B------:R-:W-:-:S02]  /*11200*/  F2FP.BF16.F32.PACK_AB R5, R67, R66 ;  /* 0x000000424305723e */ /* 0x000fc400000010ff */
[----:B------:R-:W-:Y:S02]  /*11210*/  F2FP.BF16.F32.PACK_AB R6, R69, R158 ;  /* 0x0000009e4506723e */ /* 0x000fe400000010ff */
[----:B------:R-:W-:Y:S02]  /*11220*/  F2FP.BF16.F32.PACK_AB R7, R71, R70 ;  /* 0x000000464707723e */ /* 0x000fe400000010ff */
[----:B------:R-:W-:Y:S01]  /*11230*/  SHF.R.U64 R118, R118, 0x3, RZ ;  /* 0x0000000376767819 */ /* 0x000fe200000012ff */
[----:B------:R-:W-:Y:S01]  /*11240*/  STSM.16.M88.4 [R112], R24 ;  /* 0x0000001870007844 */ /* 0x000fe20000000200 */
[----:B------:R-:W-:Y:S02]  /*11250*/  SHF.R.U64 R120, R120, 0x3, RZ ;  /* 0x0000000378787819 */ /* 0x000fe400000012ff */
[----:B------:R-:W-:Y:S02]  /*11260*/  MOV R108, R108 ;  /* 0x0000006c006c7202 */ /* 0x000fe40000000f00 */
[----:B------:R-:W-:-:S02]  /*11270*/  F2FP.BF16.F32.PACK_AB R8, R73, R159 ;  /* 0x0000009f4908723e */ /* 0x000fc400000010ff */
[----:B------:R-:W-:Y:S02]  /*11280*/  F2FP.BF16.F32.PACK_AB R9, R75, R74 ;  /* 0x0000004a4b09723e */ /* 0x000fe400000010ff */
[----:B------:R-:W-:Y:S02]  /*11290*/  F2FP.BF16.F32.PACK_AB R10, R77, R160 ;  /* 0x000000a04d0a723e */ /* 0x000fe400000010ff */
[----:B------:R-:W-:Y:S01]  /*112a0*/  F2FP.BF16.F32.PACK_AB R11, R79, R78 ;  /* 0x0000004e4f0b723e */ /* 0x000fe200000010ff */
[----:B------:R0:W-:Y:S01]  /*112b0*/  STSM.16.M88.4 [R62], R28 ;  /* 0x0000001c3e007844 */ /* 0x0001e20000000200 */
[----:B------:R-:W-:Y:S02]  /*112c0*/  SHF.R.U64 R122, R122, 0x3, RZ ;  /* 0x000000037a7a7819 */ /* 0x000fe400000012ff */
[----:B------:R-:W-:Y:S02]  /*112d0*/  MOV R106, R106 ;  /* 0x0000006a006a7202 */ /* 0x000fe40000000f00 */
[----:B------:R-:W-:-:S02]  /*112e0*/  F2FP.BF16.F32.PACK_AB R36, R81, R161 ;  /* 0x000000a15124723e */ /* 0x000fc400000010ff */
[----:B------:R-:W-:Y:S02]  /*112f0*/  F2FP.BF16.F32.PACK_AB R37, R83, R82 ;  /* 0x000000525325723e */ /* 0x000fe400000010ff */
[----:B------:R-:W-:Y:S01]  /*11300*/  F2FP.BF16.F32.PACK_AB R38, R85, R162 ;  /* 0x000000a25526723e */ /* 0x000fe200000010ff */
[----:B------:R1:W-:Y:S01]  /*11310*/  STSM.16.M88.4 [R110], R4 ;  /* 0x000000046e007844 */ /* 0x0003e20000000200 */
[----:B------:R-:W-:Y:S02]  /*11320*/  F2FP.BF16.F32.PACK_AB R40, R89, R163 ;  /* 0x000000a35928723e */ /* 0x000fe400000010ff */
[----:B------:R-:W-:Y:S02]  /*11330*/  F2FP.BF16.F32.PACK_AB R41, R91, R90 ;  /* 0x0000005a5b29723e */ /* 0x000fe400000010ff */
[----:B------:R-:W-:Y:S02]  /*11340*/  F2FP.BF16.F32.PACK_AB R42, R93, R164 ;  /* 0x000000a45d2a723e */ /* 0x000fe400000010ff */
[----:B------:R-:W-:-:S02]  /*11350*/  F2FP.BF16.F32.PACK_AB R43, R95, R94 ;  /* 0x0000005e5f2b723e */ /* 0x000fc400000010ff */
[----:B------:R-:W-:Y:S01]  /*11360*/  LOP3.LUT R118, R118, R119, RZ, 0x3c, !PT ;  /* 0x0000007776767212 */ /* 0x000fe200078e3cff */
[--C-:B------:R-:W-:Y:S01]  /*11370*/  IMAD.X R119, RZ, RZ, R115.reuse, P5 ;  /* 0x000000ffff777224 */ /* 0x100fe200028e0673 */
[----:B0-----:R-:W-:Y:S01]  /*11380*/  F2FP.BF16.F32.PACK_AB R62, R101, R166 ;  /* 0x000000a6653e723e */ /* 0x001fe200000010ff */
[----:B------:R0:W-:Y:S01]  /*11390*/  STSM.16.M88.4 [R108], R8 ;  /* 0x000000086c007844 */ /* 0x0001e20000000200 */
[----:B------:R-:W-:Y:S01]  /*113a0*/  LOP3.LUT R120, R120, R121, RZ, 0x3c, !PT ;  /* 0x0000007978787212 */ /* 0x000fe200078e3cff */
[----:B------:R-:W-:Y:S01]  /*113b0*/  IMAD.X R121, RZ, RZ, R115, P0 ;  /* 0x000000ffff797224 */ /* 0x000fe200000e0673 */
[----:B------:R-:W-:Y:S02]  /*113c0*/  MOV R116, R116 ;  /* 0x0000007400747202 */ /* 0x000fe40000000f00 */
[----:B-1----:R-:W-:Y:S02]  /*113d0*/  F2FP.BF16.F32.PACK_AB R4, R84, R167 ;  /* 0x000000a75404723e */ /* 0x002fe400000010ff */
[----:B------:R-:W-:-:S02]  /*113e0*/  F2FP.BF16.F32.PACK_AB R5, R48, R44 ;  /* 0x0000002c3005723e */ /* 0x000fc400000010ff */
[----:B------:R-:W-:Y:S02]  /*113f0*/  F2FP.BF16.F32.PACK_AB R6, R88, R168 ;  /* 0x000000a85806723e */ /* 0x000fe400000010ff */
[----:B------:R-:W-:Y:S01]  /*11400*/  F2FP.BF16.F32.PACK_AB R7, R54, R52 ;  /* 0x000000343607723e */ /* 0x000fe200000010ff */
[----:B------:R-:W-:Y:S01]  /*11410*/  STSM.16.M88.4 [R106], R36 ;  /* 0x000000246a007844 */ /* 0x000fe20000000200 */
[----:B------:R-:W-:Y:S01]  /*11420*/  LOP3.LUT R122, R122, R123, RZ, 0x3c, !PT ;  /* 0x0000007b7a7a7212 */ /* 0x000fe200078e3cff */
[--C-:B------:R-:W-:Y:S02]  /*11430*/  IMAD.X R123, RZ, RZ, R115.reuse, P1 ;  /* 0x000000ffff7b7224 */ /* 0x100fe400008e0673 */
[----:B------:R1:W-:Y:S01]  /*11440*/  STSM.16.M88.4 [R3], R40 ;  /* 0x0000002803007844 */ /* 0x0003e20000000200 */
[----:B------:R-:W-:Y:S01]  /*11450*/  IMAD.X R115, RZ, RZ, R115, P3 ;  /* 0x000000ffff737224 */ /* 0x000fe200018e0673 */
[----:B------:R-:W-:Y:S02]  /*11460*/  MOV R118, R118 ;  /* 0x0000007600767202 */ /* 0x000fe40000000f00 */
[----:B------:R-:W-:Y:S01]  /*11470*/  STSM.16.M88.4 [R32], R60 ;  /* 0x0000003c20007844 */ /* 0x000fe20000000200 */
[----:B0-----:R-:W-:-:S02]  /*11480*/  F2FP.BF16.F32.PACK_AB R8, R92, R169 ;  /* 0x000000a95c08723e */ /* 0x001fc400000010ff */
[----:B------:R-:W-:Y:S01]  /*11490*/  F2FP.BF16.F32.PACK_AB R9, R64, R56 ;  /* 0x000000384009723e */ /* 0x000fe200000010ff */
[----:B------:R2:W-:Y:S01]  /*114a0*/  STSM.16.M88.4 [R116], R4 ;  /* 0x0000000474007844 */ /* 0x0005e20000000200 */
[----:B------:R-:W-:Y:S02]  /*114b0*/  F2FP.BF16.F32.PACK_AB R10, R96, R170 ;  /* 0x000000aa600a723e */ /* 0x000fe400000010ff */
[----:B------:R-:W-:Y:S02]  /*114c0*/  F2FP.BF16.F32.PACK_AB R11, R72, R68 ;  /* 0x00000044480b723e */ /* 0x000fe400000010ff */
[----:B------:R-:W-:Y:S02]  /*114d0*/  MOV R120, R120 ;  /* 0x0000007800787202 */ /* 0x000fe40000000f00 */
[----:B------:R-:W-:Y:S02]  /*114e0*/  F2FP.BF16.F32.PACK_AB R24, R100, R171 ;  /* 0x000000ab6418723e */ /* 0x000fe400000010ff */
[----:B------:R-:W-:-:S02]  /*114f0*/  F2FP.BF16.F32.PACK_AB R25, R80, R76 ;  /* 0x0000004c5019723e */ /* 0x000fc400000010ff */
[----:B------:R-:W-:Y:S02]  /*11500*/  F2FP.BF16.F32.PACK_AB R26, R125, R124 ;  /* 0x0000007c7d1a723e */ /* 0x000fe400000010ff */
[----:B------:R-:W-:Y:S01]  /*11510*/  F2FP.BF16.F32.PACK_AB R27, R127, R126 ;  /* 0x0000007e7f1b723e */ /* 0x000fe200000010ff */
[----:B-1----:R-:W0:Y:S01]  /*11520*/  LDC R3, c[0x0][0xbe8] ;  /* 0x0002fa00ff037b82 */ /* 0x002e220000000800 */
[----:B------:R-:W-:Y:S02]  /*11530*/  ISETP.NE.U32.AND P0, PT, RZ, UR4, PT ;  /* 0x00000004ff007c0c */ /* 0x000fe4000bf05070 */
[----:B--2---:R-:W-:Y:S02]  /*11540*/  IADD3 R6, P1, R174, UR4, RZ ;  /* 0x00000004ae067c10 */ /* 0x004fe4000ff3e0ff */
[----:B------:R-:W-:Y:S02]  /*11550*/  MOV R122, R122 ;  /* 0x0000007a007a7202 */ /* 0x000fe40000000f00 */
[----:B------:R-:W-:-:S02]  /*11560*/  F2FP.BF16.F32.PACK_AB R28, R129, R128 ;  /* 0x00000080811c723e */ /* 0x000fc400000010ff */
[----:B------:R-:W-:Y:S02]  /*11570*/  F2FP.BF16.F32.PACK_AB R29, R131, R130 ;  /* 0x00000082831d723e */ /* 0x000fe400000010ff */
[----:B------:R-:W-:Y:S02]  /*11580*/  F2FP.BF16.F32.PACK_AB R30, R133, R132 ;  /* 0x00000084851e723e */ /* 0x000fe400000010ff */
[----:B------:R-:W-:Y:S01]  /*11590*/  F2FP.BF16.F32.PACK_AB R31, R135, R134 ;  /* 0x00000086871f723e */ /* 0x000fe200000010ff */
[----:B------:R-:W-:Y:S01]  /*115a0*/  STSM.16.M88.4 [R118], R8 ;  /* 0x0000000876007844 */ /* 0x000fe20000000200 */
[----:B------:R-:W-:Y:S02]  /*115b0*/  MOV R114, R114 ;  /* 0x0000007200727202 */ /* 0x000fe40000000f00 */
[----:B------:R-:W-:Y:S01]  /*115c0*/  ISETP.NE.AND.EX P0, PT, RZ, UR5, PT, P0 ;  /* 0x00000005ff007c0c */ /* 0x000fe2000bf05300 */
[----:B------:R-:W-:Y:S01]  /*115d0*/  STSM.16.M88.4 [R120], R24 ;  /* 0x0000001878007844 */ /* 0x000fe20000000200 */
[----:B------:R-:W-:Y:S01]  /*115e0*/  IADD3.X R7, R173, UR5, RZ, P1, !PT ;  /* 0x00000005ad077c10 */ /* 0x000fe20008ffe4ff */
[----:B------:R-:W-:-:S02]  /*115f0*/  ULDC.64 UR4, c[0x0][0xc08] ;  /* 0x0003020000047ab9 */ /* 0x000fc40000000a00 */
        /* <DEDUP_REMOVED lines=9> */
[----:B-1----:R-:W-:Y:S02]  /*11690*/  MOV R0, UR4 ;  /* 0x0000000400007c02 */ /* 0x002fe40008000f00 */
[----:B------:R-:W-:Y:S01]  /*116a0*/  @P2 IADD3.X R5, R173, UR5, RZ, P3, !PT ;  /* 0x00000005ad052c10 */ /* 0x000fe20009ffe4ff */
[----:B------:R2:W5:Y:S04]  /*116b0*/  @P0 LDG.E R80, desc[UR40][R6.64] ;  /* 0x0000002806500981 */ /* 0x000568000c1e1900 */
[----:B------:R2:W5:Y:S01]  /*116c0*/  @P2 LDG.E R0, desc[UR40][R4.64] ;  /* 0x0000002804002981 */ /* 0x000562000c1e1900 */
[----:B0-----:R-:W-:-:S13]  /*116d0*/  ISETP.NE.AND P1, PT, R3, 0x1, PT ;  /* 0x000000010300780c */ /* 0x001fda0003f25270 */
[----:B------:R-:W0:Y:S08]  /*116e0*/  @P1 LDC R8, c[0x0][0xbec] ;  /* 0x0002fb00ff081b82 */ /* 0x000e300000000800 */
[----:B------:R-:W1:Y:S01]  /*116f0*/  @P1 LDC R9, c[0x0][0xbf0] ;  /* 0x0002fc00ff091b82 */ /* 0x000e620000000800 */
[----:B----4-:R-:W-:Y:S01]  /*11700*/  IMAD.IADD R15, R172, 0x1, R223 ;  /* 0x00000001ac0f7824 */ /* 0x010fe200078e02df */
[----:B--2---:R-:W-:Y:S06]  /*11710*/  @P2 BRA `(.L_x_5306) ;  /* 0x0000000000102947 */ /* 0x004fec0003800000 */
[----:B------:R-:W-:Y:S05]  /*11720*/  @!P0 BRA `(.L_x_5306) ;  /* 0x00000000000c8947 */ /* 0x000fea0003800000 */
[----:B------:R-:W2:Y:S04]  /*11730*/  LDG.E R5, desc[UR40][R6.64] ;  /* 0x0000002806057981 */ /* 0x000ea8000c1e1900 */
[----:B-----5:R-:W2:Y:S02]  /*11740*/  LDG.E R0, desc[UR40][R6.64+0x4] ;  /* 0x0000042806007981 */ /* 0x020ea4000c1e1900 */
[----:B--2---:R-:W-:-:S07]  /*11750*/  IMAD.IADD R0, R0, 0x1, -R5 ;  /* 0x0000000100007824 */ /* 0x004fce00078e0a05 */
.L_x_5306:
[----:B------:R-:W2:Y:S01]  /*11760*/  LDL.LU R14, [R1+0x44] ;  /* 0x00004400010e7983 */ /* 0x000ea20000300800 */
[----:B0-----:R-:W-:Y:S01]  /*11770*/  @P1 IMAD.HI.U32 R4, R15, R8, RZ ;  /* 0x000000080f041227 */ /* 0x001fe200078e00ff */
[----:B------:R-:W-:Y:S01]  /*11780*/  ULDC.64 UR4, c[0x0][0xb90] ;  /* 0x0002e40000047ab9 */ /* 0x000fe20000000a00 */
[----:B-----5:R-:W-:Y:S01]  /*11790*/  SHF.R.S32.HI R81, RZ, 0x1f, R80 ;  /* 0x0000001fff517819 */ /* 0x020fe20000011450 */
[----:B------:R-:W3:Y:S01]  /*117a0*/  LDL.LU R10, [R1+0x38] ;  /* 0x00003800010a7983 */ /* 0x000ee20000300800 */
[----:B------:R-:W0:Y:S01]  /*117b0*/  S2R R87, SR_TID.X ;  /* 0x0000000000577919 */ /* 0x000e220000002100 */
[----:B------:R-:W-:Y:S01]  /*117c0*/  IMAD.MOV.U32 R7, RZ, RZ, R15 ;  /* 0x000000ffff077224 */ /* 0x000fe200078e000f */
[----:B------:R-:W4:Y:S01]  /*117d0*/  @P1 LDC R85, c[0x0][0xbec] ;  /* 0x0002fb00ff551b82 */ /* 0x000f220000000800 */
[----:B------:R-:W4:Y:S01]  /*117e0*/  LDL.LU R88, [R1+0x2c] ;  /* 0x00002c0001587983 */ /* 0x000f220000300800 */
[----:B-1----:R-:W-:Y:S01]  /*117f0*/  @P1 SHF.R.U32.HI R7, RZ, R9, R4 ;  /* 0x00000009ff071219 */ /* 0x002fe20000011604 */
[----:B------:R-:W1:Y:S01]  /*11800*/  S2R R27, SR_TID.X ;  /* 0x00000000001b7919 */ /* 0x000e620000002100 */
[----:B0-----:R-:W-:-:S05]  /*11810*/  VIADD R87, R87, 0xffffff80 ;  /* 0xffffff8057577836 */ /* 0x001fca0000000000 */
[----:B------:R-:W-:-:S04]  /*11820*/  SHF.R.S32.HI R86, RZ, 0x1f, R87 ;  /* 0x0000001fff567819 */ /* 0x000fc80000011457 */
[----:B------:R-:W-:-:S04]  /*11830*/  LEA.HI R86, R86, R87, RZ, 0x3 ;  /* 0x0000005756567211 */ /* 0x000fc800078f18ff */
[----:B------:R-:W-:-:S05]  /*11840*/  SHF.R.S32.HI R86, RZ, 0x3, R86 ;  /* 0x00000003ff567819 */ /* 0x000fca0000011456 */
[--C-:B------:R-:W-:Y:S02]  /*11850*/  IMAD R11, R86, 0x40, R219.reuse ;  /* 0x00000040560b7824 */ /* 0x100fe400078e02db */
[----:B------:R-:W-:Y:S02]  /*11860*/  IMAD R0, R0, R3, RZ ;  /* 0x0000000300007224 */ /* 0x000fe400078e02ff */
[C---:B------:R-:W-:Y:S02]  /*11870*/  VIADD R89, R219.reuse, 0xc0 ;  /* 0x000000c0db597836 */ /* 0x040fe40000000000 */
[C---:B------:R-:W-:Y:S02]  /*11880*/  VIADD R91, R219.reuse, 0x80 ;  /* 0x00000080db5b7836 */ /* 0x040fe40000000000 */
[C---:B------:R-:W-:Y:S01]  /*11890*/  VIADD R93, R219.reuse, 0x40 ;  /* 0x00000040db5d7836 */ /* 0x040fe20000000000 */
[----:B------:R-:W-:Y:S01]  /*118a0*/  BSSY B1, `(.L_x_5307) ;  /* 0x00000de000017945 */ /* 0x000fe20003800000 */
[C---:B------:R-:W-:Y:S01]  /*118b0*/  VIADD R90, R219.reuse, 0x80 ;  /* 0x00000080db5a7836 */ /* 0x040fe20000000000 */
[----:B------:R-:W-:Y:S01]  /*118c0*/  SHF.R.S32.HI R94, RZ, 0x1f, R219 ;  /* 0x0000001fff5e7819 */ /* 0x000fe200000114db */
[----:B------:R-:W-:Y:S01]  /*118d0*/  VIADD R92, R219, 0x40 ;  /* 0x00000040db5c7836 */ /* 0x000fe20000000000 */
[----:B--2---:R-:W-:-:S02]  /*118e0*/  SEL R32, R14, RZ, !P0 ;  /* 0x000000ff0e207207 */ /* 0x004fc40004000000 */
[----:B---3--:R-:W-:Y:S02]  /*118f0*/  SEL R82, R10, RZ, !P0 ;  /* 0x000000ff0a527207 */ /* 0x008fe40004000000 */
[----:B------:R-:W2:Y:S01]  /*11900*/  LDL R10, [R1+0x50] ;  /* 0x00005000010a7983 */ /* 0x000ea20000100800 */
[----:B----4-:R-:W-:Y:S01]  /*11910*/  SHF.R.S32.HI R83, RZ, 0x1f, R88 ;  /* 0x0000001fff537819 */ /* 0x010fe20000011458 */
[----:B------:R-:W-:-:S04]  /*11920*/  IMAD.WIDE.U32 R4, R88, UR4, R80 ;  /* 0x0000000458047c25 */ /* 0x000fc8000f8e0050 */
[----:B------:R-:W-:-:S04]  /*11930*/  IMAD R6, R83, UR4, RZ ;  /* 0x0000000453067c24 */ /* 0x000fc8000f8e02ff */
[----:B------:R-:W-:Y:S01]  /*11940*/  IMAD R9, R88, UR5, R6 ;  /* 0x0000000558097c24 */ /* 0x000fe2000f8e0206 */
[----:B------:R-:W-:Y:S01]  /*11950*/  ULDC.64 UR4, c[0x0][0xb98] ;  /* 0x0002e60000047ab9 */ /* 0x000fe20000000a00 */
[----:B------:R-:W-:Y:S02]  /*11960*/  IMAD.MOV R6, RZ, RZ, -R7 ;  /* 0x000000ffff067224 */ /* 0x000fe400078e0a07 */
        /* <DEDUP_REMOVED lines=14> */
[----:B------:R-:W-:Y:S01]  /*11a50*/  ULDC.64 UR4, c[0x0][0xb50] ;  /* 0x0002d40000047ab9 */ /* 0x000fe20000000a00 */
[----:B------:R-:W-:Y:S02]  /*11a60*/  IADD3 R15, P3, R20, 0x2000, RZ ;  /* 0x00002000140f7810 */ /* 0x000fe40007f7e0ff */
[----:B------:R-:W-:Y:S01]  /*11a70*/  IMAD.IADD R5, R5, 0x1, R11 ;  /* 0x0000000105057824 */ /* 0x000fe200078e020b */
[----:B------:R-:W-:Y:S02]  /*11a80*/  LEA R6, P0, R4, UR4, 0x2 ;  /* 0x0000000404067c11 */ /* 0x000fe4000f8010ff */
[----:B------:R-:W-:Y:S02]  /*11a90*/  IADD3 R7, P2, R20, 0x1000, RZ ;  /* 0x0000100014077810 */ /* 0x000fe40007f5e0ff */
[----:B------:R-:W-:Y:S02]  /*11aa0*/  LEA.HI.X R4, R4, UR5, R5, 0x2, P0 ;  /* 0x0000000504047c11 */ /* 0x000fe400080f1405 */
[----:B------:R-:W-:Y:S01]  /*11ab0*/  LOP3.LUT R14, R15, 0x380, RZ, 0xc0, !PT ;  /* 0x000003800f0e7812 */ /* 0x000fe200078ec0ff */
[----:B------:R-:W-:Y:S01]  /*11ac0*/  IMAD.X R9, RZ, RZ, R21, P2 ;  /* 0x000000ffff097224 */ /* 0x000fe200010e0615 */
[----:B------:R-:W-:Y:S01]  /*11ad0*/  IADD3 R29, P0, R20, 0x4000, RZ ;  /* 0x00004000141d7810 */ /* 0x000fe20007f1e0ff */
[----:B-1----:R-:W-:Y:S01]  /*11ae0*/  VIADD R27, R27, 0xffffff80 ;  /* 0xffffff801b1b7836 */ /* 0x002fe20000000000 */
[----:B------:R-:W-:-:S02]  /*11af0*/  SHF.R.U64 R14, R14, 0x3, RZ ;  /* 0x000000030e0e7819 */ /* 0x000fc400000012ff */
[C---:B------:R-:W-:Y:S02]  /*11b00*/  IADD3 R25, P5, R20.reuse, 0x3000, RZ ;  /* 0x0000300014197810 */ /* 0x040fe40007fbe0ff */
[C---:B------:R-:W-:Y:S01]  /*11b10*/  IADD3 R37, P4, R20.reuse, 0x5000, RZ ;  /* 0x0000500014257810 */ /* 0x040fe20007f9e0ff */
[----:B------:R-:W-:Y:S01]  /*11b20*/  SHFL.IDX PT, R54, R6, RZ, 0x1c1f ;  /* 0x001c1fff06367589 */ /* 0x000fe200000e0000 */
[----:B------:R-:W-:Y:S01]  /*11b30*/  LOP3.LUT R28, R29, 0x380, RZ, 0xc0, !PT ;  /* 0x000003801d1c7812 */ /* 0x000fe200078ec0ff */
[----:B------:R-:W-:Y:S01]  /*11b40*/  ULDC.64 UR4, c[0x0][0xaa0] ;  /* 0x0002a80000047ab9 */ /* 0x000fe20000000a00 */
[----:B------:R-:W-:Y:S02]  /*11b50*/  IADD3 R41, P2, R20, 0x6000, RZ ;  /* 0x0000600014297810 */ /* 0x000fe40007f5e0ff */
[----:B------:R-:W-:Y:S02]  /*11b60*/  SHF.R.U64 R28, R28, 0x3, RZ ;  /* 0x000000031c1c7819 */ /* 0x000fe400000012ff */
[----:B------:R-:W-:Y:S01]  /*11b70*/  LOP3.LUT R14, R14, R15, RZ, 0x3c, !PT ;  /* 0x0000000f0e0e7212 */ /* 0x000fe200078e3cff */
[----:B------:R-:W-:Y:S01]  /*11b80*/  IMAD.X R15, RZ, RZ, R21, P3 ;  /* 0x000000ffff0f7224 */ /* 0x000fe200018e0615 */
[----:B------:R-:W-:-:S02]  /*11b90*/  LOP3.LUT R40, R41, 0x380, RZ, 0xc0, !PT ;  /* 0x0000038029287812 */ /* 0x000fc400078ec0ff */
[----:B------:R-:W-:Y:S02]  /*11ba0*/  IADD3 R45, P3, R20, 0x7000, RZ ;  /* 0x00007000142d7810 */ /* 0x000fe40007f7e0ff */
[----:B------:R-:W-:Y:S02]  /*11bb0*/  SHF.R.S32.HI R26, RZ, 0x1f, R27 ;  /* 0x0000001fff1a7819 */ /* 0x000fe4000001141b */
[----:B------:R-:W-:Y:S01]  /*11bc0*/  LOP3.LUT R28, R28, R29, RZ, 0x3c, !PT ;  /* 0x0000001d1c1c7212 */ /* 0x000fe200078e3cff */
[----:B------:R-:W-:Y:S01]  /*11bd0*/  IMAD.X R29, RZ, RZ, R21, P0 ;  /* 0x000000ffff1d7224 */ /* 0x000fe200000e0615 */
[----:B------:R-:W-:Y:S02]  /*11be0*/  SHF.R.U64 R40, R40, 0x3, RZ ;  /* 0x0000000328287819 */ /* 0x000fe400000012ff */
[----:B------:R-:W-:Y:S02]  /*11bf0*/  IADD3 R53, P0, R20, 0x9000, RZ ;  /* 0x0000900014357810 */ /* 0x000fe40007f1e0ff */
[----:B------:R-:W-:-:S02]  /*11c00*/  LOP3.LUT R44, R45, 0x380, RZ, 0xc0, !PT ;  /* 0x000003802d2c7812 */ /* 0x000fc400078ec0ff */
[----:B------:R-:W-:Y:S02]  /*11c10*/  LEA.HI R26, R26, R27, RZ, 0x7 ;  /* 0x0000001b1a1a7211 */ /* 0x000fe400078f38ff */
[----:B------:R-:W-:Y:S02]  /*11c20*/  LOP3.LUT R24, R25, 0x380, RZ, 0xc0, !PT ;  /* 0x0000038019187812 */ /* 0x000fe400078ec0ff */
[----:B------:R-:W-:Y:S02]  /*11c30*/  LOP3.LUT R36, R37, 0x380, RZ, 0xc0, !PT ;  /* 0x0000038025247812 */ /* 0x000fe400078ec0ff */
[----:B------:R-:W-:Y:S01]  /*11c40*/  LOP3.LUT R40, R40, R41, RZ, 0x3c, !PT ;  /* 0x0000002928287212 */ /* 0x000fe200078e3cff */
[----:B------:R-:W-:Y:S01]  /*11c50*/  IMAD.X R41, RZ, RZ, R21, P2 ;  /* 0x000000ffff297224 */ /* 0x000fe200010e0615 */
[----:B------:R-:W-:Y:S02]  /*11c60*/  LOP3.LUT R52, R53, 0x380, RZ, 0xc0, !PT ;  /* 0x0000038035347812 */ /* 0x000fe400078ec0ff */
[----:B------:R-:W-:-:S02]  /*11c70*/  SHF.R.U64 R44, R44, 0x3, RZ ;  /* 0x000000032c2c7819 */ /* 0x000fc400000012ff */
[----:B------:R-:W-:Y:S02]  /*11c80*/  IADD3 R61, P2, R20, 0xb000, RZ ;  /* 0x0000b000143d7810 */ /* 0x000fe40007f5e0ff */
[----:B------:R-:W-:Y:S02]  /*11c90*/  LOP3.LUT R26, R26, 0xffffff80, RZ, 0xc0, !PT ;  /* 0xffffff801a1a7812 */ /* 0x000fe400078ec0ff */
[----:B------:R-:W-:Y:S02]  /*11ca0*/  SHF.R.U64 R24, R24, 0x3, RZ ;  /* 0x0000000318187819 */ /* 0x000fe400000012ff */
[----:B------:R-:W-:Y:S01]  /*11cb0*/  SHF.R.U64 R36, R36, 0x3, RZ ;  /* 0x0000000324247819 */ /* 0x000fe200000012ff */
[----:B------:R-:W-:Y:S01]  /*11cc0*/  IMAD.IADD R26, R27, 0x1, -R26 ;  /* 0x000000011b1a7824 */ /* 0x000fe200078e0a1a */
[----:B------:R-:W-:Y:S02]  /*11cd0*/  SHF.R.U64 R52, R52, 0x3, RZ ;  /* 0x0000000334347819 */ /* 0x000fe400000012ff */
[----:B------:R-:W-:Y:S01]  /*11ce0*/  LOP3.LUT R44, R44, R45, RZ, 0x3c, !PT ;  /* 0x0000002d2c2c7212 */ /* 0x000fe200078e3cff */
[----:B------:R-:W-:Y:S01]  /*11cf0*/  IMAD.X R45, RZ, RZ, R21, P3 ;  /* 0x000000ffff2d7224 */ /* 0x000fe200018e0615 */
[----:B------:R-:W-:-:S02]  /*11d00*/  LOP3.LUT R60, R61, 0x380, RZ, 0xc0, !PT ;  /* 0x000003803d3c7812 */ /* 0x000fc400078ec0ff */
[----:B------:R-:W-:Y:S01]  /*11d10*/  LOP3.LUT R24, R24, R25, RZ, 0x3c, !PT ;  /* 0x0000001918187212 */ /* 0x000fe200078e3cff */
[--C-:B------:R-:W-:Y:S01]  /*11d20*/  IMAD.X R25, RZ, RZ, R21.reuse, P5 ;  /* 0x000000ffff197224 */ /* 0x100fe200028e0615 */
[----:B------:R-:W-:Y:S01]  /*11d30*/  LOP3.LUT R36, R36, R37, RZ, 0x3c, !PT ;  /* 0x0000002524247212 */ /* 0x000fe200078e3cff */
[--C-:B------:R-:W-:Y:S01]  /*11d40*/  IMAD.X R37, RZ, RZ, R21.reuse, P4 ;  /* 0x000000ffff257224 */ /* 0x100fe200020e0615 */
[C---:B------:R-:W-:Y:S01]  /*11d50*/  IADD3 R65, P3, R20.reuse, 0xc000, RZ ;  /* 0x0000c00014417810 */ /* 0x040fe20007f7e0ff */
[----:B------:R-:W0:Y:S01]  /*11d60*/  SHFL.IDX PT, R55, R4, RZ, 0x1c1f ;  /* 0x001c1fff04377589 */ /* 0x000e2200000e0000 */
[C---:B------:R-:W-:Y:S02]  /*11d70*/  IADD3 R49, P5, R20.reuse, 0x8000, RZ ;  /* 0x0000800014317810 */ /* 0x040fe40007fbe0ff */
[----:B------:R-:W-:Y:S01]  /*11d80*/  IADD3 R57, P4, R20, 0xa000, RZ ;  /* 0x0000a00014397810 */ /* 0x000fe20007f9e0ff */
[----:B------:R-:W-:Y:S01]  /*11d90*/  SHFL.IDX PT, R58, R6, 0x1, 0x1c1f ;  /* 0x003c1f00063a7f89 */ /* 0x000fe200000e0000 */
[----:B------:R-:W-:Y:S01]  /*11da0*/  LOP3.LUT R52, R52, R53, RZ, 0x3c, !PT ;  /* 0x0000003534347212 */ /* 0x000fe200078e3cff */
[----:B------:R-:W-:Y:S01]  /*11db0*/  IMAD.X R53, RZ, RZ, R21, P0 ;  /* 0x000000ffff357224 */ /* 0x000fe200000e0615 */
[----:B------:R-:W-:Y:S01]  /*11dc0*/  SHF.R.U64 R60, R60, 0x3, RZ ;  /* 0x000000033c3c7819 */ /* 0x000fe200000012ff */
[----:B------:R1:W3:Y:S01]  /*11dd0*/  SHFL.IDX PT, R59, R4, 0x1, 0x1c1f ;  /* 0x003c1f00043b7f89 */ /* 0x0002e200000e0000 */
[----:B------:R-:W-:-:S02]  /*11de0*/  LOP3.LUT R64, R65, 0x380, RZ, 0xc0, !PT ;  /* 0x0000038041407812 */ /* 0x000fc400078ec0ff */
[----:B------:R-:W-:Y:S02]  /*11df0*/  LOP3.LUT P0, RZ, R26, 0x3, RZ, 0xc0, !PT ;  /* 0x000000031aff7812 */ /* 0x000fe4000780c0ff */
        /* <DEDUP_REMOVED lines=9> */
[----:B------:R-:W-:Y:S02]  /*11e90*/  SHF.R.S32.HI R84, RZ, 0x1f, R87 ;  /* 0x0000001fff547819 */ /* 0x000fe40000011457 */
[----:B------:R-:W-:Y:S01]  /*11ea0*/  LOP3.LUT R64, R64, R65, RZ, 0x3c, !PT ;  /* 0x0000004140407212 */ /* 0x000fe200078e3cff */
[----:B------:R-:W-:Y:S01]  /*11eb0*/  IMAD.X R65, RZ, RZ, R21, P3 ;  /* 0x000000ffff417224 */ /* 0x000fe200018e0615 */
[----:B------:R-:W-:-:S02]  /*11ec0*/  LOP3.LUT R8, R8, R7, RZ, 0x3c, !PT ;  /* 0x0000000708087212 */ /* 0x000fc400078e3cff */
[----:B------:R-:W-:Y:S01]  /*11ed0*/  LOP3.LUT R48, R48, R49, RZ, 0x3c, !PT ;  /* 0x0000003130307212 */ /* 0x000fe200078e3cff */
[--C-:B------:R-:W-:Y:S01]  /*11ee0*/  IMAD.X R49, RZ, RZ, R21.reuse, P5 ;  /* 0x000000ffff317224 */ /* 0x100fe200028e0615 */
[----:B------:R-:W-:Y:S01]  /*11ef0*/  LOP3.LUT R56, R56, R57, RZ, 0x3c, !PT ;  /* 0x0000003938387212 */ /* 0x000fe200078e3cff */
[----:B------:R-:W-:Y:S01]  /*11f00*/  IMAD.X R57, RZ, RZ, R21, P4 ;  /* 0x000000ffff397224 */ /* 0x000fe200020e0615 */
[----:B------:R-:W-:Y:S02]  /*11f10*/  IADD3 R7, P3, R20, 0xf000, RZ ;  /* 0x0000f00014077810 */ /* 0x000fe40007f7e0ff */
[----:B------:R-:W-:Y:S02]  /*11f20*/  LEA.HI R84, R84, R87, RZ, 0x3 ;  /* 0x0000005754547211 */ /* 0x000fe400078f18ff */
[C---:B------:R-:W-:Y:S02]  /*11f30*/  IADD3 R69, P5, R20.reuse, 0xd000, RZ ;  /* 0x0000d00014457810 */ /* 0x040fe40007fbe0ff */
[----:B------:R-:W-:-:S02]  /*11f40*/  IADD3 R73, P4, R20, 0xe000, RZ ;  /* 0x0000e00014497810 */ /* 0x000fc40007f9e0ff */
[----:B------:R-:W-:Y:S02]  /*11f50*/  LOP3.LUT R11, R20, 0x380, RZ, 0xc0, !PT ;  /* 0x00000380140b7812 */ /* 0x000fe400078ec0ff */
[----:B-1----:R-:W-:Y:S02]  /*11f60*/  LOP3.LUT R4, R7, 0x380, RZ, 0xc0, !PT ;  /* 0x0000038007047812 */ /* 0x002fe400078ec0ff */
[----:B------:R-:W-:Y:S02]  /*11f70*/  LOP3.LUT R84, R84, 0xfffffff8, RZ, 0xc0, !PT ;  /* 0xfffffff854547812 */ /* 0x000fe400078ec0ff */
[----:B------:R-:W-:Y:S02]  /*11f80*/  LOP3.LUT R68, R69, 0x380, RZ, 0xc0, !PT ;  /* 0x0000038045447812 */ /* 0x000fe400078ec0ff */
[----:B------:R-:W-:Y:S02]  /*11f90*/  LOP3.LUT R72, R73, 0x380, RZ, 0xc0, !PT ;  /* 0x0000038049487812 */ /* 0x000fe400078ec0ff */
[----:B------:R-:W-:Y:S01]  /*11fa0*/  SHF.R.U64 R11, R11, 0x3, RZ ;  /* 0x000000030b0b7819 */ /* 0x000fe200000012ff */
[----:B------:R-:W-:Y:S01]  /*11fb0*/  IMAD.IADD R84, R87, 0x1, -R84 ;  /* 0x0000000157547824 */ /* 0x000fe200078e0a54 */
[----:B------:R-:W-:Y:S01]  /*11fc0*/  SHF.R.U64 R4, R4, 0x3, RZ ;  /* 0x0000000304047819 */ /* 0x000fe200000012ff */
[----:B------:R-:W1:Y:S01]  /*11fd0*/  @P1 LDC R87, c[0x0][0xbf0] ;  /* 0x0002fc00ff571b82 */ /* 0x000e620000000800 */
[----:B------:R-:W-:-:S02]  /*11fe0*/  SHF.R.U64 R68, R68, 0x3, RZ ;  /* 0x0000000344447819 */ /* 0x000fc400000012ff */
[----:B------:R-:W-:Y:S02]  /*11ff0*/  SHF.R.U64 R72, R72, 0x3, RZ ;  /* 0x0000000348487819 */ /* 0x000fe400000012ff */
[----:B------:R-:W-:Y:S01]  /*12000*/  LOP3.LUT R20, R11, R20, RZ, 0x3c, !PT ;  /* 0x000000140b147212 */ /* 0x000fe200078e3cff */
[--C-:B------:R-:W-:Y:S01]  /*12010*/  IMAD.X R77, RZ, RZ, R21.reuse, P3 ;  /* 0x000000ffff4d7224 */ /* 0x100fe200018e0615 */
[----:B------:R-:W-:Y:S01]  /*12020*/  LOP3.LUT R68, R68, R69, RZ, 0x3c, !PT ;  /* 0x0000004544447212 */ /* 0x000fe200078e3cff */
[--C-:B------:R-:W-:Y:S01]  /*12030*/  IMAD.X R69, RZ, RZ, R21.reuse, P5 ;  /* 0x000000ffff457224 */ /* 0x100fe200028e0615 */
[----:B------:R-:W-:Y:S01]  /*12040*/  LOP3.LUT R72, R72, R73, RZ, 0x3c, !PT ;  /* 0x0000004948487212 */ /* 0x000fe200078e3cff */
[----:B------:R-:W-:Y:S01]  /*12050*/  IMAD.X R73, RZ, RZ, R21, P4 ;  /* 0x000000ffff497224 */ /* 0x000fe200020e0615 */
[----:B------:R-:W-:Y:S02]  /*12060*/  LOP3.LUT R76, R4, R7, RZ, 0x3c, !PT ;  /* 0x00000007044c7212 */ /* 0x000fe400078e3cff */
[----:B------:R-:W-:-:S02]  /*12070*/  SHF.R.S32.HI R89, RZ, 0x1f, R89 ;  /* 0x0000001fff597819 */ /* 0x000fc40000011459 */
[----:B------:R-:W-:Y:S02]  /*12080*/  SHF.R.S32.HI R91, RZ, 0x1f, R91 ;  /* 0x0000001fff5b7819 */ /* 0x000fe4000001145b */
[----:B------:R-:W-:Y:S01]  /*12090*/  SHF.R.S32.HI R93, RZ, 0x1f, R93 ;  /* 0x0000001fff5d7819 */ /* 0x000fe2000001145d */
[----:B--2---:R-:W-:-:S05]  /*120a0*/  IMAD.IADD R5, R10, 0x1, R223 ;  /* 0x000000010a057824 */ /* 0x004fca00078e02df */
[C---:B------:R-:W-:Y:S01]  /*120b0*/  ISETP.GE.OR P2, PT, R5.reuse, R0, P0 ;  /* 0x000000000500720c */ /* 0x040fe20000746670 */
[----:B------:R-:W-:-:S05]  /*120c0*/  VIADD R5, R5, 0x8 ;  /* 0x0000000805057836 */ /* 0x000fca0000000000 */
[----:B------:R-:W-:-:S07]  /*120d0*/  ISETP.GE.OR P0, PT, R5, R0, P0 ;  /* 0x000000000500720c */ /* 0x000fce0000706670 */
[----:B0-----:R-:W-:Y:S06]  /*120e0*/  @!P2 ST.E desc[UR40][R54.64], R13 ;  /* 0x0000000d3600a985 */ /* 0x001fec000c101928 */
[----:B---3--:R0:W-:Y:S04]  /*120f0*/  @!P0 ST.E desc[UR40][R58.64], R12 ;  /* 0x0000000c3a008985 */ /* 0x0081e8000c101928 */
[----:B------:R2:W5:Y:S04]  /*12100*/  LD.E.128 R4, desc[UR40][R20.64] ;  /* 0x0000002814047980 */ /* 0x000568000c101d00 */
[----:B------:R-:W5:Y:S04]  /*12110*/  LD.E.128 R8, desc[UR40][R8.64] ;  /* 0x0000002808087980 */ /* 0x000f68000c101d00 */
[----:B0-----:R-:W5:Y:S01]  /*12120*/  LD.E.128 R12, desc[UR40][R14.64] ;  /* 0x000000280e0c7980 */ /* 0x001f62000c101d00 */
[----:B--2---:R-:W-:-:S03]  /*12130*/  IMAD R21, R81, UR4, RZ ;  /* 0x0000000451157c24 */ /* 0x004fc6000f8e02ff */
[----:B------:R-:W5:Y:S01]  /*12140*/  LD.E.128 R24, desc[UR40][R24.64] ;  /* 0x0000002818187980 */ /* 0x000f62000c101d00 */
[C---:B------:R-:W-:Y:S02]  /*12150*/  IMAD R81, R80.reuse, UR5, R21 ;  /* 0x0000000550517c24 */ /* 0x040fe4000f8e0215 */
[----:B------:R-:W-:Y:S01]  /*12160*/  IMAD.WIDE.U32 R20, R80, UR4, RZ ;  /* 0x0000000450147c25 */ /* 0x000fe2000f8e00ff */
[----:B------:R-:W-:Y:S01]  /*12170*/  ULDC.64 UR4, c[0x0][0xae8] ;  /* 0x0002ba0000047ab9 */ /* 0x000fe20000000a00 */
[----:B------:R-:W5:Y:S02]  /*12180*/  LD.E.128 R28, desc[UR40][R28.64] ;  /* 0x000000281c1c7980 */ /* 0x000f64000c101d00 */
[----:B------:R-:W-:Y:S02]  /*12190*/  IMAD R80, R84, 0x20, R86 ;  /* 0x0000002054507824 */ /* 0x000fe400078e0256 */
[----:B------:R-:W-:Y:S01]  /*121a0*/  IMAD.IADD R21, R21, 0x1, R81 ;  /* 0x0000000115157824 */ /* 0x000fe200078e0251 */
        /* <DEDUP_REMOVED lines=12> */
[----:B-1----:R-:W-:Y:S01]  /*12270*/  @P1 SHF.R.U32.HI R81, RZ, R87, R80 ;  /* 0x00000057ff511219 */ /* 0x002fe20000011650 */
[----:B------:R-:W-:Y:S01]  /*12280*/  IMAD R83, R32, UR4, RZ ;  /* 0x0000000420537c24 */ /* 0x000fe2000f8e02ff */
[----:B------:R-:W5:Y:S03]  /*12290*/  LD.E.128 R52, desc[UR40][R52.64] ;  /* 0x0000002834347980 */ /* 0x000f66000c101d00 */
[C---:B------:R-:W-:Y:S01]  /*122a0*/  IMAD R85, R82.reuse, UR5, R83 ;  /* 0x0000000552557c24 */ /* 0x040fe2000f8e0253 */
[----:B------:R-:W5:Y:S01]  /*122b0*/  LD.E.128 R56, desc[UR40][R56.64] ;  /* 0x0000002838387980 */ /* 0x000f62000c101d00 */
[----:B------:R-:W-:Y:S01]  /*122c0*/  IMAD.WIDE.U32 R82, R82, UR4, R20 ;  /* 0x0000000452527c25 */ /* 0x000fe2000f8e0014 */
[--C-:B------:R-:W-:Y:S01]  /*122d0*/  SHF.R.S32.HI R20, RZ, 0x1f, R81.reuse ;  /* 0x0000001fff147819 */ /* 0x100fe20000011451 */
[----:B------:R-:W-:Y:S01]  /*122e0*/  ULDC.64 UR4, c[0x0][0xae0] ;  /* 0x0002b80000047ab9 */ /* 0x000fe20000000a00 */
[----:B------:R-:W5:Y:S01]  /*122f0*/  LD.E.128 R60, desc[UR40][R60.64] ;  /* 0x000000283c3c7980 */ /* 0x000f62000c101d00 */
[----:B------:R-:W-:-:S02]  /*12300*/  IMAD.MOV R32, RZ, RZ, -R81 ;  /* 0x000000ffff207224 */ /* 0x000fc400078e0a51 */
[----:B------:R-:W-:Y:S01]  /*12310*/  IMAD R20, R20, UR4, RZ ;  /* 0x0000000414147c24 */ /* 0x000fe2000f8e02ff */
[----:B------:R-:W5:Y:S01]  /*12320*/  LD.E.128 R64, desc[UR40][R64.64] ;  /* 0x0000002840407980 */ /* 0x000f62000c101d00 */
[----:B------:R-:W-:Y:S02]  /*12330*/  IMAD R3, R3, R32, R84 ;  /* 0x0000002003037224 */ /* 0x000fe400078e0254 */
[----:B------:R-:W-:Y:S01]  /*12340*/  IMAD.IADD R83, R83, 0x1, R85 ;  /* 0x0000000153537824 */ /* 0x000fe200078e0255 */
[----:B------:R-:W5:Y:S01]  /*12350*/  LD.E.128 R68, desc[UR40][R68.64] ;  /* 0x0000002844447980 */ /* 0x000f62000c101d00 */
[C---:B------:R-:W-:Y:S01]  /*12360*/  IMAD R85, R81.reuse, UR5, R20 ;  /* 0x0000000551557c24 */ /* 0x040fe2000f8e0214 */
[----:B------:R-:W-:Y:S02]  /*12370*/  SHF.R.S32.HI R32, RZ, 0x1f, R3 ;  /* 0x0000001fff207819 */ /* 0x000fe40000011403 */
[----:B------:R-:W5:Y:S01]  /*12380*/  LD.E.128 R72, desc[UR40][R72.64] ;  /* 0x0000002848487980 */ /* 0x000f62000c101d00 */
[----:B------:R-:W-:Y:S01]  /*12390*/  IMAD.WIDE.U32 R20, R81, UR4, R82 ;  /* 0x0000000451147c25 */ /* 0x000fe2000f8e0052 */
[----:B------:R-:W-:-:S02]  /*123a0*/  ULDC.64 UR4, c[0x0][0xad8] ;  /* 0x0002b60000047ab9 */ /* 0x000fc40000000a00 */
[----:B------:R-:W5:Y:S01]  /*123b0*/  LD.E.128 R76, desc[UR40][R76.64] ;  /* 0x000000284c4c7980 */ /* 0x000f62000c101d00 */
[----:B------:R-:W-:Y:S01]  /*123c0*/  @!PT LDS RZ, [RZ] ;  /* 0x00000000fffff984 */ /* 0x000fe20000000800 */
[----:B------:R-:W-:Y:S01]  /*123d0*/  @!PT LDS RZ, [RZ] ;  /* 0x00000000fffff984 */ /* 0x000fe20000000800 */
[----:B------:R-:W-:Y:S01]  /*123e0*/  @!PT LDS RZ, [RZ] ;  /* 0x00000000fffff984 */ /* 0x000fe20000000800 */
[----:B------:R-:W-:Y:S01]  /*123f0*/  @!PT LDS RZ, [RZ] ;  /* 0x00000000fffff984 */ /* 0x000fe20000000800 */
[----:B------:R0:W-:Y:S06]  /*12400*/  MEMBAR.ALL.CTA ;  /* 0x0000000000007992 */ /* 0x0001ec0000008000 */
[----:B0-----:R-:W0:Y:S01]  /*12410*/  FENCE.VIEW.ASYNC.S ;  /* 0x00000000000073c6 */ /* 0x001e220000000000 */
[----:B------:R-:W-:Y:S02]  /*12420*/  IMAD.IADD R21, R21, 0x1, R85 ;  /* 0x0000000115157824 */ /* 0x000fe400078e0255 */
[----:B------:R-:W-:-:S02]  /*12430*/  IMAD R32, R32, UR4, RZ ;  /* 0x0000000420207c24 */ /* 0x000fc4000f8e02ff */
[----:B------:R-:W-:Y:S02]  /*12440*/  IMAD.IADD R223, R86, 0x1, R223 ;  /* 0x0000000156df7824 */ /* 0x000fe400078e02df */
        /* <DEDUP_REMOVED lines=9> */
[----:B------:R-:W-:Y:S02]  /*124e0*/  PRMT R3, RZ, 0x654, R3 ;  /* 0x00000654ff037816 */ /* 0x000fe40000000003 */
[----:B------:R-:W-:Y:S01]  /*124f0*/  ISETP.GE.AND P1, PT, R81, R0, PT ;  /* 0x000000005100720c */ /* 0x000fe20003f26270 */
[----:B------:R-:W-:Y:S01]  /*12500*/  VIADD R81, R223, 0x40 ;  /* 0x00000040df517836 */ /* 0x000fe20000000000 */
[----:B0-----:R0:W-:Y:S01]  /*12510*/  SYNCS.ARRIVE.TRANS64.RED.A1T0 RZ, [R3+URZ], RZ ;  /* 0x000000ff03ff79a7 */ /* 0x0011e2000810043f */
[----:B------:R0:W1:Y:S01]  /*12520*/  SHFL.IDX PT, R84, R32, RZ, 0x181f ;  /* 0x00181fff20547589 */ /* 0x00006200000e0000 */
[----:B------:R-:W-:-:S03]  /*12530*/  VIADD R87, R219, 0xc0 ;  /* 0x000000c0db577836 */ /* 0x000fc60000000000 */
[----:B------:R0:W2:Y:S01]  /*12540*/  SHFL.IDX PT, R88, R86, RZ, 0x181f ;  /* 0x00181fff56587589 */ /* 0x0000a200000e0000 */
[----:B------:R-:W-:Y:S01]  /*12550*/  ISETP.GE.AND P0, PT, R81, R0, PT ;  /* 0x000000005100720c */ /* 0x000fe20003f06270 */
[----:B------:R-:W-:-:S12]  /*12560*/  @P2 BRA `(.L_x_5308) ;  /* 0x0000000000442947 */ /* 0x000fd80003800000 */
        /* <DEDUP_REMOVED lines=17> */
.L_x_5308:
[----:B------:R-:W-:Y:S05]  /*12680*/  BSYNC B1 ;  /* 0x0000000000017941 */ /* 0x000fea0003800000 */
.L_x_5307:
        /* <DEDUP_REMOVED lines=21> */
.L_x_5310:
[----:B------:R-:W-:Y:S05]  /*127e0*/  BSYNC B1 ;  /* 0x0000000000017941 */ /* 0x000fea0003800000 */
.L_x_5309:
        /* <DEDUP_REMOVED lines=21> */
.L_x_5312:
[----:B------:R-:W-:Y:S05]  /*12940*/  BSYNC B1 ;  /* 0x0000000000017941 */ /* 0x000fea0003800000 */
.L_x_5311:
        /* <DEDUP_REMOVED lines=9> */
[CC--:B0-----:R-:W-:Y:S02]  /*129e0*/  @!P3 LEA R4, P0, R219.reuse, R32.reuse, 0x1 ;  /* 0x00000020db04b211 */ /* 0x0c1fe400078008ff */
        /* <DEDUP_REMOVED lines=14> */
.L_x_5305:
[----:B------:R-:W3:Y:S01]  /*12ad0*/  LDL.LU R6, [R1+0x30] ;  /* 0x0000300001067983 */ /* 0x000ee20000300800 */
[----:B------:R-:W-:Y:S01]  /*12ae0*/  ULDC.64 UR4, c[0x0][0xc00] ;  /* 0x0003000000047ab9 */ /* 0x000fe20000000a00 */
[----:B------:R-:W-:Y:S01]  /*12af0*/  IMAD.MOV.U32 R0, RZ, RZ, RZ ;  /* 0x000000ffff007224 */ /* 0x000fe200078e00ff */
[----:B------:R-:W2:Y:S01]  /*12b00*/  LDC R25, c[0x0][0xbe8] ;  /* 0x0002fa00ff197b82 */ /* 0x000ea20000000800 */
[----:B------:R-:W4:Y:S01]  /*12b10*/  LDL.LU R3, [R1+0x34] ;  /* 0x0000340001037983 */ /* 0x000f220000300800 */
[----:B------:R-:W-:-:S04]  /*12b20*/  ISETP.NE.U32.AND P0, PT, RZ, UR4, PT ;  /* 0x00000004ff007c0c */ /* 0x000fc8000bf05070 */
[----:B------:R-:W-:Y:S02]  /*12b30*/  ISETP.NE.AND.EX P0, PT, RZ, UR5, PT, P0 ;  /* 0x00000005ff007c0c */ /* 0x000fe4000bf05300 */
[----:B---3--:R-:W-:-:S04]  /*12b40*/  IADD3 R4, P1, R6, UR4, RZ ;  /* 0x0000000406047c10 */ /* 0x008fc8000ff3e0ff */
[----:B----4-:R-:W-:Y:S01]  /*12b50*/  IADD3.X R5, R3, UR5, RZ, P1, !PT ;  /* 0x0000000503057c10 */ /* 0x010fe20008ffe4ff */
        /* <DEDUP_REMOVED lines=9> */
[----:B--2---:R-:W-:Y:S01]  /*12bf0*/  ISETP.NE.AND P2, PT, R25, 0x1, PT ;  /* 0x000000011900780c */ /* 0x004fe20003f45270 */
[----:B------:R-:W2:-:S12]  /*12c00*/  S2R R26, SR_TID.X ;  /* 0x00000000001a7919 */ /* 0x000e980000002100 */
[----:B------:R-:W4:Y:S08]  /*12c10*/  @P2 LDC R20, c[0x0][0xbec] ;  /* 0x0002fb00ff142b82 */ /* 0x000f300000000800 */
[----:B------:R-:W0:Y:S01]  /*12c20*/  @P2 LDC R27, c[0x0][0xbf0] ;  /* 0x0002fc00ff1b2b82 */ /* 0x000e220000000800 */
[----:B--2---:R-:W-:-:S05]  /*12c30*/  VIADD R26, R26, 0xffffff80 ;  /* 0xffffff801a1a7836 */ /* 0x004fca0000000000 */
[----:B------:R-:W-:Y:S01]  /*12c40*/  ISETP.GE.AND P3, PT, R26, 0x80, PT ;  /* 0x000000801a00780c */ /* 0x000fe20003f66270 */
[----:B---3--:R-:W-:-:S12]  /*12c50*/  @P1 BRA `(.L_x_5314) ;  /* 0x0000000000101947 */ /* 0x008fd80003800000 */
[----:B------:R-:W-:Y:S05]  /*12c60*/  @!P0 BRA `(.L_x_5314) ;  /* 0x00000000000c8947 */ /* 0x000fea0003800000 */
[----:B------:R-:W2:Y:S04]  /*12c70*/  LDG.E R3, desc[UR40][R4.64] ;  /* 0x0000002804037981 */ /* 0x000ea8000c1e1900 */
[----:B-----5:R-:W2:Y:S02]  /*12c80*/  LDG.E R8, desc[UR40][R4.64+0x4] ;  /* 0x0000042804087981 */ /* 0x020ea4000c1e1900 */
[----:B--2---:R-:W-:-:S07]  /*12c90*/  IMAD.IADD R8, R8, 0x1, -R3 ;  /* 0x0000000108087824 */ /* 0x004fce00078e0a03 */
.L_x_5314:
[----:B------:R-:W2:Y:S04]  /*12ca0*/  LDL.LU R4, [R1+0x38] ;  /* 0x0000380001047983 */ /* 0x000ea80000300800 */
[----:B------:R-:W3:Y:S04]  /*12cb0*/  LDL.LU R3, [R1+0x44] ;  /* 0x0000440001037983 */ /* 0x000ee80000300800 */
[----:B-----5:R-:W4:Y:S01]  /*12cc0*/  LDL R24, [R1+0x2c] ;  /* 0x00002c0001187983 */ /* 0x020f220000100800 */
[----:B------:R-:W-:Y:S01]  /*12cd0*/  BSSY B1, `(.L_x_5315) ;  /* 0x000002d000017945 */ /* 0x000fe20003800000 */
[----:B------:R-:W-:-:S02]  /*12ce0*/  SHF.R.S32.HI R11, RZ, 0x1f, R0 ;  /* 0x0000001fff0b7819 */ /* 0x000fc40000011400 */
[----:B--2---:R-:W-:Y:S02]  /*12cf0*/  SEL R13, R4, RZ, !P0 ;  /* 0x000000ff040d7207 */ /* 0x004fe40004000000 */
[----:B---3--:R-:W-:Y:S02]  /*12d00*/  SEL R14, R3, RZ, !P0 ;  /* 0x000000ff030e7207 */ /* 0x008fe40004000000 */
[----:B----4-:R-:W-:Y:S01]  /*12d10*/  SHF.R.S32.HI R12, RZ, 0x1f, R24 ;  /* 0x0000001fff0c7819 */ /* 0x010fe20000011418 */
[----:B------:R-:W-:Y:S06]  /*12d20*/  @P3 BRA `(.L_x_5316) ;  /* 0x00000000009c3947 */ /* 0x000fec0003800000 */
[----:B------:R-:W2:Y:S01]  /*12d30*/  S2R R10, SR_TID.X ;  /* 0x00000000000a7919 */ /* 0x000ea20000002100 */
[----:B------:R-:W3:Y:S02]  /*12d40*/  LDC R9, c[0x0][0xbe8] ;  /* 0x0002fa00ff097b82 */ /* 0x000ee40000000800 */
[----:B---3--:R-:W-:Y:S01]  /*12d50*/  IMAD R3, R8, R9, RZ ;  /* 0x0000000908037224 */ /* 0x008fe200078e02ff */
[----:B--2---:R-:W-:-:S04]  /*12d60*/  IADD3 R10, R223, -0x80, R10 ;  /* 0xffffff80df0a7810 */ /* 0x004fc80007ffe00a */
        /* <DEDUP_REMOVED lines=13> */
[----:B------:R-:W3:Y:S01]  /*12e40*/  @P0 LDC R21, c[0x0][0xbf0] ;  /* 0x0002fc00ff150b82 */ /* 0x000ee20000000800 */
[----:B------:R-:W-:-:S04]  /*12e50*/  IMAD.WIDE.U32 R4, R13, UR4, R4 ;  /* 0x000000040d047c25 */ /* 0x000fc8000f8e0004 */
[----:B--2---:R-:W-:-:S05]  /*12e60*/  @P0 IMAD.HI.U32 R6, R10, R15, RZ ;  /* 0x0000000f0a060227 */ /* 0x004fca00078e00ff */
        /* <DEDUP_REMOVED lines=19> */
.L_x_5316:
[----:B------:R-:W-:Y:S05]  /*12fa0*/  BSYNC B1 ;  /* 0x0000000000017941 */ /* 0x000fea0003800000 */
.L_x_5315:
[--C-:B--2---:R-:W-:Y:S01]  /*12fb0*/  SHF.R.S32.HI R6, RZ, 0x1f, R26.reuse ;  /* 0x0000001fff067819 */ /* 0x104fe2000001141a */
        /* <DEDUP_REMOVED lines=14> */
[----:B------:R-:W-:Y:S02]  /*130a0*/  IMAD.IADD R9, R223, 0x1, R0 ;  /* 0x00000001df097824 */ /* 0x000fe400078e0200 */
[----:B------:R-:W-:-:S02]  /*130b0*/  IMAD R7, R24, UR5, R6 ;  /* 0x0000000518077c24 */ /* 0x000fc4000f8e0206 */
[----:B------:R-:W-:-:S04]  /*130c0*/  @P2 IMAD.HI.U32 R0, R9, R20, RZ ;  /* 0x0000001409002227 */ /* 0x000fc800078e00ff */
[----:B------:R-:W-:Y:S01]  /*130d0*/  IMAD.WIDE.U32 R4, R24, UR4, R4 ;  /* 0x0000000418047c25 */ /* 0x000fe2000f8e0004 */
[----:B------:R-:W-:-:S03]  /*130e0*/  ULDC.64 UR4, c[0x0][0xaf0] ;  /* 0x0002bc0000047ab9 */ /* 0x000fc60000000a00 */
[----:B------:R-:W-:Y:S01]  /*130f0*/  IMAD.MOV.U32 R3, RZ, RZ, R9 ;  /* 0x000000ffff037224 */ /* 0x000fe200078e0009 */
[----:B0-----:R-:W-:Y:S01]  /*13100*/  @P2 SHF.R.U32.HI R3, RZ, R27, R0 ;  /* 0x0000001bff032219 */ /* 0x001fe20000011600 */
        /* <DEDUP_REMOVED lines=26> */
.L_x_5505:
[----:B------:R-:W-:Y:S01]  /*132b0*/  IMAD R8, R8, R25, RZ ;  /* 0x0000001908087224 */ /* 0x000fe200078e02ff */
[----:B------:R-:W-:Y:S01]  /*132c0*/  BSSY B1, `(.L_x_5318) ;  /* 0x000001f000017945 */ /* 0x000fe20003800000 */
[----:B------:R-:W-:-:S05]  /*132d0*/  IMAD.IADD R223, R10, 0x1, R223 ;  /* 0x000000010adf7824 */ /* 0x000fca00078e02df */
        /* <DEDUP_REMOVED lines=17> */
[C---:B--2---:R-:W-:Y:S01]  /*133f0*/  @!P3 LEA.HI.X R7, R219.reuse, R0, R9, 0x1, P5 ;  /* 0x00000000db07b211 */ /* 0x044fe200028f0c09 */
[----:B------:R-:W-:Y:S01]  /*13400*/  VIADD R9, R219, 0xc0 ;  /* 0x000000c0db097836 */ /* 0x000fe20000000000 */
[C---:B------:R-:W-:Y:S02]  /*13410*/  @!P1 LEA R12, P5, R20.reuse, R14, 0x1 ;  /* 0x0000000e140c9211 */ /* 0x040fe400078a08ff */
        /* <DEDUP_REMOVED lines=9> */
.L_x_5319:
[----:B------:R-:W-:Y:S05]  /*134b0*/  BSYNC B1 ;  /* 0x0000000000017941 */ /* 0x000fea0003800000 */
.L_x_5318:
[----:B------:R-:W-:-:S03]  /*134c0*/  UMOV UR4, 0xffffffff ;  /* 0xffffffff00047882 */ /* 0x000fc60000000000 */
[----:B------:R-:W-:Y:S05]  /*134d0*/  BRA.DIV UR4, `(.L_x_5320) ;  /* 0x0000008a04547947 */ /* 0x000fea000b800000 */
[----:B--2---:R2:W0:Y:S04]  /*134e0*/  SHFL.IDX PT, R0, R4, 0x1, 0x181f ;  /* 0x00381f0004007f89 */ /* 0x00442800000e0000 */
[----:B---34-:R2:W3:Y:S02]  /*134f0*/  SHFL.IDX PT, R14, R3, 0x1, 0x181f ;  /* 0x00381f00030e7f89 */ /* 0x0184e400000e0000 */
.L_x_5509:
[----:B------:R-:W-:Y:S01]  /*13500*/  VIADD R5, R223, 0x20 ;  /* 0x00000020df057836 */ /* 0x000fe20000000000 */
[----:B------:R-:W-:Y:S04]  /*13510*/  BSSY B1, `(.L_x_5321) ;  /* 0x000001e000017945 */ /* 0x000fe80003800000 */
        /* <DEDUP_REMOVED lines=8> */
[----:B------:R-:W-:Y:S01]  /*135a0*/  VIADD R25, R219, 0x40 ;  /* 0x00000040db197836 */ /* 0x000fe20000000000 */
[----:B------:R-:W-:Y:S01]  /*135b0*/  ISETP.GE.AND P1, PT, R21, UR4, PT ;  /* 0x0000000415007c0c */ /* 0x000fe2000bf26270 */
[----:B------:R-:W-:Y:S01]  /*135c0*/  VIADD R24, R219, 0x80 ;  /* 0x00000080db187836 */ /* 0x000fe20000000000 */
[----:B------:R-:W-:Y:S01]  /*135d0*/  ISETP.GE.AND P0, PT, R9, UR4, PT ;  /* 0x0000000409007c0c */ /* 0x000fe2000bf06270 */
[----:B------:R-:W-:Y:S01]  /*135e0*/  VIADD R20, R219, 0xc0 ;  /* 0x000000c0db147836 */ /* 0x000fe20000000000 */
[----:B------:R-:W-:-:S02]  /*135f0*/  SHF.R.S32.HI R12, RZ, 0x1f, R219 ;  /* 0x0000001fff0c7819 */ /* 0x000fc400000114db */
[----:B------:R-:W-:Y:S02]  /*13600*/  SHF.R.S32.HI R25, RZ, 0x1f, R25 ;  /* 0x0000001fff197819 */ /* 0x000fe40000011419 */
[----:B------:R-:W-:Y:S02]  /*13610*/  SHF.R.S32.HI R24, RZ, 0x1f, R24 ;  /* 0x0000001fff187819 */ /* 0x000fe40000011418 */
[-C--:B---3--:R-:W-:Y:S02]  /*13620*/  @!P3 LEA R6, P5, R219, R14.reuse, 0x1 ;  /* 0x0000000edb06b211 */ /* 0x088fe400078a08ff */
[----:B------:R-:W-:Y:S02]  /*13630*/  @!P2 LEA R10, P4, R15, R14, 0x1 ;  /* 0x0000000e0f0aa211 */ /* 0x000fe400078808ff */
[----:B0-----:R-:W-:Y:S02]  /*13640*/  @!P3 LEA.HI.X R7, R219, R0, R12, 0x1, P5 ;  /* 0x00000000db07b211 */ /* 0x001fe400028f0c0c */
        /* <DEDUP_REMOVED lines=10> */
.L_x_5322:
[----:B------:R-:W-:Y:S05]  /*136f0*/  BSYNC B1 ;  /* 0x0000000000017941 */ /* 0x000fea0003800000 */
.L_x_5321:
[----:B------:R-:W-:-:S03]  /*13700*/  UMOV UR4, 0xffffffff ;  /* 0xffffffff00047882 */ /* 0x000fc60000000000 */
[----:B------:R-:W-:Y:S05]  /*13710*/  BRA.DIV UR4, `(.L_x_5323) ;  /* 0x0000008a040c7947 */ /* 0x000fea000b800000 */
[----:B0-----:R0:W0:Y:S04]  /*13720*/  SHFL.IDX PT, R0, R4, 0x2, 0x181f ;  /* 0x00581f0004007f89 */ /* 0x00102800000e0000 */
[----:B---34-:R3:W4:Y:S02]  /*13730*/  SHFL.IDX PT, R14, R3, 0x2, 0x181f ;  /* 0x00581f00030e7f89 */ /* 0x01872400000e0000 */
.L_x_5513:
        /* <DEDUP_REMOVED lines=18> */
[-C--:B----4-:R-:W-:Y:S02]  /*13860*/  @!P3 LEA R6, P5, R219, R14.reuse, 0x1 ;  /* 0x0000000edb06b211 */ /* 0x090fe400078a08ff */
        /* <DEDUP_REMOVED lines=12> */
.L_x_5325:
[----:B------:R-:W-:Y:S05]  /*13930*/  BSYNC B1 ;  /* 0x0000000000017941 */ /* 0x000fea0003800000 */
.L_x_5324:
[----:B------:R-:W-:-:S03]  /*13940*/  UMOV UR4, 0xffffffff ;  /* 0xffffffff00047882 */ /* 0x000fc60000000000 */
[----:B------:R-:W-:Y:S05]  /*13950*/  BRA.DIV UR4, `(.L_x_5326) ;  /* 0x0000008604c47947 */ /* 0x000fea000b800000 */
[----:B0-----:R0:W0:Y:S04]  /*13960*/  SHFL.IDX PT, R0, R4, 0x3, 0x181f ;  /* 0x00781f0004007f89 */ /* 0x00102800000e0000 */
[----:B----4-:R4:W0:Y:S02]  /*13970*/  SHFL.IDX PT, R14, R3, 0x3, 0x181f ;  /* 0x00781f00030e7f89 */ /* 0x01082400000e0000 */
.L_x_5517:
        /* <DEDUP_REMOVED lines=30> */
.L_x_5313:
[----:B------:R-:W-:Y:S05]  /*13b60*/  BSYNC B0 ;  /* 0x0000000000007941 */ /* 0x000fea0003800000 */
.L_x_5304:
[----:B------:R-:W-:Y:S02]  /*13b70*/  ULDC UR4, c[0x0][0xc3c] ;  /* 0x00030f0000047ab9 */ /* 0x000fe40000000800 */
[----:B-1----:R-:W-:-:S13]  /*13b80*/  ISETP.GE.AND P0, PT, R35, UR4, PT ;  /* 0x0000000423007c0c */ /* 0x002fda000bf06270 */
[----:B------:R-:W-:Y:S05]  /*13b90*/  @!P0 BRA `(.L_x_5327) ;  /* 0xfffffed4005c8947 */ /* 0x000fea000383ffff */
[----:B------:R-:W-:Y:S05]  /*13ba0*/  BRA `(.L_x_5168) ;  /* 0x0000006c002c7947 */ /* 0x000fea0003800000 */
.L_x_5166:
        /* <DEDUP_REMOVED lines=16> */
.L_x_5328:
        /* <DEDUP_REMOVED lines=41> */
.L_x_5334:
        /* <DEDUP_REMOVED lines=12> */
.L_x_5333:
[----:B------:R-:W-:Y:S05]  /*14000*/  BSYNC B0 ;  /* 0x0000000000007941 */ /* 0x000fea0003800000 */
.L_x_5332:
        /* <DEDUP_REMOVED lines=20> */
.L_x_5330:
        /* <DEDUP_REMOVED lines=20> */
.L_x_5335:
        /* <DEDUP_REMOVED lines=28> */
[----:B------:R-:W-:-:S04]  /*14450*/  VIADDMNMX R18, R10, UR5, R7, PT ;  /* 0x000000050a127c46 */ /* 0x000fc8000b800107 */
[-C--:B------:R-:W-:Y:S02]  /*14460*/  IABS R10, R18.reuse ;  /* 0x00000012000a7213 */ /* 0x080fe40000000000 */
[----:B------:R-:W-:Y:S02]  /*14470*/  IABS R6, R18 ;  /* 0x0000001200067213 */ /* 0x000fe40000000000 */
        /* <DEDUP_REMOVED lines=22> */
[----:B------:R-:W-:Y:S01]  /*145e0*/  @!P1 LOP3.LUT R2, RZ, R18, RZ, 0x33, !PT ;  /* 0x00000012ff029212 */ /* 0x000fe200078e33ff */
[----:B------:R-:W-:-:S03]  /*145f0*/  IMAD.MOV R18, RZ, RZ, -R18 ;  /* 0x000000ffff127224 */ /* 0x000fc600078e0a12 */
[----:B------:R-:W-:Y:S01]  /*14600*/  LOP3.LUT R17, RZ, R2, RZ, 0x33, !PT ;  /* 0x00000002ff117212 */ /* 0x000fe200078e33ff */
[----:B------:R-:W-:-:S04]  /*14610*/  IMAD R18, R2, R18, R3 ;  /* 0x0000001202127224 */ /* 0x000fc800078e0203 */
[----:B------:R-:W-:Y:S01]  /*14620*/  IMAD.IADD R17, R4, 0x1, R17 ;  /* 0x0000000104117824 */ /* 0x000fe200078e0211 */
[----:B------:R-:W-:Y:S06]  /*14630*/  BRA `(.L_x_5336) ;  /* 0x00000000000c7947 */ /* 0x000fec0003800000 */
.L_x_5331:
[----:B------:R-:W-:Y:S01]  /*14640*/  IMAD.MOV.U32 R17, RZ, RZ, RZ ;  /* 0x000000ffff117224 */ /* 0x000fe200078e00ff */
[----:B------:R-:W-:Y:S01]  /*14650*/  MOV R16, UR6 ;  /* 0x0000000600107c02 */ /* 0x000fe20008000f00 */
[----:B------:R-:W-:-:S07]  /*14660*/  IMAD.MOV.U32 R18, RZ, RZ, RZ ;  /* 0x000000ffff127224 */ /* 0x000fce00078e00ff */
.L_x_5336:
[----:B------:R-:W-:-:S13]  /*14670*/  ISETP.NE.AND P0, PT, R5, RZ, PT ;  /* 0x000000ff0500720c */ /* 0x000fda0003f05270 */
[----:B------:R-:W0:Y:S01]  /*14680*/  @!P0 S2R R3, SR_CgaCtaId ;  /* 0x0000000000038919 */ /* 0x000e220000008800 */
[----:B------:R-:W-:-:S04]  /*14690*/  @!P0 MOV R2, 0x400 ;  /* 0x0000040000028802 */ /* 0x000fc80000000f00 */
[----:B0-----:R-:W-:-:S05]  /*146a0*/  @!P0 LEA R2, R3, R2, 0x18 ;  /* 0x0000000203028211 */ /* 0x001fca00078ec0ff */
[----:B------:R0:W-:Y:S01]  /*146b0*/  @!P0 STS.128 [R2+0x228d0], R16 ;  /* 0x0228d01002008388 */ /* 0x0001e20000000c00 */
[----:B------:R-:W-:Y:S06]  /*146c0*/  BAR.ARV 0x5, 0x180 ;  /* 0x0146000000007b1d */ /* 0x000fec0000002000 */
.L_x_5329:
[----:B------:R2:W-:Y:S01]  /*146d0*/  STL [R1+0x24], RZ ;  /* 0x000024ff01007387 */ /* 0x0005e20000100800 */
[----:B------:R-:W-:Y:S01]  /*146e0*/  ULDC UR4, c[0x0][0xc3c] ;  /* 0x00030f0000047ab9 */ /* 0x000fe20000000800 */
[----:B------:R-:W-:Y:S01]  /*146f0*/  IMAD.MOV.U32 R26, RZ, RZ, 0x1 ;  /* 0x00000001ff1a7424 */ /* 0x000fe200078e00ff */
[----:B-1----:R-:W-:Y:S01]  /*14700*/  ISETP.GE.AND P0, PT, R19, UR4, PT ;  /* 0x0000000413007c0c */ /* 0x002fe2000bf06270 */
[----:B------:R-:W-:-:S12]  /*14710*/  IMAD.MOV.U32 R25, RZ, RZ, RZ ;  /* 0x000000ffff197224 */ /* 0x000fd800078e00ff */
[----:B--2---:R-:W-:Y:S05]  /*14720*/  @P0 BRA `(.L_x_5337) ;  /* 0x0000005c00700947 */ /* 0x004fea0003800000 */
[----:B------:R-:W2:Y:S01]  /*14730*/  LDL R4, [R1] ;  /* 0x0000000001047983 */ /* 0x000ea20000100800 */
[----:B------:R-:W1:Y:S01]  /*14740*/  S2UR UR5, SR_CgaCtaId ;  /* 0x00000000000579c3 */ /* 0x000e620000008800 */
[C---:B0-----:R-:W-:Y:S01]  /*14750*/  IMAD.SHL.U32 R2, R0.reuse, 0x8, RZ ;  /* 0x0000000800027824 */ /* 0x041fe200078e00ff */
        /* <DEDUP_REMOVED lines=17> */
[----:B-1----:R-:W-:Y:S01]  /*14870*/  ULEA UR4, UR5, UR4, 0x18 ;  /* 0x0000000405047291 */ /* 0x002fe2000f8ec03f */
        /* <DEDUP_REMOVED lines=8> */
.L_x_5436:
        /* <DEDUP_REMOVED lines=56> */
.L_x_5338:
        /* <DEDUP_REMOVED lines=9> */
.L_x_5339:
        /* <DEDUP_REMOVED lines=9> */
.L_x_5340:
[----:B--2---:R-:W2:Y:S01]  /*14da0*/  @P1 LDG.E R2, desc[UR40][R4.64] ;  /* 0x0000002804021981 */ /* 0x004ea2000c1e1900 */
[----:B------:R-:W3:Y:S03]  /*14db0*/  LDC R3, c[0x0][0x448] ;  /* 0x00011200ff037b82 */ /* 0x000ee60000000800 */
[----:B------:R4:W2:Y:S01]  /*14dc0*/  @P1 LDG.E R5, desc[UR40][R4.64+0x4] ;  /* 0x0000042804051981 */ /* 0x0008a2000c1e1900 */
[----:B-----5:R-:W-:Y:S01]  /*14dd0*/  IMAD.IADD R7, R7, 0x1, -R31 ;  /* 0x0000000107077824 */ /* 0x020fe200078e0a1f */
[----:B------:R-:W-:Y:S01]  /*14de0*/  BSSY B0, `(.L_x_5341) ;  /* 0x0000143000007945 */ /* 0x000fe20003800000 */
[----:B---3--:R-:W-:-:S13]  /*14df0*/  ISETP.NE.AND P0, PT, R3, 0x1, PT ;  /* 0x000000010300780c */ /* 0x008fda0003f05270 */
[----:B----4-:R-:W3:Y:S08]  /*14e00*/  @P0 LDC R4, c[0x0][0x44c] ;  /* 0x00011300ff040b82 */ /* 0x010ef00000000800 */
[----:B------:R-:W4:Y:S01]  /*14e10*/  @P0 LDC R3, c[0x0][0x450] ;  /* 0x00011400ff030b82 */ /* 0x000f220000000800 */
[----:B--2---:R-:W-:Y:S02]  /*14e20*/  @P1 IMAD.IADD R6, R5, 0x1, -R2 ;  /* 0x0000000105061824 */ /* 0x004fe400078e0a02 */
[----:B------:R-:W-:-:S02]  /*14e30*/  IMAD.SHL.U32 R2, R17, 0x80, RZ ;  /* 0x0000008011027824 */ /* 0x000fc400078e00ff */
[----:B------:R-:W-:Y:S02]  /*14e40*/  IMAD.IADD R33, R7, 0x1, R6 ;  /* 0x0000000107217824 */ /* 0x000fe400078e0206 */
[----:B------:R-:W-:Y:S02]  /*14e50*/  VIADD R2, R2, 0x7f ;  /* 0x0000007f02027836 */ /* 0x000fe40000000000 */
[----:B------:R-:W-:Y:S02]  /*14e60*/  VIADD R5, R33, 0x5f ;  /* 0x0000005f21057836 */ /* 0x000fe40000000000 */
[----:B---3--:R-:W-:-:S04]  /*14e70*/  @P0 IMAD.HI.U32 R4, R2, R4, RZ ;  /* 0x0000000402040227 */ /* 0x008fc800078e00ff */
[----:B------:R-:W-:Y:S01]  /*14e80*/  IMAD.HI R5, R5, 0x2aaaaaab, RZ ;  /* 0x2aaaaaab05057827 */ /* 0x000fe200078e02ff */
[----:B----4-:R-:W-:Y:S02]  /*14e90*/  @P0 SHF.R.U32.HI R2, RZ, R3, R4 ;  /* 0x00000003ff020219 */ /* 0x010fe40000011604 */
[----:B------:R-:W-:Y:S02]  /*14ea0*/  IADD3 R4, R33, 0x60, -R10 ;  /* 0x0000006021047810 */ /* 0x000fe40007ffe80a */
[----:B------:R-:W-:-:S03]  /*14eb0*/  SHF.R.U32.HI R3, RZ, 0x1f, R5 ;  /* 0x0000001fff037819 */ /* 0x000fc60000011605 */
[----:B------:R-:W-:Y:S01]  /*14ec0*/  IMAD.IADD R2, R4, 0x1, R2 ;  /* 0x0000000104027824 */ /* 0x000fe200078e0202 */
[----:B------:R-:W-:-:S03]  /*14ed0*/  LEA.HI.SX32 R5, R5, R3, 0x1c ;  /* 0x0000000305057211 */ /* 0x000fc600078fe2ff */
[----:B------:R-:W-:-:S05]  /*14ee0*/  IMAD.HI R2, R2, 0x2aaaaaab, RZ ;  /* 0x2aaaaaab02027827 */ /* 0x000fca00078e02ff */
[----:B------:R-:W-:-:S04]  /*14ef0*/  SHF.R.U32.HI R3, RZ, 0x1f, R2 ;  /* 0x0000001fff037819 */ /* 0x000fc80000011602 */
[----:B------:R-:W-:-:S04]  /*14f00*/  LEA.HI.SX32 R3, R2, R3, 0x1c ;  /* 0x0000000302037211 */ /* 0x000fc800078fe2ff */
[----:B------:R-:W-:-:S05]  /*14f10*/  VIMNMX R2, R5, R3, PT ;  /* 0x0000000305027248 */ /* 0x000fca0003fe0100 */
[--C-:B------:R-:W-:Y:S02]  /*14f20*/  IMAD R2, R2, 0x60, -R7.reuse ;  /* 0x0000006002027824 */ /* 0x100fe400078e0a07 */
[----:B------:R-:W-:-:S03]  /*14f30*/  IMAD.MOV R7, RZ, RZ, -R7 ;  /* 0x000000ffff077224 */ /* 0x000fc600078e0a07 */
[----:B------:R-:W-:Y:S02]  /*14f40*/  VIMNMX R2, R2, R6, PT ;  /* 0x0000000602027248 */ /* 0x000fe40003fe0100 */
[----:B------:R-:W-:-:S04]  /*14f50*/  VIMNMX R7, RZ, R7, !PT ;  /* 0x00000007ff077248 */ /* 0x000fc80007fe0100 */
[----:B------:R-:W-:-:S13]  /*14f60*/  ISETP.GT.AND P0, PT, R2, R7, PT ;  /* 0x000000070200720c */ /* 0x000fda0003f04270 */
[----:B------:R-:W-:Y:S02]  /*14f70*/  @P0 VIADD R6, R2, 0x5f ;  /* 0x0000005f02060836 */ /* 0x000fe40000000000 */
        /* <DEDUP_REMOVED lines=12> */
[----:B------:R-:W2:Y:S02]  /*15040*/  S2R R3, SR_TID.X ;  /* 0x0000000000037919 */ /* 0x000ea40000002100 */
[----:B--2---:R-:W-:-:S04]  /*15050*/  SHF.R.U32.HI R3, RZ, 0x5, R3 ;  /* 0x00000005ff037819 */ /* 0x004fc80000011603 */
[----:B------:R-:W-:-:S05]  /*15060*/  LOP3.LUT R3, R3, 0x3, RZ, 0xc0, !PT ;  /* 0x0000000303037812 */ /* 0x000fca00078ec0ff */
[----:B------:R2:W3:Y:S02]  /*15070*/  SHFL.IDX PT, R14, R3, RZ, 0x1f ;  /* 0x00001fff030e7589 */ /* 0x0004e400000e0000 */
.L_x_5520:
[----:B---3--:R-:W-:Y:S02]  /*15080*/  ISETP.NE.AND P0, PT, R14, RZ, PT ;  /* 0x000000ff0e00720c */ /* 0x008fe40003f05270 */
[----:B------:R-:W-:-:S11]  /*15090*/  PLOP3.LUT P6, PT, PT, PT, PT, 0x8, 0x0 ;  /* 0x000000000000781c */ /* 0x000fd60003fce170 */
[----:B------:R-:W-:Y:S05]  /*150a0*/  @P0 BRA `(.L_x_5344) ;  /* 0x00000000000c0947 */ /* 0x000fea0003800000 */
[----:B------:R-:W-:-:S03]  /*150b0*/  UMOV UR4, 0xffffffff ;  /* 0xffffffff00047882 */ /* 0x000fc60000000000 */
[----:B------:R-:W-:Y:S05]  /*150c0*/  BRA.DIV UR4, `(.L_x_5345) ;  /* 0x0000007204647947 */ /* 0x000fea000b800000 */
[----:B------:R-:W-:-:S13]  /*150d0*/  ELECT P6, URZ, PT ;  /* 0x00000000003f782f */ /* 0x000fda00038c0000 */
.L_x_5344:
[----:B--2---:R-:W2:Y:S01]  /*150e0*/  LDL R3, [R1+0x24] ;  /* 0x0000240001037983 */ /* 0x004ea20000100800 */
[----:B------:R-:W-:Y:S01]  /*150f0*/  BSSY B1, `(.L_x_5346) ;  /* 0x0000008000017945 */ /* 0x000fe20003800000 */
[----:B--2---:R-:W-:-:S05]  /*15100*/  VIADD R3, R3, 0x1 ;  /* 0x0000000103037836 */ /* 0x004fca0000000000 */
[----:B0-----:R-:W-:-:S04]  /*15110*/  LEA.HI R8, R3, R3, RZ, 0x1 ;  /* 0x0000000303087211 */ /* 0x001fc800078f08ff */
[----:B------:R-:W-:-:S05]  /*15120*/  LOP3.LUT R8, R8, 0xfffffffe, RZ, 0xc0, !PT ;  /* 0xfffffffe08087812 */ /* 0x000fca00078ec0ff */
[----:B------:R-:W-:-:S05]  /*15130*/  IMAD.IADD R3, R3, 0x1, -R8 ;  /* 0x0000000103037824 */ /* 0x000fca00078e0a08 */
[----:B------:R-:W-:-:S04]  /*15140*/  SHF.L.U32 R3, R3, 0x1f, RZ ;  /* 0x0000001f03037819 */ /* 0x000fc800000006ff */
[----:B------:R-:W0:Y:S02]  /*15150*/  SYNCS.PHASECHK.TRANS64.TRYWAIT P0, [R22+URZ+0x22820], R3 ;  /* 0x02282003160075a7 */ /* 0x000e24000800017f */
[----:B0-----:R-:W-:Y:S05]  /*15160*/  @!P0 BRA `(.L_x_5347) ;  /* 0x00000070005c8947 */ /* 0x001fea0003800000 */
.L_x_5523:
[----:B------:R-:W-:Y:S05]  /*15170*/  BSYNC B1 ;  /* 0x0000000000017941 */ /* 0x000fea0003800000 */
.L_x_5346:
[----:B------:R-:W-:Y:S04]  /*15180*/  BSSY B1, `(.L_x_5348) ;  /* 0x000007b000017945 */ /* 0x000fe80003800000 */
[----:B------:R-:W-:Y:S05]  /*15190*/  @!P6 BRA `(.L_x_5349) ;  /* 0x0000000400e4e947 */ /* 0x000fea0003800000 */
[----:B0-----:R-:W-:Y:S01]  /*151a0*/  IMAD R3, R24, 0x8, R22 ;  /* 0x0000000818037824 */ /* 0x001fe200078e0216 */
[----:B------:R-:W-:Y:S01]  /*151b0*/  SHF.L.U32 R8, R27, 0x1f, RZ ;  /* 0x0000001f1b087819 */ /* 0x000fe200000006ff */
[----:B------:R-:W0:Y:S01]  /*151c0*/  S2R R9, SR_TID.X ;  /* 0x0000000000097919 */ /* 0x000e220000002100 */
[----:B------:R-:W-:Y:S02]  /*151d0*/  BSSY B2, `(.L_x_5350) ;  /* 0x0000005000027945 */ /* 0x000fe40003800000 */
[----:B------:R-:W2:Y:S01]  /*151e0*/  SYNCS.PHASECHK.TRANS64.TRYWAIT P0, [R3+URZ+0x228a0], R8 ;  /* 0x0228a008030075a7 */ /* 0x000ea2000800017f */
[----:B0-----:R-:W-:-:S04]  /*151f0*/  LOP3.LUT R9, R9, 0x7f, RZ, 0xc0, !PT ;  /* 0x0000007f09097812 */ /* 0x001fc800078ec0ff */
[----:B------:R-:W-:Y:S01]  /*15200*/  ISETP.NE.AND P1, PT, R9, RZ, PT ;  /* 0x000000ff0900720c */ /* 0x000fe20003f25270 */
[----:B--2---:R-:W-:-:S12]  /*15210*/  @!P0 BRA `(.L_x_5351) ;  /* 0x0000007000448947 */ /* 0x004fd80003800000 */
.L_x_5524:
[----:B------:R-:W-:Y:S05]  /*15220*/  BSYNC B2 ;  /* 0x0000000000027941 */ /* 0x000fea0003800000 */
.L_x_5350:
[----:B------:R-:W-:Y:S04]  /*15230*/  BSSY B2, `(.L_x_5352) ;  /* 0x0000009000027945 */ /* 0x000fe80003800000 */
[----:B------:R-:W-:Y:S05]  /*15240*/  @P1 BRA `(.L_x_5353) ;  /* 0x00000000001c1947 */ /* 0x000fea0003800000 */
[----:B-1----:R-:W1:Y:S01]  /*15250*/  S2R R10, SR_TID.X ;  /* 0x00000000000a7919 */ /* 0x002e620000002100 */
[----:B------:R-:W-:-:S04]  /*15260*/  IMAD.MOV.U32 R9, RZ, RZ, 0x3000 ;  /* 0x00003000ff097424 */ /* 0x000fc800078e00ff */
[----:B------:R2:W-:Y:S01]  /*15270*/  SYNCS.ARRIVE.TRANS64 RZ, [R3+URZ+0x22890], R9 ;  /* 0x0228900903ff79a7 */ /* 0x0005e2000800003f */
[----:B-1----:R-:W-:-:S04]  /*15280*/  LOP3.LUT R10, R10, 0x1f, RZ, 0xc0, !PT ;  /* 0x0000001f0a0a7812 */ /* 0x002fc800078ec0ff */
[----:B------:R-:W-:-:S13]  /*15290*/  ISETP.NE.AND P0, PT, R10, RZ, PT ;  /* 0x000000ff0a00720c */ /* 0x000fda0003f05270 */
[----:B--2---:R-:W-:Y:S05]  /*152a0*/  @!P0 BRA `(.L_x_5353) ;  /* 0x0000000000048947 */ /* 0x004fea0003800000 */
[----:B------:R-:W-:Y:S01]  /*152b0*/  BPT.TRAP 0x1 ;  /* 0x000000040000795c */ /* 0x000fe20000300000 */
.L_x_5353:
[----:B------:R-:W-:Y:S05]  /*152c0*/  BSYNC B2 ;  /* 0x0000000000027941 */ /* 0x000fea0003800000 */
.L_x_5352:
[----:B------:R-:W-:Y:S01]  /*152d0*/  IMAD.MOV.U32 R14, RZ, RZ, RZ ;  /* 0x000000ffff0e7224 */ /* 0x000fe200078e00ff */
[----:B------:R-:W-:Y:S01]  /*152e0*/  UIADD3 UR4, UP0, UR38, 0x570, URZ ;  /* 0x0000057026047890 */ /* 0x000fe2000ff1e03f */
[----:B------:R-:W-:Y:S01]  /*152f0*/  IMAD R9, R2, 0x60, R0 ;  /* 0x0000006002097824 */ /* 0x000fe200078e0200 */
[----:B------:R-:W-:Y:S01]  /*15300*/  PLOP3.LUT P0, PT, PT, PT, PT, 0x80, 0x0 ;  /* 0x000000000000781c */ /* 0x000fe20003f0f070 */
[----:B-1----:R-:W-:Y:S01]  /*15310*/  IMAD R10, R24, 0x3000, R22 ;  /* 0x00003000180a7824 */ /* 0x002fe200078e0216 */
[----:B------:R-:W-:Y:S01]  /*15320*/  R2UR UR10, R14 ;  /* 0x000000000e0a72ca */ /* 0x000fe200000e0000 */
[----:B------:R-:W-:Y:S01]  /*15330*/  VIADD R9, R9, 0xffffffa0 ;  /* 0xffffffa009097836 */ /* 0x000fe20000000000 */
[----:B------:R-:W-:Y:S01]  /*15340*/  UIADD3.X UR5, URZ, UR39, URZ, UP0, !UPT ;  /* 0x000000273f057290 */ /* 0x000fe200087fe43f */
[----:B------:R-:W-:Y:S01]  /*15350*/  VIADD R10, R10, 0x1c400 ;  /* 0x0001c4000a0a7836 */ /* 0x000fe20000000000 */
[----:B------:R-:W-:Y:S01]  /*15360*/  UMOV UR6, 0x0 ;  /* 0x0000000000067882 */ /* 0x000fe20000000000 */
[----:B------:R-:W-:Y:S01]  /*15370*/  VIADD R11, R3, 0x22890 ;  /* 0x00022890030b7836 */ /* 0x000fe20000000000 */
[----:B------:R-:W-:-:S09]  /*15380*/  UMOV UR7, 0x12f00000 ;  /* 0x12f0000000077882 */ /* 0x000fd20000000000 */
.L_x_5354:
        /* <DEDUP_REMOVED lines=13> */
.L_x_5525:
[----:B------:R-:W-:Y:S05]  /*15460*/  BSYNC B2 ;  /* 0x0000000000027941 */ /* 0x000fea0003800000 */
.L_x_5355:
        /* <DEDUP_REMOVED lines=11> */
.L_x_5358:
[----:B------:R-:W-:Y:S05]  /*15520*/  BSYNC B2 ;  /* 0x0000000000027941 */ /* 0x000fea0003800000 */
.L_x_5357:
        /* <DEDUP_REMOVED lines=9> */
.L_x_5359:
        /* <DEDUP_REMOVED lines=15> */
.L_x_5360:
        /* <DEDUP_REMOVED lines=15> */
.L_x_5361:
        /* <DEDUP_REMOVED lines=15> */
.L_x_5362:
        /* <DEDUP_REMOVED lines=10> */
.L_x_5349:
[----:B------:R-:W-:Y:S05]  /*15930*/  BSYNC B1 ;  /* 0x0000000000017941 */ /* 0x000fea0003800000 */
.L_x_5348:
        /* <DEDUP_REMOVED lines=9> */
.L_x_5378:
[----:B------:R-:W-:Y:S05]  /*159d0*/  YIELD ;  /* 0x0000000000007946 */ /* 0x000fea0003800000 */
[----:B------:R-:W-:Y:S04]  /*159e0*/  BSSY B1, `(.L_x_5363) ;  /* 0x000007a000017945 */ /* 0x000fe80003800000 */
[----:B------:R-:W-:Y:S05]  /*159f0*/  @!P6 BRA `(.L_x_5364) ;  /* 0x0000000400e0e947 */ /* 0x000fea0003800000 */
[----:B------:R-:W-:Y:S01]  /*15a00*/  IMAD R8, R24, 0x8, R22 ;  /* 0x0000000818087824 */ /* 0x000fe200078e0216 */
[----:B------:R-:W-:Y:S01]  /*15a10*/  SHF.L.U32 R2, R27, 0x1f, RZ ;  /* 0x0000001f1b027819 */ /* 0x000fe200000006ff */
[----:B0-----:R-:W0:Y:S01]  /*15a20*/  S2R R3, SR_TID.X ;  /* 0x0000000000037919 */ /* 0x001e220000002100 */
[----:B------:R-:W-:Y:S02]  /*15a30*/  BSSY B2, `(.L_x_5365) ;  /* 0x0000005000027945 */ /* 0x000fe40003800000 */
[----:B------:R-:W2:Y:S01]  /*15a40*/  SYNCS.PHASECHK.TRANS64.TRYWAIT P1, [R8+URZ+0x228a0], R2 ;  /* 0x0228a002080075a7 */ /* 0x000ea2000802017f */
[----:B0-----:R-:W-:-:S04]  /*15a50*/  LOP3.LUT R3, R3, 0x7f, RZ, 0xc0, !PT ;  /* 0x0000007f03037812 */ /* 0x001fc800078ec0ff */
[----:B------:R-:W-:Y:S01]  /*15a60*/  ISETP.NE.AND P2, PT, R3, RZ, PT ;  /* 0x000000ff0300720c */ /* 0x000fe20003f45270 */
[----:B--2---:R-:W-:-:S12]  /*15a70*/  @!P1 BRA `(.L_x_5366) ;  /* 0x0000006800549947 */ /* 0x004fd80003800000 */
.L_x_5526:
[----:B------:R-:W-:Y:S05]  /*15a80*/  BSYNC B2 ;  /* 0x0000000000027941 */ /* 0x000fea0003800000 */
.L_x_5365:
[----:B------:R-:W-:Y:S04]  /*15a90*/  BSSY B2, `(.L_x_5367) ;  /* 0x0000009000027945 */ /* 0x000fe80003800000 */
[----:B------:R-:W-:Y:S05]  /*15aa0*/  @P2 BRA `(.L_x_5368) ;  /* 0x00000000001c2947 */ /* 0x000fea0003800000 */
[----:B------:R-:W2:Y:S01]  /*15ab0*/  S2R R9, SR_TID.X ;  /* 0x0000000000097919 */ /* 0x000ea20000002100 */
[----:B------:R-:W-:-:S04]  /*15ac0*/  IMAD.MOV.U32 R3, RZ, RZ, 0x3000 ;  /* 0x00003000ff037424 */ /* 0x000fc800078e00ff */
[----:B------:R3:W-:Y:S01]  /*15ad0*/  SYNCS.ARRIVE.TRANS64 RZ, [R8+URZ+0x22890], R3 ;  /* 0x0228900308ff79a7 */ /* 0x0007e2000800003f */
[----:B--2---:R-:W-:-:S04]  /*15ae0*/  LOP3.LUT R9, R9, 0x1f, RZ, 0xc0, !PT ;  /* 0x0000001f09097812 */ /* 0x004fc800078ec0ff */
[----:B------:R-:W-:-:S13]  /*15af0*/  ISETP.NE.AND P1, PT, R9, RZ, PT ;  /* 0x000000ff0900720c */ /* 0x000fda0003f25270 */
[----:B---3--:R-:W-:Y:S05]  /*15b00*/  @!P1 BRA `(.L_x_5368) ;  /* 0x0000000000049947 */ /* 0x008fea0003800000 */
[----:B------:R-:W-:Y:S01]  /*15b10*/  BPT.TRAP 0x1 ;  /* 0x000000040000795c */ /* 0x000fe20000300000 */
.L_x_5368:
[----:B------:R-:W-:Y:S05]  /*15b20*/  BSYNC B2 ;  /* 0x0000000000027941 */ /* 0x000fea0003800000 */
.L_x_5367:
        /* <DEDUP_REMOVED lines=10> */
[----:B------:R-:W-:-:S10]  /*15bd0*/  UMOV UR7, 0x12f00000 ;  /* 0x12f0000000077882 */ /* 0x000fd40000000000 */
.L_x_5369:
        /* <DEDUP_REMOVED lines=13> */
.L_x_5527:
[----:B------:R-:W-:Y:S05]  /*15cb0*/  BSYNC B2 ;  /* 0x0000000000027941 */ /* 0x000fea0003800000 */
.L_x_5370:
        /* <DEDUP_REMOVED lines=11> */
.L_x_5373:
[----:B------:R-:W-:Y:S05]  /*15d70*/  BSYNC B2 ;  /* 0x0000000000027941 */ /* 0x000fea0003800000 */
.L_x_5372:
        /* <DEDUP_REMOVED lines=9> */
.L_x_5374:
        /* <DEDUP_REMOVED lines=15> */
.L_x_5375:
        /* <DEDUP_REMOVED lines=15> */
.L_x_5376:
        /* <DEDUP_REMOVED lines=15> */
.L_x_5377:
        /* <DEDUP_REMOVED lines=10> */
.L_x_5364:
[----:B------:R-:W-:Y:S05]  /*16180*/  BSYNC B1 ;  /* 0x0000000000017941 */ /* 0x000fea0003800000 */
.L_x_5363:
        /* <DEDUP_REMOVED lines=8> */
.L_x_5342:
[----:B------:R-:W-:Y:S05]  /*16210*/  BSYNC B0 ;  /* 0x0000000000007941 */ /* 0x000fea0003800000 */
.L_x_5341:
[----:B------:R-:W2:Y:S01]  /*16220*/  LDC R0, c[0x0][0x448] ;  /* 0x00011200ff007b82 */ /* 0x000ea20000000800 */
[----:B------:R-:W-:Y:S01]  /*16230*/  LEA R2, R17, 0x7f, 0x7 ;  /* 0x0000007f11027811 */ /* 0x000fe200078e38ff */
[----:B------:R-:W-:Y:S05]  /*16240*/  @!P0 WARPSYNC.ALL ;  /* 0x0000000000008948 */ /* 0x000fea0003800000 */
[----:B------:R-:W-:Y:S01]  /*16250*/  BSSY B7, `(.L_x_5379) ;  /* 0x0000367000077945 */ /* 0x000fe20003800000 */
[----:B------:R-:W-:Y:S01]  /*16260*/  @!P0 BAR.SYNC.DEFER_BLOCKING 0xc, 0x180 ;  /* 0x0306000000008b1d */ /* 0x000fe20000010000 */
[----:B--2---:R-:W-:-:S13]  /*16270*/  ISETP.NE.AND P1, PT, R0, 0x1, PT ;  /* 0x000000010000780c */ /* 0x004fda0003f25270 */
[----:B0-----:R-:W0:Y:S08]  /*16280*/  @P1 LDC R3, c[0x0][0x44c] ;  /* 0x00011300ff031b82 */ /* 0x001e300000000800 */
[----:B------:R-:W2:Y:S01]  /*16290*/  @P1 LDC R0, c[0x0][0x450] ;  /* 0x00011400ff001b82 */ /* 0x000ea20000000800 */
[----:B0-----:R-:W-:-:S05]  /*162a0*/  @P1 IMAD.HI.U32 R3, R2, R3, RZ ;  /* 0x0000000302031227 */ /* 0x001fca00078e00ff */
[----:B--2---:R-:W-:-:S05]  /*162b0*/  @P1 SHF.R.U32.HI R2, RZ, R0, R3 ;  /* 0x00000000ff021219 */ /* 0x004fca0000011603 */
[----:B------:R-:W-:-:S04]  /*162c0*/  IMAD.IADD R2, R4, 0x1, R2 ;  /* 0x0000000104027824 */ /* 0x000fc800078e0202 */
[----:B------:R-:W-:-:S05]  /*162d0*/  IMAD.HI R2, R2, 0x2aaaaaab, RZ ;  /* 0x2aaaaaab02027827 */ /* 0x000fca00078e02ff */
        /* <DEDUP_REMOVED lines=12> */
[----:B------:R-:W2:Y:S01]  /*163a0*/  LDC.64 R2, c[0x0][0xc60] ;  /* 0x00031800ff027b82 */ /* 0x000ea20000000a00 */
[----:B------:R-:W0:Y:S02]  /*163b0*/  FLO.U32 R0, UR4 ;  /* 0x0000000400007d00 */ /* 0x000e2400080e0000 */
[----:B0-----:R-:W-:-:S06]  /*163c0*/  ISETP.EQ.U32.AND P0, PT, R0, R5, PT ;  /* 0x000000050000720c */ /* 0x001fcc0003f02070 */
        /* <DEDUP_REMOVED lines=8> */
.L_x_5380:
        /* <DEDUP_REMOVED lines=13> */
[----:B-1----:R-:W-:Y:S02]  /*16520*/  IMAD.U32 R10, RZ, RZ, UR4 ;  /* 0x00000004ff0a7e24 */ /* 0x002fe4000f8e00ff */
[----:B------:R-:W-:Y:S02]  /*16530*/  IMAD.U32 R11, RZ, RZ, UR5 ;  /* 0x00000005ff0b7e24 */ /* 0x000fe4000f8e00ff */
[----:B------:R-:W-:Y:S02]  /*16540*/  IMAD.MOV.U32 R8, RZ, RZ, 0x70 ;  /* 0x00000070ff087424 */ /* 0x000fe400078e00ff */
[----:B------:R-:W-:Y:S02]  /*16550*/  IMAD.MOV.U32 R12, RZ, RZ, 0x1 ;  /* 0x00000001ff0c7424 */ /* 0x000fe400078e00ff */
[----:B------:R-:W-:-:S07]  /*16560*/  IMAD.MOV.U32 R13, RZ, RZ, RZ ;  /* 0x000000ffff0d7224 */ /* 0x000fce00078e00ff */
[----:B------:R-:W-:-:S07]  /*16570*/  LEPC R20, `(.L_x_5383) ;  /* 0x000000001014794e */ /* 0x000fce0000000000 */
[----:B0-----:R-:W-:Y:S05]  /*16580*/  CALL.ABS.NOINC R2 ;  /* 0x0000000002007343 */ /* 0x001fea0003c00000 */
.L_x_5383:
[----:B------:R-:W-:Y:S05]  /*16590*/  BSYNC B6 ;  /* 0x0000000000067941 */ /* 0x000fea0003800000 */
.L_x_5382:
        /* <DEDUP_REMOVED lines=13> */
[----:B-1----:R-:W-:Y:S02]  /*16670*/  IMAD.U32 R10, RZ, RZ, UR4 ;  /* 0x00000004ff0a7e24 */ /* 0x002fe4000f8e00ff */
[----:B------:R-:W-:Y:S02]  /*16680*/  IMAD.U32 R11, RZ, RZ, UR5 ;  /* 0x00000005ff0b7e24 */ /* 0x000fe4000f8e00ff */
[----:B------:R-:W-:Y:S02]  /*16690*/  IMAD.MOV.U32 R8, RZ, RZ, 0x70 ;  /* 0x00000070ff087424 */ /* 0x000fe400078e00ff */
[----:B------:R-:W-:Y:S02]  /*166a0*/  IMAD.MOV.U32 R12, RZ, RZ, 0x1 ;  /* 0x00000001ff0c7424 */ /* 0x000fe400078e00ff */
[----:B0-----:R-:W-:-:S07]  /*166b0*/  IMAD.MOV.U32 R13, RZ, RZ, RZ ;  /* 0x000000ffff0d7224 */ /* 0x001fce00078e00ff */
[----:B------:R-:W-:-:S07]  /*166c0*/  LEPC R20, `(.L_x_5386) ;  /* 0x000000001014794e */ /* 0x000fce0000000000 */
[----:B--2---:R-:W-:Y:S05]  /*166d0*/  CALL.ABS.NOINC R2 ;  /* 0x0000000002007343 */ /* 0x004fea0003c00000 */
.L_x_5386:
        /* <DEDUP_REMOVED lines=15> */
.L_x_5385:
[----:B------:R-:W-:Y:S05]  /*167d0*/  BSYNC B6 ;  /* 0x0000000000067941 */ /* 0x000fea0003800000 */
.L_x_5384:
[----:B------:R-:W2:Y:S01]  /*167e0*/  LDL R34, [R1+0x10] ;  /* 0x0000100001227983 */ /* 0x000ea20000100800 */
[----:B------:R-:W-:Y:S01]  /*167f0*/  ULDC.64 UR4, c[0x0][0x9f8] ;  /* 0x00027e0000047ab9 */ /* 0x000fe20000000a00 */
[----:B------:R-:W0:Y:S01]  /*16800*/  LDC R9, c[0x0][0x430] ;  /* 0x00010c00ff097b82 */ /* 0x000e220000000800 */
[----:B------:R-:W-:Y:S01]  /*16810*/  ISETP.NE.U32.AND P0, PT, RZ, UR4, PT ;  /* 0x00000004ff007c0c */ /* 0x000fe2000bf05070 */
[----:B------:R-:W3:Y:S03]  /*16820*/  LDL R20, [R1+0x40] ;  /* 0x0000400001147983 */ /* 0x000ee60000100800 */
[----:B------:R-:W-:Y:S01]  /*16830*/  ISETP.NE.AND.EX P0, PT, RZ, UR5, PT, P0 ;  /* 0x00000005ff007c0c */ /* 0x000fe2000bf05300 */
[----:B------:R-:W4:-:S12]  /*16840*/  S2R R21, SR_TID.X ;  /* 0x0000000000157919 */ /* 0x000f180000002100 */
[----:B------:R-:W-:Y:S01]  /*16850*/  @P0 IADD3 R2, P1, R28, UR4, RZ ;  /* 0x000000041c020c10 */ /* 0x000fe2000ff3e0ff */
[----:B------:R-:W-:Y:S01]  /*16860*/  IMAD.MOV.U32 R36, RZ, RZ, RZ ;  /* 0x000000ffff247224 */ /* 0x000fe200078e00ff */
[----:B-1----:R-:W1:Y:S01]  /*16870*/  S2R R10, SR_TID.X ;  /* 0x00000000000a7919 */ /* 0x002e620000002100 */
[----:B------:R-:W-:Y:S01]  /*16880*/  LOP3.LUT R23, R23, 0xffffffdf, RZ, 0xc0, !PT ;  /* 0xffffffdf17177812 */ /* 0x000fe200078ec0ff */
[----:B------:R-:W-:Y:S01]  /*16890*/  ULDC UR4, c[0x0][0x320] ;  /* 0x0000c80000047ab9 */ /* 0x000fe20000000800 */
[----:B------:R-:W-:-:S05]  /*168a0*/  @P0 IADD3.X R3, R32, UR5, RZ, P1, !PT ;  /* 0x0000000520030c10 */ /* 0x000fca0008ffe4ff */
[----:B------:R1:W3:Y:S01]  /*168b0*/  @P0 LDG.E R29, desc[UR40][R2.64] ;  /* 0x00000028021d0981 */ /* 0x0002e2000c1e1900 */
[----:B----4-:R-:W-:-:S04]  /*168c0*/  LOP3.LUT R21, R21, 0x7f, RZ, 0xc0, !PT ;  /* 0x0000007f15157812 */ /* 0x010fc800078ec0ff */
[----:B------:R-:W-:Y:S02]  /*168d0*/  SHF.R.U32.HI R0, RZ, 0x3, R21 ;  /* 0x00000003ff007819 */ /* 0x000fe40000011615 */
[----:B------:R-:W4:Y:S01]  /*168e0*/  S2R R21, SR_TID.X ;  /* 0x0000000000157919 */ /* 0x000f220000002100 */
[----:B0-----:R-:W-:-:S13]  /*168f0*/  ISETP.NE.AND P1, PT, R9, 0x1, PT ;  /* 0x000000010900780c */ /* 0x001fda0003f25270 */
[----:B------:R-:W0:Y:S08]  /*16900*/  @P1 LDC R4, c[0x0][0x434] ;  /* 0x00010d00ff041b82 */ /* 0x000e300000000800 */
[----:B-1----:R-:W1:Y:S01]  /*16910*/  @P1 LDC R2, c[0x0][0x438] ;  /* 0x00010e00ff021b82 */ /* 0x002e620000000800 */
[----:B----4-:R-:W-:-:S05]  /*16920*/  IMAD.SHL.U32 R21, R21, 0x10, RZ ;  /* 0x0000001015157824 */ /* 0x010fca00078e00ff */
[----:B------:R-:W-:Y:S01]  /*16930*/  LOP3.LUT R21, R0, 0x70, R21, 0xf8, !PT ;  /* 0x0000007000157812 */ /* 0x000fe200078ef815 */
        /* <DEDUP_REMOVED lines=8> */
[----:B0-----:R-:W-:-:S04]  /*169c0*/  @P1 IMAD.HI.U32 R3, R37, R4, RZ ;  /* 0x0000000425031227 */ /* 0x001fc800078e00ff */
[----:B------:R-:W-:Y:S01]  /*169d0*/  IMAD.MOV.U32 R8, RZ, RZ, R37 ;  /* 0x000000ffff087224 */ /* 0x000fe200078e0025 */
[----:B-1----:R-:W-:-:S07]  /*169e0*/  @P1 SHF.R.U32.HI R8, RZ, R2, R3 ;  /* 0x00000002ff081219 */ /* 0x002fce0000011603 */
        /* <DEDUP_REMOVED lines=38> */
.L_x_5530:
[----:B------:R-:W-:Y:S02]  /*16c50*/  SHF.R.S32.HI R28, RZ, 0x1f, R18 ;  /* 0x0000001fff1c7819 */ /* 0x000fe40000011412 */
[----:B------:R-:W-:Y:S01]  /*16c60*/  SEL R7, RZ, 0x1, P1 ;  /* 0x00000001ff077807 */ /* 0x000fe20000800000 */
[----:B------:R-:W-:Y:S06]  /*16c70*/  @!P0 BRA `(.L_x_5388) ;  /* 0x0000000000048947 */ /* 0x000fec0003800000 */
[----:B------:R-:W-:Y:S01]  /*16c80*/  BPT.TRAP 0x1 ;  /* 0x000000040000795c */ /* 0x000fe20000300000 */
.L_x_5388:
[----:B------:R-:W-:Y:S01]  /*16c90*/  IMAD R33, R0, -0x60, R33 ;  /* 0xffffffa000217824 */ /* 0x000fe200078e0221 */
[----:B------:R-:W-:Y:S01]  /*16ca0*/  SHF.L.U32 R0, R26, 0x1f, RZ ;  /* 0x0000001f1a007819 */ /* 0x000fe200000006ff */
[----:B------:R-:W-:Y:S01]  /*16cb0*/  IMAD R32, R25, 0x8, R22 ;  /* 0x0000000819207824 */ /* 0x000fe200078e0216 */
[----:B------:R-:W-:Y:S03]  /*16cc0*/  BSSY B0, `(.L_x_5389) ;  /* 0x0000003000007945 */ /* 0x000fe60003800000 */
[----:B------:R-:W0:Y:S02]  /*16cd0*/  SYNCS.PHASECHK.TRANS64.TRYWAIT P0, [R32+URZ+0x22840], R0 ;  /* 0x02284000200075a7 */ /* 0x000e24000800017f */
[----:B0-----:R-:W-:Y:S05]  /*16ce0*/  @!P0 BRA `(.L_x_5390) ;  /* 0x0000005800148947 */ /* 0x001fea0003800000 */
.L_x_5531:
[----:B------:R-:W-:Y:S05]  /*16cf0*/  BSYNC B0 ;  /* 0x0000000000007941 */ /* 0x000fea0003800000 */
.L_x_5389:
        /* <DEDUP_REMOVED lines=89> */
.L_x_5545:
        /* <DEDUP_REMOVED lines=10> */
.L_x_5392:
        /* <DEDUP_REMOVED lines=11> */
.L_x_5393:
        /* <DEDUP_REMOVED lines=48> */
.L_x_5395:
[----:B------:R-:W-:Y:S05]  /*176e0*/  BSYNC B6 ;  /* 0x0000000000067941 */ /* 0x000fea0003800000 */
.L_x_5394:
[----:B------:R-:W2:Y:S01]  /*176f0*/  LDL.LU R0, [R1+0x8] ;  /* 0x0000080001007983 */ /* 0x000ea20000300800 */
[----:B------:R-:W-:Y:S01]  /*17700*/  ULDC.64 UR4, c[0x0][0x2d8] ;  /* 0x0000b60000047ab9 */ /* 0x000fe20000000a00 */
[----:B------:R-:W0:Y:S02]  /*17710*/  LDC R7, c[0x0][0x448] ;  /* 0x00011200ff077b82 */ /* 0x000e240000000800 */
[----:B------:R-:W2:Y:S04]  /*17720*/  LDL.LU.64 R2, [R1+0x18] ;  /* 0x0000180001027983 */ /* 0x000ea80000300a00 */
[----:B------:R-:W3:Y:S04]  /*17730*/  LDL.LU R20, [R1+0x34] ;  /* 0x0000340001147983 */ /* 0x000ee80000300800 */
[----:B------:R-:W4:Y:S04]  /*17740*/  LDL.LU R21, [R1+0x20] ;  /* 0x0000200001157983 */ /* 0x000f280000300800 */
[----:B------:R0:W5:Y:S02]  /*17750*/  LDL R8, [R1+0x4] ;  /* 0x0000040001087983 */ /* 0x0001640000100800 */
[----:B0-----:R-:W-:-:S13]  /*17760*/  ISETP.NE.AND P0, PT, R7, 0x1, PT ;  /* 0x000000010700780c */ /* 0x001fda0003f05270 */
[----:B------:R-:W0:Y:S01]  /*17770*/  @P0 LDC R6, c[0x0][0x44c] ;  /* 0x00011300ff060b82 */ /* 0x000e220000000800 */
        /* <DEDUP_REMOVED lines=19> */
[----:B------:R-:W-:Y:S02]  /*178b0*/  IMAD R5, R17, 0x80, R20 ;  /* 0x0000008011057824 */ /* 0x000fe400078e0214 */
[----:B------:R2:W5:Y:S02]  /*178c0*/  LDL R20, [R1+0xc] ;  /* 0x00000c0001147983 */ /* 0x0005640000100800 */
[----:B0-----:R-:W-:-:S04]  /*178d0*/  @P0 IMAD.HI.U32 R6, R5, R6, RZ ;  /* 0x0000000605060227 */ /* 0x001fc800078e00ff */
[----:B------:R-:W-:Y:S01]  /*178e0*/  IMAD.MOV.U32 R4, RZ, RZ, R5 ;  /* 0x000000ffff047224 */ /* 0x000fe200078e0005 */
[----:B----4-:R-:W-:Y:S01]  /*178f0*/  @P0 SHF.R.U32.HI R4, RZ, R0, R6 ;  /* 0x00000000ff040219 */ /* 0x010fe20000011606 */
        /* <DEDUP_REMOVED lines=14> */
[----:B---3--:R-:W-:Y:S02]  /*179e0*/  SHF.L.U32 R9, R9, 0x3, RZ ;  /* 0x0000000309097819 */ /* 0x008fe400000006ff */
[----:B------:R-:W-:Y:S01]  /*179f0*/  IMAD.IADD R4, R3, 0x1, R4 ;  /* 0x0000000103047824 */ /* 0x000fe200078e0204 */
[C---:B------:R-:W-:Y:S01]  /*17a00*/  LEA R0, P0, R2.reuse, UR4, 0x1 ;  /* 0x0000000402007c11 */ /* 0x040fe2000f8008ff */
[----:B------:R-:W-:Y:S01]  /*17a10*/  ULDC UR4, c[0x0][0x2b8] ;  /* 0x0000ae0000047ab9 */ /* 0x000fe20000000800 */
[----:B------:R-:W-:Y:S02]  /*17a20*/  LOP3.LUT R9, R9, 0x38, RZ, 0xc0, !PT ;  /* 0x0000003809097812 */ /* 0x000fe400078ec0ff */
[----:B------:R-:W-:Y:S01]  /*17a30*/  LEA.HI.X R4, R2, UR5, R4, 0x1, P0 ;  /* 0x0000000502047c11 */ /* 0x000fe200080f0c04 */
[----:B------:R-:W-:Y:S01]  /*17a40*/  UMOV UR5, 0xffffffff ;  /* 0xffffffff00057882 */ /* 0x000fe20000000000 */
[----:B0-----:R-:W-:-:S02]  /*17a50*/  LOP3.LUT R21, R21, 0x7f, RZ, 0xc0, !PT ;  /* 0x0000007f15157812 */ /* 0x001fc400078ec0ff */
[----:B------:R-:W-:Y:S02]  /*17a60*/  ISETP.GE.AND P1, PT, R9, UR4, PT ;  /* 0x0000000409007c0c */ /* 0x000fe4000bf26270 */
[----:B------:R-:W-:Y:S01]  /*17a70*/  SHF.R.U32.HI R10, RZ, 0x3, R21 ;  /* 0x00000003ff0a7819 */ /* 0x000fe20000011615 */
[----:B--2---:R-:W-:Y:S10]  /*17a80*/  BRA.DIV UR5, `(.L_x_5396) ;  /* 0x0000005205c07947 */ /* 0x004ff4000b800000 */
[----:B------:R-:W0:Y:S01]  /*17a90*/  SHFL.IDX PT, R3, R0, RZ, 0x181f ;  /* 0x00181fff00037589 */ /* 0x000e2200000e0000 */
[----:B-----5:R-:W-:Y:S02]  /*17aa0*/  IMAD R5, R20, R7, RZ ;  /* 0x0000000714057224 */ /* 0x020fe400078e02ff */
[----:B------:R-:W-:Y:S01]  /*17ab0*/  IMAD R17, R17, 0x80, R10 ;  /* 0x0000008011117824 */ /* 0x000fe200078e020a */
        /* <DEDUP_REMOVED lines=71> */
.L_x_5562:
        /* <DEDUP_REMOVED lines=10> */
.L_x_5397:
        /* <DEDUP_REMOVED lines=18> */
.L_x_5563:
[----:B------:R-:W-:Y:S05]  /*180f0*/  BSYNC B0 ;  /* 0x0000000000007941 */ /* 0x000fea0003800000 */
.L_x_5398:
[----:B------:R-:W2:Y:S02]  /*18100*/  LDL R0, [R1+0x40] ;  /* 0x0000400001007983 */ /* 0x000ea40000100800 */
[----:B--2---:R-:W-:-:S13]  /*18110*/  ISETP.NE.AND P0, PT, R0, 0x3, PT ;  /* 0x000000030000780c */ /* 0x004fda0003f05270 */
[----:B------:R-:W-:Y:S05]  /*18120*/  @!P0 BRA `(.L_x_5400) ;  /* 0x0000000000048947 */ /* 0x000fea0003800000 */
[----:B------:R-:W-:Y:S01]  /*18130*/  BPT.TRAP 0x1 ;  /* 0x000000040000795c */ /* 0x000fe20000300000 */
.L_x_5400:
[----:B0-----:R-:W-:Y:S01]  /*18140*/  SHF.L.U32 R3, R26, 0x1f, RZ ;  /* 0x0000001f1a037819 */ /* 0x001fe200000006ff */
[----:B------:R-:W-:Y:S03]  /*18150*/  BSSY B0, `(.L_x_5401) ;  /* 0x0000003000007945 */ /* 0x000fe60003800000 */
[----:B------:R-:W0:Y:S02]  /*18160*/  SYNCS.PHASECHK.TRANS64.TRYWAIT P0, [R32+URZ+0x22860], R3 ;  /* 0x02286003200075a7 */ /* 0x000e24000800017f */
[----:B0-----:R-:W-:Y:S05]  /*18170*/  @!P0 BRA `(.L_x_5402) ;  /* 0x0000005400bc8947 */ /* 0x001fea0003800000 */
.L_x_5564:
[----:B------:R-:W-:Y:S05]  /*18180*/  BSYNC B0 ;  /* 0x0000000000007941 */ /* 0x000fea0003800000 */
.L_x_5401:
        /* <DEDUP_REMOVED lines=30> */
[----:B------:R-:W3:Y:S03]  /*18370*/  SHFL.IDX PT, R3, R6, RZ, 0x181f ;  /* 0x00181fff06037589 */ /* 0x000ee600000e0000 */
[----:B------:R-:W-:Y:S01]  /*18380*/  ISETP.LT.OR P4, PT, R33, 0x1, !P1 ;  /* 0x000000012100780c */ /* 0x000fe20004f81670 */
        /* <DEDUP_REMOVED lines=63> */
.L_x_5578:
[C---:B------:R-:W-:Y:S02]  /*18780*/  ISETP.LT.OR P3, PT, R33.reuse, 0x51, P3 ;  /* 0x000000512100780c */ /* 0x040fe40001f61670 */
[C---:B------:R-:W-:Y:S02]  /*18790*/  ISETP.LT.OR P2, PT, R33.reuse, 0x51, !P2 ;  /* 0x000000512100780c */ /* 0x040fe40005741670 */
[C---:B------:R-:W-:Y:S02]  /*187a0*/  ISETP.LT.OR P1, PT, R33.reuse, 0x51, !P1 ;  /* 0x000000512100780c */ /* 0x040fe40004f21670 */
        /* <DEDUP_REMOVED lines=12> */
.L_x_5404:
        /* <DEDUP_REMOVED lines=11> */
.L_x_5405:
[----:B------:R-:W2:Y:S01]  /*18920*/  LDL R2, [R1+0x10] ;  /* 0x0000100001027983 */ /* 0x000ea20000100800 */
[----:B------:R0:W-:Y:S01]  /*18930*/  SYNCS.ARRIVE.TRANS64.A1T0 RZ, [R32+URZ+0x22850], RZ ;  /* 0x022850ff20ff79a7 */ /* 0x0001e2000810003f */
[----:B------:R-:W-:Y:S01]  /*18940*/  BSSY B0, `(.L_x_5406) ;  /* 0x00000e0000007945 */ /* 0x000fe20003800000 */
[----:B--2---:R-:W-:-:S13]  /*18950*/  ISETP.GE.AND P0, PT, R2, 0x2, PT ;  /* 0x000000020200780c */ /* 0x004fda0003f06270 */
[----:B0-----:R-:W-:Y:S05]  /*18960*/  @!P0 BRA `(.L_x_5407) ;  /* 0x0000000c00748947 */ /* 0x001fea0003800000 */
[----:B------:R-:W-:-:S07]  /*18970*/  VIADD R10, R2, 0xfffffffe ;  /* 0xfffffffe020a7836 */ /* 0x000fce0000000000 */
.L_x_5420:
[----:B--2---:R-:W2:Y:S01]  /*18980*/  LDL R12, [R1+0x40] ;  /* 0x00004000010c7983 */ /* 0x004ea20000100800 */
[----:B0-----:R-:W0:Y:S01]  /*18990*/  LDC R6, c[0x0][0x430] ;  /* 0x00010c00ff067b82 */ /* 0x001e220000000800 */
[----:B---3--:R-:W3:Y:S01]  /*189a0*/  S2R R2, SR_TID.X ;  /* 0x0000000000027919 */ /* 0x008ee20000002100 */
[----:B------:R-:W4:Y:S01]  /*189b0*/  S2R R4, SR_TID.X ;  /* 0x0000000000047919 */ /* 0x000f220000002100 */
[----:B0-----:R-:W-:Y:S02]  /*189c0*/  ISETP.NE.AND P0, PT, R6, 0x1, PT ;  /* 0x000000010600780c */ /* 0x001fe40003f05270 */
[----:B---3--:R-:W-:-:S11]  /*189d0*/  LOP3.LUT R2, R2, 0x7f, RZ, 0xc0, !PT ;  /* 0x0000007f02027812 */ /* 0x008fd600078ec0ff */
[----:B------:R-:W0:Y:S01]  /*189e0*/  @P0 LDC R3, c[0x0][0x438] ;  /* 0x00010e00ff030b82 */ /* 0x000e220000000800 */
[----:B----4-:R-:W-:Y:S01]  /*189f0*/  IMAD.SHL.U32 R4, R4, 0x10, RZ ;  /* 0x0000001004047824 */ /* 0x010fe200078e00ff */
[----:B------:R-:W-:-:S04]  /*18a00*/  SHF.R.U32.HI R2, RZ, 0x3, R2 ;  /* 0x00000003ff027819 */ /* 0x000fc80000011602 */
[----:B------:R-:W-:Y:S02]  /*18a10*/  LOP3.LUT R4, R2, 0x70, R4, 0xf8, !PT ;  /* 0x0000007002047812 */ /* 0x000fe400078ef804 */
[----:B------:R-:W3:Y:S02]  /*18a20*/  @P0 LDC R2, c[0x0][0x434] ;  /* 0x00010d00ff020b82 */ /* 0x000ee40000000800 */
[----:B------:R-:W-:Y:S01]  /*18a30*/  ISETP.GT.U32.AND P1, PT, R4, 0x5f, PT ;  /* 0x0000005f0400780c */ /* 0x000fe20003f24070 */
[----:B------:R-:W-:-:S04]  /*18a40*/  IMAD R7, R10, 0x60, R31 ;  /* 0x000000600a077824 */ /* 0x000fc800078e021f */
[----:B------:R-:W-:-:S08]  /*18a50*/  IMAD.IADD R7, R4, 0x1, R7 ;  /* 0x0000000104077824 */ /* 0x000fd000078e0207 */
[----:B------:R-:W4:Y:S01]  /*18a60*/  @!P1 LDC.64 R4, c[0x0][0x428] ;  /* 0x00010a00ff049b82 */ /* 0x000f220000000a00 */
[----:B------:R-:W-:-:S07]  /*18a70*/  IMAD.MOV.U32 R11, RZ, RZ, R7 ;  /* 0x000000ffff0b7224 */ /* 0x000fce00078e0007 */
[----:B------:R-:W1:Y:S01]  /*18a80*/  @!P1 LDC.64 R8, c[0x0][0x418] ;  /* 0x00010600ff089b82 */ /* 0x000e620000000a00 */
[----:B---3--:R-:W-:-:S05]  /*18a90*/  @P0 IMAD.HI.U32 R2, R7, R2, RZ ;  /* 0x0000000207020227 */ /* 0x008fca00078e00ff */
[----:B0-----:R-:W-:-:S04]  /*18aa0*/  @P0 SHF.R.U32.HI R11, RZ, R3, R2 ;  /* 0x00000003ff0b0219 */ /* 0x001fc80000011602 */
[--C-:B------:R-:W-:Y:S01]  /*18ab0*/  @!P1 SHF.R.S32.HI R3, RZ, 0x1f, R11.reuse ;  /* 0x0000001fff039819 */ /* 0x100fe2000001140b */
[----:B------:R-:W-:-:S04]  /*18ac0*/  @!P1 IMAD.MOV.U32 R2, RZ, RZ, R11 ;  /* 0x000000ffff029224 */ /* 0x000fc800078e000b */
[----:B----4-:R-:W-:-:S04]  /*18ad0*/  @!P1 IMAD.WIDE.U32 R2, R29, R4, R2 ;  /* 0x000000041d029225 */ /* 0x010fc800078e0002 */
[----:B------:R-:W-:-:S04]  /*18ae0*/  @!P1 IMAD R4, R34, R4, RZ ;  /* 0x0000000422049224 */ /* 0x000fc800078e02ff */
[----:B------:R-:W-:Y:S01]  /*18af0*/  @!P1 IMAD R5, R29, R5, R4 ;  /* 0x000000051d059224 */ /* 0x000fe200078e0204 */
[----:B-1----:R-:W-:-:S03]  /*18b00*/  @!P1 LEA R8, P0, R2, R8, 0x2 ;  /* 0x0000000802089211 */ /* 0x002fc600078010ff */
        /* <DEDUP_REMOVED lines=18> */
.L_x_5408:
[----:B------:R-:W-:Y:S01]  /*18c30*/  IMAD R4, R25, 0x8, R22 ;  /* 0x0000000819047824 */ /* 0x000fe200078e0216 */
[----:B------:R-:W-:Y:S01]  /*18c40*/  SHF.L.U32 R21, R26, 0x1f, RZ ;  /* 0x0000001f1a157819 */ /* 0x000fe200000006ff */
[----:B------:R-:W-:Y:S01]  /*18c50*/  BSSY B1, `(.L_x_5409) ;  /* 0x0000004000017945 */ /* 0x000fe20003800000 */
[----:B------:R-:W-:Y:S02]  /*18c60*/  SHF.R.S32.HI R17, RZ, 0x1f, R6 ;  /* 0x0000001fff117819 */ /* 0x000fe40000011406 */
[----:B------:R-:W0:Y:S02]  /*18c70*/  SYNCS.PHASECHK.TRANS64.TRYWAIT P0, [R4+URZ+0x22840], R21 ;  /* 0x02284015040075a7 */ /* 0x000e24000800017f */
[----:B0-----:R-:W-:Y:S05]  /*18c80*/  @!P0 BRA `(.L_x_5410) ;  /* 0x0000005400548947 */ /* 0x001fea0003800000 */
.L_x_5579:
[----:B------:R-:W-:Y:S05]  /*18c90*/  BSYNC B1 ;  /* 0x0000000000017941 */ /* 0x000fea0003800000 */
.L_x_5409:
        /* <DEDUP_REMOVED lines=52> */
.L_x_5593:
        /* <DEDUP_REMOVED lines=8> */
.L_x_5412:
        /* <DEDUP_REMOVED lines=11> */
.L_x_5413:
[----:B------:R2:W-:Y:S01]  /*19110*/  SYNCS.ARRIVE.TRANS64.A1T0 RZ, [R4+URZ+0x22830], RZ ;  /* 0x022830ff04ff79a7 */ /* 0x0005e2000810003f */
[----:B------:R-:W-:Y:S05]  /*19120*/  @!P3 BRA `(.L_x_5414) ;  /* 0x000000000004b947 */ /* 0x000fea0003800000 */
[----:B------:R-:W-:Y:S01]  /*19130*/  BPT.TRAP 0x1 ;  /* 0x000000040000795c */ /* 0x000fe20000300000 */
.L_x_5414:
[----:B------:R-:W3:Y:S01]  /*19140*/  SYNCS.PHASECHK.TRANS64.TRYWAIT P0, [R4+URZ+0x22860], R21 ;  /* 0x02286015040075a7 */ /* 0x000ee2000800017f */
[----:B------:R-:W-:Y:S04]  /*19150*/  BSSY B1, `(.L_x_5415) ;  /* 0x0000002000017945 */ /* 0x000fe80003800000 */
[----:B---3--:R-:W-:Y:S05]  /*19160*/  @!P0 BRA `(.L_x_5416) ;  /* 0x0000005400d48947 */ /* 0x008fea0003800000 */
.L_x_5594:
[----:B------:R-:W-:Y:S05]  /*19170*/  BSYNC B1 ;  /* 0x0000000000017941 */ /* 0x000fea0003800000 */
.L_x_5415:
        /* <DEDUP_REMOVED lines=68> */
.L_x_5608:
        /* <DEDUP_REMOVED lines=11> */
.L_x_5418:
        /* <DEDUP_REMOVED lines=11> */
.L_x_5419:
[----:B------:R0:W-:Y:S01]  /*19720*/  SYNCS.ARRIVE.TRANS64.A1T0 RZ, [R4+URZ+0x22850], RZ ;  /* 0x022850ff04ff79a7 */ /* 0x0001e2000810003f */
[----:B------:R-:W-:Y:S05]  /*19730*/  @P2 BRA `(.L_x_5420) ;  /* 0xfffffff000902947 */ /* 0x000fea000383ffff */
.L_x_5407:
[----:B------:R-:W-:Y:S05]  /*19740*/  BSYNC B0 ;  /* 0x0000000000007941 */ /* 0x000fea0003800000 */
.L_x_5406:
[----:B------:R-:W4:Y:S01]  /*19750*/  S2R R2, SR_TID.X ;  /* 0x0000000000027919 */ /* 0x000f220000002100 */
[----:B------:R-:W-:Y:S01]  /*19760*/  VIADD R25, R25, 0x1 ;  /* 0x0000000119197836 */ /* 0x000fe20000000000 */
[----:B------:R-:W-:Y:S04]  /*19770*/  BSSY B0, `(.L_x_5421) ;  /* 0x0000013000007945 */ /* 0x000fe80003800000 */
[----:B------:R-:W-:-:S04]  /*19780*/  ISETP.NE.AND P0, PT, R25, 0x2, PT ;  /* 0x000000021900780c */ /* 0x000fc80003f05270 */
[----:B------:R-:W-:-:S04]  /*19790*/  SEL R3, RZ, 0x1, P0 ;  /* 0x00000001ff037807 */ /* 0x000fc80000000000 */
[----:B------:R-:W-:Y:S02]  /*197a0*/  LOP3.LUT R26, R26, R3, RZ, 0x3c, !PT ;  /* 0x000000031a1a7212 */ /* 0x000fe400078e3cff */
        /* <DEDUP_REMOVED lines=10> */
[----:B0-23--:R-:W0:Y:S02]  /*19850*/  S2R R4, SR_LTMASK ;  /* 0x0000000000047919 */ /* 0x00de240000003900 */
[----:B0-----:R-:W-:-:S04]  /*19860*/  LOP3.LUT R4, R4, UR4, RZ, 0xc0, !PT ;  /* 0x0000000404047c12 */ /* 0x001fc8000f8ec0ff */
[----:B------:R-:W0:Y:S01]  /*19870*/  POPC R7, R4 ;  /* 0x0000000400077309 */ /* 0x000e220000000000 */
[----:B----4-:R-:W0:Y:S02]  /*19880*/  SHFL.IDX PT, R0, R3, R0, 0x1f ;  /* 0x00001f0003007589 */ /* 0x010e2400000e0000 */
[----:B0-----:R-:W-:-:S07]  /*19890*/  IADD3 R16, R0, UR36, R7 ;  /* 0x0000002400107c10 */ /* 0x001fce000fffe007 */
.L_x_5422:
[----:B------:R-:W-:Y:S05]  /*198a0*/  BSYNC B0 ;  /* 0x0000000000007941 */ /* 0x000fea0003800000 */
.L_x_5421:
[----:B------:R-:W-:-:S07]  /*198b0*/  SEL R25, R25, RZ, P0 ;  /* 0x000000ff19197207 */ /* 0x000fce0000000000 */
.L_x_5381:
[----:B------:R-:W-:Y:S05]  /*198c0*/  BSYNC B7 ;  /* 0x0000000000077941 */ /* 0x000fea0003800000 */
.L_x_5379:
        /* <DEDUP_REMOVED lines=11> */
.L_x_5423:
        /* <DEDUP_REMOVED lines=17> */
[----:B----4-:R-:W-:Y:S01]  /*19a90*/  @!P1 IMAD.MOV.U32 R17, RZ, RZ, R2 ;  /* 0x000000ffff119224 */ /* 0x010fe200078e0002 */
[----:B------:R-:W-:-:S04]  /*19aa0*/  ISETP.NE.AND P1, PT, R8, RZ, PT ;  /* 0x000000ff0800720c */ /* 0x000fc80003f25270 */
[----:B------:R-:W0:Y:S02]  /*19ab0*/  SHFL.UP PT, R14, R17, 0x1, RZ ;  /* 0x04200000110e7989 */ /* 0x000e2400000e00ff */
[----:B0-23--:R-:W-:-:S05]  /*19ac0*/  SEL R4, R14, RZ, P1 ;  /* 0x000000ff0e047207 */ /* 0x00dfca0000800000 */
[----:B------:R-:W-:-:S05]  /*19ad0*/  IMAD.IADD R4, R17, 0x1, R4 ;  /* 0x0000000111047824 */ /* 0x000fca00078e0204 */
[----:B------:R-:W0:Y:S02]  /*19ae0*/  SHFL.UP PT, R14, R4, 0x2, RZ ;  /* 0x04400000040e7989 */ /* 0x000e2400000e00ff */
[----:B0-----:R-:W-:-:S05]  /*19af0*/  SEL R5, R14, RZ, P2 ;  /* 0x000000ff0e057207 */ /* 0x001fca0001000000 */
[----:B------:R-:W-:Y:S02]  /*19b00*/  IMAD.IADD R6, R4, 0x1, R5 ;  /* 0x0000000104067824 */ /* 0x000fe400078e0205 */
[----:B------:R-:W-:Y:S04]  /*19b10*/  SHFL.IDX PT, R5, R16, 0x1, 0x1f ;  /* 0x00201f0010057f89 */ /* 0x000fe800000e0000 */
        /* <DEDUP_REMOVED lines=10> */
.L_x_5618:
[----:B------:R-:W-:Y:S02]  /*19bc0*/  ULDC UR4, c[0x0][0xc38] ;  /* 0x00030e0000047ab9 */ /* 0x000fe40000000800 */
[----:B------:R-:W-:-:S04]  /*19bd0*/  IMAD.U32 R4, RZ, RZ, UR4 ;  /* 0x00000004ff047e24 */ /* 0x000fc8000f8e00ff */
[----:B--2---:R-:W-:-:S04]  /*19be0*/  IMAD R14, R14, R4, RZ ;  /* 0x000000040e0e7224 */ /* 0x004fc800078e02ff */
[----:B------:R-:W-:-:S05]  /*19bf0*/  IMAD.IADD R5, R5, 0x1, R14 ;  /* 0x0000000105057824 */ /* 0x000fca00078e020e */
[----:B------:R-:W-:-:S13]  /*19c00*/  ISETP.GT.AND P6, PT, R5, R0, PT ;  /* 0x000000000500720c */ /* 0x000fda0003fc4270 */
[----:B------:R-:W-:Y:S05]  /*19c10*/  @P6 BRA `(.L_x_5426) ;  /* 0x00000000009c6947 */ /* 0x000fea0003800000 */
.L_x_5431:
        /* <DEDUP_REMOVED lines=14> */
.L_x_5429:
[----:B------:R-:W-:Y:S05]  /*19d00*/  BSYNC B0 ;  /* 0x0000000000007941 */ /* 0x000fea0003800000 */
.L_x_5428:
[----:B------:R-:W-:-:S03]  /*19d10*/  UMOV UR4, 0xffffffff ;  /* 0xffffffff00047882 */ /* 0x000fc60000000000 */
[----:B------:R-:W-:Y:S05]  /*19d20*/  BRA.DIV UR4, `(.L_x_5430) ;  /* 0x0000005604e47947 */ /* 0x000fea000b800000 */
[----:B-----5:R-:W2:Y:S02]  /*19d30*/  SHFL.UP PT, R14, R17, 0x1, RZ ;  /* 0x04200000110e7989 */ /* 0x020ea400000e00ff */
[----:B--2---:R-:W-:-:S05]  /*19d40*/  SEL R14, R14, RZ, P1 ;  /* 0x000000ff0e0e7207 */ /* 0x004fca0000800000 */
        /* <DEDUP_REMOVED lines=14> */
.L_x_5626:
[----:B------:R-:W-:Y:S02]  /*19e30*/  ULDC UR4, c[0x0][0xc38] ;  /* 0x00030e0000047ab9 */ /* 0x000fe40000000800 */
[----:B------:R-:W-:-:S04]  /*19e40*/  IMAD.U32 R4, RZ, RZ, UR4 ;  /* 0x00000004ff047e24 */ /* 0x000fc8000f8e00ff */
[----:B--2---:R-:W-:-:S04]  /*19e50*/  IMAD R14, R14, R4, RZ ;  /* 0x000000040e0e7224 */ /* 0x004fc800078e02ff */
[----:B------:R-:W-:-:S05]  /*19e60*/  IMAD.IADD R5, R14, 0x1, R5 ;  /* 0x000000010e057824 */ /* 0x000fca00078e0205 */
[----:B------:R-:W-:-:S13]  /*19e70*/  ISETP.GT.AND P6, PT, R5, R0, PT ;  /* 0x000000000500720c */ /* 0x000fda0003fc4270 */
[----:B------:R-:W-:Y:S05]  /*19e80*/  @!P6 BRA `(.L_x_5431) ;  /* 0xfffffffc0064e947 */ /* 0x000fea000383ffff */
.L_x_5426:
        /* <DEDUP_REMOVED lines=8> */
.L_x_5630:
[----:B------:R-:W-:Y:S01]  /*19f10*/  ISETP.NE.AND P0, PT, R3, RZ, PT ;  /* 0x000000ff0300720c */ /* 0x000fe20003f05270 */
[----:B------:R-:W-:-:S12]  /*19f20*/  IMAD.MOV.U32 R14, RZ, RZ, RZ ;  /* 0x000000ffff0e7224 */ /* 0x000fd800078e00ff */
[----:B------:R-:W-:Y:S05]  /*19f30*/  @!P0 BRA `(.L_x_5433) ;  /* 0x0000000000108947 */ /* 0x000fea0003800000 */
[----:B------:R-:W-:Y:S01]  /*19f40*/  UMOV UR4, 0xffffffff ;  /* 0xffffffff00047882 */ /* 0x000fe20000000000 */
[----:B------:R-:W-:Y:S02]  /*19f50*/  VIADD R12, R6, 0xffffffff ;  /* 0xffffffff060c7836 */ /* 0x000fe40000000000 */
[----:B------:R-:W-:Y:S05]  /*19f60*/  BRA.DIV UR4, `(.L_x_5434) ;  /* 0x0000005a04587947 */ /* 0x000fea000b800000 */
[----:B------:R4:W0:Y:S02]  /*19f70*/  SHFL.IDX PT, R14, R2, R12, 0x1f ;  /* 0x00001f0c020e7589 */ /* 0x00082400000e0000 */
.L_x_5433:
        /* <DEDUP_REMOVED lines=9> */
[----:B0-----:R-:W1:Y:S02]  /*1a010*/  MUFU.RCP R9, R9 ;  /* 0x0000000900097308 */ /* 0x001e640000001000 */
[----:B-1----:R-:W-:-:S06]  /*1a020*/  VIADD R10, R9, 0xffffffe ;  /* 0x0ffffffe090a7836 */ /* 0x002fcc0000000000 */
        /* <DEDUP_REMOVED lines=55> */
.L_x_5427:
[----:B------:R-:W-:Y:S01]  /*1a3a0*/  UMOV UR4, URZ ;  /* 0x0000003f00047c82 */ /* 0x000fe20008000000 */
[----:B------:R-:W-:Y:S01]  /*1a3b0*/  UMOV UR5, URZ ;  /* 0x0000003f00057c82 */ /* 0x000fe20008000000 */
[----:B------:R-:W-:Y:S01]  /*1a3c0*/  ULDC UR6, c[0x0][0xc3c] ;  /* 0x00030f0000067ab9 */ /* 0x000fe20000000800 */
[----:B------:R-:W-:Y:S02]  /*1a3d0*/  IMAD.MOV.U32 R16, RZ, RZ, R0 ;  /* 0x000000ffff107224 */ /* 0x000fe400078e0000 */
[----:B------:R-:W-:Y:S02]  /*1a3e0*/  IMAD.U32 R17, RZ, RZ, UR4 ;  /* 0x00000004ff117e24 */ /* 0x000fe4000f8e00ff */
[----:B------:R-:W-:Y:S02]  /*1a3f0*/  IMAD.U32 R18, RZ, RZ, UR5 ;  /* 0x00000005ff127e24 */ /* 0x000fe4000f8e00ff */
[----:B------:R-:W-:-:S07]  /*1a400*/  IMAD.U32 R19, RZ, RZ, UR6 ;  /* 0x00000006ff137e24 */ /* 0x000fce000f8e00ff */
.L_x_5435:
        /* <DEDUP_REMOVED lines=10> */
.L_x_5424:
[----:B------:R-:W-:Y:S02]  /*1a4b0*/  ULDC UR4, c[0x0][0xc3c] ;  /* 0x00030f0000047ab9 */ /* 0x000fe40000000800 */
[----:B0-----:R-:W-:-:S13]  /*1a4c0*/  ISETP.GE.AND P0, PT, R19, UR4, PT ;  /* 0x0000000413007c0c */ /* 0x001fda000bf06270 */
[----:B------:R-:W-:Y:S05]  /*1a4d0*/  @!P0 BRA `(.L_x_5436) ;  /* 0xffffffa400088947 */ /* 0x000fea000383ffff */
[----:B------:R-:W-:Y:S05]  /*1a4e0*/  BSYNC B8 ;  /* 0x0000000000087941 */ /* 0x000fea0003800000 */
.L_x_5337:
[----:B------:R-:W5:Y:S01]  /*1a4f0*/  LDL.LU R0, [R1+0x24] ;  /* 0x0000240001007983 */ /* 0x000f620000300800 */
[----:B------:R-:W-:Y:S01]  /*1a500*/  BSSY B0, `(.L_x_5437) ;  /* 0x000000b000007945 */ /* 0x000fe20003800000 */
[----:B------:R-:W2:Y:S01]  /*1a510*/  S2R R5, SR_CgaCtaId ;  /* 0x0000000000057919 */ /* 0x000ea20000008800 */
[----:B-----5:R-:W-:-:S05]  /*1a520*/  VIADD R0, R0, 0x1 ;  /* 0x0000000100007836 */ /* 0x020fca0000000000 */
        /* <DEDUP_REMOVED lines=8> */
.L_x_5633:
[----:B------:R-:W-:Y:S05]  /*1a5b0*/  BSYNC B0 ;  /* 0x0000000000007941 */ /* 0x000fea0003800000 */
.L_x_5437:
[----:B------:R-:W-:-:S03]  /*1a5c0*/  UMOV UR4, 0xffffffff ;  /* 0xffffffff00047882 */ /* 0x000fc60000000000 */
[----:B------:R-:W-:Y:S05]  /*1a5d0*/  BRA.DIV UR4, `(.L_x_5439) ;  /* 0x0000005204f47947 */ /* 0x000fea000b800000 */
[----:B0-----:R-:W0:Y:S02]  /*1a5e0*/  S2R R0, SR_TID.X ;  /* 0x0000000000007919 */ /* 0x001e240000002100 */
[----:B0-----:R-:W-:-:S04]  /*1a5f0*/  SHF.R.U32.HI R0, RZ, 0x5, R0 ;  /* 0x00000005ff007819 */ /* 0x001fc80000011600 */
[----:B------:R-:W-:-:S05]  /*1a600*/  LOP3.LUT R0, R0, 0x3, RZ, 0xc0, !PT ;  /* 0x0000000300007812 */ /* 0x000fca00078ec0ff */
[----:B------:R0:W2:Y:S02]  /*1a610*/  SHFL.IDX PT, R14, R0, RZ, 0x1f ;  /* 0x00001fff000e7589 */ /* 0x0000a400000e0000 */
.L_x_5636:
[----:B--2---:R-:W-:-:S13]  /*1a620*/  ISETP.NE.AND P0, PT, R14, RZ, PT ;  /* 0x000000ff0e00720c */ /* 0x004fda0003f05270 */
[----:B------:R-:W-:Y:S05]  /*1a630*/  @P0 BRA `(.L_x_5168) ;  /* 0x0000000000880947 */ /* 0x000fea0003800000 */
[----:B------:R-:W-:-:S03]  /*1a640*/  UMOV UR4, 0xffffffff ;  /* 0xffffffff00047882 */ /* 0x000fc60000000000 */
[----:B------:R-:W-:Y:S05]  /*1a650*/  BRA.DIV UR4, `(.L_x_5440) ;  /* 0x0000005604087947 */ /* 0x000fea000b800000 */
[----:B------:R-:W-:-:S13]  /*1a660*/  ELECT P6, URZ, PT ;  /* 0x00000000003f782f */ /* 0x000fda00038c0000 */
.L_x_5639:
[----:B------:R-:W-:Y:S05]  /*1a670*/  @!P6 BRA `(.L_x_5168) ;  /* 0x000000000078e947 */ /* 0x000fea0003800000 */
[----:B0-----:R-:W2:Y:S02]  /*1a680*/  LDL.LU R0, [R1] ;  /* 0x0000000001007983 */ /* 0x001ea40000300800 */
[----:B--2---:R-:W-:-:S04]  /*1a690*/  LOP3.LUT R0, R0, 0x2, RZ, 0xfc, !PT ;  /* 0x0000000200007812 */ /* 0x004fc800078efcff */
[----:B------:R-:W-:-:S13]  /*1a6a0*/  ISETP.NE.AND P0, PT, R0, 0x3, PT ;  /* 0x000000030000780c */ /* 0x000fda0003f05270 */
[----:B------:R-:W-:Y:S05]  /*1a6b0*/  @!P0 BRA `(.L_x_5441) ;  /* 0x0000000000048947 */ /* 0x000fea0003800000 */
[----:B------:R-:W-:Y:S01]  /*1a6c0*/  BPT.TRAP 0x1 ;  /* 0x000000040000795c */ /* 0x000fe20000300000 */
.L_x_5441:
[C---:B------:R-:W-:Y:S01]  /*1a6d0*/  IMAD R5, R25.reuse, 0x8, R4 ;  /* 0x0000000819057824 */ /* 0x040fe200078e0204 */
[----:B------:R-:W-:Y:S01]  /*1a6e0*/  SHF.L.U32 R0, R26, 0x1f, RZ ;  /* 0x0000001f1a007819 */ /* 0x000fe200000006ff */
[----:B------:R-:W-:-:S03]  /*1a6f0*/  VIADD R25, R25, 0x1 ;  /* 0x0000000119197836 */ /* 0x000fc60000000000 */
[----:B------:R-:W0:Y:S02]  /*1a700*/  SYNCS.PHASECHK.TRANS64.TRYWAIT P1, [R5+URZ+0x22840], R0 ;  /* 0x02284000050075a7 */ /* 0x000e24000802017f */
[----:B------:R-:W-:-:S04]  /*1a710*/  ISETP.NE.AND P2, PT, R25, 0x2, PT ;  /* 0x000000021900780c */ /* 0x000fc80003f45270 */
[----:B------:R-:W-:Y:S01]  /*1a720*/  SEL R3, RZ, 0x1, P2 ;  /* 0x00000001ff037807 */ /* 0x000fe20001000000 */
[----:B0-----:R-:W-:Y:S08]  /*1a730*/  @!P1 BRA `(.L_x_5442) ;  /* 0x0000005000f09947 */ /* 0x001ff00003800000 */
.L_x_5640:
[----:B------:R-:W-:Y:S02]  /*1a740*/  SEL R25, R25, RZ, P2 ;  /* 0x000000ff19197207 */ /* 0x000fe40001000000 */
[----:B------:R-:W-:Y:S01]  /*1a750*/  LOP3.LUT R2, R26, R3, RZ, 0x3c, !PT ;  /* 0x000000031a027212 */ /* 0x000fe200078e3cff */
[----:B------:R-:W-:Y:S06]  /*1a760*/  @!P0 BRA `(.L_x_5443) ;  /* 0x0000000000048947 */ /* 0x000fec0003800000 */
[----:B------:R-:W-:Y:S01]  /*1a770*/  BPT.TRAP 0x1 ;  /* 0x000000040000795c */ /* 0x000fe20000300000 */
.L_x_5443:
[----:B------:R-:W-:Y:S01]  /*1a780*/  IMAD R25, R25, 0x8, R4 ;  /* 0x0000000819197824 */ /* 0x000fe200078e0204 */
[----:B------:R-:W-:-:S04]  /*1a790*/  SHF.L.U32 R2, R2, 0x1f, RZ ;  /* 0x0000001f02027819 */ /* 0x000fc800000006ff */
[----:B------:R-:W2:Y:S02]  /*1a7a0*/  SYNCS.PHASECHK.TRANS64.TRYWAIT P1, [R25+URZ+0x22840], R2 ;  /* 0x02284002190075a7 */ /* 0x000ea4000802017f */
[----:B--2---:R-:W-:Y:S05]  /*1a7b0*/  @!P1 BRA `(.L_x_5444) ;  /* 0x0000005000e49947 */ /* 0x004fea0003800000 */
.L_x_5641:
[----:B------:R-:W-:Y:S05]  /*1a7c0*/  @!P0 BRA `(.L_x_5445) ;  /* 0x0000000000048947 */ /* 0x000fea0003800000 */
[----:B------:R-:W-:Y:S01]  /*1a7d0*/  BPT.TRAP 0x1 ;  /* 0x000000040000795c */ /* 0x000fe20000300000 */
.L_x_5445:
[----:B------:R-:W3:Y:S02]  /*1a7e0*/  SYNCS.PHASECHK.TRANS64.TRYWAIT P1, [R5+URZ+0x22860], R0 ;  /* 0x02286000050075a7 */ /* 0x000ee4000802017f */
[----:B---3--:R-:W-:Y:S05]  /*1a7f0*/  @!P1 BRA `(.L_x_5446) ;  /* 0x0000005000e89947 */ /* 0x008fea0003800000 */
.L_x_5642:
[----:B------:R-:W-:Y:S05]  /*1a800*/  @!P0 BRA `(.L_x_5447) ;  /* 0x0000000000048947 */ /* 0x000fea0003800000 */
[----:B------:R-:W-:Y:S01]  /*1a810*/  BPT.TRAP 0x1 ;  /* 0x000000040000795c */ /* 0x000fe20000300000 */
.L_x_5447:
[----:B------:R0:W0:Y:S02]  /*1a820*/  SYNCS.PHASECHK.TRANS64.TRYWAIT P0, [R25+URZ+0x22860], R2 ;  /* 0x02286002190075a7 */ /* 0x000024000800017f */
[----:B0-----:R-:W-:Y:S05]  /*1a830*/  @!P0 NANOSLEEP.SYNCS 0x989680 ;  /* 0x009896800000895d */ /* 0x001fea0003900000 */
[----:B------:R-:W0:Y:S02]  /*1a840*/  @!P0 SYNCS.PHASECHK.TRANS64 P0, [R25+URZ+0x22860], R2 ;  /* 0x02286002190085a7 */ /* 0x000e24000800007f */
[----:B0-----:R-:W-:Y:S05]  /*1a850*/  @!P0 BRA `(.L_x_5447) ;  /* 0xfffffffc00f08947 */ /* 0x001fea000383ffff */
.L_x_5168:
[----:B------:R-:W-:Y:S05]  /*1a860*/  BSYNC B9 ;  /* 0x0000000000097941 */ /* 0x000fea0003800000 */
.L_x_5165:
[----:B------:R-:W-:Y:S05]  /*1a870*/  EXIT ;  /* 0x000000000000794d */ /* 0x000fea0003800000 */
.L_x_5186:
[----:B0-----:R0:W1:Y:S02]  /*1a880*/  SYNCS.PHASECHK.TRANS64.TRYWAIT P5, [R86+URZ+0x22890], R99 ;  /* 0x02289063560075a7 */ /* 0x00106400080a017f */
[----:B-1----:R-:W-:Y:S05]  /*1a890*/  @!P5 NANOSLEEP.SYNCS 0x989680 ;  /* 0x009896800000d95d */ /* 0x002fea0003900000 */
[----:B------:R-:W1:Y:S02]  /*1a8a0*/  @!P5 SYNCS.PHASECHK.TRANS64 P5, [R86+URZ+0x22890], R99 ;  /* 0x022890635600d5a7 */ /* 0x000e6400080a007f */
[----:B-1----:R-:W-:Y:S05]  /*1a8b0*/  @!P5 BRA `(.L_x_5186) ;  /* 0xfffffffc00f0d947 */ /* 0x002fea000383ffff */
[----:B------:R-:W-:Y:S05]  /*1a8c0*/  BRA `(.L_x_5448) ;  /* 0xfffffe8400547947 */ /* 0x000fea000383ffff */
.L_x_5187:
        /* <DEDUP_REMOVED lines=8> */
.L_x_5450:
[----:B------:R-:W-:Y:S05]  /*1a950*/  BSYNC B1 ;  /* 0x0000000000017941 */ /* 0x000fea0003800000 */
.L_x_5449:
        /* <DEDUP_REMOVED lines=8> */
.L_x_5451:
[----:B------:R-:W-:Y:S05]  /*1a9e0*/  BRA `(.L_x_5452) ;  /* 0xfffffe8400207947 */ /* 0x000fea000383ffff */
.L_x_5196:
[----:B------:R-:W-:Y:S01]  /*1a9f0*/  BSSY B1, `(.L_x_5453) ;  /* 0x0000008000017945 */ /* 0x000fe20003800000 */
[----:B0---4-:R-:W-:Y:S02]  /*1aa00*/  IMAD.MOV.U32 R13, RZ, RZ, R101 ;  /* 0x000000ffff0d7224 */ /* 0x011fe400078e0065 */
[----:B------:R-:W-:Y:S02]  /*1aa10*/  IMAD.MOV.U32 R12, RZ, RZ, 0x1 ;  /* 0x00000001ff0c7424 */ /* 0x000fe400078e00ff */
[----:B------:R-:W-:Y:S02]  /*1aa20*/  IMAD.MOV.U32 R11, RZ, RZ, 0x1c1f ;  /* 0x00001c1fff0b7424 */ /* 0x000fe400078e00ff */
[----:B------:R-:W-:-:S07]  /*1aa30*/  IMAD.MOV.U32 R15, RZ, RZ, -0x1 ;  /* 0xffffffffff0f7424 */ /* 0x000fce00078e00ff */
[----:B-123--:R-:W-:Y:S05]  /*1aa40*/  WARPSYNC.COLLECTIVE R15, `(.L_x_5454) ;  /* 0x000000000f087348 */ /* 0x00efea0003c00000 */
[----:B---3--:R0:W3:Y:S02]  /*1aa50*/  SHFL.IDX P6, R14, R13, R12, R11 ;  /* 0x0000000c0d0e7389 */ /* 0x0080e400000c000b */
[----:B0123--:R-:W-:Y:S01]  /*1aa60*/  ENDCOLLECTIVE ;  /* 0x000000000000791b */ /* 0x00ffe20003800000 */
.L_x_5454:
[----:B------:R-:W-:Y:S05]  /*1aa70*/  BSYNC B1 ;  /* 0x0000000000017941 */ /* 0x000fea0003800000 */
.L_x_5453:
        /* <DEDUP_REMOVED lines=8> */
.L_x_5455:
[----:B------:R-:W-:Y:S05]  /*1ab00*/  BRA `(.L_x_5456) ;  /* 0xfffffe8800b87947 */ /* 0x000fea000383ffff */
.L_x_5206:
[----:B-1----:R1:W2:Y:S02]  /*1ab10*/  SYNCS.PHASECHK.TRANS64.TRYWAIT P4, [R86+URZ+0x22890], R99 ;  /* 0x02289063560075a7 */ /* 0x0022a4000808017f */
[----:B--2---:R-:W-:Y:S05]  /*1ab20*/  @!P4 NANOSLEEP.SYNCS 0x989680 ;  /* 0x009896800000c95d */ /* 0x004fea0003900000 */
[----:B------:R-:W2:Y:S02]  /*1ab30*/  @!P4 SYNCS.PHASECHK.TRANS64 P4, [R86+URZ+0x22890], R99 ;  /* 0x022890635600c5a7 */ /* 0x000ea4000808007f */
[----:B--2---:R-:W-:Y:S05]  /*1ab40*/  @!P4 BRA `(.L_x_5206) ;  /* 0xfffffffc00f0c947 */ /* 0x004fea000383ffff */
[----:B------:R-:W-:Y:S05]  /*1ab50*/  BRA `(.L_x_5457) ;  /* 0xfffffe9400ac7947 */ /* 0x000fea000383ffff */
.L_x_5207:
        /* <DEDUP_REMOVED lines=8> */
.L_x_5459:
[----:B------:R-:W-:Y:S05]  /*1abe0*/  BSYNC B1 ;  /* 0x0000000000017941 */ /* 0x000fea0003800000 */
.L_x_5458:
[----:B------:R-:W-:Y:S01]  /*1abf0*/  IMAD.MOV.U32 R13, RZ, RZ, R100 ;  /* 0x000000ffff0d7224 */ /* 0x000fe200078e0064 */
[----:B------:R-:W-:Y:S01]  /*1ac00*/  MOV R12, RZ ;  /* 0x000000ff000c7202 */ /* 0x000fe20000000f00 */
[----:B------:R-:W-:Y:S02]  /*1ac10*/  IMAD.MOV.U32 R11, RZ, RZ, 0x1c1f ;  /* 0x00001c1fff0b7424 */ /* 0x000fe400078e00ff */
[----:B------:R-:W-:Y:S02]  /*1ac20*/  IMAD.MOV.U32 R15, RZ, RZ, -0x1 ;  /* 0xffffffffff0f7424 */ /* 0x000fe400078e00ff */
[----:B------:R-:W-:-:S07]  /*1ac30*/  IMAD.MOV.U32 R93, RZ, RZ, R14 ;  /* 0x000000ffff5d7224 */ /* 0x000fce00078e000e */
[----:B------:R-:W-:Y:S05]  /*1ac40*/  WARPSYNC.COLLECTIVE R15, `(.L_x_5460) ;  /* 0x000000000f087348 */ /* 0x000fea0003c00000 */
[----:B------:R0:W1:Y:S02]  /*1ac50*/  SHFL.IDX P6, R14, R13, R12, R11 ;  /* 0x0000000c0d0e7389 */ /* 0x00006400000c000b */
[----:B01----:R-:W-:Y:S01]  /*1ac60*/  ENDCOLLECTIVE ;  /* 0x000000000000791b */ /* 0x003fe20003800000 */
.L_x_5460:
[----:B------:R-:W-:Y:S01]  /*1ac70*/  IMAD.MOV.U32 R92, RZ, RZ, R14 ;  /* 0x000000ffff5c7224 */ /* 0x000fe200078e000e */
[----:B------:R-:W-:Y:S06]  /*1ac80*/  BRA `(.L_x_5461) ;  /* 0xfffffe9400787947 */ /* 0x000fec000383ffff */
.L_x_5212:
        /* <DEDUP_REMOVED lines=8> */
.L_x_5463:
[----:B------:R-:W-:Y:S05]  /*1ad10*/  BSYNC B1 ;  /* 0x0000000000017941 */ /* 0x000fea0003800000 */
.L_x_5462:
        /* <DEDUP_REMOVED lines=8> */
.L_x_5464:
[----:B------:R-:W-:Y:S01]  /*1ada0*/  IMAD.MOV.U32 R100, RZ, RZ, R14 ;  /* 0x000000ffff647224 */ /* 0x000fe200078e000e */
[----:B------:R-:W-:Y:S06]  /*1adb0*/  BRA `(.L_x_5465) ;  /* 0xfffffe9c00287947 */ /* 0x000fec000383ffff */
.L_x_5217:
[----:B0-----:R0:W1:Y:S02]  /*1adc0*/  SYNCS.PHASECHK.TRANS64.TRYWAIT P2, [R86+URZ+0x22890], R99 ;  /* 0x02289063560075a7 */ /* 0x001064000804017f */
[----:B-1----:R-:W-:Y:S05]  /*1add0*/  @!P2 NANOSLEEP.SYNCS 0x989680 ;  /* 0x009896800000a95d */ /* 0x002fea0003900000 */
[----:B------:R-:W1:Y:S02]  /*1ade0*/  @!P2 SYNCS.PHASECHK.TRANS64 P2, [R86+URZ+0x22890], R99 ;  /* 0x022890635600a5a7 */ /* 0x000e64000804007f */
[----:B-1----:R-:W-:Y:S05]  /*1adf0*/  @!P2 BRA `(.L_x_5217) ;  /* 0xfffffffc00f0a947 */ /* 0x002fea000383ffff */
[----:B------:R-:W-:Y:S05]  /*1ae00*/  BRA `(.L_x_5466) ;  /* 0xfffffea4003c7947 */ /* 0x000fea000383ffff */
.L_x_5218:
        /* <DEDUP_REMOVED lines=8> */
.L_x_5468:
[----:B------:R-:W-:Y:S05]  /*1ae90*/  BSYNC B1 ;  /* 0x0000000000017941 */ /* 0x000fea0003800000 */
.L_x_5467:
        /* <DEDUP_REMOVED lines=8> */
.L_x_5469:
[----:B------:R-:W-:Y:S01]  /*1af20*/  IMAD.MOV.U32 R37, RZ, RZ, R14 ;  /* 0x000000ffff257224 */ /* 0x000fe200078e000e */
[----:B------:R-:W-:Y:S06]  /*1af30*/  BRA `(.L_x_5470) ;  /* 0xfffffea400607947 */ /* 0x000fec000383ffff */
.L_x_5221:
        /* <DEDUP_REMOVED lines=8> */
.L_x_5472:
[----:B------:R-:W-:Y:S05]  /*1afc0*/  BSYNC B1 ;  /* 0x0000000000017941 */ /* 0x000fea0003800000 */
.L_x_5471:
        /* <DEDUP_REMOVED lines=8> */
.L_x_5473:
[----:B------:R-:W-:Y:S01]  /*1b050*/  IMAD.MOV.U32 R37, RZ, RZ, R14 ;  /* 0x000000ffff257224 */ /* 0x000fe200078e000e */
[----:B------:R-:W-:Y:S06]  /*1b060*/  BRA `(.L_x_5474) ;  /* 0xfffffea4005c7947 */ /* 0x000fec000383ffff */
.L_x_5225:
[----:B---3--:R3:W4:Y:S02]  /*1b070*/  SYNCS.PHASECHK.TRANS64.TRYWAIT P3, [R86+URZ+0x228b0], R99 ;  /* 0x0228b063560075a7 */ /* 0x008724000806017f */
[----:B----4-:R-:W-:Y:S05]  /*1b080*/  @!P3 NANOSLEEP.SYNCS 0x989680 ;  /* 0x009896800000b95d */ /* 0x010fea0003900000 */
[----:B------:R-:W4:Y:S02]  /*1b090*/  @!P3 SYNCS.PHASECHK.TRANS64 P3, [R86+URZ+0x228b0], R99 ;  /* 0x0228b0635600b5a7 */ /* 0x000f24000806007f */
[----:B----4-:R-:W-:Y:S05]  /*1b0a0*/  @!P3 BRA `(.L_x_5225) ;  /* 0xfffffffc00f0b947 */ /* 0x010fea000383ffff */
[----:B------:R-:W-:Y:S05]  /*1b0b0*/  BRA `(.L_x_5475) ;  /* 0xfffffea400d47947 */ /* 0x000fea000383ffff */
.L_x_5233:
        /* <DEDUP_REMOVED lines=13> */
.L_x_5477:
[----:B------:R-:W-:Y:S05]  /*1b190*/  BSYNC B0 ;  /* 0x0000000000007941 */ /* 0x000fea0003800000 */
.L_x_5476:
[----:B------:R-:W-:Y:S05]  /*1b1a0*/  BRA `(.L_x_5478) ;  /* 0xfffffeb400447947 */ /* 0x000fea000383ffff */
.L_x_5245:
        /* <DEDUP_REMOVED lines=8> */
.L_x_5480:
[----:B------:R-:W-:Y:S05]  /*1b230*/  BSYNC B1 ;  /* 0x0000000000017941 */ /* 0x000fea0003800000 */
.L_x_5479:
        /* <DEDUP_REMOVED lines=8> */
.L_x_5481:
[----:B------:R-:W-:Y:S02]  /*1b2c0*/  IMAD.MOV.U32 R13, RZ, RZ, R8 ;  /* 0x000000ffff0d7224 */ /* 0x000fe400078e0008 */
[----:B------:R-:W-:-:S07]  /*1b2d0*/  IMAD.MOV.U32 R0, RZ, RZ, R14 ;  /* 0x000000ffff007224 */ /* 0x000fce00078e000e */
[----:B------:R-:W-:Y:S05]  /*1b2e0*/  WARPSYNC.COLLECTIVE R15, `(.L_x_5482) ;  /* 0x000000000f087348 */ /* 0x000fea0003c00000 */
[----:B------:R0:W1:Y:S02]  /*1b2f0*/  SHFL.IDX P6, R14, R13, R12, R11 ;  /* 0x0000000c0d0e7389 */ /* 0x00006400000c000b */
[----:B01----:R-:W-:Y:S01]  /*1b300*/  ENDCOLLECTIVE ;  /* 0x000000000000791b */ /* 0x003fe20003800000 */
.L_x_5482:
[----:B------:R-:W-:Y:S02]  /*1b310*/  IMAD.MOV.U32 R13, RZ, RZ, R7 ;  /* 0x000000ffff0d7224 */ /* 0x000fe400078e0007 */
[----:B------:R-:W-:-:S07]  /*1b320*/  IMAD.MOV.U32 R5, RZ, RZ, R14 ;  /* 0x000000ffff057224 */ /* 0x000fce00078e000e */
[----:B------:R-:W-:Y:S05]  /*1b330*/  WARPSYNC.COLLECTIVE R15, `(.L_x_5483) ;  /* 0x000000000f087348 */ /* 0x000fea0003c00000 */
[----:B------:R0:W1:Y:S02]  /*1b340*/  SHFL.IDX P6, R14, R13, R12, R11 ;  /* 0x0000000c0d0e7389 */ /* 0x00006400000c000b */
[----:B01----:R-:W-:Y:S01]  /*1b350*/  ENDCOLLECTIVE ;  /* 0x000000000000791b */ /* 0x003fe20003800000 */
.L_x_5483:
[----:B------:R-:W-:Y:S05]  /*1b360*/  BRA `(.L_x_5484) ;  /* 0xfffffeb800bc7947 */ /* 0x000fea000383ffff */
.L_x_5248:
        /* <DEDUP_REMOVED lines=8> */
.L_x_5486:
[----:B------:R-:W-:Y:S05]  /*1b3f0*/  BSYNC B1 ;  /* 0x0000000000017941 */ /* 0x000fea0003800000 */
.L_x_5485:
        /* <DEDUP_REMOVED lines=8> */
.L_x_5487:
[----:B------:R-:W-:Y:S02]  /*1b480*/  IMAD.MOV.U32 R13, RZ, RZ, R8 ;  /* 0x000000ffff0d7224 */ /* 0x000fe400078e0008 */
[----:B------:R-:W-:-:S07]  /*1b490*/  IMAD.MOV.U32 R0, RZ, RZ, R14 ;  /* 0x000000ffff007224 */ /* 0x000fce00078e000e */
[----:B------:R-:W-:Y:S05]  /*1b4a0*/  WARPSYNC.COLLECTIVE R15, `(.L_x_5488) ;  /* 0x000000000f087348 */ /* 0x000fea0003c00000 */
[----:B------:R0:W1:Y:S02]  /*1b4b0*/  SHFL.IDX P6, R14, R13, R12, R11 ;  /* 0x0000000c0d0e7389 */ /* 0x00006400000c000b */
[----:B01----:R-:W-:Y:S01]  /*1b4c0*/  ENDCOLLECTIVE ;  /* 0x000000000000791b */ /* 0x003fe20003800000 */
.L_x_5488:
[----:B------:R-:W-:Y:S02]  /*1b4d0*/  IMAD.MOV.U32 R13, RZ, RZ, R7 ;  /* 0x000000ffff0d7224 */ /* 0x000fe400078e0007 */
[----:B------:R-:W-:-:S07]  /*1b4e0*/  IMAD.MOV.U32 R5, RZ, RZ, R14 ;  /* 0x000000ffff057224 */ /* 0x000fce00078e000e */
[----:B------:R-:W-:Y:S05]  /*1b4f0*/  WARPSYNC.COLLECTIVE R15, `(.L_x_5489) ;  /* 0x000000000f087348 */ /* 0x000fea0003c00000 */
[----:B------:R0:W1:Y:S02]  /*1b500*/  SHFL.IDX P6, R14, R13, R12, R11 ;  /* 0x0000000c0d0e7389 */ /* 0x00006400000c000b */
[----:B01----:R-:W-:Y:S01]  /*1b510*/  ENDCOLLECTIVE ;  /* 0x000000000000791b */ /* 0x003fe20003800000 */
.L_x_5489:
[----:B------:R-:W-:Y:S05]  /*1b520*/  BRA `(.L_x_5490) ;  /* 0xfffffebc00207947 */ /* 0x000fea000383ffff */
.L_x_5252:
[----:B0-----:R0:W1:Y:S02]  /*1b530*/  SYNCS.PHASECHK.TRANS64.TRYWAIT P0, [R19+URZ+0x22800], R32 ;  /* 0x02280020130075a7 */ /* 0x001064000800017f */
[----:B-1----:R-:W-:Y:S05]  /*1b540*/  @!P0 NANOSLEEP.SYNCS 0x989680 ;  /* 0x009896800000895d */ /* 0x002fea0003900000 */
[----:B------:R-:W1:Y:S02]  /*1b550*/  @!P0 SYNCS.PHASECHK.TRANS64 P0, [R19+URZ+0x22800], R32 ;  /* 0x02280020130085a7 */ /* 0x000e64000800007f */
[----:B-1----:R-:W-:Y:S05]  /*1b560*/  @!P0 BRA `(.L_x_5252) ;  /* 0xfffffffc00f08947 */ /* 0x002fea000383ffff */
[----:B------:R-:W-:Y:S05]  /*1b570*/  BRA `(.L_x_5491) ;  /* 0xfffffec000287947 */ /* 0x000fea000383ffff */
.L_x_5260:
        /* <DEDUP_REMOVED lines=9> */
.L_x_5493:
[----:B------:R-:W-:Y:S05]  /*1b610*/  BSYNC B1 ;  /* 0x0000000000017941 */ /* 0x000fea0003800000 */
.L_x_5492:
        /* <DEDUP_REMOVED lines=10> */
.L_x_5494:
        /* <DEDUP_REMOVED lines=8> */
.L_x_5495:
[----:B------:R-:W-:-:S05]  /*1b740*/  @!P1 IADD3 R6, P2, R3, R5, RZ ;  /* 0x0000000503069210 */ /* 0x000fca0007f5e0ff */
[----:B------:R-:W-:Y:S02]  /*1b750*/  @!P1 IMAD.X R7, R0, 0x1, R21, P2 ;  /* 0x0000000100079824 */ /* 0x000fe400010e0615 */
[----:B------:R-:W-:Y:S02]  /*1b760*/  IMAD.MOV.U32 R13, RZ, RZ, R27 ;  /* 0x000000ffff0d7224 */ /* 0x000fe400078e001b */
[----:B------:R-:W-:-:S07]  /*1b770*/  IMAD.MOV.U32 R4, RZ, RZ, R14 ;  /* 0x000000ffff047224 */ /* 0x000fce00078e000e */
[----:B------:R-:W-:Y:S05]  /*1b780*/  WARPSYNC.COLLECTIVE R15, `(.L_x_5496) ;  /* 0x000000000f087348 */ /* 0x000fea0003c00000 */
[----:B------:R0:W1:Y:S02]  /*1b790*/  SHFL.IDX P6, R14, R13, R12, R11 ;  /* 0x0000000c0d0e7389 */ /* 0x00006400000c000b */
[----:B01----:R-:W-:Y:S01]  /*1b7a0*/  ENDCOLLECTIVE ;  /* 0x000000000000791b */ /* 0x003fe20003800000 */
.L_x_5496:
        /* <DEDUP_REMOVED lines=9> */
[----:B------:R-:W-:Y:S02]  /*1b840*/  CS2R R28, SRZ ;  /* 0x00000000001c7805 */ /* 0x000fe4000001ff00 */
[----:B------:R-:W-:Y:S01]  /*1b850*/  CS2R R20, SRZ ;  /* 0x0000000000147805 */ /* 0x000fe2000001ff00 */
[----:B0-----:R-:W-:Y:S02]  /*1b860*/  IMAD.MOV.U32 R15, RZ, RZ, -0x1 ;  /* 0xffffffffff0f7424 */ /* 0x001fe400078e00ff */
[----:B--2---:R-:W-:-:S02]  /*1b870*/  @!P1 IMAD.MOV.U32 R37, RZ, RZ, R11 ;  /* 0x000000ffff259224 */ /* 0x004fc400078e000b */
[----:B------:R-:W-:Y:S02]  /*1b880*/  IMAD.MOV.U32 R11, RZ, RZ, 0x1c1f ;  /* 0x00001c1fff0b7424 */ /* 0x000fe400078e00ff */
[----:B------:R-:W-:Y:S02]  /*1b890*/  @!P1 IMAD.MOV.U32 R38, RZ, RZ, R8 ;  /* 0x000000ffff269224 */ /* 0x000fe400078e0008 */
[----:B------:R-:W-:-:S07]  /*1b8a0*/  @!P1 IMAD.MOV.U32 R39, RZ, RZ, R9 ;  /* 0x000000ffff279224 */ /* 0x000fce00078e0009 */
[----:B-----5:R-:W-:Y:S05]  /*1b8b0*/  WARPSYNC.COLLECTIVE R15, `(.L_x_5497) ;  /* 0x000000000f087348 */ /* 0x020fea0003c00000 */
[----:B------:R0:W1:Y:S02]  /*1b8c0*/  SHFL.IDX P6, R14, R13, R12, R11 ;  /* 0x0000000c0d0e7389 */ /* 0x00006400000c000b */
[----:B01---5:R-:W-:Y:S01]  /*1b8d0*/  ENDCOLLECTIVE ;  /* 0x000000000000791b */ /* 0x023fe20003800000 */
.L_x_5497:
[----:B------:R-:W-:Y:S02]  /*1b8e0*/  IMAD.MOV.U32 R0, RZ, RZ, R38 ;  /* 0x000000ffff007224 */ /* 0x000fe400078e0026 */
[----:B------:R-:W-:Y:S02]  /*1b8f0*/  IMAD.MOV.U32 R3, RZ, RZ, R39 ;  /* 0x000000ffff037224 */ /* 0x000fe400078e0027 */
[----:B------:R-:W-:Y:S01]  /*1b900*/  @!P1 IMAD.MOV.U32 R36, RZ, RZ, R10 ;  /* 0x000000ffff249224 */ /* 0x000fe200078e000a */
[----:B------:R-:W-:Y:S01]  /*1b910*/  PRMT R32, R32, 0x5410, R0 ;  /* 0x0000541020207816 */ /* 0x000fe20000000000 */
[----:B------:R-:W-:Y:S01]  /*1b920*/  IMAD.MOV.U32 R9, RZ, RZ, R37 ;  /* 0x000000ffff097224 */ /* 0x000fe200078e0025 */
[----:B------:R-:W-:Y:S01]  /*1b930*/  PRMT R45, R45, 0x5410, R3 ;  /* 0x000054102d2d7816 */ /* 0x000fe20000000003 */
[----:B------:R-:W-:-:S03]  /*1b940*/  IMAD.MOV.U32 R8, RZ, RZ, R36 ;  /* 0x000000ffff087224 */ /* 0x000fc600078e0024 */
[----:B------:R-:W-:Y:S01]  /*1b950*/  PRMT R32, R9, 0x7610, R32 ;  /* 0x0000761009207816 */ /* 0x000fe20000000020 */
[----:B------:R-:W-:Y:S01]  /*1b960*/  IMAD.MOV.U32 R13, RZ, RZ, R25 ;  /* 0x000000ffff0d7224 */ /* 0x000fe200078e0019 */
        /* <DEDUP_REMOVED lines=9> */
.L_x_5498:
[----:B------:R-:W-:Y:S02]  /*1ba00*/  IMAD.MOV.U32 R4, RZ, RZ, R28 ;  /* 0x000000ffff047224 */ /* 0x000fe400078e001c */
[----:B------:R-:W-:Y:S02]  /*1ba10*/  IMAD.MOV.U32 R5, RZ, RZ, R29 ;  /* 0x000000ffff057224 */ /* 0x000fe400078e001d */
[----:B------:R-:W-:Y:S02]  /*1ba20*/  IMAD.MOV.U32 R6, RZ, RZ, R20 ;  /* 0x000000ffff067224 */ /* 0x000fe400078e0014 */
[----:B------:R-:W-:Y:S01]  /*1ba30*/  IMAD.MOV.U32 R7, RZ, RZ, R21 ;  /* 0x000000ffff077224 */ /* 0x000fe200078e0015 */
[----:B------:R-:W-:Y:S02]  /*1ba40*/  PRMT R31, R31, 0x5410, R5 ;  /* 0x000054101f1f7816 */ /* 0x000fe40000000005 */
[----:B------:R-:W-:Y:S02]  /*1ba50*/  PRMT R44, R4, 0x5410, R6 ;  /* 0x00005410042c7816 */ /* 0x000fe40000000006 */
[----:B------:R-:W-:-:S02]  /*1ba60*/  CS2R R4, SRZ ;  /* 0x0000000000047805 */ /* 0x000fc4000001ff00 */
[----:B------:R-:W-:Y:S01]  /*1ba70*/  PRMT R45, R7, 0x7610, R45 ;  /* 0x00007610072d7816 */ /* 0x000fe2000000002d */
[----:B------:R-:W-:Y:S02]  /*1ba80*/  IMAD.MOV.U32 R13, RZ, RZ, R24 ;  /* 0x000000ffff0d7224 */ /* 0x000fe400078e0018 */
[----:B------:R-:W-:-:S07]  /*1ba90*/  IMAD.MOV.U32 R3, RZ, RZ, R14 ;  /* 0x000000ffff037224 */ /* 0x000fce00078e000e */
[----:B------:R-:W-:Y:S05]  /*1baa0*/  WARPSYNC.COLLECTIVE R15, `(.L_x_5499) ;  /* 0x000000000f087348 */ /* 0x000fea0003c00000 */
[----:B------:R0:W1:Y:S02]  /*1bab0*/  SHFL.IDX P6, R14, R13, R12, R11 ;  /* 0x0000000c0d0e7389 */ /* 0x00006400000c000b */
[----:B01----:R-:W-:Y:S01]  /*1bac0*/  ENDCOLLECTIVE ;  /* 0x000000000000791b */ /* 0x003fe20003800000 */
.L_x_5499:
[----:B------:R-:W-:Y:S02]  /*1bad0*/  IMAD.MOV.U32 R13, RZ, RZ, R27 ;  /* 0x000000ffff0d7224 */ /* 0x000fe400078e001b */
[----:B------:R-:W-:-:S07]  /*1bae0*/  IMAD.MOV.U32 R24, RZ, RZ, R14 ;  /* 0x000000ffff187224 */ /* 0x000fce00078e000e */
[----:B------:R-:W-:Y:S05]  /*1baf0*/  WARPSYNC.COLLECTIVE R15, `(.L_x_5500) ;  /* 0x000000000f087348 */ /* 0x000fea0003c00000 */
[----:B------:R0:W1:Y:S02]  /*1bb00*/  SHFL.IDX P6, R14, R13, R12, R11 ;  /* 0x0000000c0d0e7389 */ /* 0x00006400000c000b */
[----:B01----:R-:W-:Y:S01]  /*1bb10*/  ENDCOLLECTIVE ;  /* 0x000000000000791b */ /* 0x003fe20003800000 */
.L_x_5500:
[----:B------:R-:W-:Y:S05]  /*1bb20*/  BRA `(.L_x_5501) ;  /* 0xfffffecc00507947 */ /* 0x000fea000383ffff */
.L_x_5264:
[----:B0-----:R0:W1:Y:S02]  /*1bb30*/  SYNCS.PHASECHK.TRANS64.TRYWAIT P1, [R19+URZ+0x22800], R12 ;  /* 0x0228000c130075a7 */ /* 0x001064000802017f */
[----:B-1----:R-:W-:Y:S05]  /*1bb40*/  @!P1 NANOSLEEP.SYNCS 0x989680 ;  /* 0x009896800000995d */ /* 0x002fea0003900000 */
[----:B------:R-:W1:Y:S02]  /*1bb50*/  @!P1 SYNCS.PHASECHK.TRANS64 P1, [R19+URZ+0x22800], R12 ;  /* 0x0228000c130095a7 */ /* 0x000e64000802007f */
[----:B-1----:R-:W-:Y:S05]  /*1bb60*/  @!P1 BRA `(.L_x_5264) ;  /* 0xfffffffc00f09947 */ /* 0x002fea000383ffff */
[----:B------:R-:W-:Y:S05]  /*1bb70*/  BRA `(.L_x_5502) ;  /* 0xfffffecc00ec7947 */ /* 0x000fea000383ffff */
.L_x_5270:
[----:B--2---:R2:W3:Y:S02]  /*1bb80*/  SYNCS.PHASECHK.TRANS64.TRYWAIT P1, [R9+URZ+0x22830], R72 ;  /* 0x02283048090075a7 */ /* 0x0044e4000802017f */
[----:B---3--:R-:W-:Y:S05]  /*1bb90*/  @!P1 NANOSLEEP.SYNCS 0x989680 ;  /* 0x009896800000995d */ /* 0x008fea0003900000 */
[----:B------:R-:W3:Y:S02]  /*1bba0*/  @!P1 SYNCS.PHASECHK.TRANS64 P1, [R9+URZ+0x22830], R72 ;  /* 0x02283048090095a7 */ /* 0x000ee4000802007f */
[----:B---3--:R-:W-:Y:S05]  /*1bbb0*/  @!P1 BRA `(.L_x_5270) ;  /* 0xfffffffc00f09947 */ /* 0x008fea000383ffff */
[----:B------:R-:W-:Y:S05]  /*1bbc0*/  BRA `(.L_x_5269) ;  /* 0xfffffedc00cc7947 */ /* 0x000fea000383ffff */
.L_x_5276:
[----:B-1----:R1:W2:Y:S02]  /*1bbd0*/  SYNCS.PHASECHK.TRANS64.TRYWAIT P1, [R9+URZ+0x22850], R72 ;  /* 0x02285048090075a7 */ /* 0x0022a4000802017f */
[----:B--2---:R-:W-:Y:S05]  /*1bbe0*/  @!P1 NANOSLEEP.SYNCS 0x989680 ;  /* 0x009896800000995d */ /* 0x004fea0003900000 */
[----:B------:R-:W2:Y:S02]  /*1bbf0*/  @!P1 SYNCS.PHASECHK.TRANS64 P1, [R9+URZ+0x22850], R72 ;  /* 0x02285048090095a7 */ /* 0x000ea4000802007f */
[----:B--2---:R-:W-:Y:S05]  /*1bc00*/  @!P1 BRA `(.L_x_5276) ;  /* 0xfffffffc00f09947 */ /* 0x004fea000383ffff */
[----:B------:R-:W-:Y:S05]  /*1bc10*/  BRA `(.L_x_5275) ;  /* 0xfffffef800107947 */ /* 0x000fea000383ffff */
.L_x_5282:
[----:B-1----:R1:W2:Y:S02]  /*1bc20*/  SYNCS.PHASECHK.TRANS64.TRYWAIT P1, [R14+URZ+0x22830], R15 ;  /* 0x0228300f0e0075a7 */ /* 0x0022a4000802017f */
[----:B--2---:R-:W-:Y:S05]  /*1bc30*/  @!P1 NANOSLEEP.SYNCS 0x989680 ;  /* 0x009896800000995d */ /* 0x004fea0003900000 */
[----:B------:R-:W2:Y:S02]  /*1bc40*/  @!P1 SYNCS.PHASECHK.TRANS64 P1, [R14+URZ+0x22830], R15 ;  /* 0x0228300f0e0095a7 */ /* 0x000ea4000802007f */
[----:B--2---:R-:W-:Y:S05]  /*1bc50*/  @!P1 BRA `(.L_x_5282) ;  /* 0xfffffffc00f09947 */ /* 0x004fea000383ffff */
[----:B------:R-:W-:Y:S05]  /*1bc60*/  BRA `(.L_x_5281) ;  /* 0xfffffefc00787947 */ /* 0x000fea000383ffff */
.L_x_5288:
[----:B-1----:R1:W2:Y:S02]  /*1bc70*/  SYNCS.PHASECHK.TRANS64.TRYWAIT P1, [R14+URZ+0x22850], R15 ;  /* 0x0228500f0e0075a7 */ /* 0x0022a4000802017f */
[----:B--2---:R-:W-:Y:S05]  /*1bc80*/  @!P1 NANOSLEEP.SYNCS 0x989680 ;  /* 0x009896800000995d */ /* 0x004fea0003900000 */
[----:B------:R-:W2:Y:S02]  /*1bc90*/  @!P1 SYNCS.PHASECHK.TRANS64 P1, [R14+URZ+0x22850], R15 ;  /* 0x0228500f0e0095a7 */ /* 0x000ea4000802007f */
[----:B--2---:R-:W-:Y:S05]  /*1bca0*/  @!P1 BRA `(.L_x_5288) ;  /* 0xfffffffc00f09947 */ /* 0x004fea000383ffff */
[----:B------:R-:W-:Y:S05]  /*1bcb0*/  BRA `(.L_x_5287) ;  /* 0xffffff1c00d87947 */ /* 0x000fea000383ffff */
.L_x_5295:
[----:B-1----:R1:W2:Y:S02]  /*1bcc0*/  SYNCS.PHASECHK.TRANS64.TRYWAIT P1, [R14+URZ+0x22830], R15 ;  /* 0x0228300f0e0075a7 */ /* 0x0022a4000802017f */
[----:B--2---:R-:W-:Y:S05]  /*1bcd0*/  @!P1 NANOSLEEP.SYNCS 0x989680 ;  /* 0x009896800000995d */ /* 0x004fea0003900000 */
[----:B------:R-:W2:Y:S02]  /*1bce0*/  @!P1 SYNCS.PHASECHK.TRANS64 P1, [R14+URZ+0x22830], R15 ;  /* 0x0228300f0e0095a7 */ /* 0x000ea4000802007f */
[----:B--2---:R-:W-:Y:S05]  /*1bcf0*/  @!P1 BRA `(.L_x_5295) ;  /* 0xfffffffc00f09947 */ /* 0x004fea000383ffff */
[----:B------:R-:W-:Y:S05]  /*1bd00*/  BRA `(.L_x_5294) ;  /* 0xffffff24001c7947 */ /* 0x000fea000383ffff */
.L_x_5301:
[----:B-1----:R1:W3:Y:S02]  /*1bd10*/  SYNCS.PHASECHK.TRANS64.TRYWAIT P1, [R14+URZ+0x22850], R15 ;  /* 0x0228500f0e0075a7 */ /* 0x0022e4000802017f */
[----:B---3--:R-:W-:Y:S05]  /*1bd20*/  @!P1 NANOSLEEP.SYNCS 0x989680 ;  /* 0x009896800000995d */ /* 0x008fea0003900000 */
[----:B------:R-:W3:Y:S02]  /*1bd30*/  @!P1 SYNCS.PHASECHK.TRANS64 P1, [R14+URZ+0x22850], R15 ;  /* 0x0228500f0e0095a7 */ /* 0x000ee4000802007f */
[----:B---3--:R-:W-:Y:S05]  /*1bd40*/  @!P1 BRA `(.L_x_5301) ;  /* 0xfffffffc00f09947 */ /* 0x008fea000383ffff */
[----:B------:R-:W-:Y:S05]  /*1bd50*/  BRA `(.L_x_5300) ;  /* 0xffffff3c00847947 */ /* 0x000fea000383ffff */
.L_x_5317:
[----:B------:R-:W-:Y:S02]  /*1bd60*/  IMAD.MOV.U32 R13, RZ, RZ, R4 ;  /* 0x000000ffff0d7224 */ /* 0x000fe400078e0004 */
[----:B------:R-:W-:Y:S02]  /*1bd70*/  IMAD.MOV.U32 R12, RZ, RZ, RZ ;  /* 0x000000ffff0c7224 */ /* 0x000fe400078e00ff */
[----:B------:R-:W-:Y:S02]  /*1bd80*/  IMAD.MOV.U32 R11, RZ, RZ, 0x181f ;  /* 0x0000181fff0b7424 */ /* 0x000fe400078e00ff */
[----:B------:R-:W-:-:S07]  /*1bd90*/  IMAD.MOV.U32 R15, RZ, RZ, -0x1 ;  /* 0xffffffffff0f7424 */ /* 0x000fce00078e00ff */
[----:B-1----:R-:W-:Y:S05]  /*1bda0*/  WARPSYNC.COLLECTIVE R15, `(.L_x_5503) ;  /* 0x000000000f087348 */ /* 0x002fea0003c00000 */
[----:B------:R0:W2:Y:S02]  /*1bdb0*/  SHFL.IDX P6, R14, R13, R12, R11 ;  /* 0x0000000c0d0e7389 */ /* 0x0000a400000c000b */
[----:B012---:R-:W-:Y:S01]  /*1bdc0*/  ENDCOLLECTIVE ;  /* 0x000000000000791b */ /* 0x007fe20003800000 */
.L_x_5503:
[----:B------:R-:W-:Y:S02]  /*1bdd0*/  IMAD.MOV.U32 R13, RZ, RZ, R3 ;  /* 0x000000ffff0d7224 */ /* 0x000fe400078e0003 */
[----:B------:R-:W-:-:S07]  /*1bde0*/  IMAD.MOV.U32 R0, RZ, RZ, R14 ;  /* 0x000000ffff007224 */ /* 0x000fce00078e000e */
[----:B------:R-:W-:Y:S05]  /*1bdf0*/  WARPSYNC.COLLECTIVE R15, `(.L_x_5504) ;  /* 0x000000000f087348 */ /* 0x000fea0003c00000 */
[----:B------:R0:W1:Y:S02]  /*1be00*/  SHFL.IDX P6, R14, R13, R12, R11 ;  /* 0x0000000c0d0e7389 */ /* 0x00006400000c000b */
[----:B01----:R-:W-:Y:S01]  /*1be10*/  ENDCOLLECTIVE ;  /* 0x000000000000791b */ /* 0x003fe20003800000 */
.L_x_5504:
[----:B------:R-:W-:Y:S05]  /*1be20*/  BRA `(.L_x_5505) ;  /* 0xffffff7400207947 */ /* 0x000fea000383ffff */
.L_x_5320:
        /* <DEDUP_REMOVED lines=8> */
.L_x_5507:
[----:B------:R-:W-:Y:S05]  /*1beb0*/  BSYNC B1 ;  /* 0x0000000000017941 */ /* 0x000fea0003800000 */
.L_x_5506:
        /* <DEDUP_REMOVED lines=8> */
.L_x_5508:
[----:B------:R-:W-:Y:S05]  /*1bf40*/  BRA `(.L_x_5509) ;  /* 0xffffff74006c7947 */ /* 0x000fea000383ffff */
.L_x_5323:
        /* <DEDUP_REMOVED lines=8> */
.L_x_5511:
[----:B------:R-:W-:Y:S05]  /*1bfd0*/  BSYNC B1 ;  /* 0x0000000000017941 */ /* 0x000fea0003800000 */
.L_x_5510:
        /* <DEDUP_REMOVED lines=8> */
.L_x_5512:
[----:B------:R-:W-:Y:S05]  /*1c060*/  BRA `(.L_x_5513) ;  /* 0xffffff7400b47947 */ /* 0x000fea000383ffff */
.L_x_5326:
        /* <DEDUP_REMOVED lines=8> */
.L_x_5515:
[----:B------:R-:W-:Y:S05]  /*1c0f0*/  BSYNC B1 ;  /* 0x0000000000017941 */ /* 0x000fea0003800000 */
.L_x_5514:
        /* <DEDUP_REMOVED lines=8> */
.L_x_5516:
[----:B------:R-:W-:Y:S05]  /*1c180*/  BRA `(.L_x_5517) ;  /* 0xffffff7400fc7947 */ /* 0x000fea000383ffff */
.L_x_5343:
[----:B0-----:R-:W0:Y:S01]  /*1c190*/  S2R R8, SR_TID.X ;  /* 0x0000000000087919 */ /* 0x001e220000002100 */
[----:B------:R-:W-:Y:S01]  /*1c1a0*/  BSSY B1, `(.L_x_5518) ;  /* 0x000000a000017945 */ /* 0x000fe20003800000 */
[----:B------:R-:W-:Y:S01]  /*1c1b0*/  IMAD.MOV.U32 R12, RZ, RZ, RZ ;  /* 0x000000ffff0c7224 */ /* 0x000fe200078e00ff */
[----:B------:R-:W-:Y:S01]  /*1c1c0*/  MOV R15, 0xffffffff ;  /* 0xffffffff000f7802 */ /* 0x000fe20000000f00 */
[----:B------:R-:W-:Y:S01]  /*1c1d0*/  IMAD.MOV.U32 R11, RZ, RZ, 0x1f ;  /* 0x0000001fff0b7424 */ /* 0x000fe200078e00ff */
[----:B0-----:R-:W-:-:S04]  /*1c1e0*/  SHF.R.U32.HI R8, RZ, 0x5, R8 ;  /* 0x00000005ff087819 */ /* 0x001fc80000011608 */
[----:B------:R-:W-:-:S05]  /*1c1f0*/  LOP3.LUT R8, R8, 0x3, RZ, 0xc0, !PT ;  /* 0x0000000308087812 */ /* 0x000fca00078ec0ff */
[----:B------:R-:W-:-:S07]  /*1c200*/  IMAD.MOV.U32 R13, RZ, RZ, R8 ;  /* 0x000000ffff0d7224 */ /* 0x000fce00078e0008 */
[----:B-1----:R-:W-:Y:S05]  /*1c210*/  WARPSYNC.COLLECTIVE R15, `(.L_x_5519) ;  /* 0x000000000f087348 */ /* 0x002fea0003c00000 */
[----:B------:R0:W2:Y:S02]  /*1c220*/  SHFL.IDX P6, R14, R13, R12, R11 ;  /* 0x0000000c0d0e7389 */ /* 0x0000a400000c000b */
[----:B012---:R-:W-:Y:S01]  /*1c230*/  ENDCOLLECTIVE ;  /* 0x000000000000791b */ /* 0x007fe20003800000 */
.L_x_5519:
[----:B------:R-:W-:Y:S05]  /*1c240*/  BSYNC B1 ;  /* 0x0000000000017941 */ /* 0x000fea0003800000 */
.L_x_5518:
[----:B------:R-:W-:Y:S05]  /*1c250*/  BRA `(.L_x_5520) ;  /* 0xffffff8c00887947 */ /* 0x000fea000383ffff */
.L_x_5345:
[----:B------:R-:W-:Y:S01]  /*1c260*/  BSSY B1, `(.L_x_5521) ;  /* 0x0000006000017945 */ /* 0x000fe20003800000 */
[----:B------:R-:W-:-:S07]  /*1c270*/  IMAD.MOV.U32 R15, RZ, RZ, -0x1 ;  /* 0xffffffffff0f7424 */ /* 0x000fce00078e00ff */
[----:B012---:R-:W-:Y:S05]  /*1c280*/  WARPSYNC.COLLECTIVE R15, `(.L_x_5522) ;  /* 0x000000000f0c7348 */ /* 0x007fea0003c00000 */
[----:B------:R-:W-:Y:S02]  /*1c290*/  ELECT P6, UR62, PT ;  /* 0x00000000003e782f */ /* 0x000fe400038c0000 */
[----:B------:R-:W-:Y:S01]  /*1c2a0*/  MOV R14, UR62 ;  /* 0x0000003e000e7c02 */ /* 0x000fe20008000f00 */
[----:B012---:R-:W-:Y:S10]  /*1c2b0*/  ENDCOLLECTIVE ;  /* 0x000000000000791b */ /* 0x007ff40003800000 */
.L_x_5522:
[----:B------:R-:W-:Y:S05]  /*1c2c0*/  BSYNC B1 ;  /* 0x0000000000017941 */ /* 0x000fea0003800000 */
.L_x_5521:
[----:B------:R-:W-:Y:S05]  /*1c2d0*/  BRA `(.L_x_5344) ;  /* 0xffffff8c00807947 */ /* 0x000fea000383ffff */
.L_x_5347:
[----:B0-----:R0:W2:Y:S02]  /*1c2e0*/  SYNCS.PHASECHK.TRANS64.TRYWAIT P0, [R22+URZ+0x22820], R3 ;  /* 0x02282003160075a7 */ /* 0x0010a4000800017f */
[----:B--2---:R-:W-:Y:S05]  /*1c2f0*/  @!P0 NANOSLEEP.SYNCS 0x989680 ;  /* 0x009896800000895d */ /* 0x004fea0003900000 */
[----:B------:R-:W2:Y:S02]  /*1c300*/  @!P0 SYNCS.PHASECHK.TRANS64 P0, [R22+URZ+0x22820], R3 ;  /* 0x02282003160085a7 */ /* 0x000ea4000800007f */
[----:B--2---:R-:W-:Y:S05]  /*1c310*/  @!P0 BRA `(.L_x_5347) ;  /* 0xfffffffc00f08947 */ /* 0x004fea000383ffff */
[----:B------:R-:W-:Y:S05]  /*1c320*/  BRA `(.L_x_5523) ;  /* 0xffffff8c00907947 */ /* 0x000fea000383ffff */
.L_x_5351:
[----:B0-----:R0:W2:Y:S02]  /*1c330*/  SYNCS.PHASECHK.TRANS64.TRYWAIT P0, [R3+URZ+0x228a0], R8 ;  /* 0x0228a008030075a7 */ /* 0x0010a4000800017f */
[----:B--2---:R-:W-:Y:S05]  /*1c340*/  @!P0 NANOSLEEP.SYNCS 0x989680 ;  /* 0x009896800000895d */ /* 0x004fea0003900000 */
[----:B------:R-:W2:Y:S02]  /*1c350*/  @!P0 SYNCS.PHASECHK.TRANS64 P0, [R3+URZ+0x228a0], R8 ;  /* 0x0228a008030085a7 */ /* 0x000ea4000800007f */
[----:B--2---:R-:W-:Y:S05]  /*1c360*/  @!P0 BRA `(.L_x_5351) ;  /* 0xfffffffc00f08947 */ /* 0x004fea000383ffff */
[----:B------:R-:W-:Y:S05]  /*1c370*/  BRA `(.L_x_5524) ;  /* 0xffffff8c00a87947 */ /* 0x000fea000383ffff */
.L_x_5356:
[----:B-1----:R1:W2:Y:S02]  /*1c380*/  SYNCS.PHASECHK.TRANS64.TRYWAIT P0, [R3+URZ+0x228c0], R8 ;  /* 0x0228c008030075a7 */ /* 0x0022a4000800017f */
[----:B--2---:R-:W-:Y:S05]  /*1c390*/  @!P0 NANOSLEEP.SYNCS 0x989680 ;  /* 0x009896800000895d */ /* 0x004fea0003900000 */
[----:B------:R-:W2:Y:S02]  /*1c3a0*/  @!P0 SYNCS.PHASECHK.TRANS64 P0, [R3+URZ+0x228c0], R8 ;  /* 0x0228c008030085a7 */ /* 0x000ea4000800007f */
[----:B--2---:R-:W-:Y:S05]  /*1c3b0*/  @!P0 BRA `(.L_x_5356) ;  /* 0xfffffffc00f08947 */ /* 0x004fea000383ffff */
[----:B------:R-:W-:Y:S05]  /*1c3c0*/  BRA `(.L_x_5525) ;  /* 0xffffff9000247947 */ /* 0x000fea000383ffff */
.L_x_5366:
[----:B0-----:R0:W2:Y:S02]  /*1c3d0*/  SYNCS.PHASECHK.TRANS64.TRYWAIT P1, [R8+URZ+0x228a0], R2 ;  /* 0x0228a002080075a7 */ /* 0x0010a4000802017f */
[----:B--2---:R-:W-:Y:S05]  /*1c3e0*/  @!P1 NANOSLEEP.SYNCS 0x989680 ;  /* 0x009896800000995d */ /* 0x004fea0003900000 */
[----:B------:R-:W2:Y:S02]  /*1c3f0*/  @!P1 SYNCS.PHASECHK.TRANS64 P1, [R8+URZ+0x228a0], R2 ;  /* 0x0228a002080095a7 */ /* 0x000ea4000802007f */
[----:B--2---:R-:W-:Y:S05]  /*1c400*/  @!P1 BRA `(.L_x_5366) ;  /* 0xfffffffc00f09947 */ /* 0x004fea000383ffff */
[----:B------:R-:W-:Y:S05]  /*1c410*/  BRA `(.L_x_5526) ;  /* 0xffffff9400987947 */ /* 0x000fea000383ffff */
.L_x_5371:
[----:B-1----:R1:W2:Y:S02]  /*1c420*/  SYNCS.PHASECHK.TRANS64.TRYWAIT P1, [R8+URZ+0x228c0], R2 ;  /* 0x0228c002080075a7 */ /* 0x0022a4000802017f */
[----:B--2---:R-:W-:Y:S05]  /*1c430*/  @!P1 NANOSLEEP.SYNCS 0x989680 ;  /* 0x009896800000995d */ /* 0x004fea0003900000 */
[----:B------:R-:W2:Y:S02]  /*1c440*/  @!P1 SYNCS.PHASECHK.TRANS64 P1, [R8+URZ+0x228c0], R2 ;  /* 0x0228c002080095a7 */ /* 0x000ea4000802007f */
[----:B--2---:R-:W-:Y:S05]  /*1c450*/  @!P1 BRA `(.L_x_5371) ;  /* 0xfffffffc00f09947 */ /* 0x004fea000383ffff */
[----:B------:R-:W-:Y:S05]  /*1c460*/  BRA `(.L_x_5527) ;  /* 0xffffff9800107947 */ /* 0x000fea000383ffff */
.L_x_5387:
        /* <DEDUP_REMOVED lines=11> */
.L_x_5529:
[----:B------:R-:W-:Y:S05]  /*1c520*/  BSYNC B0 ;  /* 0x0000000000007941 */ /* 0x000fea0003800000 */
.L_x_5528:
[----:B------:R-:W-:Y:S05]  /*1c530*/  BRA `(.L_x_5530) ;  /* 0xffffffa400c47947 */ /* 0x000fea000383ffff */
.L_x_5390:
[----:B0-----:R0:W1:Y:S02]  /*1c540*/  SYNCS.PHASECHK.TRANS64.TRYWAIT P0, [R32+URZ+0x22840], R0 ;  /* 0x02284000200075a7 */ /* 0x001064000800017f */
[----:B-1----:R-:W-:Y:S05]  /*1c550*/  @!P0 NANOSLEEP.SYNCS 0x989680 ;  /* 0x009896800000895d */ /* 0x002fea0003900000 */
[----:B------:R-:W1:Y:S02]  /*1c560*/  @!P0 SYNCS.PHASECHK.TRANS64 P0, [R32+URZ+0x22840], R0 ;  /* 0x02284000200085a7 */ /* 0x000e64000800007f */
[----:B-1----:R-:W-:Y:S05]  /*1c570*/  @!P0 BRA `(.L_x_5390) ;  /* 0xfffffffc00f08947 */ /* 0x002fea000383ffff */
[----:B------:R-:W-:Y:S05]  /*1c580*/  BRA `(.L_x_5531) ;  /* 0xffffffa400d87947 */ /* 0x000fea000383ffff */
.L_x_5391:
        /* <DEDUP_REMOVED lines=8> */
.L_x_5533:
[----:B------:R-:W-:Y:S05]  /*1c610*/  BSYNC B0 ;  /* 0x0000000000007941 */ /* 0x000fea0003800000 */
.L_x_5532:
        /* <DEDUP_REMOVED lines=9> */
.L_x_5534:
[----:B------:R-:W-:Y:S02]  /*1c6b0*/  IMAD.MOV.U32 R13, RZ, RZ, R4 ;  /* 0x000000ffff0d7224 */ /* 0x000fe400078e0004 */
[----:B------:R-:W-:Y:S02]  /*1c6c0*/  IMAD.MOV.U32 R12, RZ, RZ, 0x1 ;  /* 0x00000001ff0c7424 */ /* 0x000fe400078e00ff */
[----:B------:R-:W-:-:S07]  /*1c6d0*/  IMAD.MOV.U32 R3, RZ, RZ, R14 ;  /* 0x000000ffff037224 */ /* 0x000fce00078e000e */
[----:B------:R-:W-:Y:S05]  /*1c6e0*/  WARPSYNC.COLLECTIVE R15, `(.L_x_5535) ;  /* 0x000000000f087348 */ /* 0x000fea0003c00000 */
[----:B------:R0:W1:Y:S02]  /*1c6f0*/  SHFL.IDX P6, R14, R13, R12, R11 ;  /* 0x0000000c0d0e7389 */ /* 0x00006400000c000b */
[----:B01----:R-:W-:Y:S01]  /*1c700*/  ENDCOLLECTIVE ;  /* 0x000000000000791b */ /* 0x003fe20003800000 */
.L_x_5535:
        /* <DEDUP_REMOVED lines=15> */
.L_x_5536:
[----:B------:R-:W-:Y:S02]  /*1c800*/  @P0 IMAD R6, R5, 0x2, R22 ;  /* 0x0000000205060824 */ /* 0x000fe400078e0216 */
[----:B------:R-:W-:Y:S02]  /*1c810*/  IMAD.MOV.U32 R13, RZ, RZ, R4 ;  /* 0x000000ffff0d7224 */ /* 0x000fe400078e0004 */
[----:B------:R-:W-:Y:S02]  /*1c820*/  IMAD.MOV.U32 R12, RZ, RZ, 0x2 ;  /* 0x00000002ff0c7424 */ /* 0x000fe400078e00ff */
[----:B------:R-:W-:-:S07]  /*1c830*/  IMAD.MOV.U32 R3, RZ, RZ, R14 ;  /* 0x000000ffff037224 */ /* 0x000fce00078e000e */
[----:B------:R-:W-:Y:S05]  /*1c840*/  WARPSYNC.COLLECTIVE R15, `(.L_x_5537) ;  /* 0x000000000f087348 */ /* 0x000fea0003c00000 */
[----:B------:R0:W1:Y:S02]  /*1c850*/  SHFL.IDX P6, R14, R13, R12, R11 ;  /* 0x0000000c0d0e7389 */ /* 0x00006400000c000b */
[----:B01----:R-:W-:Y:S01]  /*1c860*/  ENDCOLLECTIVE ;  /* 0x000000000000791b */ /* 0x003fe20003800000 */
.L_x_5537:
        /* <DEDUP_REMOVED lines=15> */
.L_x_5538:
[----:B------:R-:W-:Y:S02]  /*1c960*/  @P0 IMAD R6, R5, 0x2, R22 ;  /* 0x0000000205060824 */ /* 0x000fe400078e0216 */
[----:B------:R-:W-:Y:S02]  /*1c970*/  IMAD.MOV.U32 R13, RZ, RZ, R4 ;  /* 0x000000ffff0d7224 */ /* 0x000fe400078e0004 */
[----:B------:R-:W-:Y:S02]  /*1c980*/  IMAD.MOV.U32 R12, RZ, RZ, 0x3 ;  /* 0x00000003ff0c7424 */ /* 0x000fe400078e00ff */
[----:B------:R-:W-:-:S07]  /*1c990*/  IMAD.MOV.U32 R3, RZ, RZ, R14 ;  /* 0x000000ffff037224 */ /* 0x000fce00078e000e */
[----:B------:R-:W-:Y:S05]  /*1c9a0*/  WARPSYNC.COLLECTIVE R15, `(.L_x_5539) ;  /* 0x000000000f087348 */ /* 0x000fea0003c00000 */
[----:B------:R0:W1:Y:S02]  /*1c9b0*/  SHFL.IDX P6, R14, R13, R12, R11 ;  /* 0x0000000c0d0e7389 */ /* 0x00006400000c000b */
[----:B01----:R-:W-:Y:S01]  /*1c9c0*/  ENDCOLLECTIVE ;  /* 0x000000000000791b */ /* 0x003fe20003800000 */
.L_x_5539:
        /* <DEDUP_REMOVED lines=15> */
.L_x_5540:
[----:B------:R-:W-:Y:S02]  /*1cac0*/  @P0 IMAD R6, R5, 0x2, R22 ;  /* 0x0000000205060824 */ /* 0x000fe400078e0216 */
[----:B------:R-:W-:Y:S02]  /*1cad0*/  IMAD.MOV.U32 R13, RZ, RZ, R4 ;  /* 0x000000ffff0d7224 */ /* 0x000fe400078e0004 */
[----:B------:R-:W-:Y:S02]  /*1cae0*/  IMAD.MOV.U32 R12, RZ, RZ, 0x4 ;  /* 0x00000004ff0c7424 */ /* 0x000fe400078e00ff */
[----:B------:R-:W-:-:S07]  /*1caf0*/  IMAD.MOV.U32 R3, RZ, RZ, R14 ;  /* 0x000000ffff037224 */ /* 0x000fce00078e000e */
[----:B------:R-:W-:Y:S05]  /*1cb00*/  WARPSYNC.COLLECTIVE R15, `(.L_x_5541) ;  /* 0x000000000f087348 */ /* 0x000fea0003c00000 */
[----:B------:R0:W1:Y:S02]  /*1cb10*/  SHFL.IDX P6, R14, R13, R12, R11 ;  /* 0x0000000c0d0e7389 */ /* 0x00006400000c000b */
[----:B01----:R-:W-:Y:S01]  /*1cb20*/  ENDCOLLECTIVE ;  /* 0x000000000000791b */ /* 0x003fe20003800000 */
.L_x_5541:
        /* <DEDUP_REMOVED lines=15> */
.L_x_5542:
[----:B------:R-:W-:Y:S02]  /*1cc20*/  @P0 IMAD R6, R5, 0x2, R22 ;  /* 0x0000000205060824 */ /* 0x000fe400078e0216 */
[----:B------:R-:W-:Y:S02]  /*1cc30*/  IMAD.MOV.U32 R13, RZ, RZ, R4 ;  /* 0x000000ffff0d7224 */ /* 0x000fe400078e0004 */
[----:B------:R-:W-:Y:S02]  /*1cc40*/  IMAD.MOV.U32 R12, RZ, RZ, 0x5 ;  /* 0x00000005ff0c7424 */ /* 0x000fe400078e00ff */
[----:B------:R-:W-:-:S07]  /*1cc50*/  IMAD.MOV.U32 R3, RZ, RZ, R14 ;  /* 0x000000ffff037224 */ /* 0x000fce00078e000e */
[----:B------:R-:W-:Y:S05]  /*1cc60*/  WARPSYNC.COLLECTIVE R15, `(.L_x_5543) ;  /* 0x000000000f087348 */ /* 0x000fea0003c00000 */
[----:B------:R0:W1:Y:S02]  /*1cc70*/  SHFL.IDX P6, R14, R13, R12, R11 ;  /* 0x0000000c0d0e7389 */ /* 0x00006400000c000b */
[----:B01----:R-:W-:Y:S01]  /*1cc80*/  ENDCOLLECTIVE ;  /* 0x000000000000791b */ /* 0x003fe20003800000 */
.L_x_5543:
        /* <DEDUP_REMOVED lines=10> */
.L_x_5544:
[----:B------:R-:W-:Y:S01]  /*1cd30*/  @!PT LDS RZ, [RZ] ;  /* 0x00000000fffff984 */ /* 0x000fe20000000800 */
[----:B------:R-:W-:Y:S01]  /*1cd40*/  @!PT LDS RZ, [RZ] ;  /* 0x00000000fffff984 */ /* 0x000fe20000000800 */
[----:B------:R-:W-:Y:S01]  /*1cd50*/  @!PT LDS RZ, [RZ] ;  /* 0x00000000fffff984 */ /* 0x000fe20000000800 */
[----:B------:R1:W-:Y:S01]  /*1cd60*/  @P0 LDGSTS.E.BYPASS.LTC128B.128 [R6+0x1e400], desc[UR40][R2.64], !P2 ;  /* 0x1e40000002060fae */ /* 0x0003e2000d101d68 */
[----:B------:R-:W-:Y:S01]  /*1cd70*/  IMAD.MOV.U32 R0, RZ, RZ, R14 ;  /* 0x000000ffff007224 */ /* 0x000fe200078e000e */
[----:B------:R-:W-:Y:S06]  /*1cd80*/  BRA `(.L_x_5545) ;  /* 0xffffffa400407947 */ /* 0x000fec000383ffff */
.L_x_5396:
[----:B------:R-:W-:Y:S02]  /*1cd90*/  IMAD.MOV.U32 R13, RZ, RZ, R4 ;  /* 0x000000ffff0d7224 */ /* 0x000fe400078e0004 */
[----:B------:R-:W-:Y:S02]  /*1cda0*/  IMAD.MOV.U32 R12, RZ, RZ, RZ ;  /* 0x000000ffff0c7224 */ /* 0x000fe400078e00ff */
[----:B------:R-:W-:Y:S02]  /*1cdb0*/  IMAD.MOV.U32 R11, RZ, RZ, 0x181f ;  /* 0x0000181fff0b7424 */ /* 0x000fe400078e00ff */
[----:B------:R-:W-:Y:S02]  /*1cdc0*/  IMAD.MOV.U32 R15, RZ, RZ, -0x1 ;  /* 0xffffffffff0f7424 */ /* 0x000fe400078e00ff */
[----:B-----5:R-:W-:Y:S02]  /*1cdd0*/  IMAD R5, R20, R7, RZ ;  /* 0x0000000714057224 */ /* 0x020fe400078e02ff */
[----:B------:R-:W-:-:S07]  /*1cde0*/  IMAD R17, R17, 0x80, R10 ;  /* 0x0000008011117824 */ /* 0x000fce00078e020a */
[----:B-1----:R-:W-:Y:S05]  /*1cdf0*/  WARPSYNC.COLLECTIVE R15, `(.L_x_5546) ;  /* 0x000000000f087348 */ /* 0x002fea0003c00000 */
[----:B------:R0:W2:Y:S02]  /*1ce00*/  SHFL.IDX P6, R14, R13, R12, R11 ;  /* 0x0000000c0d0e7389 */ /* 0x0000a400000c000b */
[----:B012---:R-:W-:Y:S01]  /*1ce10*/  ENDCOLLECTIVE ;  /* 0x000000000000791b */ /* 0x007fe20003800000 */
.L_x_5546:
[C---:B------:R-:W-:Y:S01]  /*1ce20*/  VIADD R6, R17.reuse, 0x10 ;  /* 0x0000001011067836 */ /* 0x040fe20000000000 */
[----:B------:R-:W-:Y:S01]  /*1ce30*/  ISETP.GE.AND P0, PT, R17, R5, PT ;  /* 0x000000051100720c */ /* 0x000fe20003f06270 */
[----:B------:R-:W-:Y:S02]  /*1ce40*/  IMAD.MOV.U32 R13, RZ, RZ, R0 ;  /* 0x000000ffff0d7224 */ /* 0x000fe400078e0000 */
[----:B------:R-:W-:-:S10]  /*1ce50*/  IMAD.MOV.U32 R2, RZ, RZ, R14 ;  /* 0x000000ffff027224 */ /* 0x000fd400078e000e */
[----:B------:R-:W-:Y:S05]  /*1ce60*/  WARPSYNC.COLLECTIVE R15, `(.L_x_5547) ;  /* 0x000000000f087348 */ /* 0x000fea0003c00000 */
[----:B------:R0:W1:Y:S02]  /*1ce70*/  SHFL.IDX P6, R14, R13, R12, R11 ;  /* 0x0000000c0d0e7389 */ /* 0x00006400000c000b */
[----:B01----:R-:W-:Y:S01]  /*1ce80*/  ENDCOLLECTIVE ;  /* 0x000000000000791b */ /* 0x003fe20003800000 */
.L_x_5547:
[----:B------:R-:W-:Y:S02]  /*1ce90*/  IMAD.MOV.U32 R13, RZ, RZ, R4 ;  /* 0x000000ffff0d7224 */ /* 0x000fe400078e0004 */
[----:B------:R-:W-:Y:S02]  /*1cea0*/  IMAD.MOV.U32 R12, RZ, RZ, 0x1 ;  /* 0x00000001ff0c7424 */ /* 0x000fe400078e00ff */
[----:B------:R-:W-:-:S07]  /*1ceb0*/  IMAD.MOV.U32 R3, RZ, RZ, R14 ;  /* 0x000000ffff037224 */ /* 0x000fce00078e000e */
[----:B------:R-:W-:Y:S05]  /*1cec0*/  WARPSYNC.COLLECTIVE R15, `(.L_x_5548) ;  /* 0x000000000f087348 */ /* 0x000fea0003c00000 */
[----:B------:R0:W1:Y:S02]  /*1ced0*/  SHFL.IDX P6, R14, R13, R12, R11 ;  /* 0x0000000c0d0e7389 */ /* 0x00006400000c000b */
[----:B01----:R-:W-:Y:S01]  /*1cee0*/  ENDCOLLECTIVE ;  /* 0x000000000000791b */ /* 0x003fe20003800000 */
.L_x_5548:
        /* <DEDUP_REMOVED lines=15> */
.L_x_5549:
[----:B------:R-:W-:Y:S02]  /*1cfe0*/  IMAD.MOV.U32 R13, RZ, RZ, R4 ;  /* 0x000000ffff0d7224 */ /* 0x000fe400078e0004 */
[----:B------:R-:W-:Y:S02]  /*1cff0*/  IMAD.MOV.U32 R12, RZ, RZ, 0x2 ;  /* 0x00000002ff0c7424 */ /* 0x000fe400078e00ff */
[----:B------:R-:W-:-:S07]  /*1d000*/  IMAD.MOV.U32 R3, RZ, RZ, R14 ;  /* 0x000000ffff037224 */ /* 0x000fce00078e000e */
[----:B------:R-:W-:Y:S05]  /*1d010*/  WARPSYNC.COLLECTIVE R15, `(.L_x_5550) ;  /* 0x000000000f087348 */ /* 0x000fea0003c00000 */
[----:B------:R0:W1:Y:S02]  /*1d020*/  SHFL.IDX P6, R14, R13, R12, R11 ;  /* 0x0000000c0d0e7389 */ /* 0x00006400000c000b */
[----:B01----:R-:W-:Y:S01]  /*1d030*/  ENDCOLLECTIVE ;  /* 0x000000000000791b */ /* 0x003fe20003800000 */
.L_x_5550:
        /* <DEDUP_REMOVED lines=16> */
.L_x_5551:
[----:B------:R-:W-:Y:S02]  /*1d140*/  IMAD.MOV.U32 R13, RZ, RZ, R4 ;  /* 0x000000ffff0d7224 */ /* 0x000fe400078e0004 */
[----:B------:R-:W-:Y:S02]  /*1d150*/  IMAD.MOV.U32 R12, RZ, RZ, 0x3 ;  /* 0x00000003ff0c7424 */ /* 0x000fe400078e00ff */
[----:B------:R-:W-:-:S07]  /*1d160*/  IMAD.MOV.U32 R3, RZ, RZ, R14 ;  /* 0x000000ffff037224 */ /* 0x000fce00078e000e */
[----:B------:R-:W-:Y:S05]  /*1d170*/  WARPSYNC.COLLECTIVE R15, `(.L_x_5552) ;  /* 0x000000000f087348 */ /* 0x000fea0003c00000 */
[----:B------:R0:W1:Y:S02]  /*1d180*/  SHFL.IDX P6, R14, R13, R12, R11 ;  /* 0x0000000c0d0e7389 */ /* 0x00006400000c000b */
[----:B01----:R-:W-:Y:S01]  /*1d190*/  ENDCOLLECTIVE ;  /* 0x000000000000791b */ /* 0x003fe20003800000 */
.L_x_5552:
        /* <DEDUP_REMOVED lines=16> */
.L_x_5553:
[----:B------:R-:W-:Y:S02]  /*1d2a0*/  IMAD.MOV.U32 R13, RZ, RZ, R4 ;  /* 0x000000ffff0d7224 */ /* 0x000fe400078e0004 */
[----:B------:R-:W-:Y:S02]  /*1d2b0*/  IMAD.MOV.U32 R12, RZ, RZ, 0x4 ;  /* 0x00000004ff0c7424 */ /* 0x000fe400078e00ff */
[----:B------:R-:W-:-:S07]  /*1d2c0*/  IMAD.MOV.U32 R3, RZ, RZ, R14 ;  /* 0x000000ffff037224 */ /* 0x000fce00078e000e */
[----:B------:R-:W-:Y:S05]  /*1d2d0*/  WARPSYNC.COLLECTIVE R15, `(.L_x_5554) ;  /* 0x000000000f087348 */ /* 0x000fea0003c00000 */
[----:B------:R0:W1:Y:S02]  /*1d2e0*/  SHFL.IDX P6, R14, R13, R12, R11 ;  /* 0x0000000c0d0e7389 */ /* 0x00006400000c000b */
[----:B01----:R-:W-:Y:S01]  /*1d2f0*/  ENDCOLLECTIVE ;  /* 0x000000000000791b */ /* 0x003fe20003800000 */
.L_x_5554:
        /* <DEDUP_REMOVED lines=16> */
.L_x_5555:
[----:B------:R-:W-:Y:S02]  /*1d400*/  IMAD.MOV.U32 R13, RZ, RZ, R4 ;  /* 0x000000ffff0d7224 */ /* 0x000fe400078e0004 */
[----:B------:R-:W-:Y:S02]  /*1d410*/  IMAD.MOV.U32 R12, RZ, RZ, 0x5 ;  /* 0x00000005ff0c7424 */ /* 0x000fe400078e00ff */
[----:B------:R-:W-:-:S07]  /*1d420*/  IMAD.MOV.U32 R3, RZ, RZ, R14 ;  /* 0x000000ffff037224 */ /* 0x000fce00078e000e */
[----:B------:R-:W-:Y:S05]  /*1d430*/  WARPSYNC.COLLECTIVE R15, `(.L_x_5556) ;  /* 0x000000000f087348 */ /* 0x000fea0003c00000 */
[----:B------:R0:W1:Y:S02]  /*1d440*/  SHFL.IDX P6, R14, R13, R12, R11 ;  /* 0x0000000c0d0e7389 */ /* 0x00006400000c000b */
[----:B01----:R-:W-:Y:S01]  /*1d450*/  ENDCOLLECTIVE ;  /* 0x000000000000791b */ /* 0x003fe20003800000 */
.L_x_5556:
        /* <DEDUP_REMOVED lines=16> */
.L_x_5557:
[----:B------:R-:W-:Y:S02]  /*1d560*/  IMAD.MOV.U32 R13, RZ, RZ, R4 ;  /* 0x000000ffff0d7224 */ /* 0x000fe400078e0004 */
[----:B------:R-:W-:Y:S02]  /*1d570*/  IMAD.MOV.U32 R12, RZ, RZ, 0x6 ;  /* 0x00000006ff0c7424 */ /* 0x000fe400078e00ff */
[----:B------:R-:W-:-:S07]  /*1d580*/  IMAD.MOV.U32 R3, RZ, RZ, R14 ;  /* 0x000000ffff037224 */ /* 0x000fce00078e000e */
[----:B------:R-:W-:Y:S05]  /*1d590*/  WARPSYNC.COLLECTIVE R15, `(.L_x_5558) ;  /* 0x000000000f087348 */ /* 0x000fea0003c00000 */
[----:B------:R0:W1:Y:S02]  /*1d5a0*/  SHFL.IDX P6, R14, R13, R12, R11 ;  /* 0x0000000c0d0e7389 */ /* 0x00006400000c000b */
[----:B01----:R-:W-:Y:S01]  /*1d5b0*/  ENDCOLLECTIVE ;  /* 0x000000000000791b */ /* 0x003fe20003800000 */
.L_x_5558:
        /* <DEDUP_REMOVED lines=16> */
.L_x_5559:
[----:B------:R-:W-:Y:S02]  /*1d6c0*/  IMAD.MOV.U32 R13, RZ, RZ, R4 ;  /* 0x000000ffff0d7224 */ /* 0x000fe400078e0004 */
[----:B------:R-:W-:Y:S02]  /*1d6d0*/  IMAD.MOV.U32 R12, RZ, RZ, 0x7 ;  /* 0x00000007ff0c7424 */ /* 0x000fe400078e00ff */
[----:B------:R-:W-:-:S07]  /*1d6e0*/  IMAD.MOV.U32 R3, RZ, RZ, R14 ;  /* 0x000000ffff037224 */ /* 0x000fce00078e000e */
[----:B------:R-:W-:Y:S05]  /*1d6f0*/  WARPSYNC.COLLECTIVE R15, `(.L_x_5560) ;  /* 0x000000000f087348 */ /* 0x000fea0003c00000 */
[----:B------:R0:W1:Y:S02]  /*1d700*/  SHFL.IDX P6, R14, R13, R12, R11 ;  /* 0x0000000c0d0e7389 */ /* 0x00006400000c000b */
[----:B01----:R-:W-:Y:S01]  /*1d710*/  ENDCOLLECTIVE ;  /* 0x000000000000791b */ /* 0x003fe20003800000 */
.L_x_5560:
        /* <DEDUP_REMOVED lines=10> */
.L_x_5561:
[----:B------:R-:W-:Y:S01]  /*1d7c0*/  @!PT LDS RZ, [RZ] ;  /* 0x00000000fffff984 */ /* 0x000fe20000000800 */
[----:B------:R-:W-:Y:S01]  /*1d7d0*/  @!PT LDS RZ, [RZ] ;  /* 0x00000000fffff984 */ /* 0x000fe20000000800 */
[----:B------:R-:W-:Y:S01]  /*1d7e0*/  @!PT LDS RZ, [RZ] ;  /* 0x00000000fffff984 */ /* 0x000fe20000000800 */
[----:B------:R0:W-:Y:S01]  /*1d7f0*/  @!P0 LDGSTS.E.BYPASS.LTC128B.128 [R8+0x1b400], desc[UR40][R2.64], !P1 ;  /* 0x1b40000002088fae */ /* 0x0001e2000c901d68 */
[----:B------:R-:W-:Y:S01]  /*1d800*/  IMAD.MOV.U32 R0, RZ, RZ, R14 ;  /* 0x000000ffff007224 */ /* 0x000fe200078e000e */
[----:B------:R-:W-:Y:S06]  /*1d810*/  BRA `(.L_x_5562) ;  /* 0xffffffa400c47947 */ /* 0x000fec000383ffff */
.L_x_5399:
[----:B0-----:R0:W2:Y:S02]  /*1d820*/  SYNCS.PHASECHK.TRANS64.TRYWAIT P0, [R22+URZ+0x22820], R3 ;  /* 0x02282003160075a7 */ /* 0x0010a4000800017f */
[----:B--2---:R-:W-:Y:S05]  /*1d830*/  @!P0 NANOSLEEP.SYNCS 0x989680 ;  /* 0x009896800000895d */ /* 0x004fea0003900000 */
[----:B------:R-:W2:Y:S02]  /*1d840*/  @!P0 SYNCS.PHASECHK.TRANS64 P0, [R22+URZ+0x22820], R3 ;  /* 0x02282003160085a7 */ /* 0x000ea4000800007f */
[----:B--2---:R-:W-:Y:S05]  /*1d850*/  @!P0 BRA `(.L_x_5399) ;  /* 0xfffffffc00f08947 */ /* 0x004fea000383ffff */
[----:B------:R-:W-:Y:S05]  /*1d860*/  BRA `(.L_x_5563) ;  /* 0xffffffa800207947 */ /* 0x000fea000383ffff */
.L_x_5402:
[----:B0-----:R0:W2:Y:S02]  /*1d870*/  SYNCS.PHASECHK.TRANS64.TRYWAIT P0, [R32+URZ+0x22860], R3 ;  /* 0x02286003200075a7 */ /* 0x0010a4000800017f */
[----:B--2---:R-:W-:Y:S05]  /*1d880*/  @!P0 NANOSLEEP.SYNCS 0x989680 ;  /* 0x009896800000895d */ /* 0x004fea0003900000 */
[----:B------:R-:W2:Y:S02]  /*1d890*/  @!P0 SYNCS.PHASECHK.TRANS64 P0, [R32+URZ+0x22860], R3 ;  /* 0x02286003200085a7 */ /* 0x000ea4000800007f */
[----:B--2---:R-:W-:Y:S05]  /*1d8a0*/  @!P0 BRA `(.L_x_5402) ;  /* 0xfffffffc00f08947 */ /* 0x004fea000383ffff */
[----:B------:R-:W-:Y:S05]  /*1d8b0*/  BRA `(.L_x_5564) ;  /* 0xffffffa800307947 */ /* 0x000fea000383ffff */
.L_x_5403:
        /* <DEDUP_REMOVED lines=8> */
.L_x_5566:
[----:B------:R-:W-:Y:S05]  /*1d940*/  BSYNC B0 ;  /* 0x0000000000007941 */ /* 0x000fea0003800000 */
.L_x_5565:
        /* <DEDUP_REMOVED lines=13> */
.L_x_5567:
        /* <DEDUP_REMOVED lines=11> */
.L_x_5568:
        /* <DEDUP_REMOVED lines=17> */
.L_x_5569:
[----:B------:R-:W-:Y:S02]  /*1dbe0*/  IMAD.MOV.U32 R13, RZ, RZ, R6 ;  /* 0x000000ffff0d7224 */ /* 0x000fe400078e0006 */
[----:B------:R-:W-:Y:S01]  /*1dbf0*/  IMAD.MOV.U32 R12, RZ, RZ, 0x2 ;  /* 0x00000002ff0c7424 */ /* 0x000fe200078e00ff */
[----:B------:R-:W-:-:S13]  /*1dc00*/  IADD3 R2, P4, R14, R0, RZ ;  /* 0x000000000e027210 */ /* 0x000fda0007f9e0ff */
[----:B------:R-:W-:Y:S05]  /*1dc10*/  WARPSYNC.COLLECTIVE R15, `(.L_x_5570) ;  /* 0x000000000f087348 */ /* 0x000fea0003c00000 */
[----:B------:R0:W1:Y:S02]  /*1dc20*/  SHFL.IDX P6, R14, R13, R12, R11 ;  /* 0x0000000c0d0e7389 */ /* 0x00006400000c000b */
[----:B01----:R-:W-:Y:S01]  /*1dc30*/  ENDCOLLECTIVE ;  /* 0x000000000000791b */ /* 0x003fe20003800000 */
.L_x_5570:
        /* <DEDUP_REMOVED lines=17> */
.L_x_5571:
[----:B------:R-:W-:Y:S02]  /*1dd50*/  IMAD.MOV.U32 R13, RZ, RZ, R6 ;  /* 0x000000ffff0d7224 */ /* 0x000fe400078e0006 */
[----:B------:R-:W-:Y:S01]  /*1dd60*/  IMAD.MOV.U32 R12, RZ, RZ, 0x3 ;  /* 0x00000003ff0c7424 */ /* 0x000fe200078e00ff */
[----:B------:R-:W-:-:S13]  /*1dd70*/  IADD3 R2, P4, R14, R0, RZ ;  /* 0x000000000e027210 */ /* 0x000fda0007f9e0ff */
[----:B------:R-:W-:Y:S05]  /*1dd80*/  WARPSYNC.COLLECTIVE R15, `(.L_x_5572) ;  /* 0x000000000f087348 */ /* 0x000fea0003c00000 */
[----:B------:R0:W1:Y:S02]  /*1dd90*/  SHFL.IDX P6, R14, R13, R12, R11 ;  /* 0x0000000c0d0e7389 */ /* 0x00006400000c000b */
[----:B01----:R-:W-:Y:S01]  /*1dda0*/  ENDCOLLECTIVE ;  /* 0x000000000000791b */ /* 0x003fe20003800000 */
.L_x_5572:
        /* <DEDUP_REMOVED lines=17> */
.L_x_5573:
[----:B------:R-:W-:Y:S02]  /*1dec0*/  IMAD.MOV.U32 R13, RZ, RZ, R6 ;  /* 0x000000ffff0d7224 */ /* 0x000fe400078e0006 */
[----:B------:R-:W-:Y:S01]  /*1ded0*/  IMAD.MOV.U32 R12, RZ, RZ, 0x4 ;  /* 0x00000004ff0c7424 */ /* 0x000fe200078e00ff */
[----:B------:R-:W-:-:S13]  /*1dee0*/  IADD3 R2, P4, R14, R0, RZ ;  /* 0x000000000e027210 */ /* 0x000fda0007f9e0ff */
[----:B------:R-:W-:Y:S05]  /*1def0*/  WARPSYNC.COLLECTIVE R15, `(.L_x_5574) ;  /* 0x000000000f087348 */ /* 0x000fea0003c00000 */
[----:B------:R0:W1:Y:S02]  /*1df00*/  SHFL.IDX P6, R14, R13, R12, R11 ;  /* 0x0000000c0d0e7389 */ /* 0x00006400000c000b */
[----:B01----:R-:W-:Y:S01]  /*1df10*/  ENDCOLLECTIVE ;  /* 0x000000000000791b */ /* 0x003fe20003800000 */
.L_x_5574:
        /* <DEDUP_REMOVED lines=17> */
.L_x_5575:
[----:B------:R-:W-:Y:S02]  /*1e030*/  IMAD.MOV.U32 R13, RZ, RZ, R6 ;  /* 0x000000ffff0d7224 */ /* 0x000fe400078e0006 */
[----:B------:R-:W-:Y:S01]  /*1e040*/  IMAD.MOV.U32 R12, RZ, RZ, 0x5 ;  /* 0x00000005ff0c7424 */ /* 0x000fe200078e00ff */
[----:B------:R-:W-:-:S13]  /*1e050*/  IADD3 R2, P4, R14, R0, RZ ;  /* 0x000000000e027210 */ /* 0x000fda0007f9e0ff */
[----:B------:R-:W-:Y:S05]  /*1e060*/  WARPSYNC.COLLECTIVE R15, `(.L_x_5576) ;  /* 0x000000000f087348 */ /* 0x000fea0003c00000 */
[----:B------:R0:W1:Y:S02]  /*1e070*/  SHFL.IDX P6, R14, R13, R12, R11 ;  /* 0x0000000c0d0e7389 */ /* 0x00006400000c000b */
[----:B01----:R-:W-:Y:S01]  /*1e080*/  ENDCOLLECTIVE ;  /* 0x000000000000791b */ /* 0x003fe20003800000 */
.L_x_5576:
        /* <DEDUP_REMOVED lines=12> */
.L_x_5577:
        /* <DEDUP_REMOVED lines=9> */
.L_x_5410:
[----:B0-----:R0:W1:Y:S02]  /*1e1e0*/  SYNCS.PHASECHK.TRANS64.TRYWAIT P0, [R4+URZ+0x22840], R21 ;  /* 0x02284015040075a7 */ /* 0x001064000800017f */
[----:B-1----:R-:W-:Y:S05]  /*1e1f0*/  @!P0 NANOSLEEP.SYNCS 0x989680 ;  /* 0x009896800000895d */ /* 0x002fea0003900000 */
[----:B------:R-:W1:Y:S02]  /*1e200*/  @!P0 SYNCS.PHASECHK.TRANS64 P0, [R4+URZ+0x22840], R21 ;  /* 0x02284015040085a7 */ /* 0x000e64000800007f */
[----:B-1----:R-:W-:Y:S05]  /*1e210*/  @!P0 BRA `(.L_x_5410) ;  /* 0xfffffffc00f08947 */ /* 0x002fea000383ffff */
[----:B------:R-:W-:Y:S05]  /*1e220*/  BRA `(.L_x_5579) ;  /* 0xffffffa800987947 */ /* 0x000fea000383ffff */
.L_x_5411:
[----:B------:R-:W-:Y:S01]  /*1e230*/  BSSY B1, `(.L_x_5580) ;  /* 0x0000008000017945 */ /* 0x000fe20003800000 */
[----:B------:R-:W-:Y:S01]  /*1e240*/  MOV R13, R9 ;  /* 0x00000009000d7202 */ /* 0x000fe20000000f00 */
[----:B------:R-:W-:Y:S02]  /*1e250*/  IMAD.MOV.U32 R12, RZ, RZ, RZ ;  /* 0x000000ffff0c7224 */ /* 0x000fe400078e00ff */
[----:B------:R-:W-:Y:S02]  /*1e260*/  IMAD.MOV.U32 R11, RZ, RZ, 0x181f ;  /* 0x0000181fff0b7424 */ /* 0x000fe400078e00ff */
[----:B------:R-:W-:-:S07]  /*1e270*/  IMAD.MOV.U32 R15, RZ, RZ, -0x1 ;  /* 0xffffffffff0f7424 */ /* 0x000fce00078e00ff */
[----:B0-----:R-:W-:Y:S05]  /*1e280*/  WARPSYNC.COLLECTIVE R15, `(.L_x_5581) ;  /* 0x000000000f087348 */ /* 0x001fea0003c00000 */
[----:B------:R1:W2:Y:S02]  /*1e290*/  SHFL.IDX P6, R14, R13, R12, R11 ;  /* 0x0000000c0d0e7389 */ /* 0x0002a400000c000b */
[----:B012---:R-:W-:Y:S01]  /*1e2a0*/  ENDCOLLECTIVE ;  /* 0x000000000000791b */ /* 0x007fe20003800000 */
.L_x_5581:
[----:B------:R-:W-:Y:S05]  /*1e2b0*/  BSYNC B1 ;  /* 0x0000000000017941 */ /* 0x000fea0003800000 */
.L_x_5580:
        /* <DEDUP_REMOVED lines=9> */
.L_x_5582:
[----:B------:R-:W-:Y:S02]  /*1e350*/  IMAD.MOV.U32 R13, RZ, RZ, R9 ;  /* 0x000000ffff0d7224 */ /* 0x000fe400078e0009 */
[----:B------:R-:W-:Y:S02]  /*1e360*/  IMAD.MOV.U32 R12, RZ, RZ, 0x1 ;  /* 0x00000001ff0c7424 */ /* 0x000fe400078e00ff */
[----:B------:R-:W-:-:S07]  /*1e370*/  IMAD.MOV.U32 R2, RZ, RZ, R14 ;  /* 0x000000ffff027224 */ /* 0x000fce00078e000e */
[----:B------:R-:W-:Y:S05]  /*1e380*/  WARPSYNC.COLLECTIVE R15, `(.L_x_5583) ;  /* 0x000000000f087348 */ /* 0x000fea0003c00000 */
[----:B------:R0:W1:Y:S02]  /*1e390*/  SHFL.IDX P6, R14, R13, R12, R11 ;  /* 0x0000000c0d0e7389 */ /* 0x00006400000c000b */
[----:B01----:R-:W-:Y:S01]  /*1e3a0*/  ENDCOLLECTIVE ;  /* 0x000000000000791b */ /* 0x003fe20003800000 */
.L_x_5583:
        /* <DEDUP_REMOVED lines=11> */
.L_x_5584:
[----:B------:R-:W-:Y:S02]  /*1e460*/  IMAD.MOV.U32 R13, RZ, RZ, R9 ;  /* 0x000000ffff0d7224 */ /* 0x000fe400078e0009 */
[----:B------:R-:W-:Y:S02]  /*1e470*/  IMAD.MOV.U32 R12, RZ, RZ, 0x2 ;  /* 0x00000002ff0c7424 */ /* 0x000fe400078e00ff */
[----:B------:R-:W-:-:S07]  /*1e480*/  IMAD.MOV.U32 R2, RZ, RZ, R14 ;  /* 0x000000ffff027224 */ /* 0x000fce00078e000e */
[----:B------:R-:W-:Y:S05]  /*1e490*/  WARPSYNC.COLLECTIVE R15, `(.L_x_5585) ;  /* 0x000000000f087348 */ /* 0x000fea0003c00000 */
[----:B------:R0:W1:Y:S02]  /*1e4a0*/  SHFL.IDX P6, R14, R13, R12, R11 ;  /* 0x0000000c0d0e7389 */ /* 0x00006400000c000b */
[----:B01----:R-:W-:Y:S01]  /*1e4b0*/  ENDCOLLECTIVE ;  /* 0x000000000000791b */ /* 0x003fe20003800000 */
.L_x_5585:
        /* <DEDUP_REMOVED lines=11> */
.L_x_5586:
[----:B------:R-:W-:Y:S02]  /*1e570*/  IMAD.MOV.U32 R13, RZ, RZ, R9 ;  /* 0x000000ffff0d7224 */ /* 0x000fe400078e0009 */
[----:B------:R-:W-:Y:S02]  /*1e580*/  IMAD.MOV.U32 R12, RZ, RZ, 0x3 ;  /* 0x00000003ff0c7424 */ /* 0x000fe400078e00ff */
[----:B------:R-:W-:-:S07]  /*1e590*/  IMAD.MOV.U32 R2, RZ, RZ, R14 ;  /* 0x000000ffff027224 */ /* 0x000fce00078e000e */
[----:B------:R-:W-:Y:S05]  /*1e5a0*/  WARPSYNC.COLLECTIVE R15, `(.L_x_5587) ;  /* 0x000000000f087348 */ /* 0x000fea0003c00000 */
[----:B------:R0:W1:Y:S02]  /*1e5b0*/  SHFL.IDX P6, R14, R13, R12, R11 ;  /* 0x0000000c0d0e7389 */ /* 0x00006400000c000b */
[----:B01----:R-:W-:Y:S01]  /*1e5c0*/  ENDCOLLECTIVE ;  /* 0x000000000000791b */ /* 0x003fe20003800000 */
.L_x_5587:
        /* <DEDUP_REMOVED lines=11> */
.L_x_5588:
[----:B------:R-:W-:Y:S02]  /*1e680*/  IMAD.MOV.U32 R13, RZ, RZ, R9 ;  /* 0x000000ffff0d7224 */ /* 0x000fe400078e0009 */
[----:B------:R-:W-:Y:S02]  /*1e690*/  IMAD.MOV.U32 R12, RZ, RZ, 0x4 ;  /* 0x00000004ff0c7424 */ /* 0x000fe400078e00ff */
[----:B------:R-:W-:-:S07]  /*1e6a0*/  IMAD.MOV.U32 R2, RZ, RZ, R14 ;  /* 0x000000ffff027224 */ /* 0x000fce00078e000e */
[----:B------:R-:W-:Y:S05]  /*1e6b0*/  WARPSYNC.COLLECTIVE R15, `(.L_x_5589) ;  /* 0x000000000f087348 */ /* 0x000fea0003c00000 */
[----:B------:R0:W1:Y:S02]  /*1e6c0*/  SHFL.IDX P6, R14, R13, R12, R11 ;  /* 0x0000000c0d0e7389 */ /* 0x00006400000c000b */
[----:B01----:R-:W-:Y:S01]  /*1e6d0*/  ENDCOLLECTIVE ;  /* 0x000000000000791b */ /* 0x003fe20003800000 */
.L_x_5589:
        /* <DEDUP_REMOVED lines=11> */
.L_x_5590:
[----:B------:R-:W-:Y:S02]  /*1e790*/  IMAD.MOV.U32 R13, RZ, RZ, R9 ;  /* 0x000000ffff0d7224 */ /* 0x000fe400078e0009 */
[----:B------:R-:W-:Y:S02]  /*1e7a0*/  IMAD.MOV.U32 R12, RZ, RZ, 0x5 ;  /* 0x00000005ff0c7424 */ /* 0x000fe400078e00ff */
[----:B------:R-:W-:-:S07]  /*1e7b0*/  IMAD.MOV.U32 R2, RZ, RZ, R14 ;  /* 0x000000ffff027224 */ /* 0x000fce00078e000e */
[----:B------:R-:W-:Y:S05]  /*1e7c0*/  WARPSYNC.COLLECTIVE R15, `(.L_x_5591) ;  /* 0x000000000f087348 */ /* 0x000fea0003c00000 */
[----:B------:R0:W1:Y:S02]  /*1e7d0*/  SHFL.IDX P6, R14, R13, R12, R11 ;  /* 0x0000000c0d0e7389 */ /* 0x00006400000c000b */
[----:B01----:R-:W-:Y:S01]  /*1e7e0*/  ENDCOLLECTIVE ;  /* 0x000000000000791b */ /* 0x003fe20003800000 */
.L_x_5591:
        /* <DEDUP_REMOVED lines=11> */
.L_x_5592:
[----:B------:R-:W-:Y:S01]  /*1e8a0*/  IMAD.MOV.U32 R2, RZ, RZ, R14 ;  /* 0x000000ffff027224 */ /* 0x000fe200078e000e */
[----:B------:R-:W-:Y:S06]  /*1e8b0*/  BRA `(.L_x_5593) ;  /* 0xffffffa400c87947 */ /* 0x000fec000383ffff */
.L_x_5416:
[----:B---3--:R3:W4:Y:S02]  /*1e8c0*/  SYNCS.PHASECHK.TRANS64.TRYWAIT P0, [R4+URZ+0x22860], R21 ;  /* 0x02286015040075a7 */ /* 0x008724000800017f */
[----:B----4-:R-:W-:Y:S05]  /*1e8d0*/  @!P0 NANOSLEEP.SYNCS 0x989680 ;  /* 0x009896800000895d */ /* 0x010fea0003900000 */
[----:B------:R-:W4:Y:S02]  /*1e8e0*/  @!P0 SYNCS.PHASECHK.TRANS64 P0, [R4+URZ+0x22860], R21 ;  /* 0x02286015040085a7 */ /* 0x000f24000800007f */
[----:B----4-:R-:W-:Y:S05]  /*1e8f0*/  @!P0 BRA `(.L_x_5416) ;  /* 0xfffffffc00f08947 */ /* 0x010fea000383ffff */
[----:B------:R-:W-:Y:S05]  /*1e900*/  BRA `(.L_x_5594) ;  /* 0xffffffa800187947 */ /* 0x000fea000383ffff */
.L_x_5417:
        /* <DEDUP_REMOVED lines=8> */
.L_x_5596:
[----:B------:R-:W-:Y:S05]  /*1e990*/  BSYNC B1 ;  /* 0x0000000000017941 */ /* 0x000fea0003800000 */
.L_x_5595:
        /* <DEDUP_REMOVED lines=9> */
.L_x_5597:
[----:B------:R-:W-:Y:S02]  /*1ea30*/  IMAD.MOV.U32 R13, RZ, RZ, R7 ;  /* 0x000000ffff0d7224 */ /* 0x000fe400078e0007 */
[----:B------:R-:W-:Y:S01]  /*1ea40*/  IMAD.MOV.U32 R12, RZ, RZ, 0x1 ;  /* 0x00000001ff0c7424 */ /* 0x000fe200078e00ff */
[----:B------:R-:W-:-:S13]  /*1ea50*/  IADD3 R2, P0, R14, R0, RZ ;  /* 0x000000000e027210 */ /* 0x000fda0007f1e0ff */
[----:B------:R-:W-:Y:S05]  /*1ea60*/  WARPSYNC.COLLECTIVE R15, `(.L_x_5598) ;  /* 0x000000000f087348 */ /* 0x000fea0003c00000 */
[----:B------:R0:W1:Y:S02]  /*1ea70*/  SHFL.IDX P6, R14, R13, R12, R11 ;  /* 0x0000000c0d0e7389 */ /* 0x00006400000c000b */
[----:B01----:R-:W-:Y:S01]  /*1ea80*/  ENDCOLLECTIVE ;  /* 0x000000000000791b */ /* 0x003fe20003800000 */
.L_x_5598:
        /* <DEDUP_REMOVED lines=13> */
.L_x_5599:
[----:B------:R-:W-:Y:S02]  /*1eb60*/  IMAD.MOV.U32 R13, RZ, RZ, R7 ;  /* 0x000000ffff0d7224 */ /* 0x000fe400078e0007 */
[----:B------:R-:W-:Y:S01]  /*1eb70*/  IMAD.MOV.U32 R12, RZ, RZ, 0x2 ;  /* 0x00000002ff0c7424 */ /* 0x000fe200078e00ff */
[----:B------:R-:W-:-:S13]  /*1eb80*/  IADD3 R2, P0, R14, R0, RZ ;  /* 0x000000000e027210 */ /* 0x000fda0007f1e0ff */
[----:B------:R-:W-:Y:S05]  /*1eb90*/  WARPSYNC.COLLECTIVE R15, `(.L_x_5600) ;  /* 0x000000000f087348 */ /* 0x000fea0003c00000 */
[----:B------:R0:W1:Y:S02]  /*1eba0*/  SHFL.IDX P6, R14, R13, R12, R11 ;  /* 0x0000000c0d0e7389 */ /* 0x00006400000c000b */
[----:B01----:R-:W-:Y:S01]  /*1ebb0*/  ENDCOLLECTIVE ;  /* 0x000000000000791b */ /* 0x003fe20003800000 */
.L_x_5600:
        /* <DEDUP_REMOVED lines=13> */
.L_x_5601:
[----:B------:R-:W-:Y:S02]  /*1ec90*/  IMAD.MOV.U32 R13, RZ, RZ, R7 ;  /* 0x000000ffff0d7224 */ /* 0x000fe400078e0007 */
[----:B------:R-:W-:Y:S01]  /*1eca0*/  IMAD.MOV.U32 R12, RZ, RZ, 0x3 ;  /* 0x00000003ff0c7424 */ /* 0x000fe200078e00ff */
[----:B------:R-:W-:-:S13]  /*1ecb0*/  IADD3 R2, P0, R14, R0, RZ ;  /* 0x000000000e027210 */ /* 0x000fda0007f1e0ff */
[----:B------:R-:W-:Y:S05]  /*1ecc0*/  WARPSYNC.COLLECTIVE R15, `(.L_x_5602) ;  /* 0x000000000f087348 */ /* 0x000fea0003c00000 */
[----:B------:R0:W1:Y:S02]  /*1ecd0*/  SHFL.IDX P6, R14, R13, R12, R11 ;  /* 0x0000000c0d0e7389 */ /* 0x00006400000c000b */
[----:B01----:R-:W-:Y:S01]  /*1ece0*/  ENDCOLLECTIVE ;  /* 0x000000000000791b */ /* 0x003fe20003800000 */
.L_x_5602:
        /* <DEDUP_REMOVED lines=13> */
.L_x_5603:
[----:B------:R-:W-:Y:S02]  /*1edc0*/  IMAD.MOV.U32 R13, RZ, RZ, R7 ;  /* 0x000000ffff0d7224 */ /* 0x000fe400078e0007 */
[----:B------:R-:W-:Y:S01]  /*1edd0*/  IMAD.MOV.U32 R12, RZ, RZ, 0x4 ;  /* 0x00000004ff0c7424 */ /* 0x000fe200078e00ff */
[----:B------:R-:W-:-:S13]  /*1ede0*/  IADD3 R2, P0, R14, R0, RZ ;  /* 0x000000000e027210 */ /* 0x000fda0007f1e0ff */
[----:B------:R-:W-:Y:S05]  /*1edf0*/  WARPSYNC.COLLECTIVE R15, `(.L_x_5604) ;  /* 0x000000000f087348 */ /* 0x000fea0003c00000 */
[----:B------:R0:W1:Y:S02]  /*1ee00*/  SHFL.IDX P6, R14, R13, R12, R11 ;  /* 0x0000000c0d0e7389 */ /* 0x00006400000c000b */
[----:B01----:R-:W-:Y:S01]  /*1ee10*/  ENDCOLLECTIVE ;  /* 0x000000000000791b */ /* 0x003fe20003800000 */
.L_x_5604:
        /* <DEDUP_REMOVED lines=13> */
.L_x_5605:
[----:B------:R-:W-:Y:S02]  /*1eef0*/  IMAD.MOV.U32 R13, RZ, RZ, R7 ;  /* 0x000000ffff0d7224 */ /* 0x000fe400078e0007 */
[----:B------:R-:W-:Y:S01]  /*1ef00*/  IMAD.MOV.U32 R12, RZ, RZ, 0x5 ;  /* 0x00000005ff0c7424 */ /* 0x000fe200078e00ff */
[----:B------:R-:W-:-:S13]  /*1ef10*/  IADD3 R2, P0, R14, R0, RZ ;  /* 0x000000000e027210 */ /* 0x000fda0007f1e0ff */
[----:B------:R-:W-:Y:S05]  /*1ef20*/  WARPSYNC.COLLECTIVE R15, `(.L_x_5606) ;  /* 0x000000000f087348 */ /* 0x000fea0003c00000 */
[----:B------:R0:W1:Y:S02]  /*1ef30*/  SHFL.IDX P6, R14, R13, R12, R11 ;  /* 0x0000000c0d0e7389 */ /* 0x00006400000c000b */
[----:B01----:R-:W-:Y:S01]  /*1ef40*/  ENDCOLLECTIVE ;  /* 0x000000000000791b */ /* 0x003fe20003800000 */
.L_x_5606:
        /* <DEDUP_REMOVED lines=13> */
.L_x_5607:
[----:B------:R-:W-:Y:S05]  /*1f020*/  BRA `(.L_x_5608) ;  /* 0xffffffa400647947 */ /* 0x000fea000383ffff */
.L_x_5425:
        /* <DEDUP_REMOVED lines=8> */
.L_x_5610:
[----:B------:R-:W-:Y:S05]  /*1f0b0*/  BSYNC B0 ;  /* 0x0000000000007941 */ /* 0x000fea0003800000 */
.L_x_5609:
        /* <DEDUP_REMOVED lines=9> */
.L_x_5611:
        /* <DEDUP_REMOVED lines=18> */
.L_x_5612:
[----:B------:R-:W-:Y:S01]  /*1f270*/  IMAD.MOV.U32 R12, RZ, RZ, 0x2 ;  /* 0x00000002ff0c7424 */ /* 0x000fe200078e00ff */
[----:B------:R-:W-:-:S05]  /*1f280*/  SEL R4, R14, RZ, P1 ;  /* 0x000000ff0e047207 */ /* 0x000fca0000800000 */
[----:B------:R-:W-:-:S04]  /*1f290*/  IMAD.IADD R4, R17, 0x1, R4 ;  /* 0x0000000111047824 */ /* 0x000fc800078e0204 */
[----:B------:R-:W-:-:S07]  /*1f2a0*/  IMAD.MOV.U32 R13, RZ, RZ, R4 ;  /* 0x000000ffff0d7224 */ /* 0x000fce00078e0004 */
[----:B------:R-:W-:Y:S05]  /*1f2b0*/  WARPSYNC.COLLECTIVE R15, `(.L_x_5613) ;  /* 0x000000000f087348 */ /* 0x000fea0003c00000 */
[----:B------:R0:W1:Y:S02]  /*1f2c0*/  SHFL.UP P6, R14, R13, R12, R11 ;  /* 0x0400000c0d0e7389 */ /* 0x00006400000c000b */
[----:B01----:R-:W-:Y:S01]  /*1f2d0*/  ENDCOLLECTIVE ;  /* 0x000000000000791b */ /* 0x003fe20003800000 */
.L_x_5613:
[----:B------:R-:W-:Y:S01]  /*1f2e0*/  IMAD.MOV.U32 R12, RZ, RZ, 0x4 ;  /* 0x00000004ff0c7424 */ /* 0x000fe200078e00ff */
[----:B------:R-:W-:-:S05]  /*1f2f0*/  SEL R3, R14, RZ, P2 ;  /* 0x000000ff0e037207 */ /* 0x000fca0001000000 */
[----:B------:R-:W-:-:S04]  /*1f300*/  IMAD.IADD R6, R4, 0x1, R3 ;  /* 0x0000000104067824 */ /* 0x000fc800078e0203 */
[----:B------:R-:W-:-:S07]  /*1f310*/  IMAD.MOV.U32 R13, RZ, RZ, R6 ;  /* 0x000000ffff0d7224 */ /* 0x000fce00078e0006 */
[----:B------:R-:W-:Y:S05]  /*1f320*/  WARPSYNC.COLLECTIVE R15, `(.L_x_5614) ;  /* 0x000000000f087348 */ /* 0x000fea0003c00000 */
[----:B------:R0:W1:Y:S02]  /*1f330*/  SHFL.UP P6, R14, R13, R12, R11 ;  /* 0x0400000c0d0e7389 */ /* 0x00006400000c000b */
[----:B01----:R-:W-:Y:S01]  /*1f340*/  ENDCOLLECTIVE ;  /* 0x000000000000791b */ /* 0x003fe20003800000 */
.L_x_5614:
[----:B------:R-:W-:Y:S01]  /*1f350*/  IMAD.MOV.U32 R12, RZ, RZ, 0x8 ;  /* 0x00000008ff0c7424 */ /* 0x000fe200078e00ff */
[----:B------:R-:W-:-:S05]  /*1f360*/  SEL R3, R14, RZ, P3 ;  /* 0x000000ff0e037207 */ /* 0x000fca0001800000 */
[----:B------:R-:W-:-:S04]  /*1f370*/  IMAD.IADD R2, R6, 0x1, R3 ;  /* 0x0000000106027824 */ /* 0x000fc800078e0203 */
[----:B------:R-:W-:-:S07]  /*1f380*/  IMAD.MOV.U32 R13, RZ, RZ, R2 ;  /* 0x000000ffff0d7224 */ /* 0x000fce00078e0002 */
[----:B------:R-:W-:Y:S05]  /*1f390*/  WARPSYNC.COLLECTIVE R15, `(.L_x_5615) ;  /* 0x000000000f087348 */ /* 0x000fea0003c00000 */
[----:B------:R0:W1:Y:S02]  /*1f3a0*/  SHFL.UP P6, R14, R13, R12, R11 ;  /* 0x0400000c0d0e7389 */ /* 0x00006400000c000b */
[----:B01----:R-:W-:Y:S01]  /*1f3b0*/  ENDCOLLECTIVE ;  /* 0x000000000000791b */ /* 0x003fe20003800000 */
.L_x_5615:
[----:B------:R-:W-:Y:S01]  /*1f3c0*/  IMAD.MOV.U32 R12, RZ, RZ, 0x10 ;  /* 0x00000010ff0c7424 */ /* 0x000fe200078e00ff */
[----:B------:R-:W-:-:S05]  /*1f3d0*/  SEL R3, R14, RZ, P4 ;  /* 0x000000ff0e037207 */ /* 0x000fca0002000000 */
[----:B------:R-:W-:-:S04]  /*1f3e0*/  IMAD.IADD R3, R2, 0x1, R3 ;  /* 0x0000000102037824 */ /* 0x000fc800078e0203 */
[----:B------:R-:W-:-:S07]  /*1f3f0*/  IMAD.MOV.U32 R13, RZ, RZ, R3 ;  /* 0x000000ffff0d7224 */ /* 0x000fce00078e0003 */
[----:B------:R-:W-:Y:S05]  /*1f400*/  WARPSYNC.COLLECTIVE R15, `(.L_x_5616) ;  /* 0x000000000f087348 */ /* 0x000fea0003c00000 */
[----:B------:R0:W1:Y:S02]  /*1f410*/  SHFL.UP P6, R14, R13, R12, R11 ;  /* 0x0400000c0d0e7389 */ /* 0x00006400000c000b */
[----:B01----:R-:W-:Y:S01]  /*1f420*/  ENDCOLLECTIVE ;  /* 0x000000000000791b */ /* 0x003fe20003800000 */
.L_x_5616:
        /* <DEDUP_REMOVED lines=8> */
.L_x_5617:
[----:B------:R-:W-:Y:S05]  /*1f4b0*/  BRA `(.L_x_5618) ;  /* 0xffffffa400c07947 */ /* 0x000fea000383ffff */
.L_x_5430:
[----:B------:R-:W-:Y:S01]  /*1f4c0*/  BSSY B0, `(.L_x_5619) ;  /* 0x0000008000007945 */ /* 0x000fe20003800000 */
[----:B-----5:R-:W-:Y:S02]  /*1f4d0*/  IMAD.MOV.U32 R13, RZ, RZ, R17 ;  /* 0x000000ffff0d7224 */ /* 0x020fe400078e0011 */
[----:B------:R-:W-:Y:S02]  /*1f4e0*/  IMAD.MOV.U32 R12, RZ, RZ, 0x1 ;  /* 0x00000001ff0c7424 */ /* 0x000fe400078e00ff */
[----:B------:R-:W-:Y:S02]  /*1f4f0*/  IMAD.MOV.U32 R11, RZ, RZ, RZ ;  /* 0x000000ffff0b7224 */ /* 0x000fe400078e00ff */
[----:B------:R-:W-:-:S07]  /*1f500*/  IMAD.MOV.U32 R15, RZ, RZ, -0x1 ;  /* 0xffffffffff0f7424 */ /* 0x000fce00078e00ff */
[----:B01----:R-:W-:Y:S05]  /*1f510*/  WARPSYNC.COLLECTIVE R15, `(.L_x_5620) ;  /* 0x000000000f087348 */ /* 0x003fea0003c00000 */
[----:B------:R2:W3:Y:S02]  /*1f520*/  SHFL.UP P6, R14, R13, R12, R11 ;  /* 0x0400000c0d0e7389 */ /* 0x0004e400000c000b */
[----:B0123--:R-:W-:Y:S01]  /*1f530*/  ENDCOLLECTIVE ;  /* 0x000000000000791b */ /* 0x00ffe20003800000 */
.L_x_5620:
[----:B------:R-:W-:Y:S05]  /*1f540*/  BSYNC B0 ;  /* 0x0000000000007941 */ /* 0x000fea0003800000 */
.L_x_5619:
        /* <DEDUP_REMOVED lines=8> */
.L_x_5621:
[----:B------:R-:W-:Y:S01]  /*1f5d0*/  IMAD.MOV.U32 R12, RZ, RZ, 0x4 ;  /* 0x00000004ff0c7424 */ /* 0x000fe200078e00ff */
[----:B------:R-:W-:-:S05]  /*1f5e0*/  SEL R2, R14, RZ, P2 ;  /* 0x000000ff0e027207 */ /* 0x000fca0001000000 */
[----:B------:R-:W-:-:S04]  /*1f5f0*/  IMAD.IADD R2, R13, 0x1, R2 ;  /* 0x000000010d027824 */ /* 0x000fc800078e0202 */
[----:B------:R-:W-:-:S07]  /*1f600*/  IMAD.MOV.U32 R13, RZ, RZ, R2 ;  /* 0x000000ffff0d7224 */ /* 0x000fce00078e0002 */
[----:B------:R-:W-:Y:S05]  /*1f610*/  WARPSYNC.COLLECTIVE R15, `(.L_x_5622) ;  /* 0x000000000f087348 */ /* 0x000fea0003c00000 */
[----:B------:R0:W1:Y:S02]  /*1f620*/  SHFL.UP P6, R14, R13, R12, R11 ;  /* 0x0400000c0d0e7389 */ /* 0x00006400000c000b */
[----:B01----:R-:W-:Y:S01]  /*1f630*/  ENDCOLLECTIVE ;  /* 0x000000000000791b */ /* 0x003fe20003800000 */
.L_x_5622:
[----:B------:R-:W-:Y:S01]  /*1f640*/  IMAD.MOV.U32 R12, RZ, RZ, 0x8 ;  /* 0x00000008ff0c7424 */ /* 0x000fe200078e00ff */
[----:B------:R-:W-:-:S05]  /*1f650*/  SEL R3, R14, RZ, P3 ;  /* 0x000000ff0e037207 */ /* 0x000fca0001800000 */
[----:B------:R-:W-:-:S04]  /*1f660*/  IMAD.IADD R3, R2, 0x1, R3 ;  /* 0x0000000102037824 */ /* 0x000fc800078e0203 */
[----:B------:R-:W-:-:S07]  /*1f670*/  IMAD.MOV.U32 R13, RZ, RZ, R3 ;  /* 0x000000ffff0d7224 */ /* 0x000fce00078e0003 */
[----:B------:R-:W-:Y:S05]  /*1f680*/  WARPSYNC.COLLECTIVE R15, `(.L_x_5623) ;  /* 0x000000000f087348 */ /* 0x000fea0003c00000 */
[----:B------:R0:W1:Y:S02]  /*1f690*/  SHFL.UP P6, R14, R13, R12, R11 ;  /* 0x0400000c0d0e7389 */ /* 0x00006400000c000b */
[----:B01----:R-:W-:Y:S01]  /*1f6a0*/  ENDCOLLECTIVE ;  /* 0x000000000000791b */ /* 0x003fe20003800000 */
.L_x_5623:
[----:B------:R-:W-:Y:S01]  /*1f6b0*/  IMAD.MOV.U32 R12, RZ, RZ, 0x10 ;  /* 0x00000010ff0c7424 */ /* 0x000fe200078e00ff */
[----:B------:R-:W-:-:S05]  /*1f6c0*/  SEL R4, R14, RZ, P4 ;  /* 0x000000ff0e047207 */ /* 0x000fca0002000000 */
[----:B------:R-:W-:-:S04]  /*1f6d0*/  IMAD.IADD R4, R3, 0x1, R4 ;  /* 0x0000000103047824 */ /* 0x000fc800078e0204 */
[----:B------:R-:W-:-:S07]  /*1f6e0*/  IMAD.MOV.U32 R13, RZ, RZ, R4 ;  /* 0x000000ffff0d7224 */ /* 0x000fce00078e0004 */
[----:B------:R-:W-:Y:S05]  /*1f6f0*/  WARPSYNC.COLLECTIVE R15, `(.L_x_5624) ;  /* 0x000000000f087348 */ /* 0x000fea0003c00000 */
[----:B------:R0:W1:Y:S02]  /*1f700*/  SHFL.UP P6, R14, R13, R12, R11 ;  /* 0x0400000c0d0e7389 */ /* 0x00006400000c000b */
[----:B01----:R-:W-:Y:S01]  /*1f710*/  ENDCOLLECTIVE ;  /* 0x000000000000791b */ /* 0x003fe20003800000 */
.L_x_5624:
        /* <DEDUP_REMOVED lines=8> */
.L_x_5625:
[----:B------:R-:W-:Y:S05]  /*1f7a0*/  BRA `(.L_x_5626) ;  /* 0xffffffa400a07947 */ /* 0x000fea000383ffff */
.L_x_5432:
[----:B------:R-:W-:Y:S01]  /*1f7b0*/  BSSY B0, `(.L_x_5627) ;  /* 0x0000006000007945 */ /* 0x000fe20003800000 */
[----:B------:R-:W-:Y:S01]  /*1f7c0*/  PLOP3.LUT P6, PT, P6, PT, PT, 0x8, 0x0 ;  /* 0x000000000000781c */ /* 0x000fe200037ce170 */
[----:B------:R-:W-:-:S12]  /*1f7d0*/  IMAD.MOV.U32 R15, RZ, RZ, -0x1 ;  /* 0xffffffffff0f7424 */ /* 0x000fd800078e00ff */
[----:B01----:R-:W-:Y:S05]  /*1f7e0*/  WARPSYNC.COLLECTIVE R15, `(.L_x_5628) ;  /* 0x000000000f087348 */ /* 0x003fea0003c00000 */
[----:B------:R-:W-:Y:S01]  /*1f7f0*/  VOTE.ANY R14, PT, P6 ;  /* 0x00000000000e7806 */ /* 0x000fe200030e0100 */
[----:B01----:R-:W-:Y:S06]  /*1f800*/  ENDCOLLECTIVE ;  /* 0x000000000000791b */ /* 0x003fec0003800000 */
.L_x_5628:
[----:B------:R-:W-:Y:S05]  /*1f810*/  BSYNC B0 ;  /* 0x0000000000007941 */ /* 0x000fea0003800000 */
.L_x_5627:
        /* <DEDUP_REMOVED lines=9> */
.L_x_5629:
[----:B------:R-:W-:Y:S01]  /*1f8b0*/  IMAD.MOV.U32 R17, RZ, RZ, R14 ;  /* 0x000000ffff117224 */ /* 0x000fe200078e000e */
[----:B------:R-:W-:Y:S06]  /*1f8c0*/  BRA `(.L_x_5630) ;  /* 0xffffffa400907947 */ /* 0x000fec000383ffff */
.L_x_5434:
[----:B------:R-:W-:Y:S01]  /*1f8d0*/  BSSY B0, `(.L_x_5631) ;  /* 0x0000007000007945 */ /* 0x000fe20003800000 */
[----:B------:R-:W-:Y:S02]  /*1f8e0*/  IMAD.MOV.U32 R13, RZ, RZ, R2 ;  /* 0x000000ffff0d7224 */ /* 0x000fe400078e0002 */
[----:B------:R-:W-:Y:S02]  /*1f8f0*/  IMAD.MOV.U32 R11, RZ, RZ, 0x1f ;  /* 0x0000001fff0b7424 */ /* 0x000fe400078e00ff */
[----:B------:R-:W-:-:S07]  /*1f900*/  IMAD.MOV.U32 R15, RZ, RZ, -0x1 ;  /* 0xffffffffff0f7424 */ /* 0x000fce00078e00ff */
[----:B0123--:R-:W-:Y:S05]  /*1f910*/  WARPSYNC.COLLECTIVE R15, `(.L_x_5632) ;  /* 0x000000000f087348 */ /* 0x00ffea0003c00000 */
[----:B------:R4:W0:Y:S02]  /*1f920*/  SHFL.IDX P6, R14, R13, R12, R11 ;  /* 0x0000000c0d0e7389 */ /* 0x00082400000c000b */
[----:B01234-:R-:W-:Y:S01]  /*1f930*/  ENDCOLLECTIVE ;  /* 0x000000000000791b */ /* 0x01ffe20003800000 */
.L_x_5632:
[----:B------:R-:W-:Y:S05]  /*1f940*/  BSYNC B0 ;  /* 0x0000000000007941 */ /* 0x000fea0003800000 */
.L_x_5631:
[----:B------:R-:W-:Y:S05]  /*1f950*/  BRA `(.L_x_5433) ;  /* 0xffffffa400887947 */ /* 0x000fea000383ffff */
.L_x_5438:
[----:B0-----:R0:W2:Y:S02]  /*1f960*/  SYNCS.PHASECHK.TRANS64.TRYWAIT P0, [R4+URZ+0x22820], R0 ;  /* 0x02282000040075a7 */ /* 0x0010a4000800017f */
[----:B--2---:R-:W-:Y:S05]  /*1f970*/  @!P0 NANOSLEEP.SYNCS 0x989680 ;  /* 0x009896800000895d */ /* 0x004fea0003900000 */
[----:B------:R-:W2:Y:S02]  /*1f980*/  @!P0 SYNCS.PHASECHK.TRANS64 P0, [R4+URZ+0x22820], R0 ;  /* 0x02282000040085a7 */ /* 0x000ea4000800007f */
[----:B--2---:R-:W-:Y:S05]  /*1f990*/  @!P0 BRA `(.L_x_5438) ;  /* 0xfffffffc00f08947 */ /* 0x004fea000383ffff */
[----:B------:R-:W-:Y:S05]  /*1f9a0*/  BRA `(.L_x_5633) ;  /* 0xffffffac00007947 */ /* 0x000fea000383ffff */
.L_x_5439:
        /* <DEDUP_REMOVED lines=8> */
[----:B01--4-:R-:W-:Y:S05]  /*1fa30*/  WARPSYNC.COLLECTIVE R15, `(.L_x_5635) ;  /* 0x000000000f087348 */ /* 0x013fea0003c00000 */
[----:B------:R2:W3:Y:S02]  /*1fa40*/  SHFL.IDX P6, R14, R13, R12, R11 ;  /* 0x0000000c0d0e7389 */ /* 0x0004e400000c000b */
[----:B01234-:R-:W-:Y:S01]  /*1fa50*/  ENDCOLLECTIVE ;  /* 0x000000000000791b */ /* 0x01ffe20003800000 */
.L_x_5635:
[----:B------:R-:W-:Y:S05]  /*1fa60*/  BSYNC B0 ;  /* 0x0000000000007941 */ /* 0x000fea0003800000 */
.L_x_5634:
[----:B------:R-:W-:Y:S05]  /*1fa70*/  BRA `(.L_x_5636) ;  /* 0xffffffa800e87947 */ /* 0x000fea000383ffff */
.L_x_5440:
[----:B------:R-:W-:Y:S01]  /*1fa80*/  BSSY B0, `(.L_x_5637) ;  /* 0x0000006000007945 */ /* 0x000fe20003800000 */
[----:B------:R-:W-:-:S07]  /*1fa90*/  IMAD.MOV.U32 R15, RZ, RZ, -0x1 ;  /* 0xffffffffff0f7424 */ /* 0x000fce00078e00ff */
[----:B01--4-:R-:W-:Y:S05]  /*1faa0*/  WARPSYNC.COLLECTIVE R15, `(.L_x_5638) ;  /* 0x000000000f0c7348 */ /* 0x013fea0003c00000 */
[----:B------:R-:W-:Y:S02]  /*1fab0*/  ELECT P6, UR62, PT ;  /* 0x00000000003e782f */ /* 0x000fe400038c0000 */
[----:B------:R-:W-:Y:S01]  /*1fac0*/  MOV R14, UR62 ;  /* 0x0000003e000e7c02 */ /* 0x000fe20008000f00 */
[----:B01--4-:R-:W-:Y:S10]  /*1fad0*/  ENDCOLLECTIVE ;  /* 0x000000000000791b */ /* 0x013ff40003800000 */
.L_x_5638:
[----:B------:R-:W-:Y:S05]  /*1fae0*/  BSYNC B0 ;  /* 0x0000000000007941 */ /* 0x000fea0003800000 */
.L_x_5637:
[----:B------:R-:W-:Y:S05]  /*1faf0*/  BRA `(.L_x_5639) ;  /* 0xffffffa800dc7947 */ /* 0x000fea000383ffff */
.L_x_5442:
[----:B0-----:R0:W2:Y:S02]  /*1fb00*/  SYNCS.PHASECHK.TRANS64.TRYWAIT P1, [R5+URZ+0x22840], R0 ;  /* 0x02284000050075a7 */ /* 0x0010a4000802017f */
[----:B--2---:R-:W-:Y:S05]  /*1fb10*/  @!P1 NANOSLEEP.SYNCS 0x989680 ;  /* 0x009896800000995d */ /* 0x004fea0003900000 */
[----:B------:R-:W2:Y:S02]  /*1fb20*/  @!P1 SYNCS.PHASECHK.TRANS64 P1, [R5+URZ+0x22840], R0 ;  /* 0x02284000050095a7 */ /* 0x000ea4000802007f */
[----:B--2---:R-:W-:Y:S05]  /*1fb30*/  @!P1 BRA `(.L_x_5442) ;  /* 0xfffffffc00f09947 */ /* 0x004fea000383ffff */
[----:B------:R-:W-:Y:S05]  /*1fb40*/  BRA `(.L_x_5640) ;  /* 0xffffffa800fc7947 */ /* 0x000fea000383ffff */
.L_x_5444:
[----:B--2---:R2:W3:Y:S02]  /*1fb50*/  SYNCS.PHASECHK.TRANS64.TRYWAIT P1, [R25+URZ+0x22840], R2 ;  /* 0x02284002190075a7 */ /* 0x0044e4000802017f */
[----:B---3--:R-:W-:Y:S05]  /*1fb60*/  @!P1 NANOSLEEP.SYNCS 0x989680 ;  /* 0x009896800000995d */ /* 0x008fea0003900000 */
[----:B------:R-:W3:Y:S02]  /*1fb70*/  @!P1 SYNCS.PHASECHK.TRANS64 P1, [R25+URZ+0x22840], R2 ;  /* 0x02284002190095a7 */ /* 0x000ee4000802007f */
[----:B---3--:R-:W-:Y:S05]  /*1fb80*/  @!P1 BRA `(.L_x_5444) ;  /* 0xfffffffc00f09947 */ /* 0x008fea000383ffff */
[----:B------:R-:W-:Y:S05]  /*1fb90*/  BRA `(.L_x_5641) ;  /* 0xffffffac00087947 */ /* 0x000fea000383ffff */
.L_x_5446:
[----:B---3--:R3:W0:Y:S02]  /*1fba0*/  SYNCS.PHASECHK.TRANS64.TRYWAIT P1, [R5+URZ+0x22860], R0 ;  /* 0x02286000050075a7 */ /* 0x008624000802017f */
[----:B0-----:R-:W-:Y:S05]  /*1fbb0*/  @!P1 NANOSLEEP.SYNCS 0x989680 ;  /* 0x009896800000995d */ /* 0x001fea0003900000 */
[----:B------:R-:W0:Y:S02]  /*1fbc0*/  @!P1 SYNCS.PHASECHK.TRANS64 P1, [R5+URZ+0x22860], R0 ;  /* 0x02286000050095a7 */ /* 0x000e24000802007f */
[----:B0-----:R-:W-:Y:S05]  /*1fbd0*/  @!P1 BRA `(.L_x_5446) ;  /* 0xfffffffc00f09947 */ /* 0x001fea000383ffff */
[----:B------:R-:W-:Y:S05]  /*1fbe0*/  BRA `(.L_x_5642) ;  /* 0xffffffac00047947 */ /* 0x000fea000383ffff */
.L_x_5643:
        /* <DEDUP_REMOVED lines=9> */
.L_x_6466:


//--------------------- .text._ZN7cutlass13device_kernelIN5flash11enable_sm90INS1_16FlashAttnFwdSm90INS1_25CollectiveMainloopFwdSm90ILi2EN4cute5tupleIJNS5_1CILi1EEES8_S8_EEENS6_IJNS7_ILi128EEENS7_ILi96EEENS7_ILi64EEEEEELi256ENS_10bfloat16_tEfNS_4arch4Sm90ELb1ELb0ELb0ELb1ELb1ELb0ELb1ELb1ELb0ELb1ELb0ELb0EEENS1_21CollectiveEpilogueFwdINS6_IJSA_NS7_ILi256EEESB_EEES9_SE_SG_Li256ELb1ELb1ELb0ELb0EEENS1_36VarlenDynamicPersistentTileSchedulerILi128ELi96ELi256ELi128ELb0ELb1ELb1ELb1ELb1ELb1EEEEEEEEEvNT_6ParamsE --------------------------
	.section	.text._ZN7cutlass13device_kernelIN5flash11enable_sm90INS1_16FlashAttnFwdSm90INS1_25CollectiveMainloopFwdSm90ILi2EN4cute5tupleIJNS5_1CILi1EEES8_S8_EEENS6_IJNS7_ILi128EEENS7_ILi96EEENS7_ILi64EEEEEELi256ENS_10bfloat16_tEfNS_4arch4Sm90ELb1ELb0ELb0ELb1ELb1ELb0ELb1ELb1ELb0ELb1ELb0ELb0EEENS1_21CollectiveEpilogueFwdINS6_IJSA_NS7_ILi256EEESB_EEES9_SE_SG_Li256ELb1ELb1ELb0ELb0EEENS1_36VarlenDynamicPersistentTileSchedulerILi128ELi96ELi256ELi128ELb0ELb1ELb1ELb1ELb1ELb1EEEEEEEEEvNT_6ParamsE,"ax",@progbits
	.align	128
.text._ZN7cutlass13device_kernelIN5flash11enable_sm90INS1_16FlashAttnFwdSm90INS1_25CollectiveMainloopFwdSm90ILi2EN4cute5tupleIJNS5_1CILi1EEES8_S8_EEENS6_IJNS7_ILi128EEENS7_ILi96EEENS7_ILi64EEEEEELi256ENS_10bfloat16_tEfNS_4arch4Sm90ELb1ELb0ELb0ELb1ELb1ELb0ELb1ELb1ELb0ELb1ELb0ELb0EEENS1_21CollectiveEpilogueFwdINS6_IJSA_NS7_ILi256EEESB_EEES9_SE_SG_Li256ELb1ELb1ELb0ELb0EEENS1_36VarlenDynamicPersistentTileSchedulerILi128ELi96ELi256ELi128ELb0ELb1ELb1ELb1ELb1ELb1EEEEEEEEEvNT_6ParamsE:
        .type           _ZN7cutlass13device_kernelIN5flash11enable_sm90INS1_16FlashAttnFwdSm90INS1_25CollectiveMainloopFwdSm90ILi2EN4cute5tupleIJNS5_1CILi1EEES8_S8_EEENS6_IJNS7_ILi128EEENS7_ILi96EEENS7_ILi64EEEEEELi256ENS_10bfloat16_tEfNS_4arch4Sm90ELb1ELb0ELb0ELb1ELb1ELb0ELb1ELb1ELb0ELb1ELb0ELb0EEENS1_21CollectiveEpilogueFwdINS6_IJSA_NS7_ILi256EEESB_EEES9_SE_SG_Li256ELb1ELb1ELb0ELb0EEENS1_36VarlenDynamicPersistentTileSchedulerILi128ELi96ELi256ELi128ELb0ELb1ELb1ELb1ELb1ELb1EEEEEEEEEvNT_6ParamsE,@function
        .size           _ZN7cutlass13device_kernelIN5flash11enable_sm90INS1_16FlashAttnFwdSm90INS1_25CollectiveMainloopFwdSm90ILi2EN4cute5tupleIJNS5_1CILi1EEES8_S8_EEENS6_IJNS7_ILi128EEENS7_ILi96EEENS7_ILi64EEEEEELi256ENS_10bfloat16_tEfNS_4arch4Sm90ELb1ELb0ELb0ELb1ELb1ELb0ELb1ELb1ELb0ELb1ELb0ELb0EEENS1_21CollectiveEpilogueFwdINS6_IJSA_NS7_ILi256EEESB_EEES9_SE_SG_Li256ELb1ELb1ELb0ELb0EEENS1_36VarlenDynamicPersistentTileSchedulerILi128ELi96ELi256ELi128ELb0ELb1ELb1ELb1ELb1ELb1EEEEEEEEEvNT_6ParamsE,(.L_x_6467 - _ZN7cutlass13device_kernelIN5flash11enable_sm90INS1_16FlashAttnFwdSm90INS1_25CollectiveMainloopFwdSm90ILi2EN4cute5tupleIJNS5_1CILi1EEES8_S8_EEENS6_IJNS7_ILi128EEENS7_ILi96EEENS7_ILi64EEEEEELi256ENS_10bfloat16_tEfNS_4arch4Sm90ELb1ELb0ELb0ELb1ELb1ELb0ELb1ELb1ELb0ELb1ELb0ELb0EEENS1_21CollectiveEpilogueFwdINS6_IJSA_NS7_ILi256EEESB_EEES9_SE_SG_Li256ELb1ELb1ELb0ELb0EEENS1_36VarlenDynamicPersistentTileSchedulerILi128ELi96ELi256ELi128ELb0ELb1ELb1ELb1ELb1ELb1EEEEEEEEEvNT_6ParamsE)
        .other          _ZN7cutlass13device_kernelIN5flash11enable_sm90INS1_16FlashAttnFwdSm90INS1_25CollectiveMainloopFwdSm90ILi2EN4cute5tupleIJNS5_1CILi1EEES8_S8_EEENS6_IJNS7_ILi128EEENS7_ILi96EEENS7_ILi64EEEEEELi256ENS_10bfloat16_tEfNS_4arch4Sm90ELb1ELb0ELb0ELb1ELb1ELb0ELb1ELb1ELb0ELb1ELb0ELb0EEENS1_21CollectiveEpilogueFwdINS6_IJSA_NS7_ILi256EEESB_EEES9_SE_SG_Li256ELb1ELb1ELb0ELb0EEENS1_36VarlenDynamicPersistentTileSchedulerILi128ELi96ELi256ELi128ELb0ELb1ELb1ELb1ELb1ELb1EEEEEEEEEvNT_6ParamsE,@"STO_CUDA_ENTRY STV_DEFAULT"
_ZN7cutlass13device_kernelIN5flash11enable_sm90INS1_16FlashAttnFwdSm90INS1_25CollectiveMainloopFwdSm90ILi2EN4cute5tupleIJNS5_1CILi1EEES8_S8_EEENS6_IJNS7_ILi128EEENS7_ILi96EEENS7_ILi64EEEEEELi256ENS_10bfloat16_tEfNS_4arch4Sm90ELb1ELb0ELb0ELb1ELb1ELb0ELb1ELb1ELb0ELb1ELb0ELb0EEENS1_21CollectiveEpilogueFwdINS6_IJSA_NS7_ILi256EEESB_EEES9_SE_SG_Li256ELb1ELb1ELb0ELb0EEENS1_36VarlenDynamicPersistentTileSchedulerILi128ELi96ELi256ELi128ELb0ELb1ELb1ELb1ELb1ELb1EEEEEEEEEvNT_6ParamsE:
        /* <DEDUP_REMOVED lines=47> */
.L_x_5644:
        /* <DEDUP_REMOVED lines=22> */
.L_x_5645:
        /* <DEDUP_REMOVED lines=18> */
.L_x_5646:
        /* <DEDUP_REMOVED lines=22> */
.L_x_5647:
        /* <DEDUP_REMOVED lines=23> */
.L_x_5648:
        /* <DEDUP_REMOVED lines=10> */
.L_x_5650:
        /* <DEDUP_REMOVED lines=20> */
[----:B------:R-:W-:Y:S01]  /*0a20*/  IMAD.MOV.U32 R224, RZ, RZ, RZ ;  /* 0x000000ffffe07224 */ /* 0x000fe200078e00ff */
[----:B------:R-:W-:Y:S01]  /*0a30*/  R2UR UR6, R14 ;  /* 0x000000000e0672ca */ /* 0x000fe200000e0000 */
[----:B------:R-:W0:Y:S01]  /*0a40*/  S2R R0, SR_TID.X ;  /* 0x0000000000007919 */ /* 0x000e220000002100 */
[----:B------:R-:W-:Y:S01]  /*0a50*/  UMOV UR39, URZ ;  /* 0x0000003f00277c82 */ /* 0x000fe20008000000 */
[----:B------:R-:W-:Y:S01]  /*0a60*/  UMOV UR38, URZ ;  /* 0x0000003f00267c82 */ /* 0x000fe20008000000 */
[----:B0-----:R-:W-:-:S05]  /*0a70*/  VIADD R12, R0, 0xffffff80 ;  /* 0xffffff80000c7836 */ /* 0x001fca0000000000 */
[----:B------:R-:W-:-:S04]  /*0a80*/  SHF.R.S32.HI R0, RZ, 0x1f, R12 ;  /* 0x0000001fff007819 */ /* 0x000fc8000001140c */
[CC--:B------:R-:W-:Y:S02]  /*0a90*/  LEA.HI R3, R0.reuse, R12.reuse, RZ, 0x7 ;  /* 0x0000000c00037211 */ /* 0x0c0fe400078f38ff */
[----:B------:R-:W-:Y:S02]  /*0aa0*/  LEA.HI R4, R0, R12, RZ, 0x5 ;  /* 0x0000000c00047211 */ /* 0x000fe400078f28ff */
[C---:B------:R-:W-:Y:S02]  /*0ab0*/  LOP3.LUT R225, R3.reuse, 0xffffff80, RZ, 0xc0, !PT ;  /* 0xffffff8003e17812 */ /* 0x040fe400078ec0ff */
[----:B------:R-:W-:Y:S01]  /*0ac0*/  SHF.R.S32.HI R226, RZ, 0x7, R3 ;  /* 0x00000007ffe27819 */ /* 0x000fe20000011403 */
[----:B------:R-:W-:Y:S02]  /*0ad0*/  IMAD.SHL.U32 R6, R4, 0x20, RZ ;  /* 0x0000002004067824 */ /* 0x000fe400078e00ff */
[----:B------:R-:W-:Y:S01]  /*0ae0*/  IMAD.IADD R225, R12, 0x1, -R225 ;  /* 0x000000010ce17824 */ /* 0x000fe200078e0ae1 */
[----:B------:R-:W-:-:S02]  /*0af0*/  LEA.HI R3, R3, R226, RZ, 0x1 ;  /* 0x000000e203037211 */ /* 0x000fc400078f08ff */
        /* <DEDUP_REMOVED lines=8> */
[----:B------:R-:W-:Y:S02]  /*0b80*/  LEA.HI R8, R8, R225, RZ, 0x5 ;  /* 0x000000e108087211 */ /* 0x000fe400078f28ff */
[----:B------:R-:W-:Y:S02]  /*0b90*/  LEA.HI R11, R11, R10, RZ, 0x3 ;  /* 0x0000000a0b0b7211 */ /* 0x000fe400078f18ff */
[----:B------:R-:W-:Y:S02]  /*0ba0*/  SHF.R.S32.HI R8, RZ, 0x5, R8 ;  /* 0x00000005ff087819 */ /* 0x000fe40000011408 */
[----:B------:R-:W-:Y:S02]  /*0bb0*/  LOP3.LUT R11, R11, 0xfffffff8, RZ, 0xc0, !PT ;  /* 0xfffffff80b0b7812 */ /* 0x000fe400078ec0ff */
[----:B------:R-:W-:-:S03]  /*0bc0*/  LOP3.LUT R3, R3, 0x3fffffe, RZ, 0xc0, !PT ;  /* 0x03fffffe03037812 */ /* 0x000fc600078ec0ff */
[----:B------:R-:W-:Y:S02]  /*0bd0*/  IMAD.IADD R11, R10, 0x1, -R11 ;  /* 0x000000010a0b7824 */ /* 0x000fe400078e0a0b */
[----:B------:R-:W-:Y:S02]  /*0be0*/  IMAD.IADD R3, R226, 0x1, -R3 ;  /* 0x00000001e2037824 */ /* 0x000fe400078e0a03 */
[----:B------:R-:W-:-:S04]  /*0bf0*/  IMAD R8, R8, 0x10, R11 ;  /* 0x0000001008087824 */ /* 0x000fc800078e020b */
[----:B------:R-:W-:Y:S01]  /*0c00*/  IMAD R227, R3, 0x40, R8 ;  /* 0x0000004003e37824 */ /* 0x000fe200078e0208 */
[----:B--2---:R-:W-:Y:S02]  /*0c10*/  R2UR UR4, R2 ;  /* 0x00000000020472ca */ /* 0x004fe400000e0000 */
[CC--:B------:R-:W-:Y:S02]  /*0c20*/  LEA.HI R2, R0.reuse, R12.reuse, RZ, 0x4 ;  /* 0x0000000c00027211 */ /* 0x0c0fe400078f20ff */
[----:B------:R-:W-:Y:S02]  /*0c30*/  LEA.HI R0, R0, R12, RZ, 0x3 ;  /* 0x0000000c00007211 */ /* 0x000fe400078f18ff */
[----:B------:R-:W-:Y:S02]  /*0c40*/  SHF.R.S32.HI R5, RZ, 0x4, R2 ;  /* 0x00000004ff057819 */ /* 0x000fe40000011402 */
[----:B------:R-:W-:Y:S02]  /*0c50*/  LOP3.LUT R4, R2, 0x3fffff0, RZ, 0xc0, !PT ;  /* 0x03fffff002047812 */ /* 0x000fe400078ec0ff */
[----:B------:R-:W-:-:S02]  /*0c60*/  LOP3.LUT R219, R0, 0xfffffff8, RZ, 0xc0, !PT ;  /* 0xfffffff800db7812 */ /* 0x000fc400078ec0ff */
[----:B------:R-:W-:Y:S01]  /*0c70*/  LEA.HI R2, R2, R5, RZ, 0x1 ;  /* 0x0000000502027211 */ /* 0x000fe200078f08ff */
[C---:B------:R-:W-:Y:S01]  /*0c80*/  IMAD.IADD R4, R12.reuse, 0x1, -R4 ;  /* 0x000000010c047824 */ /* 0x040fe200078e0a04 */
[----:B------:R-:W-:Y:S01]  /*0c90*/  IADD3 R219, R12, -R219, RZ ;  /* 0x800000db0cdb7210 */ /* 0x000fe20007ffe0ff */
[----:B------:R-:W-:Y:S01]  /*0ca0*/  ULOP3.LUT UR4, UR4, 0x1, URZ, 0xfc, !UPT ;  /* 0x0000000104047892 */ /* 0x000fe2000f8efc3f */
[----:B------:R-:W-:Y:S01]  /*0cb0*/  LOP3.LUT R2, R2, 0x1ffffffe, RZ, 0xc0, !PT ;  /* 0x1ffffffe02027812 */ /* 0x000fe200078ec0ff */
[----:B------:R-:W-:Y:S01]  /*0cc0*/  IMAD R7, R4, 0x40, R7 ;  /* 0x0000004004077824 */ /* 0x000fe200078e0207 */
[----:B------:R-:W-:Y:S01]  /*0cd0*/  LEA.HI R4, R6, R6, RZ, 0x1 ;  /* 0x0000000606047211 */ /* 0x000fe200078f08ff */
[----:B------:R-:W-:Y:S01]  /*0ce0*/  IMAD.SHL.U32 R200, R219, 0x8, RZ ;  /* 0x00000008dbc87824 */ /* 0x000fe200078e00ff */
[----:B------:R-:W-:Y:S01]  /*0cf0*/  SHF.R.S32.HI R223, RZ, 0x3, R0 ;  /* 0x00000003ffdf7819 */ /* 0x000fe20000011400 */
[----:B------:R-:W-:Y:S01]  /*0d00*/  IMAD.IADD R2, R5, 0x1, -R2 ;  /* 0x0000000105027824 */ /* 0x000fe200078e0a02 */
[----:B------:R-:W-:Y:S01]  /*0d10*/  LOP3.LUT R5, R4, 0x1ffffffe, RZ, 0xc0, !PT ;  /* 0x1ffffffe04057812 */ /* 0x000fe200078ec0ff */
[C---:B------:R-:W-:Y:S01]  /*0d20*/  VIADD R217, R200.reuse, 0x40 ;  /* 0x00000040c8d97836 */ /* 0x040fe20000000000 */
[----:B------:R-:W-:Y:S01]  /*0d30*/  SHF.R.S32.HI R0, RZ, 0x1f, R200 ;  /* 0x0000001fff007819 */ /* 0x000fe200000114c8 */
[C---:B------:R-:W-:Y:S01]  /*0d40*/  VIADD R216, R200.reuse, 0x80 ;  /* 0x00000080c8d87836 */ /* 0x040fe20000000000 */
[----:B------:R-:W-:Y:S01]  /*0d50*/  LOP3.LUT R0, R9, 0x7ffffffc, RZ, 0xc0, !PT ;  /* 0x7ffffffc09007812 */ /* 0x000fe200078ec0ff */
[----:B------:R-:W-:Y:S01]  /*0d60*/  VIADD R218, R200, 0xc0 ;  /* 0x000000c0c8da7836 */ /* 0x000fe20000000000 */
[----:B------:R-:W-:Y:S01]  /*0d70*/  SHF.R.S32.HI R4, RZ, 0x1f, R217 ;  /* 0x0000001fff047819 */ /* 0x000fe200000114d9 */
[----:B------:R-:W-:Y:S01]  /*0d80*/  IMAD.IADD R214, R6, 0x1, -R5 ;  /* 0x0000000106d67824 */ /* 0x000fe200078e0a05 */
[----:B------:R-:W-:Y:S01]  /*0d90*/  SHF.R.S32.HI R3, RZ, 0x1f, R216 ;  /* 0x0000001fff037819 */ /* 0x000fe200000114d8 */
[----:B------:R-:W-:Y:S01]  /*0da0*/  IMAD R228, R2, 0x8, R7 ;  /* 0x0000000802e47824 */ /* 0x000fe200078e0207 */
[----:B------:R-:W-:Y:S01]  /*0db0*/  SHF.R.S32.HI R2, RZ, 0x1f, R218 ;  /* 0x0000001fff027819 */ /* 0x000fe200000114da */
[----:B------:R-:W-:-:S02]  /*0dc0*/  IMAD.MOV.U32 R7, RZ, RZ, R15 ;  /* 0x000000ffff077224 */ /* 0x000fc400078e000f */
[----:B------:R-:W-:Y:S02]  /*0dd0*/  IMAD.U32 R229, RZ, RZ, UR4 ;  /* 0x00000004ffe57e24 */ /* 0x000fe4000f8e00ff */
[----:B------:R-:W-:Y:S02]  /*0de0*/  IMAD.IADD R215, R225, 0x1, -R0 ;  /* 0x00000001e1d77824 */ /* 0x000fe400078e0a00 */
[----:B------:R-:W-:-:S07]  /*0df0*/  IMAD R214, R214, 0x8, R227 ;  /* 0x00000008d6d67824 */ /* 0x000fce00078e02e3 */
.L_x_5711:
[----:B012---:R-:W0:Y:S01]  /*0e00*/  LDC.64 R2, c[0x0][0xd88] ;  /* 0x00036200ff027b82 */ /* 0x007e220000000a00 */
[----:B------:R-:W-:Y:S01]  /*0e10*/  ULDC.64 UR8, c[0x0][0xb20] ;  /* 0x0002c80000087ab9 */ /* 0x000fe20000000a00 */
[----:B------:R-:W-:Y:S01]  /*0e20*/  ULDC.64 UR10, c[0x0][0xb10] ;  /* 0x0002c400000a7ab9 */ /* 0x000fe20000000a00 */
[----:B0-----:R-:W-:-:S06]  /*0e30*/  IMAD.WIDE R2, R7, 0x4, R2 ;  /* 0x0000000407027825 */ /* 0x001fcc00078e0202 */
[----:B------:R-:W2:Y:S01]  /*0e40*/  LDG.E R2, desc[UR36][R2.64] ;  /* 0x0000002402027981 */ /* 0x000ea2000c1e1900 */
[----:B------:R-:W-:Y:S01]  /*0e50*/  UISETP.NE.U32.AND UP0, UPT, UR8, URZ, UPT ;  /* 0x0000003f0800728c */ /* 0x000fe2000bf05070 */
[----:B------:R-:W-:Y:S01]  /*0e60*/  IMAD.MOV.U32 R0, RZ, RZ, RZ ;  /* 0x000000ffff007224 */ /* 0x000fe200078e00ff */
[----:B------:R-:W-:Y:S02]  /*0e70*/  UISETP.NE.U32.AND UP1, UPT, UR10, URZ, UPT ;  /* 0x0000003f0a00728c */ /* 0x000fe4000bf25070 */
[----:B------:R-:W-:Y:S02]  /*0e80*/  UISETP.NE.AND.EX UP0, UPT, UR9, URZ, UPT, UP0 ;  /* 0x0000003f0900728c */ /* 0x000fe4000bf05300 */
[----:B------:R-:W-:-:S04]  /*0e90*/  UISETP.NE.AND.EX UP1, UPT, UR11, URZ, UPT, UP1 ;  /* 0x0000003f0b00728c */ /* 0x000fc8000bf25310 */
[----:B------:R-:W-:Y:S02]  /*0ea0*/  PLOP3.LUT P0, PT, PT, PT, UP0, 0x80, 0x0 ;  /* 0x000000000000781c */ /* 0x000fe40003f0f008 */
[----:B------:R-:W-:Y:S02]  /*0eb0*/  PLOP3.LUT P2, PT, PT, PT, UP1, 0x80, 0x0 ;  /* 0x000000000000781c */ /* 0x000fe40003f4f018 */
[----:B--2---:R-:W-:-:S13]  /*0ec0*/  R2UR UR4, R2 ;  /* 0x00000000020472ca */ /* 0x004fda00000e0000 */
[----:B------:R-:W-:Y:S02]  /*0ed0*/  USHF.R.S32.HI UR7, URZ, 0x1f, UR4 ;  /* 0x0000001f3f077899 */ /* 0x000fe40008011404 */
[----:B------:R-:W-:Y:S01]  /*0ee0*/  IMAD.U32 R220, RZ, RZ, UR4 ;  /* 0x00000004ffdc7e24 */ /* 0x000fe2000f8e00ff */
[----:B------:R-:W-:-:S04]  /*0ef0*/  @UP0 ULEA UR8, UP2, UR4, UR8, 0x2 ;  /* 0x0000000804080291 */ /* 0x000fc8000f84103f */
[----:B------:R-:W-:Y:S02]  /*0f00*/  @UP0 ULEA.HI.X UR9, UR4, UR9, UR7, 0x2, UP2 ;  /* 0x0000000904090291 */ /* 0x000fe400090f1407 */
[----:B------:R-:W-:Y:S01]  /*0f10*/  MOV R222, UR7 ;  /* 0x0000000700de7c02 */ /* 0x000fe20008000f00 */
[----:B------:R-:W-:Y:S01]  /*0f20*/  @UP1 ULEA UR10, UP0, UR4, UR10, 0x2 ;  /* 0x0000000a040a1291 */ /* 0x000fe2000f80103f */
[----:B------:R-:W-:-:S03]  /*0f30*/  IMAD.U32 R2, RZ, RZ, UR8 ;  /* 0x00000008ff027e24 */ /* 0x000fc6000f8e00ff */
[----:B------:R-:W-:Y:S01]  /*0f40*/  @UP1 ULEA.HI.X UR11, UR4, UR11, UR7, 0x2, UP0 ;  /* 0x0000000b040b1291 */ /* 0x000fe200080f1407 */
[----:B------:R-:W-:Y:S01]  /*0f50*/  IMAD.U32 R3, RZ, RZ, UR9 ;  /* 0x00000009ff037e24 */ /* 0x000fe2000f8e00ff */
[----:B------:R-:W-:Y:S01]  /*0f60*/  ULDC.64 UR8, c[0x0][0x418] ;  /* 0x0001060000087ab9 */ /* 0x000fe20000000a00 */
[----:B------:R-:W-:Y:S01]  /*0f70*/  IMAD.U32 R212, RZ, RZ, UR10 ;  /* 0x0000000affd47e24 */ /* 0x000fe2000f8e00ff */
[----:B------:R-:W-:Y:S01]  /*0f80*/  ULDC UR4, c[0x0][0x424] ;  /* 0x0001090000047ab9 */ /* 0x000fe20000000800 */
[----:B------:R-:W-:Y:S01]  /*0f90*/  ULDC UR7, c[0x0][0x2f0] ;  /* 0x0000bc0000077ab9 */ /* 0x000fe20000000800 */
[----:B------:R-:W-:Y:S01]  /*0fa0*/  IMAD.U32 R213, RZ, RZ, UR11 ;  /* 0x0000000bffd57e24 */ /* 0x000fe2000f8e00ff */
[----:B------:R0:W5:Y:S04]  /*0fb0*/  @P0 LDG.E R0, desc[UR36][R2.64] ;  /* 0x0000002402000981 */ /* 0x000168000c1e1900 */
[----:B------:R0:W5:Y:S01]  /*0fc0*/  @P2 LDG.E R212, desc[UR36][R212.64] ;  /* 0x00000024d4d42981 */ /* 0x000162000c1e1900 */
[----:B------:R-:W-:Y:S01]  /*0fd0*/  UISETP.NE.U32.AND UP0, UPT, UR8, URZ, UPT ;  /* 0x0000003f0800728c */ /* 0x000fe2000bf05070 */
[----:B------:R-:W-:-:S03]  /*0fe0*/  IMAD.U32 R221, RZ, RZ, UR6 ;  /* 0x00000006ffdd7e24 */ /* 0x000fc6000f8e00ff */
[----:B------:R-:W-:-:S03]  /*0ff0*/  UISETP.NE.AND.EX UP0, UPT, UR9, URZ, UPT, UP0 ;  /* 0x0000003f0900728c */ /* 0x000fc6000bf05300 */
[----:B------:R-:W-:Y:S01]  /*1000*/  ULDC.64 UR8, c[0x0][0xb18] ;  /* 0x0002c60000087ab9 */ /* 0x000fe20000000a00 */
[----:B------:R-:W-:Y:S01]  /*1010*/  USEL UR4, UR4, 0x1, UP0 ;  /* 0x0000000104047887 */ /* 0x000fe20008000000 */
[----:B------:R-:W-:-:S03]  /*1020*/  ISETP.NE.U32.AND P1, PT, RZ, UR8, PT ;  /* 0x00000008ff007c0c */ /* 0x000fc6000bf25070 */
[----:B------:R-:W-:Y:S01]  /*1030*/  UIMAD UR4, UR4, UR7, URZ ;  /* 0x00000007040472a4 */ /* 0x000fe2000f8e023f */
[----:B------:R-:W-:Y:S01]  /*1040*/  ISETP.NE.AND.EX P1, PT, RZ, UR9, PT, P1 ;  /* 0x00000009ff007c0c */ /* 0x000fe2000bf25310 */
[----:B0--34-:R-:W-:-:S12]  /*1050*/  @P2 BRA `(.L_x_5651) ;  /* 0x0000000000342947 */ /* 0x019fd80003800000 */
[----:B------:R-:W-:Y:S01]  /*1060*/  ULDC.64 UR6, c[0x0][0xaf8] ;  /* 0x0002be0000067ab9 */ /* 0x000fe20000000a00 */
[----:B-----5:R-:W0:Y:S01]  /*1070*/  LDC R212, c[0x0][0x288] ;  /* 0x0000a200ffd47b82 */ /* 0x020e220000000800 */
[----:B------:R-:W-:-:S04]  /*1080*/  ISETP.NE.U32.AND P0, PT, RZ, UR6, PT ;  /* 0x00000006ff007c0c */ /* 0x000fc8000bf05070 */
[----:B------:R-:W-:-:S13]  /*1090*/  ISETP.NE.AND.EX P0, PT, RZ, UR7, PT, P0 ;  /* 0x00000007ff007c0c */ /* 0x000fda000bf05300 */
[----:B------:R-:W-:Y:S05]  /*10a0*/  @!P0 BRA `(.L_x_5651) ;  /* 0x0000000000208947 */ /* 0x000fea0003800000 */
[----:B------:R-:W-:Y:S01]  /*10b0*/  R2UR UR10, R220 ;  /* 0x00000000dc0a72ca */ /* 0x000fe200000e0000 */
[----:B------:R-:W-:-:S12]  /*10c0*/  ULDC.64 UR6, c[0x0][0xaf8] ;  /* 0x0002be0000067ab9 */ /* 0x000fd80000000a00 */
[----:B------:R-:W-:-:S06]  /*10d0*/  UIMAD.WIDE UR6, UR10, 0x4, UR6 ;  /* 0x000000040a0678a5 */ /* 0x000fcc000f8e0206 */
[----:B------:R-:W-:Y:S02]  /*10e0*/  IMAD.U32 R2, RZ, RZ, UR6 ;  /* 0x00000006ff027e24 */ /* 0x000fe4000f8e00ff */
[----:B------:R-:W-:-:S05]  /*10f0*/  IMAD.U32 R3, RZ, RZ, UR7 ;  /* 0x00000007ff037e24 */ /* 0x000fca000f8e00ff */
[----:B0-----:R-:W2:Y:S04]  /*1100*/  LDG.E R212, desc[UR36][R2.64] ;  /* 0x0000002402d47981 */ /* 0x001ea8000c1e1900 */
[----:B------:R-:W2:Y:S02]  /*1110*/  LDG.E R5, desc[UR36][R2.64+0x4] ;  /* 0x0000042402057981 */ /* 0x000ea4000c1e1900 */
[----:B--2---:R-:W-:-:S07]  /*1120*/  IMAD.IADD R212, R5, 0x1, -R212 ;  /* 0x0000000105d47824 */ /* 0x004fce00078e0ad4 */
.L_x_5651:
[----:B------:R-:W-:Y:S01]  /*1130*/  IMAD.U32 R213, RZ, RZ, UR4 ;  /* 0x00000004ffd57e24 */ /* 0x000fe2000f8e00ff */
[----:B------:R-:W-:Y:S06]  /*1140*/  @!P1 BRA `(.L_x_5652) ;  /* 0x0000000000209947 */ /* 0x000fec0003800000 */
[----:B------:R-:W-:Y:S02]  /*1150*/  R2UR UR6, R220 ;  /* 0x00000000dc0672ca */ /* 0x000fe400000e0000 */
[----:B------:R-:W-:-:S11]  /*1160*/  R2UR UR7, R222 ;  /* 0x00000000de0772ca */ /* 0x000fd600000e0000 */
[----:B------:R-:W-:-:S04]  /*1170*/  ULEA UR4, UP0, UR6, UR8, 0x2 ;  /* 0x0000000806047291 */ /* 0x000fc8000f80103f */
[----:B------:R-:W-:Y:S02]  /*1180*/  ULEA.HI.X UR6, UR6, UR9, UR7, 0x2, UP0 ;  /* 0x0000000906067291 */ /* 0x000fe400080f1407 */
[----:B------:R-:W-:-:S04]  /*1190*/  IMAD.U32 R2, RZ, RZ, UR4 ;  /* 0x00000004ff027e24 */ /* 0x000fc8000f8e00ff */
[----:B------:R-:W-:-:S05]  /*11a0*/  IMAD.U32 R3, RZ, RZ, UR6 ;  /* 0x00000006ff037e24 */ /* 0x000fca000f8e00ff */
[----:B------:R1:W5:Y:S01]  /*11b0*/  LDG.E R213, desc[UR36][R2.64] ;  /* 0x0000002402d57981 */ /* 0x000362000c1e1900 */
[----:B------:R-:W-:Y:S05]  /*11c0*/  BRA `(.L_x_5653) ;  /* 0x0000000000307947 */ /* 0x000fea0003800000 */
.L_x_5652:
[----:B------:R-:W-:Y:S02]  /*11d0*/  ULDC.64 UR6, c[0x0][0xb00] ;  /* 0x0002c00000067ab9 */ /* 0x000fe40000000a00 */
[----:B------:R-:W-:-:S04]  /*11e0*/  ISETP.NE.U32.AND P0, PT, RZ, UR6, PT ;  /* 0x00000006ff007c0c */ /* 0x000fc8000bf05070 */
[----:B------:R-:W-:-:S13]  /*11f0*/  ISETP.NE.AND.EX P0, PT, RZ, UR7, PT, P0 ;  /* 0x00000007ff007c0c */ /* 0x000fda000bf05300 */
[----:B------:R-:W-:Y:S05]  /*1200*/  @!P0 BRA `(.L_x_5653) ;  /* 0x0000000000208947 */ /* 0x000fea0003800000 */
[----:B------:R-:W-:Y:S01]  /*1210*/  R2UR UR4, R220 ;  /* 0x00000000dc0472ca */ /* 0x000fe200000e0000 */
[----:B------:R-:W-:-:S12]  /*1220*/  ULDC.64 UR6, c[0x0][0xb00] ;  /* 0x0002c00000067ab9 */ /* 0x000fd80000000a00 */
[----:B------:R-:W-:-:S06]  /*1230*/  UIMAD.WIDE UR6, UR4, 0x4, UR6 ;  /* 0x00000004040678a5 */ /* 0x000fcc000f8e0206 */
[----:B------:R-:W-:Y:S01]  /*1240*/  MOV R2, UR6 ;  /* 0x0000000600027c02 */ /* 0x000fe20008000f00 */
[----:B------:R-:W-:-:S05]  /*1250*/  IMAD.U32 R3, RZ, RZ, UR7 ;  /* 0x00000007ff037e24 */ /* 0x000fca000f8e00ff */
[----:B------:R-:W2:Y:S04]  /*1260*/  LDG.E R213, desc[UR36][R2.64] ;  /* 0x0000002402d57981 */ /* 0x000ea8000c1e1900 */
[----:B------:R-:W2:Y:S02]  /*1270*/  LDG.E R4, desc[UR36][R2.64+0x4] ;  /* 0x0000042402047981 */ /* 0x000ea4000c1e1900 */
[----:B--2---:R-:W-:-:S07]  /*1280*/  IMAD.IADD R213, R4, 0x1, -R213 ;  /* 0x0000000104d57824 */ /* 0x004fce00078e0ad5 */
.L_x_5653:
[----:B-1----:R-:W1:Y:S01]  /*1290*/  LDC R2, c[0x0][0x448] ;  /* 0x00011200ff027b82 */ /* 0x002e620000000800 */
[----:B------:R-:W-:Y:S01]  /*12a0*/  USHF.L.U32 UR61, UR5, 0x7, URZ ;  /* 0x00000007053d7899 */ /* 0x000fe2000800063f */
[----:B-----5:R-:W-:Y:S01]  /*12b0*/  IMAD.IADD R213, R213, 0x1, -R0 ;  /* 0x00000001d5d57824 */ /* 0x020fe200078e0a00 */
[----:B------:R-:W-:Y:S01]  /*12c0*/  CS2R R148, SRZ ;  /* 0x0000000000947805 */ /* 0x000fe2000001ff00 */
[----:B------:R-:W-:Y:S01]  /*12d0*/  IMAD.MOV.U32 R150, RZ, RZ, RZ ;  /* 0x000000ffff967224 */ /* 0x000fe200078e00ff */
[----:B------:R-:W-:Y:S01]  /*12e0*/  UIADD3 UR4, UR61, 0x7f, URZ ;  /* 0x0000007f3d047890 */ /* 0x000fe2000fffe03f */
[----:B------:R-:W-:Y:S02]  /*12f0*/  CS2R R146, SRZ ;  /* 0x0000000000927805 */ /* 0x000fe4000001ff00 */
[----:B0-----:R-:W-:Y:S02]  /*1300*/  IADD3 R3, R213, 0x60, -R212 ;  /* 0x00000060d5037810 */ /* 0x001fe40007ffe8d4 */
        /* <DEDUP_REMOVED lines=16> */
[----:B-1----:R-:W-:Y:S02]  /*1410*/  ISETP.NE.AND P0, PT, R2, 0x1, PT ;  /* 0x000000010200780c */ /* 0x002fe40003f05270 */
        /* <DEDUP_REMOVED lines=12> */
[----:B------:R-:W0:Y:S01]  /*14e0*/  @P0 LDC R2, c[0x0][0x44c] ;  /* 0x00011300ff020b82 */ /* 0x000e220000000800 */
[----:B------:R-:W-:Y:S02]  /*14f0*/  CS2R R92, SRZ ;  /* 0x00000000005c7805 */ /* 0x000fe4000001ff00 */
[----:B------:R-:W-:Y:S02]  /*1500*/  CS2R R90, SRZ ;  /* 0x00000000005a7805 */ /* 0x000fe4000001ff00 */
[----:B------:R-:W-:Y:S02]  /*1510*/  CS2R R88, SRZ ;  /* 0x0000000000587805 */ /* 0x000fe4000001ff00 */
[----:B------:R-:W-:-:S02]  /*1520*/  CS2R R86, SRZ ;  /* 0x0000000000567805 */ /* 0x000fc4000001ff00 */
[----:B------:R-:W-:Y:S02]  /*1530*/  CS2R R84, SRZ ;  /* 0x0000000000547805 */ /* 0x000fe4000001ff00 */
[----:B------:R-:W-:Y:S02]  /*1540*/  CS2R R82, SRZ ;  /* 0x0000000000527805 */ /* 0x000fe4000001ff00 */
[----:B------:R-:W-:Y:S01]  /*1550*/  CS2R R80, SRZ ;  /* 0x0000000000507805 */ /* 0x000fe2000001ff00 */
[----:B------:R-:W1:Y:S01]  /*1560*/  @P0 LDC R5, c[0x0][0x450] ;  /* 0x00011400ff050b82 */ /* 0x000e620000000800 */
        /* <DEDUP_REMOVED lines=14> */
[----:B------:R-:W-:Y:S01]  /*1650*/  CS2R R52, SRZ ;  /* 0x0000000000347805 */ /* 0x000fe2000001ff00 */
[----:B0-----:R-:W-:Y:S01]  /*1660*/  @P0 IMAD.HI.U32 R2, R2, UR4, RZ ;  /* 0x0000000402020c27 */ /* 0x001fe2000f8e00ff */
[----:B------:R-:W-:-:S02]  /*1670*/  CS2R R48, SRZ ;  /* 0x0000000000307805 */ /* 0x000fc4000001ff00 */
[----:B------:R-:W-:Y:S02]  /*1680*/  CS2R R160, SRZ ;  /* 0x0000000000a07805 */ /* 0x000fe4000001ff00 */
[----:B------:R-:W-:Y:S02]  /*1690*/  CS2R R42, SRZ ;  /* 0x00000000002a7805 */ /* 0x000fe4000001ff00 */
[----:B------:R-:W-:Y:S02]  /*16a0*/  CS2R R44, SRZ ;  /* 0x00000000002c7805 */ /* 0x000fe4000001ff00 */
[----:B------:R-:W-:Y:S02]  /*16b0*/  CS2R R40, SRZ ;  /* 0x0000000000287805 */ /* 0x000fe4000001ff00 */
[----:B------:R-:W-:Y:S02]  /*16c0*/  CS2R R162, SRZ ;  /* 0x0000000000a27805 */ /* 0x000fe4000001ff00 */
[----:B------:R-:W-:-:S02]  /*16d0*/  CS2R R34, SRZ ;  /* 0x0000000000227805 */ /* 0x000fc4000001ff00 */
[----:B-1----:R-:W-:Y:S01]  /*16e0*/  @P0 SHF.R.U32.HI R0, RZ, R5, R2 ;  /* 0x00000005ff000219 */ /* 0x002fe20000011602 */
[----:B------:R-:W-:Y:S01]  /*16f0*/  VIADD R2, R213, 0x5f ;  /* 0x0000005fd5027836 */ /* 0x000fe20000000000 */
[----:B------:R-:W-:Y:S02]  /*1700*/  PLOP3.LUT P0, PT, PT, PT, PT, 0x80, 0x0 ;  /* 0x000000000000781c */ /* 0x000fe40003f0f070 */
[----:B------:R-:W-:Y:S02]  /*1710*/  CS2R R36, SRZ ;  /* 0x0000000000247805 */ /* 0x000fe4000001ff00 */
[----:B------:R-:W-:Y:S01]  /*1720*/  CS2R R32, SRZ ;  /* 0x0000000000207805 */ /* 0x000fe2000001ff00 */
[----:B------:R-:W-:Y:S01]  /*1730*/  IMAD.IADD R0, R3, 0x1, R0 ;  /* 0x0000000103007824 */ /* 0x000fe200078e0200 */
[----:B------:R-:W-:Y:S01]  /*1740*/  CS2R R164, SRZ ;  /* 0x0000000000a47805 */ /* 0x000fe2000001ff00 */
[----:B------:R-:W-:Y:S01]  /*1750*/  IMAD.HI R2, R2, 0x2aaaaaab, RZ ;  /* 0x2aaaaaab02027827 */ /* 0x000fe200078e02ff */
[----:B------:R-:W-:-:S02]  /*1760*/  CS2R R26, SRZ ;  /* 0x00000000001a7805 */ /* 0x000fc4000001ff00 */
[----:B------:R-:W-:Y:S02]  /*1770*/  CS2R R28, SRZ ;  /* 0x00000000001c7805 */ /* 0x000fe4000001ff00 */
[----:B------:R-:W-:Y:S01]  /*1780*/  CS2R R24, SRZ ;  /* 0x0000000000187805 */ /* 0x000fe2000001ff00 */
[----:B------:R-:W-:Y:S01]  /*1790*/  IMAD.HI R0, R0, 0x2aaaaaab, RZ ;  /* 0x2aaaaaab00007827 */ /* 0x000fe200078e02ff */
[----:B------:R-:W-:-:S04]  /*17a0*/  SHF.R.U32.HI R3, RZ, 0x1f, R2 ;  /* 0x0000001fff037819 */ /* 0x000fc80000011602 */
[----:B------:R-:W-:Y:S02]  /*17b0*/  SHF.R.U32.HI R5, RZ, 0x1f, R0 ;  /* 0x0000001fff057819 */ /* 0x000fe40000011600 */
[----:B------:R-:W-:Y:S02]  /*17c0*/  LEA.HI.SX32 R3, R2, R3, 0x1c ;  /* 0x0000000302037211 */ /* 0x000fe400078fe2ff */
[----:B------:R-:W-:Y:S01]  /*17d0*/  LEA.HI.SX32 R202, R0, R5, 0x1c ;  /* 0x0000000500ca7211 */ /* 0x000fe200078fe2ff */
[----:B------:R-:W-:-:S03]  /*17e0*/  IMAD.MOV.U32 R0, RZ, RZ, RZ ;  /* 0x000000ffff007224 */ /* 0x000fc600078e00ff */
[----:B------:R-:W-:Y:S02]  /*17f0*/  VIMNMX R202, R3, R202, PT ;  /* 0x000000ca03ca7248 */ /* 0x000fe40003fe0100 */
[----:B------:R-:W-:Y:S02]  /*1800*/  CS2R R2, SRZ ;  /* 0x0000000000027805 */ /* 0x000fe4000001ff00 */
[----:B------:R-:W-:-:S13]  /*1810*/  ISETP.GE.AND P1, PT, R202, 0x1, PT ;  /* 0x00000001ca00780c */ /* 0x000fda0003f26270 */
[----:B------:R-:W-:Y:S05]  /*1820*/  @!P1 BRA `(.L_x_5654) ;  /* 0x0000008000609947 */ /* 0x000fea0003800000 */
        /* <DEDUP_REMOVED lines=39> */
.L_x_5655:
[----:B------:R-:W-:Y:S01]  /*1aa0*/  LEA.HI R0, R224, R224, RZ, 0x1 ;  /* 0x000000e0e0007211 */ /* 0x000fe200078f08ff */
[----:B------:R-:W0:Y:S03]  /*1ab0*/  S2R R2, SR_TID.X ;  /* 0x0000000000027919 */ /* 0x000e260000002100 */
[----:B------:R-:W-:-:S05]  /*1ac0*/  LOP3.LUT R3, R0, 0xfffffffe, RZ, 0xc0, !PT ;  /* 0xfffffffe00037812 */ /* 0x000fca00078ec0ff */
[----:B------:R-:W-:-:S05]  /*1ad0*/  IMAD.IADD R0, R224, 0x1, -R3 ;  /* 0x00000001e0007824 */ /* 0x000fca00078e0a03 */
[----:B------:R-:W-:-:S04]  /*1ae0*/  SHF.L.U32 R0, R0, 0x1f, RZ ;  /* 0x0000001f00007819 */ /* 0x000fc800000006ff */
[----:B------:R-:W1:Y:S01]  /*1af0*/  SYNCS.PHASECHK.TRANS64.TRYWAIT P0, [UR40+0x32400], R0 ;  /* 0x03240000ff0075a7 */ /* 0x000e620008000168 */
[----:B0-----:R-:W-:-:S05]  /*1b00*/  SHF.R.U32.HI R2, RZ, 0x7, R2 ;  /* 0x00000007ff027819 */ /* 0x001fca0000011602 */
[----:B------:R-:W-:Y:S01]  /*1b10*/  VIADD R207, R2, 0x8 ;  /* 0x0000000802cf7836 */ /* 0x000fe20000000000 */
[----:B-1----:R-:W-:Y:S06]  /*1b20*/  @!P0 BRA `(.L_x_5656) ;  /* 0x0000011000588947 */ /* 0x002fec0003800000 */
.L_x_5802:
[----:B------:R-:W-:Y:S05]  /*1b30*/  WARPSYNC.ALL ;  /* 0x0000000000007948 */ /* 0x000fea0003800000 */
[----:B------:R-:W-:Y:S01]  /*1b40*/  R2UR UR4, R229 ;  /* 0x00000000e50472ca */ /* 0x000fe200000e0000 */
[----:B------:R1:W-:-:S12]  /*1b50*/  BAR.SYNC.DEFER_BLOCKING R207, 0x100 ;  /* 0x000400cf0000751d */ /* 0x0003d80000010000 */
[----:B------:R-:W-:-:S05]  /*1b60*/  IMAD.U32 R2, RZ, RZ, UR4 ;  /* 0x00000004ff027e24 */ /* 0x000fca000f8e00ff */
[----:B------:R-:W-:-:S13]  /*1b70*/  ISETP.NE.AND P0, PT, R2, 0x3, PT ;  /* 0x000000030200780c */ /* 0x000fda0003f05270 */
[----:B-1----:R-:W-:Y:S05]  /*1b80*/  @!P0 BRA `(.L_x_5657) ;  /* 0x0000000000048947 */ /* 0x002fea0003800000 */
[----:B------:R-:W-:Y:S01]  /*1b90*/  BPT.TRAP 0x1 ;  /* 0x000000040000795c */ /* 0x000fe20000300000 */
.L_x_5657:
[----:B------:R-:W-:Y:S01]  /*1ba0*/  ULEA UR6, UR38, UR40, 0x3 ;  /* 0x0000002826067291 */ /* 0x000fe2000f8e183f */
[----:B------:R-:W-:-:S05]  /*1bb0*/  IMAD.U32 R2, RZ, RZ, UR39 ;  /* 0x00000027ff027e24 */ /* 0x000fca000f8e00ff */
[----:B------:R-:W-:-:S04]  /*1bc0*/  SHF.L.U32 R2, R2, 0x1f, RZ ;  /* 0x0000001f02027819 */ /* 0x000fc800000006ff */
[----:B------:R1:W2:Y:S01]  /*1bd0*/  SYNCS.PHASECHK.TRANS64.TRYWAIT P1, [UR6+0x32430], R2 ;  /* 0x03243002ff0075a7 */ /* 0x0002a20008020146 */
[----:B------:R-:W-:Y:S05]  /*1be0*/  @!P0 BRA `(.L_x_5658) ;  /* 0x0000000000048947 */ /* 0x000fea0003800000 */
[----:B------:R-:W-:Y:S01]  /*1bf0*/  BPT.TRAP 0x1 ;  /* 0x000000040000795c */ /* 0x000fe20000300000 */
.L_x_5658:
[----:B--2---:R-:W-:Y:S05]  /*1c00*/  @P1 BRA `(.L_x_5659) ;  /* 0x0000000000081947 */ /* 0x004fea0003800000 */
[----:B------:R-:W2:Y:S02]  /*1c10*/  SYNCS.PHASECHK.TRANS64.TRYWAIT P1, [UR6+0x32430], R2 ;  /* 0x03243002ff0075a7 */ /* 0x000ea40008020146 */
[----:B--2---:R-:W-:Y:S05]  /*1c20*/  @!P1 BRA `(.L_x_5660) ;  /* 0x0000011000309947 */ /* 0x004fea0003800000 */
.L_x_5659:
        /* <DEDUP_REMOVED lines=9> */
[----:B------:R-:W-:Y:S01]  /*1cc0*/  MOV R20, UR5 ;  /* 0x0000000500147c02 */ /* 0x000fe20008000f00 */
        /* <DEDUP_REMOVED lines=38> */
.L_x_5803:
[----:B------:R-:W-:Y:S05]  /*1f30*/  @!P0 BRA `(.L_x_5662) ;  /* 0x0000000000048947 */ /* 0x000fea0003800000 */
[----:B------:R-:W-:Y:S01]  /*1f40*/  BPT.TRAP 0x1 ;  /* 0x000000040000795c */ /* 0x000fe20000300000 */
.L_x_5662:
[----:B------:R2:W3:Y:S01]  /*1f50*/  SYNCS.PHASECHK.TRANS64.TRYWAIT P1, [UR6+0x32450], R2 ;  /* 0x03245002ff0075a7 */ /* 0x0004e20008020146 */
[----:B------:R-:W-:Y:S05]  /*1f60*/  @!P0 BRA `(.L_x_5663) ;  /* 0x0000000000048947 */ /* 0x000fea0003800000 */
[----:B------:R-:W-:Y:S01]  /*1f70*/  BPT.TRAP 0x1 ;  /* 0x000000040000795c */ /* 0x000fe20000300000 */
.L_x_5663:
[----:B---3--:R-:W-:Y:S05]  /*1f80*/  @P1 BRA `(.L_x_5664) ;  /* 0x0000000000081947 */ /* 0x008fea0003800000 */
[----:B------:R-:W3:Y:S02]  /*1f90*/  SYNCS.PHASECHK.TRANS64.TRYWAIT P1, [UR6+0x32450], R2 ;  /* 0x03245002ff0075a7 */ /* 0x000ee40008020146 */
[----:B---3--:R-:W-:Y:S05]  /*1fa0*/  @!P1 BRA `(.L_x_5665) ;  /* 0x0000010c00809947 */ /* 0x008fea0003800000 */
.L_x_5664:
        /* <DEDUP_REMOVED lines=84> */
[----:B------:R-:W-:Y:S01]  /*24f0*/  MOV R6, UR12 ;  /* 0x0000000c00067c02 */ /* 0x000fe20008000f00 */
        /* <DEDUP_REMOVED lines=57> */
.L_x_5666:
[----:B------:R-:W1:Y:S01]  /*2890*/  LDC R4, c[0x0][0x448] ;  /* 0x00011200ff047b82 */ /* 0x000e620000000800 */
[----:B------:R-:W-:Y:S01]  /*28a0*/  ULDC UR5, c[0x0][0xa80] ;  /* 0x0002a00000057ab9 */ /* 0x000fe20000000800 */
[----:B------:R-:W-:Y:S02]  /*28b0*/  UIADD3 UR10, UR6, 0x32440, URZ ;  /* 0x00032440060a7890 */ /* 0x000fe4000fffe03f */
[----:B------:R-:W-:Y:S02]  /*28c0*/  ULOP3.LUT UR7, UR7, 0x3000000, URZ, 0xfc, !UPT ;  /* 0x0300000007077892 */ /* 0x000fe4000f8efc3f */
[----:B------:R-:W-:Y:S02]  /*28d0*/  UPRMT UR10, UR48, 0x654, UR10 ;  /* 0x00000654300a7896 */ /* 0x000fe4000800000a */
[----:B------:R-:W-:Y:S01]  /*28e0*/  UIMAD UR4, UR38, 0xc00, UR7 ;  /* 0x00000c00260478a4 */ /* 0x000fe2000f8e0207 */
[----:B------:R-:W-:-:S06]  /*28f0*/  UMOV UR11, 0x40000040 ;  /* 0x40000040000b7882 */ /* 0x000fcc0000000000 */
[----:B------:R-:W-:Y:S01]  /*2900*/  SYNCS.ARRIVE.TRANS64.RED.A1T0 RZ, [UR10], RZ ;  /* 0x000000ffffff79a7 */ /* 0x000fe2000810040a */
[----:B------:R-:W-:Y:S01]  /*2910*/  UMOV UR10, UR4 ;  /* 0x00000004000a7c82 */ /* 0x000fe20008000000 */
[----:B------:R2:W-:Y:S01]  /*2920*/  BAR.SYNC.DEFER_BLOCKING R207, 0x100 ;  /* 0x000400cf0000751d */ /* 0x0005e20000010000 */
[----:B-1----:R-:W-:Y:S01]  /*2930*/  ISETP.NE.AND P6, PT, R4, 0x1, PT ;  /* 0x000000010400780c */ /* 0x002fe20003fc5270 */
[----:B------:R-:W-:-:S12]  /*2940*/  VIADD R4, R214, UR61 ;  /* 0x0000003dd6047c36 */ /* 0x000fd80008000000 */
[----:B------:R-:W1:Y:S08]  /*2950*/  @P6 LDC R5, c[0x0][0x44c] ;  /* 0x00011300ff056b82 */ /* 0x000e700000000800 */
[----:B------:R-:W3:Y:S01]  /*2960*/  @P6 LDC R72, c[0x0][0x450] ;  /* 0x00011400ff486b82 */ /* 0x000ee20000000800 */
[----:B-1----:R-:W-:-:S05]  /*2970*/  @P6 IMAD.HI.U32 R5, R4, R5, RZ ;  /* 0x0000000504056227 */ /* 0x002fca00078e00ff */
[----:B---3--:R-:W-:Y:S01]  /*2980*/  @P6 SHF.R.U32.HI R4, RZ, R72, R5 ;  /* 0x00000048ff046219 */ /* 0x008fe20000011605 */
[----:B------:R-:W-:-:S04]  /*2990*/  IMAD R5, R202, -0x60, R213 ;  /* 0xffffffa0ca057824 */ /* 0x000fc800078e02d5 */
[----:B------:R-:W1:Y:S01]  /*29a0*/  SHFL.IDX PT, R21, R4, RZ, 0x1c1f ;  /* 0x001c1fff04157589 */ /* 0x000e6200000e0000 */
[----:B------:R-:W-:-:S03]  /*29b0*/  VIADD R72, R5, 0x60 ;  /* 0x0000006005487836 */ /* 0x000fc60000000000 */
[----:B------:R-:W3:Y:S01]  /*29c0*/  SHFL.IDX PT, R73, R4, 0x1, 0x1c1f ;  /* 0x003c1f0004497f89 */ /* 0x000ee200000e0000 */
[----:B------:R-:W-:-:S05]  /*29d0*/  IMAD R5, R215, -0x2, R72 ;  /* 0xfffffffed7057824 */ /* 0x000fca00078e0248 */
[----:B------:R-:W-:-:S04]  /*29e0*/  IADD3 R72, -R212, 0x1, R5 ;  /* 0x00000001d4487810 */ /* 0x000fc80007ffe105 */
[----:B-1----:R-:W-:-:S04]  /*29f0*/  VIADDMNMX R21, R21, R72, R5, PT ;  /* 0x0000004815157246 */ /* 0x002fc80003800105 */
[C---:B------:R-:W-:Y:S02]  /*2a00*/  ISETP.GT.AND P5, PT, R21.reuse, RZ, PT ;  /* 0x000000ff1500720c */ /* 0x040fe40003fa4270 */
[C---:B------:R-:W-:Y:S02]  /*2a10*/  ISETP.GT.AND P4, PT, R21.reuse, 0x1, PT ;  /* 0x000000011500780c */ /* 0x040fe40003f84270 */
[----:B------:R-:W-:Y:S02]  /*2a20*/  FSEL R24, R24, -INF , P5 ;  /* 0xff80000018187808 */ /* 0x000fe40002800000 */
[C---:B------:R-:W-:Y:S02]  /*2a30*/  ISETP.GT.AND P2, PT, R21.reuse, 0x10, PT ;  /* 0x000000101500780c */ /* 0x040fe40003f44270 */
[----:B------:R-:W-:Y:S02]  /*2a40*/  ISETP.GT.AND P5, PT, R21, 0x11, PT ;  /* 0x000000111500780c */ /* 0x000fe40003fa4270 */
[----:B---3--:R-:W-:-:S02]  /*2a50*/  VIADDMNMX R73, R73, R72, R5, PT ;  /* 0x0000004849497246 */ /* 0x008fc40003800105 */
[----:B------:R-:W-:Y:S02]  /*2a60*/  ISETP.GT.AND P3, PT, R21, 0x8, PT ;  /* 0x000000081500780c */ /* 0x000fe40003f64270 */
[----:B------:R-:W-:Y:S02]  /*2a70*/  FSEL R72, R25, -INF , P4 ;  /* 0xff80000019487808 */ /* 0x000fe40002000000 */
[----:B------:R-:W-:Y:S02]  /*2a80*/  ISETP.GT.AND P4, PT, R21, 0x18, PT ;  /* 0x000000181500780c */ /* 0x000fe40003f84270 */
[----:B------:R-:W-:Y:S02]  /*2a90*/  FSEL R5, R32, -INF , P2 ;  /* 0xff80000020057808 */ /* 0x000fe40001000000 */
[----:B------:R-:W-:Y:S02]  /*2aa0*/  FSEL R157, R33, -INF , P5 ;  /* 0xff800000219d7808 */ /* 0x000fe40002800000 */
[----:B------:R-:W-:-:S02]  /*2ab0*/  ISETP.GT.AND P2, PT, R21, 0x21, PT ;  /* 0x000000211500780c */ /* 0x000fc40003f44270 */
[C---:B------:R-:W-:Y:S02]  /*2ac0*/  ISETP.GT.AND P5, PT, R21.reuse, 0x28, PT ;  /* 0x000000281500780c */ /* 0x040fe40003fa4270 */
[C---:B------:R-:W-:Y:S02]  /*2ad0*/  ISETP.GT.AND P1, PT, R21.reuse, 0x9, PT ;  /* 0x000000091500780c */ /* 0x040fe40003f24270 */
[----:B------:R-:W-:Y:S02]  /*2ae0*/  FSEL R28, R28, -INF , P3 ;  /* 0xff8000001c1c7808 */ /* 0x000fe40001800000 */
[C---:B------:R-:W-:Y:S02]  /*2af0*/  ISETP.GT.AND P3, PT, R21.reuse, 0x19, PT ;  /* 0x000000191500780c */ /* 0x040fe40003f64270 */
[----:B------:R-:W-:Y:S02]  /*2b00*/  FSEL R162, R36, -INF , P4 ;  /* 0xff80000024a27808 */ /* 0x000fe40002000000 */
[----:B------:R-:W-:-:S02]  /*2b10*/  ISETP.GT.AND P4, PT, R21, 0x29, PT ;  /* 0x000000291500780c */ /* 0x000fc40003f84270 */
[----:B------:R-:W-:Y:S02]  /*2b20*/  FSEL R158, R41, -INF , P2 ;  /* 0xff800000299e7808 */ /* 0x000fe40001000000 */
[----:B------:R-:W-:Y:S02]  /*2b30*/  FSEL R163, R44, -INF , P5 ;  /* 0xff8000002ca37808 */ /* 0x000fe40002800000 */
[C---:B------:R-:W-:Y:S02]  /*2b40*/  ISETP.GT.AND P2, PT, R21.reuse, 0x38, PT ;  /* 0x000000381500780c */ /* 0x040fe40003f44270 */
[----:B------:R-:W-:Y:S02]  /*2b50*/  ISETP.GT.AND P5, PT, R21, 0x39, PT ;  /* 0x000000391500780c */ /* 0x000fe40003fa4270 */
[----:B------:R-:W-:Y:S02]  /*2b60*/  FSEL R74, R29, -INF , P1 ;  /* 0xff8000001d4a7808 */ /* 0x000fe40000800000 */
[----:B------:R-:W-:-:S02]  /*2b70*/  FMNMX.FTZ R25, R24, R72, !PT ;  /* 0x0000004818197209 */ /* 0x000fc40007810000 */
[----:B------:R-:W-:Y:S02]  /*2b80*/  ISETP.GT.AND P1, PT, R21, 0x20, PT ;  /* 0x000000201500780c */ /* 0x000fe40003f24270 */
[----:B------:R-:W-:Y:S02]  /*2b90*/  FSEL R167, R37, -INF , P3 ;  /* 0xff80000025a77808 */ /* 0x000fe40001800000 */
[----:B------:R-:W-:Y:S02]  /*2ba0*/  ISETP.GT.AND P3, PT, R21, 0x30, PT ;  /* 0x000000301500780c */ /* 0x000fe40003f64270 */
[----:B------:R-:W-:Y:S02]  /*2bb0*/  FSEL R168, R45, -INF , P4 ;  /* 0xff8000002da87808 */ /* 0x000fe40002000000 */
[----:B------:R-:W-:Y:S02]  /*2bc0*/  ISETP.GT.AND P4, PT, R21, 0x40, PT ;  /* 0x000000401500780c */ /* 0x000fe40003f84270 */
[----:B------:R-:W-:-:S02]  /*2bd0*/  FSEL R164, R52, -INF , P2 ;  /* 0xff80000034a47808 */ /* 0x000fc40001000000 */
[----:B------:R-:W-:Y:S02]  /*2be0*/  FSEL R169, R53, -INF , P5 ;  /* 0xff80000035a97808 */ /* 0x000fe40002800000 */
[C---:B------:R-:W-:Y:S02]  /*2bf0*/  ISETP.GT.AND P2, PT, R21.reuse, 0x49, PT ;  /* 0x000000491500780c */ /* 0x040fe40003f44270 */
[C---:B------:R-:W-:Y:S02]  /*2c00*/  ISETP.GT.AND P5, PT, R21.reuse, 0x50, PT ;  /* 0x000000501500780c */ /* 0x040fe40003fa4270 */
[----:B------:R-:W-:Y:S02]  /*2c10*/  FMNMX.FTZ R25, R28, R25, !PT ;  /* 0x000000191c197209 */ /* 0x000fe40007810000 */
[----:B------:R-:W-:Y:S02]  /*2c20*/  FSEL R206, R40, -INF , P1 ;  /* 0xff80000028ce7808 */ /* 0x000fe40000800000 */
[----:B------:R-:W-:-:S02]  /*2c30*/  ISETP.GT.AND P1, PT, R21, 0x31, PT ;  /* 0x000000311500780c */ /* 0x000fc40003f24270 */
[----:B------:R-:W-:Y:S02]  /*2c40*/  FSEL R205, R48, -INF , P3 ;  /* 0xff80000030cd7808 */ /* 0x000fe40001800000 */
[C---:B------:R-:W-:Y:S02]  /*2c50*/  ISETP.GT.AND P3, PT, R21.reuse, 0x41, PT ;  /* 0x000000411500780c */ /* 0x040fe40003f64270 */
[----:B------:R-:W-:Y:S02]  /*2c60*/  FSEL R204, R56, -INF , P4 ;  /* 0xff80000038cc7808 */ /* 0x000fe40002000000 */
[----:B------:R-:W-:Y:S02]  /*2c70*/  ISETP.GT.AND P4, PT, R21, 0x51, PT ;  /* 0x000000511500780c */ /* 0x000fe40003f84270 */
[----:B------:R-:W-:Y:S02]  /*2c80*/  FSEL R170, R61, -INF , P2 ;  /* 0xff8000003daa7808 */ /* 0x000fe40001000000 */
[----:B------:R-:W-:-:S02]  /*2c90*/  FSEL R4, R64, -INF , P5 ;  /* 0xff80000040047808 */ /* 0x000fc40002800000 */
[----:B------:R-:W-:Y:S02]  /*2ca0*/  FMNMX.FTZ R32, R74, R25, !PT ;  /* 0x000000194a207209 */ /* 0x000fe40007810000 */
[C---:B------:R-:W-:Y:S02]  /*2cb0*/  ISETP.GT.AND P2, PT, R73.reuse, RZ, PT ;  /* 0x000000ff4900720c */ /* 0x040fe40003f44270 */
[----:B------:R-:W-:Y:S02]  /*2cc0*/  ISETP.GT.AND P5, PT, R73, 0x1, PT ;  /* 0x000000014900780c */ /* 0x000fe40003fa4270 */
[----:B------:R-:W-:Y:S02]  /*2cd0*/  FSEL R159, R49, -INF , P1 ;  /* 0xff800000319f7808 */ /* 0x000fe40000800000 */
[----:B------:R-:W-:Y:S02]  /*2ce0*/  ISETP.GT.AND P1, PT, R21, 0x48, PT ;  /* 0x000000481500780c */ /* 0x000fe40003f24270 */
[----:B------:R-:W-:-:S02]  /*2cf0*/  FSEL R160, R57, -INF , P3 ;  /* 0xff80000039a07808 */ /* 0x000fc40001800000 */
[----:B------:R-:W-:Y:S02]  /*2d00*/  ISETP.GT.AND P3, PT, R21, 0x58, PT ;  /* 0x000000581500780c */ /* 0x000fe40003f64270 */
[----:B------:R-:W-:Y:S02]  /*2d10*/  FSEL R161, R65, -INF , P4 ;  /* 0xff80000041a17808 */ /* 0x000fe40002000000 */
[----:B------:R-:W-:Y:S02]  /*2d20*/  FMNMX.FTZ R36, R5, R32, !PT ;  /* 0x0000002005247209 */ /* 0x000fe40007810000 */
[----:B------:R-:W-:Y:S02]  /*2d30*/  ISETP.GT.AND P4, PT, R73, 0x8, PT ;  /* 0x000000084900780c */ /* 0x000fe40003f84270 */
[----:B------:R-:W-:Y:S02]  /*2d40*/  FSEL R26, R26, -INF , P2 ;  /* 0xff8000001a1a7808 */ /* 0x000fe40001000000 */
[----:B------:R-:W-:-:S02]  /*2d50*/  FSEL R32, R27, -INF , P5 ;  /* 0xff8000001b207808 */ /* 0x000fc40002800000 */
[----:B------:R-:W-:Y:S02]  /*2d60*/  FSEL R165, R60, -INF , P1 ;  /* 0xff8000003ca57808 */ /* 0x000fe40000800000 */
[----:B------:R-:W-:Y:S02]  /*2d70*/  ISETP.GT.AND P1, PT, R21, 0x59, PT ;  /* 0x000000591500780c */ /* 0x000fe40003f24270 */
[----:B------:R-:W-:Y:S02]  /*2d80*/  FSEL R166, R68, -INF , P3 ;  /* 0xff80000044a67808 */ /* 0x000fe40001800000 */
        /* <DEDUP_REMOVED lines=16> */
[C---:B------:R-:W-:Y:S02]  /*2e90*/  ISETP.GT.AND P2, PT, R73.reuse, 0x19, PT ;  /* 0x000000194900780c */ /* 0x040fe40003f44270 */
        /* <DEDUP_REMOVED lines=50> */
[----:B------:R-:W-:Y:S02]  /*31c0*/  FSEL R171, R69, -INF , P1 ;  /* 0xff80000045ab7808 */ /* 0x000fe40000800000 */
        /* <DEDUP_REMOVED lines=13> */
[----:B------:R-:W-:Y:S01]  /*32a0*/  FSEL R197, R70, -INF , P1 ;  /* 0xff80000046c57808 */ /* 0x000fe20000800000 */
[----:B------:R-:W1:Y:S01]  /*32b0*/  SHFL.BFLY PT, R38, R25, 0x2, 0x1f ;  /* 0x0c401f0019267f89 */ /* 0x000e6200000e0000 */
[----:B------:R-:W-:Y:S02]  /*32c0*/  FMNMX.FTZ R34, R192, R21, !PT ;  /* 0x00000015c0227209 */ /* 0x000fe40007810000 */
[----:B------:R-:W-:Y:S02]  /*32d0*/  FSEL R203, R71, -INF , P2 ;  /* 0xff80000047cb7808 */ /* 0x000fe40001000000 */
[----:B------:R-:W-:-:S04]  /*32e0*/  FMNMX.FTZ R34, R197, R34, !PT ;  /* 0x00000022c5227209 */ /* 0x000fc80007810000 */
        /* <DEDUP_REMOVED lines=24> */
[----:B------:R-:W-:Y:S01]  /*3470*/  FFMA.FTZ R158, R158, UR5, -R199 ;  /* 0x000000059e9e7c23 */ /* 0x000fe200080108c7 */
        /* <DEDUP_REMOVED lines=8> */
[----:B------:R-:W-:Y:S01]  /*3500*/  FFMA.FTZ R193, R193, UR5, -R201 ;  /* 0x00000005c1c17c23 */ /* 0x000fe200080108c9 */
[--C-:B------:R-:W-:Y:S01]  /*3510*/  FFMA.FTZ R163, R163, UR5, -R199.reuse ;  /* 0x00000005a3a37c23 */ /* 0x100fe200080108c7 */
[----:B------:R-:W-:Y:S01]  /*3520*/  FFMA.FTZ R168, R168, UR5, -R199 ;  /* 0x00000005a8a87c23 */ /* 0x000fe200080108c7 */
        /* <DEDUP_REMOVED lines=9> */
[----:B------:R-:W3:Y:S01]  /*35c0*/  MUFU.EX2 R179, R179 ;  /* 0x000000b300b37308 */ /* 0x000ee20000000800 */
[----:B-1----:R-:W-:Y:S01]  /*35d0*/  F2FP.BF16.F32.PACK_AB R152, R177, R176 ;  /* 0x000000b0b198723e */ /* 0x002fe200000010ff */
[--C-:B------:R-:W-:Y:S01]  /*35e0*/  FFMA.FTZ R174, R174, UR5, -R201.reuse ;  /* 0x00000005aeae7c23 */ /* 0x100fe200080108c9 */
[--C-:B------:R-:W-:Y:S01]  /*35f0*/  FFMA.FTZ R186, R186, UR5, -R201.reuse ;  /* 0x00000005baba7c23 */ /* 0x100fe200080108c9 */
[--C-:B------:R-:W-:Y:S01]  /*3600*/  FFMA.FTZ R191, R191, UR5, -R201.reuse ;  /* 0x00000005bfbf7c23 */ /* 0x100fe200080108c9 */
[----:B------:R-:W-:Y:S01]  /*3610*/  FFMA.FTZ R195, R195, UR5, -R201 ;  /* 0x00000005c3c37c23 */ /* 0x000fe200080108c9 */
[--C-:B------:R-:W-:Y:S01]  /*3620*/  FFMA.FTZ R204, R204, UR5, -R199.reuse ;  /* 0x00000005cccc7c23 */ /* 0x100fe200080108c7 */
[--C-:B------:R-:W-:Y:S01]  /*3630*/  FFMA.FTZ R160, R160, UR5, -R199.reuse ;  /* 0x00000005a0a07c23 */ /* 0x100fe200080108c7 */
[----:B------:R-:W-:Y:S01]  /*3640*/  MUFU.EX2 R180, R180 ;  /* 0x000000b400b47308 */ /* 0x000fe20000000800 */
[--C-:B------:R-:W-:Y:S01]  /*3650*/  FFMA.FTZ R165, R165, UR5, -R199.reuse ;  /* 0x00000005a5a57c23 */ /* 0x100fe200080108c7 */
[----:B------:R-:W-:Y:S01]  /*3660*/  FFMA.FTZ R170, R170, UR5, -R199 ;  /* 0x00000005aaaa7c23 */ /* 0x000fe200080108c7 */
[--C-:B------:R-:W-:Y:S01]  /*3670*/  FFMA.FTZ R175, R175, UR5, -R201.reuse ;  /* 0x00000005afaf7c23 */ /* 0x100fe200080108c9 */
[--C-:B------:R-:W-:Y:S01]  /*3680*/  FFMA.FTZ R187, R187, UR5, -R201.reuse ;  /* 0x00000005bbbb7c23 */ /* 0x100fe200080108c9 */
[--C-:B------:R-:W-:Y:S01]  /*3690*/  FFMA.FTZ R196, R196, UR5, -R201.reuse ;  /* 0x00000005c4c47c23 */ /* 0x100fe200080108c9 */
[----:B------:R-:W-:Y:S01]  /*36a0*/  FFMA.FTZ R198, R198, UR5, -R201 ;  /* 0x00000005c6c67c23 */ /* 0x000fe200080108c9 */
[--C-:B------:R-:W-:Y:S01]  /*36b0*/  FFMA.FTZ R4, R4, UR5, -R199.reuse ;  /* 0x0000000504047c23 */ /* 0x100fe200080108c7 */
[----:B------:R-:W1:Y:S01]  /*36c0*/  MUFU.EX2 R181, R181 ;  /* 0x000000b500b57308 */ /* 0x000e620000000800 */
        /* <DEDUP_REMOVED lines=12> */
[----:B-1----:R-:W-:Y:S01]  /*3790*/  F2FP.BF16.F32.PACK_AB R153, R181, R180 ;  /* 0x000000b4b599723e */ /* 0x002fe200000010ff */
[----:B------:R-:W-:Y:S01]  /*37a0*/  FADD.FTZ R181, R180, R181 ;  /* 0x000000b5b4b57221 */ /* 0x000fe20000010000 */
[----:B------:R-:W-:-:S05]  /*37b0*/  FADD.FTZ R178, R179, R178 ;  /* 0x000000b2b3b27221 */ /* 0x000fca0000010000 */
[----:B------:R-:W1:Y:S08]  /*37c0*/  MUFU.EX2 R5, R5 ;  /* 0x0000000500057308 */ /* 0x000e700000000800 */
[----:B------:R-:W-:Y:S01]  /*37d0*/  MUFU.EX2 R157, R157 ;  /* 0x0000009d009d7308 */ /* 0x000fe20000000800 */
[----:B---3--:R-:W-:Y:S01]  /*37e0*/  F2FP.BF16.F32.PACK_AB R155, R183, R182 ;  /* 0x000000b6b79b723e */ /* 0x008fe200000010ff */
[----:B------:R-:W-:-:S03]  /*37f0*/  FADD.FTZ R182, R182, R181 ;  /* 0x000000b5b6b67221 */ /* 0x000fc60000010000 */
[----:B------:R-:W-:Y:S01]  /*3800*/  WARPGROUP.ARRIVE ;  /* 0x00000000000079c5 */ /* 0x000fe20000000000 */
[----:B------:R-:W-:Y:S02]  /*3810*/  FADD.FTZ R183, R183, R182 ;  /* 0x000000b6b7b77221 */ /* 0x000fe40000010000 */
[----:B------:R-:W-:Y:S01]  /*3820*/  MUFU.EX2 R162, R162 ;  /* 0x000000a200a27308 */ /* 0x000fe20000000800 */
[----:B-1----:R-:W-:Y:S02]  /*3830*/  FADD.FTZ R178, R5, R178 ;  /* 0x000000b205b27221 */ /* 0x002fe40000010000 */
[----:B------:R-:W-:Y:S01]  /*3840*/  HGMMA.64x256x16.F32.BF16 R24, R152, gdesc[UR8].tnspB, RZ, !UPT, gsb0 ;  /* 0x43e0000898187df0 */ /* 0x000fe2000c0018ff */
[----:B------:R-:W-:Y:S01]  /*3850*/  UIADD3 UR10, UR4, 0x80, URZ ;  /* 0x00000080040a7890 */ /* 0x000fe2000fffe03f */
[----:B------:R-:W-:-:S03]  /*3860*/  UMOV UR11, 0x40000040 ;  /* 0x40000040000b7882 */ /* 0x000fc60000000000 */
[----:B------:R-:W-:Y:S08]  /*3870*/  MUFU.EX2 R167, R167 ;  /* 0x000000a700a77308 */ /* 0x000ff00000000800 */
[----:B------:R-:W1:Y:S08]  /*3880*/  MUFU.EX2 R172, R172 ;  /* 0x000000ac00ac7308 */ /* 0x000e700000000800 */
[----:B------:R-:W3:Y:S08]  /*3890*/  MUFU.EX2 R184, R184 ;  /* 0x000000b800b87308 */ /* 0x000ef00000000800 */
[----:B------:R-:W-:Y:S01]  /*38a0*/  MUFU.EX2 R189, R189 ;  /* 0x000000bd00bd7308 */ /* 0x000fe20000000800 */
[----:B-1----:R-:W-:-:S07]  /*38b0*/  FADD.FTZ R183, R172, R183 ;  /* 0x000000b7acb77221 */ /* 0x002fce0000010000 */
[----:B------:R-:W1:Y:S08]  /*38c0*/  MUFU.EX2 R193, R193 ;  /* 0x000000c100c17308 */ /* 0x000e700000000800 */
[----:B------:R-:W4:Y:S08]  /*38d0*/  MUFU.EX2 R206, R206 ;  /* 0x000000ce00ce7308 */ /* 0x000f300000000800 */
[----:B------:R-:W-:Y:S08]  /*38e0*/  MUFU.EX2 R158, R158 ;  /* 0x0000009e009e7308 */ /* 0x000ff00000000800 */
[----:B------:R-:W-:Y:S08]  /*38f0*/  MUFU.EX2 R163, R163 ;  /* 0x000000a300a37308 */ /* 0x000ff00000000800 */
[----:B------:R-:W-:Y:S08]  /*3900*/  MUFU.EX2 R168, R168 ;  /* 0x000000a800a87308 */ /* 0x000ff00000000800 */
[----:B------:R-:W5:Y:S08]  /*3910*/  MUFU.EX2 R173, R173 ;  /* 0x000000ad00ad7308 */ /* 0x000f700000000800 */
[----:B------:R-:W0:Y:S08]  /*3920*/  MUFU.EX2 R185, R185 ;  /* 0x000000b900b97308 */ /* 0x000e300000000800 */
[----:B------:R-:W-:Y:S08]  /*3930*/  MUFU.EX2 R190, R190 ;  /* 0x000000be00be7308 */ /* 0x000ff00000000800 */
[----:B------:R-:W2:Y:S08]  /*3940*/  MUFU.EX2 R194, R194 ;  /* 0x000000c200c27308 */ /* 0x000eb00000000800 */
[----:B------:R-:W2:Y:S08]  /*3950*/  MUFU.EX2 R205, R205 ;  /* 0x000000cd00cd7308 */ /* 0x000eb00000000800 */
[----:B------:R-:W-:Y:S08]  /*3960*/  MUFU.EX2 R159, R159 ;  /* 0x0000009f009f7308 */ /* 0x000ff00000000800 */
[----:B------:R-:W-:Y:S08]  /*3970*/  MUFU.EX2 R164, R164 ;  /* 0x000000a400a47308 */ /* 0x000ff00000000800 */
[----:B------:R-:W-:Y:S08]  /*3980*/  MUFU.EX2 R169, R169 ;  /* 0x000000a900a97308 */ /* 0x000ff00000000800 */
[----:B------:R-:W2:Y:S08]  /*3990*/  MUFU.EX2 R174, R174 ;  /* 0x000000ae00ae7308 */ /* 0x000eb00000000800 */
[----:B------:R-:W2:Y:S08]  /*39a0*/  MUFU.EX2 R186, R186 ;  /* 0x000000ba00ba7308 */ /* 0x000eb00000000800 */
        /* <DEDUP_REMOVED lines=10> */
[----:B------:R-:W-:Y:S08]  /*3a50*/  MUFU.EX2 R4, R4 ;  /* 0x0000000400047308 */ /* 0x000ff00000000800 */
[----:B------:R-:W-:Y:S08]  /*3a60*/  MUFU.EX2 R161, R161 ;  /* 0x000000a100a17308 */ /* 0x000ff00000000800 */
[----:B------:R-:W-:Y:S08]  /*3a70*/  MUFU.EX2 R166, R166 ;  /* 0x000000a600a67308 */ /* 0x000ff00000000800 */
[----:B------:R-:W-:Y:S08]  /*3a80*/  MUFU.EX2 R171, R171 ;  /* 0x000000ab00ab7308 */ /* 0x000ff00000000800 */
[----:B------:R-:W2:Y:S01]  /*3a90*/  MUFU.EX2 R188, R188 ;  /* 0x000000bc00bc7308 */ /* 0x000ea20000000800 */
[----:B------:R-:W-:-:S02]  /*3aa0*/  WARPGROUP.DEPBAR.LE gsb0, 0x0 ;  /* 0x00008000000079c5 */ /* 0x000fc40000010000 */
[C---:B------:R-:W-:Y:S01]  /*3ab0*/  F2FP.BF16.F32.PACK_AB R152, R157.reuse, R5 ;  /* 0x000000059d98723e */ /* 0x040fe200000010ff */
[----:B------:R-:W-:Y:S01]  /*3ac0*/  FADD.FTZ R157, R157, R178 ;  /* 0x000000b29d9d7221 */ /* 0x000fe20000010000 */
[C---:B---3--:R-:W-:Y:S01]  /*3ad0*/  F2FP.BF16.F32.PACK_AB R153, R184.reuse, R172 ;  /* 0x000000acb899723e */ /* 0x048fe200000010ff */
[----:B------:R-:W-:Y:S01]  /*3ae0*/  FADD.FTZ R184, R184, R183 ;  /* 0x000000b7b8b87221 */ /* 0x000fe20000010000 */
[----:B------:R-:W-:Y:S01]  /*3af0*/  F2FP.BF16.F32.PACK_AB R154, R167, R162 ;  /* 0x000000a2a79a723e */ /* 0x000fe200000010ff */
[----:B------:R-:W3:Y:S01]  /*3b00*/  MUFU.EX2 R192, R192 ;  /* 0x000000c000c07308 */ /* 0x000ee20000000800 */
[----:B-1----:R-:W-:Y:S01]  /*3b10*/  F2FP.BF16.F32.PACK_AB R155, R193, R189 ;  /* 0x000000bdc19b723e */ /* 0x002fe200000010ff */
[----:B------:R-:W-:Y:S01]  /*3b20*/  FADD.FTZ R162, R162, R157 ;  /* 0x0000009da2a27221 */ /* 0x000fe20000010000 */
[----:B------:R-:W-:Y:S02]  /*3b30*/  FADD.FTZ R184, R189, R184 ;  /* 0x000000b8bdb87221 */ /* 0x000fe40000010000 */
[----:B------:R-:W-:Y:S01]  /*3b40*/  WARPGROUP.ARRIVE ;  /* 0x00000000000079c5 */ /* 0x000fe20000000000 */
[----:B------:R-:W-:Y:S01]  /*3b50*/  FADD.FTZ R167, R167, R162 ;  /* 0x000000a2a7a77221 */ /* 0x000fe20000010000 */
[----:B------:R-:W-:Y:S01]  /*3b60*/  FADD.FTZ R184, R193, R184 ;  /* 0x000000b8c1b87221 */ /* 0x000fe20000010000 */
[----:B------:R-:W-:Y:S02]  /*3b70*/  MUFU.EX2 R197, R197 ;  /* 0x000000c500c57308 */ /* 0x000fe40000000800 */
[----:B----4-:R-:W-:Y:S01]  /*3b80*/  FADD.FTZ R167, R206, R167 ;  /* 0x000000a7cea77221 */ /* 0x010fe20000010000 */
[----:B------:R-:W-:Y:S01]  /*3b90*/  HGMMA.64x256x16.F32.BF16 R24, R152, gdesc[UR8].tnspB, R24, gsb0 ;  /* 0x43e0000898187df0 */ /* 0x000fe20008001818 */
[----:B------:R-:W-:Y:S01]  /*3ba0*/  UIADD3 UR10, UR4, 0x100, URZ ;  /* 0x00000100040a7890 */ /* 0x000fe2000fffe03f */
[----:B-----5:R-:W-:Y:S01]  /*3bb0*/  FADD.FTZ R184, R173, R184 ;  /* 0x000000b8adb87221 */ /* 0x020fe20000010000 */
[----:B------:R-:W-:-:S02]  /*3bc0*/  UMOV UR11, 0x40000040 ;  /* 0x40000040000b7882 */ /* 0x000fc40000000000 */
[----:B------:R-:W1:Y:S01]  /*3bd0*/  MUFU.EX2 R199, R199 ;  /* 0x000000c700c77308 */ /* 0x000e620000000800 */
[----:B------:R-:W-:Y:S02]  /*3be0*/  WARPGROUP.DEPBAR.LE gsb0, 0x0 ;  /* 0x00008000000079c5 */ /* 0x000fe40000010000 */
[C---:B------:R-:W-:Y:S01]  /*3bf0*/  F2FP.BF16.F32.PACK_AB R152, R158.reuse, R206 ;  /* 0x000000ce9e98723e */ /* 0x040fe200000010ff */
[----:B------:R-:W-:Y:S01]  /*3c00*/  FADD.FTZ R158, R158, R167 ;  /* 0x000000a79e9e7221 */ /* 0x000fe20000010000 */
[C---:B0-----:R-:W-:Y:S01]  /*3c10*/  F2FP.BF16.F32.PACK_AB R153, R185.reuse, R173 ;  /* 0x000000adb999723e */ /* 0x041fe200000010ff */
        /* <DEDUP_REMOVED lines=42> */
[----:B------:R-:W-:-:S08]  /*3ec0*/  FADD.FTZ R187, R188, R187 ;  /* 0x000000bbbcbb7221 */ /* 0x000fd00000010000 */
[----:B------:R-:W-:Y:S01]  /*3ed0*/  HGMMA.64x256x16.F32.BF16 R24, R152, gdesc[UR8].tnspB, R24, gsb0 ;  /* 0x43e0000898187df0 */ /* 0x000fe20008001818 */
[----:B------:R-:W-:Y:S01]  /*3ee0*/  UIADD3 UR10, UR4, 0x280, URZ ;  /* 0x00000280040a7890 */ /* 0x000fe2000fffe03f */
[----:B------:R-:W-:Y:S01]  /*3ef0*/  UMOV UR11, 0x40000040 ;  /* 0x40000040000b7882 */ /* 0x000fe20000000000 */
[----:B------:R-:W-:Y:S02]  /*3f00*/  WARPGROUP.DEPBAR.LE gsb0, 0x0 ;  /* 0x00008000000079c5 */ /* 0x000fe40000010000 */
[----:B------:R-:W-:Y:S01]  /*3f10*/  F2FP.BF16.F32.PACK_AB R152, R161, R4 ;  /* 0x00000004a198723e */ /* 0x000fe200000010ff */
[----:B------:R-:W-:Y:S01]  /*3f20*/  FADD.FTZ R4, R4, R165 ;  /* 0x000000a504047221 */ /* 0x000fe20000010000 */
[C---:B---3--:R-:W-:Y:S01]  /*3f30*/  F2FP.BF16.F32.PACK_AB R153, R192.reuse, R188 ;  /* 0x000000bcc099723e */ /* 0x048fe200000010ff */
        /* <DEDUP_REMOVED lines=8> */
[----:B------:R-:W-:-:S10]  /*3fc0*/  FADD.FTZ R4, R171, R4 ;  /* 0x00000004ab047221 */ /* 0x000fd40000010000 */
[----:B------:R-:W-:Y:S03]  /*3fd0*/  HGMMA.64x256x16.F32.BF16 R24, R152, gdesc[UR8].tnspB, R24, gsb0 ;  /* 0x43e0000898187df0 */ /* 0x000fe60008001818 */
[----:B------:R-:W-:Y:S02]  /*3fe0*/  WARPGROUP.DEPBAR.LE gsb0, 0x0 ;  /* 0x00008000000079c5 */ /* 0x000fe40000010000 */
[----:B------:R-:W-:Y:S05]  /*3ff0*/  @!P0 BRA `(.L_x_5667) ;  /* 0x0000000000048947 */ /* 0x000fea0003800000 */
[----:B------:R-:W-:Y:S01]  /*4000*/  BPT.TRAP 0x1 ;  /* 0x000000040000795c */ /* 0x000fe20000300000 */
.L_x_5667:
[----:B------:R-:W0:Y:S01]  /*4010*/  @P6 LDC R153, c[0x0][0x44c] ;  /* 0x00011300ff996b82 */ /* 0x000e220000000800 */
[----:B------:R-:W-:Y:S01]  /*4020*/  IMAD.U32 R152, RZ, RZ, UR61 ;  /* 0x0000003dff987e24 */ /* 0x000fe2000f8e00ff */
[----:B------:R-:W-:Y:S01]  /*4030*/  UIADD3 UR6, UR6, 0x32460, URZ ;  /* 0x0003246006067890 */ /* 0x000fe2000fffe03f */
[----:B------:R-:W-:-:S03]  /*4040*/  VIADD R202, R202, 0xfffffffe ;  /* 0xfffffffecaca7836 */ /* 0x000fc60000000000 */
[----:B------:R-:W-:Y:S02]  /*4050*/  UPRMT UR6, UR48, 0x654, UR6 ;  /* 0x0000065430067896 */ /* 0x000fe40008000006 */
[----:B------:R-:W1:Y:S07]  /*4060*/  @P6 LDC R154, c[0x0][0x450] ;  /* 0x00011400ff9a6b82 */ /* 0x000e6e0000000800 */
[----:B------:R-:W-:Y:S01]  /*4070*/  SYNCS.ARRIVE.TRANS64.RED.A1T0 RZ, [UR6], RZ ;  /* 0x000000ffffff79a7 */ /* 0x000fe20008100406 */
[----:B0-----:R-:W-:-:S05]  /*4080*/  @P6 IMAD.HI.U32 R153, R153, UR61, RZ ;  /* 0x0000003d99996c27 */ /* 0x001fca000f8e00ff */
[----:B-1----:R-:W-:-:S04]  /*4090*/  @P6 SHF.R.U32.HI R152, RZ, R154, R153 ;  /* 0x0000009aff986219 */ /* 0x002fc80000011699 */
[----:B------:R-:W-:-:S05]  /*40a0*/  IADD3 R152, R152, R213, -R212 ;  /* 0x000000d598987210 */ /* 0x000fca0007ffe8d4 */
        /* <DEDUP_REMOVED lines=8> */
.L_x_5679:
        /* <DEDUP_REMOVED lines=8> */
.L_x_5669:
        /* <DEDUP_REMOVED lines=9> */
.L_x_5670:
[----:B-1----:R-:W-:Y:S05]  /*4240*/  @P1 BRA `(.L_x_5671) ;  /* 0x0000000000081947 */ /* 0x002fea0003800000 */
[----:B------:R-:W1:Y:S02]  /*4250*/  SYNCS.PHASECHK.TRANS64.TRYWAIT P1, [UR4+0x32430], R0 ;  /* 0x03243000ff0075a7 */ /* 0x000e640008020144 */
[----:B-1----:R-:W-:Y:S05]  /*4260*/  @!P1 BRA `(.L_x_5672) ;  /* 0x000000e800e89947 */ /* 0x002fea0003800000 */
.L_x_5671:
        /* <DEDUP_REMOVED lines=32> */
.L_x_5673:
[----:B------:R2:W3:Y:S01]  /*4470*/  SYNCS.PHASECHK.TRANS64.TRYWAIT P1, [UR4+0x32450], R0 ;  /* 0x03245000ff0075a7 */ /* 0x0004e20008020144 */
[----:B------:R-:W-:Y:S05]  /*4480*/  @!P0 BRA `(.L_x_5674) ;  /* 0x0000000000048947 */ /* 0x000fea0003800000 */
[----:B------:R-:W-:Y:S01]  /*4490*/  BPT.TRAP 0x1 ;  /* 0x000000040000795c */ /* 0x000fe20000300000 */
.L_x_5674:
[----:B---3--:R-:W-:Y:S05]  /*44a0*/  @P1 BRA `(.L_x_5675) ;  /* 0x0000000000081947 */ /* 0x008fea0003800000 */
[----:B------:R-:W3:Y:S02]  /*44b0*/  SYNCS.PHASECHK.TRANS64.TRYWAIT P1, [UR4+0x32450], R0 ;  /* 0x03245000ff0075a7 */ /* 0x000ee40008020144 */
[----:B---3--:R-:W-:Y:S05]  /*44c0*/  @!P1 BRA `(.L_x_5676) ;  /* 0x000000e800689947 */ /* 0x008fea0003800000 */
.L_x_5675:
        /* <DEDUP_REMOVED lines=101> */
.L_x_5677:
[----:B------:R-:W1:Y:S01]  /*4b20*/  LDC R21, c[0x0][0x448] ;  /* 0x00011200ff157b82 */ /* 0x000e620000000800 */
[----:B------:R-:W-:Y:S01]  /*4b30*/  VIADD R205, R214, UR61 ;  /* 0x0000003dd6cd7c36 */ /* 0x000fe20008000000 */
[----:B------:R-:W-:Y:S01]  /*4b40*/  ULDC UR5, c[0x0][0xa80] ;  /* 0x0002a00000057ab9 */ /* 0x000fe20000000800 */
[----:B------:R-:W-:Y:S02]  /*4b50*/  UIADD3 UR10, UR4, 0x32440, URZ ;  /* 0x00032440040a7890 */ /* 0x000fe4000fffe03f */
[----:B------:R-:W-:Y:S02]  /*4b60*/  UIMAD UR6, UR6, 0xc00, UR7 ;  /* 0x00000c00060678a4 */ /* 0x000fe4000f8e0207 */
[----:B------:R-:W-:Y:S01]  /*4b70*/  UPRMT UR10, UR54, 0x654, UR10 ;  /* 0x00000654360a7896 */ /* 0x000fe2000800000a */
[----:B------:R-:W-:-:S08]  /*4b80*/  UMOV UR11, 0x40000040 ;  /* 0x40000040000b7882 */ /* 0x000fd00000000000 */
[----:B------:R-:W-:Y:S01]  /*4b90*/  SYNCS.ARRIVE.TRANS64.RED.A1T0 RZ, [UR10], RZ ;  /* 0x000000ffffff79a7 */ /* 0x000fe2000810040a */
[----:B------:R-:W-:Y:S01]  /*4ba0*/  UMOV UR10, UR6 ;  /* 0x00000006000a7c82 */ /* 0x000fe20008000000 */
[----:B-1----:R-:W-:-:S13]  /*4bb0*/  ISETP.NE.AND P1, PT, R21, 0x1, PT ;  /* 0x000000011500780c */ /* 0x002fda0003f25270 */
[----:B------:R-:W1:Y:S08]  /*4bc0*/  @P1 LDC R206, c[0x0][0x44c] ;  /* 0x00011300ffce1b82 */ /* 0x000e700000000800 */
[----:B------:R-:W2:Y:S01]  /*4bd0*/  @P1 LDC R21, c[0x0][0x450] ;  /* 0x00011400ff151b82 */ /* 0x000ea20000000800 */
[----:B-1----:R-:W-:-:S05]  /*4be0*/  @P1 IMAD.HI.U32 R206, R205, R206, RZ ;  /* 0x000000cecdce1227 */ /* 0x002fca00078e00ff */
[----:B--2---:R-:W-:Y:S01]  /*4bf0*/  @P1 SHF.R.U32.HI R205, RZ, R21, R206 ;  /* 0x00000015ffcd1219 */ /* 0x004fe200000116ce */
[----:B------:R-:W-:-:S04]  /*4c00*/  IMAD.MOV.U32 R206, RZ, RZ, -0x60 ;  /* 0xffffffa0ffce7424 */ /* 0x000fc800078e00ff */
[----:B------:R-:W1:Y:S01]  /*4c10*/  SHFL.IDX PT, R21, R205, RZ, 0x1c1f ;  /* 0x001c1fffcd157589 */ /* 0x000e6200000e0000 */
[----:B------:R-:W-:-:S03]  /*4c20*/  IMAD R206, R202, R206, 0x1 ;  /* 0x00000001cace7424 */ /* 0x000fc600078e02ce */
[----:B------:R-:W2:Y:S01]  /*4c30*/  SHFL.IDX PT, R205, R205, 0x1, 0x1c1f ;  /* 0x003c1f00cdcd7f89 */ /* 0x000ea200000e0000 */
[----:B------:R-:W-:-:S05]  /*4c40*/  IMAD R206, R215, -0x2, R206 ;  /* 0xfffffffed7ce7824 */ /* 0x000fca00078e02ce */
[----:B------:R-:W-:-:S04]  /*4c50*/  IADD3 R206, -R212, R206, R213 ;  /* 0x000000ced4ce7210 */ /* 0x000fc80007ffe1d5 */
[----:B-1----:R-:W-:-:S04]  /*4c60*/  IADD3 R21, R206, R21, RZ ;  /* 0x00000015ce157210 */ /* 0x002fc80007ffe0ff */
[C---:B------:R-:W-:Y:S01]  /*4c70*/  ISETP.GT.AND P4, PT, R21.reuse, 0x8, PT ;  /* 0x000000081500780c */ /* 0x040fe20003f84270 */
[----:B--2---:R-:W-:Y:S01]  /*4c80*/  IMAD.IADD R205, R206, 0x1, R205 ;  /* 0x00000001cecd7824 */ /* 0x004fe200078e02cd */
[C---:B------:R-:W-:Y:S02]  /*4c90*/  ISETP.GT.AND P2, PT, R21.reuse, RZ, PT ;  /* 0x000000ff1500720c */ /* 0x040fe40003f44270 */
[C---:B------:R-:W-:Y:S02]  /*4ca0*/  ISETP.GT.AND P1, PT, R21.reuse, 0x10, PT ;  /* 0x000000101500780c */ /* 0x040fe40003f24270 */
[----:B------:R-:W-:Y:S02]  /*4cb0*/  FSEL R206, R156, -INF , P4 ;  /* 0xff8000009cce7808 */ /* 0x000fe40002000000 */
[----:B------:R-:W-:Y:S02]  /*4cc0*/  ISETP.GT.AND P4, PT, R21, 0x19, PT ;  /* 0x000000191500780c */ /* 0x000fe40003f84270 */
[----:B------:R-:W-:-:S02]  /*4cd0*/  FSEL R152, R152, -INF , P2 ;  /* 0xff80000098987808 */ /* 0x000fc40001000000 */
[C---:B------:R-:W-:Y:S02]  /*4ce0*/  ISETP.GT.AND P2, PT, R21.reuse, 0x11, PT ;  /* 0x000000111500780c */ /* 0x040fe40003f44270 */
[----:B------:R-:W-:Y:S02]  /*4cf0*/  FSEL R160, R160, -INF , P1 ;  /* 0xff800000a0a07808 */ /* 0x000fe40000800000 */
[----:B------:R-:W-:Y:S02]  /*4d00*/  ISETP.GT.AND P1, PT, R21, 0x21, PT ;  /* 0x000000211500780c */ /* 0x000fe40003f24270 */
[----:B------:R-:W-:Y:S02]  /*4d10*/  FSEL R165, R165, -INF , P4 ;  /* 0xff800000a5a57808 */ /* 0x000fe40002000000 */
[----:B------:R-:W-:Y:S02]  /*4d20*/  ISETP.GT.AND P4, PT, R21, 0x30, PT ;  /* 0x000000301500780c */ /* 0x000fe40003f84270 */
[----:B------:R-:W-:-:S02]  /*4d30*/  FSEL R161, R161, -INF , P2 ;  /* 0xff800000a1a17808 */ /* 0x000fc40001000000 */
[----:B------:R-:W-:Y:S02]  /*4d40*/  ISETP.GT.AND P2, PT, R21, 0x28, PT ;  /* 0x000000281500780c */ /* 0x000fe40003f44270 */
        /* <DEDUP_REMOVED lines=101> */
[C---:B------:R-:W-:Y:S02]  /*53a0*/  ISETP.GT.AND P4, PT, R205.reuse, 0x58, PT ;  /* 0x00000058cd00780c */ /* 0x040fe40003f84270 */
[----:B------:R-:W-:Y:S02]  /*53b0*/  ISETP.GT.AND P3, PT, R205, 0x59, PT ;  /* 0x00000059cd00780c */ /* 0x000fe40003f64270 */
[----:B------:R-:W-:Y:S02]  /*53c0*/  FSEL R195, R195, -INF , P2 ;  /* 0xff800000c3c37808 */ /* 0x000fe40001000000 */
[----:B------:R-:W-:Y:S02]  /*53d0*/  FMNMX.FTZ R205, R194, R156, !PT ;  /* 0x0000009cc2cd7209 */ /* 0x000fe40007810000 */
[----:B------:R-:W-:Y:S02]  /*53e0*/  FSEL R185, R185, -INF , P5 ;  /* 0xff800000b9b97808 */ /* 0x000fe40002800000 */
[----:B------:R-:W-:-:S02]  /*53f0*/  ISETP.GT.AND P1, PT, R21, 0x48, PT ;  /* 0x000000481500780c */ /* 0x000fc40003f24270 */
        /* <DEDUP_REMOVED lines=15> */
[----:B------:R-:W-:Y:S01]  /*54f0*/  ISETP.GT.AND P1, PT, R21, 0x58, PT ;  /* 0x000000581500780c */ /* 0x000fe20003f24270 */
[----:B------:R-:W1:Y:S01]  /*5500*/  SHFL.BFLY PT, R207, R156, 0x2, 0x1f ;  /* 0x0c401f009ccf7f89 */ /* 0x000e6200000e0000 */
[----:B------:R-:W-:Y:S02]  /*5510*/  FSEL R193, R193, -INF , P2 ;  /* 0xff800000c1c17808 */ /* 0x000fe40001000000 */
[----:B------:R-:W-:-:S02]  /*5520*/  FMNMX.FTZ R205, R192, R205, !PT ;  /* 0x000000cdc0cd7209 */ /* 0x000fc40007810000 */
[----:B------:R-:W-:Y:S02]  /*5530*/  ISETP.GT.AND P2, PT, R21, 0x59, PT ;  /* 0x000000591500780c */ /* 0x000fe40003f44270 */
[----:B------:R-:W-:Y:S02]  /*5540*/  FSEL R196, R196, -INF , P1 ;  /* 0xff800000c4c47808 */ /* 0x000fe40000800000 */
[----:B------:R-:W-:Y:S02]  /*5550*/  FMNMX.FTZ R21, R193, R205, !PT ;  /* 0x000000cdc1157209 */ /* 0x000fe40007810000 */
[----:B------:R-:W-:Y:S02]  /*5560*/  FSEL R205, R197, -INF , P2 ;  /* 0xff800000c5cd7808 */ /* 0x000fe40001000000 */
[----:B------:R-:W-:-:S04]  /*5570*/  FMNMX.FTZ R21, R196, R21, !PT ;  /* 0x00000015c4157209 */ /* 0x000fc80007810000 */
[----:B------:R-:W-:-:S05]  /*5580*/  FMNMX.FTZ R21, R205, R21, !PT ;  /* 0x00000015cd157209 */ /* 0x000fca0007810000 */
[----:B------:R-:W2:Y:S01]  /*5590*/  SHFL.BFLY PT, R197, R21, 0x2, 0x1f ;  /* 0x0c401f0015c57f89 */ /* 0x000ea200000e0000 */
[----:B-1----:R-:W-:-:S05]  /*55a0*/  FMNMX.FTZ R156, R156, R207, !PT ;  /* 0x000000cf9c9c7209 */ /* 0x002fca0007810000 */
[----:B------:R-:W1:Y:S01]  /*55b0*/  SHFL.BFLY PT, R207, R156, 0x1, 0x1f ;  /* 0x0c201f009ccf7f89 */ /* 0x000e6200000e0000 */
[----:B--2---:R-:W-:-:S05]  /*55c0*/  FMNMX.FTZ R21, R21, R197, !PT ;  /* 0x000000c515157209 */ /* 0x004fca0007810000 */
[----:B------:R-:W2:Y:S01]  /*55d0*/  SHFL.BFLY PT, R208, R21, 0x1, 0x1f ;  /* 0x0c201f0015d07f89 */ /* 0x000ea200000e0000 */
[----:B-1----:R-:W-:-:S04]  /*55e0*/  FMNMX.FTZ R156, R156, R207, !PT ;  /* 0x000000cf9c9c7209 */ /* 0x002fc80007810000 */
[C---:B------:R-:W-:Y:S01]  /*55f0*/  FSETP.NEU.FTZ.AND P2, PT, R156.reuse, -INF , PT ;  /* 0xff8000009c00780b */ /* 0x040fe20003f5d000 */
[----:B------:R-:W-:-:S05]  /*5600*/  FMUL.FTZ R197, R156, UR5 ;  /* 0x000000059cc57c20 */ /* 0x000fca0008410000 */
[----:B------:R-:W-:-:S05]  /*5610*/  FSEL R197, R197, RZ, P2 ;  /* 0x000000ffc5c57208 */ /* 0x000fca0001000000 */
[--C-:B------:R-:W-:Y:S01]  /*5620*/  FFMA.FTZ R207, R154, UR5, -R197.reuse ;  /* 0x000000059acf7c23 */ /* 0x100fe200080108c5 */
[--C-:B------:R-:W-:Y:S01]  /*5630*/  FFMA.FTZ R209, R158, UR5, -R197.reuse ;  /* 0x000000059ed17c23 */ /* 0x100fe200080108c5 */
[--C-:B------:R-:W-:Y:S01]  /*5640*/  FFMA.FTZ R159, R159, UR5, -R197.reuse ;  /* 0x000000059f9f7c23 */ /* 0x100fe200080108c5 */
[--C-:B------:R-:W-:Y:S01]  /*5650*/  FFMA.FTZ R162, R162, UR5, -R197.reuse ;  /* 0x00000005a2a27c23 */ /* 0x100fe200080108c5 */
[--C-:B------:R-:W-:Y:S01]  /*5660*/  FFMA.FTZ R163, R163, UR5, -R197.reuse ;  /* 0x00000005a3a37c23 */ /* 0x100fe200080108c5 */
[--C-:B------:R-:W-:Y:S01]  /*5670*/  FFMA.FTZ R166, R166, UR5, -R197.reuse ;  /* 0x00000005a6a67c23 */ /* 0x100fe200080108c5 */
[----:B------:R-:W-:Y:S01]  /*5680*/  MUFU.EX2 R207, R207 ;  /* 0x000000cf00cf7308 */ /* 0x000fe20000000800 */
[----:B--2---:R-:W-:Y:S01]  /*5690*/  FMNMX.FTZ R21, R21, R208, !PT ;  /* 0x000000d015157209 */ /* 0x004fe20007810000 */
[--C-:B------:R-:W-:Y:S01]  /*56a0*/  FFMA.FTZ R208, R155, UR5, -R197.reuse ;  /* 0x000000059bd07c23 */ /* 0x100fe200080108c5 */
[--C-:B------:R-:W-:Y:S01]  /*56b0*/  FFMA.FTZ R167, R167, UR5, -R197.reuse ;  /* 0x00000005a7a77c23 */ /* 0x100fe200080108c5 */
[----:B------:R-:W1:Y:S01]  /*56c0*/  S2R R155, SR_TID.X ;  /* 0x00000000009b7919 */ /* 0x000e620000002100 */
        /* <DEDUP_REMOVED lines=12> */
[----:B------:R-:W-:Y:S01]  /*5790*/  FSEL R152, R21, RZ, P1 ;  /* 0x000000ff15987208 */ /* 0x000fe20000800000 */
[--C-:B------:R-:W-:Y:S01]  /*57a0*/  FFMA.FTZ R206, R206, UR5, -R158.reuse ;  /* 0x00000005cece7c23 */ /* 0x100fe2000801089e */
[--C-:B------:R-:W-:Y:S01]  /*57b0*/  FFMA.FTZ R211, R153, UR5, -R158.reuse ;  /* 0x0000000599d37c23 */ /* 0x100fe2000801089e */
[--C-:B------:R-:W-:Y:S01]  /*57c0*/  FFMA.FTZ R157, R157, UR5, -R158.reuse ;  /* 0x000000059d9d7c23 */ /* 0x100fe2000801089e */
[----:B------:R-:W-:Y:S01]  /*57d0*/  MUFU.EX2 R209, R209 ;  /* 0x000000d100d17308 */ /* 0x000fe20000000800 */
[----:B------:R-:W-:Y:S01]  /*57e0*/  FADD.FTZ R152, -R152, R203 ;  /* 0x000000cb98987221 */ /* 0x000fe20000010100 */
[--C-:B------:R-:W-:Y:S01]  /*57f0*/  FFMA.FTZ R160, R160, UR5, -R158.reuse ;  /* 0x00000005a0a07c23 */ /* 0x100fe2000801089e */
[--C-:B------:R-:W-:Y:S01]  /*5800*/  FFMA.FTZ R161, R161, UR5, -R158.reuse ;  /* 0x00000005a1a17c23 */ /* 0x100fe2000801089e */
[--C-:B------:R-:W-:Y:S01]  /*5810*/  FFMA.FTZ R164, R164, UR5, -R158.reuse ;  /* 0x00000005a4a47c23 */ /* 0x100fe2000801089e */
[----:B------:R-:W-:Y:S01]  /*5820*/  FMUL.FTZ R152, R152, UR5 ;  /* 0x0000000598987c20 */ /* 0x000fe20008410000 */
        /* <DEDUP_REMOVED lines=9> */
[----:B-1----:R-:W-:Y:S01]  /*58c0*/  SHF.R.U32.HI R155, RZ, 0x7, R155 ;  /* 0x00000007ff9b7819 */ /* 0x002fe2000001169b */
[----:B------:R1:W2:Y:S01]  /*58d0*/  MUFU.EX2 R206, R152 ;  /* 0x0000009800ce7308 */ /* 0x0002a20000000800 */
[----:B------:R-:W-:Y:S01]  /*58e0*/  FFMA.FTZ R181, R181, UR5, -R158 ;  /* 0x00000005b5b57c23 */ /* 0x000fe2000801089e */
[--C-:B------:R-:W-:Y:S01]  /*58f0*/  FFMA.FTZ R183, R183, UR5, -R197.reuse ;  /* 0x00000005b7b77c23 */ /* 0x100fe200080108c5 */
[----:B------:R-:W-:Y:S01]  /*5900*/  FFMA.FTZ R186, R186, UR5, -R197 ;  /* 0x00000005baba7c23 */ /* 0x000fe200080108c5 */
[----:B------:R-:W-:-:S02]  /*5910*/  VIADD R153, R155, 0x8 ;  /* 0x000000089b997836 */ /* 0x000fc40000000000 */
[--C-:B------:R-:W-:Y:S01]  /*5920*/  FFMA.FTZ R187, R187, UR5, -R197.reuse ;  /* 0x00000005bbbb7c23 */ /* 0x100fe200080108c5 */
[--C-:B------:R-:W-:Y:S01]  /*5930*/  FFMA.FTZ R190, R190, UR5, -R197.reuse ;  /* 0x00000005bebe7c23 */ /* 0x100fe200080108c5 */
[--C-:B------:R-:W-:Y:S01]  /*5940*/  FFMA.FTZ R184, R184, UR5, -R158.reuse ;  /* 0x00000005b8b87c23 */ /* 0x100fe2000801089e */
[----:B------:R-:W-:Y:S01]  /*5950*/  MUFU.EX2 R159, R159 ;  /* 0x0000009f009f7308 */ /* 0x000fe20000000800 */
[----:B-1----:R-:W-:Y:S01]  /*5960*/  FSEL R152, R156, RZ, P2 ;  /* 0x000000ff9c987208 */ /* 0x002fe20001000000 */
[----:B------:R1:W-:Y:S01]  /*5970*/  BAR.SYNC.DEFER_BLOCKING R153, 0x100 ;  /* 0x000400990000751d */ /* 0x0003e20000010000 */
[--C-:B------:R-:W-:Y:S01]  /*5980*/  FFMA.FTZ R185, R185, UR5, -R158.reuse ;  /* 0x00000005b9b97c23 */ /* 0x100fe2000801089e */
[--C-:B------:R-:W-:Y:S01]  /*5990*/  FFMA.FTZ R188, R188, UR5, -R158.reuse ;  /* 0x00000005bcbc7c23 */ /* 0x100fe2000801089e */
[----:B------:R-:W-:Y:S01]  /*59a0*/  FFMA.FTZ R189, R189, UR5, -R158 ;  /* 0x00000005bdbd7c23 */ /* 0x000fe2000801089e */
[----:B------:R-:W-:Y:S01]  /*59b0*/  FADD.FTZ R152, -R152, R204 ;  /* 0x000000cc98987221 */ /* 0x000fe20000010100 */
[--C-:B------:R-:W-:Y:S01]  /*59c0*/  FFMA.FTZ R191, R191, UR5, -R197.reuse ;  /* 0x00000005bfbf7c23 */ /* 0x100fe200080108c5 */
[----:B------:R-:W-:Y:S01]  /*59d0*/  MUFU.EX2 R210, R210 ;  /* 0x000000d200d27308 */ /* 0x000fe20000000800 */
[-C--:B--2---:R-:W-:Y:S01]  /*59e0*/  FMUL.FTZ R24, R24, R206.reuse ;  /* 0x000000ce18187220 */ /* 0x084fe20000410000 */
[----:B------:R-:W-:Y:S01]  /*59f0*/  FMUL.FTZ R152, R152, UR5 ;  /* 0x0000000598987c20 */ /* 0x000fe20008410000 */
        /* <DEDUP_REMOVED lines=133> */
[--C-:B------:R-:W-:Y:S01]  /*6250*/  FFMA.FTZ R194, R194, UR5, -R197.reuse ;  /* 0x00000005c2c27c23 */ /* 0x100fe200080108c5 */
[----:B---3--:R-:W-:Y:S01]  /*6260*/  F2FP.BF16.F32.PACK_AB R152, R211, R210 ;  /* 0x000000d2d398723e */ /* 0x008fe200000010ff */
[--C-:B------:R-:W-:Y:S01]  /*6270*/  FFMA.FTZ R195, R195, UR5, -R197.reuse ;  /* 0x00000005c3c37c23 */ /* 0x100fe200080108c5 */
[----:B----4-:R-:W-:Y:S01]  /*6280*/  F2FP.BF16.F32.PACK_AB R154, R157, R203 ;  /* 0x000000cb9d9a723e */ /* 0x010fe200000010ff */
[--C-:B------:R-:W-:Y:S01]  /*6290*/  FFMA.FTZ R198, R198, UR5, -R197.reuse ;  /* 0x00000005c6c67c23 */ /* 0x100fe200080108c5 */
[--C-:B------:R-:W-:Y:S01]  /*62a0*/  FFMA.FTZ R192, R192, UR5, -R158.reuse ;  /* 0x00000005c0c07c23 */ /* 0x100fe2000801089e */
[----:B------:R-:W1:Y:S01]  /*62b0*/  MUFU.EX2 R163, R163 ;  /* 0x000000a300a37308 */ /* 0x000e620000000800 */
[----:B------:R-:W-:Y:S01]  /*62c0*/  WARPGROUP.ARRIVE ;  /* 0x00000000000079c5 */ /* 0x000fe20000000000 */
[--C-:B------:R-:W-:Y:S01]  /*62d0*/  FFMA.FTZ R193, R193, UR5, -R158.reuse ;  /* 0x00000005c1c17c23 */ /* 0x100fe2000801089e */
[--C-:B------:R-:W-:Y:S01]  /*62e0*/  FFMA.FTZ R196, R196, UR5, -R158.reuse ;  /* 0x00000005c4c47c23 */ /* 0x100fe2000801089e */
[----:B------:R-:W-:Y:S01]  /*62f0*/  FFMA.FTZ R197, R199, UR5, -R197 ;  /* 0x00000005c7c57c23 */ /* 0x000fe200080108c5 */
[----:B------:R-:W-:Y:S01]  /*6300*/  FFMA.FTZ R158, R205, UR5, -R158 ;  /* 0x00000005cd9e7c23 */ /* 0x000fe2000801089e */
[----:B------:R-:W-:Y:S01]  /*6310*/  FFMA.FTZ R5, R204, R5, R207 ;  /* 0x00000005cc057223 */ /* 0x000fe200000100cf */
[----:B------:R-:W-:Y:S01]  /*6320*/  HGMMA.64x256x16.F32.BF16 R24, R152, gdesc[UR8].tnspB, R24, gsb0 ;  /* 0x43e0000898187df0 */ /* 0x000fe20008001818 */
[----:B------:R-:W-:Y:S01]  /*6330*/  MUFU.EX2 R166, R166 ;  /* 0x000000a600a67308 */ /* 0x000fe20000000800 */
[----:B------:R-:W-:Y:S01]  /*6340*/  UIADD3 UR10, UR6, 0x80, URZ ;  /* 0x00000080060a7890 */ /* 0x000fe2000fffe03f */
[----:B------:R-:W-:Y:S01]  /*6350*/  FFMA.FTZ R4, R206, R4, R210 ;  /* 0x00000004ce047223 */ /* 0x000fe200000100d2 */
[----:B------:R-:W-:Y:S01]  /*6360*/  UMOV UR11, 0x40000040 ;  /* 0x40000040000b7882 */ /* 0x000fe20000000000 */
[----:B------:R-:W-:-:S02]  /*6370*/  FADD.FTZ R204, R208, R5 ;  /* 0x00000005d0cc7221 */ /* 0x000fc40000010000 */
[----:B------:R-:W-:Y:S02]  /*6380*/  FADD.FTZ R4, R211, R4 ;  /* 0x00000004d3047221 */ /* 0x000fe40000010000 */
[----:B------:R-:W2:Y:S01]  /*6390*/  MUFU.EX2 R167, R167 ;  /* 0x000000a700a77308 */ /* 0x000ea20000000800 */
[----:B------:R-:W-:Y:S01]  /*63a0*/  FADD.FTZ R204, R209, R204 ;  /* 0x000000ccd1cc7221 */ /* 0x000fe20000010000 */
[----:B------:R-:W-:-:S03]  /*63b0*/  FADD.FTZ R4, R203, R4 ;  /* 0x00000004cb047221 */ /* 0x000fc60000010000 */
[----:B------:R-:W-:Y:S01]  /*63c0*/  FADD.FTZ R159, R159, R204 ;  /* 0x000000cc9f9f7221 */ /* 0x000fe20000010000 */
[----:B------:R-:W-:Y:S02]  /*63d0*/  FADD.FTZ R157, R157, R4 ;  /* 0x000000049d9d7221 */ /* 0x000fe40000010000 */
        /* <DEDUP_REMOVED lines=31> */
[----:B------:R-:W-:Y:S01]  /*65d0*/  MUFU.EX2 R192, R192 ;  /* 0x000000c000c07308 */ /* 0x000fe20000000800 */
[----:B------:R-:W-:-:S02]  /*65e0*/  WARPGROUP.DEPBAR.LE gsb0, 0x0 ;  /* 0x00008000000079c5 */ /* 0x000fc40000010000 */
[----:B-1----:R-:W-:-:S05]  /*65f0*/  F2FP.BF16.F32.PACK_AB R153, R163, R162 ;  /* 0x000000a2a399723e */ /* 0x002fca00000010ff */
[----:B------:R-:W1:Y:S01]  /*6600*/  MUFU.EX2 R193, R193 ;  /* 0x000000c100c17308 */ /* 0x000e620000000800 */
[----:B--2---:R-:W-:Y:S01]  /*6610*/  F2FP.BF16.F32.PACK_AB R155, R167, R166 ;  /* 0x000000a6a79b723e */ /* 0x004fe200000010ff */
[----:B------:R-:W-:Y:S01]  /*6620*/  FADD.FTZ R162, R162, R159 ;  /* 0x0000009fa2a27221 */ /* 0x000fe20000010000 */
[----:B---3--:R-:W-:Y:S01]  /*6630*/  F2FP.BF16.F32.PACK_AB R152, R161, R160 ;  /* 0x000000a0a198723e */ /* 0x008fe200000010ff */
[----:B------:R-:W-:Y:S01]  /*6640*/  FADD.FTZ R160, R160, R157 ;  /* 0x0000009da0a07221 */ /* 0x000fe20000010000 */
[----:B----4-:R-:W-:Y:S01]  /*6650*/  F2FP.BF16.F32.PACK_AB R154, R165, R164 ;  /* 0x000000a4a59a723e */ /* 0x010fe200000010ff */
        /* <DEDUP_REMOVED lines=8> */
[----:B------:R-:W2:Y:S01]  /*66e0*/  MUFU.EX2 R158, R158 ;  /* 0x0000009e009e7308 */ /* 0x000ea20000000800 */
[----:B------:R-:W-:Y:S01]  /*66f0*/  UMOV UR11, 0x40000040 ;  /* 0x40000040000b7882 */ /* 0x000fe20000000000 */
[----:B------:R-:W-:Y:S01]  /*6700*/  FADD.FTZ R167, R167, R166 ;  /* 0x000000a6a7a77221 */ /* 0x000fe20000010000 */
[----:B------:R-:W-:-:S05]  /*6710*/  FADD.FTZ R165, R165, R164 ;  /* 0x000000a4a5a57221 */ /* 0x000fca0000010000 */
[----:B------:R-:W3:Y:S01]  /*6720*/  MUFU.EX2 R197, R197 ;  /* 0x000000c500c57308 */ /* 0x000ee20000000800 */
        /* <DEDUP_REMOVED lines=52> */
[----:B-1----:R-:W-:Y:S01]  /*6a70*/  F2FP.BF16.F32.PACK_AB R152, R193, R192 ;  /* 0x000000c0c198723e */ /* 0x002fe200000010ff */
[----:B------:R-:W-:Y:S01]  /*6a80*/  FADD.FTZ R192, R192, R189 ;  /* 0x000000bdc0c07221 */ /* 0x000fe20000010000 */
[----:B------:R-:W-:Y:S01]  /*6a90*/  F2FP.BF16.F32.PACK_AB R153, R195, R194 ;  /* 0x000000c2c399723e */ /* 0x000fe200000010ff */
[----:B------:R-:W-:Y:S01]  /*6aa0*/  FADD.FTZ R194, R194, R191 ;  /* 0x000000bfc2c27221 */ /* 0x000fe20000010000 */
[----:B--2---:R-:W-:Y:S01]  /*6ab0*/  F2FP.BF16.F32.PACK_AB R154, R158, R196 ;  /* 0x000000c49e9a723e */ /* 0x004fe200000010ff */
[----:B------:R-:W-:Y:S01]  /*6ac0*/  FADD.FTZ R193, R193, R192 ;  /* 0x000000c0c1c17221 */ /* 0x000fe20000010000 */
[----:B---3--:R-:W-:Y:S01]  /*6ad0*/  F2FP.BF16.F32.PACK_AB R155, R197, R198 ;  /* 0x000000c6c59b723e */ /* 0x008fe200000010ff */
        /* <DEDUP_REMOVED lines=10> */
.L_x_5678:
        /* <DEDUP_REMOVED lines=8> */
.L_x_5668:
[----:B------:R-:W-:-:S13]  /*6c00*/  ISETP.GE.AND P1, PT, R202, RZ, PT ;  /* 0x000000ffca00720c */ /* 0x000fda0003f26270 */
[----:B------:R-:W-:Y:S05]  /*6c10*/  @!P1 BRA `(.L_x_5680) ;  /* 0x0000002000d89947 */ /* 0x000fea0003800000 */
[----:B------:R-:W-:Y:S02]  /*6c20*/  IMAD.MOV.U32 R207, RZ, RZ, R156 ;  /* 0x000000ffffcf7224 */ /* 0x000fe400078e009c */
[----:B------:R-:W-:-:S07]  /*6c30*/  IMAD.MOV.U32 R201, RZ, RZ, R21 ;  /* 0x000000ffffc97224 */ /* 0x000fce00078e0015 */
.L_x_5691:
[----:B------:R-:W-:-:S04]  /*6c40*/  UIADD3 UR38, UR38, 0x1, URZ ;  /* 0x0000000126267890 */ /* 0x000fc8000fffe03f */
[----:B------:R-:W-:-:S04]  /*6c50*/  UISETP.NE.AND UP0, UPT, UR38, 0x2, UPT ;  /* 0x000000022600788c */ /* 0x000fc8000bf05270 */
[----:B------:R-:W-:Y:S02]  /*6c60*/  USEL UR4, URZ, 0x1, UP0 ;  /* 0x000000013f047887 */ /* 0x000fe40008000000 */
[----:B------:R-:W-:Y:S02]  /*6c70*/  USEL UR38, UR38, URZ, UP0 ;  /* 0x0000003f26267287 */ /* 0x000fe40008000000 */
[----:B------:R-:W-:Y:S01]  /*6c80*/  ULOP3.LUT UR39, UR39, UR4, URZ, 0x3c, !UPT ;  /* 0x0000000427277292 */ /* 0x000fe2000f8e3c3f */
[----:B------:R-:W-:Y:S11]  /*6c90*/  @!P0 BRA `(.L_x_5681) ;  /* 0x0000000000048947 */ /* 0x000ff60003800000 */
[----:B------:R-:W-:Y:S01]  /*6ca0*/  BPT.TRAP 0x1 ;  /* 0x000000040000795c */ /* 0x000fe20000300000 */
.L_x_5681:
        /* <DEDUP_REMOVED lines=9> */
.L_x_5682:
[----:B-1----:R-:W-:Y:S05]  /*6d40*/  @P1 BRA `(.L_x_5683) ;  /* 0x0000000000081947 */ /* 0x002fea0003800000 */
[----:B------:R-:W1:Y:S02]  /*6d50*/  SYNCS.PHASECHK.TRANS64.TRYWAIT P1, [UR4+0x32430], R0 ;  /* 0x03243000ff0075a7 */ /* 0x000e640008020144 */
[----:B-1----:R-:W-:Y:S05]  /*6d60*/  @!P1 BRA `(.L_x_5684) ;  /* 0x000000c000589947 */ /* 0x002fea0003800000 */
.L_x_5683:
        /* <DEDUP_REMOVED lines=32> */
.L_x_5685:
[----:B------:R2:W3:Y:S01]  /*6f70*/  SYNCS.PHASECHK.TRANS64.TRYWAIT P1, [UR4+0x32450], R0 ;  /* 0x03245000ff0075a7 */ /* 0x0004e20008020144 */
[----:B------:R-:W-:Y:S05]  /*6f80*/  @!P0 BRA `(.L_x_5686) ;  /* 0x0000000000048947 */ /* 0x000fea0003800000 */
[----:B------:R-:W-:Y:S01]  /*6f90*/  BPT.TRAP 0x1 ;  /* 0x000000040000795c */ /* 0x000fe20000300000 */
.L_x_5686:
[----:B---3--:R-:W-:Y:S05]  /*6fa0*/  @P1 BRA `(.L_x_5687) ;  /* 0x0000000000081947 */ /* 0x008fea0003800000 */
[----:B------:R-:W3:Y:S02]  /*6fb0*/  SYNCS.PHASECHK.TRANS64.TRYWAIT P1, [UR4+0x32450], R0 ;  /* 0x03245000ff0075a7 */ /* 0x000ee40008020144 */
[----:B---3--:R-:W-:Y:S05]  /*6fc0*/  @!P1 BRA `(.L_x_5688) ;  /* 0x000000bc00d89947 */ /* 0x008fea0003800000 */
.L_x_5687:
        /* <DEDUP_REMOVED lines=101> */
.L_x_5689:
[----:B------:R-:W-:Y:S01]  /*7620*/  FMNMX.FTZ R204, R152, R201, !PT ;  /* 0x000000c998cc7209 */ /* 0x000fe20007810000 */
[----:B------:R-:W-:Y:S01]  /*7630*/  ULDC UR5, c[0x0][0xa80] ;  /* 0x0002a00000057ab9 */ /* 0x000fe20000000800 */
[----:B------:R-:W-:Y:S02]  /*7640*/  UIADD3 UR10, UR4, 0x32440, URZ ;  /* 0x00032440040a7890 */ /* 0x000fe4000fffe03f */
[----:B------:R-:W-:Y:S01]  /*7650*/  FMNMX.FTZ R21, R153, R204, !PT ;  /* 0x000000cc99157209 */ /* 0x000fe20007810000 */
[----:B------:R-:W-:Y:S01]  /*7660*/  UMOV UR11, 0x40000040 ;  /* 0x40000040000b7882 */ /* 0x000fe20000000000 */
[----:B------:R-:W-:Y:S02]  /*7670*/  UPRMT UR10, UR6, 0x654, UR10 ;  /* 0x00000654060a7896 */ /* 0x000fe4000800000a */
[----:B------:R-:W-:Y:S01]  /*7680*/  FMNMX.FTZ R204, R156, R21, !PT ;  /* 0x000000159ccc7209 */ /* 0x000fe20007810000 */
[----:B------:R-:W-:-:S03]  /*7690*/  UMOV UR15, 0x40000040 ;  /* 0x40000040000f7882 */ /* 0x000fc60000000000 */
[----:B------:R-:W-:-:S03]  /*76a0*/  FMNMX.FTZ R21, R157, R204, !PT ;  /* 0x000000cc9d157209 */ /* 0x000fc60007810000 */
[----:B------:R-:W-:Y:S01]  /*76b0*/  SYNCS.ARRIVE.TRANS64.RED.A1T0 RZ, [UR10], RZ ;  /* 0x000000ffffff79a7 */ /* 0x000fe2000810040a */
[----:B------:R-:W-:Y:S01]  /*76c0*/  FMNMX.FTZ R204, R160, R21, !PT ;  /* 0x00000015a0cc7209 */ /* 0x000fe20007810000 */
[----:B------:R-:W-:-:S03]  /*76d0*/  UIMAD UR10, UR38, 0xc00, UR7 ;  /* 0x00000c00260a78a4 */ /* 0x000fc6000f8e0207 */
[----:B------:R-:W-:Y:S01]  /*76e0*/  FMNMX.FTZ R21, R161, R204, !PT ;  /* 0x000000cca1157209 */ /* 0x000fe20007810000 */
[----:B------:R-:W-:Y:S01]  /*76f0*/  UIADD3 UR14, UR10, 0x80, URZ ;  /* 0x000000800a0e7890 */ /* 0x000fe2000fffe03f */
        /* <DEDUP_REMOVED lines=46> */
[----:B--2---:R-:W-:-:S05]  /*79e0*/  FMNMX.FTZ R203, R203, R205, !PT ;  /* 0x000000cdcbcb7209 */ /* 0x004fca0007810000 */
[----:B------:R-:W2:Y:S01]  /*79f0*/  SHFL.BFLY PT, R208, R203, 0x1, 0x1f ;  /* 0x0c201f00cbd07f89 */ /* 0x000ea200000e0000 */
[----:B-1----:R-:W-:-:S05]  /*7a00*/  FMNMX.FTZ R21, R21, R204, !PT ;  /* 0x000000cc15157209 */ /* 0x002fca0007810000 */
        /* <DEDUP_REMOVED lines=15> */
[----:B--2---:R-:W-:Y:S01]  /*7b00*/  FMNMX.FTZ R156, R203, R208, !PT ;  /* 0x000000d0cb9c7209 */ /* 0x004fe20007810000 */
[----:B------:R-:W1:Y:S01]  /*7b10*/  MUFU.EX2 R205, R205 ;  /* 0x000000cd00cd7308 */ /* 0x000e620000000800 */
[--C-:B------:R-:W-:Y:S01]  /*7b20*/  FFMA.FTZ R173, R173, UR5, -R204.reuse ;  /* 0x00000005adad7c23 */ /* 0x100fe200080108cc */
[--C-:B------:R-:W-:Y:S01]  /*7b30*/  FFMA.FTZ R176, R176, UR5, -R204.reuse ;  /* 0x00000005b0b07c23 */ /* 0x100fe200080108cc */
[--C-:B------:R-:W-:Y:S01]  /*7b40*/  FFMA.FTZ R177, R177, UR5, -R204.reuse ;  /* 0x00000005b1b17c23 */ /* 0x100fe200080108cc */
[----:B------:R-:W-:Y:S01]  /*7b50*/  FMUL.FTZ R208, R156, UR5 ;  /* 0x000000059cd07c20 */ /* 0x000fe20008410000 */
[--C-:B------:R-:W-:Y:S01]  /*7b60*/  FFMA.FTZ R180, R180, UR5, -R204.reuse ;  /* 0x00000005b4b47c23 */ /* 0x100fe200080108cc */
[--C-:B------:R-:W-:Y:S01]  /*7b70*/  FFMA.FTZ R181, R181, UR5, -R204.reuse ;  /* 0x00000005b5b57c23 */ /* 0x100fe200080108cc */
[----:B------:R-:W-:Y:S01]  /*7b80*/  FFMA.FTZ R184, R184, UR5, -R204 ;  /* 0x00000005b8b87c23 */ /* 0x000fe200080108cc */
        /* <DEDUP_REMOVED lines=9> */
[----:B--2---:R-:W-:Y:S01]  /*7c20*/  FADD.FTZ R152, -R156, R207 ;  /* 0x000000cf9c987221 */ /* 0x004fe20000010100 */
[----:B------:R-:W-:Y:S01]  /*7c30*/  FFMA.FTZ R207, R155, UR5, -R208 ;  /* 0x000000059bcf7c23 */ /* 0x000fe200080108d0 */
[-C--:B-1----:R-:W-:Y:S01]  /*7c40*/  FMUL.FTZ R24, R24, R205.reuse ;  /* 0x000000cd18187220 */ /* 0x082fe20000410000 */
[-C--:B------:R-:W-:Y:S01]  /*7c50*/  FMUL.FTZ R25, R25, R205.reuse ;  /* 0x000000cd19197220 */ /* 0x080fe20000410000 */
[----:B------:R-:W-:Y:S01]  /*7c60*/  FMUL.FTZ R152, R152, UR5 ;  /* 0x0000000598987c20 */ /* 0x000fe20008410000 */
        /* <DEDUP_REMOVED lines=147> */
[--C-:B------:R-:W-:Y:S01]  /*85a0*/  FFMA.FTZ R182, R182, UR5, -R208.reuse ;  /* 0x00000005b6b67c23 */ /* 0x100fe200080108d0 */
[----:B------:R-:W-:Y:S01]  /*85b0*/  FFMA.FTZ R183, R183, UR5, -R208 ;  /* 0x00000005b7b77c23 */ /* 0x000fe200080108d0 */
[--C-:B------:R-:W-:Y:S01]  /*85c0*/  FFMA.FTZ R185, R185, UR5, -R204.reuse ;  /* 0x00000005b9b97c23 */ /* 0x100fe200080108cc */
[----:B------:R-:W-:Y:S01]  /*85d0*/  HGMMA.64x256x16.F32.BF16 R24, R152, gdesc[UR8].tnspB, R24, gsb0 ;  /* 0x43e0000898187df0 */ /* 0x000fe20008001818 */
        /* <DEDUP_REMOVED lines=16> */
[----:B------:R-:W-:Y:S01]  /*86e0*/  MUFU.EX2 R162, R162 ;  /* 0x000000a200a27308 */ /* 0x000fe20000000800 */
[----:B------:R-:W-:Y:S01]  /*86f0*/  UMOV UR11, 0x40000040 ;  /* 0x40000040000b7882 */ /* 0x000fe20000000000 */
[----:B------:R-:W-:Y:S01]  /*8700*/  FFMA.FTZ R4, R205, R4, R206 ;  /* 0x00000004cd047223 */ /* 0x000fe200000100ce */
[----:B------:R-:W-:-:S03]  /*8710*/  FFMA.FTZ R210, R209, R5, R210 ;  /* 0x00000005d1d27223 */ /* 0x000fc600000100d2 */
[----:B------:R-:W-:Y:S01]  /*8720*/  FADD.FTZ R4, R201, R4 ;  /* 0x00000004c9047221 */ /* 0x000fe20000010000 */
[----:B------:R-:W-:Y:S01]  /*8730*/  FADD.FTZ R207, R207, R210 ;  /* 0x000000d2cfcf7221 */ /* 0x000fe20000010000 */
[----:B------:R-:W2:Y:S02]  /*8740*/  MUFU.EX2 R163, R163 ;  /* 0x000000a300a37308 */ /* 0x000ea40000000800 */
[----:B------:R-:W-:Y:S01]  /*8750*/  FADD.FTZ R4, R203, R4 ;  /* 0x00000004cb047221 */ /* 0x000fe20000010000 */
[----:B------:R-:W-:-:S03]  /*8760*/  FADD.FTZ R158, R158, R207 ;  /* 0x000000cf9e9e7221 */ /* 0x000fc60000010000 */
[----:B------:R-:W-:Y:S01]  /*8770*/  FADD.FTZ R157, R157, R4 ;  /* 0x000000049d9d7221 */ /* 0x000fe20000010000 */
[----:B------:R-:W-:Y:S01]  /*8780*/  FADD.FTZ R159, R159, R158 ;  /* 0x0000009e9f9f7221 */ /* 0x000fe20000010000 */
        /* <DEDUP_REMOVED lines=119> */
.L_x_5690:
        /* <DEDUP_REMOVED lines=8> */
.L_x_5680:
[----:B------:R-:W0:Y:S01]  /*8f80*/  SHFL.BFLY PT, R3, R4, 0x2, 0x1f ;  /* 0x0c401f0004037f89 */ /* 0x000e2200000e0000 */
[----:B------:R-:W-:Y:S01]  /*8f90*/  MOV R8, RZ ;  /* 0x000000ff00087202 */ /* 0x000fe20000000f00 */
[----:B------:R-:W-:Y:S01]  /*8fa0*/  UIADD3 UR38, UR38, 0x1, URZ ;  /* 0x0000000126267890 */ /* 0x000fe2000fffe03f */
        /* <DEDUP_REMOVED lines=16> */
[----:B------:R-:W-:-:S04]  /*90b0*/  IMAD.MOV.U32 R3, RZ, RZ, -0x800000 ;  /* 0xff800000ff037424 */ /* 0x000fc800078e00ff */
[----:B------:R-:W-:-:S13]  /*90c0*/  FSETP.NE.FTZ.AND P1, PT, R6, RZ, PT ;  /* 0x000000ff0600720b */ /* 0x000fda0003f35000 */
[----:B------:R-:W0:Y:S01]  /*90d0*/  @P1 MUFU.RCP R8, R6 ;  /* 0x0000000600081308 */ /* 0x000e220000001000 */
[----:B------:R-:W-:Y:S01]  /*90e0*/  @P1 FMUL.FTZ R4, R4, 0.69314718246459960938 ;  /* 0x3f31721804041820 */ /* 0x000fe20000410000 */
[----:B-1----:R-:W-:Y:S01]  /*90f0*/  FADD.FTZ R7, R2, R7 ;  /* 0x0000000702077221 */ /* 0x002fe20000010000 */
[----:B------:R-:W-:-:S04]  /*9100*/  IMAD.MOV.U32 R2, RZ, RZ, -0x800000 ;  /* 0xff800000ff027424 */ /* 0x000fc800078e00ff */
[----:B------:R-:W-:Y:S01]  /*9110*/  FSETP.NE.FTZ.AND P2, PT, R7, RZ, PT ;  /* 0x000000ff0700720b */ /* 0x000fe20003f55000 */
[----:B------:R-:W1:Y:S01]  /*9120*/  @P1 MUFU.LG2 R6, R6 ;  /* 0x0000000600061308 */ /* 0x000e620000000c00 */
[-C--:B0-----:R-:W-:Y:S01]  /*9130*/  FMUL.FTZ R24, R24, R8.reuse ;  /* 0x0000000818187220 */ /* 0x081fe20000410000 */
[-C--:B------:R-:W-:Y:S01]  /*9140*/  FMUL.FTZ R25, R25, R8.reuse ;  /* 0x0000000819197220 */ /* 0x080fe20000410000 */
[----:B------:R-:W-:-:S09]  /*9150*/  FMUL.FTZ R28, R28, R8 ;  /* 0x000000081c1c7220 */ /* 0x000fd20000410000 */
        /* <DEDUP_REMOVED lines=64> */
[----:B-1----:R-:W-:Y:S01]  /*9560*/  @P1 FMUL.FTZ R5, R6, 0.69314718246459960938 ;  /* 0x3f31721806051820 */ /* 0x002fe20000410000 */
[----:B0-----:R-:W-:Y:S01]  /*9570*/  @P2 FMUL.FTZ R7, R7, 0.69314718246459960938 ;  /* 0x3f31721807072820 */ /* 0x001fe20000410000 */
[-C--:B------:R-:W-:Y:S01]  /*9580*/  FMUL.FTZ R152, R75, R0.reuse ;  /* 0x000000004b987220 */ /* 0x080fe20000410000 */
        /* <DEDUP_REMOVED lines=66> */
.L_x_5654:
[----:B------:R-:W0:Y:S08]  /*99b0*/  S2UR UR4, SR_CgaCtaId ;  /* 0x00000000000479c3 */ /* 0x000e300000008800 */
[----:B------:R-:W-:Y:S06]  /*99c0*/  BAR.SYNC.DEFER_BLOCKING 0x5, 0x180 ;  /* 0x0146000000007b1d */ /* 0x000fec0000010000 */
[----:B------:R-:W-:Y:S01]  /*99d0*/  UMOV UR7, 0x400 ;  /* 0x0000040000077882 */ /* 0x000fe20000000000 */
[----:B------:R-:W-:Y:S01]  /*99e0*/  BSSY B0, `(.L_x_5692) ;  /* 0x00002ea000007945 */ /* 0x000fe20003800000 */
[----:B0-----:R-:W-:-:S09]  /*99f0*/  ULEA UR7, UR4, UR7, 0x18 ;  /* 0x0000000704077291 */ /* 0x001fd2000f8ec03f */
[----:B------:R-:W0:Y:S02]  /*9a00*/  LDS.128 R4, [UR7+0x324d0] ;  /* 0x0324d007ff047984 */ /* 0x000e240008000c00 */
[----:B0-----:R-:W-:Y:S02]  /*9a10*/  R2UR UR5, R5 ;  /* 0x00000000050572ca */ /* 0x001fe400000e0000 */
[----:B------:R-:W-:Y:S01]  /*9a20*/  R2UR UR6, R6 ;  /* 0x00000000060672ca */ /* 0x000fe200000e0000 */
[----:B------:R-:W-:Y:S06]  /*9a30*/  BAR.ARV 0x4, 0x180 ;  /* 0x0106000000007b1d */ /* 0x000fec0000002000 */
[----:B------:R-:W-:Y:S08]  /*9a40*/  @P0 BRA `(.L_x_5693) ;  /* 0x0000002000000947 */ /* 0x000ff00003800000 */
[----:B------:R-:W0:Y:S01]  /*9a50*/  S2UR UR4, SR_SWINHI ;  /* 0x00000000000479c3 */ /* 0x000e220000002f00 */
[----:B------:R-:W-:-:S07]  /*9a60*/  IMAD.MOV.U32 R95, RZ, RZ, 0x2 ;  /* 0x00000002ff5f7424 */ /* 0x000fce00078e00ff */
[----:B------:R-:W-:Y:S01]  /*9a70*/  BAR.SYNC.DEFER_BLOCKING 0x1, 0x100 ;  /* 0x0044000000007b1d */ /* 0x000fe20000010000 */
        /* <DEDUP_REMOVED lines=15> */
[----:B------:R-:W-:-:S02]  /*9b70*/  F2FP.BF16.F32.PACK_AB R43, R160, R43 ;  /* 0x0000002ba02b723e */ /* 0x000fc400000010ff */
[----:B------:R-:W-:Y:S02]  /*9b80*/  F2FP.BF16.F32.PACK_AB R49, R159, R50 ;  /* 0x000000329f31723e */ /* 0x000fe400000010ff */
[C---:B------:R-:W-:Y:S02]  /*9b90*/  IADD3 R151, P1, R94.reuse, 0x20, RZ ;  /* 0x000000205e977810 */ /* 0x040fe40007f3e0ff */
[C---:B------:R-:W-:Y:S02]  /*9ba0*/  IADD3 R167, P0, R94.reuse, 0x40, RZ ;  /* 0x000000405ea77810 */ /* 0x040fe40007f1e0ff */
[----:B------:R-:W-:Y:S01]  /*9bb0*/  LOP3.LUT R8, R151, 0x380, RZ, 0xc0, !PT ;  /* 0x0000038097087812 */ /* 0x000fe200078ec0ff */
[--C-:B------:R-:W-:Y:S01]  /*9bc0*/  IMAD.X R9, RZ, RZ, R95.reuse, P1 ;  /* 0x000000ffff097224 */ /* 0x100fe200008e065f */
[C---:B------:R-:W-:Y:S01]  /*9bd0*/  IADD3 R169, P4, R94.reuse, 0x60, RZ ;  /* 0x000000605ea97810 */ /* 0x040fe20007f9e0ff */
[----:B------:R-:W-:Y:S01]  /*9be0*/  IMAD.X R11, RZ, RZ, R95, P0 ;  /* 0x000000ffff0b7224 */ /* 0x000fe200000e065f */
[----:B------:R-:W-:-:S02]  /*9bf0*/  IADD3 R171, P3, R94, 0x4000, RZ ;  /* 0x000040005eab7810 */ /* 0x000fc40007f7e0ff */
[C---:B------:R-:W-:Y:S01]  /*9c00*/  LOP3.LUT R5, R94.reuse, 0x380, RZ, 0xc0, !PT ;  /* 0x000003805e057812 */ /* 0x040fe200078ec0ff */
[--C-:B------:R-:W-:Y:S01]  /*9c10*/  IMAD.X R13, RZ, RZ, R95.reuse, P4 ;  /* 0x000000ffff0d7224 */ /* 0x100fe200020e065f */
[C---:B------:R-:W-:Y:S01]  /*9c20*/  IADD3 R173, P6, R94.reuse, 0x4020, RZ ;  /* 0x000040205ead7810 */ /* 0x040fe20007fde0ff */
[--C-:B------:R-:W-:Y:S01]  /*9c30*/  IMAD.X R15, RZ, RZ, R95.reuse, P3 ;  /* 0x000000ffff0f7224 */ /* 0x100fe200018e065f */
[C---:B------:R-:W-:Y:S02]  /*9c40*/  IADD3 R177, P2, R94.reuse, 0x4060, RZ ;  /* 0x000040605eb17810 */ /* 0x040fe40007f5e0ff */
[----:B------:R-:W-:Y:S01]  /*9c50*/  IADD3 R179, P1, R94, 0x8000, RZ ;  /* 0x000080005eb37810 */ /* 0x000fe20007f3e0ff */
[--C-:B------:R-:W-:Y:S01]  /*9c60*/  IMAD.X R17, RZ, RZ, R95.reuse, P6 ;  /* 0x000000ffff117224 */ /* 0x100fe200030e065f */
[----:B------:R-:W-:Y:S01]  /*9c70*/  LOP3.LUT R10, R167, 0x380, RZ, 0xc0, !PT ;  /* 0x00000380a70a7812 */ /* 0x000fe200078ec0ff */
[--C-:B------:R-:W-:Y:S01]  /*9c80*/  IMAD.X R21, RZ, RZ, R95.reuse, P2 ;  /* 0x000000ffff157224 */ /* 0x100fe200010e065f */
[----:B------:R-:W-:Y:S01]  /*9c90*/  SHF.R.U64 R8, R8, 0x3, RZ ;  /* 0x0000000308087819 */ /* 0x000fe200000012ff */
[----:B------:R-:W-:Y:S01]  /*9ca0*/  IMAD.X R23, RZ, RZ, R95, P1 ;  /* 0x000000ffff177224 */ /* 0x000fe200008e065f */
[----:B------:R-:W-:-:S02]  /*9cb0*/  IADD3 R175, P5, R94, 0x4040, RZ ;  /* 0x000040405eaf7810 */ /* 0x000fc40007fbe0ff */
[----:B------:R-:W-:Y:S02]  /*9cc0*/  IADD3 R30, P0, R94, 0x8020, RZ ;  /* 0x000080205e1e7810 */ /* 0x000fe40007f1e0ff */
[----:B------:R-:W-:Y:S02]  /*9cd0*/  LOP3.LUT R12, R169, 0x380, RZ, 0xc0, !PT ;  /* 0x00000380a90c7812 */ /* 0x000fe400078ec0ff */
[----:B------:R-:W-:Y:S01]  /*9ce0*/  LOP3.LUT R14, R171, 0x380, RZ, 0xc0, !PT ;  /* 0x00000380ab0e7812 */ /* 0x000fe200078ec0ff */
[----:B------:R-:W-:Y:S01]  /*9cf0*/  IMAD.X R31, RZ, RZ, R95, P0 ;  /* 0x000000ffff1f7224 */ /* 0x000fe200000e065f */
[----:B------:R-:W-:Y:S02]  /*9d00*/  SHF.R.U64 R5, R5, 0x3, RZ ;  /* 0x0000000305057819 */ /* 0x000fe400000012ff */
[----:B------:R-:W-:Y:S02]  /*9d10*/  SHF.R.U64 R10, R10, 0x3, RZ ;  /* 0x000000030a0a7819 */ /* 0x000fe400000012ff */
[----:B------:R-:W-:-:S02]  /*9d20*/  LOP3.LUT R8, R8, R151, RZ, 0x3c, !PT ;  /* 0x0000009708087212 */ /* 0x000fc400078e3cff */
[----:B------:R-:W-:Y:S02]  /*9d30*/  LOP3.LUT R16, R173, 0x380, RZ, 0xc0, !PT ;  /* 0x00000380ad107812 */ /* 0x000fe400078ec0ff */
[----:B------:R-:W-:Y:S02]  /*9d40*/  IADD3 R38, P4, R94, 0x8040, RZ ;  /* 0x000080405e267810 */ /* 0x000fe40007f9e0ff */
[----:B------:R-:W-:Y:S02]  /*9d50*/  IADD3.X R19, RZ, R95, RZ, P5, !PT ;  /* 0x0000005fff137210 */ /* 0x000fe40002ffe4ff */
[----:B------:R-:W-:Y:S01]  /*9d60*/  SHF.R.U64 R12, R12, 0x3, RZ ;  /* 0x000000030c0c7819 */ /* 0x000fe200000012ff */
[----:B------:R-:W-:Y:S01]  /*9d70*/  IMAD.X R39, RZ, RZ, R95, P4 ;  /* 0x000000ffff277224 */ /* 0x000fe200020e065f */
[----:B------:R-:W-:Y:S02]  /*9d80*/  LOP3.LUT R18, R175, 0x380, RZ, 0xc0, !PT ;  /* 0x00000380af127812 */ /* 0x000fe400078ec0ff */
[----:B------:R-:W-:-:S02]  /*9d90*/  LOP3.LUT R151, R30, 0x380, RZ, 0xc0, !PT ;  /* 0x000003801e977812 */ /* 0x000fc400078ec0ff */
        /* <DEDUP_REMOVED lines=13> */
[----:B------:R-:W-:Y:S02]  /*9e70*/  LOP3.LUT R22, R179, 0x380, RZ, 0xc0, !PT ;  /* 0x00000380b3167812 */ /* 0x000fe400078ec0ff */
[----:B------:R-:W-:Y:S02]  /*9e80*/  LOP3.LUT R10, R10, R167, RZ, 0x3c, !PT ;  /* 0x000000a70a0a7212 */ /* 0x000fe400078e3cff */
[----:B------:R-:W-:Y:S02]  /*9e90*/  SHF.R.U64 R16, R16, 0x3, RZ ;  /* 0x0000000310107819 */ /* 0x000fe400000012ff */
[----:B------:R-:W-:Y:S02]  /*9ea0*/  LOP3.LUT R12, R12, R169, RZ, 0x3c, !PT ;  /* 0x000000a90c0c7212 */ /* 0x000fe400078e3cff */
[----:B------:R-:W-:-:S02]  /*9eb0*/  SHF.R.U64 R18, R18, 0x3, RZ ;  /* 0x0000000312127819 */ /* 0x000fc400000012ff */
[----:B------:R-:W-:Y:S02]  /*9ec0*/  LOP3.LUT R167, R38, 0x380, RZ, 0xc0, !PT ;  /* 0x0000038026a77812 */ /* 0x000fe400078ec0ff */
[----:B------:R-:W-:Y:S02]  /*9ed0*/  SHF.R.U64 R151, R151, 0x3, RZ ;  /* 0x0000000397977819 */ /* 0x000fe400000012ff */
[----:B------:R-:W-:Y:S02]  /*9ee0*/  LOP3.LUT R14, R14, R171, RZ, 0x3c, !PT ;  /* 0x000000ab0e0e7212 */ /* 0x000fe400078e3cff */
[----:B------:R-:W-:Y:S02]  /*9ef0*/  SHF.R.U64 R20, R20, 0x3, RZ ;  /* 0x0000000314147819 */ /* 0x000fe400000012ff */
[----:B------:R-:W-:Y:S02]  /*9f00*/  LOP3.LUT R169, R46, 0x380, RZ, 0xc0, !PT ;  /* 0x000003802ea97812 */ /* 0x000fe400078ec0ff */
[----:B------:R-:W-:-:S02]  /*9f10*/  SHF.R.U64 R22, R22, 0x3, RZ ;  /* 0x0000000316167819 */ /* 0x000fc400000012ff */
[----:B------:R-:W-:Y:S02]  /*9f20*/  LOP3.LUT R171, R54, 0x380, RZ, 0xc0, !PT ;  /* 0x0000038036ab7812 */ /* 0x000fe400078ec0ff */
[----:B------:R-:W-:Y:S02]  /*9f30*/  MOV R94, R94 ;  /* 0x0000005e005e7202 */ /* 0x000fe40000000f00 */
[----:B------:R-:W-:Y:S02]  /*9f40*/  LOP3.LUT R16, R16, R173, RZ, 0x3c, !PT ;  /* 0x000000ad10107212 */ /* 0x000fe400078e3cff */
[----:B------:R-:W-:Y:S01]  /*9f50*/  LOP3.LUT R62, R4, 0x380, RZ, 0xc0, !PT ;  /* 0x00000380043e7812 */ /* 0x000fe200078ec0ff */
[----:B------:R-:W-:Y:S01]  /*9f60*/  STSM.16.M88.4 [R94], R24 ;  /* 0x000000185e007844 */ /* 0x000fe20000000200 */
[----:B------:R-:W-:Y:S02]  /*9f70*/  MOV R8, R8 ;  /* 0x0000000800087202 */ /* 0x000fe40000000f00 */
[----:B------:R-:W-:-:S02]  /*9f80*/  LOP3.LUT R18, R18, R175, RZ, 0x3c, !PT ;  /* 0x000000af12127212 */ /* 0x000fc400078e3cff */
[----:B------:R-:W-:Y:S01]  /*9f90*/  SHF.R.U64 R167, R167, 0x3, RZ ;  /* 0x00000003a7a77819 */ /* 0x000fe200000012ff */
[----:B------:R-:W-:Y:S01]  /*9fa0*/  STSM.16.M88.4 [R8], R32 ;  /* 0x0000002008007844 */ /* 0x000fe20000000200 */
[----:B------:R-:W-:Y:S02]  /*9fb0*/  LOP3.LUT R30, R151, R30, RZ, 0x3c, !PT ;  /* 0x0000001e971e7212 */ /* 0x000fe400078e3cff */
[----:B------:R-:W-:Y:S02]  /*9fc0*/  LOP3.LUT R95, R70, 0x380, RZ, 0xc0, !PT ;  /* 0x00000380465f7812 */ /* 0x000fe400078ec0ff */
[----:B------:R-:W-:Y:S02]  /*9fd0*/  MOV R10, R10 ;  /* 0x0000000a000a7202 */ /* 0x000fe40000000f00 */
[----:B------:R-:W-:Y:S02]  /*9fe0*/  F2FP.BF16.F32.PACK_AB R56, R57, R56 ;  /* 0x000000383938723e */ /* 0x000fe400000010ff */
[----:B------:R-:W-:Y:S01]  /*9ff0*/  LOP3.LUT R20, R20, R177, RZ, 0x3c, !PT ;  /* 0x000000b114147212 */ /* 0x000fe200078e3cff */
[----:B------:R-:W-:Y:S01]  /*a000*/  STSM.16.M88.4 [R10], R40 ;  /* 0x000000280a007844 */ /* 0x000fe20000000200 */
[----:B------:R-:W-:-:S02]  /*a010*/  SHF.R.U64 R169, R169, 0x3, RZ ;  /* 0x00000003a9a97819 */ /* 0x000fc400000012ff */
[----:B------:R-:W-:Y:S02]  /*a020*/  LOP3.LUT R151, R6, 0x380, RZ, 0xc0, !PT ;  /* 0x0000038006977812 */ /* 0x000fe400078ec0ff */
        /* <DEDUP_REMOVED lines=12> */
[----:B------:R-:W-:Y:S01]  /*a0f0*/  F2FP.BF16.F32.PACK_AB R72, R73, R72 ;  /* 0x000000484948723e */ /* 0x000fe200000010ff */
        /* <DEDUP_REMOVED lines=8> */
[----:B------:R-:W-:-:S02]  /*a180*/  R2UR UR11, R222 ;  /* 0x00000000de0b72ca */ /* 0x000fc400000e0000 */
[----:B------:R-:W-:Y:S02]  /*a190*/  R2UR UR10, R220 ;  /* 0x00000000dc0a72ca */ /* 0x000fe400000e0000 */
[----:B------:R-:W-:Y:S02]  /*a1a0*/  LOP3.LUT R38, R167, R38, RZ, 0x3c, !PT ;  /* 0x00000026a7267212 */ /* 0x000fe400078e3cff */
[----:B------:R-:W-:Y:S02]  /*a1b0*/  SHF.R.U64 R95, R95, 0x3, RZ ;  /* 0x000000035f5f7819 */ /* 0x000fe400000012ff */
[----:B------:R-:W-:Y:S02]  /*a1c0*/  MOV R18, R18 ;  /* 0x0000001200127202 */ /* 0x000fe40000000f00 */
[----:B------:R-:W-:Y:S02]  /*a1d0*/  F2FP.BF16.F32.PACK_AB R74, R77, R76 ;  /* 0x0000004c4d4a723e */ /* 0x000fe400000010ff */
[----:B------:R-:W-:-:S02]  /*a1e0*/  F2FP.BF16.F32.PACK_AB R75, R75, R78 ;  /* 0x0000004e4b4b723e */ /* 0x000fc400000010ff */
[----:B------:R-:W-:Y:S01]  /*a1f0*/  F2FP.BF16.F32.PACK_AB R81, R83, R82 ;  /* 0x000000525351723e */ /* 0x000fe200000010ff */
[----:B------:R-:W-:Y:S01]  /*a200*/  USHF.L.U64.HI UR13, UR10, 0x2, UR11 ;  /* 0x000000020a0d7899 */ /* 0x000fe2000801020b */
[----:B------:R-:W-:Y:S01]  /*a210*/  LOP3.LUT R46, R169, R46, RZ, 0x3c, !PT ;  /* 0x0000002ea92e7212 */ /* 0x000fe200078e3cff */
[----:B------:R0:W-:Y:S01]  /*a220*/  STSM.16.M88.4 [R18], R72 ;  /* 0x0000004812007844 */ /* 0x0001e20000000200 */
[----:B------:R-:W-:Y:S01]  /*a230*/  SHF.R.U64 R151, R151, 0x3, RZ ;  /* 0x0000000397977819 */ /* 0x000fe200000012ff */
[----:B------:R-:W-:Y:S01]  /*a240*/  USHF.L.U32 UR12, UR10, 0x2, URZ ;  /* 0x000000020a0c7899 */ /* 0x000fe2000800063f */
[----:B------:R-:W-:Y:S02]  /*a250*/  MOV R20, R20 ;  /* 0x0000001400147202 */ /* 0x000fe40000000f00 */
[----:B------:R-:W-:Y:S01]  /*a260*/  F2FP.BF16.F32.PACK_AB R82, R85, R84 ;  /* 0x000000545552723e */ /* 0x000fe200000010ff */
[----:B------:R-:W-:Y:S01]  /*a270*/  ULDC.64 UR10, c[0x0][0xd00] ;  /* 0x00034000000a7ab9 */ /* 0x000fe20000000a00 */
[----:B------:R-:W-:Y:S01]  /*a280*/  F2FP.BF16.F32.PACK_AB R83, R87, R86 ;  /* 0x000000565753723e */ /* 0x000fe200000010ff */
[----:B------:R-:W-:Y:S01]  /*a290*/  UISETP.NE.U32.AND UP0, UPT, UR10, URZ, UPT ;  /* 0x0000003f0a00728c */ /* 0x000fe2000bf05070 */
[----:B------:R-:W-:Y:S01]  /*a2a0*/  F2FP.BF16.F32.PACK_AB R96, R97, R96 ;  /* 0x000000606160723e */ /* 0x000fe200000010ff */
[----:B------:R-:W-:Y:S01]  /*a2b0*/  UIADD3 UR4, UP1, UR12, UR10, URZ ;  /* 0x0000000a0c047290 */ /* 0x000fe2000ff3e03f */
[----:B------:R-:W-:Y:S01]  /*a2c0*/  LOP3.LUT R54, R171, R54, RZ, 0x3c, !PT ;  /* 0x00000036ab367212 */ /* 0x000fe200078e3cff */
[----:B------:R1:W-:Y:S01]  /*a2d0*/  STSM.16.M88.4 [R20], R80 ;  /* 0x0000005014007844 */ /* 0x0003e20000000200 */
[----:B------:R-:W-:Y:S01]  /*a2e0*/  MOV R22, R22 ;  /* 0x0000001600167202 */ /* 0x000fe20000000f00 */
[----:B------:R-:W-:Y:S01]  /*a2f0*/  UISETP.NE.AND.EX UP0, UPT, UR11, URZ, UPT, UP0 ;  /* 0x0000003f0b00728c */ /* 0x000fe2000bf05300 */
[----:B------:R-:W-:Y:S01]  /*a300*/  F2FP.BF16.F32.PACK_AB R76, R89, R88 ;  /* 0x00000058594c723e */ /* 0x000fe200000010ff */
[----:B------:R-:W-:Y:S01]  /*a310*/  UIADD3.X UR10, UR13, UR11, URZ, UP1, !UPT ;  /* 0x0000000b0d0a7290 */ /* 0x000fe20008ffe43f */
[----:B------:R-:W-:Y:S01]  /*a320*/  F2FP.BF16.F32.PACK_AB R77, R91, R90 ;  /* 0x0000005a5b4d723e */ /* 0x000fe200000010ff */
[----:B0-----:R-:W0:Y:S01]  /*a330*/  LDC R73, c[0x0][0xce8] ;  /* 0x00033a00ff497b82 */ /* 0x001e220000000800 */
        /* <DEDUP_REMOVED lines=48> */
[----:B------:R-:W-:Y:S01]  /*a640*/  PLOP3.LUT P0, PT, PT, PT, UP0, 0x80, 0x0 ;  /* 0x000000000000781c */ /* 0x000fe20003f0f008 */
[----:B------:R-:W-:-:S02]  /*a650*/  ULDC.64 UR10, c[0x0][0xd08] ;  /* 0x00034200000a7ab9 */ /* 0x000fc40000000a00 */
[----:B------:R1:W-:Y:S01]  /*a660*/  STSM.16.M88.4 [R6], R144 ;  /* 0x0000009006007844 */ /* 0x0003e20000000200 */
[----:B------:R-:W-:Y:S09]  /*a670*/  BAR.SYNC.DEFER_BLOCKING 0x1, 0x100 ;  /* 0x0044000000007b1d */ /* 0x000ff20000010000 */
[----:B------:R-:W2:Y:S01]  /*a680*/  @P0 LDG.E R0, desc[UR36][R4.64] ;  /* 0x0000002404000981 */ /* 0x000ea2000c1e1900 */
[----:B------:R-:W-:Y:S01]  /*a690*/  UISETP.NE.U32.AND UP1, UPT, UR10, URZ, UPT ;  /* 0x0000003f0a00728c */ /* 0x000fe2000bf25070 */
[----:B0-----:R-:W-:Y:S01]  /*a6a0*/  ISETP.NE.AND P1, PT, R73, 0x1, PT ;  /* 0x000000014900780c */ /* 0x001fe20003f25270 */
[----:B------:R-:W-:Y:S01]  /*a6b0*/  UMOV UR4, URZ ;  /* 0x0000003f00047c82 */ /* 0x000fe20008000000 */
[----:B------:R-:W-:Y:S01]  /*a6c0*/  VIADD R13, R214, UR61 ;  /* 0x0000003dd60d7c36 */ /* 0x000fe20008000000 */
[----:B------:R-:W-:-:S06]  /*a6d0*/  UISETP.NE.AND.EX UP1, UPT, UR11, URZ, UPT, UP1 ;  /* 0x0000003f0b00728c */ /* 0x000fcc000bf25310 */
[----:B------:R-:W-:-:S04]  /*a6e0*/  PLOP3.LUT P2, PT, PT, PT, UP1, 0x80, 0x0 ;  /* 0x000000000000781c */ /* 0x000fc80003f4f018 */
[----:B------:R-:W0:Y:S01]  /*a6f0*/  @P1 LDC R8, c[0x0][0xcec] ;  /* 0x00033b00ff081b82 */ /* 0x000e220000000800 */
[----:B------:R-:W-:-:S03]  /*a700*/  @UP1 UIADD3 UR10, UP2, UR12, UR10, URZ ;  /* 0x0000000a0c0a1290 */ /* 0x000fc6000ff5e03f */
[----:B------:R-:W-:Y:S01]  /*a710*/  ULDC UR12, c[0x0][0xb88] ;  /* 0x0002e200000c7ab9 */ /* 0x000fe20000000800 */
        /* <DEDUP_REMOVED lines=12> */
.L_x_5694:
[----:B------:R-:W-:Y:S01]  /*a7e0*/  R2UR UR20, R221 ;  /* 0x00000000dd1472ca */ /* 0x000fe200000e0000 */
[----:B------:R-:W-:Y:S01]  /*a7f0*/  ULDC.64 UR16, c[0x0][0xc90] ;  /* 0x0003240000107ab9 */ /* 0x000fe20000000a00 */
[----:B------:R-:W-:Y:S01]  /*a800*/  R2UR UR19, R222 ;  /* 0x00000000de1372ca */ /* 0x000fe200000e0000 */
[----:B------:R-:W-:Y:S01]  /*a810*/  @P1 IMAD.HI.U32 R4, R13, R8, RZ ;  /* 0x000000080d041227 */ /* 0x000fe200078e00ff */
[----:B------:R-:W-:Y:S01]  /*a820*/  R2UR UR18, R220 ;  /* 0x00000000dc1272ca */ /* 0x000fe200000e0000 */
[----:B------:R-:W-:Y:S01]  /*a830*/  USHF.R.S32.HI UR11, URZ, 0x1f, UR4 ;  /* 0x0000001f3f0b7899 */ /* 0x000fe20008011404 */
[----:B------:R-:W0:Y:S01]  /*a840*/  @P1 LDC R75, c[0x0][0xcf0] ;  /* 0x00033c00ff4b1b82 */ /* 0x000e220000000800 */
[----:B------:R-:W-:Y:S01]  /*a850*/  UMOV UR10, UR4 ;  /* 0x00000004000a7c82 */ /* 0x000fe20008000000 */
[----:B------:R-:W-:Y:S01]  /*a860*/  IMAD.MOV.U32 R8, RZ, RZ, R13 ;  /* 0x000000ffff087224 */ /* 0x000fe200078e000d */
[----:B------:R-:W-:Y:S01]  /*a870*/  @P1 SHF.R.U32.HI R8, RZ, R9, R4 ;  /* 0x00000009ff081219 */ /* 0x000fe20000011604 */
[----:B------:R-:W-:-:S02]  /*a880*/  IMAD.MOV.U32 R5, RZ, RZ, 0x2 ;  /* 0x00000002ff057424 */ /* 0x000fc400078e00ff */
[----:B------:R-:W-:Y:S01]  /*a890*/  VIADD R14, R227, UR61 ;  /* 0x0000003de30e7c36 */ /* 0x000fe20008000000 */
[----:B------:R-:W-:Y:S01]  /*a8a0*/  USHF.R.S32.HI UR15, URZ, 0x1f, UR20 ;  /* 0x0000001f3f0f7899 */ /* 0x000fe20008011414 */
[--C-:B------:R-:W-:Y:S01]  /*a8b0*/  IMAD.MOV R4, RZ, RZ, -R8.reuse ;  /* 0x000000ffff047224 */ /* 0x100fe200078e0a08 */
[----:B------:R-:W-:Y:S01]  /*a8c0*/  USEL UR19, UR19, URZ, !UP0 ;  /* 0x0000003f13137287 */ /* 0x000fe2000c000000 */
[----:B------:R-:W-:Y:S01]  /*a8d0*/  SHF.R.S32.HI R9, RZ, 0x1f, R8 ;  /* 0x0000001fff097819 */ /* 0x000fe20000011408 */
[----:B------:R-:W-:Y:S01]  /*a8e0*/  UIMAD UR14, UR15, UR16, URZ ;  /* 0x000000100f0e72a4 */ /* 0x000fe2000f8e023f */
[----:B-1----:R-:W-:Y:S01]  /*a8f0*/  IMAD R11, R73, R4, R13 ;  /* 0x00000004490b7224 */ /* 0x002fe200078e020d */
[----:B------:R-:W-:Y:S01]  /*a900*/  UIMAD.WIDE.U32 UR12, UR20, UR16, UR10 ;  /* 0x00000010140c72a5 */ /* 0x000fe2000f8e000a */
[----:B------:R-:W-:Y:S01]  /*a910*/  IMAD R4, R223, 0x40, R200 ;  /* 0x00000040df047824 */ /* 0x000fe200078e02c8 */
[----:B------:R-:W-:Y:S01]  /*a920*/  UIMAD UR14, UR20, UR17, UR14 ;  /* 0x00000011140e72a4 */ /* 0x000fe2000f8e020e */
[----:B-----5:R-:W-:Y:S01]  /*a930*/  IMAD R77, R0, R73, RZ ;  /* 0x00000049004d7224 */ /* 0x020fe200078e02ff */
[----:B------:R-:W-:Y:S01]  /*a940*/  USEL UR18, UR18, URZ, !UP0 ;  /* 0x0000003f12127287 */ /* 0x000fe2000c000000 */
[----:B------:R-:W-:Y:S01]  /*a950*/  SHF.R.S32.HI R6, RZ, 0x1f, R11 ;  /* 0x0000001fff067819 */ /* 0x000fe2000001140b */
[----:B------:R-:W-:Y:S01]  /*a960*/  ULDC.64 UR16, c[0x0][0xc98] ;  /* 0x0003260000107ab9 */ /* 0x000fe20000000a00 */
[----:B------:R-:W-:Y:S01]  /*a970*/  UIADD3 UR13, UR13, UR14, URZ ;  /* 0x0000000e0d0d7290 */ /* 0x000fe2000fffe03f */
[----:B------:R-:W-:Y:S01]  /*a980*/  IMAD.WIDE R4, R4, R5, UR8 ;  /* 0x0000000804047e25 */ /* 0x000fe2000f8e0205 */
[----:B------:R-:W-:-:S02]  /*a990*/  UIMAD UR10, UR19, UR16, URZ ;  /* 0x00000010130a72a4 */ /* 0x000fc4000f8e023f */
[----:B------:R-:W-:Y:S02]  /*a9a0*/  UIMAD.WIDE.U32 UR12, UR18, UR16, UR12 ;  /* 0x00000010120c72a5 */ /* 0x000fe4000f8e000c */
[----:B------:R-:W-:Y:S01]  /*a9b0*/  UIMAD UR10, UR18, UR17, UR10 ;  /* 0x00000011120a72a4 */ /* 0x000fe2000f8e020a */
[C---:B------:R-:W-:Y:S01]  /*a9c0*/  IADD3 R29, P2, R4.reuse, 0x5000, RZ ;  /* 0x00005000041d7810 */ /* 0x040fe20007f5e0ff */
[----:B------:R-:W-:Y:S01]  /*a9d0*/  ULDC.64 UR8, c[0x0][0xc88] ;  /* 0x0003220000087ab9 */ /* 0x000fe20000000a00 */
[----:B------:R-:W-:Y:S01]  /*a9e0*/  IADD3 R25, P3, R4, 0x4000, RZ ;  /* 0x0000400004197810 */ /* 0x000fe20007f7e0ff */
[----:B------:R-:W-:Y:S01]  /*a9f0*/  IMAD R6, R6, UR8, RZ ;  /* 0x0000000806067c24 */ /* 0x000fe2000f8e02ff */
[----:B------:R-:W-:Y:S01]  /*aa00*/  IADD3 R8, P0, R8, UR12, RZ ;  /* 0x0000000c08087c10 */ /* 0x000fe2000ff1e0ff */
[----:B------:R-:W-:Y:S01]  /*aa10*/  IMAD.U32 R10, RZ, RZ, UR10 ;  /* 0x0000000aff0a7e24 */ /* 0x000fe2000f8e00ff */
[----:B------:R-:W-:Y:S01]  /*aa20*/  LOP3.LUT R28, R29, 0x380, RZ, 0xc0, !PT ;  /* 0x000003801d1c7812 */ /* 0x000fe200078ec0ff */
[----:B------:R-:W-:Y:S01]  /*aa30*/  IMAD R15, R11, UR9, R6 ;  /* 0x000000090b0f7c24 */ /* 0x000fe2000f8e0206 */
[----:B------:R-:W-:Y:S01]  /*aa40*/  LOP3.LUT R24, R25, 0x380, RZ, 0xc0, !PT ;  /* 0x0000038019187812 */ /* 0x000fe200078ec0ff */
[----:B------:R-:W-:Y:S01]  /*aa50*/  VIADD R6, R14, 0x8 ;  /* 0x000000080e067836 */ /* 0x000fe20000000000 */
[----:B------:R-:W-:Y:S01]  /*aa60*/  IADD3.X R9, R9, UR13, R10, P0, !PT ;  /* 0x0000000d09097c10 */ /* 0x000fe200087fe40a */
[----:B------:R-:W-:Y:S01]  /*aa70*/  ULDC.64 UR12, c[0x0][0xba0] ;  /* 0x0002e800000c7ab9 */ /* 0x000fe20000000a00 */
[----:B------:R-:W-:-:S02]  /*aa80*/  SHF.R.U64 R28, R28, 0x3, RZ ;  /* 0x000000031c1c7819 */ /* 0x000fc400000012ff */
[----:B------:R-:W-:Y:S01]  /*aa90*/  SHF.R.U64 R24, R24, 0x3, RZ ;  /* 0x0000000318187819 */ /* 0x000fe200000012ff */
[----:B------:R-:W-:Y:S01]  /*aaa0*/  IMAD.WIDE.U32 R8, R11, UR8, R8 ;  /* 0x000000080b087c25 */ /* 0x000fe2000f8e0008 */
[----:B------:R-:W-:Y:S01]  /*aab0*/  ULDC.64 UR8, c[0x0][0xc50] ;  /* 0x0003140000087ab9 */ /* 0x000fe20000000a00 */
[----:B------:R-:W-:Y:S02]  /*aac0*/  LOP3.LUT R28, R28, R29, RZ, 0x3c, !PT ;  /* 0x0000001d1c1c7212 */ /* 0x000fe400078e3cff */
[----:B------:R-:W-:Y:S01]  /*aad0*/  IMAD.IADD R9, R9, 0x1, R15 ;  /* 0x0000000109097824 */ /* 0x000fe200078e020f */
[----:B------:R-:W-:Y:S01]  /*aae0*/  LEA R10, P0, R8, UR8, 0x2 ;  /* 0x00000008080a7c11 */ /* 0x000fe2000f8010ff */
[----:B------:R-:W-:Y:S01]  /*aaf0*/  IMAD.X R29, RZ, RZ, R5, P2 ;  /* 0x000000ffff1d7224 */ /* 0x000fe200010e0605 */
[----:B------:R-:W-:Y:S02]  /*ab00*/  IADD3 R49, P2, R4, 0xb000, RZ ;  /* 0x0000b00004317810 */ /* 0x000fe40007f5e0ff */
[----:B------:R-:W-:Y:S01]  /*ab10*/  LEA.HI.X R8, R8, UR9, R9, 0x2, P0 ;  /* 0x0000000908087c11 */ /* 0x000fe200080f1409 */
[----:B------:R-:W-:Y:S01]  /*ab20*/  SHFL.IDX PT, R42, R10, RZ, 0x1c1f ;  /* 0x001c1fff0a2a7589 */ /* 0x000fe200000e0000 */
[----:B------:R-:W-:-:S02]  /*ab30*/  IADD3 R21, P0, R4, 0x3000, RZ ;  /* 0x0000300004157810 */ /* 0x000fc40007f1e0ff */
[----:B------:R-:W-:Y:S01]  /*ab40*/  LOP3.LUT R48, R49, 0x380, RZ, 0xc0, !PT ;  /* 0x0000038031307812 */ /* 0x000fe200078ec0ff */
[----:B------:R-:W1:Y:S01]  /*ab50*/  SHFL.IDX PT, R43, R8, RZ, 0x1c1f ;  /* 0x001c1fff082b7589 */ /* 0x000e6200000e0000 */
[----:B------:R-:W-:Y:S02]  /*ab60*/  LOP3.LUT R20, R21, 0x380, RZ, 0xc0, !PT ;  /* 0x0000038015147812 */ /* 0x000fe400078ec0ff */
[----:B------:R-:W-:Y:S01]  /*ab70*/  SHF.R.U64 R48, R48, 0x3, RZ ;  /* 0x0000000330307819 */ /* 0x000fe200000012ff */
[----:B------:R-:W-:Y:S01]  /*ab80*/  SHFL.IDX PT, R46, R10, 0x1, 0x1c1f ;  /* 0x003c1f000a2e7f89 */ /* 0x000fe200000e0000 */
[----:B------:R-:W-:Y:S02]  /*ab90*/  SHF.R.U64 R20, R20, 0x3, RZ ;  /* 0x0000000314147819 */ /* 0x000fe400000012ff */
[----:B------:R-:W-:Y:S01]  /*aba0*/  LOP3.LUT R48, R48, R49, RZ, 0x3c, !PT ;  /* 0x0000003130307212 */ /* 0x000fe200078e3cff */
[--C-:B------:R-:W-:Y:S01]  /*abb0*/  IMAD.X R49, RZ, RZ, R5.reuse, P2 ;  /* 0x000000ffff317224 */ /* 0x100fe200010e0605 */
[----:B------:R-:W-:Y:S01]  /*abc0*/  LOP3.LUT R20, R20, R21, RZ, 0x3c, !PT ;  /* 0x0000001514147212 */ /* 0x000fe200078e3cff */
[----:B------:R-:W-:Y:S01]  /*abd0*/  IMAD.X R21, RZ, RZ, R5, P0 ;  /* 0x000000ffff157224 */ /* 0x000fe200000e0605 */
[C---:B------:R-:W-:Y:S01]  /*abe0*/  IADD3 R41, P0, R4.reuse, 0x9000, RZ ;  /* 0x0000900004297810 */ /* 0x040fe20007f1e0ff */
[----:B------:R-:W2:Y:S01]  /*abf0*/  SHFL.IDX PT, R47, R8, 0x1, 0x1c1f ;  /* 0x003c1f00082f7f89 */ /* 0x000ea200000e0000 */
[----:B------:R-:W-:-:S02]  /*ac00*/  IADD3 R13, P5, R4, 0x1000, RZ ;  /* 0x00001000040d7810 */ /* 0x000fc40007fbe0ff */
[----:B------:R-:W-:Y:S02]  /*ac10*/  LOP3.LUT R40, R41, 0x380, RZ, 0xc0, !PT ;  /* 0x0000038029287812 */ /* 0x000fe400078ec0ff */
[----:B------:R-:W-:Y:S02]  /*ac20*/  IADD3 R17, P4, R4, 0x2000, RZ ;  /* 0x0000200004117810 */ /* 0x000fe40007f9e0ff */
[----:B------:R-:W-:Y:S02]  /*ac30*/  SHF.R.U64 R40, R40, 0x3, RZ ;  /* 0x0000000328287819 */ /* 0x000fe400000012ff */
[----:B------:R-:W-:Y:S02]  /*ac40*/  LOP3.LUT R24, R24, R25, RZ, 0x3c, !PT ;  /* 0x0000001918187212 */ /* 0x000fe400078e3cff */
[----:B------:R-:W-:Y:S01]  /*ac50*/  LOP3.LUT R40, R40, R41, RZ, 0x3c, !PT ;  /* 0x0000002928287212 */ /* 0x000fe200078e3cff */
[----:B------:R-:W-:Y:S01]  /*ac60*/  IMAD.X R41, RZ, RZ, R5, P0 ;  /* 0x000000ffff297224 */ /* 0x000fe200000e0605 */
[----:B------:R-:W-:-:S02]  /*ac70*/  LOP3.LUT P0, RZ, R225, 0x3, RZ, 0xc0, !PT ;  /* 0x00000003e1ff7812 */ /* 0x000fc4000780c0ff */
[----:B------:R-:W-:Y:S02]  /*ac80*/  IADD3.X R25, RZ, R5, RZ, P3, !PT ;  /* 0x00000005ff197210 */ /* 0x000fe40001ffe4ff */
[----:B------:R-:W-:Y:S02]  /*ac90*/  ISETP.GE.OR P2, PT, R14, R77, P0 ;  /* 0x0000004d0e00720c */ /* 0x000fe40000746670 */
[----:B------:R-:W-:Y:S02]  /*aca0*/  IADD3 R45, P3, R4, 0xa000, RZ ;  /* 0x0000a000042d7810 */ /* 0x000fe40007f7e0ff */
[----:B------:R-:W-:Y:S02]  /*acb0*/  LOP3.LUT R12, R13, 0x380, RZ, 0xc0, !PT ;  /* 0x000003800d0c7812 */ /* 0x000fe400078ec0ff */
[----:B------:R-:W-:Y:S02]  /*acc0*/  LOP3.LUT R16, R17, 0x380, RZ, 0xc0, !PT ;  /* 0x0000038011107812 */ /* 0x000fe400078ec0ff */
[----:B------:R-:W-:-:S02]  /*acd0*/  LOP3.LUT R44, R45, 0x380, RZ, 0xc0, !PT ;  /* 0x000003802d2c7812 */ /* 0x000fc400078ec0ff */
[----:B------:R-:W-:Y:S02]  /*ace0*/  SHF.R.U64 R12, R12, 0x3, RZ ;  /* 0x000000030c0c7819 */ /* 0x000fe400000012ff */
[----:B------:R-:W-:Y:S01]  /*acf0*/  SHF.R.U64 R16, R16, 0x3, RZ ;  /* 0x0000000310107819 */ /* 0x000fe200000012ff */
[----:B-1----:R1:W-:Y:S01]  /*ad00*/  @!P2 ST.E desc[UR36][R42.64], R3 ;  /* 0x000000032a00a985 */ /* 0x0023e2000c101924 */
[----:B------:R-:W-:Y:S02]  /*ad10*/  SHF.R.U64 R44, R44, 0x3, RZ ;  /* 0x000000032c2c7819 */ /* 0x000fe400000012ff */
[----:B------:R-:W-:Y:S01]  /*ad20*/  LOP3.LUT R12, R12, R13, RZ, 0x3c, !PT ;  /* 0x0000000d0c0c7212 */ /* 0x000fe200078e3cff */
[--C-:B------:R-:W-:Y:S01]  /*ad30*/  IMAD.X R13, RZ, RZ, R5.reuse, P5 ;  /* 0x000000ffff0d7224 */ /* 0x100fe200028e0605 */
[----:B------:R-:W-:Y:S01]  /*ad40*/  LOP3.LUT R16, R16, R17, RZ, 0x3c, !PT ;  /* 0x0000001110107212 */ /* 0x000fe200078e3cff */
[----:B------:R-:W-:Y:S01]  /*ad50*/  IMAD.X R17, RZ, RZ, R5, P4 ;  /* 0x000000ffff117224 */ /* 0x000fe200020e0605 */
[----:B------:R-:W-:-:S02]  /*ad60*/  IADD3 R33, P6, R4, 0x6000, RZ ;  /* 0x0000600004217810 */ /* 0x000fc40007fde0ff */
[C---:B------:R-:W-:Y:S02]  /*ad70*/  IADD3 R37, P5, R4.reuse, 0x7000, RZ ;  /* 0x0000700004257810 */ /* 0x040fe40007fbe0ff */
[----:B------:R-:W-:Y:S01]  /*ad80*/  IADD3 R61, P4, R4, 0x8000, RZ ;  /* 0x00008000043d7810 */ /* 0x000fe20007f9e0ff */
[----:B-1----:R-:W1:Y:S01]  /*ad90*/  @P1 LDC R3, c[0x0][0xcec] ;  /* 0x00033b00ff031b82 */ /* 0x002e620000000800 */
[----:B------:R-:W-:Y:S01]  /*ada0*/  LOP3.LUT R44, R44, R45, RZ, 0x3c, !PT ;  /* 0x0000002d2c2c7212 */ /* 0x000fe200078e3cff */
[----:B------:R-:W-:Y:S01]  /*adb0*/  IMAD.X R45, RZ, RZ, R5, P3 ;  /* 0x000000ffff2d7224 */ /* 0x000fe200018e0605 */
[----:B------:R-:W-:Y:S02]  /*adc0*/  IADD3 R9, P3, R4, 0xf000, RZ ;  /* 0x0000f00004097810 */ /* 0x000fe40007f7e0ff */
[----:B------:R-:W-:Y:S02]  /*add0*/  LOP3.LUT R32, R33, 0x380, RZ, 0xc0, !PT ;  /* 0x0000038021207812 */ /* 0x000fe400078ec0ff */
[----:B------:R-:W-:-:S02]  /*ade0*/  LOP3.LUT R36, R37, 0x380, RZ, 0xc0, !PT ;  /* 0x0000038025247812 */ /* 0x000fc400078ec0ff */
[----:B------:R-:W-:Y:S02]  /*adf0*/  LOP3.LUT R60, R61, 0x380, RZ, 0xc0, !PT ;  /* 0x000003803d3c7812 */ /* 0x000fe400078ec0ff */
[----:B------:R-:W-:Y:S01]  /*ae00*/  LOP3.LUT R0, R9, 0x380, RZ, 0xc0, !PT ;  /* 0x0000038009007812 */ /* 0x000fe200078ec0ff */
[----:B------:R-:W-:Y:S01]  /*ae10*/  UIMAD UR10, UR11, UR12, URZ ;  /* 0x0000000c0b0a72a4 */ /* 0x000fe2000f8e023f */
[----:B------:R-:W-:Y:S02]  /*ae20*/  SHF.R.U64 R32, R32, 0x3, RZ ;  /* 0x0000000320207819 */ /* 0x000fe400000012ff */
[----:B------:R-:W-:Y:S02]  /*ae30*/  SHF.R.U64 R36, R36, 0x3, RZ ;  /* 0x0000000324247819 */ /* 0x000fe400000012ff */
[----:B------:R-:W-:Y:S02]  /*ae40*/  SHF.R.U64 R60, R60, 0x3, RZ ;  /* 0x000000033c3c7819 */ /* 0x000fe400000012ff */
[----:B------:R-:W-:Y:S01]  /*ae50*/  SHF.R.U64 R0, R0, 0x3, RZ ;  /* 0x0000000300007819 */ /* 0x000fe200000012ff */
[----:B------:R-:W-:Y:S01]  /*ae60*/  UIMAD.WIDE.U32 UR8, UR4, UR12, URZ ;  /* 0x0000000c040872a5 */ /* 0x000fe2000f8e003f */
[----:B------:R-:W-:Y:S01]  /*ae70*/  LOP3.LUT R32, R32, R33, RZ, 0x3c, !PT ;  /* 0x0000002120207212 */ /* 0x000fe200078e3cff */
[--C-:B------:R-:W-:Y:S01]  /*ae80*/  IMAD.X R33, RZ, RZ, R5.reuse, P6 ;  /* 0x000000ffff217224 */ /* 0x100fe200030e0605 */
[----:B------:R-:W-:Y:S01]  /*ae90*/  LOP3.LUT R36, R36, R37, RZ, 0x3c, !PT ;  /* 0x0000002524247212 */ /* 0x000fe200078e3cff */
[--C-:B------:R-:W-:Y:S01]  /*aea0*/  IMAD.X R37, RZ, RZ, R5.reuse, P5 ;  /* 0x000000ffff257224 */ /* 0x100fe200028e0605 */
[----:B------:R-:W-:Y:S01]  /*aeb0*/  LOP3.LUT R60, R60, R61, RZ, 0x3c, !PT ;  /* 0x0000003d3c3c7212 */ /* 0x000fe200078e3cff */
[----:B------:R-:W-:Y:S01]  /*aec0*/  IMAD.X R61, RZ, RZ, R5, P4 ;  /* 0x000000ffff3d7224 */ /* 0x000fe200020e0605 */
[----:B------:R-:W-:Y:S01]  /*aed0*/  ISETP.GE.OR P0, PT, R6, R77, P0 ;  /* 0x0000004d0600720c */ /* 0x000fe20000706670 */
[----:B------:R-:W-:Y:S01]  /*aee0*/  UIMAD UR10, UR4, UR13, UR10 ;  /* 0x0000000d040a72a4 */ /* 0x000fe2000f8e020a */
[----:B------:R-:W-:-:S02]  /*aef0*/  IADD3 R69, P6, R4, 0xc000, RZ ;  /* 0x0000c00004457810 */ /* 0x000fc40007fde0ff */
[C---:B------:R-:W-:Y:S01]  /*af00*/  IADD3 R65, P5, R4.reuse, 0xd000, RZ ;  /* 0x0000d00004417810 */ /* 0x040fe20007fbe0ff */
[----:B------:R-:W-:Y:S01]  /*af10*/  ULDC.64 UR12, c[0x0][0xbe8] ;  /* 0x0002fa00000c7ab9 */ /* 0x000fe20000000a00 */
[C---:B------:R-:W-:Y:S02]  /*af20*/  IADD3 R57, P4, R4.reuse, 0xe000, RZ ;  /* 0x0000e00004397810 */ /* 0x040fe40007f9e0ff */
[----:B------:R-:W-:Y:S02]  /*af30*/  LOP3.LUT R11, R4, 0x380, RZ, 0xc0, !PT ;  /* 0x00000380040b7812 */ /* 0x000fe400078ec0ff */
[----:B------:R-:W-:Y:S01]  /*af40*/  LOP3.LUT R52, R0, R9, RZ, 0x3c, !PT ;  /* 0x0000000900347212 */ /* 0x000fe200078e3cff */
[----:B------:R-:W-:Y:S01]  /*af50*/  IMAD R0, R219, 0x20, R223 ;  /* 0x00000020db007824 */ /* 0x000fe200078e02df */
[----:B------:R-:W-:Y:S01]  /*af60*/  UIADD3 UR9, UR9, UR10, URZ ;  /* 0x0000000a09097290 */ /* 0x000fe2000fffe03f */
[----:B------:R-:W-:Y:S01]  /*af70*/  LOP3.LUT R68, R69, 0x380, RZ, 0xc0, !PT ;  /* 0x0000038045447812 */ /* 0x000fe200078ec0ff */
[----:B------:R-:W-:Y:S01]  /*af80*/  UIMAD UR4, UR15, UR12, URZ ;  /* 0x0000000c0f0472a4 */ /* 0x000fe2000f8e023f */
[----:B------:R-:W-:Y:S01]  /*af90*/  LOP3.LUT R64, R65, 0x380, RZ, 0xc0, !PT ;  /* 0x0000038041407812 */ /* 0x000fe200078ec0ff */
[----:B--2---:R2:W-:Y:S01]  /*afa0*/  @!P0 ST.E desc[UR36][R46.64], R2 ;  /* 0x000000022e008985 */ /* 0x0045e2000c101924 */
[----:B------:R-:W-:-:S02]  /*afb0*/  LOP3.LUT R56, R57, 0x380, RZ, 0xc0, !PT ;  /* 0x0000038039387812 */ /* 0x000fc400078ec0ff */
[----:B------:R-:W-:Y:S01]  /*afc0*/  SHF.R.U64 R11, R11, 0x3, RZ ;  /* 0x000000030b0b7819 */ /* 0x000fe200000012ff */
[----:B------:R-:W-:Y:S01]  /*afd0*/  VIADD R6, R0, UR61 ;  /* 0x0000003d00067c36 */ /* 0x000fe20008000000 */
[----:B------:R-:W-:Y:S01]  /*afe0*/  UIMAD UR4, UR20, UR13, UR4 ;  /* 0x0000000d140472a4 */ /* 0x000fe2000f8e0204 */
[----:B------:R-:W-:Y:S01]  /*aff0*/  SHF.R.U64 R68, R68, 0x3, RZ ;  /* 0x0000000344447819 */ /* 0x000fe200000012ff */
[----:B------:R-:W-:Y:S01]  /*b000*/  UIMAD.WIDE.U32 UR8, UR20, UR12, UR8 ;  /* 0x0000000c140872a5 */ /* 0x000fe2000f8e0008 */
[----:B------:R-:W-:Y:S01]  /*b010*/  SHF.R.U64 R64, R64, 0x3, RZ ;  /* 0x0000000340407819 */ /* 0x000fe200000012ff */
[----:B------:R-:W-:Y:S01]  /*b020*/  ULDC.64 UR10, c[0x0][0xbf0] ;  /* 0x0002fc00000a7ab9 */ /* 0x000fe20000000a00 */
[----:B------:R-:W-:Y:S01]  /*b030*/  SHF.R.U64 R56, R56, 0x3, RZ ;  /* 0x0000000338387819 */ /* 0x000fe200000012ff */
[----:B------:R-:W5:Y:S01]  /*b040*/  LD.E.128 R12, desc[UR36][R12.64] ;  /* 0x000000240c0c7980 */ /* 0x000f62000c101d00 */
[----:B------:R-:W-:Y:S01]  /*b050*/  LOP3.LUT R4, R11, R4, RZ, 0x3c, !PT ;  /* 0x000000040b047212 */ /* 0x000fe200078e3cff */
[----:B-1----:R-:W-:Y:S01]  /*b060*/  @P1 IMAD.HI.U32 R0, R6, R3, RZ ;  /* 0x0000000306001227 */ /* 0x002fe200078e00ff */
[----:B------:R-:W-:Y:S01]  /*b070*/  UIADD3 UR9, UR9, UR4, URZ ;  /* 0x0000000409097290 */ /* 0x000fe2000fffe03f */
[----:B------:R-:W-:Y:S01]  /*b080*/  LOP3.LUT R68, R68, R69, RZ, 0x3c, !PT ;  /* 0x0000004544447212 */ /* 0x000fe200078e3cff */
[----:B------:R-:W-:Y:S01]  /*b090*/  UIMAD UR4, UR19, UR10, URZ ;  /* 0x0000000a130472a4 */ /* 0x000fe2000f8e023f */
[----:B------:R-:W-:Y:S01]  /*b0a0*/  LOP3.LUT R64, R64, R65, RZ, 0x3c, !PT ;  /* 0x0000004140407212 */ /* 0x000fe200078e3cff */
[--C-:B------:R-:W-:Y:S01]  /*b0b0*/  IMAD.X R69, RZ, RZ, R5.reuse, P6 ;  /* 0x000000ffff457224 */ /* 0x100fe200030e0605 */
[----:B------:R-:W-:Y:S01]  /*b0c0*/  LOP3.LUT R56, R56, R57, RZ, 0x3c, !PT ;  /* 0x0000003938387212 */ /* 0x000fe200078e3cff */
[--C-:B------:R-:W-:Y:S01]  /*b0d0*/  IMAD.X R65, RZ, RZ, R5.reuse, P5 ;  /* 0x000000ffff417224 */ /* 0x100fe200028e0605 */
[----:B------:R-:W-:Y:S01]  /*b0e0*/  IADD3.X R53, RZ, R5, RZ, P3, !PT ;  /* 0x00000005ff357210 */ /* 0x000fe20001ffe4ff */
[----:B------:R-:W-:Y:S01]  /*b0f0*/  IMAD.X R57, RZ, RZ, R5, P4 ;  /* 0x000000ffff397224 */ /* 0x000fe200020e0605 */
[----:B------:R1:W5:Y:S01]  /*b100*/  LD.E.128 R8, desc[UR36][R4.64] ;  /* 0x0000002404087980 */ /* 0x000362000c101d00 */
[----:B------:R-:W-:-:S02]  /*b110*/  UIMAD UR4, UR18, UR11, UR4 ;  /* 0x0000000b120472a4 */ /* 0x000fc4000f8e0204 */
[----:B------:R-:W-:Y:S01]  /*b120*/  UIMAD.WIDE.U32 UR8, UR18, UR10, UR8 ;  /* 0x0000000a120872a5 */ /* 0x000fe2000f8e0008 */
[----:B------:R-:W5:Y:S02]  /*b130*/  LD.E.128 R16, desc[UR36][R16.64] ;  /* 0x0000002410107980 */ /* 0x000f64000c101d00 */
[----:B------:R-:W-:Y:S02]  /*b140*/  ULDC.64 UR10, c[0x0][0xbe0] ;  /* 0x0002f800000a7ab9 */ /* 0x000fe40000000a00 */
[----:B------:R-:W5:Y:S01]  /*b150*/  LD.E.128 R20, desc[UR36][R20.64] ;  /* 0x0000002414147980 */ /* 0x000f62000c101d00 */
[----:B-1----:R-:W-:Y:S01]  /*b160*/  IMAD.MOV.U32 R5, RZ, RZ, R6 ;  /* 0x000000ffff057224 */ /* 0x002fe200078e0006 */
[----:B0-----:R-:W-:Y:S01]  /*b170*/  @P1 SHF.R.U32.HI R5, RZ, R75, R0 ;  /* 0x0000004bff051219 */ /* 0x001fe20000011600 */
[----:B------:R-:W-:Y:S01]  /*b180*/  UIADD3 UR4, UR9, UR4, URZ ;  /* 0x0000000409047290 */ /* 0x000fe2000fffe03f */
[----:B------:R-:W5:Y:S02]  /*b190*/  LD.E.128 R24, desc[UR36][R24.64] ;  /* 0x0000002418187980 */ /* 0x000f64000c101d00 */
[--C-:B------:R-:W-:Y:S01]  /*b1a0*/  SHF.R.S32.HI R0, RZ, 0x1f, R5.reuse ;  /* 0x0000001fff007819 */ /* 0x100fe20000011405 */
[----:B------:R-:W-:Y:S01]  /*b1b0*/  IMAD.MOV R4, RZ, RZ, -R5 ;  /* 0x000000ffff047224 */ /* 0x000fe200078e0a05 */
[----:B------:R-:W5:Y:S01]  /*b1c0*/  LD.E.128 R28, desc[UR36][R28.64] ;  /* 0x000000241c1c7980 */ /* 0x000f62000c101d00 */
[----:B------:R-:W-:-:S02]  /*b1d0*/  IMAD.U32 R3, RZ, RZ, UR9 ;  /* 0x00000009ff037e24 */ /* 0x000fc4000f8e00ff */
[----:B------:R-:W-:Y:S01]  /*b1e0*/  IMAD R0, R0, UR10, RZ ;  /* 0x0000000a00007c24 */ /* 0x000fe2000f8e02ff */
[----:B------:R-:W5:Y:S01]  /*b1f0*/  LD.E.128 R32, desc[UR36][R32.64] ;  /* 0x0000002420207980 */ /* 0x000f62000c101d00 */
[----:B------:R-:W-:Y:S02]  /*b200*/  IMAD R73, R73, R4, R6 ;  /* 0x0000000449497224 */ /* 0x000fe400078e0206 */
[----:B--2---:R-:W-:Y:S01]  /*b210*/  IMAD.U32 R2, RZ, RZ, UR8 ;  /* 0x00000008ff027e24 */ /* 0x004fe2000f8e00ff */
[----:B------:R-:W5:Y:S01]  /*b220*/  LD.E.128 R36, desc[UR36][R36.64] ;  /* 0x0000002424247980 */ /* 0x000f62000c101d00 */
[----:B------:R-:W-:Y:S01]  /*b230*/  IMAD.U32 R3, RZ, RZ, UR4 ;  /* 0x00000004ff037e24 */ /* 0x000fe2000f8e00ff */
[----:B------:R-:W-:Y:S01]  /*b240*/  ULDC.64 UR8, c[0x0][0xbd8] ;  /* 0x0002f60000087ab9 */ /* 0x000fe20000000a00 */
[----:B------:R-:W-:Y:S01]  /*b250*/  IMAD R75, R5, UR11, R0 ;  /* 0x0000000b054b7c24 */ /* 0x000fe2000f8e0200 */
[----:B------:R-:W5:Y:S01]  /*b260*/  LD.E.128 R60, desc[UR36][R60.64] ;  /* 0x000000243c3c7980 */ /* 0x000f62000c101d00 */
[----:B------:R-:W-:-:S03]  /*b270*/  SHF.R.S32.HI R0, RZ, 0x1f, R73 ;  /* 0x0000001fff007819 */ /* 0x000fc60000011449 */
[----:B------:R-:W5:Y:S01]  /*b280*/  LD.E.128 R40, desc[UR36][R40.64] ;  /* 0x0000002428287980 */ /* 0x000f62000c101d00 */
[----:B------:R-:W-:-:S03]  /*b290*/  IMAD.WIDE.U32 R2, R5, UR10, R2 ;  /* 0x0000000a05027c25 */ /* 0x000fc6000f8e0002 */
        /* <DEDUP_REMOVED lines=31> */
[----:B------:R-:W-:Y:S02]  /*b490*/  ISETP.GE.AND P0, PT, R0, R77, PT ;  /* 0x0000004d0000720c */ /* 0x000fe40003f06270 */
[----:B------:R-:W-:-:S02]  /*b4a0*/  SHF.R.S32.HI R80, RZ, 0x1f, R218 ;  /* 0x0000001fff507819 */ /* 0x000fc400000114da */
[----:B------:R-:W-:Y:S02]  /*b4b0*/  SHF.R.S32.HI R81, RZ, 0x1f, R216 ;  /* 0x0000001fff517819 */ /* 0x000fe400000114d8 */
[----:B------:R-:W-:Y:S02]  /*b4c0*/  SHF.R.S32.HI R82, RZ, 0x1f, R217 ;  /* 0x0000001fff527819 */ /* 0x000fe400000114d9 */
[----:B------:R-:W-:Y:S01]  /*b4d0*/  SHF.R.S32.HI R83, RZ, 0x1f, R200 ;  /* 0x0000001fff537819 */ /* 0x000fe200000114c8 */
[----:B0-----:R-:W-:Y:S06]  /*b4e0*/  @P2 BRA `(.L_x_5696) ;  /* 0x0000000000442947 */ /* 0x001fec0003800000 */
        /* <DEDUP_REMOVED lines=17> */
.L_x_5696:
[----:B------:R-:W-:Y:S05]  /*b600*/  BSYNC B1 ;  /* 0x0000000000017941 */ /* 0x000fea0003800000 */
.L_x_5695:
[----:B0----5:R0:W3:Y:S01]  /*b610*/  SHFL.IDX PT, R11, R76, 0x1, 0x181f ;  /* 0x00381f004c0b7f89 */ /* 0x0210e200000e0000 */
[----:B------:R-:W-:Y:S03]  /*b620*/  BSSY B1, `(.L_x_5697) ;  /* 0x0000014000017945 */ /* 0x000fe60003800000 */
[----:B------:R0:W4:Y:S01]  /*b630*/  SHFL.IDX PT, R9, R6, 0x1, 0x181f ;  /* 0x00381f0006097f89 */ /* 0x00012200000e0000 */
[----:B------:R-:W-:Y:S05]  /*b640*/  @P1 BRA `(.L_x_5698) ;  /* 0x0000000000441947 */ /* 0x000fea0003800000 */
[----:B------:R-:W-:Y:S02]  /*b650*/  ULDC UR4, c[0x0][0xbc8] ;  /* 0x0002f20000047ab9 */ /* 0x000fe40000000800 */
[----:B------:R-:W-:Y:S02]  /*b660*/  ISETP.GE.AND P4, PT, R200, UR4, PT ;  /* 0x00000004c8007c0c */ /* 0x000fe4000bf86270 */
[----:B------:R-:W-:Y:S02]  /*b670*/  ISETP.GE.AND P3, PT, R217, UR4, PT ;  /* 0x00000004d9007c0c */ /* 0x000fe4000bf66270 */
[----:B------:R-:W-:Y:S02]  /*b680*/  ISETP.GE.AND P2, PT, R216, UR4, PT ;  /* 0x00000004d8007c0c */ /* 0x000fe4000bf46270 */
[----:B------:R-:W-:-:S07]  /*b690*/  ISETP.GE.AND P1, PT, R218, UR4, PT ;  /* 0x00000004da007c0c */ /* 0x000fce000bf26270 */
[CC--:B----4-:R-:W-:Y:S02]  /*b6a0*/  @!P4 LEA R2, P6, R200.reuse, R9.reuse, 0x1 ;  /* 0x00000009c802c211 */ /* 0x0d0fe400078c08ff */
[C---:B------:R-:W-:Y:S02]  /*b6b0*/  @!P3 LEA R4, P5, R217.reuse, R9, 0x1 ;  /* 0x00000009d904b211 */ /* 0x040fe400078a08ff */
[----:B---3--:R-:W-:Y:S02]  /*b6c0*/  @!P4 LEA.HI.X R3, R200, R11, R83, 0x1, P6 ;  /* 0x0000000bc803c211 */ /* 0x008fe400030f0c53 */
        /* <DEDUP_REMOVED lines=9> */
.L_x_5698:
[----:B------:R-:W-:Y:S05]  /*b760*/  BSYNC B1 ;  /* 0x0000000000017941 */ /* 0x000fea0003800000 */
.L_x_5697:
[----:B---3--:R3:W0:Y:S01]  /*b770*/  SHFL.IDX PT, R11, R76, 0x2, 0x181f ;  /* 0x00581f004c0b7f89 */ /* 0x00862200000e0000 */
        /* <DEDUP_REMOVED lines=15> */
[----:B----4-:R-:W-:-:S02]  /*b870*/  @!P1 LEA.HI.X R9, R216, R11, R81, 0x1, P4 ;  /* 0x0000000bd8099211 */ /* 0x010fc400020f0c51 */
[----:B------:R-:W-:Y:S01]  /*b880*/  @!P0 LEA.HI.X R11, R218, R11, R80, 0x1, P6 ;  /* 0x0000000bda0b8211 */ /* 0x000fe200030f0c50 */
[----:B------:R0:W-:Y:S04]  /*b890*/  @!P2 ST.E.128 desc[UR36][R4.64], R32 ;  /* 0x000000200400a985 */ /* 0x0001e8000c101d24 */
[----:B------:R0:W-:Y:S04]  /*b8a0*/  @!P1 ST.E.128 desc[UR36][R8.64], R44 ;  /* 0x0000002c08009985 */ /* 0x0001e8000c101d24 */
[----:B------:R0:W-:Y:S02]  /*b8b0*/  @!P0 ST.E.128 desc[UR36][R10.64], R56 ;  /* 0x000000380a008985 */ /* 0x0001e4000c101d24 */
.L_x_5700:
[----:B------:R-:W-:Y:S05]  /*b8c0*/  BSYNC B1 ;  /* 0x0000000000017941 */ /* 0x000fea0003800000 */
.L_x_5699:
[----:B------:R-:W-:Y:S01]  /*b8d0*/  IADD3 R0, R78, 0x60, RZ ;  /* 0x000000604e007810 */ /* 0x000fe20007ffe0ff */
[----:B0-----:R0:W0:Y:S03]  /*b8e0*/  SHFL.IDX PT, R11, R76, 0x3, 0x181f ;  /* 0x00781f004c0b7f89 */ /* 0x00102600000e0000 */
        /* <DEDUP_REMOVED lines=12> */
[----:B----4-:R-:W-:Y:S01]  /*b9b0*/  @!P5 LEA.HI.X R9, R216, R11, R81, 0x1, P2 ;  /* 0x0000000bd809d211 */ /* 0x010fe200010f0c51 */
        /* <DEDUP_REMOVED lines=9> */
.L_x_5693:
[----:B------:R-:W-:Y:S01]  /*ba50*/  R2UR UR4, R220 ;  /* 0x00000000dc0472ca */ /* 0x000fe200000e0000 */
[----:B------:R-:W-:Y:S01]  /*ba60*/  ULDC.64 UR8, c[0x0][0xd00] ;  /* 0x0003400000087ab9 */ /* 0x000fe20000000a00 */
[----:B------:R-:W0:Y:S01]  /*ba70*/  LDC R13, c[0x0][0xce8] ;  /* 0x00033a00ff0d7b82 */ /* 0x000e220000000800 */
[----:B------:R-:W-:Y:S01]  /*ba80*/  UISETP.NE.U32.AND UP0, UPT, UR8, URZ, UPT ;  /* 0x0000003f0800728c */ /* 0x000fe2000bf05070 */
[----:B------:R-:W-:-:S03]  /*ba90*/  R2UR UR7, R221 ;  /* 0x00000000dd0772ca */ /* 0x000fc600000e0000 */
        /* <DEDUP_REMOVED lines=32> */
.L_x_5702:
[----:B------:R-:W-:Y:S01]  /*bca0*/  R2UR UR8, R220 ;  /* 0x00000000dc0872ca */ /* 0x000fe200000e0000 */
[----:B------:R-:W-:Y:S01]  /*bcb0*/  BSSY B1, `(.L_x_5703) ;  /* 0x000002f000017945 */ /* 0x000fe20003800000 */
[----:B------:R-:W-:-:S11]  /*bcc0*/  R2UR UR7, R222 ;  /* 0x00000000de0772ca */ /* 0x000fd600000e0000 */
        /* <DEDUP_REMOVED lines=12> */
[----:B------:R-:W-:Y:S01]  /*bd90*/  R2UR UR16, R221 ;  /* 0x00000000dd1072ca */ /* 0x000fe200000e0000 */
[----:B------:R-:W-:Y:S01]  /*bda0*/  UIMAD UR7, UR11, UR14, URZ ;  /* 0x0000000e0b0772a4 */ /* 0x000fe2000f8e023f */
[----:B------:R-:W-:Y:S01]  /*bdb0*/  IMAD.MOV.U32 R2, RZ, RZ, R4 ;  /* 0x000000ffff027224 */ /* 0x000fe200078e0004 */
[----:B------:R-:W-:Y:S01]  /*bdc0*/  UMOV UR8, UR4 ;  /* 0x0000000400087c82 */ /* 0x000fe20008000000 */
[----:B------:R-:W-:-:S07]  /*bdd0*/  UMOV UR9, UR10 ;  /* 0x0000000a00097c82 */ /* 0x000fce0008000000 */
        /* <DEDUP_REMOVED lines=25> */
[----:B------:R-:W-:Y:S02]  /*bf70*/  LEA.HI.X R5, R2, UR9, R3, 0x2, P1 ;  /* 0x0000000902057c11 */ /* 0x000fe400088f1403 */
[----:B------:R-:W-:-:S05]  /*bf80*/  MOV R3, 0xff800000 ;  /* 0xff80000000037802 */ /* 0x000fca0000000f00 */
[----:B------:R0:W-:Y:S02]  /*bf90*/  STG.E desc[UR36][R4.64], R3 ;  /* 0x0000000304007986 */ /* 0x0001e4000c101924 */
.L_x_5704:
[----:B------:R-:W-:Y:S05]  /*bfa0*/  BSYNC B1 ;  /* 0x0000000000017941 */ /* 0x000fea0003800000 */
.L_x_5703:
[----:B0-----:R-:W0:Y:S01]  /*bfb0*/  @P0 LDC R3, c[0x0][0xcf0] ;  /* 0x00033c00ff030b82 */ /* 0x001e220000000800 */
[----:B------:R-:W-:Y:S01]  /*bfc0*/  ULDC.64 UR14, c[0x0][0xba0] ;  /* 0x0002e800000e7ab9 */ /* 0x000fe20000000a00 */
[----:B------:R-:W-:Y:S01]  /*bfd0*/  R2UR UR16, R221 ;  /* 0x00000000dd1072ca */ /* 0x000fe200000e0000 */
[----:B------:R-:W-:Y:S01]  /*bfe0*/  UIMAD UR7, UR10, UR14, URZ ;  /* 0x0000000e0a0772a4 */ /* 0x000fe2000f8e023f */
[----:B------:R-:W-:Y:S01]  /*bff0*/  IMAD R2, R219, 0x20, R223 ;  /* 0x00000020db027824 */ /* 0x000fe200078e02df */
[----:B------:R-:W-:Y:S01]  /*c000*/  UIMAD.WIDE.U32 UR8, UR4, UR14, URZ ;  /* 0x0000000e040872a5 */ /* 0x000fe2000f8e003f */
[----:B------:R-:W-:Y:S01]  /*c010*/  BSSY B1, `(.L_x_5705) ;  /* 0x0000044000017945 */ /* 0x000fe20003800000 */
[----:B------:R-:W-:Y:S01]  /*c020*/  UIMAD UR7, UR4, UR15, UR7 ;  /* 0x0000000f040772a4 */ /* 0x000fe2000f8e0207 */
[----:B------:R-:W-:Y:S01]  /*c030*/  VIADD R6, R2, UR61 ;  /* 0x0000003d02067c36 */ /* 0x000fe20008000000 */
[----:B------:R-:W-:Y:S01]  /*c040*/  SHF.R.S32.HI R18, RZ, 0x1f, R218 ;  /* 0x0000001fff127819 */ /* 0x000fe200000114da */
[----:B------:R-:W-:Y:S01]  /*c050*/  ULDC.64 UR14, c[0x0][0xbe8] ;  /* 0x0002fa00000e7ab9 */ /* 0x000fe20000000a00 */
[----:B------:R-:W-:Y:S01]  /*c060*/  UIADD3 UR9, UR9, UR7, URZ ;  /* 0x0000000709097290 */ /* 0x000fe2000fffe03f */
[----:B------:R-:W-:Y:S01]  /*c070*/  @P0 IMAD.HI.U32 R2, R6, R11, RZ ;  /* 0x0000000b06020227 */ /* 0x000fe200078e00ff */
[----:B------:R-:W-:Y:S01]  /*c080*/  UIMAD UR4, UR11, UR14, URZ ;  /* 0x0000000e0b0472a4 */ /* 0x000fe2000f8e023f */
[----:B------:R-:W-:Y:S01]  /*c090*/  SHF.R.S32.HI R19, RZ, 0x1f, R216 ;  /* 0x0000001fff137819 */ /* 0x000fe200000114d8 */
[----:B------:R-:W-:Y:S01]  /*c0a0*/  UIMAD.WIDE.U32 UR8, UR16, UR14, UR8 ;  /* 0x0000000e100872a5 */ /* 0x000fe2000f8e0008 */
[----:B------:R-:W-:Y:S01]  /*c0b0*/  IMAD.MOV.U32 R5, RZ, RZ, R6 ;  /* 0x000000ffff057224 */ /* 0x000fe200078e0006 */
[----:B------:R-:W-:Y:S01]  /*c0c0*/  UIMAD UR4, UR16, UR15, UR4 ;  /* 0x0000000f100472a4 */ /* 0x000fe2000f8e0204 */
[----:B------:R-:W-:Y:S01]  /*c0d0*/  SHF.R.S32.HI R20, RZ, 0x1f, R217 ;  /* 0x0000001fff147819 */ /* 0x000fe200000114d9 */
[----:B------:R-:W-:Y:S01]  /*c0e0*/  ULDC.64 UR10, c[0x0][0xbf0] ;  /* 0x0002fc00000a7ab9 */ /* 0x000fe20000000a00 */
[----:B------:R-:W-:Y:S01]  /*c0f0*/  SHF.R.S32.HI R21, RZ, 0x1f, R200 ;  /* 0x0000001fff157819 */ /* 0x000fe200000114c8 */
[----:B------:R-:W-:-:S02]  /*c100*/  UIADD3 UR9, UR9, UR4, URZ ;  /* 0x0000000409097290 */ /* 0x000fc4000fffe03f */
[----:B------:R-:W-:Y:S01]  /*c110*/  UIMAD UR4, UR13, UR10, URZ ;  /* 0x0000000a0d0472a4 */ /* 0x000fe2000f8e023f */
[----:B0-----:R-:W-:Y:S01]  /*c120*/  @P0 SHF.R.U32.HI R5, RZ, R3, R2 ;  /* 0x00000003ff050219 */ /* 0x001fe20000011602 */
        /* <DEDUP_REMOVED lines=50> */
.L_x_5706:
[----:B------:R-:W-:Y:S05]  /*c450*/  BSYNC B1 ;  /* 0x0000000000017941 */ /* 0x000fea0003800000 */
.L_x_5705:
        /* <DEDUP_REMOVED lines=21> */
.L_x_5708:
[----:B------:R-:W-:Y:S05]  /*c5b0*/  BSYNC B1 ;  /* 0x0000000000017941 */ /* 0x000fea0003800000 */
.L_x_5707:
        /* <DEDUP_REMOVED lines=21> */
.L_x_5710:
[----:B------:R-:W-:Y:S05]  /*c710*/  BSYNC B1 ;  /* 0x0000000000017941 */ /* 0x000fea0003800000 */
.L_x_5709:
[----:B------:R-:W-:Y:S01]  /*c720*/  IADD3 R0, R6, 0x60, RZ ;  /* 0x0000006006007810 */ /* 0x000fe20007ffe0ff */
[----:B0-23--:R-:W0:Y:S03]  /*c730*/  SHFL.IDX PT, R5, R5, 0x3, 0x181f ;  /* 0x00781f0005057f89 */ /* 0x00de2600000e0000 */
        /* <DEDUP_REMOVED lines=20> */
.L_x_5701:
[----:B------:R-:W-:Y:S05]  /*c880*/  BSYNC B0 ;  /* 0x0000000000007941 */ /* 0x000fea0003800000 */
.L_x_5692:
[----:B------:R-:W-:Y:S02]  /*c890*/  ULDC UR4, c[0x0][0xd3c] ;  /* 0x00034f0000047ab9 */ /* 0x000fe40000000800 */
[----:B------:R-:W-:-:S13]  /*c8a0*/  ISETP.GE.AND P0, PT, R7, UR4, PT ;  /* 0x0000000407007c0c */ /* 0x000fda000bf06270 */
[----:B------:R-:W-:Y:S05]  /*c8b0*/  @!P0 BRA `(.L_x_5711) ;  /* 0xffffff4400508947 */ /* 0x000fea000383ffff */
[----:B------:R-:W-:Y:S05]  /*c8c0*/  EXIT ;  /* 0x000000000000794d */ /* 0x000fea0003800000 */
.L_x_5649:
        /* <DEDUP_REMOVED lines=16> */
.L_x_5712:
        /* <DEDUP_REMOVED lines=40> */
.L_x_5718:
        /* <DEDUP_REMOVED lines=12> */
.L_x_5717:
[----:B------:R-:W-:Y:S05]  /*cd10*/  BSYNC B0 ;  /* 0x0000000000007941 */ /* 0x000fea0003800000 */
.L_x_5716:
[----:B0----5:R-:W0:Y:S02]  /*cd20*/  SHFL.UP PT, R2, R0, 0x1, RZ ;  /* 0x0420000000027989 */ /* 0x021e2400000e00ff */
[----:B0-----:R-:W-:-:S05]  /*cd30*/  SEL R3, R2, RZ, P1 ;  /* 0x000000ff02037207 */ /* 0x001fca0000800000 */
[----:B------:R-:W-:-:S05]  /*cd40*/  IMAD.IADD R3, R0, 0x1, R3 ;  /* 0x0000000100037824 */ /* 0x000fca00078e0203 */
[----:B------:R-:W0:Y:S02]  /*cd50*/  SHFL.UP PT, R2, R3, 0x2, RZ ;  /* 0x0440000003027989 */ /* 0x000e2400000e00ff */
        /* <DEDUP_REMOVED lines=16> */
.L_x_5714:
        /* <DEDUP_REMOVED lines=20> */
.L_x_5719:
        /* <DEDUP_REMOVED lines=9> */
[----:B------:R-:W-:Y:S01]  /*d030*/  IMAD.HI.U32 R2, R3, R11, R2 ;  /* 0x0000000b03027227 */ /* 0x000fe200078e0002 */
[----:B------:R-:W-:-:S03]  /*d040*/  MOV R3, R6 ;  /* 0x0000000600037202 */ /* 0x000fc60000000f00 */
        /* <DEDUP_REMOVED lines=34> */
[----:B------:R-:W-:Y:S01]  /*d270*/  @!P1 IMAD.IADD R3, R3, 0x1, -R8 ;  /* 0x0000000103039824 */ /* 0x000fe200078e0a08 */
[----:B------:R-:W-:Y:S02]  /*d280*/  @!P1 IADD3 R2, R2, 0x1, RZ ;  /* 0x0000000102029810 */ /* 0x000fe40007ffe0ff */
        /* <DEDUP_REMOVED lines=12> */
.L_x_5715:
[----:B------:R-:W-:Y:S01]  /*d350*/  ULDC UR4, c[0x0][0xd3c] ;  /* 0x00034f0000047ab9 */ /* 0x000fe20000000800 */
[----:B------:R-:W-:Y:S02]  /*d360*/  IMAD.MOV.U32 R17, RZ, RZ, RZ ;  /* 0x000000ffff117224 */ /* 0x000fe400078e00ff */
[----:B------:R-:W-:Y:S02]  /*d370*/  IMAD.U32 R16, RZ, RZ, UR6 ;  /* 0x00000006ff107e24 */ /* 0x000fe4000f8e00ff */
[----:B------:R-:W-:Y:S02]  /*d380*/  IMAD.MOV.U32 R18, RZ, RZ, RZ ;  /* 0x000000ffff127224 */ /* 0x000fe400078e00ff */
[----:B------:R-:W-:-:S07]  /*d390*/  IMAD.U32 R19, RZ, RZ, UR4 ;  /* 0x00000004ff137e24 */ /* 0x000fce000f8e00ff */
.L_x_5720:
[----:B------:R-:W-:-:S13]  /*d3a0*/  ISETP.NE.AND P0, PT, R5, RZ, PT ;  /* 0x000000ff0500720c */ /* 0x000fda0003f05270 */
[----:B------:R-:W0:Y:S01]  /*d3b0*/  @!P0 S2R R3, SR_CgaCtaId ;  /* 0x0000000000038919 */ /* 0x000e220000008800 */
[----:B------:R-:W-:-:S04]  /*d3c0*/  @!P0 MOV R0, 0x400 ;  /* 0x0000040000008802 */ /* 0x000fc80000000f00 */
[----:B0-----:R-:W-:-:S05]  /*d3d0*/  @!P0 LEA R0, R3, R0, 0x18 ;  /* 0x0000000003008211 */ /* 0x001fca00078ec0ff */
[----:B------:R0:W-:Y:S01]  /*d3e0*/  @!P0 STS.128 [R0+0x324d0], R16 ;  /* 0x0324d01000008388 */ /* 0x0001e20000000c00 */
[----:B------:R-:W-:Y:S06]  /*d3f0*/  BAR.ARV 0x5, 0x180 ;  /* 0x0146000000007b1d */ /* 0x000fec0000002000 */
.L_x_5713:
[----:B------:R2:W-:Y:S01]  /*d400*/  STL [R1+0x1c], RZ ;  /* 0x00001cff01007387 */ /* 0x0005e20000100800 */
[----:B------:R-:W-:Y:S01]  /*d410*/  ULDC UR4, c[0x0][0xd3c] ;  /* 0x00034f0000047ab9 */ /* 0x000fe20000000800 */
[----:B------:R-:W-:Y:S01]  /*d420*/  IMAD.MOV.U32 R27, RZ, RZ, 0x1 ;  /* 0x00000001ff1b7424 */ /* 0x000fe200078e00ff */
[----:B-1----:R-:W-:Y:S01]  /*d430*/  ISETP.GE.AND P0, PT, R19, UR4, PT ;  /* 0x0000000413007c0c */ /* 0x002fe2000bf06270 */
[----:B------:R-:W-:-:S12]  /*d440*/  IMAD.MOV.U32 R24, RZ, RZ, RZ ;  /* 0x000000ffff187224 */ /* 0x000fd800078e00ff */
[----:B--2---:R-:W-:Y:S05]  /*d450*/  @P0 BRA `(.L_x_5721) ;  /* 0x00000054001c0947 */ /* 0x004fea0003800000 */
[----:B0-----:R-:W2:Y:S01]  /*d460*/  LDL R0, [R1+0x24] ;  /* 0x0000240001007983 */ /* 0x001ea20000100800 */
        /* <DEDUP_REMOVED lines=11> */
[----:B------:R-:W-:Y:S02]  /*d520*/  LOP3.LUT R3, R2, 0x38, R5, 0x78, !PT ;  /* 0x0000003802037812 */ /* 0x000fe400078e7805 */
[----:B------:R-:W-:Y:S01]  /*d530*/  SHF.L.U32 R2, R5, 0x4, RZ ;  /* 0x0000000405027819 */ /* 0x000fe200000006ff */
[----:B------:R-:W-:Y:S01]  /*d540*/  ULOP3.LUT UR38, UR4, 0x2, URZ, 0xfc, !UPT ;  /* 0x0000000204267892 */ /* 0x000fe2000f8efc3f */
[----:B------:R-:W-:Y:S02]  /*d550*/  SHF.R.U32.HI R5, RZ, 0x3, R4 ;  /* 0x00000003ff057819 */ /* 0x000fe40000011604 */
[----:B------:R-:W-:Y:S01]  /*d560*/  UMOV UR4, 0x400 ;  /* 0x0000040000047882 */ /* 0x000fe20000000000 */
[----:B------:R-:W-:Y:S01]  /*d570*/  LOP3.LUT R30, R3, 0x200, R0, 0xf8, !PT ;  /* 0x00000200031e7812 */ /* 0x000fe200078ef800 */
[----:B0-----:R-:W-:Y:S01]  /*d580*/  ULEA UR4, UR5, UR4, 0x18 ;  /* 0x0000000405047291 */ /* 0x001fe2000f8ec03f */
[----:B------:R-:W-:Y:S02]  /*d590*/  LOP3.LUT R4, R0, 0x38, RZ, 0xc0, !PT ;  /* 0x0000003800047812 */ /* 0x000fe400078ec0ff */
[----:B------:R-:W-:-:S02]  /*d5a0*/  LOP3.LUT R0, R5, 0x70, R2, 0xf8, !PT ;  /* 0x0000007005007812 */ /* 0x000fc400078ef802 */
[C---:B------:R-:W-:Y:S01]  /*d5b0*/  LOP3.LUT R3, R4.reuse, 0x40, RZ, 0xfc, !PT ;  /* 0x0000004004037812 */ /* 0x040fe200078efcff */
[----:B------:R-:W-:Y:S01]  /*d5c0*/  IMAD.U32 R22, RZ, RZ, UR4 ;  /* 0x00000004ff167e24 */ /* 0x000fe2000f8e00ff */
[C---:B------:R-:W-:Y:S02]  /*d5d0*/  LOP3.LUT R2, R4.reuse, 0x80, RZ, 0xfc, !PT ;  /* 0x0000008004027812 */ /* 0x040fe400078efcff */
[----:B------:R-:W-:Y:S01]  /*d5e0*/  LOP3.LUT R0, R4, 0xc0, RZ, 0xfc, !PT ;  /* 0x000000c004007812 */ /* 0x000fe200078efcff */
[----:B---3--:R-:W-:-:S07]  /*d5f0*/  IMAD R26, R30, 0x2, R22 ;  /* 0x000000021e1a7824 */ /* 0x008fce00078e0216 */
.L_x_5788:
[----:B0-----:R-:W0:Y:S02]  /*d600*/  LDC.64 R34, c[0x0][0xd88] ;  /* 0x00036200ff227b82 */ /* 0x001e240000000a00 */
[----:B0-----:R-:W-:-:S06]  /*d610*/  IMAD.WIDE R34, R19, 0x4, R34 ;  /* 0x0000000413227825 */ /* 0x001fcc00078e0222 */
[----:B--2---:R0:W2:Y:S01]  /*d620*/  LDG.E R34, desc[UR36][R34.64] ;  /* 0x0000002422227981 */ /* 0x0040a2000c1e1900 */
[----:B------:R-:W-:Y:S05]  /*d630*/  YIELD ;  /* 0x0000000000007946 */ /* 0x000fea0003800000 */
[----:B------:R-:W-:Y:S01]  /*d640*/  ULDC.64 UR4, c[0x0][0xb20] ;  /* 0x0002c80000047ab9 */ /* 0x000fe20000000a00 */
[----:B------:R-:W-:Y:S01]  /*d650*/  IMAD.MOV.U32 R32, RZ, RZ, RZ ;  /* 0x000000ffff207224 */ /* 0x000fe200078e00ff */
[----:B------:R-:W-:Y:S01]  /*d660*/  ISETP.NE.U32.AND P0, PT, RZ, UR4, PT ;  /* 0x00000004ff007c0c */ /* 0x000fe2000bf05070 */
[----:B------:R-:W-:-:S03]  /*d670*/  ULDC.64 UR6, c[0x0][0xb10] ;  /* 0x0002c40000067ab9 */ /* 0x000fc60000000a00 */
        /* <DEDUP_REMOVED lines=40> */
.L_x_5722:
        /* <DEDUP_REMOVED lines=9> */
.L_x_5723:
        /* <DEDUP_REMOVED lines=9> */
.L_x_5724:
[----:B------:R-:W3:Y:S01]  /*da20*/  LDL R4, [R1+0x4] ;  /* 0x0000040001047983 */ /* 0x000ee20000100800 */
[----:B012---:R-:W0:Y:S01]  /*da30*/  LDC R0, c[0x0][0x448] ;  /* 0x00011200ff007b82 */ /* 0x007e220000000800 */
[----:B-----5:R-:W-:Y:S01]  /*da40*/  IMAD.IADD R25, R25, 0x1, -R32 ;  /* 0x0000000119197824 */ /* 0x020fe200078e0a20 */
[----:B------:R-:W-:Y:S01]  /*da50*/  LOP3.LUT R23, R23, 0xfffeffff, RZ, 0xc0, !PT ;  /* 0xfffeffff17177812 */ /* 0x000fe200078ec0ff */
[----:B------:R-:W-:Y:S01]  /*da60*/  BSSY B7, `(.L_x_5725) ;  /* 0x0000424000077945 */ /* 0x000fe20003800000 */
[----:B0-----:R-:W-:Y:S02]  /*da70*/  ISETP.NE.AND P0, PT, R0, 0x1, PT ;  /* 0x000000010000780c */ /* 0x001fe40003f05270 */
[----:B------:R-:W-:-:S05]  /*da80*/  SHF.L.U32 R0, R17, 0x7, RZ ;  /* 0x0000000711007819 */ /* 0x000fca00000006ff */
[----:B------:R-:W-:-:S06]  /*da90*/  VIADD R0, R0, 0x7f ;  /* 0x0000007f00007836 */ /* 0x000fcc0000000000 */
        /* <DEDUP_REMOVED lines=35> */
.L_x_5726:
        /* <DEDUP_REMOVED lines=20> */
.L_x_5729:
[----:B------:R-:W-:Y:S05]  /*de10*/  BSYNC B6 ;  /* 0x0000000000067941 */ /* 0x000fea0003800000 */
.L_x_5728:
        /* <DEDUP_REMOVED lines=20> */
.L_x_5732:
        /* <DEDUP_REMOVED lines=15> */
.L_x_5731:
[----:B------:R-:W-:Y:S05]  /*e050*/  BSYNC B6 ;  /* 0x0000000000067941 */ /* 0x000fea0003800000 */
.L_x_5730:
[----:B------:R-:W2:Y:S01]  /*e060*/  LDL R20, [R1+0xc] ;  /* 0x00000c0001147983 */ /* 0x000ea20000100800 */
[----:B------:R-:W-:Y:S01]  /*e070*/  ULDC.64 UR4, c[0x0][0xaf0] ;  /* 0x0002bc0000047ab9 */ /* 0x000fe20000000a00 */
[----:B------:R-:W0:Y:S01]  /*e080*/  LDC R10, c[0x0][0x430] ;  /* 0x00010c00ff0a7b82 */ /* 0x000e220000000800 */
[----:B------:R-:W-:Y:S01]  /*e090*/  ISETP.NE.U32.AND P0, PT, RZ, UR4, PT ;  /* 0x00000004ff007c0c */ /* 0x000fe2000bf05070 */
[----:B------:R-:W1:Y:S03]  /*e0a0*/  S2R R21, SR_TID.X ;  /* 0x0000000000157919 */ /* 0x000e660000002100 */
[----:B------:R-:W-:-:S13]  /*e0b0*/  ISETP.NE.AND.EX P0, PT, RZ, UR5, PT, P0 ;  /* 0x00000005ff007c0c */ /* 0x000fda000bf05300 */
[----:B------:R-:W-:Y:S01]  /*e0c0*/  @P0 IADD3 R2, P1, R28, UR4, RZ ;  /* 0x000000041c020c10 */ /* 0x000fe2000ff3e0ff */
[----:B------:R-:W-:Y:S01]  /*e0d0*/  ULDC UR4, c[0x0][0x320] ;  /* 0x0000c80000047ab9 */ /* 0x000fe20000000800 */
[----:B------:R-:W-:Y:S02]  /*e0e0*/  LOP3.LUT R23, R23, 0xffffffef, RZ, 0xc0, !PT ;  /* 0xffffffef17177812 */ /* 0x000fe400078ec0ff */
[----:B------:R-:W-:-:S05]  /*e0f0*/  @P0 IADD3.X R3, R31, UR5, RZ, P1, !PT ;  /* 0x000000051f030c10 */ /* 0x000fca0008ffe4ff */
[----:B------:R3:W5:Y:S01]  /*e100*/  @P0 LDG.E R29, desc[UR36][R2.64] ;  /* 0x00000024021d0981 */ /* 0x000762000c1e1900 */
[----:B------:R-:W-:Y:S01]  /*e110*/  UMOV UR5, 0xffffffff ;  /* 0xffffffff00057882 */ /* 0x000fe20000000000 */
        /* <DEDUP_REMOVED lines=16> */
[----:B--2---:R-:W-:Y:S01]  /*e220*/  VIADD R0, R20, 0xffffffff ;  /* 0xffffffff14007836 */ /* 0x004fe20000000000 */
[----:B0--3--:R-:W-:Y:S06]  /*e230*/  BRA.DIV UR5, `(.L_x_5733) ;  /* 0x0000004e05547947 */ /* 0x009fec000b800000 */
.L_x_5806:
        /* <DEDUP_REMOVED lines=24> */
[----:B------:R-:W-:Y:S01]  /*e3c0*/  @!P0 IMAD R7, R29, R7, R2 ;  /* 0x000000071d078224 */ /* 0x000fe200078e0202 */
[----:B------:R-:W-:-:S05]  /*e3d0*/  @!P0 MOV R2, R8 ;  /* 0x0000000800028202 */ /* 0x000fca0000000f00 */
[----:B------:R-:W-:-:S04]  /*e3e0*/  @!P0 IMAD.WIDE.U32 R2, R29, R6, R2 ;  /* 0x000000061d028225 */ /* 0x000fc800078e0002 */
[----:B------:R-:W-:Y:S01]  /*e3f0*/  @!P0 IMAD.IADD R7, R3, 0x1, R7 ;  /* 0x0000000103078824 */ /* 0x000fe200078e0207 */
[----:B-1----:R-:W-:-:S04]  /*e400*/  @!P0 LEA R4, P1, R2, R4, 0x2 ;  /* 0x0000000402048211 */ /* 0x002fc800078210ff */
[----:B------:R-:W-:Y:S01]  /*e410*/  @!P0 LEA.HI.X R5, R2, R5, R7, 0x2, P1 ;  /* 0x0000000502058211 */ /* 0x000fe200008f1407 */
[----:B------:R-:W-:Y:S01]  /*e420*/  IMAD.MOV R2, RZ, RZ, -R8 ;  /* 0x000000ffff027224 */ /* 0x000fe200078e0a08 */
[----:B------:R-:W-:-:S03]  /*e430*/  SEL R3, RZ, 0x1, P2 ;  /* 0x00000001ff037807 */ /* 0x000fc60001000000 */
[----:B------:R-:W-:Y:S01]  /*e440*/  IMAD R37, R10, R2, R37 ;  /* 0x000000020a257224 */ /* 0x000fe200078e0225 */
[----:B------:R0:W5:Y:S01]  /*e450*/  @!P0 LDG.E R36, desc[UR36][R4.64] ;  /* 0x0000002404248981 */ /* 0x000162000c1e1900 */
[----:B------:R-:W-:Y:S01]  /*e460*/  IMAD.U32 R2, RZ, RZ, UR38 ;  /* 0x00000026ff027e24 */ /* 0x000fe2000f8e00ff */
[----:B------:R-:W-:Y:S02]  /*e470*/  ISETP.GT.U32.AND P1, PT, R9, 0x5f, PT ;  /* 0x0000005f0900780c */ /* 0x000fe40003f24070 */
[----:B------:R0:W-:Y:S01]  /*e480*/  STL [R1+0x20], R3 ;  /* 0x0000200301007387 */ /* 0x0001e20000100800 */
[----:B------:R-:W-:Y:S02]  /*e490*/  LOP3.LUT R23, R23, 0xfffffbff, RZ, 0xc0, !PT ;  /* 0xfffffbff17177812 */ /* 0x000fe400078ec0ff */
[----:B------:R-:W-:Y:S02]  /*e4a0*/  ISETP.NE.AND P0, PT, R2, 0x3, PT ;  /* 0x000000030200780c */ /* 0x000fe40003f05270 */
[----:B------:R-:W-:-:S11]  /*e4b0*/  SHF.R.S32.HI R28, RZ, 0x1f, R18 ;  /* 0x0000001fff1c7819 */ /* 0x000fd60000011412 */
[----:B------:R-:W-:-:S04]  /*e4c0*/  @P0 LOP3.LUT R23, R23, 0x400, RZ, 0xfc, !PT ;  /* 0x0000040017170812 */ /* 0x000fc800078efcff */
[----:B------:R-:W-:-:S04]  /*e4d0*/  LOP3.LUT R23, R23, 0xffffffdf, RZ, 0xc0, !PT ;  /* 0xffffffdf17177812 */ /* 0x000fc800078ec0ff */
[----:B------:R-:W-:Y:S01]  /*e4e0*/  @P1 LOP3.LUT R23, R23, 0x20, RZ, 0xfc, !PT ;  /* 0x0000002017171812 */ /* 0x000fe200078efcff */
[----:B0-----:R-:W-:Y:S06]  /*e4f0*/  @!P0 BRA `(.L_x_5734) ;  /* 0x0000000000048947 */ /* 0x001fec0003800000 */
[----:B------:R-:W-:Y:S01]  /*e500*/  BPT.TRAP 0x1 ;  /* 0x000000040000795c */ /* 0x000fe20000300000 */
.L_x_5734:
[----:B------:R-:W-:Y:S01]  /*e510*/  IMAD R31, R0, -0x60, R25 ;  /* 0xffffffa0001f7824 */ /* 0x000fe200078e0219 */
[----:B------:R-:W-:Y:S01]  /*e520*/  SHF.L.U32 R0, R27, 0x1f, RZ ;  /* 0x0000001f1b007819 */ /* 0x000fe200000006ff */
[----:B------:R-:W-:Y:S01]  /*e530*/  IMAD R25, R24, 0x8, R22 ;  /* 0x0000000818197824 */ /* 0x000fe200078e0216 */
[----:B------:R-:W-:Y:S03]  /*e540*/  BSSY B0, `(.L_x_5735) ;  /* 0x0000003000007945 */ /* 0x000fe60003800000 */
[----:B------:R-:W0:Y:S02]  /*e550*/  SYNCS.PHASECHK.TRANS64.TRYWAIT P0, [R25+URZ+0x32440], R0 ;  /* 0x03244000190075a7 */ /* 0x000e24000800017f */
[----:B0-----:R-:W-:Y:S05]  /*e560*/  @!P0 BRA `(.L_x_5736) ;  /* 0x0000004800bc8947 */ /* 0x001fea0003800000 */
.L_x_5807:
[----:B------:R-:W-:Y:S05]  /*e570*/  BSYNC B0 ;  /* 0x0000000000007941 */ /* 0x000fea0003800000 */
.L_x_5735:
        /* <DEDUP_REMOVED lines=51> */
[----:B0-----:R-:W-:-:S04]  /*e8b0*/  @P0 LEA R3, P1, R7, R3, 0x1 ;  /* 0x0000000307030211 */ /* 0x001fc800078208ff */
[----:B-1----:R-:W-:-:S04]  /*e8c0*/  @P0 IADD3.X R2, RZ, R2, RZ, P1, !PT ;  /* 0x00000002ff020210 */ /* 0x002fc80000ffe4ff */
        /* <DEDUP_REMOVED lines=36> */
.L_x_5821:
        /* <DEDUP_REMOVED lines=10> */
.L_x_5738:
        /* <DEDUP_REMOVED lines=10> */
.L_x_5739:
[----:B------:R1:W5:Y:S01]  /*ec50*/  LDL.LU R0, [R1+0x8] ;  /* 0x0000080001007983 */ /* 0x0003620000300800 */
[----:B------:R-:W-:Y:S01]  /*ec60*/  LOP3.LUT P0, RZ, R23, 0x40, RZ, 0xc0, !PT ;  /* 0x0000004017ff7812 */ /* 0x000fe2000780c0ff */
[----:B------:R1:W-:-:S12]  /*ec70*/  SYNCS.ARRIVE.TRANS64.A1T0 RZ, [R25+URZ+0x32430], RZ ;  /* 0x032430ff19ff79a7 */ /* 0x0003d8000810003f */
[----:B------:R-:W-:Y:S05]  /*ec80*/  WARPSYNC.ALL ;  /* 0x0000000000007948 */ /* 0x000fea0003800000 */
[----:B0-----:R-:W-:Y:S01]  /*ec90*/  SEL R2, R34, RZ, !P0 ;  /* 0x000000ff22027207 */ /* 0x001fe20004000000 */
[----:B------:R-:W-:Y:S04]  /*eca0*/  BSSY B6, `(.L_x_5740) ;  /* 0x000001a000067945 */ /* 0x000fe80003800000 */
[----:B------:R0:W-:Y:S01]  /*ecb0*/  STL [R1], R2 ;  /* 0x0000000201007387 */ /* 0x0001e20000100800 */
[----:B------:R-:W-:Y:S01]  /*ecc0*/  BAR.SYNC.DEFER_BLOCKING 0x8, 0x180 ;  /* 0x0206000000007b1d */ /* 0x000fe20000010000 */
        /* <DEDUP_REMOVED lines=23> */
.L_x_5741:
[----:B------:R-:W-:Y:S05]  /*ee40*/  BSYNC B6 ;  /* 0x0000000000067941 */ /* 0x000fea0003800000 */
.L_x_5740:
[----:B------:R-:W2:Y:S01]  /*ee50*/  LDL R4, [R1+0x8] ;  /* 0x0000080001047983 */ /* 0x000ea20000100800 */
[----:B0-----:R-:W0:Y:S01]  /*ee60*/  S2R R2, SR_TID.X ;  /* 0x0000000000027919 */ /* 0x001e220000002100 */
[----:B------:R-:W-:Y:S01]  /*ee70*/  IMAD.MOV.U32 R21, RZ, RZ, R34 ;  /* 0x000000ffff157224 */ /* 0x000fe200078e0022 */
[----:B------:R-:W-:Y:S01]  /*ee80*/  ULDC.64 UR4, c[0x0][0x298] ;  /* 0x0000a60000047ab9 */ /* 0x000fe20000000a00 */
[----:B------:R-:W3:Y:S01]  /*ee90*/  LDC R5, c[0x0][0x448] ;  /* 0x00011200ff057b82 */ /* 0x000ee20000000800 */
[----:B------:R-:W4:Y:S01]  /*eea0*/  LDL R20, [R1] ;  /* 0x0000000001147983 */ /* 0x000f220000100800 */
[----:B------:R-:W5:Y:S01]  /*eeb0*/  S2R R34, SR_TID.X ;  /* 0x0000000000227919 */ /* 0x000f620000002100 */
[----:B0-----:R-:W-:-:S04]  /*eec0*/  LOP3.LUT R2, R2, 0x7f, RZ, 0xc0, !PT ;  /* 0x0000007f02027812 */ /* 0x001fc800078ec0ff */
[----:B------:R-:W-:Y:S02]  /*eed0*/  SHF.R.U32.HI R0, RZ, 0x3, R2 ;  /* 0x00000003ff007819 */ /* 0x000fe40000011602 */
[----:B------:R-:W0:Y:S02]  /*eee0*/  LDC R2, c[0x0][0x448] ;  /* 0x00011200ff027b82 */ /* 0x000e240000000800 */
[----:B0-----:R-:W-:Y:S01]  /*eef0*/  ISETP.NE.AND P6, PT, R2, 0x1, PT ;  /* 0x000000010200780c */ /* 0x001fe20003fc5270 */
[----:B-----5:R-:W-:-:S12]  /*ef00*/  IMAD.SHL.U32 R34, R34, 0x10, RZ ;  /* 0x0000001022227824 */ /* 0x020fd800078e00ff */
[----:B------:R-:W0:Y:S08]  /*ef10*/  @P6 LDC R3, c[0x0][0x44c] ;  /* 0x00011300ff036b82 */ /* 0x000e300000000800 */
[----:B------:R-:W5:Y:S01]  /*ef20*/  @P6 LDC R2, c[0x0][0x450] ;  /* 0x00011400ff026b82 */ /* 0x000f620000000800 */
[----:B------:R-:W-:-:S05]  /*ef30*/  LOP3.LUT R34, R0, 0x70, R34, 0xf8, !PT ;  /* 0x0000007000227812 */ /* 0x000fca00078ef822 */
[----:B------:R-:W-:-:S04]  /*ef40*/  IMAD R34, R17, 0x80, R34 ;  /* 0x0000008011227824 */ /* 0x000fc800078e0222 */
[----:B------:R-:W-:Y:S02]  /*ef50*/  IMAD.MOV.U32 R0, RZ, RZ, R34 ;  /* 0x000000ffff007224 */ /* 0x000fe400078e0022 */
[----:B0-----:R-:W-:-:S05]  /*ef60*/  @P6 IMAD.HI.U32 R3, R34, R3, RZ ;  /* 0x0000000322036227 */ /* 0x001fca00078e00ff */
[----:B-----5:R-:W-:Y:S01]  /*ef70*/  @P6 SHF.R.U32.HI R0, RZ, R2, R3 ;  /* 0x00000002ff006219 */ /* 0x020fe20000011603 */
[----:B------:R-:W-:Y:S01]  /*ef80*/  IMAD.WIDE.U32 R2, R35, UR4, RZ ;  /* 0x0000000423027c25 */ /* 0x000fe2000f8e00ff */
[----:B------:R-:W0:Y:S03]  /*ef90*/  S2R R6, SR_TID.X ;  /* 0x0000000000067919 */ /* 0x000e260000002100 */
        /* <DEDUP_REMOVED lines=10> */
[----:B----4-:R-:W-:-:S04]  /*f040*/  IMAD.WIDE.U32 R2, R20, UR4, R2 ;  /* 0x0000000414027c25 */ /* 0x010fc8000f8e0002 */
[----:B------:R-:W-:Y:S01]  /*f050*/  IMAD R4, R20, UR5, R4 ;  /* 0x0000000514047c24 */ /* 0x000fe2000f8e0204 */
[----:B------:R-:W-:-:S04]  /*f060*/  ULDC.64 UR4, c[0x0][0x2d0] ;  /* 0x0000b40000047ab9 */ /* 0x000fc80000000a00 */
[----:B------:R-:W-:Y:S02]  /*f070*/  IADD3 R3, R3, R4, RZ ;  /* 0x0000000403037210 */ /* 0x000fe40007ffe0ff */
[----:B------:R-:W-:-:S05]  /*f080*/  SHF.R.S32.HI R4, RZ, 0x1f, R0 ;  /* 0x0000001fff047819 */ /* 0x000fca0000011400 */
[----:B------:R-:W-:Y:S02]  /*f090*/  IMAD R4, R4, UR4, RZ ;  /* 0x0000000404047c24 */ /* 0x000fe4000f8e02ff */
[----:B------:R-:W-:-:S04]  /*f0a0*/  IMAD.WIDE.U32 R2, R0, UR4, R2 ;  /* 0x0000000400027c25 */ /* 0x000fc8000f8e0002 */
[----:B------:R-:W-:Y:S01]  /*f0b0*/  IMAD R4, R0, UR5, R4 ;  /* 0x0000000500047c24 */ /* 0x000fe2000f8e0204 */
[----:B------:R-:W-:Y:S01]  /*f0c0*/  ULDC.64 UR4, c[0x0][0x2c8] ;  /* 0x0000b20000047ab9 */ /* 0x000fe20000000a00 */
[----:B------:R-:W-:-:S04]  /*f0d0*/  IMAD.MOV R0, RZ, RZ, -R0 ;  /* 0x000000ffff007224 */ /* 0x000fc800078e0a00 */
[----:B---3--:R-:W-:Y:S02]  /*f0e0*/  IMAD R0, R5, R0, R34 ;  /* 0x0000000005007224 */ /* 0x008fe400078e0222 */
[----:B------:R-:W-:-:S03]  /*f0f0*/  IMAD.IADD R3, R3, 0x1, R4 ;  /* 0x0000000103037824 */ /* 0x000fc600078e0204 */
[----:B------:R-:W-:Y:S01]  /*f100*/  SHF.R.S32.HI R4, RZ, 0x1f, R0 ;  /* 0x0000001fff047819 */ /* 0x000fe20000011400 */
[----:B------:R-:W-:-:S04]  /*f110*/  IMAD.WIDE.U32 R2, R0, UR4, R2 ;  /* 0x0000000400027c25 */ /* 0x000fc8000f8e0002 */
[----:B------:R-:W-:-:S04]  /*f120*/  IMAD R4, R4, UR4, RZ ;  /* 0x0000000404047c24 */ /* 0x000fc8000f8e02ff */
[----:B------:R-:W-:Y:S01]  /*f130*/  IMAD R4, R0, UR5, R4 ;  /* 0x0000000500047c24 */ /* 0x000fe2000f8e0204 */
[----:B------:R-:W-:Y:S01]  /*f140*/  ULDC.64 UR4, c[0x0][0x280] ;  /* 0x0000a00000047ab9 */ /* 0x000fe20000000a00 */
[----:B0-----:R-:W-:Y:S01]  /*f150*/  IMAD.SHL.U32 R20, R6, 0x8, RZ ;  /* 0x0000000806147824 */ /* 0x001fe200078e00ff */
[----:B------:R-:W-:Y:S01]  /*f160*/  LEA R0, P0, R2, UR4, 0x1 ;  /* 0x0000000402007c11 */ /* 0x000fe2000f8008ff */
[----:B------:R-:W-:Y:S01]  /*f170*/  IMAD.IADD R4, R3, 0x1, R4 ;  /* 0x0000000103047824 */ /* 0x000fe200078e0204 */
[----:B------:R-:W-:Y:S02]  /*f180*/  ULDC UR4, c[0x0][0x2b8] ;  /* 0x0000ae0000047ab9 */ /* 0x000fe40000000800 */
[----:B------:R-:W-:Y:S02]  /*f190*/  LOP3.LUT R20, R20, 0x38, RZ, 0xc0, !PT ;  /* 0x0000003814147812 */ /* 0x000fe400078ec0ff */
[----:B------:R-:W-:Y:S01]  /*f1a0*/  LEA.HI.X R4, R2, UR5, R4, 0x1, P0 ;  /* 0x0000000502047c11 */ /* 0x000fe200080f0c04 */
[----:B------:R-:W-:Y:S01]  /*f1b0*/  UMOV UR5, 0xffffffff ;  /* 0xffffffff00057882 */ /* 0x000fe20000000000 */
[----:B------:R-:W-:-:S02]  /*f1c0*/  LOP3.LUT R21, R6, 0x7f, RZ, 0xc0, !PT ;  /* 0x0000007f06157812 */ /* 0x000fc400078ec0ff */
[----:B------:R-:W-:Y:S02]  /*f1d0*/  ISETP.GE.AND P0, PT, R20, UR4, PT ;  /* 0x0000000414007c0c */ /* 0x000fe4000bf06270 */
[----:B------:R-:W-:Y:S01]  /*f1e0*/  SHF.R.U32.HI R21, RZ, 0x3, R21 ;  /* 0x00000003ff157819 */ /* 0x000fe20000011615 */
[----:B------:R-:W-:Y:S10]  /*f1f0*/  BRA.DIV UR5, `(.L_x_5742) ;  /* 0x0000004605ac7947 */ /* 0x000ff4000b800000 */
[----:B------:R-:W2:Y:S01]  /*f200*/  LDL.LU R2, [R1+0x4] ;  /* 0x0000040001027983 */ /* 0x000ea20000300800 */
[----:B------:R-:W-:Y:S01]  /*f210*/  IMAD R17, R17, 0x80, R21 ;  /* 0x0000008011117824 */ /* 0x000fe200078e0215 */
[----:B------:R-:W-:Y:S02]  /*f220*/  LOP3.LUT R23, R23, 0xffffdfff, RZ, 0xc0, !PT ;  /* 0xffffdfff17177812 */ /* 0x000fe400078ec0ff */
[----:B------:R-:W0:Y:S01]  /*f230*/  SHFL.IDX PT, R9, R0, RZ, 0x181f ;  /* 0x00181fff00097589 */ /* 0x000e2200000e0000 */
[----:B------:R-:W-:-:S03]  /*f240*/  VIADD R7, R17, 0x10 ;  /* 0x0000001011077836 */ /* 0x000fc60000000000 */
[----:B------:R-:W3:Y:S04]  /*f250*/  SHFL.IDX PT, R3, R4, RZ, 0x181f ;  /* 0x00181fff04037589 */ /* 0x000ee800000e0000 */
[----:B------:R-:W4:Y:S04]  /*f260*/  SHFL.IDX PT, R6, R0, 0x1, 0x181f ;  /* 0x00381f0000067f89 */ /* 0x000f2800000e0000 */
[----:B------:R-:W-:Y:S04]  /*f270*/  SHFL.IDX PT, R10, R0, 0x2, 0x181f ;  /* 0x00581f00000a7f89 */ /* 0x000fe800000e0000 */
[----:B------:R-:W-:Y:S01]  /*f280*/  SHFL.IDX PT, R11, R0, 0x3, 0x181f ;  /* 0x00781f00000b7f89 */ /* 0x000fe200000e0000 */
[----:B--2---:R-:W-:-:S03]  /*f290*/  IMAD R5, R2, R5, RZ ;  /* 0x0000000502057224 */ /* 0x004fc600078e02ff */
[----:B------:R-:W2:Y:S02]  /*f2a0*/  SHFL.IDX PT, R2, R4, 0x1, 0x181f ;  /* 0x00381f0004027f89 */ /* 0x000ea400000e0000 */
[-C--:B------:R-:W-:Y:S02]  /*f2b0*/  ISETP.GE.AND P6, PT, R17, R5.reuse, PT ;  /* 0x000000051100720c */ /* 0x080fe40003fc6270 */
[----:B------:R-:W-:Y:S01]  /*f2c0*/  ISETP.GE.AND P5, PT, R7, R5, PT ;  /* 0x000000050700720c */ /* 0x000fe20003fa6270 */
[----:B------:R-:W-:-:S05]  /*f2d0*/  VIADD R7, R17, 0x20 ;  /* 0x0000002011077836 */ /* 0x000fca0000000000 */
[----:B------:R-:W-:-:S05]  /*f2e0*/  ISETP.GE.AND P3, PT, R7, R5, PT ;  /* 0x000000050700720c */ /* 0x000fca0003f66270 */
[----:B0-----:R-:W-:Y:S02]  /*f2f0*/  @!P6 LEA R9, P1, R20, R9, 0x1 ;  /* 0x000000091409e211 */ /* 0x001fe400078208ff */
[----:B------:R-:W-:-:S03]  /*f300*/  @P6 LOP3.LUT R23, R23, 0x2000, RZ, 0xfc, !PT ;  /* 0x0000200017176812 */ /* 0x000fc600078efcff */
[----:B---3--:R-:W-:Y:S01]  /*f310*/  @!P6 IMAD.X R3, RZ, RZ, R3, P1 ;  /* 0x000000ffff03e224 */ /* 0x008fe200008e0603 */
[----:B----4-:R-:W-:Y:S02]  /*f320*/  @!P5 LEA R6, P1, R20, R6, 0x1 ;  /* 0x000000061406d211 */ /* 0x010fe400078208ff */
[----:B------:R-:W-:-:S03]  /*f330*/  LOP3.LUT R23, R23, 0xffffefff, RZ, 0xc0, !PT ;  /* 0xffffefff17177812 */ /* 0x000fc600078ec0ff */
[----:B--2---:R-:W-:Y:S01]  /*f340*/  @!P5 IMAD.X R8, RZ, RZ, R2, P1 ;  /* 0x000000ffff08d224 */ /* 0x004fe200008e0602 */
[----:B------:R-:W-:Y:S01]  /*f350*/  @!P3 LEA R10, P1, R20, R10, 0x1 ;  /* 0x0000000a140ab211 */ /* 0x000fe200078208ff */
[----:B------:R-:W0:Y:S01]  /*f360*/  SHFL.IDX PT, R2, R4, 0x2, 0x181f ;  /* 0x00581f0004027f89 */ /* 0x000e2200000e0000 */
[----:B------:R-:W-:-:S04]  /*f370*/  @P5 LOP3.LUT R23, R23, 0x1000, RZ, 0xfc, !PT ;  /* 0x0000100017175812 */ /* 0x000fc800078efcff */
[----:B------:R-:W-:-:S04]  /*f380*/  LOP3.LUT R23, R23, 0xfffff7ff, RZ, 0xc0, !PT ;  /* 0xfffff7ff17177812 */ /* 0x000fc800078ec0ff */
[----:B------:R-:W-:-:S04]  /*f390*/  @P3 LOP3.LUT R23, R23, 0x800, RZ, 0xfc, !PT ;  /* 0x0000080017173812 */ /* 0x000fc800078efcff */
[----:B------:R-:W-:Y:S01]  /*f3a0*/  LOP3.LUT R23, R23, 0xfffffdff, RZ, 0xc0, !PT ;  /* 0xfffffdff17177812 */ /* 0x000fe200078ec0ff */
        /* <DEDUP_REMOVED lines=11> */
[----:B------:R-:W-:Y:S02]  /*f460*/  LOP3.LUT R23, R23, 0xffffff7f, RZ, 0xc0, !PT ;  /* 0xffffff7f17177812 */ /* 0x000fe400078ec0ff */
[----:B0-----:R-:W-:Y:S02]  /*f470*/  @!P2 IADD3.X R12, RZ, R2, RZ, P1, !PT ;  /* 0x00000002ff0ca210 */ /* 0x001fe40000ffe4ff */
[----:B------:R-:W0:Y:S01]  /*f480*/  SHFL.IDX PT, R2, R4, 0x4, 0x181f ;  /* 0x00981f0004027f89 */ /* 0x000e2200000e0000 */
[----:B--2---:R-:W-:-:S05]  /*f490*/  @!P4 LEA R14, P1, R20, R11, 0x1 ;  /* 0x0000000b140ec211 */ /* 0x004fca00078208ff */
[----:B0-----:R-:W-:Y:S02]  /*f4a0*/  @!P4 IMAD.X R11, RZ, RZ, R2, P1 ;  /* 0x000000ffff0bc224 */ /* 0x001fe400008e0602 */
[----:B------:R-:W-:-:S05]  /*f4b0*/  @!P6 IMAD.MOV.U32 R2, RZ, RZ, R9 ;  /* 0x000000ffff02e224 */ /* 0x000fca00078e0009 */
[----:B------:R0:W-:Y:S02]  /*f4c0*/  @!P6 LDGSTS.E.BYPASS.LTC128B.128 [R26+0x18400], desc[UR36][R2.64], !P0 ;  /* 0x18400000021aefae */ /* 0x0001e4000c101d64 */
[----:B0-----:R-:W-:Y:S02]  /*f4d0*/  @!P5 IMAD.MOV.U32 R2, RZ, RZ, R6 ;  /* 0x000000ffff02d224 */ /* 0x001fe400078e0006 */
[----:B------:R-:W-:Y:S01]  /*f4e0*/  @!P5 IMAD.MOV.U32 R3, RZ, RZ, R8 ;  /* 0x000000ffff03d224 */ /* 0x000fe200078e0008 */
[----:B------:R-:W-:Y:S04]  /*f4f0*/  SHFL.IDX PT, R6, R0, 0x6, 0x181f ;  /* 0x00d81f0000067f89 */ /* 0x000fe800000e0000 */
[----:B------:R0:W-:Y:S04]  /*f500*/  @!P5 LDGSTS.E.BYPASS.LTC128B.128 [R26+0x18c00], desc[UR36][R2.64], !P0 ;  /* 0x18c00000021adfae */ /* 0x0001e8000c101d64 */
[----:B------:R-:W2:Y:S04]  /*f510*/  SHFL.IDX PT, R8, R0, 0x5, 0x181f ;  /* 0x00b81f0000087f89 */ /* 0x000ea800000e0000 */
[----:B------:R-:W-:Y:S01]  /*f520*/  SHFL.IDX PT, R0, R0, 0x7, 0x181f ;  /* 0x00f81f0000007f89 */ /* 0x000fe200000e0000 */
[----:B0-----:R-:W-:-:S02]  /*f530*/  @!P3 IMAD.MOV.U32 R2, RZ, RZ, R10 ;  /* 0x000000ffff02b224 */ /* 0x001fc400078e000a */
[----:B------:R-:W-:Y:S02]  /*f540*/  @!P3 IMAD.MOV.U32 R3, RZ, RZ, R7 ;  /* 0x000000ffff03b224 */ /* 0x000fe400078e0007 */
[----:B------:R-:W0:Y:S04]  /*f550*/  SHFL.IDX PT, R7, R4, 0x5, 0x181f ;  /* 0x00b81f0004077f89 */ /* 0x000e2800000e0000 */
[----:B------:R3:W-:Y:S02]  /*f560*/  @!P3 LDGSTS.E.BYPASS.LTC128B.128 [R26+0x19400], desc[UR36][R2.64], !P0 ;  /* 0x19400000021abfae */ /* 0x0007e4000c101d64 */
[----:B---3--:R-:W-:Y:S02]  /*f570*/  VIADD R2, R17, 0x50 ;  /* 0x0000005011027836 */ /* 0x008fe40000000000 */
[----:B------:R-:W-:-:S03]  /*f580*/  @!P2 IMAD.MOV.U32 R3, RZ, RZ, R12 ;  /* 0x000000ffff03a224 */ /* 0x000fc600078e000c */
[----:B------:R-:W-:Y:S01]  /*f590*/  ISETP.GE.AND P3, PT, R2, R5, PT ;  /* 0x000000050200720c */ /* 0x000fe20003f66270 */
[----:B------:R-:W-:-:S05]  /*f5a0*/  @!P2 IMAD.MOV.U32 R2, RZ, RZ, R13 ;  /* 0x000000ffff02a224 */ /* 0x000fca00078e000d */
[----:B------:R3:W-:Y:S07]  /*f5b0*/  @!P2 LDGSTS.E.BYPASS.LTC128B.128 [R26+0x19c00], desc[UR36][R2.64], !P0 ;  /* 0x19c00000021aafae */ /* 0x0007ee000c101d64 */
[----:B--2---:R-:W-:Y:S02]  /*f5c0*/  @!P3 LEA R8, P1, R20, R8, 0x1 ;  /* 0x000000081408b211 */ /* 0x004fe400078208ff */
[----:B------:R-:W-:Y:S01]  /*f5d0*/  @P3 LOP3.LUT R23, R23, 0x80, RZ, 0xfc, !PT ;  /* 0x0000008017173812 */ /* 0x000fe200078efcff */
[----:B---3--:R-:W2:Y:S01]  /*f5e0*/  SHFL.IDX PT, R2, R4, 0x6, 0x181f ;  /* 0x00d81f0004027f89 */ /* 0x008ea200000e0000 */
[----:B------:R-:W-:-:S02]  /*f5f0*/  VIADD R3, R17, 0x60 ;  /* 0x0000006011037836 */ /* 0x000fc40000000000 */
[----:B------:R-:W-:Y:S01]  /*f600*/  LOP3.LUT R23, R23, 0xffffffbf, RZ, 0xc0, !PT ;  /* 0xffffffbf17177812 */ /* 0x000fe200078ec0ff */
[----:B0-----:R-:W-:Y:S01]  /*f610*/  @!P3 IMAD.X R7, RZ, RZ, R7, P1 ;  /* 0x000000ffff07b224 */ /* 0x001fe200008e0607 */
[----:B------:R-:W0:Y:S01]  /*f620*/  SHFL.IDX PT, R4, R4, 0x7, 0x181f ;  /* 0x00f81f0004047f89 */ /* 0x000e2200000e0000 */
[----:B------:R-:W-:Y:S01]  /*f630*/  ISETP.GE.AND P2, PT, R3, R5, PT ;  /* 0x000000050300720c */ /* 0x000fe20003f46270 */
[----:B------:R-:W-:-:S12]  /*f640*/  @!P4 IMAD.MOV.U32 R3, RZ, RZ, R11 ;  /* 0x000000ffff03c224 */ /* 0x000fd800078e000b */
[----:B------:R-:W-:Y:S02]  /*f650*/  @!P2 LEA R6, P1, R20, R6, 0x1 ;  /* 0x000000061406a211 */ /* 0x000fe400078208ff */
[----:B------:R-:W-:-:S03]  /*f660*/  @P2 LOP3.LUT R23, R23, 0x40, RZ, 0xfc, !PT ;  /* 0x0000004017172812 */ /* 0x000fc600078efcff */
[----:B--2---:R-:W-:Y:S01]  /*f670*/  @!P2 IMAD.X R9, RZ, RZ, R2, P1 ;  /* 0x000000ffff09a224 */ /* 0x004fe200008e0602 */
[----:B------:R-:W-:-:S05]  /*f680*/  @!P4 MOV R2, R14 ;  /* 0x0000000e0002c202 */ /* 0x000fca0000000f00 */
[----:B------:R2:W-:Y:S02]  /*f690*/  @!P4 LDGSTS.E.BYPASS.LTC128B.128 [R26+0x1a400], desc[UR36][R2.64], !P0 ;  /* 0x1a400000021acfae */ /* 0x0005e4000c101d64 */
[----:B--2---:R-:W-:Y:S02]  /*f6a0*/  @!P3 IMAD.MOV.U32 R2, RZ, RZ, R8 ;  /* 0x000000ffff02b224 */ /* 0x004fe400078e0008 */
[----:B------:R-:W-:-:S05]  /*f6b0*/  @!P3 IMAD.MOV.U32 R3, RZ, RZ, R7 ;  /* 0x000000ffff03b224 */ /* 0x000fca00078e0007 */
[----:B------:R2:W-:Y:S02]  /*f6c0*/  @!P3 LDGSTS.E.BYPASS.LTC128B.128 [R26+0x1ac00], desc[UR36][R2.64], !P0 ;  /* 0x1ac00000021abfae */ /* 0x0005e4000c101d64 */
[----:B--2---:R-:W-:Y:S02]  /*f6d0*/  @!P2 IMAD.MOV.U32 R2, RZ, RZ, R6 ;  /* 0x000000ffff02a224 */ /* 0x004fe400078e0006 */
[----:B------:R-:W-:-:S05]  /*f6e0*/  @!P2 IMAD.MOV.U32 R3, RZ, RZ, R9 ;  /* 0x000000ffff03a224 */ /* 0x000fca00078e0009 */
[----:B0-----:R2:W-:Y:S02]  /*f6f0*/  @!P2 LDGSTS.E.BYPASS.LTC128B.128 [R26+0x1b400], desc[UR36][R2.64], !P0 ;  /* 0x1b400000021aafae */ /* 0x0015e4000c101d64 */
.L_x_5838:
[----:B------:R-:W-:Y:S01]  /*f700*/  VIADD R17, R17, 0x70 ;  /* 0x0000007011117836 */ /* 0x000fe20000000000 */
[----:B------:R-:W-:-:S04]  /*f710*/  LOP3.LUT R23, R23, 0xffffbfff, RZ, 0xc0, !PT ;  /* 0xffffbfff17177812 */ /* 0x000fc800078ec0ff */
[----:B------:R-:W-:-:S13]  /*f720*/  ISETP.GE.AND P2, PT, R17, R5, PT ;  /* 0x000000051100720c */ /* 0x000fda0003f46270 */
[----:B--2---:R-:W-:Y:S02]  /*f730*/  @!P2 LEA R2, P1, R20, R0, 0x1 ;  /* 0x000000001402a211 */ /* 0x004fe400078208ff */
        /* <DEDUP_REMOVED lines=8> */
.L_x_5743:
        /* <DEDUP_REMOVED lines=28> */
.L_x_5745:
[----:B------:R-:W-:Y:S05]  /*f980*/  BSYNC B6 ;  /* 0x0000000000067941 */ /* 0x000fea0003800000 */
.L_x_5744:
[----:B------:R-:W2:Y:S01]  /*f990*/  LDL.LU R21, [R1+0x8] ;  /* 0x0000080001157983 */ /* 0x000ea20000300800 */
[----:B0-----:R-:W0:Y:S01]  /*f9a0*/  LDC R2, c[0x0][0x448] ;  /* 0x00011200ff027b82 */ /* 0x001e220000000800 */
[----:B------:R-:W-:Y:S02]  /*f9b0*/  ULDC.64 UR4, c[0x0][0x398] ;  /* 0x0000e60000047ab9 */ /* 0x000fe40000000a00 */
[----:B------:R-:W3:Y:S04]  /*f9c0*/  LDL.LU R20, [R1+0x10] ;  /* 0x0000100001147983 */ /* 0x000ee80000300800 */
[----:B------:R-:W4:Y:S01]  /*f9d0*/  LDL.LU R17, [R1] ;  /* 0x0000000001117983 */ /* 0x000f220000300800 */
        /* <DEDUP_REMOVED lines=34> */
[----:B------:R-:W-:Y:S01]  /*fc00*/  IMAD R0, R0, UR4, RZ ;  /* 0x0000000400007c24 */ /* 0x000fe2000f8e02ff */
[----:B------:R-:W-:Y:S01]  /*fc10*/  SHF.L.U32 R17, R6, 0x3, RZ ;  /* 0x0000000306117819 */ /* 0x000fe200000006ff */
[----:B------:R-:W-:-:S04]  /*fc20*/  IMAD.WIDE.U32 R2, R4, UR4, R2 ;  /* 0x0000000404027c25 */ /* 0x000fc8000f8e0002 */
[----:B------:R-:W-:Y:S01]  /*fc30*/  IMAD R0, R4, UR5, R0 ;  /* 0x0000000504007c24 */ /* 0x000fe2000f8e0200 */
        /* <DEDUP_REMOVED lines=18> */
[----:B------:R-:W2:Y:S10]  /*fd60*/  SHFL.IDX PT, R2, R4, RZ, 0x181f ;  /* 0x00181fff04027589 */ /* 0x000eb400000e0000 */
[----:B0-----:R-:W-:-:S02]  /*fd70*/  @!P6 LEA R5, P0, R8, R14, 0x1 ;  /* 0x0000000e0805e211 */ /* 0x001fc400078008ff */
[----:B------:R-:W0:Y:S03]  /*fd80*/  SHFL.IDX PT, R14, R0, 0x1, 0x181f ;  /* 0x00381f00000e7f89 */ /* 0x000e2600000e0000 */
[----:B--2---:R-:W-:Y:S02]  /*fd90*/  @!P6 IMAD.X R3, RZ, RZ, R2, P0 ;  /* 0x000000ffff03e224 */ /* 0x004fe400000e0602 */
[----:B------:R-:W-:Y:S02]  /*fda0*/  @!P6 IMAD.MOV.U32 R2, RZ, RZ, R5 ;  /* 0x000000ffff02e224 */ /* 0x000fe400078e0005 */
[----:B------:R-:W2:Y:S04]  /*fdb0*/  SHFL.IDX PT, R5, R4, 0x1, 0x181f ;  /* 0x00381f0004057f89 */ /* 0x000ea800000e0000 */
[----:B------:R-:W-:Y:S04]  /*fdc0*/  @!P6 LDGSTS.E.BYPASS.LTC128B.128 [R26+0x22400], desc[UR36][R2.64], !P4 ;  /* 0x22400000021aefae */ /* 0x000fe8000e101d64 */
[----:B------:R-:W-:Y:S04]  /*fdd0*/  @!P6 LDGSTS.E.BYPASS.LTC128B.128 [R26+0x26400], desc[UR36][R2.64+0x80], !P3 ;  /* 0x26400080021aefae */ /* 0x000fe8000d901d64 */
[----:B------:R-:W-:Y:S04]  /*fde0*/  @!P6 LDGSTS.E.BYPASS.LTC128B.128 [R26+0x2a400], desc[UR36][R2.64+0x100], !P2 ;  /* 0x2a400100021aefae */ /* 0x000fe8000d101d64 */
[----:B------:R3:W-:Y:S01]  /*fdf0*/  @!P6 LDGSTS.E.BYPASS.LTC128B.128 [R26+0x2e400], desc[UR36][R2.64+0x180], !P1 ;  /* 0x2e400180021aefae */ /* 0x0007e2000c901d64 */
[----:B0-----:R-:W-:-:S02]  /*fe00*/  @!P5 LEA R6, P0, R8, R14, 0x1 ;  /* 0x0000000e0806d211 */ /* 0x001fc400078008ff */
[C---:B------:R-:W-:Y:S01]  /*fe10*/  LOP3.LUT P6, RZ, R23.reuse, 0x80, RZ, 0xc0, !PT ;  /* 0x0000008017ff7812 */ /* 0x040fe200078cc0ff */
[----:B------:R-:W0:Y:S01]  /*fe20*/  SHFL.IDX PT, R14, R0, 0x2, 0x181f ;  /* 0x00581f00000e7f89 */ /* 0x000e2200000e0000 */
[----:B------:R-:W-:Y:S01]  /*fe30*/  LOP3.LUT R23, R23, 0xfff7ffff, RZ, 0xc0, !PT ;  /* 0xfff7ffff17177812 */ /* 0x000fe200078ec0ff */
[----:B--2---:R-:W-:Y:S02]  /*fe40*/  @!P5 IMAD.X R7, RZ, RZ, R5, P0 ;  /* 0x000000ffff07d224 */ /* 0x004fe400000e0605 */
[----:B------:R-:W2:Y:S01]  /*fe50*/  SHFL.IDX PT, R5, R4, 0x2, 0x181f ;  /* 0x00581f0004057f89 */ /* 0x000ea200000e0000 */
[----:B---3--:R-:W-:Y:S02]  /*fe60*/  @!P5 IMAD.MOV.U32 R2, RZ, RZ, R6 ;  /* 0x000000ffff02d224 */ /* 0x008fe400078e0006 */
[----:B------:R-:W-:-:S05]  /*fe70*/  @!P5 IMAD.MOV.U32 R3, RZ, RZ, R7 ;  /* 0x000000ffff03d224 */ /* 0x000fca00078e0007 */
[----:B------:R-:W-:Y:S01]  /*fe80*/  @P6 LOP3.LUT R23, R23, 0x80000, RZ, 0xfc, !PT ;  /* 0x0008000017176812 */ /* 0x000fe200078efcff */
[----:B------:R-:W-:Y:S03]  /*fe90*/  @!P5 LDGSTS.E.BYPASS.LTC128B.128 [R26+0x22c00], desc[UR36][R2.64], !P4 ;  /* 0x22c00000021adfae */ /* 0x000fe6000e101d64 */
[C---:B------:R-:W-:Y:S01]  /*fea0*/  LOP3.LUT P6, RZ, R23.reuse, 0x200, RZ, 0xc0, !PT ;  /* 0x0000020017ff7812 */ /* 0x040fe200078cc0ff */
[----:B------:R-:W-:Y:S04]  /*feb0*/  @!P5 LDGSTS.E.BYPASS.LTC128B.128 [R26+0x26c00], desc[UR36][R2.64+0x80], !P3 ;  /* 0x26c00080021adfae */ /* 0x000fe8000d901d64 */
[----:B------:R-:W-:Y:S04]  /*fec0*/  @!P5 LDGSTS.E.BYPASS.LTC128B.128 [R26+0x2ac00], desc[UR36][R2.64+0x100], !P2 ;  /* 0x2ac00100021adfae */ /* 0x000fe8000d101d64 */
[----:B------:R3:W-:Y:S01]  /*fed0*/  @!P5 LDGSTS.E.BYPASS.LTC128B.128 [R26+0x2ec00], desc[UR36][R2.64+0x180], !P1 ;  /* 0x2ec00180021adfae */ /* 0x0007e2000c901d64 */
[----:B------:R-:W-:-:S02]  /*fee0*/  LOP3.LUT P5, RZ, R23, 0x40, RZ, 0xc0, !PT ;  /* 0x0000004017ff7812 */ /* 0x000fc400078ac0ff */
[----:B------:R-:W-:-:S11]  /*fef0*/  LOP3.LUT R23, R23, 0xfffbffff, RZ, 0xc0, !PT ;  /* 0xfffbffff17177812 */ /* 0x000fd600078ec0ff */
[----:B------:R-:W-:-:S04]  /*ff00*/  @P5 LOP3.LUT R23, R23, 0x40000, RZ, 0xfc, !PT ;  /* 0x0004000017175812 */ /* 0x000fc800078efcff */
[C---:B------:R-:W-:Y:S02]  /*ff10*/  LOP3.LUT P5, RZ, R23.reuse, 0x100, RZ, 0xc0, !PT ;  /* 0x0000010017ff7812 */ /* 0x040fe400078ac0ff */
[----:B------:R-:W-:-:S11]  /*ff20*/  LOP3.LUT R23, R23, 0xffefffff, RZ, 0xc0, !PT ;  /* 0xffefffff17177812 */ /* 0x000fd600078ec0ff */
[----:B------:R-:W-:-:S04]  /*ff30*/  @P5 LOP3.LUT R23, R23, 0x100000, RZ, 0xfc, !PT ;  /* 0x0010000017175812 */ /* 0x000fc800078efcff */
[----:B------:R-:W-:-:S13]  /*ff40*/  LOP3.LUT P5, RZ, R23, 0x800, RZ, 0xc0, !PT ;  /* 0x0000080017ff7812 */ /* 0x000fda00078ac0ff */
[----:B0-----:R-:W-:Y:S02]  /*ff50*/  @!P5 LEA R6, P0, R8, R14, 0x1 ;  /* 0x0000000e0806d211 */ /* 0x001fe400078008ff */
[----:B------:R-:W0:Y:S03]  /*ff60*/  SHFL.IDX PT, R14, R0, 0x3, 0x181f ;  /* 0x00781f00000e7f89 */ /* 0x000e2600000e0000 */
[----:B--2---:R-:W-:Y:S02]  /*ff70*/  @!P5 IMAD.X R7, RZ, RZ, R5, P0 ;  /* 0x000000ffff07d224 */ /* 0x004fe400000e0605 */
[----:B------:R-:W2:Y:S01]  /*ff80*/  SHFL.IDX PT, R5, R4, 0x3, 0x181f ;  /* 0x00781f0004057f89 */ /* 0x000ea200000e0000 */
[----:B---3--:R-:W-:Y:S02]  /*ff90*/  @!P5 IMAD.MOV.U32 R2, RZ, RZ, R6 ;  /* 0x000000ffff02d224 */ /* 0x008fe400078e0006 */
[----:B------:R-:W-:-:S05]  /*ffa0*/  @!P5 IMAD.MOV.U32 R3, RZ, RZ, R7 ;  /* 0x000000ffff03d224 */ /* 0x000fca00078e0007 */
[----:B------:R-:W-:Y:S04]  /*ffb0*/  @!P5 LDGSTS.E.BYPASS.LTC128B.128 [R26+0x23400], desc[UR36][R2.64], !P4 ;  /* 0x23400000021adfae */ /* 0x000fe8000e101d64 */
[----:B------:R-:W-:Y:S04]  /*ffc0*/  @!P5 LDGSTS.E.BYPASS.LTC128B.128 [R26+0x27400], desc[UR36][R2.64+0x80], !P3 ;  /* 0x27400080021adfae */ /* 0x000fe8000d901d64 */
[----:B------:R-:W-:Y:S01]  /*ffd0*/  @!P5 LDGSTS.E.BYPASS.LTC128B.128 [R26+0x2b400], desc[UR36][R2.64+0x100], !P2 ;  /* 0x2b400100021adfae */ /* 0x000fe2000d101d64 */
[----:B0-----:R-:W-:-:S03]  /*ffe0*/  @!P6 LEA R6, P0, R8, R14, 0x1 ;  /* 0x0000000e0806e211 */ /* 0x001fc600078008ff */
[----:B------:R0:W-:Y:S01]  /*fff0*/  @!P5 LDGSTS.E.BYPASS.LTC128B.128 [R26+0x2f400], desc[UR36][R2.64+0x180], !P1 ;  /* 0x2f400180021adfae */ /* 0x0001e2000c901d64 */
[----:B------:R-:W-:-:S03]  /*10000*/  LOP3.LUT P5, RZ, R23, 0x100000, RZ, 0xc0, !PT ;  /* 0x0010000017ff7812 */ /* 0x000fc600078ac0ff */
[----:B------:R-:W3:Y:S01]  /*10010*/  SHFL.IDX PT, R14, R0, 0x4, 0x181f ;  /* 0x00981f00000e7f89 */ /* 0x000ee200000e0000 */
[----:B--2---:R-:W-:-:S03]  /*10020*/  @!P6 IMAD.X R7, RZ, RZ, R5, P0 ;  /* 0x000000ffff07e224 */ /* 0x004fc600000e0605 */
[----:B------:R-:W2:Y:S01]  /*10030*/  SHFL.IDX PT, R5, R4, 0x4, 0x181f ;  /* 0x00981f0004057f89 */ /* 0x000ea200000e0000 */
[----:B0-----:R-:W-:Y:S02]  /*10040*/  @!P6 IMAD.MOV.U32 R2, RZ, RZ, R6 ;  /* 0x000000ffff02e224 */ /* 0x001fe400078e0006 */
[----:B------:R-:W-:-:S05]  /*10050*/  @!P6 IMAD.MOV.U32 R3, RZ, RZ, R7 ;  /* 0x000000ffff03e224 */ /* 0x000fca00078e0007 */
[----:B------:R-:W-:Y:S04]  /*10060*/  @!P6 LDGSTS.E.BYPASS.LTC128B.128 [R26+0x23c00], desc[UR36][R2.64], !P4 ;  /* 0x23c00000021aefae */ /* 0x000fe8000e101d64 */
[----:B------:R-:W-:Y:S04]  /*10070*/  @!P6 LDGSTS.E.BYPASS.LTC128B.128 [R26+0x27c00], desc[UR36][R2.64+0x80], !P3 ;  /* 0x27c00080021aefae */ /* 0x000fe8000d901d64 */
[----:B------:R-:W-:Y:S01]  /*10080*/  @!P6 LDGSTS.E.BYPASS.LTC128B.128 [R26+0x2bc00], desc[UR36][R2.64+0x100], !P2 ;  /* 0x2bc00100021aefae */ /* 0x000fe2000d101d64 */
[----:B---3--:R-:W-:-:S03]  /*10090*/  @!P5 LEA R6, P0, R8, R14, 0x1 ;  /* 0x0000000e0806d211 */ /* 0x008fc600078008ff */
[----:B------:R-:W0:Y:S02]  /*100a0*/  SHFL.IDX PT, R14, R0, 0x5, 0x181f ;  /* 0x00b81f00000e7f89 */ /* 0x000e2400000e0000 */
[----:B--2---:R-:W-:Y:S02]  /*100b0*/  @!P5 IMAD.X R7, RZ, RZ, R5, P0 ;  /* 0x000000ffff07d224 */ /* 0x004fe400000e0605 */
[----:B------:R-:W2:Y:S04]  /*100c0*/  SHFL.IDX PT, R5, R4, 0x5, 0x181f ;  /* 0x00b81f0004057f89 */ /* 0x000ea800000e0000 */
[----:B------:R3:W-:Y:S01]  /*100d0*/  @!P6 LDGSTS.E.BYPASS.LTC128B.128 [R26+0x2fc00], desc[UR36][R2.64+0x180], !P1 ;  /* 0x2fc00180021aefae */ /* 0x0007e2000c901d64 */
[----:B------:R-:W-:Y:S02]  /*100e0*/  LOP3.LUT P6, RZ, R23, 0x80000, RZ, 0xc0, !PT ;  /* 0x0008000017ff7812 */ /* 0x000fe400078cc0ff */
[----:B---3--:R-:W-:Y:S01]  /*100f0*/  @!P5 MOV R2, R6 ;  /* 0x000000060002d202 */ /* 0x008fe20000000f00 */
[----:B------:R-:W-:-:S10]  /*10100*/  @!P5 IMAD.MOV.U32 R3, RZ, RZ, R7 ;  /* 0x000000ffff03d224 */ /* 0x000fd400078e0007 */
[----:B0-----:R-:W-:Y:S02]  /*10110*/  @!P6 LEA R6, P0, R8, R14, 0x1 ;  /* 0x0000000e0806e211 */ /* 0x001fe400078008ff */
[----:B------:R-:W0:Y:S03]  /*10120*/  SHFL.IDX PT, R14, R0, 0x6, 0x181f ;  /* 0x00d81f00000e7f89 */ /* 0x000e2600000e0000 */
[----:B--2---:R-:W-:Y:S01]  /*10130*/  @!P6 IMAD.X R7, RZ, RZ, R5, P0 ;  /* 0x000000ffff07e224 */ /* 0x004fe200000e0605 */
[----:B------:R-:W-:Y:S04]  /*10140*/  @!P5 LDGSTS.E.BYPASS.LTC128B.128 [R26+0x24400], desc[UR36][R2.64], !P4 ;  /* 0x24400000021adfae */ /* 0x000fe8000e101d64 */
[----:B------:R-:W2:Y:S04]  /*10150*/  SHFL.IDX PT, R5, R4, 0x6, 0x181f ;  /* 0x00d81f0004057f89 */ /* 0x000ea800000e0000 */
[----:B------:R-:W-:Y:S04]  /*10160*/  @!P5 LDGSTS.E.BYPASS.LTC128B.128 [R26+0x28400], desc[UR36][R2.64+0x80], !P3 ;  /* 0x28400080021adfae */ /* 0x000fe8000d901d64 */
[----:B------:R-:W-:Y:S04]  /*10170*/  @!P5 LDGSTS.E.BYPASS.LTC128B.128 [R26+0x2c400], desc[UR36][R2.64+0x100], !P2 ;  /* 0x2c400100021adfae */ /* 0x000fe8000d101d64 */
[----:B------:R3:W-:Y:S01]  /*10180*/  @!P5 LDGSTS.E.BYPASS.LTC128B.128 [R26+0x30400], desc[UR36][R2.64+0x180], !P1 ;  /* 0x30400180021adfae */ /* 0x0007e2000c901d64 */
[----:B------:R-:W-:Y:S01]  /*10190*/  LOP3.LUT P5, RZ, R23, 0x40000, RZ, 0xc0, !PT ;  /* 0x0004000017ff7812 */ /* 0x000fe200078ac0ff */
[----:B---3--:R-:W-:-:S02]  /*101a0*/  @!P6 IMAD.MOV.U32 R2, RZ, RZ, R6 ;  /* 0x000000ffff02e224 */ /* 0x008fc400078e0006 */
[----:B------:R-:W-:-:S10]  /*101b0*/  @!P6 IMAD.MOV.U32 R3, RZ, RZ, R7 ;  /* 0x000000ffff03e224 */ /* 0x000fd400078e0007 */
[----:B0-----:R-:W-:Y:S02]  /*101c0*/  @!P5 LEA R6, P0, R8, R14, 0x1 ;  /* 0x0000000e0806d211 */ /* 0x001fe400078008ff */
[----:B------:R0:W3:Y:S03]  /*101d0*/  SHFL.IDX PT, R14, R0, 0x7, 0x181f ;  /* 0x00f81f00000e7f89 */ /* 0x0000e600000e0000 */
[----:B--2---:R-:W-:Y:S01]  /*101e0*/  @!P5 IMAD.X R7, RZ, RZ, R5, P0 ;  /* 0x000000ffff07d224 */ /* 0x004fe200000e0605 */
[----:B------:R-:W-:Y:S04]  /*101f0*/  @!P6 LDGSTS.E.BYPASS.LTC128B.128 [R26+0x24c00], desc[UR36][R2.64], !P4 ;  /* 0x24c00000021aefae */ /* 0x000fe8000e101d64 */
[----:B------:R-:W-:Y:S04]  /*10200*/  @!P6 LDGSTS.E.BYPASS.LTC128B.128 [R26+0x28c00], desc[UR36][R2.64+0x80], !P3 ;  /* 0x28c00080021aefae */ /* 0x000fe8000d901d64 */
[----:B------:R-:W-:Y:S04]  /*10210*/  @!P6 LDGSTS.E.BYPASS.LTC128B.128 [R26+0x2cc00], desc[UR36][R2.64+0x100], !P2 ;  /* 0x2cc00100021aefae */ /* 0x000fe8000d101d64 */
[----:B------:R2:W-:Y:S04]  /*10220*/  @!P6 LDGSTS.E.BYPASS.LTC128B.128 [R26+0x30c00], desc[UR36][R2.64+0x180], !P1 ;  /* 0x30c00180021aefae */ /* 0x0005e8000c901d64 */
[----:B------:R0:W4:Y:S01]  /*10230*/  SHFL.IDX PT, R5, R4, 0x7, 0x181f ;  /* 0x00f81f0004057f89 */ /* 0x00012200000e0000 */
[----:B--2---:R-:W-:-:S02]  /*10240*/  @!P5 IMAD.MOV.U32 R2, RZ, RZ, R6 ;  /* 0x000000ffff02d224 */ /* 0x004fc400078e0006 */
[----:B------:R-:W-:-:S05]  /*10250*/  @!P5 IMAD.MOV.U32 R3, RZ, RZ, R7 ;  /* 0x000000ffff03d224 */ /* 0x000fca00078e0007 */
[----:B------:R0:W-:Y:S04]  /*10260*/  @!P5 LDGSTS.E.BYPASS.LTC128B.128 [R26+0x25400], desc[UR36][R2.64], !P4 ;  /* 0x25400000021adfae */ /* 0x0001e8000e101d64 */
[----:B------:R0:W-:Y:S04]  /*10270*/  @!P5 LDGSTS.E.BYPASS.LTC128B.128 [R26+0x29400], desc[UR36][R2.64+0x80], !P3 ;  /* 0x29400080021adfae */ /* 0x0001e8000d901d64 */
[----:B------:R0:W-:Y:S04]  /*10280*/  @!P5 LDGSTS.E.BYPASS.LTC128B.128 [R26+0x2d400], desc[UR36][R2.64+0x100], !P2 ;  /* 0x2d400100021adfae */ /* 0x0001e8000d101d64 */
[----:B---34-:R0:W-:Y:S02]  /*10290*/  @!P5 LDGSTS.E.BYPASS.LTC128B.128 [R26+0x31400], desc[UR36][R2.64+0x180], !P1 ;  /* 0x31400180021adfae */ /* 0x0181e4000c901d64 */
.L_x_5856:
[----:B------:R-:W-:Y:S01]  /*102a0*/  LOP3.LUT P0, RZ, R23, 0x4000, RZ, 0xc0, !PT ;  /* 0x0000400017ff7812 */ /* 0x000fe2000780c0ff */
[----:B------:R-:W-:-:S12]  /*102b0*/  BSSY B0, `(.L_x_5747) ;  /* 0x000000b000007945 */ /* 0x000fd80003800000 */
[----:B------:R-:W-:Y:S05]  /*102c0*/  @P0 BRA `(.L_x_5748) ;  /* 0x0000000000240947 */ /* 0x000fea0003800000 */
[----:B0-----:R-:W-:-:S05]  /*102d0*/  LEA R2, P0, R8, R14, 0x1 ;  /* 0x0000000e08027211 */ /* 0x001fca00078008ff */
[----:B------:R-:W-:-:S05]  /*102e0*/  IMAD.X R3, RZ, RZ, R5, P0 ;  /* 0x000000ffff037224 */ /* 0x000fca00000e0605 */
[----:B------:R-:W-:Y:S01]  /*102f0*/  @!PT LDS RZ, [RZ] ;  /* 0x00000000fffff984 */ /* 0x000fe20000000800 */
[----:B------:R-:W-:Y:S01]  /*10300*/  @!PT LDS RZ, [RZ] ;  /* 0x00000000fffff984 */ /* 0x000fe20000000800 */
[----:B------:R-:W-:Y:S01]  /*10310*/  @!PT LDS RZ, [RZ] ;  /* 0x00000000fffff984 */ /* 0x000fe20000000800 */
[----:B------:R2:W-:Y:S04]  /*10320*/  LDGSTS.E.BYPASS.LTC128B.128 [R26+0x25c00], desc[UR36][R2.64], !P4 ;  /* 0x25c00000021a7fae */ /* 0x0005e8000e101d64 */
[----:B------:R2:W-:Y:S04]  /*10330*/  LDGSTS.E.BYPASS.LTC128B.128 [R26+0x29c00], desc[UR36][R2.64+0x80], !P3 ;  /* 0x29c00080021a7fae */ /* 0x0005e8000d901d64 */
[----:B------:R2:W-:Y:S04]  /*10340*/  LDGSTS.E.BYPASS.LTC128B.128 [R26+0x2dc00], desc[UR36][R2.64+0x100], !P2 ;  /* 0x2dc00100021a7fae */ /* 0x0005e8000d101d64 */
[----:B------:R2:W-:Y:S02]  /*10350*/  LDGSTS.E.BYPASS.LTC128B.128 [R26+0x31c00], desc[UR36][R2.64+0x180], !P1 ;  /* 0x31c00180021a7fae */ /* 0x0005e4000c901d64 */
.L_x_5748:
[----:B------:R-:W-:Y:S05]  /*10360*/  BSYNC B0 ;  /* 0x0000000000007941 */ /* 0x000fea0003800000 */
.L_x_5747:
[----:B------:R-:W-:Y:S01]  /*10370*/  NOP ;  /* 0x0000000000007918 */ /* 0x000fe20000000000 */
[----:B------:R-:W-:-:S13]  /*10380*/  PLOP3.LUT P0, PT, PT, PT, PT, 0x80, 0x0 ;  /* 0x000000000000781c */ /* 0x000fda0003f0f070 */
.L_x_5749:
        /* <DEDUP_REMOVED lines=18> */
.L_x_5857:
[----:B------:R-:W-:Y:S05]  /*104b0*/  BSYNC B0 ;  /* 0x0000000000007941 */ /* 0x000fea0003800000 */
.L_x_5750:
[----:B------:R-:W-:-:S13]  /*104c0*/  LOP3.LUT P0, RZ, R23, 0x400, RZ, 0xc0, !PT ;  /* 0x0000040017ff7812 */ /* 0x000fda000780c0ff */
[----:B------:R-:W-:Y:S05]  /*104d0*/  @!P0 BRA `(.L_x_5752) ;  /* 0x0000000000048947 */ /* 0x000fea0003800000 */
[----:B------:R-:W-:Y:S01]  /*104e0*/  BPT.TRAP 0x1 ;  /* 0x000000040000795c */ /* 0x000fe20000300000 */
.L_x_5752:
[----:B------:R-:W-:Y:S01]  /*104f0*/  SHF.L.U32 R0, R27, 0x1f, RZ ;  /* 0x0000001f1b007819 */ /* 0x000fe200000006ff */
[----:B------:R-:W-:Y:S03]  /*10500*/  BSSY B0, `(.L_x_5753) ;  /* 0x0000003000007945 */ /* 0x000fe60003800000 */
[----:B------:R-:W2:Y:S02]  /*10510*/  SYNCS.PHASECHK.TRANS64.TRYWAIT P0, [R25+URZ+0x32460], R0 ;  /* 0x03246000190075a7 */ /* 0x000ea4000800017f */
[----:B--2---:R-:W-:Y:S05]  /*10520*/  @!P0 BRA `(.L_x_5754) ;  /* 0x0000004800688947 */ /* 0x004fea0003800000 */
.L_x_5858:
[----:B------:R-:W-:Y:S05]  /*10530*/  BSYNC B0 ;  /* 0x0000000000007941 */ /* 0x000fea0003800000 */
.L_x_5753:
        /* <DEDUP_REMOVED lines=11> */
[----:B------:R-:W-:Y:S01]  /*105f0*/  IMAD R5, R37, UR5, R0 ;  /* 0x0000000525057c24 */ /* 0x000fe2000f8e0200 */
        /* <DEDUP_REMOVED lines=11> */
[----:B------:R-:W-:-:S04]  /*106b0*/  ULDC.64 UR4, c[0x0][0x318] ;  /* 0x0000c60000047ab9 */ /* 0x000fc80000000a00 */
[----:B------:R-:W-:Y:S02]  /*106c0*/  IADD3 R3, R3, R5, RZ ;  /* 0x0000000503037210 */ /* 0x000fe40007ffe0ff */
        /* <DEDUP_REMOVED lines=78> */
.L_x_5872:
        /* <DEDUP_REMOVED lines=15> */
.L_x_5756:
        /* <DEDUP_REMOVED lines=10> */
.L_x_5757:
[----:B0-----:R-:W2:Y:S01]  /*10d40*/  LDL R2, [R1+0xc] ;  /* 0x00000c0001027983 */ /* 0x001ea20000100800 */
[----:B------:R0:W-:Y:S01]  /*10d50*/  SYNCS.ARRIVE.TRANS64.A1T0 RZ, [R25+URZ+0x32450], RZ ;  /* 0x032450ff19ff79a7 */ /* 0x0001e2000810003f */
[----:B------:R-:W-:Y:S01]  /*10d60*/  BSSY B0, `(.L_x_5758) ;  /* 0x00000dc000007945 */ /* 0x000fe20003800000 */
[----:B--2---:R-:W-:-:S13]  /*10d70*/  ISETP.GE.AND P0, PT, R2, 0x2, PT ;  /* 0x000000020200780c */ /* 0x004fda0003f06270 */
[----:B0-----:R-:W-:Y:S05]  /*10d80*/  @!P0 BRA `(.L_x_5759) ;  /* 0x0000000c00648947 */ /* 0x001fea0003800000 */
[----:B------:R-:W-:-:S07]  /*10d90*/  VIADD R21, R2, 0xfffffffe ;  /* 0xfffffffe02157836 */ /* 0x000fce0000000000 */
.L_x_5772:
        /* <DEDUP_REMOVED lines=9> */
[C---:B------:R-:W-:Y:S02]  /*10e30*/  ISETP.GT.U32.AND P2, PT, R2.reuse, 0x5f, PT ;  /* 0x0000005f0200780c */ /* 0x040fe40003f44070 */
[----:B------:R-:W-:-:S05]  /*10e40*/  IADD3 R8, R2, R8, RZ ;  /* 0x0000000802087210 */ /* 0x000fca0007ffe0ff */
[----:B------:R-:W-:-:S06]  /*10e50*/  IMAD.MOV.U32 R9, RZ, RZ, R8 ;  /* 0x000000ffff097224 */ /* 0x000fcc00078e0008 */
[----:B--2---:R-:W2:Y:S01]  /*10e60*/  @!P2 LDC.64 R4, c[0x0][0x428] ;  /* 0x00010a00ff04ab82 */ /* 0x004ea20000000a00 */
[----:B0-----:R-:W-:-:S13]  /*10e70*/  ISETP.NE.AND P0, PT, R3, 0x1, PT ;  /* 0x000000010300780c */ /* 0x001fda0003f05270 */
[----:B------:R-:W0:Y:S08]  /*10e80*/  @P0 LDC R3, c[0x0][0x434] ;  /* 0x00010d00ff030b82 */ /* 0x000e300000000800 */
[----:B---3--:R-:W3:Y:S01]  /*10e90*/  @P0 LDC R7, c[0x0][0x438] ;  /* 0x00010e00ff070b82 */ /* 0x008ee20000000800 */
        /* <DEDUP_REMOVED lines=26> */
.L_x_5760:
[----:B------:R-:W-:Y:S01]  /*11040*/  IMAD R10, R24, 0x8, R22 ;  /* 0x00000008180a7824 */ /* 0x000fe200078e0216 */
[----:B------:R-:W-:Y:S01]  /*11050*/  SHF.L.U32 R20, R27, 0x1f, RZ ;  /* 0x0000001f1b147819 */ /* 0x000fe200000006ff */
[----:B------:R-:W-:Y:S01]  /*11060*/  BSSY B1, `(.L_x_5761) ;  /* 0x0000004000017945 */ /* 0x000fe20003800000 */
[----:B------:R-:W-:Y:S02]  /*11070*/  SHF.R.S32.HI R9, RZ, 0x1f, R5 ;  /* 0x0000001fff097819 */ /* 0x000fe40000011405 */
[----:B------:R-:W0:Y:S02]  /*11080*/  SYNCS.PHASECHK.TRANS64.TRYWAIT P0, [R10+URZ+0x32440], R20 ;  /* 0x032440140a0075a7 */ /* 0x000e24000800017f */
[----:B0-----:R-:W-:Y:S05]  /*11090*/  @!P0 BRA `(.L_x_5762) ;  /* 0x0000004400e08947 */ /* 0x001fea0003800000 */
.L_x_5873:
[----:B------:R-:W-:Y:S05]  /*110a0*/  BSYNC B1 ;  /* 0x0000000000017941 */ /* 0x000fea0003800000 */
.L_x_5761:
        /* <DEDUP_REMOVED lines=27> */
[----:B--2---:R-:W-:-:S04]  /*11260*/  IADD3 R2, P0, R2, R0, RZ ;  /* 0x0000000002027210 */ /* 0x004fc80007f1e0ff */
[----:B---3--:R-:W-:-:S05]  /*11270*/  IADD3.X R3, RZ, R3, RZ, P0, !PT ;  /* 0x00000003ff037210 */ /* 0x008fca00007fe4ff */
        /* <DEDUP_REMOVED lines=22> */
.L_x_5887:
        /* <DEDUP_REMOVED lines=8> */
.L_x_5764:
        /* <DEDUP_REMOVED lines=10> */
.L_x_5765:
[----:B------:R3:W-:Y:S01]  /*11500*/  SYNCS.ARRIVE.TRANS64.A1T0 RZ, [R10+URZ+0x32430], RZ ;  /* 0x032430ff0aff79a7 */ /* 0x0007e2000810003f */
[----:B------:R-:W-:Y:S05]  /*11510*/  @!P3 BRA `(.L_x_5766) ;  /* 0x000000000004b947 */ /* 0x000fea0003800000 */
[----:B------:R-:W-:Y:S01]  /*11520*/  BPT.TRAP 0x1 ;  /* 0x000000040000795c */ /* 0x000fe20000300000 */
.L_x_5766:
[----:B------:R-:W4:Y:S01]  /*11530*/  SYNCS.PHASECHK.TRANS64.TRYWAIT P0, [R10+URZ+0x32460], R20 ;  /* 0x032460140a0075a7 */ /* 0x000f22000800017f */
[----:B------:R-:W-:Y:S04]  /*11540*/  BSSY B1, `(.L_x_5767) ;  /* 0x0000002000017945 */ /* 0x000fe80003800000 */
[----:B----4-:R-:W-:Y:S05]  /*11550*/  @!P0 BRA `(.L_x_5768) ;  /* 0x0000004800648947 */ /* 0x010fea0003800000 */
.L_x_5888:
[----:B------:R-:W-:Y:S05]  /*11560*/  BSYNC B1 ;  /* 0x0000000000017941 */ /* 0x000fea0003800000 */
.L_x_5767:
[----:B------:R-:W-:Y:S01]  /*11570*/  ULDC.64 UR4, c[0x0][0x328] ;  /* 0x0000ca0000047ab9 */ /* 0x000fe20000000a00 */
[----:B------:R-:W-:Y:S01]  /*11580*/  LOP3.LUT P5, RZ, R23, 0x1, RZ, 0xc0, !PT ;  /* 0x0000000117ff7812 */ /* 0x000fe200078ac0ff */
[----:B--2---:R-:W-:Y:S01]  /*11590*/  IMAD R2, R9, UR4, RZ ;  /* 0x0000000409027c24 */ /* 0x004fe2000f8e02ff */
[C---:B------:R-:W-:Y:S01]  /*115a0*/  LOP3.LUT P4, RZ, R23.reuse, 0x10, RZ, 0xc0, !PT ;  /* 0x0000001017ff7812 */ /* 0x040fe2000788c0ff */
[----:B0---4-:R-:W-:Y:S01]  /*115b0*/  IMAD R20, R24, 0x6000, R30 ;  /* 0x0000600018147824 */ /* 0x011fe200078e021e */
        /* <DEDUP_REMOVED lines=15> */
[----:B-1----:R-:W-:Y:S01]  /*116b0*/  IMAD.IADD R25, R5, 0x1, R3 ;  /* 0x0000000105197824 */ /* 0x002fe200078e0203 */
[----:B------:R-:W-:Y:S01]  /*116c0*/  LEA R17, P0, R2, UR4, 0x1 ;  /* 0x0000000402117c11 */ /* 0x000fe2000f8008ff */
[----:B------:R-:W-:-:S03]  /*116d0*/  UMOV UR4, 0xffffffff ;  /* 0xffffffff00047882 */ /* 0x000fc60000000000 */
[----:B------:R-:W-:Y:S01]  /*116e0*/  LEA.HI.X R25, R2, UR5, R25, 0x1, P0 ;  /* 0x0000000502197c11 */ /* 0x000fe200080f0c19 */
[----:B------:R-:W-:Y:S08]  /*116f0*/  BRA.DIV UR4, `(.L_x_5769) ;  /* 0x0000004a04107947 */ /* 0x000ff0000b800000 */
[----:B------:R-:W0:Y:S01]  /*11700*/  SHFL.IDX PT, R14, R17, RZ, 0x181f ;  /* 0x00181fff110e7589 */ /* 0x000e2200000e0000 */
[----:B------:R-:W-:-:S03]  /*11710*/  LEA R20, R20, R22, 0x1 ;  /* 0x0000001614147211 */ /* 0x000fc600078e08ff */
        /* <DEDUP_REMOVED lines=41> */
.L_x_5902:
        /* <DEDUP_REMOVED lines=11> */
.L_x_5770:
        /* <DEDUP_REMOVED lines=10> */
.L_x_5771:
[----:B------:R2:W-:Y:S01]  /*11b00*/  SYNCS.ARRIVE.TRANS64.A1T0 RZ, [R10+URZ+0x32450], RZ ;  /* 0x032450ff0aff79a7 */ /* 0x0005e2000810003f */
[----:B------:R-:W-:Y:S05]  /*11b10*/  @P2 BRA `(.L_x_5772) ;  /* 0xfffffff000a02947 */ /* 0x000fea000383ffff */
.L_x_5759:
[----:B------:R-:W-:Y:S05]  /*11b20*/  BSYNC B0 ;  /* 0x0000000000007941 */ /* 0x000fea0003800000 */
.L_x_5758:
        /* <DEDUP_REMOVED lines=10> */
[----:B------:R-:W4:Y:S01]  /*11bd0*/  LDC.64 R2, c[0x0][0xd60] ;  /* 0x00035800ff027b82 */ /* 0x000f220000000a00 */
[----:B------:R-:W0:Y:S02]  /*11be0*/  FLO.U32 R4, UR4 ;  /* 0x0000000400047d00 */ /* 0x000e2400080e0000 */
[----:B0-----:R-:W-:-:S06]  /*11bf0*/  ISETP.EQ.U32.AND P1, PT, R4, R5, PT ;  /* 0x000000050400720c */ /* 0x001fcc0003f22070 */
[----:B------:R-:W4:Y:S07]  /*11c00*/  POPC R5, UR4 ;  /* 0x0000000400057d09 */ /* 0x000f2e0008000000 */
[----:B----4-:R-:W4:Y:S01]  /*11c10*/  @P1 ATOMG.E.ADD.STRONG.GPU PT, R3, desc[UR36][R2.64], R5 ;  /* 0x00000005020319a8 */ /* 0x010f2200081ee1e4 */
[----:B------:R-:W0:Y:S02]  /*11c20*/  S2R R6, SR_LTMASK ;  /* 0x0000000000067919 */ /* 0x000e240000003900 */
[----:B0-----:R-:W-:-:S04]  /*11c30*/  LOP3.LUT R6, R6, UR4, RZ, 0xc0, !PT ;  /* 0x0000000406067c12 */ /* 0x001fc8000f8ec0ff */
[----:B------:R-:W0:Y:S01]  /*11c40*/  POPC R7, R6 ;  /* 0x0000000600077309 */ /* 0x000e220000000000 */
[----:B----4-:R-:W0:Y:S02]  /*11c50*/  SHFL.IDX PT, R4, R3, R4, 0x1f ;  /* 0x00001f0403047589 */ /* 0x010e2400000e0000 */
[----:B0-----:R-:W-:-:S07]  /*11c60*/  IADD3 R16, R4, UR39, R7 ;  /* 0x0000002704107c10 */ /* 0x001fce000fffe007 */
.L_x_5774:
[----:B------:R-:W-:Y:S05]  /*11c70*/  BSYNC B0 ;  /* 0x0000000000007941 */ /* 0x000fea0003800000 */
.L_x_5773:
[----:B------:R-:W-:Y:S02]  /*11c80*/  SEL R24, R24, RZ, P0 ;  /* 0x000000ff18187207 */ /* 0x000fe40000000000 */
[----:B------:R-:W-:-:S07]  /*11c90*/  LOP3.LUT R27, R27, R0, RZ, 0x3c, !PT ;  /* 0x000000001b1b7212 */ /* 0x000fce00078e3cff */
.L_x_5727:
[----:B------:R-:W-:Y:S05]  /*11ca0*/  BSYNC B7 ;  /* 0x0000000000077941 */ /* 0x000fea0003800000 */
.L_x_5725:
[----:B------:R-:W-:-:S13]  /*11cb0*/  LOP3.LUT P0, RZ, R23, 0x20000, RZ, 0xc0, !PT ;  /* 0x0002000017ff7812 */ /* 0x000fda000780c0ff */
[----:B------:R-:W-:Y:S05]  /*11cc0*/  @!P0 BRA `(.L_x_5775) ;  /* 0x0000000000248947 */ /* 0x000fea0003800000 */
[----:B------:R-:W-:Y:S05]  /*11cd0*/  WARPSYNC.ALL ;  /* 0x0000000000007948 */ /* 0x000fea0003800000 */
[----:B------:R-:W0:Y:S08]  /*11ce0*/  S2UR UR5, SR_CgaCtaId ;  /* 0x00000000000579c3 */ /* 0x000e300000008800 */
[----:B------:R-:W-:Y:S06]  /*11cf0*/  BAR.SYNC.DEFER_BLOCKING 0x5, 0x180 ;  /* 0x0146000000007b1d */ /* 0x000fec0000010000 */
[----:B------:R-:W-:-:S02]  /*11d00*/  UMOV UR4, 0x400 ;  /* 0x0000040000047882 */ /* 0x000fc40000000000 */
[----:B0-----:R-:W-:-:S06]  /*11d10*/  ULEA UR4, UR5, UR4, 0x18 ;  /* 0x0000000405047291 */ /* 0x001fcc000f8ec03f */
[----:B------:R-:W-:-:S05]  /*11d20*/  IMAD.U32 R22, RZ, RZ, UR4 ;  /* 0x00000004ff167e24 */ /* 0x000fca000f8e00ff */
[----:B------:R0:W4:Y:S01]  /*11d30*/  LDS.128 R16, [R22+0x324d0] ;  /* 0x0324d00016107984 */ /* 0x0001220000000c00 */
[----:B------:R-:W-:Y:S06]  /*11d40*/  BAR.ARV 0x4, 0x180 ;  /* 0x0106000000007b1d */ /* 0x000fec0000002000 */
[----:B------:R-:W-:Y:S05]  /*11d50*/  BRA `(.L_x_5776) ;  /* 0x0000000800cc7947 */ /* 0x000fea0003800000 */
.L_x_5775:
[----:B------:R-:W0:Y:S01]  /*11d60*/  S2R R0, SR_TID.X ;  /* 0x0000000000007919 */ /* 0x000e220000002100 */
        /* <DEDUP_REMOVED lines=32> */
[----:B0-----:R-:W-:-:S04]  /*11f70*/  SEL R6, R14, RZ, P5 ;  /* 0x000000ff0e067207 */ /* 0x001fc80002800000 */
[----:B------:R-:W-:-:S05]  /*11f80*/  IADD3 R6, R3, R6, RZ ;  /* 0x0000000603067210 */ /* 0x000fca0007ffe0ff */
[----:B------:R0:W4:Y:S02]  /*11f90*/  SHFL.IDX PT, R14, R6, 0x1f, 0x1f ;  /* 0x03e01f00060e7f89 */ /* 0x00012400000e0000 */
.L_x_5912:
[----:B------:R-:W-:Y:S02]  /*11fa0*/  ULDC UR4, c[0x0][0xd38] ;  /* 0x00034e0000047ab9 */ /* 0x000fe40000000800 */
[----:B------:R-:W-:-:S04]  /*11fb0*/  IMAD.U32 R7, RZ, RZ, UR4 ;  /* 0x00000004ff077e24 */ /* 0x000fc8000f8e00ff */
[----:B----4-:R-:W-:-:S04]  /*11fc0*/  IMAD R14, R14, R7, RZ ;  /* 0x000000070e0e7224 */ /* 0x010fc800078e02ff */
[----:B------:R-:W-:-:S05]  /*11fd0*/  IMAD.IADD R9, R4, 0x1, R14 ;  /* 0x0000000104097824 */ /* 0x000fca00078e020e */
[----:B------:R-:W-:-:S13]  /*11fe0*/  ISETP.GT.AND P6, PT, R9, R0, PT ;  /* 0x000000000900720c */ /* 0x000fda0003fc4270 */
[----:B------:R-:W-:Y:S05]  /*11ff0*/  @P6 BRA `(.L_x_5778) ;  /* 0x00000000009c6947 */ /* 0x000fea0003800000 */
.L_x_5783:
[----:B------:R-:W4:Y:S01]  /*12000*/  LDC R2, c[0x0][0xd3c] ;  /* 0x00034f00ff027b82 */ /* 0x000f220000000800 */
[----:B------:R-:W-:-:S05]  /*12010*/  VIADD R19, R19, 0x1f ;  /* 0x0000001f13137836 */ /* 0x000fca0000000000 */
[----:B----4-:R-:W-:-:S13]  /*12020*/  ISETP.GE.AND P6, PT, R19, R2, PT ;  /* 0x000000021300720c */ /* 0x010fda0003fc6270 */
[----:B------:R-:W-:Y:S05]  /*12030*/  @P6 BRA `(.L_x_5779) ;  /* 0x0000000400d06947 */ /* 0x000fea0003800000 */
        /* <DEDUP_REMOVED lines=10> */
.L_x_5781:
[----:B------:R-:W-:Y:S05]  /*120e0*/  BSYNC B0 ;  /* 0x0000000000007941 */ /* 0x000fea0003800000 */
.L_x_5780:
[----:B------:R-:W-:-:S03]  /*120f0*/  UMOV UR4, 0xffffffff ;  /* 0xffffffff00047882 */ /* 0x000fc60000000000 */
[----:B------:R-:W-:Y:S05]  /*12100*/  BRA.DIV UR4, `(.L_x_5782) ;  /* 0x0000004a047c7947 */ /* 0x000fea000b800000 */
[----:B-----5:R-:W0:Y:S02]  /*12110*/  SHFL.UP PT, R14, R5, 0x1, RZ ;  /* 0x04200000050e7989 */ /* 0x020e2400000e00ff */
        /* <DEDUP_REMOVED lines=14> */
[----:B------:R0:W4:Y:S02]  /*12200*/  SHFL.IDX PT, R14, R6, 0x1f, 0x1f ;  /* 0x03e01f00060e7f89 */ /* 0x00012400000e0000 */
.L_x_5920:
[----:B------:R-:W-:Y:S02]  /*12210*/  ULDC UR4, c[0x0][0xd38] ;  /* 0x00034e0000047ab9 */ /* 0x000fe40000000800 */
[----:B------:R-:W-:-:S04]  /*12220*/  IMAD.U32 R7, RZ, RZ, UR4 ;  /* 0x00000004ff077e24 */ /* 0x000fc8000f8e00ff */
[----:B----4-:R-:W-:-:S04]  /*12230*/  IMAD R14, R14, R7, RZ ;  /* 0x000000070e0e7224 */ /* 0x010fc800078e02ff */
[----:B------:R-:W-:-:S05]  /*12240*/  IMAD.IADD R9, R14, 0x1, R9 ;  /* 0x000000010e097824 */ /* 0x000fca00078e0209 */
[----:B------:R-:W-:-:S13]  /*12250*/  ISETP.GT.AND P6, PT, R9, R0, PT ;  /* 0x000000000900720c */ /* 0x000fda0003fc4270 */
[----:B------:R-:W-:Y:S05]  /*12260*/  @!P6 BRA `(.L_x_5783) ;  /* 0xfffffffc0064e947 */ /* 0x000fea000383ffff */
.L_x_5778:
[----:B------:R-:W-:Y:S01]  /*12270*/  IADD3 R16, -R14, R9, RZ ;  /* 0x000000090e107210 */ /* 0x000fe20007ffe1ff */
[----:B------:R-:W-:-:S04]  /*12280*/  UMOV UR4, 0xffffffff ;  /* 0xffffffff00047882 */ /* 0x000fc80000000000 */
[----:B------:R-:W-:-:S05]  /*12290*/  IMAD R3, R6, R7, R16 ;  /* 0x0000000706037224 */ /* 0x000fca00078e0210 */
[----:B------:R-:W-:Y:S01]  /*122a0*/  ISETP.GT.AND P6, PT, R3, R0, PT ;  /* 0x000000000300720c */ /* 0x000fe20003fc4270 */
[----:B------:R-:W-:-:S12]  /*122b0*/  BRA.DIV UR4, `(.L_x_5784) ;  /* 0x0000004a04cc7947 */ /* 0x000fd8000b800000 */
[----:B------:R-:W-:-:S04]  /*122c0*/  VOTE.ANY R2, PT, !P6 ;  /* 0x0000000000027806 */ /* 0x000fc800070e0100 */
[----:B------:R-:W4:Y:S02]  /*122d0*/  POPC R4, R2 ;  /* 0x0000000200047309 */ /* 0x000f240000000000 */
[----:B----4-:R4:W0:Y:S02]  /*122e0*/  SHFL.IDX PT, R5, R5, R4, 0x1f ;  /* 0x00001f0405057589 */ /* 0x01082400000e0000 */
.L_x_5924:
[----:B------:R-:W-:Y:S01]  /*122f0*/  ISETP.NE.AND P0, PT, R2, RZ, PT ;  /* 0x000000ff0200720c */ /* 0x000fe20003f05270 */
[----:B------:R-:W-:-:S12]  /*12300*/  IMAD.MOV.U32 R14, RZ, RZ, RZ ;  /* 0x000000ffff0e7224 */ /* 0x000fd800078e00ff */
[----:B------:R-:W-:Y:S05]  /*12310*/  @!P0 BRA `(.L_x_5785) ;  /* 0x0000000000108947 */ /* 0x000fea0003800000 */
[----:B------:R-:W-:Y:S01]  /*12320*/  UMOV UR4, 0xffffffff ;  /* 0xffffffff00047882 */ /* 0x000fe20000000000 */
[----:B------:R-:W-:Y:S02]  /*12330*/  VIADD R12, R4, 0xffffffff ;  /* 0xffffffff040c7836 */ /* 0x000fe40000000000 */
[----:B------:R-:W-:Y:S05]  /*12340*/  BRA.DIV UR4, `(.L_x_5786) ;  /* 0x0000004a04f07947 */ /* 0x000fea000b800000 */
[----:B------:R0:W0:Y:S02]  /*12350*/  SHFL.IDX PT, R14, R6, R12, 0x1f ;  /* 0x00001f0c060e7589 */ /* 0x00002400000e0000 */
.L_x_5785:
[----:B------:R-:W5:Y:S01]  /*12360*/  LDC.64 R2, c[0x0][0xd90] ;  /* 0x00036400ff027b82 */ /* 0x000f620000000a00 */
[----:B------:R-:W-:-:S04]  /*12370*/  IMAD.IADD R19, R4, 0x1, R19 ;  /* 0x0000000104137824 */ /* 0x000fc800078e0213 */
[----:B-----5:R-:W-:-:S05]  /*12380*/  IMAD.WIDE R2, R19, 0x4, R2 ;  /* 0x0000000413027825 */ /* 0x020fca00078e0202 */
[----:B0-----:R0:W4:Y:S01]  /*12390*/  LDG.E R6, desc[UR36][R2.64] ;  /* 0x0000002402067981 */ /* 0x001122000c1e1900 */
[----:B------:R-:W-:Y:S02]  /*123a0*/  IMAD R16, R14, R7, R16 ;  /* 0x000000070e107224 */ /* 0x000fe400078e0210 */
[----:B0-----:R-:W-:Y:S02]  /*123b0*/  IMAD.MOV.U32 R2, RZ, RZ, RZ ;  /* 0x000000ffff027224 */ /* 0x001fe400078e00ff */
[----:B----4-:R-:W-:-:S05]  /*123c0*/  IMAD R4, R5, R6, RZ ;  /* 0x0000000605047224 */ /* 0x010fca00078e02ff */
[----:B------:R-:W-:-:S04]  /*123d0*/  IABS R8, R4 ;  /* 0x0000000400087213 */ /* 0x000fc80000000000 */
[----:B--23--:R-:W0:Y:S08]  /*123e0*/  I2F.RP R10, R8 ;  /* 0x00000008000a7306 */ /* 0x00ce300000209400 */
        /* <DEDUP_REMOVED lines=23> */
[----:B------:R-:W-:-:S03]  /*12560*/  IMAD.MOV R2, RZ, RZ, -R2 ;  /* 0x000000ffff027224 */ /* 0x000fc600078e0a02 */
[----:B------:R-:W-:Y:S01]  /*12570*/  IADD3 R3, -R0, RZ, RZ ;  /* 0x000000ff00037210 */ /* 0x000fe20007ffe1ff */
        /* <DEDUP_REMOVED lines=32> */
.L_x_5779:
[----:B------:R-:W-:Y:S01]  /*12780*/  UMOV UR4, URZ ;  /* 0x0000003f00047c82 */ /* 0x000fe20008000000 */
[----:B------:R-:W-:Y:S01]  /*12790*/  UMOV UR5, URZ ;  /* 0x0000003f00057c82 */ /* 0x000fe20008000000 */
[----:B------:R-:W-:Y:S01]  /*127a0*/  ULDC UR6, c[0x0][0xd3c] ;  /* 0x00034f0000067ab9 */ /* 0x000fe20000000800 */
[----:B------:R-:W-:Y:S01]  /*127b0*/  MOV R16, R0 ;  /* 0x0000000000107202 */ /* 0x000fe20000000f00 */
[----:B------:R-:W-:Y:S02]  /*127c0*/  IMAD.U32 R17, RZ, RZ, UR4 ;  /* 0x00000004ff117e24 */ /* 0x000fe4000f8e00ff */
[----:B------:R-:W-:Y:S02]  /*127d0*/  IMAD.U32 R18, RZ, RZ, UR5 ;  /* 0x00000005ff127e24 */ /* 0x000fe4000f8e00ff */
[----:B------:R-:W-:-:S07]  /*127e0*/  IMAD.U32 R19, RZ, RZ, UR6 ;  /* 0x00000006ff137e24 */ /* 0x000fce000f8e00ff */
.L_x_5787:
[----:B------:R-:W4:Y:S01]  /*127f0*/  S2R R0, SR_TID.X ;  /* 0x0000000000007919 */ /* 0x000f220000002100 */
        /* <DEDUP_REMOVED lines=9> */
.L_x_5776:
[----:B------:R-:W-:Y:S02]  /*12890*/  ULDC UR4, c[0x0][0xd3c] ;  /* 0x00034f0000047ab9 */ /* 0x000fe40000000800 */
[----:B----4-:R-:W-:-:S13]  /*128a0*/  ISETP.GE.AND P0, PT, R19, UR4, PT ;  /* 0x0000000413007c0c */ /* 0x010fda000bf06270 */
[----:B------:R-:W-:Y:S05]  /*128b0*/  @!P0 BRA `(.L_x_5788) ;  /* 0xffffffac00508947 */ /* 0x000fea000383ffff */
[----:B------:R-:W-:Y:S05]  /*128c0*/  BSYNC B8 ;  /* 0x0000000000087941 */ /* 0x000fea0003800000 */
.L_x_5721:
        /* <DEDUP_REMOVED lines=12> */
.L_x_5927:
[----:B------:R-:W-:Y:S05]  /*12990*/  BSYNC B0 ;  /* 0x0000000000007941 */ /* 0x000fea0003800000 */
.L_x_5789:
[----:B------:R-:W-:-:S03]  /*129a0*/  UMOV UR4, 0xffffffff ;  /* 0xffffffff00047882 */ /* 0x000fc60000000000 */
[----:B------:R-:W-:Y:S05]  /*129b0*/  BRA.DIV UR4, `(.L_x_5791) ;  /* 0x00000046048c7947 */ /* 0x000fea000b800000 */
[----:B0-----:R-:W0:Y:S02]  /*129c0*/  S2R R0, SR_TID.X ;  /* 0x0000000000007919 */ /* 0x001e240000002100 */
[----:B0-----:R-:W-:-:S04]  /*129d0*/  SHF.R.U32.HI R0, RZ, 0x5, R0 ;  /* 0x00000005ff007819 */ /* 0x001fc80000011600 */
[----:B------:R-:W-:-:S05]  /*129e0*/  LOP3.LUT R0, R0, 0x3, RZ, 0xc0, !PT ;  /* 0x0000000300007812 */ /* 0x000fca00078ec0ff */
[----:B------:R0:W4:Y:S02]  /*129f0*/  SHFL.IDX PT, R14, R0, RZ, 0x1f ;  /* 0x00001fff000e7589 */ /* 0x00012400000e0000 */
.L_x_5930:
[----:B----4-:R-:W-:Y:S01]  /*12a00*/  ISETP.NE.AND P0, PT, R14, RZ, PT ;  /* 0x000000ff0e00720c */ /* 0x010fe20003f05270 */
[----:B------:R-:W-:-:S12]  /*12a10*/  BSSY B0, `(.L_x_5792) ;  /* 0x0000026000007945 */ /* 0x000fd80003800000 */
[----:B------:R-:W-:Y:S05]  /*12a20*/  @P0 BRA `(.L_x_5793) ;  /* 0x0000000000900947 */ /* 0x000fea0003800000 */
[----:B------:R-:W-:-:S03]  /*12a30*/  UMOV UR4, 0xffffffff ;  /* 0xffffffff00047882 */ /* 0x000fc60000000000 */
[----:B------:R-:W-:Y:S05]  /*12a40*/  BRA.DIV UR4, `(.L_x_5794) ;  /* 0x00000046049c7947 */ /* 0x000fea000b800000 */
[----:B------:R-:W-:-:S13]  /*12a50*/  ELECT P6, URZ, PT ;  /* 0x00000000003f782f */ /* 0x000fda00038c0000 */
.L_x_5933:
        /* <DEDUP_REMOVED lines=8> */
.L_x_5795:
[C---:B------:R-:W-:Y:S01]  /*12ae0*/  IMAD R3, R24.reuse, 0x8, R5 ;  /* 0x0000000818037824 */ /* 0x040fe200078e0205 */
[----:B------:R-:W-:Y:S01]  /*12af0*/  SHF.L.U32 R2, R27, 0x1f, RZ ;  /* 0x0000001f1b027819 */ /* 0x000fe200000006ff */
[----:B------:R-:W-:-:S03]  /*12b00*/  VIADD R24, R24, 0x1 ;  /* 0x0000000118187836 */ /* 0x000fc60000000000 */
[----:B------:R-:W0:Y:S02]  /*12b10*/  SYNCS.PHASECHK.TRANS64.TRYWAIT P1, [R3+URZ+0x32440], R2 ;  /* 0x03244002030075a7 */ /* 0x000e24000802017f */
[----:B------:R-:W-:-:S04]  /*12b20*/  ISETP.NE.AND P2, PT, R24, 0x2, PT ;  /* 0x000000021800780c */ /* 0x000fc80003f45270 */
[----:B------:R-:W-:Y:S01]  /*12b30*/  SEL R0, RZ, 0x1, P2 ;  /* 0x00000001ff007807 */ /* 0x000fe20001000000 */
[----:B0-----:R-:W-:Y:S08]  /*12b40*/  @!P1 BRA `(.L_x_5796) ;  /* 0x00000044007c9947 */ /* 0x001ff00003800000 */
.L_x_5934:
[----:B------:R-:W-:Y:S02]  /*12b50*/  SEL R24, R24, RZ, P2 ;  /* 0x000000ff18187207 */ /* 0x000fe40001000000 */
[----:B------:R-:W-:Y:S01]  /*12b60*/  LOP3.LUT R0, R27, R0, RZ, 0x3c, !PT ;  /* 0x000000001b007212 */ /* 0x000fe200078e3cff */
[----:B------:R-:W-:Y:S06]  /*12b70*/  @!P0 BRA `(.L_x_5797) ;  /* 0x0000000000048947 */ /* 0x000fec0003800000 */
[----:B------:R-:W-:Y:S01]  /*12b80*/  BPT.TRAP 0x1 ;  /* 0x000000040000795c */ /* 0x000fe20000300000 */
.L_x_5797:
[----:B------:R-:W-:Y:S01]  /*12b90*/  IMAD R5, R24, 0x8, R5 ;  /* 0x0000000818057824 */ /* 0x000fe200078e0205 */
[----:B------:R-:W-:-:S04]  /*12ba0*/  SHF.L.U32 R0, R0, 0x1f, RZ ;  /* 0x0000001f00007819 */ /* 0x000fc800000006ff */
[----:B------:R-:W4:Y:S02]  /*12bb0*/  SYNCS.PHASECHK.TRANS64.TRYWAIT P1, [R5+URZ+0x32440], R0 ;  /* 0x03244000050075a7 */ /* 0x000f24000802017f */
[----:B----4-:R-:W-:Y:S05]  /*12bc0*/  @!P1 BRA `(.L_x_5798) ;  /* 0x0000004400709947 */ /* 0x010fea0003800000 */
.L_x_5935:
[----:B------:R-:W-:Y:S05]  /*12bd0*/  @!P0 BRA `(.L_x_5799) ;  /* 0x0000000000048947 */ /* 0x000fea0003800000 */
[----:B------:R-:W-:Y:S01]  /*12be0*/  BPT.TRAP 0x1 ;  /* 0x000000040000795c */ /* 0x000fe20000300000 */
.L_x_5799:
[----:B------:R-:W5:Y:S02]  /*12bf0*/  SYNCS.PHASECHK.TRANS64.TRYWAIT P1, [R3+URZ+0x32460], R2 ;  /* 0x03246002030075a7 */ /* 0x000f64000802017f */
[----:B-----5:R-:W-:Y:S05]  /*12c00*/  @!P1 BRA `(.L_x_5800) ;  /* 0x0000004400749947 */ /* 0x020fea0003800000 */
.L_x_5936:
[----:B------:R-:W-:Y:S05]  /*12c10*/  @!P0 BRA `(.L_x_5801) ;  /* 0x0000000000048947 */ /* 0x000fea0003800000 */
[----:B------:R-:W-:Y:S01]  /*12c20*/  BPT.TRAP 0x1 ;  /* 0x000000040000795c */ /* 0x000fe20000300000 */
.L_x_5801:
[----:B------:R0:W0:Y:S02]  /*12c30*/  SYNCS.PHASECHK.TRANS64.TRYWAIT P0, [R5+URZ+0x32460], R0 ;  /* 0x03246000050075a7 */ /* 0x000024000800017f */
[----:B0-----:R-:W-:Y:S05]  /*12c40*/  @!P0 NANOSLEEP.SYNCS 0x989680 ;  /* 0x009896800000895d */ /* 0x001fea0003900000 */
[----:B------:R-:W0:Y:S02]  /*12c50*/  @!P0 SYNCS.PHASECHK.TRANS64 P0, [R5+URZ+0x32460], R0 ;  /* 0x03246000050085a7 */ /* 0x000e24000800007f */
[----:B0-----:R-:W-:Y:S05]  /*12c60*/  @!P0 BRA `(.L_x_5801) ;  /* 0xfffffffc00f08947 */ /* 0x001fea000383ffff */
.L_x_5793:
[----:B------:R-:W-:Y:S05]  /*12c70*/  BSYNC B0 ;  /* 0x0000000000007941 */ /* 0x000fea0003800000 */
.L_x_5792:
[----:B------:R-:W-:Y:S05]  /*12c80*/  EXIT ;  /* 0x000000000000794d */ /* 0x000fea0003800000 */
.L_x_5656:
[----:B0-----:R-:W-:-:S04]  /*12c90*/  IMAD.U32 R3, RZ, RZ, UR40 ;  /* 0x00000028ff037e24 */ /* 0x001fc8000f8e00ff */
[----:B------:R0:W1:Y:S03]  /*12ca0*/  SYNCS.PHASECHK.TRANS64.TRYWAIT P0, [R3+URZ+0x32400], R0 ;  /* 0x03240000030075a7 */ /* 0x000066000800017f */
[----:B-1----:R-:W-:Y:S05]  /*12cb0*/  @!P0 NANOSLEEP.SYNCS 0x989680 ;  /* 0x009896800000895d */ /* 0x002fea0003900000 */
[----:B------:R-:W1:Y:S02]  /*12cc0*/  @!P0 SYNCS.PHASECHK.TRANS64 P0, [R3+URZ+0x32400], R0 ;  /* 0x03240000030085a7 */ /* 0x000e64000800007f */
[----:B-1----:R-:W-:Y:S05]  /*12cd0*/  @!P0 BRA `(.L_x_5656) ;  /* 0xfffffffc00ec8947 */ /* 0x002fea000383ffff */
[----:B------:R-:W-:Y:S05]  /*12ce0*/  BRA `(.L_x_5802) ;  /* 0xfffffeec00907947 */ /* 0x000fea000383ffff */
.L_x_5660:
[----:B0-----:R-:W-:-:S04]  /*12cf0*/  IMAD.U32 R3, RZ, RZ, UR6 ;  /* 0x00000006ff037e24 */ /* 0x001fc8000f8e00ff */
[----:B------:R0:W2:Y:S03]  /*12d00*/  SYNCS.PHASECHK.TRANS64.TRYWAIT P1, [R3+URZ+0x32430], R2 ;  /* 0x03243002030075a7 */ /* 0x0000a6000802017f */
[----:B--2---:R-:W-:Y:S05]  /*12d10*/  @!P1 NANOSLEEP.SYNCS 0x989680 ;  /* 0x009896800000995d */ /* 0x004fea0003900000 */
[----:B------:R-:W2:Y:S02]  /*12d20*/  @!P1 SYNCS.PHASECHK.TRANS64 P1, [R3+URZ+0x32430], R2 ;  /* 0x03243002030095a7 */ /* 0x000ea4000802007f */
[----:B--2---:R-:W-:Y:S05]  /*12d30*/  @!P1 BRA `(.L_x_5660) ;  /* 0xfffffffc00ec9947 */ /* 0x004fea000383ffff */
[----:B------:R-:W-:Y:S05]  /*12d40*/  BRA `(.L_x_5659) ;  /* 0xfffffeec00b87947 */ /* 0x000fea000383ffff */
.L_x_5661:
[----:B0-----:R-:W-:-:S04]  /*12d50*/  IMAD.U32 R3, RZ, RZ, UR40 ;  /* 0x00000028ff037e24 */ /* 0x001fc8000f8e00ff */
[----:B------:R0:W2:Y:S03]  /*12d60*/  SYNCS.PHASECHK.TRANS64.TRYWAIT P1, [R3+URZ+0x32410], R0 ;  /* 0x03241000030075a7 */ /* 0x0000a6000802017f */
[----:B--2---:R-:W-:Y:S05]  /*12d70*/  @!P1 NANOSLEEP.SYNCS 0x989680 ;  /* 0x009896800000995d */ /* 0x004fea0003900000 */
[----:B------:R-:W2:Y:S02]  /*12d80*/  @!P1 SYNCS.PHASECHK.TRANS64 P1, [R3+URZ+0x32410], R0 ;  /* 0x03241000030095a7 */ /* 0x000ea4000802007f */
[----:B--2---:R-:W-:Y:S05]  /*12d90*/  @!P1 BRA `(.L_x_5661) ;  /* 0xfffffffc00ec9947 */ /* 0x004fea000383ffff */
[----:B------:R-:W-:Y:S05]  /*12da0*/  BRA `(.L_x_5803) ;  /* 0xfffffef000607947 */ /* 0x000fea000383ffff */
.L_x_5665:
[----:B0-----:R-:W-:-:S04]  /*12db0*/  MOV R3, UR6 ;  /* 0x0000000600037c02 */ /* 0x001fc80008000f00 */
[----:B------:R0:W3:Y:S03]  /*12dc0*/  SYNCS.PHASECHK.TRANS64.TRYWAIT P1, [R3+URZ+0x32450], R2 ;  /* 0x03245002030075a7 */ /* 0x0000e6000802017f */
[----:B---3--:R-:W-:Y:S05]  /*12dd0*/  @!P1 NANOSLEEP.SYNCS 0x989680 ;  /* 0x009896800000995d */ /* 0x008fea0003900000 */
[----:B------:R-:W3:Y:S02]  /*12de0*/  @!P1 SYNCS.PHASECHK.TRANS64 P1, [R3+URZ+0x32450], R2 ;  /* 0x03245002030095a7 */ /* 0x000ee4000802007f */
[----:B---3--:R-:W-:Y:S05]  /*12df0*/  @!P1 BRA `(.L_x_5665) ;  /* 0xfffffffc00ec9947 */ /* 0x008fea000383ffff */
[----:B------:R-:W-:Y:S05]  /*12e00*/  BRA `(.L_x_5664) ;  /* 0xfffffef000687947 */ /* 0x000fea000383ffff */
.L_x_5672:
[----:B-1----:R-:W-:-:S04]  /*12e10*/  IMAD.U32 R21, RZ, RZ, UR4 ;  /* 0x00000004ff157e24 */ /* 0x002fc8000f8e00ff */
[----:B------:R1:W2:Y:S03]  /*12e20*/  SYNCS.PHASECHK.TRANS64.TRYWAIT P1, [R21+URZ+0x32430], R0 ;  /* 0x03243000150075a7 */ /* 0x0002a6000802017f */
[----:B--2---:R-:W-:Y:S05]  /*12e30*/  @!P1 NANOSLEEP.SYNCS 0x989680 ;  /* 0x009896800000995d */ /* 0x004fea0003900000 */
[----:B------:R-:W2:Y:S02]  /*12e40*/  @!P1 SYNCS.PHASECHK.TRANS64 P1, [R21+URZ+0x32430], R0 ;  /* 0x03243000150095a7 */ /* 0x000ea4000802007f */
[----:B--2---:R-:W-:Y:S05]  /*12e50*/  @!P1 BRA `(.L_x_5672) ;  /* 0xfffffffc00ec9947 */ /* 0x004fea000383ffff */
[----:B------:R-:W-:Y:S05]  /*12e60*/  BRA `(.L_x_5671) ;  /* 0xffffff1400007947 */ /* 0x000fea000383ffff */
.L_x_5676:
[----:B-1----:R-:W-:-:S04]  /*12e70*/  IMAD.U32 R21, RZ, RZ, UR4 ;  /* 0x00000004ff157e24 */ /* 0x002fc8000f8e00ff */
[----:B------:R1:W3:Y:S03]  /*12e80*/  SYNCS.PHASECHK.TRANS64.TRYWAIT P1, [R21+URZ+0x32450], R0 ;  /* 0x03245000150075a7 */ /* 0x0002e6000802017f */
[----:B---3--:R-:W-:Y:S05]  /*12e90*/  @!P1 NANOSLEEP.SYNCS 0x989680 ;  /* 0x009896800000995d */ /* 0x008fea0003900000 */
[----:B------:R-:W3:Y:S02]  /*12ea0*/  @!P1 SYNCS.PHASECHK.TRANS64 P1, [R21+URZ+0x32450], R0 ;  /* 0x03245000150095a7 */ /* 0x000ee4000802007f */
[----:B---3--:R-:W-:Y:S05]  /*12eb0*/  @!P1 BRA `(.L_x_5676) ;  /* 0xfffffffc00ec9947 */ /* 0x008fea000383ffff */
[----:B------:R-:W-:Y:S05]  /*12ec0*/  BRA `(.L_x_5675) ;  /* 0xffffff1400807947 */ /* 0x000fea000383ffff */
.L_x_5684:
[----:B-1----:R-:W-:-:S04]  /*12ed0*/  IMAD.U32 R21, RZ, RZ, UR4 ;  /* 0x00000004ff157e24 */ /* 0x002fc8000f8e00ff */
[----:B------:R1:W2:Y:S03]  /*12ee0*/  SYNCS.PHASECHK.TRANS64.TRYWAIT P1, [R21+URZ+0x32430], R0 ;  /* 0x03243000150075a7 */ /* 0x0002a6000802017f */
[----:B--2---:R-:W-:Y:S05]  /*12ef0*/  @!P1 NANOSLEEP.SYNCS 0x989680 ;  /* 0x009896800000995d */ /* 0x004fea0003900000 */
[----:B------:R-:W2:Y:S02]  /*12f00*/  @!P1 SYNCS.PHASECHK.TRANS64 P1, [R21+URZ+0x32430], R0 ;  /* 0x03243000150095a7 */ /* 0x000ea4000802007f */
[----:B--2---:R-:W-:Y:S05]  /*12f10*/  @!P1 BRA `(.L_x_5684) ;  /* 0xfffffffc00ec9947 */ /* 0x004fea000383ffff */
[----:B------:R-:W-:Y:S05]  /*12f20*/  BRA `(.L_x_5683) ;  /* 0xffffff3c00907947 */ /* 0x000fea000383ffff */
.L_x_5688:
[----:B-1----:R-:W-:-:S04]  /*12f30*/  IMAD.U32 R21, RZ, RZ, UR4 ;  /* 0x00000004ff157e24 */ /* 0x002fc8000f8e00ff */
[----:B------:R1:W3:Y:S03]  /*12f40*/  SYNCS.PHASECHK.TRANS64.TRYWAIT P1, [R21+URZ+0x32450], R0 ;  /* 0x03245000150075a7 */ /* 0x0002e6000802017f */
[----:B---3--:R-:W-:Y:S05]  /*12f50*/  @!P1 NANOSLEEP.SYNCS 0x989680 ;  /* 0x009896800000995d */ /* 0x008fea0003900000 */
[----:B------:R-:W3:Y:S02]  /*12f60*/  @!P1 SYNCS.PHASECHK.TRANS64 P1, [R21+URZ+0x32450], R0 ;  /* 0x03245000150095a7 */ /* 0x000ee4000802007f */
[----:B---3--:R-:W-:Y:S05]  /*12f70*/  @!P1 BRA `(.L_x_5688) ;  /* 0xfffffffc00ec9947 */ /* 0x008fea000383ffff */
[----:B------:R-:W-:Y:S05]  /*12f80*/  BRA `(.L_x_5687) ;  /* 0xffffff4000107947 */ /* 0x000fea000383ffff */
.L_x_5733:
        /* <DEDUP_REMOVED lines=11> */
.L_x_5805:
[----:B------:R-:W-:Y:S05]  /*13040*/  BSYNC B0 ;  /* 0x0000000000007941 */ /* 0x000fea0003800000 */
.L_x_5804:
[----:B------:R-:W-:Y:S05]  /*13050*/  BRA `(.L_x_5806) ;  /* 0xffffffb000787947 */ /* 0x000fea000383ffff */
.L_x_5736:
[----:B0-----:R0:W1:Y:S02]  /*13060*/  SYNCS.PHASECHK.TRANS64.TRYWAIT P0, [R25+URZ+0x32440], R0 ;  /* 0x03244000190075a7 */ /* 0x001064000800017f */
[----:B-1----:R-:W-:Y:S05]  /*13070*/  @!P0 NANOSLEEP.SYNCS 0x989680 ;  /* 0x009896800000895d */ /* 0x002fea0003900000 */
[----:B------:R-:W1:Y:S02]  /*13080*/  @!P0 SYNCS.PHASECHK.TRANS64 P0, [R25+URZ+0x32440], R0 ;  /* 0x03244000190085a7 */ /* 0x000e64000800007f */
[----:B-1----:R-:W-:Y:S05]  /*13090*/  @!P0 BRA `(.L_x_5736) ;  /* 0xfffffffc00f08947 */ /* 0x002fea000383ffff */
[----:B------:R-:W-:Y:S05]  /*130a0*/  BRA `(.L_x_5807) ;  /* 0xffffffb400307947 */ /* 0x000fea000383ffff */
.L_x_5737:
        /* <DEDUP_REMOVED lines=8> */
.L_x_5809:
[----:B------:R-:W-:Y:S05]  /*13130*/  BSYNC B0 ;  /* 0x0000000000007941 */ /* 0x000fea0003800000 */
.L_x_5808:
[----:B------:R-:W-:Y:S01]  /*13140*/  IMAD.MOV.U32 R13, RZ, RZ, R0 ;  /* 0x000000ffff0d7224 */ /* 0x000fe200078e0000 */
[----:B------:R-:W-:Y:S01]  /*13150*/  MOV R2, R14 ;  /* 0x0000000e00027202 */ /* 0x000fe20000000f00 */
[----:B------:R-:W-:Y:S02]  /*13160*/  IMAD.MOV.U32 R12, RZ, RZ, RZ ;  /* 0x000000ffff0c7224 */ /* 0x000fe400078e00ff */
[----:B------:R-:W-:Y:S02]  /*13170*/  IMAD.MOV.U32 R11, RZ, RZ, 0x181f ;  /* 0x0000181fff0b7424 */ /* 0x000fe400078e00ff */
[----:B------:R-:W-:Y:S02]  /*13180*/  IMAD.MOV.U32 R15, RZ, RZ, -0x1 ;  /* 0xffffffffff0f7424 */ /* 0x000fe400078e00ff */
[----:B------:R-:W-:-:S07]  /*13190*/  @P0 IMAD R6, R5, 0x2, R22 ;  /* 0x0000000205060824 */ /* 0x000fce00078e0216 */
[----:B------:R-:W-:Y:S05]  /*131a0*/  WARPSYNC.COLLECTIVE R15, `(.L_x_5810) ;  /* 0x000000000f087348 */ /* 0x000fea0003c00000 */
[----:B------:R0:W1:Y:S02]  /*131b0*/  SHFL.IDX P6, R14, R13, R12, R11 ;  /* 0x0000000c0d0e7389 */ /* 0x00006400000c000b */
[----:B01----:R-:W-:Y:S01]  /*131c0*/  ENDCOLLECTIVE ;  /* 0x000000000000791b */ /* 0x003fe20003800000 */
.L_x_5810:
[----:B------:R-:W-:Y:S02]  /*131d0*/  IMAD.MOV.U32 R13, RZ, RZ, R4 ;  /* 0x000000ffff0d7224 */ /* 0x000fe400078e0004 */
[----:B------:R-:W-:Y:S02]  /*131e0*/  IMAD.MOV.U32 R12, RZ, RZ, 0x1 ;  /* 0x00000001ff0c7424 */ /* 0x000fe400078e00ff */
[----:B------:R-:W-:-:S07]  /*131f0*/  IMAD.MOV.U32 R3, RZ, RZ, R14 ;  /* 0x000000ffff037224 */ /* 0x000fce00078e000e */
[----:B------:R-:W-:Y:S05]  /*13200*/  WARPSYNC.COLLECTIVE R15, `(.L_x_5811) ;  /* 0x000000000f087348 */ /* 0x000fea0003c00000 */
[----:B------:R0:W1:Y:S02]  /*13210*/  SHFL.IDX P6, R14, R13, R12, R11 ;  /* 0x0000000c0d0e7389 */ /* 0x00006400000c000b */
[----:B01----:R-:W-:Y:S01]  /*13220*/  ENDCOLLECTIVE ;  /* 0x000000000000791b */ /* 0x003fe20003800000 */
.L_x_5811:
        /* <DEDUP_REMOVED lines=15> */
.L_x_5812:
[----:B------:R-:W-:Y:S02]  /*13320*/  @P0 IMAD R6, R5, 0x2, R22 ;  /* 0x0000000205060824 */ /* 0x000fe400078e0216 */
[----:B------:R-:W-:Y:S02]  /*13330*/  IMAD.MOV.U32 R13, RZ, RZ, R4 ;  /* 0x000000ffff0d7224 */ /* 0x000fe400078e0004 */
[----:B------:R-:W-:Y:S02]  /*13340*/  IMAD.MOV.U32 R12, RZ, RZ, 0x2 ;  /* 0x00000002ff0c7424 */ /* 0x000fe400078e00ff */
[----:B------:R-:W-:-:S07]  /*13350*/  IMAD.MOV.U32 R3, RZ, RZ, R14 ;  /* 0x000000ffff037224 */ /* 0x000fce00078e000e */
[----:B------:R-:W-:Y:S05]  /*13360*/  WARPSYNC.COLLECTIVE R15, `(.L_x_5813) ;  /* 0x000000000f087348 */ /* 0x000fea0003c00000 */
[----:B------:R0:W1:Y:S02]  /*13370*/  SHFL.IDX P6, R14, R13, R12, R11 ;  /* 0x0000000c0d0e7389 */ /* 0x00006400000c000b */
[----:B01----:R-:W-:Y:S01]  /*13380*/  ENDCOLLECTIVE ;  /* 0x000000000000791b */ /* 0x003fe20003800000 */
.L_x_5813:
[----:B------:R-:W-:-:S04]  /*13390*/  @P0 LEA R3, P1, R7, R3, 0x1 ;  /* 0x0000000307030211 */ /* 0x000fc800078208ff */
[----:B------:R-:W-:-:S04]  /*133a0*/  @P0 IADD3.X R2, RZ, R2, RZ, P1, !PT ;  /* 0x00000002ff020210 */ /* 0x000fc80000ffe4ff */
        /* <DEDUP_REMOVED lines=13> */
.L_x_5814:
[----:B------:R-:W-:Y:S02]  /*13480*/  @P0 IMAD R6, R5, 0x2, R22 ;  /* 0x0000000205060824 */ /* 0x000fe400078e0216 */
[----:B------:R-:W-:Y:S02]  /*13490*/  IMAD.MOV.U32 R13, RZ, RZ, R4 ;  /* 0x000000ffff0d7224 */ /* 0x000fe400078e0004 */
[----:B------:R-:W-:Y:S02]  /*134a0*/  IMAD.MOV.U32 R12, RZ, RZ, 0x3 ;  /* 0x00000003ff0c7424 */ /* 0x000fe400078e00ff */
[----:B------:R-:W-:-:S07]  /*134b0*/  IMAD.MOV.U32 R3, RZ, RZ, R14 ;  /* 0x000000ffff037224 */ /* 0x000fce00078e000e */
[----:B------:R-:W-:Y:S05]  /*134c0*/  WARPSYNC.COLLECTIVE R15, `(.L_x_5815) ;  /* 0x000000000f087348 */ /* 0x000fea0003c00000 */
[----:B------:R0:W1:Y:S02]  /*134d0*/  SHFL.IDX P6, R14, R13, R12, R11 ;  /* 0x0000000c0d0e7389 */ /* 0x00006400000c000b */
[----:B01----:R-:W-:Y:S01]  /*134e0*/  ENDCOLLECTIVE ;  /* 0x000000000000791b */ /* 0x003fe20003800000 */
.L_x_5815:
        /* <DEDUP_REMOVED lines=15> */
.L_x_5816:
[----:B------:R-:W-:Y:S02]  /*135e0*/  @P0 IMAD R6, R5, 0x2, R22 ;  /* 0x0000000205060824 */ /* 0x000fe400078e0216 */
[----:B------:R-:W-:Y:S02]  /*135f0*/  IMAD.MOV.U32 R13, RZ, RZ, R4 ;  /* 0x000000ffff0d7224 */ /* 0x000fe400078e0004 */
[----:B------:R-:W-:Y:S01]  /*13600*/  IMAD.MOV.U32 R12, RZ, RZ, 0x4 ;  /* 0x00000004ff0c7424 */ /* 0x000fe200078e00ff */
[----:B------:R-:W-:-:S07]  /*13610*/  MOV R3, R14 ;  /* 0x0000000e00037202 */ /* 0x000fce0000000f00 */
[----:B------:R-:W-:Y:S05]  /*13620*/  WARPSYNC.COLLECTIVE R15, `(.L_x_5817) ;  /* 0x000000000f087348 */ /* 0x000fea0003c00000 */
[----:B------:R0:W1:Y:S02]  /*13630*/  SHFL.IDX P6, R14, R13, R12, R11 ;  /* 0x0000000c0d0e7389 */ /* 0x00006400000c000b */
[----:B01----:R-:W-:Y:S01]  /*13640*/  ENDCOLLECTIVE ;  /* 0x000000000000791b */ /* 0x003fe20003800000 */
.L_x_5817:
        /* <DEDUP_REMOVED lines=15> */
.L_x_5818:
[----:B------:R-:W-:Y:S02]  /*13740*/  @P0 IMAD R6, R5, 0x2, R22 ;  /* 0x0000000205060824 */ /* 0x000fe400078e0216 */
[----:B------:R-:W-:Y:S02]  /*13750*/  IMAD.MOV.U32 R13, RZ, RZ, R4 ;  /* 0x000000ffff0d7224 */ /* 0x000fe400078e0004 */
[----:B------:R-:W-:Y:S02]  /*13760*/  IMAD.MOV.U32 R12, RZ, RZ, 0x5 ;  /* 0x00000005ff0c7424 */ /* 0x000fe400078e00ff */
[----:B------:R-:W-:-:S07]  /*13770*/  IMAD.MOV.U32 R3, RZ, RZ, R14 ;  /* 0x000000ffff037224 */ /* 0x000fce00078e000e */
[----:B------:R-:W-:Y:S05]  /*13780*/  WARPSYNC.COLLECTIVE R15, `(.L_x_5819) ;  /* 0x000000000f087348 */ /* 0x000fea0003c00000 */
[----:B------:R0:W1:Y:S02]  /*13790*/  SHFL.IDX P6, R14, R13, R12, R11 ;  /* 0x0000000c0d0e7389 */ /* 0x00006400000c000b */
[----:B01----:R-:W-:Y:S01]  /*137a0*/  ENDCOLLECTIVE ;  /* 0x000000000000791b */ /* 0x003fe20003800000 */
.L_x_5819:
        /* <DEDUP_REMOVED lines=10> */
.L_x_5820:
[----:B------:R-:W-:Y:S01]  /*13850*/  @!PT LDS RZ, [RZ] ;  /* 0x00000000fffff984 */ /* 0x000fe20000000800 */
[----:B------:R-:W-:Y:S01]  /*13860*/  @!PT LDS RZ, [RZ] ;  /* 0x00000000fffff984 */ /* 0x000fe20000000800 */
[----:B------:R-:W-:Y:S01]  /*13870*/  @!PT LDS RZ, [RZ] ;  /* 0x00000000fffff984 */ /* 0x000fe20000000800 */
[----:B------:R0:W-:Y:S01]  /*13880*/  @P0 LDGSTS.E.BYPASS.LTC128B.128 [R6+0x1e400], desc[UR36][R2.64], !P2 ;  /* 0x1e40000002060fae */ /* 0x0001e2000d101d64 */
[----:B------:R-:W-:Y:S01]  /*13890*/  IMAD.MOV.U32 R0, RZ, RZ, R14 ;  /* 0x000000ffff007224 */ /* 0x000fe200078e000e */
[----:B------:R-:W-:Y:S06]  /*138a0*/  BRA `(.L_x_5821) ;  /* 0xffffffb000987947 */ /* 0x000fec000383ffff */
.L_x_5742:
[----:B------:R0:W5:Y:S01]  /*138b0*/  LDL.LU R6, [R1+0x4] ;  /* 0x0000040001067983 */ /* 0x0001620000300800 */
[----:B------:R-:W-:Y:S01]  /*138c0*/  IMAD.MOV.U32 R13, RZ, RZ, R4 ;  /* 0x000000ffff0d7224 */ /* 0x000fe200078e0004 */
[----:B------:R-:W-:Y:S01]  /*138d0*/  LOP3.LUT R23, R23, 0xffffdfff, RZ, 0xc0, !PT ;  /* 0xffffdfff17177812 */ /* 0x000fe200078ec0ff */
[----:B------:R-:W-:Y:S02]  /*138e0*/  IMAD.MOV.U32 R12, RZ, RZ, RZ ;  /* 0x000000ffff0c7224 */ /* 0x000fe400078e00ff */
[----:B------:R-:W-:Y:S02]  /*138f0*/  IMAD.MOV.U32 R11, RZ, RZ, 0x181f ;  /* 0x0000181fff0b7424 */ /* 0x000fe400078e00ff */
[----:B------:R-:W-:Y:S02]  /*13900*/  IMAD.MOV.U32 R15, RZ, RZ, -0x1 ;  /* 0xffffffffff0f7424 */ /* 0x000fe400078e00ff */
[----:B0-----:R-:W-:-:S07]  /*13910*/  IMAD R17, R17, 0x80, R21 ;  /* 0x0000008011117824 */ /* 0x001fce00078e0215 */
[----:B-1---5:R-:W-:Y:S05]  /*13920*/  WARPSYNC.COLLECTIVE R15, `(.L_x_5822) ;  /* 0x000000000f087348 */ /* 0x022fea0003c00000 */
[----:B------:R0:W2:Y:S02]  /*13930*/  SHFL.IDX P6, R14, R13, R12, R11 ;  /* 0x0000000c0d0e7389 */ /* 0x0000a400000c000b */
[----:B012--5:R-:W-:Y:S01]  /*13940*/  ENDCOLLECTIVE ;  /* 0x000000000000791b */ /* 0x027fe20003800000 */
.L_x_5822:
[----:B------:R-:W-:Y:S02]  /*13950*/  IMAD.MOV.U32 R13, RZ, RZ, R0 ;  /* 0x000000ffff0d7224 */ /* 0x000fe400078e0000 */
[----:B------:R-:W-:-:S07]  /*13960*/  IMAD.MOV.U32 R3, RZ, RZ, R14 ;  /* 0x000000ffff037224 */ /* 0x000fce00078e000e */
[----:B------:R-:W-:Y:S05]  /*13970*/  WARPSYNC.COLLECTIVE R15, `(.L_x_5823) ;  /* 0x000000000f087348 */ /* 0x000fea0003c00000 */
[----:B------:R0:W1:Y:S02]  /*13980*/  SHFL.IDX P6, R14, R13, R12, R11 ;  /* 0x0000000c0d0e7389 */ /* 0x00006400000c000b */
[----:B01----:R-:W-:Y:S01]  /*13990*/  ENDCOLLECTIVE ;  /* 0x000000000000791b */ /* 0x003fe20003800000 */
.L_x_5823:
[----:B------:R-:W-:Y:S01]  /*139a0*/  MOV R13, R4 ;  /* 0x00000004000d7202 */ /* 0x000fe20000000f00 */
[----:B------:R-:W-:Y:S02]  /*139b0*/  IMAD.MOV.U32 R12, RZ, RZ, 0x1 ;  /* 0x00000001ff0c7424 */ /* 0x000fe400078e00ff */
[----:B------:R-:W-:-:S07]  /*139c0*/  IMAD.MOV.U32 R9, RZ, RZ, R14 ;  /* 0x000000ffff097224 */ /* 0x000fce00078e000e */
[----:B------:R-:W-:Y:S05]  /*139d0*/  WARPSYNC.COLLECTIVE R15, `(.L_x_5824) ;  /* 0x000000000f087348 */ /* 0x000fea0003c00000 */
[----:B------:R0:W1:Y:S02]  /*139e0*/  SHFL.IDX P6, R14, R13, R12, R11 ;  /* 0x0000000c0d0e7389 */ /* 0x00006400000c000b */
[----:B01----:R-:W-:Y:S01]  /*139f0*/  ENDCOLLECTIVE ;  /* 0x000000000000791b */ /* 0x003fe20003800000 */
.L_x_5824:
[----:B------:R-:W-:Y:S02]  /*13a00*/  IMAD.MOV.U32 R13, RZ, RZ, R0 ;  /* 0x000000ffff0d7224 */ /* 0x000fe400078e0000 */
        /* <DEDUP_REMOVED lines=17> */
.L_x_5825:
        /* <DEDUP_REMOVED lines=8> */
.L_x_5826:
        /* <DEDUP_REMOVED lines=15> */
.L_x_5827:
[----:B------:R-:W-:Y:S01]  /*13c90*/  @P2 LOP3.LUT R23, R23, 0x800, RZ, 0xfc, !PT ;  /* 0x0000080017172812 */ /* 0x000fe200078efcff */
[----:B------:R-:W-:-:S03]  /*13ca0*/  IMAD.MOV.U32 R13, RZ, RZ, R4 ;  /* 0x000000ffff0d7224 */ /* 0x000fc600078e0004 */
[----:B------:R-:W-:Y:S01]  /*13cb0*/  LOP3.LUT R23, R23, 0xfffffdff, RZ, 0xc0, !PT ;  /* 0xfffffdff17177812 */ /* 0x000fe200078ec0ff */
[----:B------:R-:W-:Y:S01]  /*13cc0*/  IMAD.MOV.U32 R12, RZ, RZ, 0x3 ;  /* 0x00000003ff0c7424 */ /* 0x000fe200078e00ff */
[----:B------:R-:W-:-:S07]  /*13cd0*/  MOV R10, R14 ;  /* 0x0000000e000a7202 */ /* 0x000fce0000000f00 */
[----:B------:R-:W-:Y:S05]  /*13ce0*/  WARPSYNC.COLLECTIVE R15, `(.L_x_5828) ;  /* 0x000000000f087348 */ /* 0x000fea0003c00000 */
[----:B------:R0:W1:Y:S02]  /*13cf0*/  SHFL.IDX P6, R14, R13, R12, R11 ;  /* 0x0000000c0d0e7389 */ /* 0x00006400000c000b */
[----:B01----:R-:W-:Y:S01]  /*13d00*/  ENDCOLLECTIVE ;  /* 0x000000000000791b */ /* 0x003fe20003800000 */
.L_x_5828:
        /* <DEDUP_REMOVED lines=15> */
.L_x_5829:
        /* <DEDUP_REMOVED lines=17> */
.L_x_5830:
[----:B------:R-:W-:-:S04]  /*13f10*/  IADD3 R2, R17, 0x40, RZ ;  /* 0x0000004011027810 */ /* 0x000fc80007ffe0ff */
[----:B------:R-:W-:Y:S01]  /*13f20*/  ISETP.GE.AND P2, PT, R2, R5, PT ;  /* 0x000000050200720c */ /* 0x000fe20003f46270 */
[----:B------:R-:W-:Y:S02]  /*13f30*/  IMAD.MOV.U32 R13, RZ, RZ, R0 ;  /* 0x000000ffff0d7224 */ /* 0x000fe400078e0000 */
[----:B------:R-:W-:-:S10]  /*13f40*/  IMAD.MOV.U32 R2, RZ, RZ, R14 ;  /* 0x000000ffff027224 */ /* 0x000fd400078e000e */
[----:B------:R-:W-:-:S07]  /*13f50*/  @P2 LOP3.LUT R23, R23, 0x100, RZ, 0xfc, !PT ;  /* 0x0000010017172812 */ /* 0x000fce00078efcff */
[----:B------:R-:W-:Y:S05]  /*13f60*/  WARPSYNC.COLLECTIVE R15, `(.L_x_5831) ;  /* 0x000000000f087348 */ /* 0x000fea0003c00000 */
[----:B------:R0:W1:Y:S02]  /*13f70*/  SHFL.IDX P6, R14, R13, R12, R11 ;  /* 0x0000000c0d0e7389 */ /* 0x00006400000c000b */
[----:B01----:R-:W-:Y:S01]  /*13f80*/  ENDCOLLECTIVE ;  /* 0x000000000000791b */ /* 0x003fe20003800000 */
.L_x_5831:
[----:B------:R-:W-:Y:S01]  /*13f90*/  LOP3.LUT R23, R23, 0xffffff7f, RZ, 0xc0, !PT ;  /* 0xffffff7f17177812 */ /* 0x000fe200078ec0ff */
[----:B------:R-:W-:Y:S02]  /*13fa0*/  IMAD.MOV.U32 R13, RZ, RZ, R4 ;  /* 0x000000ffff0d7224 */ /* 0x000fe400078e0004 */
[----:B------:R-:W-:Y:S02]  /*13fb0*/  IMAD.MOV.U32 R12, RZ, RZ, 0x5 ;  /* 0x00000005ff0c7424 */ /* 0x000fe400078e00ff */
[----:B------:R-:W-:-:S05]  /*13fc0*/  IMAD.MOV.U32 R11, RZ, RZ, R14 ;  /* 0x000000ffff0b7224 */ /* 0x000fca00078e000e */
[----:B------:R-:W-:-:S05]  /*13fd0*/  @!P2 LEA R14, P1, R20, R11, 0x1 ;  /* 0x0000000b140ea211 */ /* 0x000fca00078208ff */
[----:B------:R-:W-:Y:S02]  /*13fe0*/  @!P2 IMAD.X R11, RZ, RZ, R2, P1 ;  /* 0x000000ffff0ba224 */ /* 0x000fe400008e0602 */
[----:B------:R-:W-:Y:S02]  /*13ff0*/  @!P2 IMAD.MOV.U32 R2, RZ, RZ, R14 ;  /* 0x000000ffff02a224 */ /* 0x000fe400078e000e */
[----:B------:R-:W-:Y:S01]  /*14000*/  @!P2 IMAD.MOV.U32 R3, RZ, RZ, R11 ;  /* 0x000000ffff03a224 */ /* 0x000fe200078e000b */
[----:B------:R-:W-:-:S04]  /*14010*/  MOV R11, 0x181f ;  /* 0x0000181f000b7802 */ /* 0x000fc80000000f00 */
[----:B------:R-:W-:Y:S01]  /*14020*/  @!PT LDS RZ, [RZ] ;  /* 0x00000000fffff984 */ /* 0x000fe20000000800 */
[----:B------:R-:W-:Y:S01]  /*14030*/  @!PT LDS RZ, [RZ] ;  /* 0x00000000fffff984 */ /* 0x000fe20000000800 */
[----:B------:R-:W-:Y:S01]  /*14040*/  @!PT LDS RZ, [RZ] ;  /* 0x00000000fffff984 */ /* 0x000fe20000000800 */
[----:B------:R0:W-:Y:S03]  /*14050*/  @!P2 LDGSTS.E.BYPASS.LTC128B.128 [R26+0x1a400], desc[UR36][R2.64], !P0 ;  /* 0x1a400000021aafae */ /* 0x0001e6000c101d64 */
[----:B0-----:R-:W-:Y:S05]  /*14060*/  WARPSYNC.COLLECTIVE R15, `(.L_x_5832) ;  /* 0x000000000f087348 */ /* 0x001fea0003c00000 */
[----:B------:R1:W2:Y:S02]  /*14070*/  SHFL.IDX P6, R14, R13, R12, R11 ;  /* 0x0000000c0d0e7389 */ /* 0x0002a400000c000b */
[----:B012---:R-:W-:Y:S01]  /*14080*/  ENDCOLLECTIVE ;  /* 0x000000000000791b */ /* 0x007fe20003800000 */
.L_x_5832:
[----:B------:R-:W-:-:S05]  /*14090*/  VIADD R2, R17, 0x50 ;  /* 0x0000005011027836 */ /* 0x000fca0000000000 */
[----:B------:R-:W-:Y:S01]  /*140a0*/  ISETP.GE.AND P2, PT, R2, R5, PT ;  /* 0x000000050200720c */ /* 0x000fe20003f46270 */
[----:B------:R-:W-:Y:S02]  /*140b0*/  IMAD.MOV.U32 R13, RZ, RZ, R0 ;  /* 0x000000ffff0d7224 */ /* 0x000fe400078e0000 */
[----:B------:R-:W-:-:S10]  /*140c0*/  IMAD.MOV.U32 R7, RZ, RZ, R14 ;  /* 0x000000ffff077224 */ /* 0x000fd400078e000e */
[----:B------:R-:W-:Y:S05]  /*140d0*/  WARPSYNC.COLLECTIVE R15, `(.L_x_5833) ;  /* 0x000000000f087348 */ /* 0x000fea0003c00000 */
[----:B------:R0:W1:Y:S02]  /*140e0*/  SHFL.IDX P6, R14, R13, R12, R11 ;  /* 0x0000000c0d0e7389 */ /* 0x00006400000c000b */
[----:B01----:R-:W-:Y:S01]  /*140f0*/  ENDCOLLECTIVE ;  /* 0x000000000000791b */ /* 0x003fe20003800000 */
.L_x_5833:
        /* <DEDUP_REMOVED lines=8> */
.L_x_5834:
        /* <DEDUP_REMOVED lines=10> */
[----:B------:R-:W-:Y:S01]  /*14220*/  ISETP.GE.AND P2, PT, R8, R5, PT ;  /* 0x000000050800720c */ /* 0x000fe20003f46270 */
[----:B0-----:R-:W-:-:S12]  /*14230*/  IMAD.MOV.U32 R2, RZ, RZ, R14 ;  /* 0x000000ffff027224 */ /* 0x001fd800078e000e */
[----:B------:R-:W-:Y:S05]  /*14240*/  WARPSYNC.COLLECTIVE R15, `(.L_x_5835) ;  /* 0x000000000f087348 */ /* 0x000fea0003c00000 */
[----:B------:R0:W1:Y:S02]  /*14250*/  SHFL.IDX P6, R14, R13, R12, R11 ;  /* 0x0000000c0d0e7389 */ /* 0x00006400000c000b */
[----:B01----:R-:W-:Y:S01]  /*14260*/  ENDCOLLECTIVE ;  /* 0x000000000000791b */ /* 0x003fe20003800000 */
.L_x_5835:
[----:B------:R-:W-:Y:S01]  /*14270*/  @P2 LOP3.LUT R23, R23, 0x40, RZ, 0xfc, !PT ;  /* 0x0000004017172812 */ /* 0x000fe200078efcff */
[----:B------:R-:W-:Y:S02]  /*14280*/  IMAD.MOV.U32 R13, RZ, RZ, R4 ;  /* 0x000000ffff0d7224 */ /* 0x000fe400078e0004 */
[----:B------:R-:W-:Y:S02]  /*14290*/  IMAD.MOV.U32 R12, RZ, RZ, 0x7 ;  /* 0x00000007ff0c7424 */ /* 0x000fe400078e00ff */
[----:B------:R-:W-:-:S07]  /*142a0*/  IMAD.MOV.U32 R6, RZ, RZ, R14 ;  /* 0x000000ffff067224 */ /* 0x000fce00078e000e */
[----:B------:R-:W-:Y:S05]  /*142b0*/  WARPSYNC.COLLECTIVE R15, `(.L_x_5836) ;  /* 0x000000000f087348 */ /* 0x000fea0003c00000 */
[----:B------:R0:W1:Y:S02]  /*142c0*/  SHFL.IDX P6, R14, R13, R12, R11 ;  /* 0x0000000c0d0e7389 */ /* 0x00006400000c000b */
[----:B01----:R-:W-:Y:S01]  /*142d0*/  ENDCOLLECTIVE ;  /* 0x000000000000791b */ /* 0x003fe20003800000 */
.L_x_5836:
[----:B------:R-:W-:-:S04]  /*142e0*/  @!P2 LEA R6, P1, R20, R6, 0x1 ;  /* 0x000000061406a211 */ /* 0x000fc800078208ff */
[----:B------:R-:W-:Y:S01]  /*142f0*/  @!P2 IADD3.X R9, RZ, R2, RZ, P1, !PT ;  /* 0x00000002ff09a210 */ /* 0x000fe20000ffe4ff */
[----:B------:R-:W-:-:S04]  /*14300*/  @!P2 IMAD.MOV.U32 R2, RZ, RZ, R6 ;  /* 0x000000ffff02a224 */ /* 0x000fc800078e0006 */
        /* <DEDUP_REMOVED lines=10> */
.L_x_5837:
[----:B------:R-:W-:Y:S01]  /*143b0*/  IMAD.MOV.U32 R0, RZ, RZ, R14 ;  /* 0x000000ffff007224 */ /* 0x000fe200078e000e */
[----:B------:R-:W-:Y:S06]  /*143c0*/  BRA `(.L_x_5838) ;  /* 0xffffffb000cc7947 */ /* 0x000fec000383ffff */
.L_x_5746:
        /* <DEDUP_REMOVED lines=8> */
.L_x_5840:
[----:B------:R-:W-:Y:S05]  /*14450*/  BSYNC B0 ;  /* 0x0000000000007941 */ /* 0x000fea0003800000 */
.L_x_5839:
[----:B------:R-:W-:Y:S01]  /*14460*/  MOV R13, R0 ;  /* 0x00000000000d7202 */ /* 0x000fe20000000f00 */
[----:B------:R-:W-:Y:S01]  /*14470*/  IMAD.MOV.U32 R12, RZ, RZ, RZ ;  /* 0x000000ffff0c7224 */ /* 0x000fe200078e00ff */
[----:B------:R-:W-:Y:S01]  /*14480*/  LOP3.LUT P5, RZ, R23, 0x2000, RZ, 0xc0, !PT ;  /* 0x0000200017ff7812 */ /* 0x000fe200078ac0ff */
[----:B------:R-:W-:Y:S02]  /*14490*/  IMAD.MOV.U32 R11, RZ, RZ, 0x181f ;  /* 0x0000181fff0b7424 */ /* 0x000fe400078e00ff */
[----:B------:R-:W-:Y:S02]  /*144a0*/  IMAD.MOV.U32 R15, RZ, RZ, -0x1 ;  /* 0xffffffffff0f7424 */ /* 0x000fe400078e00ff */
[----:B------:R-:W-:-:S08]  /*144b0*/  IMAD.MOV.U32 R2, RZ, RZ, R14 ;  /* 0x000000ffff027224 */ /* 0x000fd000078e000e */
[----:B------:R-:W-:Y:S05]  /*144c0*/  WARPSYNC.COLLECTIVE R15, `(.L_x_5841) ;  /* 0x000000000f087348 */ /* 0x000fea0003c00000 */
[----:B------:R0:W1:Y:S02]  /*144d0*/  SHFL.IDX P6, R14, R13, R12, R11 ;  /* 0x0000000c0d0e7389 */ /* 0x00006400000c000b */
[----:B01----:R-:W-:Y:S01]  /*144e0*/  ENDCOLLECTIVE ;  /* 0x000000000000791b */ /* 0x003fe20003800000 */
.L_x_5841:
[----:B------:R-:W-:Y:S02]  /*144f0*/  IMAD.MOV.U32 R13, RZ, RZ, R4 ;  /* 0x000000ffff0d7224 */ /* 0x000fe400078e0004 */
[----:B------:R-:W-:Y:S01]  /*14500*/  IMAD.MOV.U32 R12, RZ, RZ, 0x1 ;  /* 0x00000001ff0c7424 */ /* 0x000fe200078e00ff */
[----:B------:R-:W-:-:S13]  /*14510*/  @!P5 LEA R5, P0, R8, R14, 0x1 ;  /* 0x0000000e0805d211 */ /* 0x000fda00078008ff */
[----:B------:R-:W-:Y:S05]  /*14520*/  WARPSYNC.COLLECTIVE R15, `(.L_x_5842) ;  /* 0x000000000f087348 */ /* 0x000fea0003c00000 */
[----:B------:R0:W1:Y:S02]  /*14530*/  SHFL.IDX P6, R14, R13, R12, R11 ;  /* 0x0000000c0d0e7389 */ /* 0x00006400000c000b */
[----:B01----:R-:W-:Y:S01]  /*14540*/  ENDCOLLECTIVE ;  /* 0x000000000000791b */ /* 0x003fe20003800000 */
.L_x_5842:
[----:B------:R-:W-:Y:S02]  /*14550*/  @!P5 IMAD.X R3, RZ, RZ, R2, P0 ;  /* 0x000000ffff03d224 */ /* 0x000fe400000e0602 */
        /* <DEDUP_REMOVED lines=14> */
.L_x_5843:
[----:B------:R-:W-:Y:S01]  /*14640*/  MOV R13, R4 ;  /* 0x00000004000d7202 */ /* 0x000fe20000000f00 */
        /* <DEDUP_REMOVED lines=16> */
.L_x_5844:
[----:B------:R-:W-:Y:S02]  /*14750*/  IMAD.MOV.U32 R13, RZ, RZ, R0 ;  /* 0x000000ffff0d7224 */ /* 0x000fe400078e0000 */
[----:B------:R-:W-:-:S07]  /*14760*/  IMAD.MOV.U32 R5, RZ, RZ, R14 ;  /* 0x000000ffff057224 */ /* 0x000fce00078e000e */
[----:B------:R-:W-:Y:S05]  /*14770*/  WARPSYNC.COLLECTIVE R15, `(.L_x_5845) ;  /* 0x000000000f087348 */ /* 0x000fea0003c00000 */
[----:B------:R0:W1:Y:S02]  /*14780*/  SHFL.IDX P6, R14, R13, R12, R11 ;  /* 0x0000000c0d0e7389 */ /* 0x00006400000c000b */
[----:B01----:R-:W-:Y:S01]  /*14790*/  ENDCOLLECTIVE ;  /* 0x000000000000791b */ /* 0x003fe20003800000 */
.L_x_5845:
[----:B------:R-:W-:Y:S02]  /*147a0*/  IMAD.MOV.U32 R13, RZ, RZ, R4 ;  /* 0x000000ffff0d7224 */ /* 0x000fe400078e0004 */
[----:B------:R-:W-:Y:S01]  /*147b0*/  IMAD.MOV.U32 R12, RZ, RZ, 0x3 ;  /* 0x00000003ff0c7424 */ /* 0x000fe200078e00ff */
[----:B------:R-:W-:-:S13]  /*147c0*/  @!P5 LEA R6, P0, R8, R14, 0x1 ;  /* 0x0000000e0806d211 */ /* 0x000fda00078008ff */
[----:B------:R-:W-:Y:S05]  /*147d0*/  WARPSYNC.COLLECTIVE R15, `(.L_x_5846) ;  /* 0x000000000f087348 */ /* 0x000fea0003c00000 */
[----:B------:R0:W1:Y:S02]  /*147e0*/  SHFL.IDX P6, R14, R13, R12, R11 ;  /* 0x0000000c0d0e7389 */ /* 0x00006400000c000b */
[----:B01----:R-:W-:Y:S01]  /*147f0*/  ENDCOLLECTIVE ;  /* 0x000000000000791b */ /* 0x003fe20003800000 */
.L_x_5846:
[----:B------:R-:W-:Y:S02]  /*14800*/  @!P5 IMAD.X R7, RZ, RZ, R5, P0 ;  /* 0x000000ffff07d224 */ /* 0x000fe400000e0605 */
[----:B------:R-:W-:Y:S02]  /*14810*/  @!P5 IMAD.MOV.U32 R2, RZ, RZ, R6 ;  /* 0x000000ffff02d224 */ /* 0x000fe400078e0006 */
[----:B------:R-:W-:-:S05]  /*14820*/  @!P5 IMAD.MOV.U32 R3, RZ, RZ, R7 ;  /* 0x000000ffff03d224 */ /* 0x000fca00078e0007 */
        /* <DEDUP_REMOVED lines=13> */
.L_x_5847:
[----:B------:R-:W-:Y:S02]  /*14900*/  IMAD.MOV.U32 R13, RZ, RZ, R4 ;  /* 0x000000ffff0d7224 */ /* 0x000fe400078e0004 */
[----:B------:R-:W-:Y:S01]  /*14910*/  IMAD.MOV.U32 R12, RZ, RZ, 0x4 ;  /* 0x00000004ff0c7424 */ /* 0x000fe200078e00ff */
[----:B------:R-:W-:-:S13]  /*14920*/  LOP3.LUT P6, RZ, R23, 0x200, RZ, 0xc0, !PT ;  /* 0x0000020017ff7812 */ /* 0x000fda00078cc0ff */
[----:B------:R-:W-:-:S05]  /*14930*/  @!P6 LEA R6, P0, R8, R14, 0x1 ;  /* 0x0000000e0806e211 */ /* 0x000fca00078008ff */
[----:B------:R-:W-:Y:S02]  /*14940*/  @!P6 IMAD.X R7, RZ, RZ, R5, P0 ;  /* 0x000000ffff07e224 */ /* 0x000fe400000e0605 */
[----:B------:R-:W-:-:S03]  /*14950*/  @!P6 IMAD.MOV.U32 R2, RZ, RZ, R6 ;  /* 0x000000ffff02e224 */ /* 0x000fc600078e0006 */
[----:B------:R-:W-:-:S05]  /*14960*/  @!P6 MOV R3, R7 ;  /* 0x000000070003e202 */ /* 0x000fca0000000f00 */
        /* <DEDUP_REMOVED lines=10> */
.L_x_5848:
[----:B------:R-:W-:Y:S02]  /*14a10*/  IMAD.MOV.U32 R13, RZ, RZ, R0 ;  /* 0x000000ffff0d7224 */ /* 0x000fe400078e0000 */
[----:B------:R-:W-:-:S07]  /*14a20*/  IMAD.MOV.U32 R5, RZ, RZ, R14 ;  /* 0x000000ffff057224 */ /* 0x000fce00078e000e */
[----:B------:R-:W-:Y:S05]  /*14a30*/  WARPSYNC.COLLECTIVE R15, `(.L_x_5849) ;  /* 0x000000000f087348 */ /* 0x000fea0003c00000 */
[----:B------:R0:W1:Y:S02]  /*14a40*/  SHFL.IDX P6, R14, R13, R12, R11 ;  /* 0x0000000c0d0e7389 */ /* 0x00006400000c000b */
[----:B01----:R-:W-:Y:S01]  /*14a50*/  ENDCOLLECTIVE ;  /* 0x000000000000791b */ /* 0x003fe20003800000 */
.L_x_5849:
[----:B------:R-:W-:Y:S02]  /*14a60*/  IMAD.MOV.U32 R13, RZ, RZ, R4 ;  /* 0x000000ffff0d7224 */ /* 0x000fe400078e0004 */
[----:B------:R-:W-:Y:S01]  /*14a70*/  IMAD.MOV.U32 R12, RZ, RZ, 0x5 ;  /* 0x00000005ff0c7424 */ /* 0x000fe200078e00ff */
[----:B------:R-:W-:-:S13]  /*14a80*/  @!P5 LEA R6, P0, R8, R14, 0x1 ;  /* 0x0000000e0806d211 */ /* 0x000fda00078008ff */
[----:B------:R-:W-:Y:S05]  /*14a90*/  WARPSYNC.COLLECTIVE R15, `(.L_x_5850) ;  /* 0x000000000f087348 */ /* 0x000fea0003c00000 */
[----:B------:R0:W1:Y:S02]  /*14aa0*/  SHFL.IDX P6, R14, R13, R12, R11 ;  /* 0x0000000c0d0e7389 */ /* 0x00006400000c000b */
[----:B01----:R-:W-:Y:S01]  /*14ab0*/  ENDCOLLECTIVE ;  /* 0x000000000000791b */ /* 0x003fe20003800000 */
.L_x_5850:
        /* <DEDUP_REMOVED lines=16> */
.L_x_5851:
[----:B------:R-:W-:Y:S02]  /*14bc0*/  IMAD.MOV.U32 R13, RZ, RZ, R4 ;  /* 0x000000ffff0d7224 */ /* 0x000fe400078e0004 */
[----:B------:R-:W-:Y:S01]  /*14bd0*/  IMAD.MOV.U32 R12, RZ, RZ, 0x6 ;  /* 0x00000006ff0c7424 */ /* 0x000fe200078e00ff */
[----:B------:R-:W-:-:S13]  /*14be0*/  LOP3.LUT P6, RZ, R23, 0x80, RZ, 0xc0, !PT ;  /* 0x0000008017ff7812 */ /* 0x000fda00078cc0ff */
[----:B------:R-:W-:-:S04]  /*14bf0*/  @!P6 LEA R6, P0, R8, R14, 0x1 ;  /* 0x0000000e0806e211 */ /* 0x000fc800078008ff */
[----:B------:R-:W-:Y:S01]  /*14c00*/  @!P6 MOV R2, R6 ;  /* 0x000000060002e202 */ /* 0x000fe20000000f00 */
[----:B------:R-:W-:-:S04]  /*14c10*/  @!P6 IMAD.X R7, RZ, RZ, R5, P0 ;  /* 0x000000ffff07e224 */ /* 0x000fc800000e0605 */
        /* <DEDUP_REMOVED lines=11> */
.L_x_5852:
[----:B------:R-:W-:Y:S02]  /*14cd0*/  IMAD.MOV.U32 R13, RZ, RZ, R0 ;  /* 0x000000ffff0d7224 */ /* 0x000fe400078e0000 */
[----:B------:R-:W-:-:S07]  /*14ce0*/  IMAD.MOV.U32 R5, RZ, RZ, R14 ;  /* 0x000000ffff057224 */ /* 0x000fce00078e000e */
[----:B------:R-:W-:Y:S05]  /*14cf0*/  WARPSYNC.COLLECTIVE R15, `(.L_x_5853) ;  /* 0x000000000f087348 */ /* 0x000fea0003c00000 */
[----:B------:R0:W1:Y:S02]  /*14d00*/  SHFL.IDX P6, R14, R13, R12, R11 ;  /* 0x0000000c0d0e7389 */ /* 0x00006400000c000b */
[----:B01----:R-:W-:Y:S01]  /*14d10*/  ENDCOLLECTIVE ;  /* 0x000000000000791b */ /* 0x003fe20003800000 */
.L_x_5853:
[----:B------:R-:W-:Y:S02]  /*14d20*/  IMAD.MOV.U32 R13, RZ, RZ, R4 ;  /* 0x000000ffff0d7224 */ /* 0x000fe400078e0004 */
[----:B------:R-:W-:Y:S01]  /*14d30*/  IMAD.MOV.U32 R12, RZ, RZ, 0x7 ;  /* 0x00000007ff0c7424 */ /* 0x000fe200078e00ff */
[----:B------:R-:W-:-:S13]  /*14d40*/  @!P5 LEA R6, P0, R8, R14, 0x1 ;  /* 0x0000000e0806d211 */ /* 0x000fda00078008ff */
[----:B------:R-:W-:Y:S05]  /*14d50*/  WARPSYNC.COLLECTIVE R15, `(.L_x_5854) ;  /* 0x000000000f087348 */ /* 0x000fea0003c00000 */
[----:B------:R0:W1:Y:S02]  /*14d60*/  SHFL.IDX P6, R14, R13, R12, R11 ;  /* 0x0000000c0d0e7389 */ /* 0x00006400000c000b */
[----:B01----:R-:W-:Y:S01]  /*14d70*/  ENDCOLLECTIVE ;  /* 0x000000000000791b */ /* 0x003fe20003800000 */
.L_x_5854:
        /* <DEDUP_REMOVED lines=15> */
.L_x_5855:
[----:B------:R-:W-:Y:S05]  /*14e70*/  BRA `(.L_x_5856) ;  /* 0xffffffb400087947 */ /* 0x000fea000383ffff */
.L_x_5751:
[----:B0-----:R0:W2:Y:S02]  /*14e80*/  SYNCS.PHASECHK.TRANS64.TRYWAIT P0, [R22+URZ+0x32420], R3 ;  /* 0x03242003160075a7 */ /* 0x0010a4000800017f */
[----:B--2---:R-:W-:Y:S05]  /*14e90*/  @!P0 NANOSLEEP.SYNCS 0x989680 ;  /* 0x009896800000895d */ /* 0x004fea0003900000 */
[----:B------:R-:W2:Y:S02]  /*14ea0*/  @!P0 SYNCS.PHASECHK.TRANS64 P0, [R22+URZ+0x32420], R3 ;  /* 0x03242003160085a7 */ /* 0x000ea4000800007f */
[----:B--2---:R-:W-:Y:S05]  /*14eb0*/  @!P0 BRA `(.L_x_5751) ;  /* 0xfffffffc00f08947 */ /* 0x004fea000383ffff */
[----:B------:R-:W-:Y:S05]  /*14ec0*/  BRA `(.L_x_5857) ;  /* 0xffffffb400787947 */ /* 0x000fea000383ffff */
.L_x_5754:
[----:B--2---:R2:W3:Y:S02]  /*14ed0*/  SYNCS.PHASECHK.TRANS64.TRYWAIT P0, [R25+URZ+0x32460], R0 ;  /* 0x03246000190075a7 */ /* 0x0044e4000800017f */
[----:B---3--:R-:W-:Y:S05]  /*14ee0*/  @!P0 NANOSLEEP.SYNCS 0x989680 ;  /* 0x009896800000895d */ /* 0x008fea0003900000 */
[----:B------:R-:W3:Y:S02]  /*14ef0*/  @!P0 SYNCS.PHASECHK.TRANS64 P0, [R25+URZ+0x32460], R0 ;  /* 0x03246000190085a7 */ /* 0x000ee4000800007f */
[----:B---3--:R-:W-:Y:S05]  /*14f00*/  @!P0 BRA `(.L_x_5754) ;  /* 0xfffffffc00f08947 */ /* 0x008fea000383ffff */
[----:B------:R-:W-:Y:S05]  /*14f10*/  BRA `(.L_x_5858) ;  /* 0xffffffb400847947 */ /* 0x000fea000383ffff */
.L_x_5755:
[----:B------:R-:W-:Y:S01]  /*14f20*/  BSSY B0, `(.L_x_5859) ;  /* 0x0000008000007945 */ /* 0x000fe20003800000 */
[----:B------:R-:W-:Y:S01]  /*14f30*/  MOV R13, R6 ;  /* 0x00000006000d7202 */ /* 0x000fe20000000f00 */
[----:B------:R-:W-:Y:S02]  /*14f40*/  IMAD.MOV.U32 R12, RZ, RZ, RZ ;  /* 0x000000ffff0c7224 */ /* 0x000fe400078e00ff */
[----:B------:R-:W-:Y:S02]  /*14f50*/  IMAD.MOV.U32 R11, RZ, RZ, 0x181f ;  /* 0x0000181fff0b7424 */ /* 0x000fe400078e00ff */
[----:B------:R-:W-:-:S07]  /*14f60*/  IMAD.MOV.U32 R15, RZ, RZ, -0x1 ;  /* 0xffffffffff0f7424 */ /* 0x000fce00078e00ff */
[----:B-1----:R-:W-:Y:S05]  /*14f70*/  WARPSYNC.COLLECTIVE R15, `(.L_x_5860) ;  /* 0x000000000f087348 */ /* 0x002fea0003c00000 */
[----:B------:R0:W2:Y:S02]  /*14f80*/  SHFL.IDX P6, R14, R13, R12, R11 ;  /* 0x0000000c0d0e7389 */ /* 0x0000a400000c000b */
[----:B012---:R-:W-:Y:S01]  /*14f90*/  ENDCOLLECTIVE ;  /* 0x000000000000791b */ /* 0x007fe20003800000 */
.L_x_5860:
[----:B------:R-:W-:Y:S05]  /*14fa0*/  BSYNC B0 ;  /* 0x0000000000007941 */ /* 0x000fea0003800000 */
.L_x_5859:
        /* <DEDUP_REMOVED lines=13> */
.L_x_5861:
[----:B------:R-:W-:Y:S01]  /*15080*/  MOV R13, R6 ;  /* 0x00000006000d7202 */ /* 0x000fe20000000f00 */
        /* <DEDUP_REMOVED lines=8> */
.L_x_5862:
        /* <DEDUP_REMOVED lines=17> */
.L_x_5863:
[----:B------:R-:W-:Y:S02]  /*15220*/  IMAD.MOV.U32 R13, RZ, RZ, R6 ;  /* 0x000000ffff0d7224 */ /* 0x000fe400078e0006 */
[----:B------:R-:W-:Y:S01]  /*15230*/  IMAD.MOV.U32 R12, RZ, RZ, 0x2 ;  /* 0x00000002ff0c7424 */ /* 0x000fe200078e00ff */
[----:B------:R-:W-:-:S13]  /*15240*/  IADD3 R2, P3, R14, R0, RZ ;  /* 0x000000000e027210 */ /* 0x000fda0007f7e0ff */
[----:B------:R-:W-:Y:S05]  /*15250*/  WARPSYNC.COLLECTIVE R15, `(.L_x_5864) ;  /* 0x000000000f087348 */ /* 0x000fea0003c00000 */
[----:B------:R0:W1:Y:S02]  /*15260*/  SHFL.IDX P6, R14, R13, R12, R11 ;  /* 0x0000000c0d0e7389 */ /* 0x00006400000c000b */
[----:B01----:R-:W-:Y:S01]  /*15270*/  ENDCOLLECTIVE ;  /* 0x000000000000791b */ /* 0x003fe20003800000 */
.L_x_5864:
        /* <DEDUP_REMOVED lines=17> */
.L_x_5865:
[----:B------:R-:W-:Y:S02]  /*15390*/  IMAD.MOV.U32 R13, RZ, RZ, R6 ;  /* 0x000000ffff0d7224 */ /* 0x000fe400078e0006 */
[----:B------:R-:W-:Y:S01]  /*153a0*/  IMAD.MOV.U32 R12, RZ, RZ, 0x3 ;  /* 0x00000003ff0c7424 */ /* 0x000fe200078e00ff */
[----:B------:R-:W-:-:S13]  /*153b0*/  IADD3 R2, P3, R14, R0, RZ ;  /* 0x000000000e027210 */ /* 0x000fda0007f7e0ff */
[----:B------:R-:W-:Y:S05]  /*153c0*/  WARPSYNC.COLLECTIVE R15, `(.L_x_5866) ;  /* 0x000000000f087348 */ /* 0x000fea0003c00000 */
[----:B------:R0:W1:Y:S02]  /*153d0*/  SHFL.IDX P6, R14, R13, R12, R11 ;  /* 0x0000000c0d0e7389 */ /* 0x00006400000c000b */
[----:B01----:R-:W-:Y:S01]  /*153e0*/  ENDCOLLECTIVE ;  /* 0x000000000000791b */ /* 0x003fe20003800000 */
.L_x_5866:
        /* <DEDUP_REMOVED lines=17> */
.L_x_5867:
[----:B------:R-:W-:Y:S02]  /*15500*/  IMAD.MOV.U32 R13, RZ, RZ, R6 ;  /* 0x000000ffff0d7224 */ /* 0x000fe400078e0006 */
[----:B------:R-:W-:Y:S01]  /*15510*/  IMAD.MOV.U32 R12, RZ, RZ, 0x4 ;  /* 0x00000004ff0c7424 */ /* 0x000fe200078e00ff */
[----:B------:R-:W-:-:S13]  /*15520*/  IADD3 R2, P3, R14, R0, RZ ;  /* 0x000000000e027210 */ /* 0x000fda0007f7e0ff */
[----:B------:R-:W-:Y:S05]  /*15530*/  WARPSYNC.COLLECTIVE R15, `(.L_x_5868) ;  /* 0x000000000f087348 */ /* 0x000fea0003c00000 */
[----:B------:R0:W1:Y:S02]  /*15540*/  SHFL.IDX P6, R14, R13, R12, R11 ;  /* 0x0000000c0d0e7389 */ /* 0x00006400000c000b */
[----:B01----:R-:W-:Y:S01]  /*15550*/  ENDCOLLECTIVE ;  /* 0x000000000000791b */ /* 0x003fe20003800000 */
.L_x_5868:
        /* <DEDUP_REMOVED lines=17> */
.L_x_5869:
[----:B------:R-:W-:Y:S02]  /*15670*/  IMAD.MOV.U32 R13, RZ, RZ, R6 ;  /* 0x000000ffff0d7224 */ /* 0x000fe400078e0006 */
[----:B------:R-:W-:Y:S01]  /*15680*/  IMAD.MOV.U32 R12, RZ, RZ, 0x5 ;  /* 0x00000005ff0c7424 */ /* 0x000fe200078e00ff */
[----:B------:R-:W-:-:S13]  /*15690*/  IADD3 R2, P3, R14, R0, RZ ;  /* 0x000000000e027210 */ /* 0x000fda0007f7e0ff */
[----:B------:R-:W-:Y:S05]  /*156a0*/  WARPSYNC.COLLECTIVE R15, `(.L_x_5870) ;  /* 0x000000000f087348 */ /* 0x000fea0003c00000 */
[----:B------:R0:W1:Y:S02]  /*156b0*/  SHFL.IDX P6, R14, R13, R12, R11 ;  /* 0x0000000c0d0e7389 */ /* 0x00006400000c000b */
[----:B01----:R-:W-:Y:S01]  /*156c0*/  ENDCOLLECTIVE ;  /* 0x000000000000791b */ /* 0x003fe20003800000 */
.L_x_5870:
        /* <DEDUP_REMOVED lines=12> */
.L_x_5871:
        /* <DEDUP_REMOVED lines=9> */
.L_x_5762:
[----:B0-----:R0:W2:Y:S02]  /*15820*/  SYNCS.PHASECHK.TRANS64.TRYWAIT P0, [R10+URZ+0x32440], R20 ;  /* 0x032440140a0075a7 */ /* 0x0010a4000800017f */
[----:B--2---:R-:W-:Y:S05]  /*15830*/  @!P0 NANOSLEEP.SYNCS 0x989680 ;  /* 0x009896800000895d */ /* 0x004fea0003900000 */
[----:B------:R-:W2:Y:S02]  /*15840*/  @!P0 SYNCS.PHASECHK.TRANS64 P0, [R10+URZ+0x32440], R20 ;  /* 0x032440140a0085a7 */ /* 0x000ea4000800007f */
[----:B--2---:R-:W-:Y:S05]  /*15850*/  @!P0 BRA `(.L_x_5762) ;  /* 0xfffffffc00f08947 */ /* 0x004fea000383ffff */
[----:B------:R-:W-:Y:S05]  /*15860*/  BRA `(.L_x_5873) ;  /* 0xffffffb8000c7947 */ /* 0x000fea000383ffff */
.L_x_5763:
[----:B------:R-:W-:Y:S01]  /*15870*/  BSSY B1, `(.L_x_5874) ;  /* 0x0000008000017945 */ /* 0x000fe20003800000 */
[----:B------:R-:W-:Y:S01]  /*15880*/  IMAD.MOV.U32 R13, RZ, RZ, R8 ;  /* 0x000000ffff0d7224 */ /* 0x000fe200078e0008 */
[----:B------:R-:W-:Y:S01]  /*15890*/  MOV R11, 0x181f ;  /* 0x0000181f000b7802 */ /* 0x000fe20000000f00 */
[----:B------:R-:W-:Y:S02]  /*158a0*/  IMAD.MOV.U32 R12, RZ, RZ, RZ ;  /* 0x000000ffff0c7224 */ /* 0x000fe400078e00ff */
[----:B------:R-:W-:-:S07]  /*158b0*/  IMAD.MOV.U32 R15, RZ, RZ, -0x1 ;  /* 0xffffffffff0f7424 */ /* 0x000fce00078e00ff */
[----:B01----:R-:W-:Y:S05]  /*158c0*/  WARPSYNC.COLLECTIVE R15, `(.L_x_5875) ;  /* 0x000000000f087348 */ /* 0x003fea0003c00000 */
[----:B------:R2:W3:Y:S02]  /*158d0*/  SHFL.IDX P6, R14, R13, R12, R11 ;  /* 0x0000000c0d0e7389 */ /* 0x0004e400000c000b */
[----:B0123--:R-:W-:Y:S01]  /*158e0*/  ENDCOLLECTIVE ;  /* 0x000000000000791b */ /* 0x00ffe20003800000 */
.L_x_5875:
[----:B------:R-:W-:Y:S05]  /*158f0*/  BSYNC B1 ;  /* 0x0000000000017941 */ /* 0x000fea0003800000 */
.L_x_5874:
        /* <DEDUP_REMOVED lines=9> */
.L_x_5876:
[----:B------:R-:W-:Y:S02]  /*15990*/  IMAD.MOV.U32 R13, RZ, RZ, R8 ;  /* 0x000000ffff0d7224 */ /* 0x000fe400078e0008 */
[----:B------:R-:W-:Y:S02]  /*159a0*/  IMAD.MOV.U32 R12, RZ, RZ, 0x1 ;  /* 0x00000001ff0c7424 */ /* 0x000fe400078e00ff */
[----:B------:R-:W-:-:S07]  /*159b0*/  IMAD.MOV.U32 R2, RZ, RZ, R14 ;  /* 0x000000ffff027224 */ /* 0x000fce00078e000e */
[----:B------:R-:W-:Y:S05]  /*159c0*/  WARPSYNC.COLLECTIVE R15, `(.L_x_5877) ;  /* 0x000000000f087348 */ /* 0x000fea0003c00000 */
[----:B------:R0:W1:Y:S02]  /*159d0*/  SHFL.IDX P6, R14, R13, R12, R11 ;  /* 0x0000000c0d0e7389 */ /* 0x00006400000c000b */
[----:B01----:R-:W-:Y:S01]  /*159e0*/  ENDCOLLECTIVE ;  /* 0x000000000000791b */ /* 0x003fe20003800000 */
.L_x_5877:
        /* <DEDUP_REMOVED lines=11> */
.L_x_5878:
[----:B------:R-:W-:Y:S02]  /*15aa0*/  IMAD.MOV.U32 R13, RZ, RZ, R8 ;  /* 0x000000ffff0d7224 */ /* 0x000fe400078e0008 */
[----:B------:R-:W-:Y:S02]  /*15ab0*/  IMAD.MOV.U32 R12, RZ, RZ, 0x2 ;  /* 0x00000002ff0c7424 */ /* 0x000fe400078e00ff */
[----:B------:R-:W-:-:S07]  /*15ac0*/  IMAD.MOV.U32 R2, RZ, RZ, R14 ;  /* 0x000000ffff027224 */ /* 0x000fce00078e000e */
[----:B------:R-:W-:Y:S05]  /*15ad0*/  WARPSYNC.COLLECTIVE R15, `(.L_x_5879) ;  /* 0x000000000f087348 */ /* 0x000fea0003c00000 */
[----:B------:R0:W1:Y:S02]  /*15ae0*/  SHFL.IDX P6, R14, R13, R12, R11 ;  /* 0x0000000c0d0e7389 */ /* 0x00006400000c000b */
[----:B01----:R-:W-:Y:S01]  /*15af0*/  ENDCOLLECTIVE ;  /* 0x000000000000791b */ /* 0x003fe20003800000 */
.L_x_5879:
        /* <DEDUP_REMOVED lines=11> */
.L_x_5880:
[----:B------:R-:W-:Y:S02]  /*15bb0*/  IMAD.MOV.U32 R13, RZ, RZ, R8 ;  /* 0x000000ffff0d7224 */ /* 0x000fe400078e0008 */
[----:B------:R-:W-:Y:S02]  /*15bc0*/  IMAD.MOV.U32 R12, RZ, RZ, 0x3 ;  /* 0x00000003ff0c7424 */ /* 0x000fe400078e00ff */
[----:B------:R-:W-:-:S07]  /*15bd0*/  IMAD.MOV.U32 R2, RZ, RZ, R14 ;  /* 0x000000ffff027224 */ /* 0x000fce00078e000e */
[----:B------:R-:W-:Y:S05]  /*15be0*/  WARPSYNC.COLLECTIVE R15, `(.L_x_5881) ;  /* 0x000000000f087348 */ /* 0x000fea0003c00000 */
[----:B------:R0:W1:Y:S02]  /*15bf0*/  SHFL.IDX P6, R14, R13, R12, R11 ;  /* 0x0000000c0d0e7389 */ /* 0x00006400000c000b */
[----:B01----:R-:W-:Y:S01]  /*15c00*/  ENDCOLLECTIVE ;  /* 0x000000000000791b */ /* 0x003fe20003800000 */
.L_x_5881:
        /* <DEDUP_REMOVED lines=11> */
.L_x_5882:
[----:B------:R-:W-:Y:S02]  /*15cc0*/  IMAD.MOV.U32 R13, RZ, RZ, R8 ;  /* 0x000000ffff0d7224 */ /* 0x000fe400078e0008 */
[----:B------:R-:W-:Y:S01]  /*15cd0*/  IMAD.MOV.U32 R12, RZ, RZ, 0x4 ;  /* 0x00000004ff0c7424 */ /* 0x000fe200078e00ff */
[----:B------:R-:W-:-:S07]  /*15ce0*/  MOV R2, R14 ;  /* 0x0000000e00027202 */ /* 0x000fce0000000f00 */
[----:B------:R-:W-:Y:S05]  /*15cf0*/  WARPSYNC.COLLECTIVE R15, `(.L_x_5883) ;  /* 0x000000000f087348 */ /* 0x000fea0003c00000 */
[----:B------:R0:W1:Y:S02]  /*15d00*/  SHFL.IDX P6, R14, R13, R12, R11 ;  /* 0x0000000c0d0e7389 */ /* 0x00006400000c000b */
[----:B01----:R-:W-:Y:S01]  /*15d10*/  ENDCOLLECTIVE ;  /* 0x000000000000791b */ /* 0x003fe20003800000 */
.L_x_5883:
        /* <DEDUP_REMOVED lines=11> */
.L_x_5884:
[----:B------:R-:W-:Y:S02]  /*15dd0*/  IMAD.MOV.U32 R13, RZ, RZ, R8 ;  /* 0x000000ffff0d7224 */ /* 0x000fe400078e0008 */
[----:B------:R-:W-:Y:S02]  /*15de0*/  IMAD.MOV.U32 R12, RZ, RZ, 0x5 ;  /* 0x00000005ff0c7424 */ /* 0x000fe400078e00ff */
[----:B------:R-:W-:-:S07]  /*15df0*/  IMAD.MOV.U32 R2, RZ, RZ, R14 ;  /* 0x000000ffff027224 */ /* 0x000fce00078e000e */
[----:B------:R-:W-:Y:S05]  /*15e00*/  WARPSYNC.COLLECTIVE R15, `(.L_x_5885) ;  /* 0x000000000f087348 */ /* 0x000fea0003c00000 */
[----:B------:R0:W1:Y:S02]  /*15e10*/  SHFL.IDX P6, R14, R13, R12, R11 ;  /* 0x0000000c0d0e7389 */ /* 0x00006400000c000b */
[----:B01----:R-:W-:Y:S01]  /*15e20*/  ENDCOLLECTIVE ;  /* 0x000000000000791b */ /* 0x003fe20003800000 */
.L_x_5885:
        /* <DEDUP_REMOVED lines=11> */
.L_x_5886:
[----:B------:R-:W-:Y:S05]  /*15ee0*/  BRA `(.L_x_5887) ;  /* 0xffffffb4003c7947 */ /* 0x000fea000383ffff */
.L_x_5768:
[----:B----4-:R4:W0:Y:S02]  /*15ef0*/  SYNCS.PHASECHK.TRANS64.TRYWAIT P0, [R10+URZ+0x32460], R20 ;  /* 0x032460140a0075a7 */ /* 0x010824000800017f */
[----:B0-----:R-:W-:Y:S05]  /*15f00*/  @!P0 NANOSLEEP.SYNCS 0x989680 ;  /* 0x009896800000895d */ /* 0x001fea0003900000 */
[----:B------:R-:W0:Y:S02]  /*15f10*/  @!P0 SYNCS.PHASECHK.TRANS64 P0, [R10+URZ+0x32460], R20 ;  /* 0x032460140a0085a7 */ /* 0x000e24000800007f */
[----:B0-----:R-:W-:Y:S05]  /*15f20*/  @!P0 BRA `(.L_x_5768) ;  /* 0xfffffffc00f08947 */ /* 0x001fea000383ffff */
[----:B------:R-:W-:Y:S05]  /*15f30*/  BRA `(.L_x_5888) ;  /* 0xffffffb400887947 */ /* 0x000fea000383ffff */
.L_x_5769:
[----:B------:R-:W-:Y:S01]  /*15f40*/  BSSY B1, `(.L_x_5889) ;  /* 0x0000008000017945 */ /* 0x000fe20003800000 */
[----:B------:R-:W-:Y:S01]  /*15f50*/  IMAD.MOV.U32 R13, RZ, RZ, R25 ;  /* 0x000000ffff0d7224 */ /* 0x000fe200078e0019 */
[----:B------:R-:W-:Y:S01]  /*15f60*/  MOV R12, RZ ;  /* 0x000000ff000c7202 */ /* 0x000fe20000000f00 */
[----:B------:R-:W-:Y:S02]  /*15f70*/  IMAD.MOV.U32 R11, RZ, RZ, 0x181f ;  /* 0x0000181fff0b7424 */ /* 0x000fe400078e00ff */
[----:B------:R-:W-:-:S07]  /*15f80*/  IMAD.MOV.U32 R15, RZ, RZ, -0x1 ;  /* 0xffffffffff0f7424 */ /* 0x000fce00078e00ff */
[----:B---3--:R-:W-:Y:S05]  /*15f90*/  WARPSYNC.COLLECTIVE R15, `(.L_x_5890) ;  /* 0x000000000f087348 */ /* 0x008fea0003c00000 */
[----:B------:R0:W1:Y:S02]  /*15fa0*/  SHFL.IDX P6, R14, R13, R12, R11 ;  /* 0x0000000c0d0e7389 */ /* 0x00006400000c000b */
[----:B01-3--:R-:W-:Y:S01]  /*15fb0*/  ENDCOLLECTIVE ;  /* 0x000000000000791b */ /* 0x00bfe20003800000 */
.L_x_5890:
[----:B------:R-:W-:Y:S05]  /*15fc0*/  BSYNC B1 ;  /* 0x0000000000017941 */ /* 0x000fea0003800000 */
.L_x_5889:
        /* <DEDUP_REMOVED lines=9> */
.L_x_5891:
[----:B------:R-:W-:Y:S02]  /*16060*/  IMAD.MOV.U32 R13, RZ, RZ, R25 ;  /* 0x000000ffff0d7224 */ /* 0x000fe400078e0019 */
[----:B------:R-:W-:Y:S01]  /*16070*/  IMAD.MOV.U32 R12, RZ, RZ, 0x1 ;  /* 0x00000001ff0c7424 */ /* 0x000fe200078e00ff */
[----:B------:R-:W-:-:S13]  /*16080*/  IADD3 R2, P0, R14, R0, RZ ;  /* 0x000000000e027210 */ /* 0x000fda0007f1e0ff */
[----:B------:R-:W-:Y:S05]  /*16090*/  WARPSYNC.COLLECTIVE R15, `(.L_x_5892) ;  /* 0x000000000f087348 */ /* 0x000fea0003c00000 */
[----:B------:R0:W1:Y:S02]  /*160a0*/  SHFL.IDX P6, R14, R13, R12, R11 ;  /* 0x0000000c0d0e7389 */ /* 0x00006400000c000b */
[----:B01----:R-:W-:Y:S01]  /*160b0*/  ENDCOLLECTIVE ;  /* 0x000000000000791b */ /* 0x003fe20003800000 */
.L_x_5892:
        /* <DEDUP_REMOVED lines=13> */
.L_x_5893:
[----:B------:R-:W-:Y:S02]  /*16190*/  IMAD.MOV.U32 R13, RZ, RZ, R25 ;  /* 0x000000ffff0d7224 */ /* 0x000fe400078e0019 */
[----:B------:R-:W-:Y:S01]  /*161a0*/  IMAD.MOV.U32 R12, RZ, RZ, 0x2 ;  /* 0x00000002ff0c7424 */ /* 0x000fe200078e00ff */
[----:B------:R-:W-:-:S13]  /*161b0*/  IADD3 R2, P0, R14, R0, RZ ;  /* 0x000000000e027210 */ /* 0x000fda0007f1e0ff */
[----:B------:R-:W-:Y:S05]  /*161c0*/  WARPSYNC.COLLECTIVE R15, `(.L_x_5894) ;  /* 0x000000000f087348 */ /* 0x000fea0003c00000 */
[----:B------:R0:W1:Y:S02]  /*161d0*/  SHFL.IDX P6, R14, R13, R12, R11 ;  /* 0x0000000c0d0e7389 */ /* 0x00006400000c000b */
[----:B01----:R-:W-:Y:S01]  /*161e0*/  ENDCOLLECTIVE ;  /* 0x000000000000791b */ /* 0x003fe20003800000 */
.L_x_5894:
        /* <DEDUP_REMOVED lines=13> */
.L_x_5895:
[----:B------:R-:W-:Y:S02]  /*162c0*/  IMAD.MOV.U32 R13, RZ, RZ, R25 ;  /* 0x000000ffff0d7224 */ /* 0x000fe400078e0019 */
[----:B------:R-:W-:Y:S02]  /*162d0*/  IMAD.MOV.U32 R12, RZ, RZ, 0x3 ;  /* 0x00000003ff0c7424 */ /* 0x000fe400078e00ff */
[----:B------:R-:W-:-:S07]  /*162e0*/  IMAD.MOV.U32 R8, RZ, RZ, R14 ;  /* 0x000000ffff087224 */ /* 0x000fce00078e000e */
[----:B------:R-:W-:Y:S05]  /*162f0*/  WARPSYNC.COLLECTIVE R15, `(.L_x_5896) ;  /* 0x000000000f087348 */ /* 0x000fea0003c00000 */
[----:B------:R0:W1:Y:S02]  /*16300*/  SHFL.IDX P6, R14, R13, R12, R11 ;  /* 0x0000000c0d0e7389 */ /* 0x00006400000c000b */
[----:B01----:R-:W-:Y:S01]  /*16310*/  ENDCOLLECTIVE ;  /* 0x000000000000791b */ /* 0x003fe20003800000 */
.L_x_5896:
        /* <DEDUP_REMOVED lines=14> */
.L_x_5897:
[----:B------:R-:W-:Y:S01]  /*16400*/  MOV R13, R25 ;  /* 0x00000019000d7202 */ /* 0x000fe20000000f00 */
[----:B------:R-:W-:Y:S01]  /*16410*/  IMAD.MOV.U32 R12, RZ, RZ, 0x4 ;  /* 0x00000004ff0c7424 */ /* 0x000fe200078e00ff */
[----:B------:R-:W-:-:S13]  /*16420*/  IADD3 R2, P0, R14, R0, RZ ;  /* 0x000000000e027210 */ /* 0x000fda0007f1e0ff */
[----:B------:R-:W-:Y:S05]  /*16430*/  WARPSYNC.COLLECTIVE R15, `(.L_x_5898) ;  /* 0x000000000f087348 */ /* 0x000fea0003c00000 */
[----:B------:R0:W1:Y:S02]  /*16440*/  SHFL.IDX P6, R14, R13, R12, R11 ;  /* 0x0000000c0d0e7389 */ /* 0x00006400000c000b */
[----:B01----:R-:W-:Y:S01]  /*16450*/  ENDCOLLECTIVE ;  /* 0x000000000000791b */ /* 0x003fe20003800000 */
.L_x_5898:
        /* <DEDUP_REMOVED lines=13> */
.L_x_5899:
[----:B------:R-:W-:Y:S02]  /*16530*/  IMAD.MOV.U32 R13, RZ, RZ, R25 ;  /* 0x000000ffff0d7224 */ /* 0x000fe400078e0019 */
[----:B------:R-:W-:Y:S01]  /*16540*/  IMAD.MOV.U32 R12, RZ, RZ, 0x5 ;  /* 0x00000005ff0c7424 */ /* 0x000fe200078e00ff */
[----:B------:R-:W-:-:S13]  /*16550*/  IADD3 R2, P0, R14, R0, RZ ;  /* 0x000000000e027210 */ /* 0x000fda0007f1e0ff */
[----:B------:R-:W-:Y:S05]  /*16560*/  WARPSYNC.COLLECTIVE R15, `(.L_x_5900) ;  /* 0x000000000f087348 */ /* 0x000fea0003c00000 */
[----:B------:R0:W1:Y:S02]  /*16570*/  SHFL.IDX P6, R14, R13, R12, R11 ;  /* 0x0000000c0d0e7389 */ /* 0x00006400000c000b */
[----:B01----:R-:W-:Y:S01]  /*16580*/  ENDCOLLECTIVE ;  /* 0x000000000000791b */ /* 0x003fe20003800000 */
.L_x_5900:
        /* <DEDUP_REMOVED lines=13> */
.L_x_5901:
[----:B------:R-:W-:Y:S05]  /*16660*/  BRA `(.L_x_5902) ;  /* 0xffffffb000d07947 */ /* 0x000fea000383ffff */
.L_x_5777:
        /* <DEDUP_REMOVED lines=8> */
.L_x_5904:
[----:B------:R-:W-:Y:S05]  /*166f0*/  BSYNC B0 ;  /* 0x0000000000007941 */ /* 0x000fea0003800000 */
.L_x_5903:
[----:B------:R-:W-:Y:S01]  /*16700*/  IMAD.MOV.U32 R13, RZ, RZ, R16 ;  /* 0x000000ffff0d7224 */ /* 0x000fe200078e0010 */
[----:B------:R-:W-:Y:S01]  /*16710*/  MOV R0, R14 ;  /* 0x0000000e00007202 */ /* 0x000fe20000000f00 */
[----:B------:R-:W-:Y:S02]  /*16720*/  IMAD.MOV.U32 R12, RZ, RZ, 0x1 ;  /* 0x00000001ff0c7424 */ /* 0x000fe400078e00ff */
[----:B------:R-:W-:Y:S02]  /*16730*/  IMAD.MOV.U32 R11, RZ, RZ, 0x1f ;  /* 0x0000001fff0b7424 */ /* 0x000fe400078e00ff */
[----:B------:R-:W-:Y:S02]  /*16740*/  IMAD.MOV.U32 R15, RZ, RZ, -0x1 ;  /* 0xffffffffff0f7424 */ /* 0x000fe400078e00ff */
[----:B------:R-:W-:-:S07]  /*16750*/  IMAD.IADD R5, R19, 0x1, R8 ;  /* 0x0000000113057824 */ /* 0x000fce00078e0208 */
[----:B------:R-:W-:Y:S05]  /*16760*/  WARPSYNC.COLLECTIVE R15, `(.L_x_5905) ;  /* 0x000000000f087348 */ /* 0x000fea0003c00000 */
[----:B------:R0:W1:Y:S02]  /*16770*/  SHFL.IDX P6, R14, R13, R12, R11 ;  /* 0x0000000c0d0e7389 */ /* 0x00006400000c000b */
[----:B01----:R-:W-:Y:S01]  /*16780*/  ENDCOLLECTIVE ;  /* 0x000000000000791b */ /* 0x003fe20003800000 */
.L_x_5905:
        /* <DEDUP_REMOVED lines=18> */
.L_x_5906:
[----:B------:R-:W-:Y:S02]  /*168b0*/  MOV R12, 0x2 ;  /* 0x00000002000c7802 */ /* 0x000fe40000000f00 */
[----:B------:R-:W-:-:S05]  /*168c0*/  SEL R6, R14, RZ, P1 ;  /* 0x000000ff0e067207 */ /* 0x000fca0000800000 */
[----:B------:R-:W-:-:S04]  /*168d0*/  IMAD.IADD R6, R5, 0x1, R6 ;  /* 0x0000000105067824 */ /* 0x000fc800078e0206 */
[----:B------:R-:W-:-:S07]  /*168e0*/  IMAD.MOV.U32 R13, RZ, RZ, R6 ;  /* 0x000000ffff0d7224 */ /* 0x000fce00078e0006 */
[----:B------:R-:W-:Y:S05]  /*168f0*/  WARPSYNC.COLLECTIVE R15, `(.L_x_5907) ;  /* 0x000000000f087348 */ /* 0x000fea0003c00000 */
[----:B------:R0:W1:Y:S02]  /*16900*/  SHFL.UP P6, R14, R13, R12, R11 ;  /* 0x0400000c0d0e7389 */ /* 0x00006400000c000b */
[----:B01----:R-:W-:Y:S01]  /*16910*/  ENDCOLLECTIVE ;  /* 0x000000000000791b */ /* 0x003fe20003800000 */
.L_x_5907:
[----:B------:R-:W-:Y:S01]  /*16920*/  IMAD.MOV.U32 R12, RZ, RZ, 0x4 ;  /* 0x00000004ff0c7424 */ /* 0x000fe200078e00ff */
[----:B------:R-:W-:-:S05]  /*16930*/  SEL R7, R14, RZ, P2 ;  /* 0x000000ff0e077207 */ /* 0x000fca0001000000 */
[----:B------:R-:W-:-:S04]  /*16940*/  IMAD.IADD R7, R6, 0x1, R7 ;  /* 0x0000000106077824 */ /* 0x000fc800078e0207 */
[----:B------:R-:W-:-:S07]  /*16950*/  IMAD.MOV.U32 R13, RZ, RZ, R7 ;  /* 0x000000ffff0d7224 */ /* 0x000fce00078e0007 */
[----:B------:R-:W-:Y:S05]  /*16960*/  WARPSYNC.COLLECTIVE R15, `(.L_x_5908) ;  /* 0x000000000f087348 */ /* 0x000fea0003c00000 */
[----:B------:R0:W1:Y:S02]  /*16970*/  SHFL.UP P6, R14, R13, R12, R11 ;  /* 0x0400000c0d0e7389 */ /* 0x00006400000c000b */
[----:B01----:R-:W-:Y:S01]  /*16980*/  ENDCOLLECTIVE ;  /* 0x000000000000791b */ /* 0x003fe20003800000 */
.L_x_5908:
[----:B------:R-:W-:Y:S01]  /*16990*/  IMAD.MOV.U32 R12, RZ, RZ, 0x8 ;  /* 0x00000008ff0c7424 */ /* 0x000fe200078e00ff */
[----:B------:R-:W-:-:S05]  /*169a0*/  SEL R2, R14, RZ, P3 ;  /* 0x000000ff0e027207 */ /* 0x000fca0001800000 */
[----:B------:R-:W-:-:S04]  /*169b0*/  IMAD.IADD R2, R7, 0x1, R2 ;  /* 0x0000000107027824 */ /* 0x000fc800078e0202 */
[----:B------:R-:W-:-:S07]  /*169c0*/  IMAD.MOV.U32 R13, RZ, RZ, R2 ;  /* 0x000000ffff0d7224 */ /* 0x000fce00078e0002 */
[----:B------:R-:W-:Y:S05]  /*169d0*/  WARPSYNC.COLLECTIVE R15, `(.L_x_5909) ;  /* 0x000000000f087348 */ /* 0x000fea0003c00000 */
[----:B------:R0:W1:Y:S02]  /*169e0*/  SHFL.UP P6, R14, R13, R12, R11 ;  /* 0x0400000c0d0e7389 */ /* 0x00006400000c000b */
[----:B01----:R-:W-:Y:S01]  /*169f0*/  ENDCOLLECTIVE ;  /* 0x000000000000791b */ /* 0x003fe20003800000 */
.L_x_5909:
[----:B------:R-:W-:Y:S01]  /*16a00*/  IMAD.MOV.U32 R12, RZ, RZ, 0x10 ;  /* 0x00000010ff0c7424 */ /* 0x000fe200078e00ff */
[----:B------:R-:W-:-:S05]  /*16a10*/  SEL R3, R14, RZ, P4 ;  /* 0x000000ff0e037207 */ /* 0x000fca0002000000 */
[----:B------:R-:W-:-:S04]  /*16a20*/  IMAD.IADD R3, R2, 0x1, R3 ;  /* 0x0000000102037824 */ /* 0x000fc800078e0203 */
[----:B------:R-:W-:-:S07]  /*16a30*/  IMAD.MOV.U32 R13, RZ, RZ, R3 ;  /* 0x000000ffff0d7224 */ /* 0x000fce00078e0003 */
[----:B------:R-:W-:Y:S05]  /*16a40*/  WARPSYNC.COLLECTIVE R15, `(.L_x_5910) ;  /* 0x000000000f087348 */ /* 0x000fea0003c00000 */
[----:B------:R0:W1:Y:S02]  /*16a50*/  SHFL.UP P6, R14, R13, R12, R11 ;  /* 0x0400000c0d0e7389 */ /* 0x00006400000c000b */
[----:B01----:R-:W-:Y:S01]  /*16a60*/  ENDCOLLECTIVE ;  /* 0x000000000000791b */ /* 0x003fe20003800000 */
.L_x_5910:
        /* <DEDUP_REMOVED lines=8> */
.L_x_5911:
[----:B------:R-:W-:Y:S05]  /*16af0*/  BRA `(.L_x_5912) ;  /* 0xffffffb400287947 */ /* 0x000fea000383ffff */
.L_x_5782:
[----:B------:R-:W-:Y:S01]  /*16b00*/  BSSY B0, `(.L_x_5913) ;  /* 0x0000008000007945 */ /* 0x000fe20003800000 */
[----:B-----5:R-:W-:Y:S02]  /*16b10*/  IMAD.MOV.U32 R13, RZ, RZ, R5 ;  /* 0x000000ffff0d7224 */ /* 0x020fe400078e0005 */
[----:B------:R-:W-:Y:S02]  /*16b20*/  IMAD.MOV.U32 R12, RZ, RZ, 0x1 ;  /* 0x00000001ff0c7424 */ /* 0x000fe400078e00ff */
[----:B------:R-:W-:Y:S02]  /*16b30*/  IMAD.MOV.U32 R11, RZ, RZ, RZ ;  /* 0x000000ffff0b7224 */ /* 0x000fe400078e00ff */
[----:B------:R-:W-:-:S07]  /*16b40*/  IMAD.MOV.U32 R15, RZ, RZ, -0x1 ;  /* 0xffffffffff0f7424 */ /* 0x000fce00078e00ff */
[----:B01234-:R-:W-:Y:S05]  /*16b50*/  WARPSYNC.COLLECTIVE R15, `(.L_x_5914) ;  /* 0x000000000f087348 */ /* 0x01ffea0003c00000 */
[----:B------:R0:W0:Y:S02]  /*16b60*/  SHFL.UP P6, R14, R13, R12, R11 ;  /* 0x0400000c0d0e7389 */ /* 0x00002400000c000b */
[----:B01234-:R-:W-:Y:S01]  /*16b70*/  ENDCOLLECTIVE ;  /* 0x000000000000791b */ /* 0x01ffe20003800000 */
.L_x_5914:
[----:B------:R-:W-:Y:S05]  /*16b80*/  BSYNC B0 ;  /* 0x0000000000007941 */ /* 0x000fea0003800000 */
.L_x_5913:
        /* <DEDUP_REMOVED lines=8> */
.L_x_5915:
[----:B------:R-:W-:Y:S01]  /*16c10*/  IMAD.MOV.U32 R12, RZ, RZ, 0x4 ;  /* 0x00000004ff0c7424 */ /* 0x000fe200078e00ff */
[----:B------:R-:W-:-:S05]  /*16c20*/  SEL R2, R14, RZ, P2 ;  /* 0x000000ff0e027207 */ /* 0x000fca0001000000 */
[----:B------:R-:W-:-:S04]  /*16c30*/  IMAD.IADD R2, R13, 0x1, R2 ;  /* 0x000000010d027824 */ /* 0x000fc800078e0202 */
[----:B------:R-:W-:-:S07]  /*16c40*/  IMAD.MOV.U32 R13, RZ, RZ, R2 ;  /* 0x000000ffff0d7224 */ /* 0x000fce00078e0002 */
[----:B------:R-:W-:Y:S05]  /*16c50*/  WARPSYNC.COLLECTIVE R15, `(.L_x_5916) ;  /* 0x000000000f087348 */ /* 0x000fea0003c00000 */
[----:B------:R0:W1:Y:S02]  /*16c60*/  SHFL.UP P6, R14, R13, R12, R11 ;  /* 0x0400000c0d0e7389 */ /* 0x00006400000c000b */
[----:B01----:R-:W-:Y:S01]  /*16c70*/  ENDCOLLECTIVE ;  /* 0x000000000000791b */ /* 0x003fe20003800000 */
.L_x_5916:
[----:B------:R-:W-:Y:S01]  /*16c80*/  IMAD.MOV.U32 R12, RZ, RZ, 0x8 ;  /* 0x00000008ff0c7424 */ /* 0x000fe200078e00ff */
[----:B------:R-:W-:-:S05]  /*16c90*/  SEL R3, R14, RZ, P3 ;  /* 0x000000ff0e037207 */ /* 0x000fca0001800000 */
[----:B------:R-:W-:-:S05]  /*16ca0*/  IMAD.IADD R3, R2, 0x1, R3 ;  /* 0x0000000102037824 */ /* 0x000fca00078e0203 */
[----:B------:R-:W-:-:S07]  /*16cb0*/  MOV R13, R3 ;  /* 0x00000003000d7202 */ /* 0x000fce0000000f00 */
[----:B------:R-:W-:Y:S05]  /*16cc0*/  WARPSYNC.COLLECTIVE R15, `(.L_x_5917) ;  /* 0x000000000f087348 */ /* 0x000fea0003c00000 */
[----:B------:R0:W1:Y:S02]  /*16cd0*/  SHFL.UP P6, R14, R13, R12, R11 ;  /* 0x0400000c0d0e7389 */ /* 0x00006400000c000b */
[----:B01----:R-:W-:Y:S01]  /*16ce0*/  ENDCOLLECTIVE ;  /* 0x000000000000791b */ /* 0x003fe20003800000 */
.L_x_5917:
[----:B------:R-:W-:Y:S01]  /*16cf0*/  IMAD.MOV.U32 R12, RZ, RZ, 0x10 ;  /* 0x00000010ff0c7424 */ /* 0x000fe200078e00ff */
[----:B------:R-:W-:-:S05]  /*16d00*/  SEL R4, R14, RZ, P4 ;  /* 0x000000ff0e047207 */ /* 0x000fca0002000000 */
[----:B------:R-:W-:-:S04]  /*16d10*/  IMAD.IADD R4, R3, 0x1, R4 ;  /* 0x0000000103047824 */ /* 0x000fc800078e0204 */
[----:B------:R-:W-:-:S07]  /*16d20*/  IMAD.MOV.U32 R13, RZ, RZ, R4 ;  /* 0x000000ffff0d7224 */ /* 0x000fce00078e0004 */
[----:B------:R-:W-:Y:S05]  /*16d30*/  WARPSYNC.COLLECTIVE R15, `(.L_x_5918) ;  /* 0x000000000f087348 */ /* 0x000fea0003c00000 */
[----:B------:R0:W1:Y:S02]  /*16d40*/  SHFL.UP P6, R14, R13, R12, R11 ;  /* 0x0400000c0d0e7389 */ /* 0x00006400000c000b */
[----:B01----:R-:W-:Y:S01]  /*16d50*/  ENDCOLLECTIVE ;  /* 0x000000000000791b */ /* 0x003fe20003800000 */
.L_x_5918:
        /* <DEDUP_REMOVED lines=8> */
.L_x_5919:
[----:B------:R-:W-:Y:S05]  /*16de0*/  BRA `(.L_x_5920) ;  /* 0xffffffb400087947 */ /* 0x000fea000383ffff */
.L_x_5784:
[----:B------:R-:W-:Y:S01]  /*16df0*/  BSSY B0, `(.L_x_5921) ;  /* 0x0000006000007945 */ /* 0x000fe20003800000 */
[----:B------:R-:W-:Y:S01]  /*16e00*/  PLOP3.LUT P6, PT, P6, PT, PT, 0x8, 0x0 ;  /* 0x000000000000781c */ /* 0x000fe200037ce170 */
[----:B------:R-:W-:-:S12]  /*16e10*/  IMAD.MOV.U32 R15, RZ, RZ, -0x1 ;  /* 0xffffffffff0f7424 */ /* 0x000fd800078e00ff */
[----:B0123--:R-:W-:Y:S05]  /*16e20*/  WARPSYNC.COLLECTIVE R15, `(.L_x_5922) ;  /* 0x000000000f087348 */ /* 0x00ffea0003c00000 */
[----:B------:R-:W-:Y:S01]  /*16e30*/  VOTE.ANY R14, PT, P6 ;  /* 0x00000000000e7806 */ /* 0x000fe200030e0100 */
[----:B0123--:R-:W-:Y:S06]  /*16e40*/  ENDCOLLECTIVE ;  /* 0x000000000000791b */ /* 0x00ffec0003800000 */
.L_x_5922:
[----:B------:R-:W-:Y:S05]  /*16e50*/  BSYNC B0 ;  /* 0x0000000000007941 */ /* 0x000fea0003800000 */
.L_x_5921:
[----:B------:R-:W-:Y:S01]  /*16e60*/  IMAD.MOV.U32 R2, RZ, RZ, R14 ;  /* 0x000000ffff027224 */ /* 0x000fe200078e000e */
[----:B------:R-:W-:Y:S01]  /*16e70*/  MOV R11, 0x1f ;  /* 0x0000001f000b7802 */ /* 0x000fe20000000f00 */
[----:B------:R-:W-:Y:S02]  /*16e80*/  IMAD.MOV.U32 R13, RZ, RZ, R5 ;  /* 0x000000ffff0d7224 */ /* 0x000fe400078e0005 */
[----:B------:R-:W0:Y:S01]  /*16e90*/  POPC R4, R2 ;  /* 0x0000000200047309 */ /* 0x000e220000000000 */
[----:B------:R-:W-:Y:S02]  /*16ea0*/  IMAD.MOV.U32 R15, RZ, RZ, -0x1 ;  /* 0xffffffffff0f7424 */ /* 0x000fe400078e00ff */
[----:B0-----:R-:W-:-:S07]  /*16eb0*/  IMAD.MOV.U32 R12, RZ, RZ, R4 ;  /* 0x000000ffff0c7224 */ /* 0x001fce00078e0004 */
[----:B------:R-:W-:Y:S05]  /*16ec0*/  WARPSYNC.COLLECTIVE R15, `(.L_x_5923) ;  /* 0x000000000f087348 */ /* 0x000fea0003c00000 */
[----:B------:R0:W1:Y:S02]  /*16ed0*/  SHFL.IDX P6, R14, R13, R12, R11 ;  /* 0x0000000c0d0e7389 */ /* 0x00006400000c000b */
[----:B01----:R-:W-:Y:S01]  /*16ee0*/  ENDCOLLECTIVE ;  /* 0x000000000000791b */ /* 0x003fe20003800000 */
.L_x_5923:
[----:B------:R-:W-:Y:S01]  /*16ef0*/  IMAD.MOV.U32 R5, RZ, RZ, R14 ;  /* 0x000000ffff057224 */ /* 0x000fe200078e000e */
[----:B------:R-:W-:Y:S06]  /*16f00*/  BRA `(.L_x_5924) ;  /* 0xffffffb000f87947 */ /* 0x000fec000383ffff */
.L_x_5786:
[----:B------:R-:W-:Y:S01]  /*16f10*/  BSSY B0, `(.L_x_5925) ;  /* 0x0000007000007945 */ /* 0x000fe20003800000 */
[----:B------:R-:W-:Y:S02]  /*16f20*/  IMAD.MOV.U32 R13, RZ, RZ, R6 ;  /* 0x000000ffff0d7224 */ /* 0x000fe400078e0006 */
[----:B------:R-:W-:Y:S02]  /*16f30*/  IMAD.MOV.U32 R11, RZ, RZ, 0x1f ;  /* 0x0000001fff0b7424 */ /* 0x000fe400078e00ff */
[----:B------:R-:W-:-:S07]  /*16f40*/  IMAD.MOV.U32 R15, RZ, RZ, -0x1 ;  /* 0xffffffffff0f7424 */ /* 0x000fce00078e00ff */
[----:B01234-:R-:W-:Y:S05]  /*16f50*/  WARPSYNC.COLLECTIVE R15, `(.L_x_5926) ;  /* 0x000000000f087348 */ /* 0x01ffea0003c00000 */
[----:B------:R0:W0:Y:S02]  /*16f60*/  SHFL.IDX P6, R14, R13, R12, R11 ;  /* 0x0000000c0d0e7389 */ /* 0x00002400000c000b */
[----:B01234-:R-:W-:Y:S01]  /*16f70*/  ENDCOLLECTIVE ;  /* 0x000000000000791b */ /* 0x01ffe20003800000 */
.L_x_5926:
[----:B------:R-:W-:Y:S05]  /*16f80*/  BSYNC B0 ;  /* 0x0000000000007941 */ /* 0x000fea0003800000 */
.L_x_5925:
[----:B------:R-:W-:Y:S05]  /*16f90*/  BRA `(.L_x_5785) ;  /* 0xffffffb000f07947 */ /* 0x000fea000383ffff */
.L_x_5790:
[----:B0-----:R0:W4:Y:S02]  /*16fa0*/  SYNCS.PHASECHK.TRANS64.TRYWAIT P0, [R5+URZ+0x32420], R0 ;  /* 0x03242000050075a7 */ /* 0x001124000800017f */
[----:B----4-:R-:W-:Y:S05]  /*16fb0*/  @!P0 NANOSLEEP.SYNCS 0x989680 ;  /* 0x009896800000895d */ /* 0x010fea0003900000 */
[----:B------:R-:W4:Y:S02]  /*16fc0*/  @!P0 SYNCS.PHASECHK.TRANS64 P0, [R5+URZ+0x32420], R0 ;  /* 0x03242000050085a7 */ /* 0x000f24000800007f */
[----:B----4-:R-:W-:Y:S05]  /*16fd0*/  @!P0 BRA `(.L_x_5790) ;  /* 0xfffffffc00f08947 */ /* 0x010fea000383ffff */
[----:B------:R-:W-:Y:S05]  /*16fe0*/  BRA `(.L_x_5927) ;  /* 0xffffffb800687947 */ /* 0x000fea000383ffff */
.L_x_5791:
        /* <DEDUP_REMOVED lines=11> */
.L_x_5929:
[----:B------:R-:W-:Y:S05]  /*170a0*/  BSYNC B0 ;  /* 0x0000000000007941 */ /* 0x000fea0003800000 */
.L_x_5928:
[----:B------:R-:W-:Y:S05]  /*170b0*/  BRA `(.L_x_5930) ;  /* 0xffffffb800507947 */ /* 0x000fea000383ffff */
.L_x_5794:
[----:B------:R-:W-:Y:S01]  /*170c0*/  BSSY B1, `(.L_x_5931) ;  /* 0x0000006000017945 */ /* 0x000fe20003800000 */
[----:B------:R-:W-:-:S07]  /*170d0*/  IMAD.MOV.U32 R15, RZ, RZ, -0x1 ;  /* 0xffffffffff0f7424 */ /* 0x000fce00078e00ff */
[----:B0123--:R-:W-:Y:S05]  /*170e0*/  WARPSYNC.COLLECTIVE R15, `(.L_x_5932) ;  /* 0x000000000f0c7348 */ /* 0x00ffea0003c00000 */
[----:B------:R-:W-:Y:S02]  /*170f0*/  ELECT P6, UR62, PT ;  /* 0x00000000003e782f */ /* 0x000fe400038c0000 */
[----:B------:R-:W-:Y:S01]  /*17100*/  MOV R14, UR62 ;  /* 0x0000003e000e7c02 */ /* 0x000fe20008000f00 */
[----:B0123--:R-:W-:Y:S10]  /*17110*/  ENDCOLLECTIVE ;  /* 0x000000000000791b */ /* 0x00fff40003800000 */
.L_x_5932:
[----:B------:R-:W-:Y:S05]  /*17120*/  BSYNC B1 ;  /* 0x0000000000017941 */ /* 0x000fea0003800000 */
.L_x_5931:
[----:B------:R-:W-:Y:S05]  /*17130*/  BRA `(.L_x_5933) ;  /* 0xffffffb800487947 */ /* 0x000fea000383ffff */
.L_x_5796:
[----:B0-----:R0:W4:Y:S02]  /*17140*/  SYNCS.PHASECHK.TRANS64.TRYWAIT P1, [R3+URZ+0x32440], R2 ;  /* 0x03244002030075a7 */ /* 0x001124000802017f */
[----:B----4-:R-:W-:Y:S05]  /*17150*/  @!P1 NANOSLEEP.SYNCS 0x989680 ;  /* 0x009896800000995d */ /* 0x010fea0003900000 */
[----:B------:R-:W4:Y:S02]  /*17160*/  @!P1 SYNCS.PHASECHK.TRANS64 P1, [R3+URZ+0x32440], R2 ;  /* 0x03244002030095a7 */ /* 0x000f24000802007f */
[----:B----4-:R-:W-:Y:S05]  /*17170*/  @!P1 BRA `(.L_x_5796) ;  /* 0xfffffffc00f09947 */ /* 0x010fea000383ffff */
[----:B------:R-:W-:Y:S05]  /*17180*/  BRA `(.L_x_5934) ;  /* 0xffffffb800707947 */ /* 0x000fea000383ffff */
.L_x_5798:
[----:B----4-:R4:W0:Y:S02]  /*17190*/  SYNCS.PHASECHK.TRANS64.TRYWAIT P1, [R5+URZ+0x32440], R0 ;  /* 0x03244000050075a7 */ /* 0x010824000802017f */
[----:B0-----:R-:W-:Y:S05]  /*171a0*/  @!P1 NANOSLEEP.SYNCS 0x989680 ;  /* 0x009896800000995d */ /* 0x001fea0003900000 */
[----:B------:R-:W0:Y:S02]  /*171b0*/  @!P1 SYNCS.PHASECHK.TRANS64 P1, [R5+URZ+0x32440], R0 ;  /* 0x03244000050095a7 */ /* 0x000e24000802007f */
[----:B0-----:R-:W-:Y:S05]  /*171c0*/  @!P1 BRA `(.L_x_5798) ;  /* 0xfffffffc00f09947 */ /* 0x001fea000383ffff */
[----:B------:R-:W-:Y:S05]  /*171d0*/  BRA `(.L_x_5935) ;  /* 0xffffffb8007c7947 */ /* 0x000fea000383ffff */
.L_x_5800:
[----:B------:R0:W0:Y:S02]  /*171e0*/  SYNCS.PHASECHK.TRANS64.TRYWAIT P1, [R3+URZ+0x32460], R2 ;  /* 0x03246002030075a7 */ /* 0x000024000802017f */
[----:B0-----:R-:W-:Y:S05]  /*171f0*/  @!P1 NANOSLEEP.SYNCS 0x989680 ;  /* 0x009896800000995d */ /* 0x001fea0003900000 */
[----:B------:R-:W0:Y:S02]  /*17200*/  @!P1 SYNCS.PHASECHK.TRANS64 P1, [R3+URZ+0x32460], R2 ;  /* 0x03246002030095a7 */ /* 0x000e24000802007f */
[----:B0-----:R-:W-:Y:S05]  /*17210*/  @!P1 BRA `(.L_x_5800) ;  /* 0xfffffffc00f09947 */ /* 0x001fea000383ffff */
[----:B------:R-:W-:Y:S05]  /*17220*/  BRA `(.L_x_5936) ;  /* 0xffffffb800787947 */ /* 0x000fea000383ffff */
.L_x_5937:
        /* <DEDUP_REMOVED lines=13> */
.L_x_6467:


//--------------------- .text._ZN7cutlass13device_kernelIN5flash11enable_sm90INS1_16FlashAttnFwdSm90INS1_25CollectiveMainloopFwdSm90ILi2EN4cute5tupleIJNS5_1CILi1EEES8_S8_EEENS6_IJNS7_ILi128EEENS7_ILi96EEENS7_ILi64EEEEEELi256ENS_10bfloat16_tEfNS_4arch4Sm90ELb1ELb0ELb0ELb1ELb1ELb1ELb1ELb1ELb0ELb1ELb0ELb0EEENS1_21CollectiveEpilogueFwdINS6_IJSA_NS7_ILi256EEESB_EEES9_SE_SG_Li256ELb1ELb1ELb0ELb0EEENS1_36VarlenDynamicPersistentTileSchedulerILi128ELi96ELi256ELi128ELb0ELb1ELb1ELb1ELb1ELb1EEEEEEEEEvNT_6ParamsE --------------------------
	.section	.text._ZN7cutlass13device_kernelIN5flash11enable_sm90INS1_16FlashAttnFwdSm90INS1_25CollectiveMainloopFwdSm90ILi2EN4cute5tupleIJNS5_1CILi1EEES8_S8_EEENS6_IJNS7_ILi128EEENS7_ILi96EEENS7_ILi64EEEEEELi256ENS_10bfloat16_tEfNS_4arch4Sm90ELb1ELb0ELb0ELb1ELb1ELb1ELb1ELb1ELb0ELb1ELb0ELb0EEENS1_21CollectiveEpilogueFwdINS6_IJSA_NS7_ILi256EEESB_EEES9_SE_SG_Li256ELb1ELb1ELb0ELb0EEENS1_36VarlenDynamicPersistentTileSchedulerILi128ELi96ELi256ELi128ELb0ELb1ELb1ELb1ELb1ELb1EEEEEEEEEvNT_6ParamsE,"ax",@progbits
	.align	128
.text._ZN7cutlass13device_kernelIN5flash11enable_sm90INS1_16FlashAttnFwdSm90INS1_25CollectiveMainloopFwdSm90ILi2EN4cute5tupleIJNS5_1CILi1EEES8_S8_EEENS6_IJNS7_ILi128EEENS7_ILi96EEENS7_ILi64EEEEEELi256ENS_10bfloat16_tEfNS_4arch4Sm90ELb1ELb0ELb0ELb1ELb1ELb1ELb1ELb1ELb0ELb1ELb0ELb0EEENS1_21CollectiveEpilogueFwdINS6_IJSA_NS7_ILi256EEESB_EEES9_SE_SG_Li256ELb1ELb1ELb0ELb0EEENS1_36VarlenDynamicPersistentTileSchedulerILi128ELi96ELi256ELi128ELb0ELb1ELb1ELb1ELb1ELb1EEEEEEEEEvNT_6ParamsE:
        .type           _ZN7cutlass13device_kernelIN5flash11enable_sm90INS1_16FlashAttnFwdSm90INS1_25CollectiveMainloopFwdSm90ILi2EN4cute5tupleIJNS5_1CILi1EEES8_S8_EEENS6_IJNS7_ILi128EEENS7_ILi96EEENS7_ILi64EEEEEELi256ENS_10bfloat16_tEfNS_4arch4Sm90ELb1ELb0ELb0ELb1ELb1ELb1ELb1ELb1ELb0ELb1ELb0ELb0EEENS1_21CollectiveEpilogueFwdINS6_IJSA_NS7_ILi256EEESB_EEES9_SE_SG_Li256ELb1ELb1ELb0ELb0EEENS1_36VarlenDynamicPersistentTileSchedulerILi128ELi96ELi256ELi128ELb0ELb1ELb1ELb1ELb1ELb1EEEEEEEEEvNT_6ParamsE,@function
        .size           _ZN7cutlass13device_kernelIN5flash11enable_sm90INS1_16FlashAttnFwdSm90INS1_25CollectiveMainloopFwdSm90ILi2EN4cute5tupleIJNS5_1CILi1EEES8_S8_EEENS6_IJNS7_ILi128EEENS7_ILi96EEENS7_ILi64EEEEEELi256ENS_10bfloat16_tEfNS_4arch4Sm90ELb1ELb0ELb0ELb1ELb1ELb1ELb1ELb1ELb0ELb1ELb0ELb0EEENS1_21CollectiveEpilogueFwdINS6_IJSA_NS7_ILi256EEESB_EEES9_SE_SG_Li256ELb1ELb1ELb0ELb0EEENS1_36VarlenDynamicPersistentTileSchedulerILi128ELi96ELi256ELi128ELb0ELb1ELb1ELb1ELb1ELb1EEEEEEEEEvNT_6ParamsE,(.L_x_6468 - _ZN7cutlass13device_kernelIN5flash11enable_sm90INS1_16FlashAttnFwdSm90INS1_25CollectiveMainloopFwdSm90ILi2EN4cute5tupleIJNS5_1CILi1EEES8_S8_EEENS6_IJNS7_ILi128EEENS7_ILi96EEENS7_ILi64EEEEEELi256ENS_10bfloat16_tEfNS_4arch4Sm90ELb1ELb0ELb0ELb1ELb1ELb1ELb1ELb1ELb0ELb1ELb0ELb0EEENS1_21CollectiveEpilogueFwdINS6_IJSA_NS7_ILi256EEESB_EEES9_SE_SG_Li256ELb1ELb1ELb0ELb0EEENS1_36VarlenDynamicPersistentTileSchedulerILi128ELi96ELi256ELi128ELb0ELb1ELb1ELb1ELb1ELb1EEEEEEEEEvNT_6ParamsE)
        .other          _ZN7cutlass13device_kernelIN5flash11enable_sm90INS1_16FlashAttnFwdSm90INS1_25CollectiveMainloopFwdSm90ILi2EN4cute5tupleIJNS5_1CILi1EEES8_S8_EEENS6_IJNS7_ILi128EEENS7_ILi96EEENS7_ILi64EEEEEELi256ENS_10bfloat16_tEfNS_4arch4Sm90ELb1ELb0ELb0ELb1ELb1ELb1ELb1ELb1ELb0ELb1ELb0ELb0EEENS1_21CollectiveEpilogueFwdINS6_IJSA_NS7_ILi256EEESB_EEES9_SE_SG_Li256ELb1ELb1ELb0ELb0EEENS1_36VarlenDynamicPersistentTileSchedulerILi128ELi96ELi256ELi128ELb0ELb1ELb1ELb1ELb1ELb1EEEEEEEEEvNT_6ParamsE,@"STO_CUDA_ENTRY STV_DEFAULT"
_ZN7cutlass13device_kernelIN5flash11enable_sm90INS1_16FlashAttnFwdSm90INS1_25CollectiveMainloopFwdSm90ILi2EN4cute5tupleIJNS5_1CILi1EEES8_S8_EEENS6_IJNS7_ILi128EEENS7_ILi96EEENS7_ILi64EEEEEELi256ENS_10bfloat16_tEfNS_4arch4Sm90ELb1ELb0ELb0ELb1ELb1ELb1ELb1ELb1ELb0ELb1ELb0ELb0EEENS1_21CollectiveEpilogueFwdINS6_IJSA_NS7_ILi256EEESB_EEES9_SE_SG_Li256ELb1ELb1ELb0ELb0EEENS1_36VarlenDynamicPersistentTileSchedulerILi128ELi96ELi256ELi128ELb0ELb1ELb1ELb1ELb1ELb1EEEEEEEEEvNT_6ParamsE:
        /* <DEDUP_REMOVED lines=18> */
.L_x_5939:
[----:B------:R-:W-:Y:S05]  /*0120*/  BSYNC B0 ;  /* 0x0000000000007941 */ /* 0x000fea0003800000 */
.L_x_5938:
        /* <DEDUP_REMOVED lines=43> */
.L_x_5940:
        /* <DEDUP_REMOVED lines=22> */
.L_x_5941:
        /* <DEDUP_REMOVED lines=18> */
.L_x_5942:
        /* <DEDUP_REMOVED lines=22> */
.L_x_5943:
        /* <DEDUP_REMOVED lines=22> */
.L_x_5944:
[----:B------:R-:W-:Y:S01]  /*0920*/  PLOP3.LUT P0, PT, PT, PT, UP0, 0x80, 0x0 ;  /* 0x000000000000781c */ /* 0x000fe20003f0f008 */
[----:B------:R-:W-:Y:S01]  /*0930*/  UMOV UR36, 0x1 ;  /* 0x0000000100247882 */ /* 0x000fe20000000000 */
[----:B------:R-:W-:Y:S01]  /*0940*/  NOP ;  /* 0x0000000000007918 */ /* 0x000fe20000000000 */
[----:B------:R-:W-:Y:S01]  /*0950*/  USEL UR36, UR36, 0x2, !UP0 ;  /* 0x0000000224247887 */ /* 0x000fe2000c000000 */
[----:B------:R-:W-:Y:S01]  /*0960*/  BSSY B9, `(.L_x_5945) ;  /* 0x0001c96000097945 */ /* 0x000fe20003800000 */
[----:B------:R-:W-:Y:S01]  /*0970*/  ULDC.64 UR42, c[0x0][0x208] ;  /* 0x00008200002a7ab9 */ /* 0x000fe20000000a00 */
[----:B0123--:R-:W-:Y:S07]  /*0980*/  BAR.SYNC.DEFER_BLOCKING 0x0 ;  /* 0x0000000000007b1d */ /* 0x00ffee0000010000 */
[----:B------:R-:W-:Y:S05]  /*0990*/  @!P0 BRA `(.L_x_5946) ;  /* 0x0000015000388947 */ /* 0x000fea0003800000 */
.L_x_5947:
        /* <DEDUP_REMOVED lines=21> */
[----:B------:R-:W-:Y:S01]  /*0af0*/  CS2R R18, SRZ ;  /* 0x0000000000127805 */ /* 0x000fe2000001ff00 */
[----:B------:R-:W-:Y:S01]  /*0b00*/  IMAD.MOV.U32 R211, RZ, RZ, RZ ;  /* 0x000000ffffd37224 */ /* 0x000fe200078e00ff */
[----:B------:R-:W-:Y:S01]  /*0b10*/  ULOP3.LUT UR44, UR36, 0x1, URZ, 0xfc, !UPT ;  /* 0x00000001242c7892 */ /* 0x000fe2000f8efc3f */
[----:B------:R-:W-:Y:S01]  /*0b20*/  IMAD.MOV.U32 R207, RZ, RZ, RZ ;  /* 0x000000ffffcf7224 */ /* 0x000fe200078e00ff */
[----:B------:R-:W-:-:S04]  /*0b30*/  SHF.R.S32.HI R0, RZ, 0x1f, R14 ;  /* 0x0000001fff007819 */ /* 0x000fc8000001140e */
[----:B------:R-:W-:-:S04]  /*0b40*/  LEA.HI R2, R0, R14, RZ, 0x7 ;  /* 0x0000000e00027211 */ /* 0x000fc800078f38ff */
[----:B------:R-:W-:-:S05]  /*0b50*/  LOP3.LUT R3, R2, 0xffffff80, RZ, 0xc0, !PT ;  /* 0xffffff8002037812 */ /* 0x000fca00078ec0ff */
[----:B------:R-:W-:Y:S01]  /*0b60*/  IMAD.IADD R7, R14, 0x1, -R3 ;  /* 0x000000010e077824 */ /* 0x000fe200078e0a03 */
[----:B------:R-:W-:-:S04]  /*0b70*/  SHF.R.S32.HI R3, RZ, 0x7, R2 ;  /* 0x00000007ff037819 */ /* 0x000fc80000011402 */
[----:B------:R-:W-:-:S04]  /*0b80*/  SHF.R.S32.HI R6, RZ, 0x1f, R7 ;  /* 0x0000001fff067819 */ /* 0x000fc80000011407 */
[CC--:B------:R-:W-:Y:S02]  /*0b90*/  LEA.HI R9, R6.reuse, R7.reuse, RZ, 0x2 ;  /* 0x0000000706097211 */ /* 0x0c0fe400078f10ff */
[----:B------:R-:W-:Y:S02]  /*0ba0*/  LEA.HI R10, R6, R7, RZ, 0x5 ;  /* 0x00000007060a7211 */ /* 0x000fe400078f28ff */
[--C-:B------:R-:W-:Y:S02]  /*0bb0*/  SHF.R.S32.HI R5, RZ, 0x2, R9.reuse ;  /* 0x00000002ff057819 */ /* 0x100fe40000011409 */
[----:B------:R-:W-:Y:S02]  /*0bc0*/  SHF.R.S32.HI R4, RZ, 0x1f, R9 ;  /* 0x0000001fff047819 */ /* 0x000fe40000011409 */
[----:B------:R-:W-:Y:S02]  /*0bd0*/  LEA.HI R6, R0, R14, RZ, 0x2 ;  /* 0x0000000e00067211 */ /* 0x000fe400078f10ff */
[----:B------:R-:W-:-:S02]  /*0be0*/  LEA.HI R4, R4, R5, RZ, 0x3 ;  /* 0x0000000504047211 */ /* 0x000fc400078f18ff */
[----:B------:R-:W-:Y:S02]  /*0bf0*/  SHF.R.S32.HI R10, RZ, 0x5, R10 ;  /* 0x00000005ff0a7819 */ /* 0x000fe4000001140a */
[----:B------:R-:W-:Y:S02]  /*0c00*/  LOP3.LUT R8, R4, 0xfffffff8, RZ, 0xc0, !PT ;  /* 0xfffffff804087812 */ /* 0x000fe400078ec0ff */
[----:B------:R-:W-:Y:S02]  /*0c10*/  LEA.HI R4, R2, R3, RZ, 0x1 ;  /* 0x0000000302047211 */ /* 0x000fe400078f08ff */
[-C--:B------:R-:W-:Y:S01]  /*0c20*/  LEA.HI R2, R0, R14.reuse, RZ, 0x4 ;  /* 0x0000000e00027211 */ /* 0x080fe200078f20ff */
[----:B------:R-:W-:Y:S01]  /*0c30*/  IMAD.IADD R11, R5, 0x1, -R8 ;  /* 0x00000001050b7824 */ /* 0x000fe200078e0a08 */
[----:B------:R-:W-:Y:S02]  /*0c40*/  LOP3.LUT R8, R4, 0x3fffffe, RZ, 0xc0, !PT ;  /* 0x03fffffe04087812 */ /* 0x000fe400078ec0ff */
[----:B------:R-:W-:Y:S01]  /*0c50*/  LOP3.LUT R4, R6, 0xfffffffc, RZ, 0xc0, !PT ;  /* 0xfffffffc06047812 */ /* 0x000fe200078ec0ff */
[----:B------:R-:W-:Y:S01]  /*0c60*/  IMAD R11, R10, 0x10, R11 ;  /* 0x000000100a0b7824 */ /* 0x000fe200078e020b */
[----:B------:R-:W-:Y:S01]  /*0c70*/  SHF.R.S32.HI R5, RZ, 0x4, R2 ;  /* 0x00000004ff057819 */ /* 0x000fe20000011402 */
[----:B------:R-:W-:Y:S01]  /*0c80*/  IMAD.IADD R8, R3, 0x1, -R8 ;  /* 0x0000000103087824 */ /* 0x000fe200078e0a08 */
[----:B------:R-:W-:Y:S01]  /*0c90*/  LEA.HI R0, R0, R14, RZ, 0x5 ;  /* 0x0000000e00007211 */ /* 0x000fe200078f28ff */
[----:B------:R-:W-:Y:S01]  /*0ca0*/  IMAD.IADD R12, R14, 0x1, -R4 ;  /* 0x000000010e0c7824 */ /* 0x000fe200078e0a04 */
[----:B------:R-:W-:Y:S01]  /*0cb0*/  LEA.HI R3, R2, R5, RZ, 0x1 ;  /* 0x0000000502037211 */ /* 0x000fe200078f08ff */
[----:B------:R-:W-:Y:S01]  /*0cc0*/  IMAD R8, R8, 0x40, R11 ;  /* 0x0000004008087824 */ /* 0x000fe200078e020b */
[----:B------:R-:W-:Y:S01]  /*0cd0*/  LOP3.LUT R2, R2, 0x3fffff0, RZ, 0xc0, !PT ;  /* 0x03fffff002027812 */ /* 0x000fe200078ec0ff */
[C---:B------:R-:W-:Y:S01]  /*0ce0*/  IMAD.SHL.U32 R16, R12.reuse, 0x8, RZ ;  /* 0x000000080c107824 */ /* 0x040fe200078e00ff */
[----:B------:R-:W-:Y:S01]  /*0cf0*/  LOP3.LUT R4, R3, 0x1ffffffe, RZ, 0xc0, !PT ;  /* 0x1ffffffe03047812 */ /* 0x000fe200078ec0ff */
[C---:B------:R-:W-:Y:S01]  /*0d00*/  IMAD.SHL.U32 R204, R12.reuse, 0x4, RZ ;  /* 0x000000040ccc7824 */ /* 0x040fe200078e00ff */
[----:B------:R-:W-:Y:S01]  /*0d10*/  LEA.HI R3, R12, R12, RZ, 0x1 ;  /* 0x0000000c0c037211 */ /* 0x000fe200078f08ff */
[----:B------:R-:W-:Y:S01]  /*0d20*/  IMAD.IADD R2, R14, 0x1, -R2 ;  /* 0x000000010e027824 */ /* 0x000fe200078e0a02 */
[----:B------:R-:W-:Y:S01]  /*0d30*/  SHF.R.S32.HI R13, RZ, 0x5, R0 ;  /* 0x00000005ff0d7819 */ /* 0x000fe20000011400 */
[----:B------:R-:W-:Y:S01]  /*0d40*/  IMAD.IADD R4, R5, 0x1, -R4 ;  /* 0x0000000105047824 */ /* 0x000fe200078e0a04 */
[----:B------:R-:W-:Y:S01]  /*0d50*/  LOP3.LUT R3, R3, 0x1ffffffe, RZ, 0xc0, !PT ;  /* 0x1ffffffe03037812 */ /* 0x000fe200078ec0ff */
[----:B------:R-:W-:Y:S01]  /*0d60*/  VIADD R216, R16, 0x80 ;  /* 0x0000008010d87836 */ /* 0x000fe20000000000 */
[----:B------:R-:W-:Y:S01]  /*0d70*/  LOP3.LUT R0, R9, 0x7ffffffc, RZ, 0xc0, !PT ;  /* 0x7ffffffc09007812 */ /* 0x000fe200078ec0ff */
[----:B------:R-:W-:Y:S01]  /*0d80*/  IMAD R5, R13, 0x10, R2 ;  /* 0x000000100d057824 */ /* 0x000fe200078e0202 */
        /* <DEDUP_REMOVED lines=8> */
[----:B------:R0:W-:Y:S01]  /*0e10*/  STL [R1+0x8c], R2 ;  /* 0x00008c0201007387 */ /* 0x0001e20000100800 */
[----:B------:R-:W-:Y:S01]  /*0e20*/  VIADD R5, R206, 0x40 ;  /* 0x00000040ce057836 */ /* 0x000fe20000000000 */
[----:B------:R-:W-:Y:S01]  /*0e30*/  LEA.HI R3, R3, R206, RZ, 0x3 ;  /* 0x000000ce03037211 */ /* 0x000fe200078f18ff */
[C---:B------:R-:W-:Y:S01]  /*0e40*/  VIADD R213, R16.reuse, 0xa0 ;  /* 0x000000a010d57836 */ /* 0x040fe20000000000 */
[----:B------:R1:W-:Y:S01]  /*0e50*/  STL [R1+0x88], R0 ;  /* 0x0000880001007387 */ /* 0x0003e20000100800 */
[C---:B------:R-:W-:Y:S01]  /*0e60*/  VIADD R218, R16.reuse, 0xc0 ;  /* 0x000000c010da7836 */ /* 0x040fe20000000000 */
[----:B------:R-:W-:Y:S01]  /*0e70*/  LOP3.LUT R3, R3, 0xfffffff8, RZ, 0xc0, !PT ;  /* 0xfffffff803037812 */ /* 0x000fe200078ec0ff */
[----:B------:R-:W-:Y:S01]  /*0e80*/  VIADD R217, R16, 0xe0 ;  /* 0x000000e010d97836 */ /* 0x000fe20000000000 */
[----:B------:R-:W-:Y:S01]  /*0e90*/  STL [R1+0x98], RZ ;  /* 0x000098ff01007387 */ /* 0x000fe20000100800 */
[----:B------:R-:W-:Y:S01]  /*0ea0*/  IMAD.SHL.U32 R4, R4, 0x8, RZ ;  /* 0x0000000804047824 */ /* 0x000fe200078e00ff */
[----:B0-----:R-:W-:Y:S01]  /*0eb0*/  SHF.R.S32.HI R2, RZ, 0x1f, R5 ;  /* 0x0000001fff027819 */ /* 0x001fe20000011405 */
[----:B------:R-:W-:-:S02]  /*0ec0*/  IMAD.IADD R6, R206, 0x1, -R3 ;  /* 0x00000001ce067824 */ /* 0x000fc400078e0a03 */
[----:B------:R-:W-:Y:S01]  /*0ed0*/  VIADD R210, R16, 0x40 ;  /* 0x0000004010d27836 */ /* 0x000fe20000000000 */
[----:B------:R-:W-:Y:S01]  /*0ee0*/  LEA.HI R3, R2, R5, RZ, 0x3 ;  /* 0x0000000502037211 */ /* 0x000fe200078f18ff */
[----:B-1----:R-:W-:Y:S01]  /*0ef0*/  IMAD.SHL.U32 R0, R5, 0x40, RZ ;  /* 0x0000004005007824 */ /* 0x002fe200078e00ff */
[----:B------:R0:W-:Y:S01]  /*0f00*/  STL [R1+0x9c], R6 ;  /* 0x00009c0601007387 */ /* 0x0001e20000100800 */
[----:B------:R-:W-:Y:S02]  /*0f10*/  VIADD R2, R16, 0x20 ;  /* 0x0000002010027836 */ /* 0x000fe40000000000 */
[----:B------:R-:W-:Y:S01]  /*0f20*/  IMAD.SHL.U32 R3, R3, 0x40, RZ ;  /* 0x0000004003037824 */ /* 0x000fe200078e00ff */
[----:B------:R-:W-:Y:S01]  /*0f30*/  LOP3.LUT R0, R0, 0x1c0, RZ, 0xc0, !PT ;  /* 0x000001c000007812 */ /* 0x000fe200078ec0ff */
[----:B------:R-:W-:Y:S01]  /*0f40*/  VIADD R209, R16, 0x60 ;  /* 0x0000006010d17836 */ /* 0x000fe20000000000 */
[----:B------:R-:W-:Y:S01]  /*0f50*/  SHF.R.S32.HI R208, RZ, 0x1f, R2 ;  /* 0x0000001fffd07819 */ /* 0x000fe20000011402 */
[----:B------:R-:W-:Y:S01]  /*0f60*/  VIADD R212, R204, 0x10 ;  /* 0x00000010ccd47836 */ /* 0x000fe20000000000 */
[----:B------:R-:W-:-:S02]  /*0f70*/  LOP3.LUT R3, R3, 0xfffffe00, RZ, 0xc0, !PT ;  /* 0xfffffe0003037812 */ /* 0x000fc400078ec0ff */
[----:B------:R-:W-:Y:S02]  /*0f80*/  SHF.R.U32.HI R5, RZ, 0x3, R0 ;  /* 0x00000003ff057819 */ /* 0x000fe40000011600 */
[----:B------:R-:W-:Y:S01]  /*0f90*/  LOP3.LUT R0, R0, 0x38, R16, 0xf8, !PT ;  /* 0x0000003800007812 */ /* 0x000fe200078ef810 */
[----:B------:R1:W-:Y:S01]  /*0fa0*/  STL [R1+0x84], R3 ;  /* 0x0000840301007387 */ /* 0x0003e20000100800 */
[----:B0-----:R-:W-:-:S03]  /*0fb0*/  SHF.R.S32.HI R6, RZ, 0x1f, R213 ;  /* 0x0000001fff067819 */ /* 0x001fc600000114d5 */
[----:B------:R-:W-:Y:S04]  /*0fc0*/  STL [R1+0x7c], R7 ;  /* 0x00007c0701007387 */ /* 0x000fe80000100800 */
[----:B------:R-:W-:Y:S01]  /*0fd0*/  STL [R1+0x78], R6 ;  /* 0x0000780601007387 */ /* 0x000fe20000100800 */
[----:B-1----:R-:W-:Y:S02]  /*0fe0*/  LOP3.LUT R3, R3, R0, R5, 0xf6, !PT ;  /* 0x0000000003037212 */ /* 0x002fe400078ef605 */
[----:B------:R-:W-:Y:S02]  /*0ff0*/  SHF.R.S32.HI R0, RZ, 0x1f, R218 ;  /* 0x0000001fff007819 */ /* 0x000fe400000114da */
[----:B------:R-:W-:-:S03]  /*1000*/  SHF.R.S32.HI R5, RZ, 0x1f, R217 ;  /* 0x0000001fff057819 */ /* 0x000fc600000114d9 */
[----:B------:R0:W-:Y:S04]  /*1010*/  STL [R1+0x74], R0 ;  /* 0x0000740001007387 */ /* 0x0001e80000100800 */
[----:B------:R1:W-:Y:S01]  /*1020*/  STL [R1+0x70], R5 ;  /* 0x0000700501007387 */ /* 0x0003e20000100800 */
[----:B0-----:R-:W-:-:S05]  /*1030*/  IMAD R0, R3, 0x2, R22 ;  /* 0x0000000203007824 */ /* 0x001fca00078e0216 */
[----:B------:R1:W-:Y:S04]  /*1040*/  STL [R1+0xa0], R0 ;  /* 0x0000a00001007387 */ /* 0x0003e80000100800 */
[----:B------:R1:W-:Y:S02]  /*1050*/  STL [R1+0xa4], R4 ;  /* 0x0000a40401007387 */ /* 0x0003e40000100800 */
.L_x_6106:
[----:B01----:R-:W0:Y:S02]  /*1060*/  LDC.64 R4, c[0x0][0xd88] ;  /* 0x00036200ff047b82 */ /* 0x003e240000000a00 */
        /* <DEDUP_REMOVED lines=8> */
[----:B------:R-:W-:Y:S01]  /*10f0*/  ISETP.NE.U32.AND P0, PT, RZ, UR6, PT ;  /* 0x00000006ff007c0c */ /* 0x000fe2000bf05070 */
[----:B------:R-:W-:Y:S01]  /*1100*/  IMAD.MOV.U32 R33, RZ, RZ, RZ ;  /* 0x000000ffff217224 */ /* 0x000fe200078e00ff */
[----:B------:R-:W-:-:S02]  /*1110*/  ISETP.NE.AND.EX P1, PT, RZ, UR5, PT, P1 ;  /* 0x00000005ff007c0c */ /* 0x000fc4000bf25310 */
[----:B------:R-:W-:Y:S02]  /*1120*/  ISETP.NE.AND.EX P0, PT, RZ, UR7, PT, P0 ;  /* 0x00000007ff007c0c */ /* 0x000fe4000bf05300 */
[----:B--2---:R-:W-:Y:S01]  /*1130*/  SHF.R.S32.HI R0, RZ, 0x1f, R10 ;  /* 0x0000001fff007819 */ /* 0x004fe2000001140a */
[----:B------:R-:W-:-:S08]  /*1140*/  IMAD.SHL.U32 R34, R10, 0x4, RZ ;  /* 0x000000040a227824 */ /* 0x000fd000078e00ff */
[C---:B------:R-:W-:Y:S01]  /*1150*/  @P1 LEA R6, P2, R10.reuse, UR4, 0x2 ;  /* 0x000000040a061c11 */ /* 0x040fe2000f8410ff */
[----:B------:R0:W-:Y:S01]  /*1160*/  STL [R1+0x90], R10 ;  /* 0x0000900a01007387 */ /* 0x0001e20000100800 */
[C-C-:B------:R-:W-:Y:S02]  /*1170*/  SHF.L.U64.HI R35, R10.reuse, 0x2, R0.reuse ;  /* 0x000000020a237819 */ /* 0x140fe40000010200 */
[----:B------:R-:W-:Y:S02]  /*1180*/  @P1 LEA.HI.X R7, R10, UR5, R0, 0x2, P2 ;  /* 0x000000050a071c11 */ /* 0x000fe400090f1400 */
[----:B------:R-:W-:Y:S01]  /*1190*/  ISETP.NE.U32.AND P2, PT, RZ, UR8, PT ;  /* 0x00000008ff007c0c */ /* 0x000fe2000bf45070 */
[----:B------:R-:W-:Y:S01]  /*11a0*/  ULDC UR4, c[0x0][0x288] ;  /* 0x0000a20000047ab9 */ /* 0x000fe20000000800 */
[----:B------:R-:W-:Y:S01]  /*11b0*/  IADD3 R8, P3, R34, UR6, RZ ;  /* 0x0000000622087c10 */ /* 0x000fe2000ff7e0ff */
[----:B------:R0:W5:Y:S01]  /*11c0*/  @P1 LDG.E R3, desc[UR42][R6.64] ;  /* 0x0000002a06031981 */ /* 0x000162000c1e1900 */
[----:B------:R-:W-:Y:S01]  /*11d0*/  ISETP.NE.AND.EX P2, PT, RZ, UR9, PT, P2 ;  /* 0x00000009ff007c0c */ /* 0x000fe2000bf45320 */
[----:B------:R-:W-:Y:S01]  /*11e0*/  IMAD.U32 R219, RZ, RZ, UR4 ;  /* 0x00000004ffdb7e24 */ /* 0x000fe2000f8e00ff */
[----:B------:R-:W-:Y:S01]  /*11f0*/  IADD3.X R9, R35, UR7, RZ, P3, !PT ;  /* 0x0000000723097c10 */ /* 0x000fe20009ffe4ff */
[----:B------:R-:W-:-:S04]  /*1200*/  ULDC.64 UR4, c[0x0][0x418] ;  /* 0x0001060000047ab9 */ /* 0x000fc80000000a00 */
[----:B------:R0:W5:Y:S06]  /*1210*/  @P0 LDG.E R33, desc[UR42][R8.64] ;  /* 0x0000002a08210981 */ /* 0x00016c000c1e1900 */
        /* <DEDUP_REMOVED lines=13> */
[----:B0--3--:R-:W-:Y:S06]  /*12f0*/  @P2 BRA `(.L_x_5949) ;  /* 0x0000000000242947 */ /* 0x009fec0003800000 */
        /* <DEDUP_REMOVED lines=9> */
.L_x_5949:
        /* <DEDUP_REMOVED lines=9> */
.L_x_5950:
[----:B------:R-:W-:Y:S05]  /*1420*/  @!P0 BRA `(.L_x_5951) ;  /* 0x00000000000c8947 */ /* 0x000fea0003800000 */
[----:B------:R-:W2:Y:S04]  /*1430*/  LDG.E R5, desc[UR42][R8.64] ;  /* 0x0000002a08057981 */ /* 0x000ea8000c1e1900 */
[----:B------:R-:W2:Y:S02]  /*1440*/  LDG.E R32, desc[UR42][R8.64+0x4] ;  /* 0x0000042a08207981 */ /* 0x000ea4000c1e1900 */
[----:B--2---:R-:W-:-:S07]  /*1450*/  IMAD.IADD R32, R32, 0x1, -R5 ;  /* 0x0000000120207824 */ /* 0x004fce00078e0a05 */
.L_x_5951:
        /* <DEDUP_REMOVED lines=16> */
[----:B------:R-:W-:Y:S02]  /*1560*/  IMAD.SHL.U32 R10, R101, 0x80, RZ ;  /* 0x00000080650a7824 */ /* 0x000fe400078e00ff */
[----:B------:R-:W-:Y:S02]  /*1570*/  IMAD.IADD R8, R32, 0x1, -R3 ;  /* 0x0000000120087824 */ /* 0x000fe400078e0a03 */
[----:B0-----:R-:W-:Y:S01]  /*1580*/  VIADD R4, R10, 0x7f ;  /* 0x0000007f0a047836 */ /* 0x001fe20000000000 */
[----:B------:R0:W-:Y:S07]  /*1590*/  STL [R1+0x6c], R10 ;  /* 0x00006c0a01007387 */ /* 0x0001ee0000100800 */
[----:B------:R-:W1:Y:S08]  /*15a0*/  @P1 LDC R11, c[0x0][0x44c] ;  /* 0x00011300ff0b1b82 */ /* 0x000e700000000800 */
[----:B------:R-:W4:Y:S01]  /*15b0*/  @P1 LDC R5, c[0x0][0x450] ;  /* 0x00011400ff051b82 */ /* 0x000f220000000800 */
[----:B--2---:R-:W-:-:S02]  /*15c0*/  @P0 IMAD.IADD R25, R9, 0x1, -R0 ;  /* 0x0000000109190824 */ /* 0x004fc400078e0a00 */
[----:B-1----:R-:W-:-:S04]  /*15d0*/  @P1 IMAD.HI.U32 R0, R4, R11, RZ ;  /* 0x0000000b04001227 */ /* 0x002fc800078e00ff */
[----:B---3--:R-:W-:Y:S01]  /*15e0*/  IMAD.IADD R6, R8, 0x1, R25 ;  /* 0x0000000108067824 */ /* 0x008fe200078e0219 */
[----:B----4-:R-:W-:-:S03]  /*15f0*/  @P1 SHF.R.U32.HI R4, RZ, R5, R0 ;  /* 0x00000005ff041219 */ /* 0x010fc60000011600 */
[C---:B------:R-:W-:Y:S01]  /*1600*/  VIADD R0, R6.reuse, 0x5f ;  /* 0x0000005f06007836 */ /* 0x040fe20000000000 */
[----:B------:R-:W-:Y:S01]  /*1610*/  IADD3 R31, R6, 0x60, -R219 ;  /* 0x00000060061f7810 */ /* 0x000fe20007ffe8db */
[----:B------:R0:W-:Y:S02]  /*1620*/  STL [R1+0x80], R6 ;  /* 0x0000800601007387 */ /* 0x0001e40000100800 */
[----:B------:R-:W-:-:S04]  /*1630*/  IMAD.HI R0, R0, 0x2aaaaaab, RZ ;  /* 0x2aaaaaab00007827 */ /* 0x000fc800078e02ff */
[----:B------:R-:W-:Y:S01]  /*1640*/  IMAD.IADD R4, R31, 0x1, R4 ;  /* 0x000000011f047824 */ /* 0x000fe200078e0204 */
[----:B------:R-:W-:-:S03]  /*1650*/  SHF.R.U32.HI R3, RZ, 0x1f, R0 ;  /* 0x0000001fff037819 */ /* 0x000fc60000011600 */
[----:B------:R-:W-:Y:S01]  /*1660*/  IMAD.HI R4, R4, 0x2aaaaaab, RZ ;  /* 0x2aaaaaab04047827 */ /* 0x000fe200078e02ff */
[----:B------:R-:W-:-:S04]  /*1670*/  LEA.HI.SX32 R172, R0, R3, 0x1c ;  /* 0x0000000300ac7211 */ /* 0x000fc800078fe2ff */
[----:B------:R-:W-:-:S04]  /*1680*/  SHF.R.U32.HI R5, RZ, 0x1f, R4 ;  /* 0x0000001fff057819 */ /* 0x000fc80000011604 */
[----:B------:R-:W-:Y:S01]  /*1690*/  LEA.HI.SX32 R5, R4, R5, 0x1c ;  /* 0x0000000504057211 */ /* 0x000fe200078fe2ff */
[----:B------:R-:W-:-:S03]  /*16a0*/  IMAD.MOV R4, RZ, RZ, -R8 ;  /* 0x000000ffff047224 */ /* 0x000fc600078e0a08 */
[----:B------:R-:W-:Y:S02]  /*16b0*/  VIMNMX R5, R172, R5, PT ;  /* 0x00000005ac057248 */ /* 0x000fe40003fe0100 */
[----:B------:R-:W-:-:S03]  /*16c0*/  VIMNMX R4, RZ, R4, !PT ;  /* 0x00000004ff047248 */ /* 0x000fc60007fe0100 */
        /* <DEDUP_REMOVED lines=33> */
.L_x_5954:
[----:B------:R-:W-:Y:S05]  /*18e0*/  BSYNC B6 ;  /* 0x0000000000067941 */ /* 0x000fea0003800000 */
.L_x_5953:
        /* <DEDUP_REMOVED lines=20> */
.L_x_5956:
[----:B------:R-:W-:Y:S05]  /*1a30*/  BSYNC B6 ;  /* 0x0000000000067941 */ /* 0x000fea0003800000 */
.L_x_5955:
[----:B------:R-:W2:Y:S01]  /*1a40*/  LDL R36, [R1+0x9c] ;  /* 0x00009c0001247983 */ /* 0x000ea20000100800 */
[----:B------:R-:W-:Y:S01]  /*1a50*/  ULDC.64 UR4, c[0x0][0xaf0] ;  /* 0x0002bc0000047ab9 */ /* 0x000fe20000000a00 */
[----:B------:R-:W0:Y:S01]  /*1a60*/  LDC.64 R54, c[0x0][0x408] ;  /* 0x00010200ff367b82 */ /* 0x000e220000000a00 */
[----:B------:R-:W-:-:S04]  /*1a70*/  ISETP.NE.U32.AND P0, PT, RZ, UR4, PT ;  /* 0x00000004ff007c0c */ /* 0x000fc8000bf05070 */
[----:B------:R-:W-:-:S03]  /*1a80*/  ISETP.NE.AND.EX P0, PT, RZ, UR5, PT, P0 ;  /* 0x00000005ff007c0c */ /* 0x000fc6000bf05300 */
[----:B------:R-:W1:Y:S10]  /*1a90*/  LDC.64 R48, c[0x0][0x3f8] ;  /* 0x0000fe00ff307b82 */ /* 0x000e740000000a00 */
[----:B------:R-:W-:Y:S01]  /*1aa0*/  @P0 IADD3 R4, P1, R34, UR4, RZ ;  /* 0x0000000422040c10 */ /* 0x000fe2000ff3e0ff */
[----:B------:R-:W-:-:S03]  /*1ab0*/  ULDC UR4, c[0x0][0x320] ;  /* 0x0000c80000047ab9 */ /* 0x000fc60000000800 */
[----:B------:R-:W-:Y:S02]  /*1ac0*/  @P0 IADD3.X R5, R35, UR5, RZ, P1, !PT ;  /* 0x0000000523050c10 */ /* 0x000fe40008ffe4ff */
[----:B------:R-:W-:Y:S02]  /*1ad0*/  ISETP.GE.AND P1, PT, R2, UR4, PT ;  /* 0x0000000402007c0c */ /* 0x000fe4000bf26270 */
[----:B------:R-:W-:Y:S01]  /*1ae0*/  SHF.R.S32.HI R9, RZ, 0x1f, R206 ;  /* 0x0000001fff097819 */ /* 0x000fe200000114ce */
[----:B------:R3:W4:Y:S01]  /*1af0*/  @P0 LDG.E R24, desc[UR42][R4.64] ;  /* 0x0000002a04180981 */ /* 0x000722000c1e1900 */
[----:B------:R-:W-:Y:S01]  /*1b00*/  SEL R3, RZ, 0xffffffff, P1 ;  /* 0xffffffffff037807 */ /* 0x000fe20000800000 */
[----:B------:R-:W0:Y:S01]  /*1b10*/  LDC R35, c[0x0][0x3f4] ;  /* 0x0000fd00ff237b82 */ /* 0x000e220000000800 */
[----:B------:R-:W-:Y:S02]  /*1b20*/  ISETP.GE.AND P0, PT, R16, UR4, PT ;  /* 0x0000000410007c0c */ /* 0x000fe4000bf06270 */
[----:B------:R-:W-:Y:S01]  /*1b30*/  SHF.R.S32.HI R205, RZ, 0x1f, R204 ;  /* 0x0000001fffcd7819 */ /* 0x000fe200000114cc */
[----:B------:R-:W-:Y:S01]  /*1b40*/  IMAD.SHL.U32 R3, R3, 0x2, RZ ;  /* 0x0000000203037824 */ /* 0x000fe200078e00ff */
[----:B------:R-:W-:Y:S01]  /*1b50*/  SEL R0, RZ, 0x1, P0 ;  /* 0x00000001ff007807 */ /* 0x000fe20000000000 */
[----:B------:R-:W0:Y:S01]  /*1b60*/  S2R R38, SR_TID.X ;  /* 0x0000000000267919 */ /* 0x000e220000002100 */
[----:B------:R-:W-:Y:S01]  /*1b70*/  ISETP.GE.AND P0, PT, R210, UR4, PT ;  /* 0x00000004d2007c0c */ /* 0x000fe2000bf06270 */
[----:B-1----:R-:W-:Y:S01]  /*1b80*/  IMAD.WIDE.U32 R10, R206, R48, R16 ;  /* 0x00000030ce0a7225 */ /* 0x002fe200078e0010 */
[----:B------:R-:W-:-:S02]  /*1b90*/  ISETP.GE.AND P1, PT, R209, UR4, PT ;  /* 0x00000004d1007c0c */ /* 0x000fc4000bf26270 */
[----:B------:R-:W-:Y:S01]  /*1ba0*/  LOP3.LUT R0, R3, 0x2, R0, 0xe2, !PT ;  /* 0x0000000203007812 */ /* 0x000fe200078ee200 */
[----:B------:R-:W1:Y:S01]  /*1bb0*/  S2R R37, SR_TID.X ;  /* 0x0000000000257919 */ /* 0x000e620000002100 */
[----:B------:R-:W-:Y:S01]  /*1bc0*/  SEL R3, RZ, 0x4, P0 ;  /* 0x00000004ff037807 */ /* 0x000fe20000000000 */
[----:B------:R-:W-:Y:S01]  /*1bd0*/  IMAD.MOV.U32 R63, RZ, RZ, 0x20 ;  /* 0x00000020ff3f7424 */ /* 0x000fe200078e00ff */
[----:B---3--:R-:W-:Y:S01]  /*1be0*/  SEL R4, RZ, 0x8, P1 ;  /* 0x00000008ff047807 */ /* 0x008fe20000800000 */
[----:B------:R-:W-:Y:S01]  /*1bf0*/  IMAD R65, R49, 0x60, RZ ;  /* 0x0000006031417824 */ /* 0x000fe200078e02ff */
[----:B------:R-:W-:Y:S01]  /*1c00*/  ISETP.GE.AND P0, PT, R216, UR4, PT ;  /* 0x00000004d8007c0c */ /* 0x000fe2000bf06270 */
[----:B0-----:R-:W-:Y:S01]  /*1c10*/  IMAD.SHL.U32 R57, R54, 0x40, RZ ;  /* 0x0000004036397824 */ /* 0x001fe200078e00ff */
[----:B------:R-:W-:Y:S02]  /*1c20*/  ISETP.GE.AND P1, PT, R213, UR4, PT ;  /* 0x00000004d5007c0c */ /* 0x000fe4000bf26270 */
[----:B------:R-:W-:-:S02]  /*1c30*/  LOP3.LUT R0, R4, R0, R3, 0xfe, !PT ;  /* 0x0000000004007212 */ /* 0x000fc400078efe03 */
[----:B------:R-:W-:Y:S02]  /*1c40*/  SEL R3, RZ, 0x10, P0 ;  /* 0x00000010ff037807 */ /* 0x000fe40000000000 */
[----:B------:R-:W-:Y:S02]  /*1c50*/  SEL R4, RZ, 0x20, P1 ;  /* 0x00000020ff047807 */ /* 0x000fe40000800000 */
[----:B------:R-:W-:Y:S02]  /*1c60*/  ISETP.GE.AND P0, PT, R218, UR4, PT ;  /* 0x00000004da007c0c */ /* 0x000fe4000bf06270 */
[----:B------:R-:W-:Y:S02]  /*1c70*/  ISETP.GE.AND P1, PT, R217, UR4, PT ;  /* 0x00000004d9007c0c */ /* 0x000fe4000bf26270 */
[----:B------:R-:W-:Y:S01]  /*1c80*/  LOP3.LUT R3, R4, R0, R3, 0xfe, !PT ;  /* 0x0000000004037212 */ /* 0x000fe200078efe03 */
[-C--:B------:R-:W-:Y:S01]  /*1c90*/  IMAD R0, R9, R48.reuse, RZ ;  /* 0x0000003009007224 */ /* 0x080fe200078e02ff */
[----:B------:R-:W-:Y:S01]  /*1ca0*/  SEL R6, RZ, 0x40, P0 ;  /* 0x00000040ff067807 */ /* 0x000fe20000000000 */
[----:B------:R-:W-:Y:S01]  /*1cb0*/  IMAD.WIDE.U32 R4, R206, R48, R204 ;  /* 0x00000030ce047225 */ /* 0x000fe200078e00cc */
[----:B------:R-:W-:-:S02]  /*1cc0*/  SEL R7, RZ, 0x7fff80, P1 ;  /* 0x007fff80ff077807 */ /* 0x000fc40000800000 */
[----:B------:R-:W-:Y:S01]  /*1cd0*/  ISETP.GE.AND P0, PT, R16, R35, PT ;  /* 0x000000231000720c */ /* 0x000fe20003f06270 */
[----:B------:R-:W-:Y:S01]  /*1ce0*/  VIADD R38, R38, 0xffffff80 ;  /* 0xffffff8026267836 */ /* 0x000fe20000000000 */
[----:B------:R-:W-:Y:S01]  /*1cf0*/  LOP3.LUT R3, R7, R3, R6, 0xfe, !PT ;  /* 0x0000000307037212 */ /* 0x000fe200078efe06 */
[-C--:B------:R-:W-:Y:S01]  /*1d00*/  IMAD R6, R9, R54.reuse, RZ ;  /* 0x0000003609067224 */ /* 0x080fe200078e02ff */
[----:B------:R-:W-:Y:S01]  /*1d10*/  SEL R13, R35, RZ, P0 ;  /* 0x000000ff230d7207 */ /* 0x000fe20000000000 */
[----:B------:R-:W-:Y:S01]  /*1d20*/  IMAD.WIDE.U32 R8, R206, R54, R204 ;  /* 0x00000036ce087225 */ /* 0x000fe200078e00cc */
[----:B------:R-:W-:-:S03]  /*1d30*/  SHF.L.U64.HI R56, R54, 0x6, R55 ;  /* 0x0000000636387819 */ /* 0x000fc60000010237 */
[C---:B------:R-:W-:Y:S01]  /*1d40*/  IMAD R53, R206.reuse, R55, R6 ;  /* 0x00000037ce357224 */ /* 0x040fe200078e0206 */
[----:B-1----:R-:W-:Y:S01]  /*1d50*/  SHF.R.U32.HI R37, RZ, 0x7, R37 ;  /* 0x00000007ff257819 */ /* 0x002fe20000011625 */
[----:B------:R-:W-:Y:S02]  /*1d60*/  IMAD R15, R206, R49, R0 ;  /* 0x00000031ce0f7224 */ /* 0x000fe400078e0200 */
[----:B------:R-:W-:Y:S01]  /*1d70*/  IMAD.IADD R9, R9, 0x1, R53 ;  /* 0x0000000109097824 */ /* 0x000fe200078e0235 */
[----:B------:R-:W-:Y:S01]  /*1d80*/  ISETP.NE.AND P6, PT, R37, 0x1, PT ;  /* 0x000000012500780c */ /* 0x000fe20003fc5270 */
[----:B------:R-:W-:Y:S02]  /*1d90*/  IMAD.IADD R11, R15, 0x1, R11 ;  /* 0x000000010f0b7824 */ /* 0x000fe400078e020b */
[----:B-----5:R-:W-:Y:S02]  /*1da0*/  IMAD.WIDE.U32 R50, R26, R54, R8 ;  /* 0x000000361a327225 */ /* 0x020fe400078e0008 */
[----:B------:R-:W3:Y:S02]  /*1db0*/  LDL R8, [R1+0x84] ;  /* 0x0000840001087983 */ /* 0x000ee40000100800 */
[----:B------:R-:W-:-:S02]  /*1dc0*/  IMAD.IADD R13, R16, 0x1, R13 ;  /* 0x00000001100d7824 */ /* 0x000fc400078e020d */
[----:B------:R-:W-:-:S03]  /*1dd0*/  IMAD.WIDE.U32 R20, R26, R48, R10 ;  /* 0x000000301a147225 */ /* 0x000fc600078e000a */
[----:B------:R-:W-:Y:S01]  /*1de0*/  SHF.R.S32.HI R12, RZ, 0x1f, R13 ;  /* 0x0000001fff0c7819 */ /* 0x000fe2000001140d */
[----:B------:R-:W-:Y:S01]  /*1df0*/  VIADD R61, R37, 0x8 ;  /* 0x00000008253d7836 */ /* 0x000fe20000000000 */
[----:B------:R-:W-:Y:S05]  /*1e00*/  @!P6 WARPSYNC.ALL ;  /* 0x000000000000e948 */ /* 0x000fea0003800000 */
[----:B------:R-:W-:Y:S01]  /*1e10*/  VIADD R37, R206, 0x40 ;  /* 0x00000040ce257836 */ /* 0x000fe20000000000 */
[----:B------:R-:W-:Y:S01]  /*1e20*/  LEA.HI R13, R12, R13, RZ, 0x3 ;  /* 0x0000000d0c0d7211 */ /* 0x000fe200078f18ff */
[----:B------:R-:W-:Y:S01]  /*1e30*/  VIADD R10, R206, 0x40 ;  /* 0x00000040ce0a7836 */ /* 0x000fe20000000000 */
[----:B------:R-:W-:Y:S01]  /*1e40*/  PRMT R85, R3, 0x8880, RZ ;  /* 0x0000888003557816 */ /* 0x000fe200000000ff */
[----:B------:R-:W-:Y:S01]  /*1e50*/  IMAD.SHL.U32 R37, R37, 0x40, RZ ;  /* 0x0000004025257824 */ /* 0x000fe200078e00ff */
[----:B------:R-:W-:Y:S01]  /*1e60*/  ULDC UR4, c[0x0][0x2f4] ;  /* 0x0000bd0000047ab9 */ /* 0x000fe20000000800 */
[----:B------:R-:W-:-:S02]  /*1e70*/  IMAD.SHL.U32 R10, R10, 0x40, RZ ;  /* 0x000000400a0a7824 */ /* 0x000fc400078e00ff */
[----:B------:R-:W-:Y:S01]  /*1e80*/  IMAD.IADD R7, R5, 0x1, R15 ;  /* 0x0000000105077824 */ /* 0x000fe200078e020f */
[----:B------:R-:W-:Y:S01]  /*1e90*/  SHF.R.S32.HI R15, RZ, 0x1f, R26 ;  /* 0x0000001fff0f7819 */ /* 0x000fe2000001141a */
[----:B------:R-:W-:Y:S02]  /*1ea0*/  IMAD.MOV.U32 R6, RZ, RZ, R4 ;  /* 0x000000ffff067224 */ /* 0x000fe400078e0004 */
[----:B------:R-:W-:Y:S01]  /*1eb0*/  IMAD.WIDE.U32 R4, R206, R54, R16 ;  /* 0x00000036ce047225 */ /* 0x000fe200078e0010 */
[----:B------:R-:W-:Y:S02]  /*1ec0*/  LOP3.LUT R37, R37, 0x1c0, RZ, 0xc0, !PT ;  /* 0x000001c025257812 */ /* 0x000fe400078ec0ff */
[----:B------:R-:W-:Y:S01]  /*1ed0*/  LOP3.LUT R10, R10, 0x1c0, RZ, 0xc0, !PT ;  /* 0x000001c00a0a7812 */ /* 0x000fe200078ec0ff */
[----:B------:R-:W-:Y:S01]  /*1ee0*/  IMAD.IADD R53, R53, 0x1, R5 ;  /* 0x0000000135357824 */ /* 0x000fe200078e0205 */
[----:B------:R-:W-:Y:S01]  /*1ef0*/  SHF.R.S32.HI R73, RZ, 0x3, R13 ;  /* 0x00000003ff497819 */ /* 0x000fe2000001140d */
[----:B------:R-:W-:Y:S01]  /*1f00*/  IMAD R5, R15, R48, RZ ;  /* 0x000000300f057224 */ /* 0x000fe200078e02ff */
[----:B------:R-:W-:Y:S01]  /*1f10*/  LOP3.LUT R74, R13, 0xfffffff8, RZ, 0xc0, !PT ;  /* 0xfffffff80d4a7812 */ /* 0x000fe200078ec0ff */
[----:B------:R-:W-:Y:S01]  /*1f20*/  IMAD.MOV.U32 R52, RZ, RZ, R4 ;  /* 0x000000ffff347224 */ /* 0x000fe200078e0004 */
[----:B------:R-:W-:Y:S01]  /*1f30*/  SHF.R.U32.HI R10, RZ, 0x3, R10 ;  /* 0x00000003ff0a7819 */ /* 0x000fe2000001160a */
[----:B------:R-:W-:Y:S01]  /*1f40*/  IMAD R15, R15, R54, RZ ;  /* 0x000000360f0f7224 */ /* 0x000fe200078e02ff */
[----:B------:R-:W-:Y:S01]  /*1f50*/  SHF.L.U64.HI R4, R48, 0x6, R49 ;  /* 0x0000000630047819 */ /* 0x000fe20000010231 */
[----:B------:R-:W-:Y:S01]  /*1f60*/  IMAD.IADD R0, R33, 0x1, R32 ;  /* 0x0000000121007824 */ /* 0x000fe200078e0220 */
[----:B------:R-:W-:Y:S01]  /*1f70*/  PRMT R85, R85, 0x7710, RZ ;  /* 0x0000771055557816 */ /* 0x000fe200000000ff */
[----:B------:R-:W-:Y:S01]  /*1f80*/  IMAD R33, R26, R49, R5 ;  /* 0x000000311a217224 */ /* 0x000fe200078e0205 */
[----:B------:R-:W-:Y:S01]  /*1f90*/  ISETP.GE.AND P2, PT, R2, UR4, PT ;  /* 0x0000000402007c0c */ /* 0x000fe2000bf46270 */
[----:B------:R-:W-:-:S02]  /*1fa0*/  IMAD.SHL.U32 R5, R48, 0x40, RZ ;  /* 0x0000004030057824 */ /* 0x000fc400078e00ff */
[----:B------:R-:W-:-:S04]  /*1fb0*/  IMAD.WIDE.U32 R6, R26, R48, R6 ;  /* 0x000000301a067225 */ /* 0x000fc800078e0006 */
[----:B------:R-:W-:Y:S02]  /*1fc0*/  IMAD R11, R55, 0x60, RZ ;  /* 0x00000060370b7824 */ /* 0x000fe400078e02ff */
[C---:B------:R-:W-:Y:S02]  /*1fd0*/  IMAD R15, R26.reuse, R55, R15 ;  /* 0x000000371a0f7224 */ /* 0x040fe400078e020f */
        /* <DEDUP_REMOVED lines=17> */
[----:B------:R-:W-:Y:S01]  /*20f0*/  IMAD.IADD R71, R51, 0x1, R15 ;  /* 0x0000000133477824 */ /* 0x000fe200078e020f */
[----:B------:R-:W-:Y:S01]  /*2100*/  LOP3.LUT R85, R85, 0x40, RZ, 0xc0, !PT ;  /* 0x0000004055557812 */ /* 0x000fe200078ec0ff */
[----:B------:R-:W-:-:S02]  /*2110*/  IMAD.IADD R72, R15, 0x1, R53 ;  /* 0x000000010f487824 */ /* 0x000fc400078e0235 */
[C---:B--2---:R-:W-:Y:S01]  /*2120*/  IMAD.SHL.U32 R58, R36.reuse, 0x40, RZ ;  /* 0x00000040243a7824 */ /* 0x044fe200078e00ff */
[----:B------:R-:W-:Y:S01]  /*2130*/  @!P6 BAR.SYNC.DEFER_BLOCKING 0x9, 0x100 ;  /* 0x024400000000eb1d */ /* 0x000fe20000010000 */
[----:B------:R-:W-:Y:S02]  /*2140*/  LOP3.LUT P1, RZ, R36, 0x4, RZ, 0xc0, !PT ;  /* 0x0000000424ff7812 */ /* 0x000fe4000782c0ff */
[----:B------:R-:W-:Y:S02]  /*2150*/  SHF.R.S32.HI R36, RZ, 0x1f, R38 ;  /* 0x0000001fff247819 */ /* 0x000fe40000011426 */
[----:B------:R-:W-:Y:S02]  /*2160*/  LOP3.LUT R58, R58, 0x1c0, RZ, 0xc0, !PT ;  /* 0x000001c03a3a7812 */ /* 0x000fe400078ec0ff */
[----:B------:R-:W-:-:S04]  /*2170*/  LEA.HI R36, R36, R38, RZ, 0x2 ;  /* 0x0000002624247211 */ /* 0x000fc800078f10ff */
[----:B------:R-:W-:-:S05]  /*2180*/  LOP3.LUT R36, R36, 0xfffffffc, RZ, 0xc0, !PT ;  /* 0xfffffffc24247812 */ /* 0x000fca00078ec0ff */
[----:B------:R-:W-:Y:S02]  /*2190*/  IMAD.IADD R36, R38, 0x1, -R36 ;  /* 0x0000000126247824 */ /* 0x000fe400078e0a24 */
[----:B------:R-:W0:Y:S02]  /*21a0*/  S2R R38, SR_TID.X ;  /* 0x0000000000267919 */ /* 0x000e240000002100 */
[----:B------:R-:W-:Y:S01]  /*21b0*/  IMAD R62, R36, 0x40, R206 ;  /* 0x00000040243e7824 */ /* 0x000fe200078e02ce */
        /* <DEDUP_REMOVED lines=16> */
[----:B----4-:R-:W-:Y:S01]  /*22c0*/  SHF.R.S32.HI R75, RZ, 0x1f, R24 ;  /* 0x0000001fff4b7819 */ /* 0x010fe20000011418 */
[----:B---3--:R-:W-:-:S10]  /*22d0*/  IMAD.IADD R78, R8, 0x1, R13 ;  /* 0x00000001084e7824 */ /* 0x008fd400078e020d */
.L_x_6010:
[----:B0-----:R-:W0:Y:S01]  /*22e0*/  LDC R91, c[0x0][0x430] ;  /* 0x00010c00ff5b7b82 */ /* 0x001e220000000800 */
[----:B------:R-:W-:Y:S02]  /*22f0*/  VIADD R29, R29, 0xffffffff ;  /* 0xffffffff1d1d7836 */ /* 0x000fe40000000000 */
[----:B------:R-:W-:Y:S02]  /*2300*/  IMAD.MOV.U32 R96, RZ, RZ, RZ ;  /* 0x000000ffff607224 */ /* 0x000fe400078e00ff */
[----:B------:R-:W-:-:S03]  /*2310*/  IMAD R12, R29, 0x60, R62 ;  /* 0x000000601d0c7824 */ /* 0x000fc600078e023e */
[----:B-1----:R-:W1:Y:S01]  /*2320*/  LDC R95, c[0x0][0x3f4] ;  /* 0x0000fd00ff5f7b82 */ /* 0x002e620000000800 */
[----:B------:R-:W-:Y:S01]  /*2330*/  IMAD.IADD R15, R0, 0x1, R12 ;  /* 0x00000001000f7824 */ /* 0x000fe200078e020c */
        /* <DEDUP_REMOVED lines=18> */
[----:B-----5:R0:W5:Y:S01]  /*2460*/  @!P2 LDG.E R96, desc[UR42][R10.64] ;  /* 0x0000002a0a60a981 */ /* 0x020162000c1e1900 */
        /* <DEDUP_REMOVED lines=74> */
.L_x_5961:
[----:B------:R-:W-:Y:S05]  /*2910*/  BSYNC B1 ;  /* 0x0000000000017941 */ /* 0x000fea0003800000 */
.L_x_5960:
        /* <DEDUP_REMOVED lines=29> */
.L_x_5963:
[----:B------:R-:W-:Y:S05]  /*2af0*/  BSYNC B1 ;  /* 0x0000000000017941 */ /* 0x000fea0003800000 */
.L_x_5962:
[----:B0-----:R-:W-:Y:S01]  /*2b00*/  IMAD.MOV.U32 R8, RZ, RZ, R92 ;  /* 0x000000ffff087224 */ /* 0x001fe200078e005c */
        /* <DEDUP_REMOVED lines=33> */
.L_x_5964:
[----:B------:R-:W-:Y:S01]  /*2d20*/  IMAD R86, R19, 0x8, R22 ;  /* 0x0000000813567824 */ /* 0x000fe200078e0216 */
[----:B------:R-:W-:Y:S01]  /*2d30*/  SHF.L.U32 R101, R211, 0x1f, RZ ;  /* 0x0000001fd3657819 */ /* 0x000fe200000006ff */
[----:B------:R-:W-:Y:S03]  /*2d40*/  BSSY B1, `(.L_x_5965) ;  /* 0x0000003000017945 */ /* 0x000fe60003800000 */
[----:B------:R-:W0:Y:S02]  /*2d50*/  SYNCS.PHASECHK.TRANS64.TRYWAIT P5, [R86+URZ+0x32490], R101 ;  /* 0x03249065560075a7 */ /* 0x000e2400080a017f */
[----:B0-----:R-:W-:Y:S05]  /*2d60*/  @!P5 BRA `(.L_x_5966) ;  /* 0x000001a4005cd947 */ /* 0x001fea0003800000 */
.L_x_6233:
[----:B------:R-:W-:Y:S05]  /*2d70*/  BSYNC B1 ;  /* 0x0000000000017941 */ /* 0x000fea0003800000 */
.L_x_5965:
[----:B------:R-:W-:-:S03]  /*2d80*/  UMOV UR4, 0xffffffff ;  /* 0xffffffff00047882 */ /* 0x000fc60000000000 */
[----:B------:R-:W-:Y:S05]  /*2d90*/  BRA.DIV UR4, `(.L_x_5967) ;  /* 0x000001a604647947 */ /* 0x000fea000b800000 */
[----:B------:R1:W2:Y:S04]  /*2da0*/  SHFL.IDX PT, R33, R90, RZ, 0x1c1f ;  /* 0x001c1fff5a217589 */ /* 0x0002a800000e0000 */
[----:B------:R1:W3:Y:S02]  /*2db0*/  SHFL.IDX PT, R14, R89, RZ, 0x1c1f ;  /* 0x001c1fff590e7589 */ /* 0x0002e400000e0000 */
.L_x_6237:
        /* <DEDUP_REMOVED lines=13> */
[----:B------:R-:W-:Y:S01]  /*2e90*/  SHF.R.U32.HI R111, RZ, 0x10, R47 ;  /* 0x00000010ff6f7819 */ /* 0x000fe2000001162f */
[----:B------:R-:W-:Y:S01]  /*2ea0*/  IMAD.U32 R47, R11, 0x10000, RZ ;  /* 0x000100000b2f7824 */ /* 0x000fe200078e00ff */
        /* <DEDUP_REMOVED lines=41> */
.L_x_5973:
[----:B------:R-:W-:Y:S05]  /*3140*/  BSYNC B3 ;  /* 0x0000000000037941 */ /* 0x000fea0003800000 */
.L_x_5972:
[----:B0-----:R4:W-:Y:S02]  /*3150*/  ST.E.128 desc[UR42][R12.64], R8 ;  /* 0x000000080c007985 */ /* 0x0019e4000c101d2a */
.L_x_5971:
[----:B------:R-:W-:Y:S05]  /*3160*/  BSYNC B2 ;  /* 0x0000000000027941 */ /* 0x000fea0003800000 */
.L_x_5970:
        /* <DEDUP_REMOVED lines=54> */
.L_x_5975:
[----:B------:R-:W-:Y:S05]  /*34d0*/  BSYNC B2 ;  /* 0x0000000000027941 */ /* 0x000fea0003800000 */
.L_x_5974:
[----:B0-----:R0:W-:Y:S02]  /*34e0*/  ST.E.128 desc[UR42][R14.64], R8 ;  /* 0x000000080e007985 */ /* 0x0011e4000c101d2a */
.L_x_5969:
[----:B------:R-:W-:Y:S05]  /*34f0*/  BSYNC B1 ;  /* 0x0000000000017941 */ /* 0x000fea0003800000 */
.L_x_5968:
[----:B------:R-:W-:-:S03]  /*3500*/  UMOV UR4, 0xffffffff ;  /* 0xffffffff00047882 */ /* 0x000fc60000000000 */
[----:B------:R-:W-:Y:S05]  /*3510*/  BRA.DIV UR4, `(.L_x_5976) ;  /* 0x0000019e04cc7947 */ /* 0x000fea000b800000 */
[----:B--2---:R2:W1:Y:S04]  /*3520*/  SHFL.IDX PT, R33, R90, 0x1, 0x1c1f ;  /* 0x003c1f005a217f89 */ /* 0x00446800000e0000 */
[----:B0--3--:R2:W0:Y:S02]  /*3530*/  SHFL.IDX PT, R14, R89, 0x1, 0x1c1f ;  /* 0x003c1f00590e7f89 */ /* 0x00942400000e0000 */
.L_x_6241:
[----:B------:R-:W-:Y:S05]  /*3540*/  @P4 BRA `(.L_x_5977) ;  /* 0x00000020002c4947 */ /* 0x000fea0003800000 */
[----:B------:R-:W-:Y:S04]  /*3550*/  BSSY B1, `(.L_x_5978) ;  /* 0x0000038000017945 */ /* 0x000fe80003800000 */
[----:B------:R-:W-:Y:S05]  /*3560*/  @P1 BRA `(.L_x_5979) ;  /* 0x0000000000d81947 */ /* 0x000fea0003800000 */
[----:B----4-:R3:W4:Y:S01]  /*3570*/  LDS.128 R8, [R100+0x2000] ;  /* 0x0020000064087984 */ /* 0x0107220000000c00 */
[C---:B0-----:R-:W-:Y:S01]  /*3580*/  LEA R12, P2, R16.reuse, R14, 0x1 ;  /* 0x0000000e100c7211 */ /* 0x041fe200078408ff */
[----:B------:R-:W-:Y:S03]  /*3590*/  BSSY B2, `(.L_x_5980) ;  /* 0x0000032000027945 */ /* 0x000fe60003800000 */
[----:B-1----:R-:W-:Y:S02]  /*35a0*/  LEA.HI.X R13, R16, R33, R17, 0x1, P2 ;  /* 0x00000021100d7211 */ /* 0x002fe400010f0c11 */
[----:B------:R-:W-:-:S13]  /*35b0*/  ISETP.GE.AND P2, PT, R204, R95, PT ;  /* 0x0000005fcc00720c */ /* 0x000fda0003f46270 */
[----:B---3--:R-:W-:Y:S05]  /*35c0*/  @P2 BRA `(.L_x_5981) ;  /* 0x0000000000b82947 */ /* 0x008fea0003800000 */
[----:B------:R-:W-:Y:S01]  /*35d0*/  SHF.R.U64 R45, R38, 0x10, R39 ;  /* 0x00000010262d7819 */ /* 0x000fe20000001227 */
[----:B----4-:R-:W-:Y:S01]  /*35e0*/  IMAD.U32 R15, R10, 0x10000, RZ ;  /* 0x000100000a0f7824 */ /* 0x010fe200078e00ff */
        /* <DEDUP_REMOVED lines=9> */
[----:B--2---:R-:W-:Y:S01]  /*3680*/  IMAD.U32 R89, R47, 0x10000, RZ ;  /* 0x000100002f597824 */ /* 0x004fe200078e00ff */
        /* <DEDUP_REMOVED lines=10> */
[CC--:B------:R-:W-:Y:S01]  /*3730*/  FMUL.FTZ R90, R38.reuse, R89.reuse ;  /* 0x00000059265a7220 */ /* 0x0c0fe20000410000 */
        /* <DEDUP_REMOVED lines=23> */
.L_x_5981:
[----:B------:R-:W-:Y:S05]  /*38b0*/  BSYNC B2 ;  /* 0x0000000000027941 */ /* 0x000fea0003800000 */
.L_x_5980:
[----:B----4-:R3:W-:Y:S02]  /*38c0*/  ST.E.128 desc[UR42][R12.64], R8 ;  /* 0x000000080c007985 */ /* 0x0107e4000c101d2a */
.L_x_5979:
[----:B------:R-:W-:Y:S05]  /*38d0*/  BSYNC B1 ;  /* 0x0000000000017941 */ /* 0x000fea0003800000 */
.L_x_5978:
[----:B------:R-:W-:-:S13]  /*38e0*/  ISETP.NE.AND P2, PT, R87, RZ, PT ;  /* 0x000000ff5700720c */ /* 0x000fda0003f45270 */
[----:B------:R-:W-:Y:S05]  /*38f0*/  @P2 BRA `(.L_x_5977) ;  /* 0x0000001c00402947 */ /* 0x000fea0003800000 */
[----:B---34-:R3:W4:Y:S01]  /*3900*/  LDS.128 R8, [R94+0x2000] ;  /* 0x002000005e087984 */ /* 0x0187220000000c00 */
[C---:B0-----:R-:W-:Y:S01]  /*3910*/  LEA R14, P2, R2.reuse, R14, 0x1 ;  /* 0x0000000e020e7211 */ /* 0x041fe200078408ff */
[----:B------:R-:W-:Y:S03]  /*3920*/  BSSY B1, `(.L_x_5982) ;  /* 0x0000032000017945 */ /* 0x000fe60003800000 */
[----:B-1----:R-:W-:Y:S02]  /*3930*/  LEA.HI.X R15, R2, R33, R208, 0x1, P2 ;  /* 0x00000021020f7211 */ /* 0x002fe400010f0cd0 */
[----:B------:R-:W-:-:S13]  /*3940*/  ISETP.GE.AND P2, PT, R212, R95, PT ;  /* 0x0000005fd400720c */ /* 0x000fda0003f46270 */
[----:B---3--:R-:W-:Y:S05]  /*3950*/  @P2 BRA `(.L_x_5983) ;  /* 0x0000000000b82947 */ /* 0x008fea0003800000 */
[--C-:B------:R-:W-:Y:S01]  /*3960*/  SHF.R.U64 R39, R36, 0x10, R37.reuse ;  /* 0x0000001024277819 */ /* 0x100fe20000001225 */
[----:B----4-:R-:W-:Y:S01]  /*3970*/  IMAD.U32 R33, R11, 0x10000, RZ ;  /* 0x000100000b217824 */ /* 0x010fe200078e00ff */
[----:B------:R-:W-:Y:S01]  /*3980*/  SHF.R.U32.HI R38, RZ, 0x10, R37 ;  /* 0x00000010ff267819 */ /* 0x000fe20000011625 */
[----:B------:R-:W-:Y:S01]  /*3990*/  IMAD.U32 R12, R10, 0x10000, RZ ;  /* 0x000100000a0c7824 */ /* 0x000fe200078e00ff */
[--C-:B------:R-:W-:Y:S02]  /*39a0*/  SHF.R.U64 R37, R34, 0x10, R35.reuse ;  /* 0x0000001022257819 */ /* 0x100fe40000001223 */
        /* <DEDUP_REMOVED lines=14> */
[----:B------:R-:W-:Y:S01]  /*3a90*/  FMUL.FTZ R39, R11, R37 ;  /* 0x000000250b277220 */ /* 0x000fe20000410000 */
[----:B------:R-:W-:Y:S01]  /*3aa0*/  LOP3.LUT R105, R105, 0xffff0000, RZ, 0xc0, !PT ;  /* 0xffff000069697812 */ /* 0x000fe200078ec0ff */
[----:B------:R-:W-:Y:S01]  /*3ab0*/  FMUL.FTZ R40, R11, R35 ;  /* 0x000000230b287220 */ /* 0x000fe20000410000 */
[----:B------:R-:W-:Y:S01]  /*3ac0*/  LOP3.LUT R103, R103, 0xffff0000, RZ, 0xc0, !PT ;  /* 0xffff000067677812 */ /* 0x000fe200078ec0ff */
[C---:B------:R-:W-:Y:S01]  /*3ad0*/  FMUL.FTZ R11, R13.reuse, R38 ;  /* 0x000000260d0b7220 */ /* 0x040fe20000410000 */
[----:B------:R-:W-:Y:S01]  /*3ae0*/  FMUL.FTZ R13, R13, R36 ;  /* 0x000000240d0d7220 */ /* 0x000fe20000410000 */
[----:B------:R-:W-:-:S02]  /*3af0*/  IMAD.U32 R10, R9, 0x10000, RZ ;  /* 0x00010000090a7824 */ /* 0x000fc400078e00ff */
[----:B------:R-:W-:Y:S02]  /*3b00*/  IMAD.U32 R9, R8, 0x10000, RZ ;  /* 0x0001000008097824 */ /* 0x000fe400078e00ff */
[C---:B------:R-:W-:Y:S01]  /*3b10*/  FFMA.FTZ R36, R12.reuse, R36, -R11 ;  /* 0x000000240c247223 */ /* 0x040fe2000001080b */
[----:B------:R-:W-:Y:S01]  /*3b20*/  FFMA.FTZ R13, R12, R38, R13 ;  /* 0x000000260c0d7223 */ /* 0x000fe2000001000d */
[----:B------:R-:W-:Y:S01]  /*3b30*/  LOP3.LUT R8, R8, 0xffff0000, RZ, 0xc0, !PT ;  /* 0xffff000008087812 */ /* 0x000fe200078ec0ff */
[C---:B------:R-:W-:Y:S01]  /*3b40*/  FMUL.FTZ R12, R34.reuse, R105 ;  /* 0x00000069220c7220 */ /* 0x040fe20000410000 */
[----:B------:R-:W-:Y:S01]  /*3b50*/  FMUL.FTZ R34, R34, R103 ;  /* 0x0000006722227220 */ /* 0x000fe20000410000 */
        /* <DEDUP_REMOVED lines=14> */
.L_x_5983:
[----:B------:R-:W-:Y:S05]  /*3c40*/  BSYNC B1 ;  /* 0x0000000000017941 */ /* 0x000fea0003800000 */
.L_x_5982:
[----:B----4-:R0:W-:Y:S01]  /*3c50*/  ST.E.128 desc[UR42][R14.64], R8 ;  /* 0x000000080e007985 */ /* 0x0101e2000c101d2a */
[----:B------:R-:W-:Y:S05]  /*3c60*/  BRA `(.L_x_5977) ;  /* 0x0000001800647947 */ /* 0x000fea0003800000 */
.L_x_5959:
[----:B------:R-:W-:Y:S01]  /*3c70*/  VIADD R12, R206, 0x40 ;  /* 0x00000040ce0c7836 */ /* 0x000fe20000000000 */
[----:B------:R-:W-:-:S04]  /*3c80*/  CS2R R34, SRZ ;  /* 0x0000000000227805 */ /* 0x000fc8000001ff00 */
        /* <DEDUP_REMOVED lines=10> */
[----:B------:R-:W-:Y:S01]  /*3d30*/  @!P3 IMAD.X R9, R33, 0x1, R70, P4 ;  /* 0x000000012109b824 */ /* 0x000fe200020e0646 */
[----:B------:R-:W-:Y:S01]  /*3d40*/  CS2R R32, SRZ ;  /* 0x0000000000207805 */ /* 0x000fe2000001ff00 */
[----:B------:R-:W1:Y:S01]  /*3d50*/  @!P3 LDC.64 R12, c[0x0][0x400] ;  /* 0x00010000ff0cbb82 */ /* 0x000e620000000a00 */
[----:B0-----:R-:W-:-:S04]  /*3d60*/  @!P3 LEA R14, P4, R10, R14, 0x1 ;  /* 0x0000000e0a0eb211 */ /* 0x001fc800078808ff */
[----:B------:R-:W-:Y:S02]  /*3d70*/  @!P3 LEA.HI.X R15, R10, R15, R9, 0x1, P4 ;  /* 0x0000000f0a0fb211 */ /* 0x000fe400020f0c09 */
[----:B------:R-:W-:Y:S01]  /*3d80*/  @!P3 IADD3 R8, P4, R52, R8, RZ ;  /* 0x000000083408b210 */ /* 0x000fe20007f9e0ff */
[----:B------:R-:W0:Y:S01]  /*3d90*/  @!P2 LDC.64 R10, c[0x0][0x3e8] ;  /* 0x0000fa00ff0aab82 */ /* 0x000e220000000a00 */
[----:B------:R-:W-:Y:S02]  /*3da0*/  CS2R R38, SRZ ;  /* 0x0000000000267805 */ /* 0x000fe4000001ff00 */
[----:B------:R-:W-:Y:S01]  /*3db0*/  CS2R R36, SRZ ;  /* 0x0000000000247805 */ /* 0x000fe2000001ff00 */
[----:B------:R-:W2:Y:S01]  /*3dc0*/  @!P3 LDG.E.128 R32, desc[UR42][R14.64] ;  /* 0x0000002a0e20b981 */ /* 0x000ea2000c1e1d00 */
[----:B------:R-:W-:Y:S01]  /*3dd0*/  @!P3 IMAD.X R9, R101, 0x1, R72, P4 ;  /* 0x000000016509b824 */ /* 0x000fe200020e0648 */
[----:B-1----:R-:W-:-:S04]  /*3de0*/  @!P3 LEA R12, P4, R8, R12, 0x1 ;  /* 0x0000000c080cb211 */ /* 0x002fc800078808ff */
[----:B------:R-:W-:Y:S02]  /*3df0*/  @!P3 LEA.HI.X R13, R8, R13, R9, 0x1, P4 ;  /* 0x0000000d080db211 */ /* 0x000fe400020f0c09 */
[----:B------:R-:W1:Y:S03]  /*3e00*/  @!P2 LDC.64 R8, c[0x0][0x400] ;  /* 0x00010000ff08ab82 */ /* 0x000e660000000a00 */
[----:B------:R2:W3:Y:S01]  /*3e10*/  @!P3 LDG.E.128 R36, desc[UR42][R12.64] ;  /* 0x0000002a0c24b981 */ /* 0x0004e2000c1e1d00 */
[----:B------:R-:W-:Y:S02]  /*3e20*/  CS2R R42, SRZ ;  /* 0x00000000002a7805 */ /* 0x000fe4000001ff00 */
[----:B0-----:R-:W-:-:S04]  /*3e30*/  @!P2 LEA R10, P3, R40, R10, 0x1 ;  /* 0x0000000a280aa211 */ /* 0x001fc800078608ff */
[----:B------:R-:W-:Y:S02]  /*3e40*/  @!P2 LEA.HI.X R11, R40, R11, R41, 0x1, P3 ;  /* 0x0000000b280ba211 */ /* 0x000fe400018f0c29 */
[----:B------:R-:W-:Y:S02]  /*3e50*/  CS2R R40, SRZ ;  /* 0x0000000000287805 */ /* 0x000fe4000001ff00 */
[----:B------:R-:W-:Y:S02]  /*3e60*/  CS2R R46, SRZ ;  /* 0x00000000002e7805 */ /* 0x000fe4000001ff00 */
[C---:B-1----:R-:W-:Y:S02]  /*3e70*/  @!P2 LEA R8, P3, R44.reuse, R8, 0x1 ;  /* 0x000000082c08a211 */ /* 0x042fe400078608ff */
[----:B------:R3:W4:Y:S02]  /*3e80*/  @!P2 LDG.E.128 R40, desc[UR42][R10.64] ;  /* 0x0000002a0a28a981 */ /* 0x000724000c1e1d00 */
[----:B------:R-:W-:-:S02]  /*3e90*/  @!P2 LEA.HI.X R9, R44, R9, R45, 0x1, P3 ;  /* 0x000000092c09a211 */ /* 0x000fc400018f0c2d */
[----:B------:R-:W-:-:S06]  /*3ea0*/  CS2R R44, SRZ ;  /* 0x00000000002c7805 */ /* 0x000fcc000001ff00 */
[----:B------:R0:W5:Y:S01]  /*3eb0*/  @!P2 LDG.E.128 R44, desc[UR42][R8.64] ;  /* 0x0000002a082ca981 */ /* 0x000162000c1e1d00 */
[----:B------:R-:W-:-:S06]  /*3ec0*/  UISETP.NE.AND UP0, UPT, UR44, 0x3, UPT ;  /* 0x000000032c00788c */ /* 0x000fcc000bf05270 */
[----:B------:R-:W-:Y:S02]  /*3ed0*/  PLOP3.LUT P3, PT, PT, PT, UP0, 0x80, 0x0 ;  /* 0x000000000000781c */ /* 0x000fe40003f6f008 */
[----:B------:R-:W-:Y:S01]  /*3ee0*/  ISETP.GE.AND P2, PT, R16, R95, PT ;  /* 0x0000005f1000720c */ /* 0x000fe20003f46270 */
[----:B--2---:R-:W-:Y:S02]  /*3ef0*/  IMAD.MOV.U32 R12, RZ, RZ, R34 ;  /* 0x000000ffff0c7224 */ /* 0x004fe400078e0022 */
[----:B------:R-:W-:Y:S02]  /*3f00*/  IMAD.MOV.U32 R15, RZ, RZ, R33 ;  /* 0x000000ffff0f7224 */ /* 0x000fe400078e0021 */
[----:B---3--:R-:W-:Y:S02]  /*3f10*/  IMAD.MOV.U32 R10, RZ, RZ, R38 ;  /* 0x000000ffff0a7224 */ /* 0x008fe400078e0026 */
[----:B0-----:R-:W-:Y:S02]  /*3f20*/  IMAD.MOV.U32 R8, RZ, RZ, R39 ;  /* 0x000000ffff087224 */ /* 0x001fe400078e0027 */
[----:B------:R-:W-:-:S02]  /*3f30*/  IMAD.MOV.U32 R9, RZ, RZ, R36 ;  /* 0x000000ffff097224 */ /* 0x000fc400078e0024 */
[----:B------:R-:W-:Y:S01]  /*3f40*/  IMAD.MOV.U32 R11, RZ, RZ, R37 ;  /* 0x000000ffff0b7224 */ /* 0x000fe200078e0025 */
[----:B------:R-:W-:Y:S02]  /*3f50*/  PRMT R106, R106, 0x5410, R10 ;  /* 0x000054106a6a7816 */ /* 0x000fe4000000000a */
[----:B------:R-:W-:Y:S02]  /*3f60*/  PRMT R124, R8, 0x7610, R124 ;  /* 0x00007610087c7816 */ /* 0x000fe4000000007c */
[----:B------:R-:W-:Y:S02]  /*3f70*/  PRMT R108, R108, 0x5410, R9 ;  /* 0x000054106c6c7816 */ /* 0x000fe40000000009 */
[----:B------:R-:W-:Y:S02]  /*3f80*/  PRMT R121, R11, 0x7610, R121 ;  /* 0x000076100b797816 */ /* 0x000fe40000000079 */
[----:B------:R-:W-:Y:S01]  /*3f90*/  PRMT R100, R100, 0x5410, R12 ;  /* 0x0000541064647816 */ /* 0x000fe2000000000c */
[----:B------:R-:W-:-:S02]  /*3fa0*/  IMAD.MOV.U32 R13, RZ, RZ, R35 ;  /* 0x000000ffff0d7224 */ /* 0x000fc400078e0023 */
[----:B----4-:R-:W-:Y:S02]  /*3fb0*/  IMAD.MOV.U32 R8, RZ, RZ, R42 ;  /* 0x000000ffff087224 */ /* 0x010fe400078e002a */
[----:B------:R-:W-:Y:S02]  /*3fc0*/  IMAD.MOV.U32 R9, RZ, RZ, R43 ;  /* 0x000000ffff097224 */ /* 0x000fe400078e002b */
[----:B------:R-:W-:Y:S02]  /*3fd0*/  IMAD.MOV.U32 R10, RZ, RZ, R40 ;  /* 0x000000ffff0a7224 */ /* 0x000fe400078e0028 */
        /* <DEDUP_REMOVED lines=15> */
[----:B------:R-:W-:Y:S02]  /*40d0*/  PRMT R112, R10, 0x7610, R112 ;  /* 0x000076100a707816 */ /* 0x000fe40000000070 */
[----:B------:R-:W-:Y:S01]  /*40e0*/  PRMT R108, R11, 0x7610, R108 ;  /* 0x000076100b6c7816 */ /* 0x000fe2000000006c */
[----:B------:R-:W-:Y:S06]  /*40f0*/  @!P3 BRA `(.L_x_5984) ;  /* 0x000000000004b947 */ /* 0x000fec0003800000 */
[----:B------:R-:W-:Y:S01]  /*4100*/  BPT.TRAP 0x1 ;  /* 0x000000040000795c */ /* 0x000fe20000300000 */
.L_x_5984:
[----:B------:R-:W-:Y:S01]  /*4110*/  IMAD R86, R19, 0x8, R22 ;  /* 0x0000000813567824 */ /* 0x000fe200078e0216 */
[----:B------:R-:W-:Y:S01]  /*4120*/  SHF.L.U32 R101, R211, 0x1f, RZ ;  /* 0x0000001fd3657819 */ /* 0x000fe200000006ff */
[----:B------:R-:W0:Y:S01]  /*4130*/  LDC R103, c[0x0][0x2f4] ;  /* 0x0000bd00ff677b82 */ /* 0x000e220000000800 */
[----:B------:R-:W-:Y:S02]  /*4140*/  BSSY B1, `(.L_x_5985) ;  /* 0x0000003000017945 */ /* 0x000fe40003800000 */
[----:B------:R-:W1:Y:S02]  /*4150*/  SYNCS.PHASECHK.TRANS64.TRYWAIT P4, [R86+URZ+0x32490], R101 ;  /* 0x03249065560075a7 */ /* 0x000e64000808017f */
[----:B-1----:R-:W-:Y:S05]  /*4160*/  @!P4 BRA `(.L_x_5986) ;  /* 0x000001940000c947 */ /* 0x002fea0003800000 */
.L_x_6242:
[----:B------:R-:W-:Y:S05]  /*4170*/  BSYNC B1 ;  /* 0x0000000000017941 */ /* 0x000fea0003800000 */
.L_x_5985:
[----:B------:R-:W-:Y:S01]  /*4180*/  UMOV UR4, 0xffffffff ;  /* 0xffffffff00047882 */ /* 0x000fe20000000000 */
[----:B0-----:R-:W-:Y:S02]  /*4190*/  IMAD.IADD R105, R103, 0x1, -R64 ;  /* 0x0000000167697824 */ /* 0x001fe400078e0a40 */
[----:B------:R-:W-:Y:S05]  /*41a0*/  BRA.DIV UR4, `(.L_x_5987) ;  /* 0x0000019604047947 */ /* 0x000fea000b800000 */
[----:B------:R0:W2:Y:S04]  /*41b0*/  SHFL.IDX PT, R9, R90, RZ, 0x1c1f ;  /* 0x001c1fff5a097589 */ /* 0x0000a800000e0000 */
[----:B------:R0:W3:Y:S02]  /*41c0*/  SHFL.IDX PT, R14, R89, RZ, 0x1c1f ;  /* 0x001c1fff590e7589 */ /* 0x0000e400000e0000 */
.L_x_6246:
[----:B------:R-:W-:Y:S01]  /*41d0*/  ISETP.GE.OR P4, PT, R206, R99, P1 ;  /* 0x00000063ce00720c */ /* 0x000fe20000f86670 */
[----:B------:R-:W-:-:S12]  /*41e0*/  BSSY B1, `(.L_x_5988) ;  /* 0x000007a000017945 */ /* 0x000fd80003800000 */
[----:B------:R-:W-:Y:S05]  /*41f0*/  @P4 BRA `(.L_x_5989) ;  /* 0x0000000400e04947 */ /* 0x000fea0003800000 */
[----:B------:R-:W4:Y:S01]  /*4200*/  S2R R12, SR_TID.X ;  /* 0x00000000000c7919 */ /* 0x000f220000002100 */
[----:B------:R-:W-:Y:S01]  /*4210*/  SEL R8, R64, R105, !P0 ;  /* 0x0000006940087207 */ /* 0x000fe20004000000 */
[----:B---3--:R-:W-:Y:S01]  /*4220*/  IMAD.MOV.U32 R94, RZ, RZ, R14 ;  /* 0x000000ffff5e7224 */ /* 0x008fe200078e000e */
[C---:B------:R-:W-:Y:S01]  /*4230*/  LEA R92, P4, R74.reuse, R14, 0x1 ;  /* 0x0000000e4a5c7211 */ /* 0x040fe200078808ff */
[----:B--2---:R-:W-:Y:S01]  /*4240*/  IMAD.MOV.U32 R95, RZ, RZ, R9 ;  /* 0x000000ffff5f7224 */ /* 0x004fe200078e0009 */
[----:B------:R-:W-:Y:S01]  /*4250*/  SHF.R.S32.HI R11, RZ, 0x1f, R8 ;  /* 0x0000001fff0b7819 */ /* 0x000fe20000011408 */
[----:B------:R-:W-:Y:S01]  /*4260*/  BSSY B2, `(.L_x_5990) ;  /* 0x000006d000027945 */ /* 0x000fe20003800000 */
[----:B------:R-:W-:Y:S02]  /*4270*/  LEA.HI.X R93, R74, R9, R76, 0x1, P4 ;  /* 0x000000094a5d7211 */ /* 0x000fe400020f0c4c */
        /* <DEDUP_REMOVED lines=19> */
[----:B------:R-:W-:Y:S02]  /*43b0*/  SHF.R.U32.HI R117, RZ, 0x10, R35 ;  /* 0x00000010ff757819 */ /* 0x000fe40000011623 */
[----:B------:R-:W-:Y:S02]  /*43c0*/  PRMT R114, R104, 0x5432, R114 ;  /* 0x0000543268727816 */ /* 0x000fe40000000072 */
[----:B------:R-:W-:Y:S02]  /*43d0*/  PRMT R119, R121, 0x5410, R119 ;  /* 0x0000541079777816 */ /* 0x000fe40000000077 */
[----:B------:R-:W-:Y:S01]  /*43e0*/  SHF.R.U64 R113, R32, 0x10, R33 ;  /* 0x0000001020717819 */ /* 0x000fe20000001221 */
[----:B--2---:R-:W-:Y:S01]  /*43f0*/  IMAD.U32 R32, R9, 0x10000, RZ ;  /* 0x0001000009207824 */ /* 0x004fe200078e00ff */
[----:B------:R-:W-:Y:S01]  /*4400*/  SHF.R.U64 R118, R36, 0x10, R37 ;  /* 0x0000001024767819 */ /* 0x000fe20000001225 */
[----:B---3--:R-:W-:Y:S01]  /*4410*/  IMAD.U32 R36, R13, 0x10000, RZ ;  /* 0x000100000d247824 */ /* 0x008fe200078e00ff */
[----:B------:R-:W-:Y:S01]  /*4420*/  PRMT R117, R115, 0x5410, R117 ;  /* 0x0000541073757816 */ /* 0x000fe20000000075 */
[----:B------:R-:W-:Y:S01]  /*4430*/  IMAD.U32 R121, R119, 0x10000, RZ ;  /* 0x0001000077797824 */ /* 0x000fe200078e00ff */
[----:B------:R-:W-:Y:S01]  /*4440*/  SHF.R.U32.HI R123, RZ, 0x10, R39 ;  /* 0x00000010ff7b7819 */ /* 0x000fe20000011627 */
[----:B------:R-:W-:Y:S01]  /*4450*/  IMAD.U32 R115, R114, 0x10000, RZ ;  /* 0x0001000072737824 */ /* 0x000fe200078e00ff */
[----:B------:R-:W-:Y:S01]  /*4460*/  PRMT R113, R120, 0x5410, R113 ;  /* 0x0000541078717816 */ /* 0x000fe20000000071 */
[C---:B------:R-:W-:Y:S01]  /*4470*/  FMUL.FTZ R125, R36.reuse, R121 ;  /* 0x00000079247d7220 */ /* 0x040fe20000410000 */
[----:B------:R-:W-:Y:S01]  /*4480*/  LOP3.LUT R37, R13, 0xffff0000, RZ, 0xc0, !PT ;  /* 0xffff00000d257812 */ /* 0x000fe200078ec0ff */
[-C--:B------:R-:W-:Y:S01]  /*4490*/  FMUL.FTZ R127, R36, R115.reuse ;  /* 0x00000073247f7220 */ /* 0x080fe20000410000 */
[----:B------:R-:W-:Y:S01]  /*44a0*/  PRMT R123, R124, 0x5410, R123 ;  /* 0x000054107c7b7816 */ /* 0x000fe2000000007b */
[C---:B------:R-:W-:Y:S01]  /*44b0*/  FFMA.FTZ R125, R32.reuse, R115, -R125 ;  /* 0x00000073207d7223 */ /* 0x040fe2000001087d */
[----:B------:R-:W-:Y:S01]  /*44c0*/  LOP3.LUT R120, R119, 0xffff0000, RZ, 0xc0, !PT ;  /* 0xffff000077787812 */ /* 0x000fe200078ec0ff */
[----:B------:R-:W-:Y:S01]  /*44d0*/  FFMA.FTZ R127, R32, R121, R127 ;  /* 0x00000079207f7223 */ /* 0x000fe2000001007f */
[----:B------:R-:W-:Y:S01]  /*44e0*/  LOP3.LUT R114, R114, 0xffff0000, RZ, 0xc0, !PT ;  /* 0xffff000072727812 */ /* 0x000fe200078ec0ff */
[----:B------:R-:W-:Y:S01]  /*44f0*/  IMAD.U32 R119, R123, 0x10000, RZ ;  /* 0x000100007b777824 */ /* 0x000fe200078e00ff */
[----:B------:R-:W-:Y:S01]  /*4500*/  SHF.R.U64 R122, R38, 0x10, R39 ;  /* 0x00000010267a7819 */ /* 0x000fe20000001227 */
[----:B------:R-:W-:Y:S01]  /*4510*/  IMAD.U32 R38, R15, 0x10000, RZ ;  /* 0x000100000f267824 */ /* 0x000fe200078e00ff */
[----:B------:R-:W-:Y:S01]  /*4520*/  LOP3.LUT R33, R9, 0xffff0000, RZ, 0xc0, !PT ;  /* 0xffff000009217812 */ /* 0x000fe200078ec0ff */
[C---:B------:R-:W-:Y:S01]  /*4530*/  FMUL.FTZ R36, R37.reuse, R120 ;  /* 0x0000007825247220 */ /* 0x040fe20000410000 */
[-C--:B------:R-:W-:Y:S01]  /*4540*/  FMUL.FTZ R32, R37, R114.reuse ;  /* 0x0000007225207220 */ /* 0x080fe20000410000 */
[----:B------:R-:W-:Y:S01]  /*4550*/  IMAD.U32 R115, R117, 0x10000, RZ ;  /* 0x0001000075737824 */ /* 0x000fe200078e00ff */
[----:B------:R-:W-:Y:S01]  /*4560*/  SHF.R.U64 R116, R34, 0x10, R35 ;  /* 0x0000001022747819 */ /* 0x000fe20000001223 */
[C---:B------:R-:W-:Y:S01]  /*4570*/  IMAD.U32 R34, R12.reuse, 0x10000, RZ ;  /* 0x000100000c227824 */ /* 0x040fe200078e00ff */
[----:B------:R-:W-:Y:S01]  /*4580*/  LOP3.LUT R35, R12, 0xffff0000, RZ, 0xc0, !PT ;  /* 0xffff00000c237812 */ /* 0x000fe200078ec0ff */
[C---:B------:R-:W-:Y:S01]  /*4590*/  FFMA.FTZ R114, R33.reuse, R114, -R36 ;  /* 0x0000007221727223 */ /* 0x040fe20000010824 */
[----:B------:R-:W-:Y:S01]  /*45a0*/  PRMT R118, R108, 0x5432, R118 ;  /* 0x000054326c767816 */ /* 0x000fe20000000076 */
[C---:B------:R-:W-:Y:S01]  /*45b0*/  FMUL.FTZ R37, R38.reuse, R119 ;  /* 0x0000007726257220 */ /* 0x040fe20000410000 */
[----:B------:R-:W-:Y:S01]  /*45c0*/  FFMA.FTZ R120, R33, R120, R32 ;  /* 0x0000007821787223 */ /* 0x000fe20000010020 */
[----:B------:R-:W-:Y:S01]  /*45d0*/  IMAD.U32 R12, R11, 0x10000, RZ ;  /* 0x000100000b0c7824 */ /* 0x000fe200078e00ff */
[----:B------:R-:W-:Y:S01]  /*45e0*/  LOP3.LUT R39, R15, 0xffff0000, RZ, 0xc0, !PT ;  /* 0xffff00000f277812 */ /* 0x000fe200078ec0ff */
[----:B------:R-:W-:Y:S01]  /*45f0*/  FMUL.FTZ R38, R38, R115 ;  /* 0x0000007326267220 */ /* 0x000fe20000410000 */
[----:B------:R-:W-:Y:S01]  /*4600*/  LOP3.LUT R36, R123, 0xffff0000, RZ, 0xc0, !PT ;  /* 0xffff00007b247812 */ /* 0x000fe200078ec0ff */
[----:B------:R-:W-:Y:S01]  /*4610*/  IMAD.U32 R33, R118, 0x10000, RZ ;  /* 0x0001000076217824 */ /* 0x000fe200078e00ff */
[----:B------:R-:W-:Y:S01]  /*4620*/  LOP3.LUT R32, R117, 0xffff0000, RZ, 0xc0, !PT ;  /* 0xffff000075207812 */ /* 0x000fe200078ec0ff */
[----:B------:R-:W-:Y:S01]  /*4630*/  FFMA.FTZ R119, R12, R119, R38 ;  /* 0x000000770c777223 */ /* 0x000fe20000010026 */
[----:B------:R-:W-:Y:S01]  /*4640*/  LOP3.LUT R13, R11, 0xffff0000, RZ, 0xc0, !PT ;  /* 0xffff00000b0d7812 */ /* 0x000fe200078ec0ff */
[C---:B------:R-:W-:Y:S01]  /*4650*/  FMUL.FTZ R38, R39.reuse, R36 ;  /* 0x0000002427267220 */ /* 0x040fe20000410000 */
[----:B------:R-:W-:Y:S01]  /*4660*/  LOP3.LUT R118, R118, 0xffff0000, RZ, 0xc0, !PT ;  /* 0xffff000076767812 */ /* 0x000fe200078ec0ff */
[-C--:B------:R-:W-:Y:S01]  /*4670*/  FMUL.FTZ R126, R39, R32.reuse ;  /* 0x00000020277e7220 */ /* 0x080fe20000410000 */
[----:B------:R-:W-:Y:S01]  /*4680*/  FFMA.FTZ R37, R12, R115, -R37 ;  /* 0x000000730c257223 */ /* 0x000fe20000010825 */
[C---:B------:R-:W-:Y:S01]  /*4690*/  IMAD.U32 R12, R113.reuse, 0x10000, RZ ;  /* 0x00010000710c7824 */ /* 0x040fe200078e00ff */
[----:B------:R-:W-:Y:S01]  /*46a0*/  LOP3.LUT R113, R113, 0xffff0000, RZ, 0xc0, !PT ;  /* 0xffff000071717812 */ /* 0x000fe200078ec0ff */
[C---:B------:R-:W-:Y:S01]  /*46b0*/  IMAD.U32 R9, R8.reuse, 0x10000, RZ ;  /* 0x0001000008097824 */ /* 0x040fe200078e00ff */
[----:B------:R-:W-:Y:S01]  /*46c0*/  LOP3.LUT R8, R8, 0xffff0000, RZ, 0xc0, !PT ;  /* 0xffff000008087812 */ /* 0x000fe200078ec0ff */
[C---:B------:R-:W-:Y:S01]  /*46d0*/  FFMA.FTZ R124, R13.reuse, R32, -R38 ;  /* 0x000000200d7c7223 */ /* 0x040fe20000010826 */
[----:B------:R-:W-:Y:S01]  /*46e0*/  FFMA.FTZ R126, R13, R36, R126 ;  /* 0x000000240d7e7223 */ /* 0x000fe2000001007e */
[C---:B------:R-:W-:Y:S01]  /*46f0*/  FMUL.FTZ R13, R35.reuse, R118 ;  /* 0x00000076230d7220 */ /* 0x040fe20000410000 */
[----:B------:R-:W-:Y:S01]  /*4700*/  PRMT R122, R106, 0x5432, R122 ;  /* 0x000054326a7a7816 */ /* 0x000fe2000000007a */
[C---:B------:R-:W-:Y:S01]  /*4710*/  FMUL.FTZ R32, R34.reuse, R33 ;  /* 0x0000002122207220 */ /* 0x040fe20000410000 */
[----:B------:R-:W-:Y:S01]  /*4720*/  FMUL.FTZ R38, R34, R12 ;  /* 0x0000000c22267220 */ /* 0x000fe20000410000 */
[----:B------:R-:W-:Y:S01]  /*4730*/  PRMT R116, R100, 0x5432, R116 ;  /* 0x0000543264747816 */ /* 0x000fe20000000074 */
[----:B------:R-:W-:Y:S01]  /*4740*/  FMUL.FTZ R35, R35, R113 ;  /* 0x0000007123237220 */ /* 0x000fe20000410000 */
[----:B------:R-:W-:-:S02]  /*4750*/  IMAD.U32 R15, R14, 0x10000, RZ ;  /* 0x000100000e0f7824 */ /* 0x000fc400078e00ff */
[----:B------:R-:W-:Y:S01]  /*4760*/  FFMA.FTZ R113, R8, R113, -R13 ;  /* 0x0000007108717223 */ /* 0x000fe2000001080d */
[----:B------:R-:W-:Y:S01]  /*4770*/  LOP3.LUT R14, R14, 0xffff0000, RZ, 0xc0, !PT ;  /* 0xffff00000e0e7812 */ /* 0x000fe200078ec0ff */
[C---:B------:R-:W-:Y:S01]  /*4780*/  FFMA.FTZ R34, R9.reuse, R12, -R32 ;  /* 0x0000000c09227223 */ /* 0x040fe20000010820 */
[----:B------:R-:W-:Y:S01]  /*4790*/  FFMA.FTZ R38, R9, R33, R38 ;  /* 0x0000002109267223 */ /* 0x000fe20000010026 */
[C---:B------:R-:W-:Y:S01]  /*47a0*/  LOP3.LUT R13, R122.reuse, 0xffff0000, RZ, 0xc0, !PT ;  /* 0xffff00007a0d7812 */ /* 0x040fe200078ec0ff */
[----:B------:R-:W-:Y:S01]  /*47b0*/  IMAD.U32 R32, R122, 0x10000, RZ ;  /* 0x000100007a207824 */ /* 0x000fe200078e00ff */
[C---:B------:R-:W-:Y:S01]  /*47c0*/  LOP3.LUT R9, R116.reuse, 0xffff0000, RZ, 0xc0, !PT ;  /* 0xffff000074097812 */ /* 0x040fe200078ec0ff */
[----:B------:R-:W-:Y:S02]  /*47d0*/  IMAD.U32 R12, R116, 0x10000, RZ ;  /* 0x00010000740c7824 */ /* 0x000fe400078e00ff */
[----:B------:R-:W-:Y:S01]  /*47e0*/  FFMA.FTZ R35, R8, R118, R35 ;  /* 0x0000007608237223 */ /* 0x000fe20000010023 */
[C---:B------:R-:W-:Y:S01]  /*47f0*/  IMAD.U32 R11, R10.reuse, 0x10000, RZ ;  /* 0x000100000a0b7824 */ /* 0x040fe200078e00ff */
        /* <DEDUP_REMOVED lines=16> */
[----:B------:R-:W-:Y:S02]  /*4900*/  F2FP.BF16.F32.PACK_AB R11, R124, R37 ;  /* 0x000000257c0b723e */ /* 0x000fe400000010ff */
[----:B------:R-:W-:-:S02]  /*4910*/  F2FP.BF16.F32.PACK_AB R13, R120, R127 ;  /* 0x0000007f780d723e */ /* 0x000fc400000010ff */
[----:B------:R-:W-:-:S07]  /*4920*/  F2FP.BF16.F32.PACK_AB R12, R35, R38 ;  /* 0x00000026230c723e */ /* 0x000fce00000010ff */
.L_x_5991:
[----:B------:R-:W-:Y:S05]  /*4930*/  BSYNC B2 ;  /* 0x0000000000027941 */ /* 0x000fea0003800000 */
.L_x_5990:
[----:B------:R-:W-:Y:S01]  /*4940*/  ISETP.GE.AND P4, PT, R107, R103, PT ;  /* 0x000000676b00720c */ /* 0x000fe20003f86270 */
[----:B--2---:R4:W-:-:S12]  /*4950*/  ST.E.128 desc[UR42][R92.64], R8 ;  /* 0x000000085c007985 */ /* 0x0049d8000c101d2a */
[----:B------:R-:W-:-:S05]  /*4960*/  @!P4 IMAD.WIDE R94, R107, 0x2, R94 ;  /* 0x000000026b5ec825 */ /* 0x000fca00078e025e */
[----:B---3--:R4:W-:Y:S02]  /*4970*/  @!P4 ST.E.128 desc[UR42][R94.64], R12 ;  /* 0x0000000c5e00c985 */ /* 0x0089e4000c101d2a */
.L_x_5989:
[----:B------:R-:W-:Y:S05]  /*4980*/  BSYNC B1 ;  /* 0x0000000000017941 */ /* 0x000fea0003800000 */
.L_x_5988:
[----:B------:R-:W-:-:S03]  /*4990*/  UMOV UR4, 0xffffffff ;  /* 0xffffffff00047882 */ /* 0x000fc60000000000 */
[----:B------:R-:W-:Y:S05]  /*49a0*/  BRA.DIV UR4, `(.L_x_5992) ;  /* 0x0000018e044c7947 */ /* 0x000fea000b800000 */
[----:B------:R0:W0:Y:S04]  /*49b0*/  SHFL.IDX PT, R33, R90, 0x1, 0x1c1f ;  /* 0x003c1f005a217f89 */ /* 0x00002800000e0000 */
[----:B------:R0:W0:Y:S02]  /*49c0*/  SHFL.IDX PT, R32, R89, 0x1, 0x1c1f ;  /* 0x003c1f0059207f89 */ /* 0x00002400000e0000 */
.L_x_6250:
[----:B----4-:R-:W-:-:S05]  /*49d0*/  VIADD R8, R206, 0x40 ;  /* 0x00000040ce087836 */ /* 0x010fca0000000000 */
[----:B------:R-:W-:-:S13]  /*49e0*/  ISETP.GE.OR P4, PT, R8, R99, P1 ;  /* 0x000000630800720c */ /* 0x000fda0000f86670 */
[----:B------:R-:W-:Y:S05]  /*49f0*/  @P4 BRA `(.L_x_5977) ;  /* 0x0000000c00004947 */ /* 0x000fea0003800000 */
[----:B--2---:R-:W2:Y:S01]  /*4a00*/  LDL R9, [R1+0x84] ;  /* 0x0000840001097983 */ /* 0x004ea20000100800 */
        /* <DEDUP_REMOVED lines=17> */
[----:B--2---:R-:W-:Y:S02]  /*4b20*/  IMAD.IADD R8, R9, 0x1, R8 ;  /* 0x0000000109087824 */ /* 0x004fe400078e0208 */
[C---:B------:R-:W-:Y:S02]  /*4b30*/  IMAD R9, R19.reuse, 0x1800, R78 ;  /* 0x0000180013097824 */ /* 0x040fe400078e024e */
[----:B------:R-:W-:Y:S02]  /*4b40*/  IMAD R11, R19, 0x1800, R8 ;  /* 0x00001800130b7824 */ /* 0x000fe400078e0208 */
[--C-:B------:R-:W-:Y:S02]  /*4b50*/  IMAD R9, R9, 0x2, R22.reuse ;  /* 0x0000000209097824 */ /* 0x100fe400078e0216 */
[----:B------:R-:W-:-:S04]  /*4b60*/  IMAD R12, R11, 0x2, R22 ;  /* 0x000000020b0c7824 */ /* 0x000fc800078e0216 */
[----:B------:R-:W0:Y:S04]  /*4b70*/  LDS.128 R8, [R9+0x1c400] ;  /* 0x01c4000009087984 */ /* 0x000e280000000c00 */
[----:B---3--:R-:W2:Y:S01]  /*4b80*/  LDS.128 R12, [R12+0x1c400] ;  /* 0x01c400000c0c7984 */ /* 0x008ea20000000c00 */
[----:B------:R-:W-:Y:S05]  /*4b90*/  @P2 BRA `(.L_x_5994) ;  /* 0x0000000400682947 */ /* 0x000fea0003800000 */
[----:B------:R-:W-:Y:S01]  /*4ba0*/  SHF.R.U32.HI R90, RZ, 0x10, R41 ;  /* 0x00000010ff5a7819 */ /* 0x000fe20000011629 */
[----:B0-----:R-:W-:Y:S01]  /*4bb0*/  IMAD.U32 R37, R9, 0x10000, RZ ;  /* 0x0001000009257824 */ /* 0x001fe200078e00ff */
[----:B------:R-:W-:Y:S01]  /*4bc0*/  SHF.R.U32.HI R89, RZ, 0x10, R45 ;  /* 0x00000010ff597819 */ /* 0x000fe2000001162d */
[----:B--2---:R-:W-:Y:S01]  /*4bd0*/  IMAD.U32 R39, R12, 0x10000, RZ ;  /* 0x000100000c277824 */ /* 0x004fe200078e00ff */
[----:B------:R-:W-:Y:S02]  /*4be0*/  PRMT R111, R111, 0x5410, R90 ;  /* 0x000054106f6f7816 */ /* 0x000fe4000000005a */
[----:B------:R-:W-:Y:S02]  /*4bf0*/  PRMT R108, R108, 0x5410, R89 ;  /* 0x000054106c6c7816 */ /* 0x000fe40000000059 */
[----:B------:R-:W-:Y:S02]  /*4c00*/  SHF.R.U64 R93, R44, 0x10, R45 ;  /* 0x000000102c5d7819 */ /* 0x000fe4000000122d */
[----:B------:R-:W-:Y:S01]  /*4c10*/  SHF.R.U64 R92, R40, 0x10, R41 ;  /* 0x00000010285c7819 */ /* 0x000fe20000001229 */
[----:B------:R-:W-:Y:S01]  /*4c20*/  IMAD.U32 R41, R13, 0x10000, RZ ;  /* 0x000100000d297824 */ /* 0x000fe200078e00ff */
[----:B------:R-:W-:Y:S01]  /*4c30*/  SHF.R.U64 R45, R46, 0x10, R47 ;  /* 0x000000102e2d7819 */ /* 0x000fe2000000122f */
[----:B------:R-:W-:Y:S01]  /*4c40*/  IMAD.U32 R90, R108, 0x10000, RZ ;  /* 0x000100006c5a7824 */ /* 0x000fe200078e00ff */
[----:B------:R-:W-:Y:S01]  /*4c50*/  SHF.R.U32.HI R95, RZ, 0x10, R43 ;  /* 0x00000010ff5f7819 */ /* 0x000fe2000001162b */
[----:B------:R-:W-:Y:S01]  /*4c60*/  IMAD.U32 R46, R111, 0x10000, RZ ;  /* 0x000100006f2e7824 */ /* 0x000fe200078e00ff */
[----:B------:R-:W-:-:S02]  /*4c70*/  SHF.R.U32.HI R47, RZ, 0x10, R47 ;  /* 0x00000010ff2f7819 */ /* 0x000fc4000001162f */
[----:B------:R-:W-:Y:S01]  /*4c80*/  PRMT R109, R109, 0x5410, R92 ;  /* 0x000054106d6d7816 */ /* 0x000fe2000000005c */
[C---:B------:R-:W-:Y:S01]  /*4c90*/  FMUL.FTZ R92, R41.reuse, R90 ;  /* 0x0000005a295c7220 */ /* 0x040fe20000410000 */
[----:B------:R-:W-:Y:S01]  /*4ca0*/  PRMT R100, R100, 0x5410, R95 ;  /* 0x0000541064647816 */ /* 0x000fe2000000005f */
[-C--:B------:R-:W-:Y:S01]  /*4cb0*/  FMUL.FTZ R94, R41, R46.reuse ;  /* 0x0000002e295e7220 */ /* 0x080fe20000410000 */
[----:B------:R-:W-:Y:S01]  /*4cc0*/  PRMT R106, R106, 0x5410, R47 ;  /* 0x000054106a6a7816 */ /* 0x000fe2000000002f */
[C---:B------:R-:W-:Y:S01]  /*4cd0*/  FFMA.FTZ R92, R37.reuse, R46, -R92 ;  /* 0x0000002e255c7223 */ /* 0x040fe2000001085c */
[----:B------:R-:W-:Y:S01]  /*4ce0*/  SHF.R.U64 R105, R42, 0x10, R43 ;  /* 0x000000102a697819 */ /* 0x000fe2000000122b */
[----:B------:R-:W-:Y:S01]  /*4cf0*/  FFMA.FTZ R94, R37, R90, R94 ;  /* 0x0000005a255e7223 */ /* 0x000fe2000001005e */
[----:B------:R-:W-:Y:S01]  /*4d00*/  PRMT R104, R104, 0x5410, R45 ;  /* 0x0000541068687816 */ /* 0x000fe2000000002d */
[----:B------:R-:W-:Y:S01]  /*4d10*/  IMAD.U32 R43, R15, 0x10000, RZ ;  /* 0x000100000f2b7824 */ /* 0x000fe200078e00ff */
[----:B------:R-:W-:Y:S01]  /*4d20*/  LOP3.LUT R42, R13, 0xffff0000, RZ, 0xc0, !PT ;  /* 0xffff00000d2a7812 */ /* 0x000fe200078ec0ff */
[----:B------:R-:W-:Y:S01]  /*4d30*/  IMAD.U32 R37, R100, 0x10000, RZ ;  /* 0x0001000064257824 */ /* 0x000fe200078e00ff */
[----:B------:R-:W-:Y:S01]  /*4d40*/  LOP3.LUT R45, R108, 0xffff0000, RZ, 0xc0, !PT ;  /* 0xffff00006c2d7812 */ /* 0x000fe200078ec0ff */
[----:B------:R-:W-:Y:S01]  /*4d50*/  IMAD.U32 R41, R106, 0x10000, RZ ;  /* 0x000100006a297824 */ /* 0x000fe200078e00ff */
[----:B------:R-:W-:-:S02]  /*4d60*/  LOP3.LUT R111, R111, 0xffff0000, RZ, 0xc0, !PT ;  /* 0xffff00006f6f7812 */ /* 0x000fc400078ec0ff */
[----:B------:R-:W-:Y:S01]  /*4d70*/  LOP3.LUT R40, R12, 0xffff0000, RZ, 0xc0, !PT ;  /* 0xffff00000c287812 */ /* 0x000fe200078ec0ff */
[C---:B------:R-:W-:Y:S01]  /*4d80*/  FMUL.FTZ R47, R42.reuse, R45 ;  /* 0x0000002d2a2f7220 */ /* 0x040fe20000410000 */
[----:B------:R-:W-:Y:S02]  /*4d90*/  IMAD.U32 R12, R11, 0x10000, RZ ;  /* 0x000100000b0c7824 */ /* 0x000fe400078e00ff */
[----:B------:R-:W-:Y:S01]  /*4da0*/  FMUL.FTZ R89, R42, R111 ;  /* 0x0000006f2a597220 */ /* 0x000fe20000410000 */
[----:B------:R-:W-:Y:S01]  /*4db0*/  LOP3.LUT R44, R15, 0xffff0000, RZ, 0xc0, !PT ;  /* 0xffff00000f2c7812 */ /* 0x000fe200078ec0ff */
[C---:B------:R-:W-:Y:S01]  /*4dc0*/  FMUL.FTZ R42, R43.reuse, R37 ;  /* 0x000000252b2a7220 */ /* 0x040fe20000410000 */
[----:B------:R-:W-:Y:S01]  /*4dd0*/  PRMT R112, R112, 0x5410, R93 ;  /* 0x0000541070707816 */ /* 0x000fe2000000005d */
[-C--:B------:R-:W-:Y:S01]  /*4de0*/  FMUL.FTZ R93, R43, R41.reuse ;  /* 0x000000292b5d7220 */ /* 0x080fe20000410000 */
[----:B------:R-:W-:Y:S01]  /*4df0*/  LOP3.LUT R106, R106, 0xffff0000, RZ, 0xc0, !PT ;  /* 0xffff00006a6a7812 */ /* 0x000fe200078ec0ff */
[C---:B------:R-:W-:Y:S01]  /*4e00*/  FFMA.FTZ R43, R12.reuse, R41, R42 ;  /* 0x000000290c2b7223 */ /* 0x040fe2000001002a */
[----:B------:R-:W-:Y:S01]  /*4e10*/  LOP3.LUT R38, R9, 0xffff0000, RZ, 0xc0, !PT ;  /* 0xffff000009267812 */ /* 0x000fe200078ec0ff */
[----:B------:R-:W-:Y:S01]  /*4e20*/  FFMA.FTZ R93, R12, R37, -R93 ;  /* 0x000000250c5d7223 */ /* 0x000fe2000001085d */
[----:B------:R-:W-:Y:S01]  /*4e30*/  LOP3.LUT R100, R100, 0xffff0000, RZ, 0xc0, !PT ;  /* 0xffff000064647812 */ /* 0x000fe200078ec0ff */
[----:B------:R-:W-:Y:S01]  /*4e40*/  FMUL.FTZ R42, R44, R106 ;  /* 0x0000006a2c2a7220 */ /* 0x000fe20000410000 */
[----:B------:R-:W-:Y:S01]  /*4e50*/  LOP3.LUT R13, R11, 0xffff0000, RZ, 0xc0, !PT ;  /* 0xffff00000b0d7812 */ /* 0x000fe200078ec0ff */
[C---:B------:R-:W-:Y:S01]  /*4e60*/  FFMA.FTZ R47, R38.reuse, R111, -R47 ;  /* 0x0000006f262f7223 */ /* 0x040fe2000001082f */
[----:B------:R-:W-:Y:S01]  /*4e70*/  FFMA.FTZ R89, R38, R45, R89 ;  /* 0x0000002d26597223 */ /* 0x000fe20000010059 */
[----:B------:R-:W-:Y:S01]  /*4e80*/  FMUL.FTZ R44, R44, R100 ;  /* 0x000000642c2c7220 */ /* 0x000fe20000410000 */
[C---:B------:R-:W-:Y:S01]  /*4e90*/  LOP3.LUT R37, R112.reuse, 0xffff0000, RZ, 0xc0, !PT ;  /* 0xffff000070257812 */ /* 0x040fe200078ec0ff */
[----:B------:R-:W-:-:S02]  /*4ea0*/  IMAD.U32 R38, R112, 0x10000, RZ ;  /* 0x0001000070267824 */ /* 0x000fc400078e00ff */
[----:B------:R-:W-:Y:S01]  /*4eb0*/  FFMA.FTZ R100, R13, R100, -R42 ;  /* 0x000000640d647223 */ /* 0x000fe2000001082a */
[C---:B------:R-:W-:Y:S01]  /*4ec0*/  IMAD.U32 R12, R109.reuse, 0x10000, RZ ;  /* 0x000100006d0c7824 */ /* 0x040fe200078e00ff */
[----:B------:R-:W-:Y:S01]  /*4ed0*/  LOP3.LUT R109, R109, 0xffff0000, RZ, 0xc0, !PT ;  /* 0xffff00006d6d7812 */ /* 0x000fe200078ec0ff */
[C---:B------:R-:W-:Y:S01]  /*4ee0*/  IMAD.U32 R9, R8.reuse, 0x10000, RZ ;  /* 0x0001000008097824 */ /* 0x040fe200078e00ff */
[----:B------:R-:W-:Y:S01]  /*4ef0*/  LOP3.LUT R8, R8, 0xffff0000, RZ, 0xc0, !PT ;  /* 0xffff000008087812 */ /* 0x000fe200078ec0ff */
[----:B------:R-:W-:Y:S01]  /*4f00*/  FFMA.FTZ R44, R13, R106, R44 ;  /* 0x0000006a0d2c7223 */ /* 0x000fe2000001002c */
[C---:B------:R-:W-:Y:S01]  /*4f10*/  FMUL.FTZ R42, R39.reuse, R38 ;  /* 0x00000026272a7220 */ /* 0x040fe20000410000 */
[----:B------:R-:W-:Y:S01]  /*4f20*/  FMUL.FTZ R13, R40, R37 ;  /* 0x00000025280d7220 */ /* 0x000fe20000410000 */
        /* <DEDUP_REMOVED lines=33> */
.L_x_5994:
[----:B------:R-:W-:Y:S05]  /*5140*/  BSYNC B1 ;  /* 0x0000000000017941 */ /* 0x000fea0003800000 */
.L_x_5993:
[----:B0-----:R0:W-:Y:S01]  /*5150*/  ST.E.128 desc[UR42][R34.64], R8 ;  /* 0x0000000822007985 */ /* 0x0011e2000c101d2a */
[----:B------:R-:W-:-:S13]  /*5160*/  ISETP.GE.AND P2, PT, R36, R103, PT ;  /* 0x000000672400720c */ /* 0x000fda0003f46270 */
[----:B------:R-:W-:Y:S05]  /*5170*/  @P2 BRA `(.L_x_5977) ;  /* 0x0000000400202947 */ /* 0x000fea0003800000 */
[----:B------:R-:W-:-:S05]  /*5180*/  IMAD.WIDE R36, R36, 0x2, R32 ;  /* 0x0000000224247825 */ /* 0x000fca00078e0220 */
[----:B--2---:R2:W-:Y:S01]  /*5190*/  ST.E.128 desc[UR42][R36.64], R12 ;  /* 0x0000000c24007985 */ /* 0x0045e2000c101d2a */
[----:B------:R-:W-:Y:S05]  /*51a0*/  BRA `(.L_x_5977) ;  /* 0x0000000400147947 */ /* 0x000fea0003800000 */
.L_x_5958:
[----:B------:R-:W-:-:S06]  /*51b0*/  UISETP.NE.AND UP0, UPT, UR44, 0x3, UPT ;  /* 0x000000032c00788c */ /* 0x000fcc000bf05270 */
[----:B------:R-:W-:-:S13]  /*51c0*/  PLOP3.LUT P3, PT, PT, PT, UP0, 0x80, 0x0 ;  /* 0x000000000000781c */ /* 0x000fda0003f6f008 */
[----:B------:R-:W-:Y:S05]  /*51d0*/  @!P3 BRA `(.L_x_5995) ;  /* 0x000000000004b947 */ /* 0x000fea0003800000 */
[----:B------:R-:W-:Y:S01]  /*51e0*/  BPT.TRAP 0x1 ;  /* 0x000000040000795c */ /* 0x000fe20000300000 */
.L_x_5995:
[----:B------:R-:W-:Y:S01]  /*51f0*/  IMAD R86, R19, 0x8, R22 ;  /* 0x0000000813567824 */ /* 0x000fe200078e0216 */
[----:B------:R-:W-:Y:S01]  /*5200*/  SHF.L.U32 R101, R211, 0x1f, RZ ;  /* 0x0000001fd3657819 */ /* 0x000fe200000006ff */
[----:B------:R-:W-:Y:S01]  /*5210*/  BSSY B1, `(.L_x_5996) ;  /* 0x0000004000017945 */ /* 0x000fe20003800000 */
[----:B------:R-:W-:Y:S02]  /*5220*/  SHF.R.S32.HI R97, RZ, 0x1f, R91 ;  /* 0x0000001fff617819 */ /* 0x000fe4000001145b */
[----:B------:R-:W0:Y:S02]  /*5230*/  SYNCS.PHASECHK.TRANS64.TRYWAIT P2, [R86+URZ+0x32490], R101 ;  /* 0x03249065560075a7 */ /* 0x000e24000804017f */
[----:B0-----:R-:W-:Y:S05]  /*5240*/  @!P2 BRA `(.L_x_5997) ;  /* 0x000001840070a947 */ /* 0x001fea0003800000 */
.L_x_6251:
[----:B------:R-:W-:Y:S05]  /*5250*/  BSYNC B1 ;  /* 0x0000000000017941 */ /* 0x000fea0003800000 */
.L_x_5996:
        /* <DEDUP_REMOVED lines=19> */
[C---:B------:R-:W-:Y:S01]  /*5390*/  LEA R32, P2, R8.reuse, UR4, 0x1 ;  /* 0x0000000408207c11 */ /* 0x040fe2000f8408ff */
[----:B------:R-:W-:Y:S01]  /*53a0*/  IMAD.IADD R34, R99, 0x1, -R206 ;  /* 0x0000000163227824 */ /* 0x000fe200078e0ace */
[----:B------:R-:W-:Y:S02]  /*53b0*/  UMOV UR4, 0xffffffff ;  /* 0xffffffff00047882 */ /* 0x000fe40000000000 */
[----:B------:R-:W-:Y:S02]  /*53c0*/  LEA.HI.X R33, R8, UR5, R11, 0x1, P2 ;  /* 0x0000000508217c11 */ /* 0x000fe400090f0c0b */
[----:B------:R-:W-:Y:S01]  /*53d0*/  ISETP.GE.AND P2, PT, R34, 0x1, PT ;  /* 0x000000012200780c */ /* 0x000fe20003f46270 */
[----:B------:R-:W-:-:S12]  /*53e0*/  BRA.DIV UR4, `(.L_x_5998) ;  /* 0x00000186041c7947 */ /* 0x000fd8000b800000 */
[----:B------:R1:W2:Y:S04]  /*53f0*/  SHFL.IDX PT, R9, R33, RZ, 0x1c1f ;  /* 0x001c1fff21097589 */ /* 0x0002a800000e0000 */
[----:B------:R1:W3:Y:S02]  /*5400*/  SHFL.IDX PT, R14, R32, RZ, 0x1c1f ;  /* 0x001c1fff200e7589 */ /* 0x0002e400000e0000 */
.L_x_6255:
        /* <DEDUP_REMOVED lines=13> */
.L_x_6000:
[----:B------:R-:W-:Y:S05]  /*54e0*/  BSYNC B1 ;  /* 0x0000000000017941 */ /* 0x000fea0003800000 */
.L_x_5999:
[----:B------:R-:W-:-:S03]  /*54f0*/  UMOV UR4, 0xffffffff ;  /* 0xffffffff00047882 */ /* 0x000fc60000000000 */
[----:B------:R-:W-:Y:S05]  /*5500*/  BRA.DIV UR4, `(.L_x_6001) ;  /* 0x00000186041c7947 */ /* 0x000fea000b800000 */
[----:B--2-4-:R2:W4:Y:S04]  /*5510*/  SHFL.IDX PT, R9, R33, 0x1, 0x1c1f ;  /* 0x003c1f0021097f89 */ /* 0x01452800000e0000 */
[----:B---3--:R2:W3:Y:S02]  /*5520*/  SHFL.IDX PT, R14, R32, 0x1, 0x1c1f ;  /* 0x003c1f00200e7f89 */ /* 0x0084e400000e0000 */
.L_x_6259:
        /* <DEDUP_REMOVED lines=13> */
.L_x_5977:
[----:B------:R-:W-:Y:S05]  /*5600*/  BSYNC B0 ;  /* 0x0000000000007941 */ /* 0x000fea0003800000 */
.L_x_5957:
        /* <DEDUP_REMOVED lines=17> */
.L_x_6003:
[----:B------:R-:W-:Y:S05]  /*5720*/  BSYNC B0 ;  /* 0x0000000000007941 */ /* 0x000fea0003800000 */
.L_x_6002:
[----:B------:R-:W3:Y:S01]  /*5730*/  SYNCS.PHASECHK.TRANS64.TRYWAIT P3, [R86+URZ+0x324b0], R101 ;  /* 0x0324b065560075a7 */ /* 0x000ee2000806017f */
[----:B------:R-:W-:Y:S04]  /*5740*/  BSSY B0, `(.L_x_6004) ;  /* 0x0000002000007945 */ /* 0x000fe80003800000 */
[----:B---3--:R-:W-:Y:S05]  /*5750*/  @!P3 BRA `(.L_x_6005) ;  /* 0x0000018000d0b947 */ /* 0x008fea0003800000 */
.L_x_6260:
[----:B------:R-:W-:Y:S05]  /*5760*/  BSYNC B0 ;  /* 0x0000000000007941 */ /* 0x000fea0003800000 */
.L_x_6004:
[----:B-12---:R1:W5:Y:S01]  /*5770*/  LDL R90, [R1+0x7c] ;  /* 0x00007c00015a7983 */ /* 0x0063620000100800 */
[----:B------:R-:W-:-:S03]  /*5780*/  ULDC.64 UR4, c[0x0][0x328] ;  /* 0x0000ca0000047ab9 */ /* 0x000fc60000000a00 */
[----:B------:R1:W5:Y:S04]  /*5790*/  LDL R89, [R1+0x78] ;  /* 0x0000780001597983 */ /* 0x0003680000100800 */
[----:B------:R1:W5:Y:S04]  /*57a0*/  LDL R47, [R1+0x74] ;  /* 0x00007400012f7983 */ /* 0x0003680000100800 */
[----:B------:R1:W5:Y:S01]  /*57b0*/  LDL R46, [R1+0x70] ;  /* 0x00007000012e7983 */ /* 0x0003620000100800 */
[----:B------:R-:W-:Y:S01]  /*57c0*/  IMAD R10, R97, UR4, RZ ;  /* 0x00000004610a7c24 */ /* 0x000fe2000f8e02ff */
[----:B------:R-:W-:Y:S01]  /*57d0*/  BSSY B0, `(.L_x_6006) ;  /* 0x0000045000007945 */ /* 0x000fe20003800000 */
[----:B0-----:R-:W-:Y:S01]  /*57e0*/  IMAD.WIDE.U32 R8, R91, UR4, RZ ;  /* 0x000000045b087c25 */ /* 0x001fe2000f8e00ff */
[----:B------:R-:W-:-:S02]  /*57f0*/  SHF.R.S32.HI R44, RZ, 0x1f, R209 ;  /* 0x0000001fff2c7819 */ /* 0x000fc400000114d1 */
[----:B------:R-:W-:Y:S01]  /*5800*/  SHF.R.S32.HI R45, RZ, 0x1f, R210 ;  /* 0x0000001fff2d7819 */ /* 0x000fe200000114d2 */
[----:B------:R-:W-:Y:S01]  /*5810*/  IMAD R91, R91, UR5, R10 ;  /* 0x000000055b5b7c24 */ /* 0x000fe2000f8e020a */
[----:B------:R-:W-:Y:S01]  /*5820*/  ULDC.64 UR4, c[0x0][0x338] ;  /* 0x0000ce0000047ab9 */ /* 0x000fe20000000a00 */
[----:B------:R-:W-:Y:S02]  /*5830*/  IMAD.IADD R99, R99, 0x1, -R206 ;  /* 0x0000000163637824 */ /* 0x000fe400078e0ace */
        /* <DEDUP_REMOVED lines=16> */
[----:B------:R1:W0:Y:S01]  /*5940*/  SHFL.IDX PT, R43, R38, RZ, 0x1c1f ;  /* 0x001c1fff262b7589 */ /* 0x00022200000e0000 */
[--C-:B------:R-:W-:Y:S02]  /*5950*/  IMAD R40, R10, 0x2, R27.reuse ;  /* 0x000000020a287824 */ /* 0x100fe400078e021b */
[----:B------:R-:W-:Y:S01]  /*5960*/  IMAD R42, R8, 0x2, R27 ;  /* 0x00000002082a7824 */ /* 0x000fe200078e021b */
[----:B------:R1:W2:Y:S08]  /*5970*/  SHFL.IDX PT, R41, R39, RZ, 0x1c1f ;  /* 0x001c1fff27297589 */ /* 0x0002b000000e0000 */
[----:B-1----:R-:W-:Y:S05]  /*5980*/  @!P3 BRA `(.L_x_6007) ;  /* 0x0000000000a4b947 */ /* 0x002fea0003800000 */
[----:B------:R-:W-:Y:S02]  /*5990*/  ISETP.NE.AND P5, PT, R79, RZ, PT ;  /* 0x000000ff4f00720c */ /* 0x000fe40003fa5270 */
[----:B------:R-:W-:-:S11]  /*59a0*/  ISETP.NE.AND P4, PT, R80, RZ, PT ;  /* 0x000000ff5000720c */ /* 0x000fd60003f85270 */
[----:B------:R-:W1:Y:S01]  /*59b0*/  @P5 LDS.128 R8, [R40] ;  /* 0x0000000028085984 */ /* 0x000e620000000c00 */
[----:B0-----:R-:W-:-:S04]  /*59c0*/  @P5 LEA R12, P3, R16, R43, 0x1 ;  /* 0x0000002b100c5211 */ /* 0x001fc800078608ff */
[----:B--2---:R-:W-:Y:S02]  /*59d0*/  @P5 LEA.HI.X R13, R16, R41, R17, 0x1, P3 ;  /* 0x00000029100d5211 */ /* 0x004fe400018f0c11 */
[----:B------:R-:W-:-:S04]  /*59e0*/  @P4 LEA R36, P3, R2, R43, 0x1 ;  /* 0x0000002b02244211 */ /* 0x000fc800078608ff */
[----:B------:R-:W-:Y:S02]  /*59f0*/  @P4 LEA.HI.X R37, R2, R41, R208, 0x1, P3 ;  /* 0x0000002902254211 */ /* 0x000fe400018f0cd0 */
[----:B------:R-:W-:-:S13]  /*5a00*/  ISETP.NE.AND P3, PT, R81, RZ, PT ;  /* 0x000000ff5100720c */ /* 0x000fda0003f65270 */
[----:B------:R-:W-:-:S04]  /*5a10*/  @P3 LEA R14, P6, R210, R43, 0x1 ;  /* 0x0000002bd20e3211 */ /* 0x000fc800078c08ff */
[----:B------:R-:W-:Y:S01]  /*5a20*/  @P3 LEA.HI.X R15, R210, R41, R45, 0x1, P6 ;  /* 0x00000029d20f3211 */ /* 0x000fe200030f0c2d */
[----:B-1----:R-:W-:Y:S01]  /*5a30*/  @P5 ST.E.128 desc[UR42][R12.64], R8 ;  /* 0x000000080c005985 */ /* 0x002fe2000c101d2a */
        /* <DEDUP_REMOVED lines=8> */
[----:B-----5:R-:W-:Y:S01]  /*5ac0*/  @P4 LEA.HI.X R35, R216, R41, R90, 0x1, P6 ;  /* 0x00000029d8234211 */ /* 0x020fe200030f0c5a */
[----:B0-----:R0:W-:Y:S01]  /*5ad0*/  @P3 ST.E.128 desc[UR42][R14.64], R8 ;  /* 0x000000080e003985 */ /* 0x0011e2000c101d2a */
[----:B------:R-:W-:-:S03]  /*5ae0*/  ISETP.NE.AND P3, PT, R84, RZ, PT ;  /* 0x000000ff5400720c */ /* 0x000fc60003f65270 */
[----:B------:R-:W1:Y:S10]  /*5af0*/  @P5 LDS.128 R8, [R42+0x3000] ;  /* 0x003000002a085984 */ /* 0x000e740000000c00 */
[----:B------:R-:W-:-:S04]  /*5b00*/  @P3 LEA R12, P6, R213, R43, 0x1 ;  /* 0x0000002bd50c3211 */ /* 0x000fc800078c08ff */
[----:B------:R-:W-:Y:S02]  /*5b10*/  @P3 LEA.HI.X R13, R213, R41, R89, 0x1, P6 ;  /* 0x00000029d50d3211 */ /* 0x000fe400030f0c59 */
[----:B0-----:R-:W-:Y:S01]  /*5b20*/  PRMT R14, R3, 0x8880, RZ ;  /* 0x00008880030e7816 */ /* 0x001fe200000000ff */
[----:B-1----:R-:W-:Y:S01]  /*5b30*/  @P5 ST.E.128 desc[UR42][R32.64], R8 ;  /* 0x0000000820005985 */ /* 0x002fe2000c101d2a */
        /* <DEDUP_REMOVED lines=14> */
.L_x_6007:
[----:B------:R-:W-:Y:S05]  /*5c20*/  BSYNC B0 ;  /* 0x0000000000007941 */ /* 0x000fea0003800000 */
.L_x_6006:
[----:B------:R-:W-:Y:S01]  /*5c30*/  ISETP.GE.AND P3, PT, R99, 0x41, PT ;  /* 0x000000416300780c */ /* 0x000fe20003f66270 */
[----:B------:R-:W4:Y:S01]  /*5c40*/  SHFL.IDX PT, R39, R39, 0x1, 0x1c1f ;  /* 0x003c1f0027277f89 */ /* 0x000f2200000e0000 */
[----:B------:R-:W-:Y:S03]  /*5c50*/  BSSY B0, `(.L_x_6008) ;  /* 0x000002c000007945 */ /* 0x000fe60003800000 */
[----:B--2---:R2:W0:Y:S08]  /*5c60*/  SHFL.IDX PT, R41, R38, 0x1, 0x1c1f ;  /* 0x003c1f0026297f89 */ /* 0x00443000000e0000 */
[----:B--2---:R-:W-:Y:S05]  /*5c70*/  @!P3 BRA `(.L_x_6009) ;  /* 0x0000000000a4b947 */ /* 0x004fea0003800000 */
[----:B------:R-:W-:-:S13]  /*5c80*/  ISETP.NE.AND P4, PT, R81, RZ, PT ;  /* 0x000000ff5100720c */ /* 0x000fda0003f85270 */
[----:B0-----:R-:W-:-:S04]  /*5c90*/  @P4 LEA R32, P3, R210, R41, 0x1 ;  /* 0x00000029d2204211 */ /* 0x001fc800078608ff */
[----:B----4-:R-:W-:Y:S02]  /*5ca0*/  @P4 LEA.HI.X R33, R210, R39, R45, 0x1, P3 ;  /* 0x00000027d2214211 */ /* 0x010fe400018f0c2d */
[----:B------:R-:W-:-:S13]  /*5cb0*/  ISETP.NE.AND P3, PT, R82, RZ, PT ;  /* 0x000000ff5200720c */ /* 0x000fda0003f65270 */
[----:B------:R-:W-:-:S04]  /*5cc0*/  @P3 LEA R34, P5, R209, R41, 0x1 ;  /* 0x00000029d1223211 */ /* 0x000fc800078a08ff */
[----:B------:R-:W-:Y:S02]  /*5cd0*/  @P3 LEA.HI.X R35, R209, R39, R44, 0x1, P5 ;  /* 0x00000027d1233211 */ /* 0x000fe400028f0c2c */
[----:B------:R-:W-:-:S13]  /*5ce0*/  ISETP.NE.AND P5, PT, R79, RZ, PT ;  /* 0x000000ff4f00720c */ /* 0x000fda0003fa5270 */
[----:B-1----:R-:W0:Y:S01]  /*5cf0*/  @P5 LDS.128 R8, [R40+0x2000] ;  /* 0x0020000028085984 */ /* 0x002e220000000c00 */
[----:B------:R-:W-:-:S04]  /*5d00*/  @P5 LEA R12, P6, R16, R41, 0x1 ;  /* 0x00000029100c5211 */ /* 0x000fc800078c08ff */
[----:B------:R-:W-:-:S05]  /*5d10*/  @P5 LEA.HI.X R13, R16, R39, R17, 0x1, P6 ;  /* 0x00000027100d5211 */ /* 0x000fca00030f0c11 */
[----:B0-----:R-:W-:Y:S01]  /*5d20*/  @P5 ST.E.128 desc[UR42][R12.64], R8 ;  /* 0x000000080c005985 */ /* 0x001fe2000c101d2a */
[----:B------:R-:W-:-:S13]  /*5d30*/  ISETP.NE.AND P5, PT, R80, RZ, PT ;  /* 0x000000ff5000720c */ /* 0x000fda0003fa5270 */
[----:B------:R-:W0:Y:S01]  /*5d40*/  @P5 LDS.128 R8, [R42+0x2000] ;  /* 0x002000002a085984 */ /* 0x000e220000000c00 */
[----:B------:R-:W-:-:S04]  /*5d50*/  @P5 LEA R14, P6, R2, R41, 0x1 ;  /* 0x00000029020e5211 */ /* 0x000fc800078c08ff */
[----:B------:R-:W-:-:S05]  /*5d60*/  @P5 LEA.HI.X R15, R2, R39, R208, 0x1, P6 ;  /* 0x00000027020f5211 */ /* 0x000fca00030f0cd0 */
        /* <DEDUP_REMOVED lines=26> */
.L_x_6009:
[----:B------:R-:W-:Y:S05]  /*5f10*/  BSYNC B0 ;  /* 0x0000000000007941 */ /* 0x000fea0003800000 */
.L_x_6008:
[----:B------:R-:W-:Y:S01]  /*5f20*/  @!PT LDS RZ, [RZ] ;  /* 0x00000000fffff984 */ /* 0x000fe20000000800 */
[----:B------:R-:W-:Y:S01]  /*5f30*/  @!PT LDS RZ, [RZ] ;  /* 0x00000000fffff984 */ /* 0x000fe20000000800 */
[----:B------:R-:W-:Y:S01]  /*5f40*/  @!PT LDS RZ, [RZ] ;  /* 0x00000000fffff984 */ /* 0x000fe20000000800 */
[----:B------:R-:W-:Y:S01]  /*5f50*/  @!PT LDS RZ, [RZ] ;  /* 0x00000000fffff984 */ /* 0x000fe20000000800 */
[----:B------:R1:W-:Y:S06]  /*5f60*/  MEMBAR.ALL.CTA ;  /* 0x0000000000007992 */ /* 0x0003ec0000008000 */
[----:B-1----:R-:W1:Y:S01]  /*5f70*/  FENCE.VIEW.ASYNC.S ;  /* 0x00000000000073c6 */ /* 0x002e620000000000 */
[----:B---3--:R-:W-:Y:S01]  /*5f80*/  @!P2 VIADD R86, R86, 0x324c0 ;  /* 0x000324c05656a836 */ /* 0x008fe20000000000 */
[----:B-1----:R1:W-:Y:S01]  /*5f90*/  BAR.SYNC.DEFER_BLOCKING R61, 0x80 ;  /* 0x0002003d0000751d */ /* 0x0023e20000010000 */
[----:B------:R-:W-:Y:S01]  /*5fa0*/  ISETP.NE.AND P3, PT, R88, RZ, PT ;  /* 0x000000ff5800720c */ /* 0x000fe20003f65270 */
[----:B------:R-:W-:-:S02]  /*5fb0*/  VIADD R19, R19, 0x1 ;  /* 0x0000000113137836 */ /* 0x000fc40000000000 */
[----:B------:R-:W-:-:S04]  /*5fc0*/  @!P2 PRMT R86, RZ, 0x654, R86 ;  /* 0x00000654ff56a816 */ /* 0x000fc80000000056 */
[----:B------:R1:W-:Y:S01]  /*5fd0*/  @!P2 SYNCS.ARRIVE.TRANS64.RED.A1T0 RZ, [R86+URZ], RZ ;  /* 0x000000ff56ffa9a7 */ /* 0x0003e2000810043f */
[----:B------:R-:W-:-:S04]  /*5fe0*/  ISETP.NE.AND P2, PT, R19, 0x2, PT ;  /* 0x000000021300780c */ /* 0x000fc80003f45270 */
[----:B--2---:R-:W-:Y:S02]  /*5ff0*/  SEL R8, RZ, 0x1, P2 ;  /* 0x00000001ff087807 */ /* 0x004fe40001000000 */
[----:B------:R-:W-:Y:S02]  /*6000*/  SEL R19, R19, RZ, P2 ;  /* 0x000000ff13137207 */ /* 0x000fe40001000000 */
[----:B------:R-:W-:Y:S01]  /*6010*/  LOP3.LUT R211, R211, R8, RZ, 0x3c, !PT ;  /* 0x00000008d3d37212 */ /* 0x000fe200078e3cff */
[----:B------:R-:W-:Y:S06]  /*6020*/  @P3 BRA `(.L_x_6010) ;  /* 0xffffffc000ac3947 */ /* 0x000fec000383ffff */
[----:B------:R-:W2:Y:S01]  /*6030*/  S2R R9, SR_TID.X ;  /* 0x0000000000097919 */ /* 0x000ea20000002100 */
[----:B------:R-:W-:Y:S02]  /*6040*/  PLOP3.LUT P0, PT, PT, PT, PT, 0x8, 0x0 ;  /* 0x000000000000781c */ /* 0x000fe40003f0e170 */
[----:B--2---:R-:W-:-:S04]  /*6050*/  SHF.R.U32.HI R9, RZ, 0x7, R9 ;  /* 0x00000007ff097819 */ /* 0x004fc80000011609 */
[----:B------:R-:W-:-:S13]  /*6060*/  ISETP.NE.AND P3, PT, R9, 0x1, PT ;  /* 0x000000010900780c */ /* 0x000fda0003f65270 */
[----:B------:R-:W-:Y:S06]  /*6070*/  @!P3 BAR.ARV 0x9, 0x100 ;  /* 0x024400000000bb1d */ /* 0x000fec0000002000 */
.L_x_5952:
[----:B------:R-:W2:Y:S01]  /*6080*/  LDL R5, [R1+0x6c] ;  /* 0x00006c0001057983 */ /* 0x000ea20000100800 */
[----:B------:R-:W3:Y:S01]  /*6090*/  LDC R0, c[0x0][0x448] ;  /* 0x00011200ff007b82 */ /* 0x000ee20000000800 */
[----:B------:R-:W-:Y:S01]  /*60a0*/  CS2R R6, SRZ ;  /* 0x0000000000067805 */ /* 0x000fe2000001ff00 */
[----:B------:R-:W-:Y:S01]  /*60b0*/  IMAD.MOV.U32 R150, RZ, RZ, RZ ;  /* 0x000000ffff967224 */ /* 0x000fe200078e00ff */
        /* <DEDUP_REMOVED lines=14> */
[----:B------:R-:W-:Y:S01]  /*61a0*/  CS2R R156, SRZ ;  /* 0x00000000009c7805 */ /* 0x000fe2000001ff00 */
[----:B------:R-:W-:Y:S01]  /*61b0*/  IMAD.MOV.U32 R180, RZ, RZ, RZ ;  /* 0x000000ffffb47224 */ /* 0x000fe200078e00ff */
[----:B-----5:R-:W-:Y:S02]  /*61c0*/  CS2R R88, SRZ ;  /* 0x0000000000587805 */ /* 0x020fe4000001ff00 */
[----:B-1----:R-:W-:-:S02]  /*61d0*/  CS2R R86, SRZ ;  /* 0x0000000000567805 */ /* 0x002fc4000001ff00 */
[----:B------:R-:W-:Y:S02]  /*61e0*/  CS2R R178, SRZ ;  /* 0x0000000000b27805 */ /* 0x000fe4000001ff00 */
[----:B------:R-:W-:Y:S02]  /*61f0*/  CS2R R84, SRZ ;  /* 0x0000000000547805 */ /* 0x000fe4000001ff00 */
[----:B------:R-:W-:Y:S02]  /*6200*/  CS2R R80, SRZ ;  /* 0x0000000000507805 */ /* 0x000fe4000001ff00 */
[----:B---3--:R-:W-:Y:S02]  /*6210*/  ISETP.NE.AND P1, PT, R0, 0x1, PT ;  /* 0x000000010000780c */ /* 0x008fe40003f25270 */
        /* <DEDUP_REMOVED lines=12> */
[----:B------:R-:W1:Y:S01]  /*62e0*/  @P1 LDC R3, c[0x0][0x44c] ;  /* 0x00011300ff031b82 */ /* 0x000e620000000800 */
[----:B------:R-:W-:Y:S01]  /*62f0*/  IMAD.MOV.U32 R173, RZ, RZ, RZ ;  /* 0x000000ffffad7224 */ /* 0x000fe200078e00ff */
[----:B------:R-:W-:Y:S02]  /*6300*/  CS2R R44, SRZ ;  /* 0x00000000002c7805 */ /* 0x000fe4000001ff00 */
[----:B0-----:R-:W-:-:S02]  /*6310*/  CS2R R42, SRZ ;  /* 0x00000000002a7805 */ /* 0x001fc4000001ff00 */
        /* <DEDUP_REMOVED lines=23> */
[----:B----4-:R-:W-:Y:S02]  /*6490*/  CS2R R38, SRZ ;  /* 0x0000000000267805 */ /* 0x010fe4000001ff00 */
[----:B------:R-:W-:Y:S02]  /*64a0*/  CS2R R32, SRZ ;  /* 0x0000000000207805 */ /* 0x000fe4000001ff00 */
[----:B------:R-:W-:-:S02]  /*64b0*/  CS2R R10, SRZ ;  /* 0x00000000000a7805 */ /* 0x000fc4000001ff00 */
[----:B------:R-:W-:Y:S01]  /*64c0*/  CS2R R28, SRZ ;  /* 0x00000000001c7805 */ /* 0x000fe2000001ff00 */
[----:B------:R-:W-:Y:S02]  /*64d0*/  IMAD.MOV.U32 R9, RZ, RZ, RZ ;  /* 0x000000ffff097224 */ /* 0x000fe400078e00ff */
[----:B--2---:R-:W-:-:S04]  /*64e0*/  VIADD R0, R5, 0x7f ;  /* 0x0000007f05007836 */ /* 0x004fc80000000000 */
[----:B-1----:R-:W-:-:S05]  /*64f0*/  @P1 IMAD.HI.U32 R3, R0, R3, RZ ;  /* 0x0000000300031227 */ /* 0x002fca00078e00ff */
[----:B0-----:R-:W-:Y:S02]  /*6500*/  @P1 SHF.R.U32.HI R0, RZ, R4, R3 ;  /* 0x00000004ff001219 */ /* 0x001fe40000011603 */
[----:B------:R-:W-:Y:S02]  /*6510*/  CS2R R4, SRZ ;  /* 0x0000000000047805 */ /* 0x000fe4000001ff00 */
[----:B------:R-:W-:Y:S01]  /*6520*/  PLOP3.LUT P1, PT, PT, PT, PT, 0x80, 0x0 ;  /* 0x000000000000781c */ /* 0x000fe20003f2f070 */
[----:B------:R-:W-:Y:S02]  /*6530*/  IMAD.IADD R0, R31, 0x1, R0 ;  /* 0x000000011f007824 */ /* 0x000fe400078e0200 */
[----:B------:R-:W-:Y:S02]  /*6540*/  IMAD.MOV.U32 R31, RZ, RZ, RZ ;  /* 0x000000ffff1f7224 */ /* 0x000fe400078e00ff */
[----:B------:R-:W-:-:S05]  /*6550*/  IMAD.HI R0, R0, 0x2aaaaaab, RZ ;  /* 0x2aaaaaab00007827 */ /* 0x000fca00078e02ff */
[----:B------:R-:W-:-:S04]  /*6560*/  SHF.R.U32.HI R3, RZ, 0x1f, R0 ;  /* 0x0000001fff037819 */ /* 0x000fc80000011600 */
[----:B------:R-:W-:-:S04]  /*6570*/  LEA.HI.SX32 R3, R0, R3, 0x1c ;  /* 0x0000000300037211 */ /* 0x000fc800078fe2ff */
[----:B------:R-:W-:Y:S01]  /*6580*/  VIMNMX R172, R172, R3, PT ;  /* 0x00000003acac7248 */ /* 0x000fe20003fe0100 */
[----:B------:R-:W-:-:S03]  /*6590*/  IMAD.MOV.U32 R3, RZ, RZ, RZ ;  /* 0x000000ffff037224 */ /* 0x000fc600078e00ff */
[----:B------:R-:W-:Y:S01]  /*65a0*/  ISETP.GE.AND P2, PT, R172, 0x1, PT ;  /* 0x00000001ac00780c */ /* 0x000fe20003f46270 */
[----:B------:R-:W-:-:S12]  /*65b0*/  @P0 BRA `(.L_x_6011) ;  /* 0x00000000000c0947 */ /* 0x000fd80003800000 */
[----:B------:R-:W0:Y:S01]  /*65c0*/  FENCE.VIEW.ASYNC.G ;  /* 0x00000000000073c6 */ /* 0x000e220000000100 */
[----:B------:R-:W-:Y:S05]  /*65d0*/  WARPSYNC.ALL ;  /* 0x0000000000007948 */ /* 0x000fea0003800000 */
[----:B0-----:R-:W-:Y:S06]  /*65e0*/  BAR.ARV 0xc, 0x180 ;  /* 0x0306000000007b1d */ /* 0x001fec0000002000 */
.L_x_6011:
        /* <DEDUP_REMOVED lines=10> */
.L_x_6263:
[----:B-1----:R-:W-:Y:S01]  /*6690*/  LEA.HI R0, R14, R14, RZ, 0x1 ;  /* 0x0000000e0e007211 */ /* 0x002fe200078f08ff */
[----:B------:R-:W-:Y:S01]  /*66a0*/  VIADD R24, R22, 0x18400 ;  /* 0x0001840016187836 */ /* 0x000fe20000000000 */
[----:B------:R-:W-:Y:S01]  /*66b0*/  BSSY B6, `(.L_x_6014) ;  /* 0x000001d000067945 */ /* 0x000fe20003800000 */
[----:B------:R-:W-:Y:S01]  /*66c0*/  IMAD.MOV.U32 R215, RZ, RZ, 0x40000040 ;  /* 0x40000040ffd77424 */ /* 0x000fe200078e00ff */
[----:B------:R-:W-:Y:S02]  /*66d0*/  LOP3.LUT R3, R0, 0x7fffe, RZ, 0xc0, !PT ;  /* 0x0007fffe00037812 */ /* 0x000fe400078ec0ff */
[----:B------:R-:W-:-:S03]  /*66e0*/  LOP3.LUT P0, RZ, R24, 0x1bf, RZ, 0xc0, !PT ;  /* 0x000001bf18ff7812 */ /* 0x000fc6000780c0ff */
[----:B------:R-:W-:-:S04]  /*66f0*/  IMAD.IADD R3, R14, 0x1, -R3 ;  /* 0x000000010e037824 */ /* 0x000fc800078e0a03 */
[----:B------:R-:W-:-:S05]  /*6700*/  IMAD R3, R3, 0x2000, R24 ;  /* 0x0000200003037824 */ /* 0x000fca00078e0218 */
[----:B------:R-:W-:Y:S01]  /*6710*/  SHF.R.U32.HI R0, RZ, 0x4, R3 ;  /* 0x00000004ff007819 */ /* 0x000fe20000011603 */
[----:B------:R-:W-:-:S03]  /*6720*/  VIADD R3, R3, 0xa000 ;  /* 0x0000a00003037836 */ /* 0x000fc60000000000 */
[----:B------:R-:W-:Y:S02]  /*6730*/  LOP3.LUT R0, R0, 0x3fff, RZ, 0xc0, !PT ;  /* 0x00003fff00007812 */ /* 0x000fe400078ec0ff */
[----:B------:R-:W-:Y:S02]  /*6740*/  SHF.R.U32.HI R3, RZ, 0x4, R3 ;  /* 0x00000004ff037819 */ /* 0x000fe40000011603 */
[----:B------:R-:W-:Y:S02]  /*6750*/  LOP3.LUT R214, R0, 0x10000, RZ, 0xfc, !PT ;  /* 0x0001000000d67812 */ /* 0x000fe400078efcff */
        /* <DEDUP_REMOVED lines=18> */
.L_x_6015:
[----:B------:R-:W-:Y:S05]  /*6880*/  BSYNC B6 ;  /* 0x0000000000067941 */ /* 0x000fea0003800000 */
.L_x_6014:
        /* <DEDUP_REMOVED lines=13> */
.L_x_6019:
[----:B--2---:R2:W3:Y:S02]  /*6960*/  SYNCS.PHASECHK.TRANS64.TRYWAIT P0, [R22+URZ+0x32400], R3 ;  /* 0x03240003160075a7 */ /* 0x0044e4000800017f */
[----:B---3--:R-:W-:Y:S05]  /*6970*/  @!P0 NANOSLEEP.SYNCS 0x989680 ;  /* 0x009896800000895d */ /* 0x008fea0003900000 */
[----:B------:R-:W3:Y:S02]  /*6980*/  @!P0 SYNCS.PHASECHK.TRANS64 P0, [R22+URZ+0x32400], R3 ;  /* 0x03240003160085a7 */ /* 0x000ee4000800007f */
[----:B---3--:R-:W-:Y:S05]  /*6990*/  @!P0 BRA `(.L_x_6019) ;  /* 0xfffffffc00f08947 */ /* 0x008fea000383ffff */
.L_x_6018:
[----:B------:R-:W-:Y:S05]  /*69a0*/  BSYNC B0 ;  /* 0x0000000000007941 */ /* 0x000fea0003800000 */
.L_x_6017:
[----:B------:R-:W-:Y:S05]  /*69b0*/  BRA `(.L_x_6020) ;  /* 0x0000003000087947 */ /* 0x000fea0003800000 */
.L_x_6016:
[----:B------:R-:W-:Y:S01]  /*69c0*/  LOP3.LUT P0, RZ, R24, 0x3ff, RZ, 0xc0, !PT ;  /* 0x000003ff18ff7812 */ /* 0x000fe2000780c0ff */
[----:B------:R-:W-:Y:S01]  /*69d0*/  ULDC.64 UR4, c[0x0][0x3f8] ;  /* 0x0000fe0000047ab9 */ /* 0x000fe20000000a00 */
[----:B------:R-:W-:Y:S01]  /*69e0*/  SHF.R.S32.HI R0, RZ, 0x1f, R26 ;  /* 0x0000001fff007819 */ /* 0x000fe2000001141a */
        /* <DEDUP_REMOVED lines=27> */
.L_x_6022:
[----:B------:R-:W-:Y:S05]  /*6ba0*/  BSYNC B6 ;  /* 0x0000000000067941 */ /* 0x000fea0003800000 */
.L_x_6021:
[----:B------:R-:W2:Y:S01]  /*6bb0*/  LDL R41, [R1+0x6c] ;  /* 0x00006c0001297983 */ /* 0x000ea20000100800 */
[----:B------:R-:W-:Y:S01]  /*6bc0*/  ULDC.U8 UR4, c[0x0][0x410] ;  /* 0x0001040000047ab9 */ /* 0x000fe20000000000 */
[----:B------:R-:W-:Y:S01]  /*6bd0*/  BSSY B0, `(.L_x_6023) ;  /* 0x00002d8000007945 */ /* 0x000fe20003800000 */
[----:B------:R-:W-:Y:S01]  /*6be0*/  ISETP.NE.AND P0, PT, RZ, UR4, PT ;  /* 0x00000004ff007c0c */ /* 0x000fe2000bf05270 */
[----:B--2---:R-:W-:-:S12]  /*6bf0*/  IMAD.IADD R35, R206, 0x1, R41 ;  /* 0x00000001ce237824 */ /* 0x004fd800078e0229 */
        /* <DEDUP_REMOVED lines=42> */
.L_x_6269:
        /* <DEDUP_REMOVED lines=30> */
.L_x_6027:
[----:B------:R-:W-:Y:S05]  /*7080*/  BSYNC B1 ;  /* 0x0000000000017941 */ /* 0x000fea0003800000 */
.L_x_6026:
        /* <DEDUP_REMOVED lines=23> */
.L_x_6275:
        /* <DEDUP_REMOVED lines=27> */
[----:B------:R-:W-:Y:S02]  /*73b0*/  @!P3 IADD3 R4, P1, R14, R9, RZ ;  /* 0x000000090e04b210 */ /* 0x000fe40007f3e0ff */
[----:B------:R-:W-:Y:S01]  /*73c0*/  CS2R R8, SRZ ;  /* 0x0000000000087805 */ /* 0x000fe2000001ff00 */
[----:B------:R-:W-:Y:S01]  /*73d0*/  @!P2 IMAD.WIDE R14, R204, 0x2, R14 ;  /* 0x00000002cc0ea825 */ /* 0x000fe200078e020e */
[----:B------:R0:W5:Y:S03]  /*73e0*/  @!P2 LD.E.64 R12, desc[UR42][R6.64] ;  /* 0x0000002a060ca980 */ /* 0x000166000c101b00 */
[--C-:B------:R-:W-:Y:S01]  /*73f0*/  @!P3 IMAD.X R35, R3, 0x1, R10.reuse, P0 ;  /* 0x000000010323b824 */ /* 0x100fe200000e060a */
[----:B------:R0:W5:Y:S01]  /*7400*/  @!P2 LD.E.64 R28, desc[UR42][R14.64] ;  /* 0x0000002a0e1ca980 */ /* 0x000162000c101b00 */
[----:B------:R-:W-:-:S03]  /*7410*/  @!P3 IMAD.X R5, R5, 0x1, R10, P1 ;  /* 0x000000010505b824 */ /* 0x000fc600008e060a */
[----:B------:R0:W5:Y:S04]  /*7420*/  @!P3 LD.E.64 R8, desc[UR42][R34.64] ;  /* 0x0000002a2208b980 */ /* 0x000168000c101b00 */
[----:B------:R0:W5:Y:S02]  /*7430*/  @!P3 LD.E.64 R26, desc[UR42][R4.64] ;  /* 0x0000002a041ab980 */ /* 0x000164000c101b00 */
.L_x_6030:
[----:B------:R-:W-:Y:S05]  /*7440*/  BSYNC B1 ;  /* 0x0000000000017941 */ /* 0x000fea0003800000 */
.L_x_6029:
[----:B------:R-:W1:Y:S01]  /*7450*/  S2R R10, SR_TID.X ;  /* 0x00000000000a7919 */ /* 0x000e620000002100 */
[----:B------:R-:W2:Y:S01]  /*7460*/  SYNCS.PHASECHK.TRANS64.TRYWAIT P0, [R22+URZ+0x32400], R37 ;  /* 0x03240025160075a7 */ /* 0x000ea2000800017f */
[----:B------:R-:W-:Y:S01]  /*7470*/  LOP3.LUT R3, R38, 0x1c0, RZ, 0xc0, !PT ;  /* 0x000001c026037812 */ /* 0x000fe200078ec0ff */
[----:B0----5:R-:W-:Y:S01]  /*7480*/  IMAD.MOV.U32 R4, RZ, RZ, R26 ;  /* 0x000000ffff047224 */ /* 0x021fe200078e001a */
[----:B------:R-:W-:Y:S01]  /*7490*/  VIADDMNMX R41, R36, -R41, 0x80, PT ;  /* 0x0000008024297446 */ /* 0x000fe20003800929 */
[----:B----4-:R-:W-:Y:S01]  /*74a0*/  IMAD.MOV.U32 R5, RZ, RZ, R29 ;  /* 0x000000ffff057224 */ /* 0x010fe200078e001d */
[----:B---3--:R-:W-:Y:S01]  /*74b0*/  LOP3.LUT R0, R3, 0x18, R16, 0xf8, !PT ;  /* 0x0000001803007812 */ /* 0x008fe200078ef810 */
[----:B------:R-:W-:Y:S01]  /*74c0*/  IMAD.MOV.U32 R6, RZ, RZ, R12 ;  /* 0x000000ffff067224 */ /* 0x000fe200078e000c */
[----:B------:R-:W-:Y:S01]  /*74d0*/  SHF.R.U32.HI R3, RZ, 0x3, R3 ;  /* 0x00000003ff037819 */ /* 0x000fe20000011603 */
[----:B------:R-:W-:Y:S01]  /*74e0*/  BSSY B1, `(.L_x_6031) ;  /* 0x0000019000017945 */ /* 0x000fe20003800000 */
[----:B------:R-:W-:Y:S01]  /*74f0*/  PRMT R43, R4, 0x7610, R43 ;  /* 0x00007610042b7816 */ /* 0x000fe2000000002b */
[----:B------:R-:W-:Y:S01]  /*7500*/  IMAD.MOV.U32 R4, RZ, RZ, R28 ;  /* 0x000000ffff047224 */ /* 0x000fe200078e001c */
[----:B------:R-:W-:Y:S01]  /*7510*/  LOP3.LUT R0, R0, R3, RZ, 0x3c, !PT ;  /* 0x0000000300007212 */ /* 0x000fe200078e3cff */
        /* <DEDUP_REMOVED lines=8> */
[----:B------:R-:W-:Y:S02]  /*75a0*/  LOP3.LUT P2, RZ, R51, 0x4, RZ, 0xc0, !PT ;  /* 0x0000000433ff7812 */ /* 0x000fe4000784c0ff */
[----:B------:R-:W-:Y:S01]  /*75b0*/  ISETP.GE.AND P1, PT, R206, R41, PT ;  /* 0x00000029ce00720c */ /* 0x000fe20003f26270 */
[----:B-1----:R-:W-:-:S05]  /*75c0*/  VIADD R10, R10, 0xffffff80 ;  /* 0xffffff800a0a7836 */ /* 0x002fca0000000000 */
[----:B------:R-:W-:-:S04]  /*75d0*/  SHF.R.S32.HI R7, RZ, 0x1f, R10 ;  /* 0x0000001fff077819 */ /* 0x000fc8000001140a */
[----:B------:R-:W-:-:S04]  /*75e0*/  LEA.HI R7, R7, R10, RZ, 0x5 ;  /* 0x0000000a07077211 */ /* 0x000fc800078f28ff */
[----:B------:R-:W-:-:S05]  /*75f0*/  SHF.R.S32.HI R7, RZ, 0x5, R7 ;  /* 0x00000005ff077819 */ /* 0x000fca0000011407 */
[----:B------:R-:W-:Y:S02]  /*7600*/  IMAD R3, R7, 0x200, R0 ;  /* 0x0000020007037824 */ /* 0x000fe400078e0200 */
[----:B------:R-:W-:Y:S02]  /*7610*/  IMAD.MOV.U32 R0, RZ, RZ, R13 ;  /* 0x000000ffff007224 */ /* 0x000fe400078e000d */
[----:B------:R-:W-:-:S03]  /*7620*/  IMAD R3, R3, 0x2, R22 ;  /* 0x0000000203037824 */ /* 0x000fc600078e0216 */
[----:B------:R-:W-:Y:S01]  /*7630*/  PRMT R49, R49, 0x5410, R0 ;  /* 0x0000541031317816 */ /* 0x000fe20000000000 */
[C---:B------:R-:W-:Y:S02]  /*7640*/  VIADD R4, R3.reuse, 0x18400 ;  /* 0x0001840003047836 */ /* 0x040fe40000000000 */
[----:B------:R-:W-:Y:S01]  /*7650*/  VIADD R0, R3, 0x18440 ;  /* 0x0001844003007836 */ /* 0x000fe20000000000 */
[----:B--2---:R-:W-:Y:S06]  /*7660*/  @!P0 BRA `(.L_x_6032) ;  /* 0x0000016800248947 */ /* 0x004fec0003800000 */
.L_x_6276:
[----:B------:R-:W-:Y:S05]  /*7670*/  BSYNC B1 ;  /* 0x0000000000017941 */ /* 0x000fea0003800000 */
.L_x_6031:
        /* <DEDUP_REMOVED lines=17> */
[C---:B0-----:R-:W-:Y:S01]  /*7790*/  IMAD.U32 R37, R35.reuse, 0x10000, RZ ;  /* 0x0001000023257824 */ /* 0x041fe200078e00ff */
[----:B------:R-:W-:Y:S01]  /*77a0*/  LOP3.LUT R36, R35, 0xffff0000, RZ, 0xc0, !PT ;  /* 0xffff000023247812 */ /* 0x000fe200078ec0ff */
[----:B------:R-:W-:Y:S01]  /*77b0*/  IMAD.U32 R33, R32, 0x10000, RZ ;  /* 0x0001000020217824 */ /* 0x000fe200078e00ff */
[----:B------:R-:W-:Y:S02]  /*77c0*/  PRMT R34, R46, 0x5432, R34 ;  /* 0x000054322e227816 */ /* 0x000fe40000000022 */
[----:B------:R-:W-:Y:S02]  /*77d0*/  LOP3.LUT R32, R32, 0xffff0000, RZ, 0xc0, !PT ;  /* 0xffff000020207812 */ /* 0x000fe400078ec0ff */
[C---:B-1----:R-:W-:Y:S01]  /*77e0*/  LOP3.LUT R14, R6.reuse, 0xffff0000, RZ, 0xc0, !PT ;  /* 0xffff0000060e7812 */ /* 0x042fe200078ec0ff */
[----:B------:R-:W-:Y:S01]  /*77f0*/  IMAD.U32 R10, R6, 0x10000, RZ ;  /* 0x00010000060a7824 */ /* 0x000fe200078e00ff */
[C---:B------:R-:W-:Y:S01]  /*7800*/  LOP3.LUT R30, R7.reuse, 0xffff0000, RZ, 0xc0, !PT ;  /* 0xffff0000071e7812 */ /* 0x040fe200078ec0ff */
[----:B------:R-:W-:-:S02]  /*7810*/  IMAD.U32 R15, R7, 0x10000, RZ ;  /* 0x00010000070f7824 */ /* 0x000fc400078e00ff */
[C---:B------:R-:W-:Y:S01]  /*7820*/  FMUL.FTZ R35, R14.reuse, R37 ;  /* 0x000000250e237220 */ /* 0x040fe20000410000 */
[-C--:B------:R-:W-:Y:S01]  /*7830*/  FMUL.FTZ R14, R14, R33.reuse ;  /* 0x000000210e0e7220 */ /* 0x080fe20000410000 */
        /* <DEDUP_REMOVED lines=27> */
.L_x_6036:
[----:B------:R-:W-:Y:S05]  /*79f0*/  BSYNC B2 ;  /* 0x0000000000027941 */ /* 0x000fea0003800000 */
.L_x_6035:
        /* <DEDUP_REMOVED lines=47> */
.L_x_6034:
[----:B------:R-:W-:Y:S05]  /*7cf0*/  BSYNC B1 ;  /* 0x0000000000017941 */ /* 0x000fea0003800000 */
.L_x_6033:
        /* <DEDUP_REMOVED lines=13> */
[----:B------:R-:W-:Y:S02]  /*7dd0*/  SHF.R.U64 R15, R12, 0x10, R13 ;  /* 0x000000100c0f7819 */ /* 0x000fe4000000120d */
[----:B------:R-:W-:Y:S01]  /*7de0*/  SHF.R.U64 R24, R28, 0x10, R29 ;  /* 0x000000101c187819 */ /* 0x000fe2000000121d */
[C---:B------:R-:W-:Y:S01]  /*7df0*/  IMAD.U32 R29, R25.reuse, 0x10000, RZ ;  /* 0x00010000191d7824 */ /* 0x040fe200078e00ff */
[----:B------:R-:W-:Y:S01]  /*7e00*/  LOP3.LUT R28, R25, 0xffff0000, RZ, 0xc0, !PT ;  /* 0xffff0000191c7812 */ /* 0x000fe200078ec0ff */
[----:B------:R-:W-:Y:S01]  /*7e10*/  IMAD.U32 R21, R20, 0x10000, RZ ;  /* 0x0001000014157824 */ /* 0x000fe200078e00ff */
[----:B------:R-:W-:-:S02]  /*7e20*/  PRMT R24, R48, 0x5432, R24 ;  /* 0x0000543230187816 */ /* 0x000fc40000000018 */
        /* <DEDUP_REMOVED lines=35> */
.L_x_6039:
[----:B------:R-:W-:Y:S05]  /*8060*/  BSYNC B1 ;  /* 0x0000000000017941 */ /* 0x000fea0003800000 */
.L_x_6038:
        /* <DEDUP_REMOVED lines=9> */
[C---:B------:R-:W-:Y:S01]  /*8100*/  IMAD.U32 R21, R20.reuse, 0x10000, RZ ;  /* 0x0001000014157824 */ /* 0x040fe200078e00ff */
[----:B------:R-:W-:-:S02]  /*8110*/  LOP3.LUT R20, R20, 0xffff0000, RZ, 0xc0, !PT ;  /* 0xffff000014147812 */ /* 0x000fc400078ec0ff */
[----:B------:R-:W-:Y:S02]  /*8120*/  LOP3.LUT R13, R13, 0xffff0000, RZ, 0xc0, !PT ;  /* 0xffff00000d0d7812 */ /* 0x000fe400078ec0ff */
[----:B------:R-:W-:Y:S02]  /*8130*/  PRMT R12, R50, 0x5432, R12 ;  /* 0x00005432320c7816 */ /* 0x000fe4000000000c */
        /* <DEDUP_REMOVED lines=9> */
[C---:B------:R-:W-:Y:S01]  /*81d0*/  FFMA.FTZ R24, R8.reuse, R21, R24 ;  /* 0x0000001508187223 */ /* 0x040fe20000010018 */
[----:B------:R-:W-:Y:S01]  /*81e0*/  FFMA.FTZ R25, R8, R14, -R25 ;  /* 0x0000000e08197223 */ /* 0x000fe20000010819 */
[-C--:B------:R-:W-:Y:S01]  /*81f0*/  FMUL.FTZ R21, R7, R13.reuse ;  /* 0x0000000d07157220 */ /* 0x080fe20000410000 */
[----:B------:R-:W-:Y:S01]  /*8200*/  LOP3.LUT R4, R4, 0xffff0000, RZ, 0xc0, !PT ;  /* 0xffff000004047812 */ /* 0x000fe200078ec0ff */
[C---:B------:R-:W-:Y:S01]  /*8210*/  IMAD.U32 R6, R5.reuse, 0x10000, RZ ;  /* 0x0001000005067824 */ /* 0x040fe200078e00ff */
        /* <DEDUP_REMOVED lines=21> */
.L_x_6024:
        /* <DEDUP_REMOVED lines=47> */
[----:B---3--:R-:W-:Y:S01]  /*8660*/  @!P1 IMAD.X R5, R0, 0x1, R21, P2 ;  /* 0x0000000100059824 */ /* 0x008fe200010e0615 */
[----:B----4-:R-:W-:-:S05]  /*8670*/  @!P1 IADD3 R14, P2, R14, R9, RZ ;  /* 0x000000090e0e9210 */ /* 0x010fca0007f5e0ff */
[----:B-----5:R-:W-:Y:S01]  /*8680*/  @!P1 IMAD.X R3, R8, 0x1, R21, P2 ;  /* 0x0000000108039824 */ /* 0x020fe200010e0615 */
[----:B------:R-:W2:Y:S03]  /*8690*/  @!P1 LD.E.128 R4, desc[UR42][R4.64] ;  /* 0x0000002a04049980 */ /* 0x000ea6000c101d00 */
        /* <DEDUP_REMOVED lines=9> */
[----:B------:R-:W-:-:S02]  /*8730*/  @!P1 IMAD.MOV.U32 R39, RZ, RZ, R7 ;  /* 0x000000ffff279224 */ /* 0x000fc400078e0007 */
[----:B------:R-:W-:Y:S02]  /*8740*/  IMAD.MOV.U32 R0, RZ, RZ, R40 ;  /* 0x000000ffff007224 */ /* 0x000fe400078e0028 */
[----:B------:R-:W-:Y:S02]  /*8750*/  IMAD.MOV.U32 R3, RZ, RZ, R41 ;  /* 0x000000ffff037224 */ /* 0x000fe400078e0029 */
[----:B------:R-:W-:Y:S01]  /*8760*/  @!P1 IMAD.MOV.U32 R38, RZ, RZ, R6 ;  /* 0x000000ffff269224 */ /* 0x000fe200078e0006 */
[----:B------:R-:W-:Y:S01]  /*8770*/  CS2R R6, SRZ ;  /* 0x0000000000067805 */ /* 0x000fe2000001ff00 */
[----:B------:R-:W-:Y:S01]  /*8780*/  IMAD.MOV.U32 R11, RZ, RZ, R39 ;  /* 0x000000ffff0b7224 */ /* 0x000fe200078e0027 */
[----:B------:R-:W-:Y:S01]  /*8790*/  PRMT R45, R0, 0x5410, R3 ;  /* 0x00005410002d7816 */ /* 0x000fe20000000003 */
[----:B---3--:R-:W-:Y:S01]  /*87a0*/  @!P1 IMAD.MOV.U32 R6, RZ, RZ, R24 ;  /* 0x000000ffff069224 */ /* 0x008fe200078e0018 */
[----:B------:R2:W3:Y:S01]  /*87b0*/  SHFL.IDX PT, R3, R10, 0x1, 0x1c1f ;  /* 0x003c1f000a037f89 */ /* 0x0004e200000e0000 */
[----:B------:R-:W-:Y:S01]  /*87c0*/  @!P1 IMAD.MOV.U32 R7, RZ, RZ, R25 ;  /* 0x000000ffff079224 */ /* 0x000fe200078e0019 */
[----:B------:R-:W-:Y:S01]  /*87d0*/  CS2R R24, SRZ ;  /* 0x0000000000187805 */ /* 0x000fe2000001ff00 */
[----:B------:R-:W-:Y:S01]  /*87e0*/  @!P1 IMAD.MOV.U32 R4, RZ, RZ, R26 ;  /* 0x000000ffff049224 */ /* 0x000fe200078e001a */
[----:B------:R5:W1:Y:S01]  /*87f0*/  SHFL.IDX PT, R0, R20, 0x1, 0x1c1f ;  /* 0x003c1f0014007f89 */ /* 0x000a6200000e0000 */
[----:B------:R-:W-:-:S02]  /*8800*/  @!P1 IMAD.MOV.U32 R5, RZ, RZ, R27 ;  /* 0x000000ffff059224 */ /* 0x000fc400078e001b */
[----:B------:R-:W-:Y:S01]  /*8810*/  IMAD.MOV.U32 R9, RZ, RZ, R38 ;  /* 0x000000ffff097224 */ /* 0x000fe200078e0026 */
[----:B--2---:R-:W-:Y:S01]  /*8820*/  PRMT R10, R11, 0x7610, R10 ;  /* 0x000076100b0a7816 */ /* 0x004fe2000000000a */
[----:B------:R-:W-:Y:S02]  /*8830*/  IMAD.MOV.U32 R11, RZ, RZ, R6 ;  /* 0x000000ffff0b7224 */ /* 0x000fe400078e0006 */
[----:B------:R-:W-:Y:S02]  /*8840*/  IMAD.MOV.U32 R12, RZ, RZ, R7 ;  /* 0x000000ffff0c7224 */ /* 0x000fe400078e0007 */
[----:B0-----:R-:W-:Y:S01]  /*8850*/  IMAD.MOV.U32 R13, RZ, RZ, R4 ;  /* 0x000000ffff0d7224 */ /* 0x001fe200078e0004 */
[----:B------:R-:W-:Y:S01]  /*8860*/  PRMT R9, R9, 0x5410, R11 ;  /* 0x0000541009097816 */ /* 0x000fe2000000000b */
[----:B------:R-:W-:Y:S01]  /*8870*/  IMAD.MOV.U32 R15, RZ, RZ, R5 ;  /* 0x000000ffff0f7224 */ /* 0x000fe200078e0005 */
[----:B------:R-:W-:-:S04]  /*8880*/  PRMT R10, R10, 0x5410, R12 ;  /* 0x000054100a0a7816 */ /* 0x000fc8000000000c */
[----:B----45:R-:W-:-:S07]  /*8890*/  PRMT R20, R13, 0x5410, R15 ;  /* 0x000054100d147816 */ /* 0x030fce000000000f */
.L_x_6286:
[----:B------:R-:W2:Y:S01]  /*88a0*/  LDL R12, [R1+0x98] ;  /* 0x00009800010c7983 */ /* 0x000ea20000100800 */
[----:B------:R-:W-:Y:S01]  /*88b0*/  VIADD R35, R35, 0x40 ;  /* 0x0000004023237836 */ /* 0x000fe20000000000 */
[----:B------:R-:W-:Y:S01]  /*88c0*/  BSSY B1, `(.L_x_6041) ;  /* 0x0000016000017945 */ /* 0x000fe20003800000 */
[----:B------:R-:W-:Y:S02]  /*88d0*/  CS2R R26, SRZ ;  /* 0x00000000001a7805 */ /* 0x000fe4000001ff00 */
[----:B------:R-:W-:Y:S02]  /*88e0*/  CS2R R32, SRZ ;  /* 0x0000000000207805 */ /* 0x000fe4000001ff00 */
[----:B------:R-:W-:Y:S02]  /*88f0*/  ISETP.GE.AND P1, PT, R35, R30, PT ;  /* 0x0000001e2300720c */ /* 0x000fe40003f26270 */
[----:B------:R-:W-:Y:S02]  /*8900*/  CS2R R34, SRZ ;  /* 0x0000000000227805 */ /* 0x000fe4000001ff00 */
        /* <DEDUP_REMOVED lines=12> */
[----:B-1----:R-:W-:-:S03]  /*89d0*/  IADD3 R14, P2, R14, R12, RZ ;  /* 0x0000000c0e0e7210 */ /* 0x002fc60007f5e0ff */
[--C-:B------:R-:W-:Y:S02]  /*89e0*/  IMAD.X R33, R0, 0x1, R15.reuse, P1 ;  /* 0x0000000100217824 */ /* 0x100fe400008e060f */
[----:B------:R-:W-:-:S04]  /*89f0*/  IMAD.X R15, R8, 0x1, R15, P2 ;  /* 0x00000001080f7824 */ /* 0x000fc800010e060f */
[----:B------:R-:W5:Y:S04]  /*8a00*/  LD.E.128 R32, desc[UR42][R32.64] ;  /* 0x0000002a20207980 */ /* 0x000f68000c101d00 */
[----:B------:R0:W5:Y:S02]  /*8a10*/  LD.E.128 R24, desc[UR42][R14.64] ;  /* 0x0000002a0e187980 */ /* 0x000164000c101d00 */
.L_x_6042:
[----:B------:R-:W-:Y:S05]  /*8a20*/  BSYNC B1 ;  /* 0x0000000000017941 */ /* 0x000fea0003800000 */
.L_x_6041:
[----:B-1----:R-:W3:Y:S01]  /*8a30*/  LDL R0, [R1+0x6c] ;  /* 0x00006c0001007983 */ /* 0x002ee20000100800 */
[----:B------:R-:W1:Y:S01]  /*8a40*/  SYNCS.PHASECHK.TRANS64.TRYWAIT P1, [R22+URZ+0x32400], R13 ;  /* 0x0324000d160075a7 */ /* 0x000e62000802017f */
[----:B------:R-:W-:Y:S01]  /*8a50*/  VIADD R12, R206, 0x40 ;  /* 0x00000040ce0c7836 */ /* 0x000fe20000000000 */
[----:B------:R-:W-:Y:S01]  /*8a60*/  BSSY B1, `(.L_x_6043) ;  /* 0x0000011000017945 */ /* 0x000fe20003800000 */
[----:B-----5:R-:W-:Y:S02]  /*8a70*/  IMAD.MOV.U32 R8, RZ, RZ, R25 ;  /* 0x000000ffff087224 */ /* 0x020fe400078e0019 */
[----:B------:R-:W-:Y:S02]  /*8a80*/  IMAD.MOV.U32 R53, RZ, RZ, R34 ;  /* 0x000000ffff357224 */ /* 0x000fe400078e0022 */
[----:B------:R-:W-:Y:S01]  /*8a90*/  IMAD.MOV.U32 R54, RZ, RZ, R35 ;  /* 0x000000ffff367224 */ /* 0x000fe200078e0023 */
[----:B---3--:R-:W-:Y:S01]  /*8aa0*/  VIADDMNMX R3, R30, -R0, 0x80, PT ;  /* 0x000000801e037446 */ /* 0x008fe20003800900 */
[----:B------:R-:W-:-:S03]  /*8ab0*/  IMAD.MOV.U32 R0, RZ, RZ, R24 ;  /* 0x000000ffff007224 */ /* 0x000fc600078e0018 */
[-C--:B------:R-:W-:Y:S02]  /*8ac0*/  ISETP.GE.OR P2, PT, R206, R3.reuse, P0 ;  /* 0x00000003ce00720c */ /* 0x080fe40000746670 */
[----:B------:R-:W-:Y:S01]  /*8ad0*/  ISETP.GE.OR P0, PT, R12, R3, P0 ;  /* 0x000000030c00720c */ /* 0x000fe20000706670 */
[----:B------:R-:W-:Y:S01]  /*8ae0*/  IMAD.MOV.U32 R3, RZ, RZ, R27 ;  /* 0x000000ffff037224 */ /* 0x000fe200078e001b */
[----:B------:R-:W-:Y:S01]  /*8af0*/  PRMT R49, R0, 0x5410, R8 ;  /* 0x0000541000317816 */ /* 0x000fe20000000008 */
[----:B------:R-:W-:Y:S02]  /*8b00*/  IMAD.MOV.U32 R0, RZ, RZ, R26 ;  /* 0x000000ffff007224 */ /* 0x000fe400078e001a */
[----:B------:R-:W-:Y:S02]  /*8b10*/  IMAD.MOV.U32 R8, RZ, RZ, R32 ;  /* 0x000000ffff087224 */ /* 0x000fe400078e0020 */
[----:B------:R-:W-:Y:S01]  /*8b20*/  IMAD.MOV.U32 R12, RZ, RZ, R33 ;  /* 0x000000ffff0c7224 */ /* 0x000fe200078e0021 */
[----:B------:R-:W-:-:S02]  /*8b30*/  PRMT R50, R0, 0x5410, R3 ;  /* 0x0000541000327816 */ /* 0x000fc40000000003 */
[----:B------:R-:W-:Y:S02]  /*8b40*/  PRMT R51, R51, 0x5410, R8 ;  /* 0x0000541033337816 */ /* 0x000fe40000000008 */
[----:B------:R-:W-:Y:S01]  /*8b50*/  PRMT R52, R52, 0x5410, R12 ;  /* 0x0000541034347816 */ /* 0x000fe2000000000c */
[----:B-1----:R-:W-:Y:S06]  /*8b60*/  @!P1 BRA `(.L_x_6044) ;  /* 0x00000158005c9947 */ /* 0x002fec0003800000 */
.L_x_6287:
[----:B------:R-:W-:Y:S05]  /*8b70*/  BSYNC B1 ;  /* 0x0000000000017941 */ /* 0x000fea0003800000 */
.L_x_6043:
[----:B------:R-:W-:Y:S04]  /*8b80*/  BSSY B1, `(.L_x_6045) ;  /* 0x0000070000017945 */ /* 0x000fe80003800000 */
[----:B------:R-:W-:Y:S05]  /*8b90*/  @P2 BRA `(.L_x_6046) ;  /* 0x0000000400b82947 */ /* 0x000fea0003800000 */
[----:B------:R-:W2:Y:S01]  /*8ba0*/  LDL R0, [R1+0x9c] ;  /* 0x00009c0001007983 */ /* 0x000ea20000100800 */
[----:B------:R-:W-:Y:S02]  /*8bb0*/  SHF.R.U64 R21, R40, 0x10, R41 ;  /* 0x0000001028157819 */ /* 0x000fe40000001229 */
[----:B------:R-:W-:Y:S01]  /*8bc0*/  SHF.R.U64 R40, R6, 0x10, R7 ;  /* 0x0000001006287819 */ /* 0x000fe20000001207 */
[----:B------:R-:W3:Y:S01]  /*8bd0*/  S2R R3, SR_TID.X ;  /* 0x0000000000037919 */ /* 0x000ee20000002100 */
[--C-:B------:R-:W-:Y:S02]  /*8be0*/  SHF.R.U64 R38, R38, 0x10, R39.reuse ;  /* 0x0000001026267819 */ /* 0x100fe40000001227 */
[----:B------:R-:W-:Y:S02]  /*8bf0*/  SHF.R.U32.HI R39, RZ, 0x10, R39 ;  /* 0x00000010ff277819 */ /* 0x000fe40000011627 */
[----:B------:R-:W-:Y:S02]  /*8c00*/  SHF.R.U32.HI R42, RZ, 0x10, R7 ;  /* 0x00000010ff2a7819 */ /* 0x000fe40000011607 */
[----:B------:R-:W-:-:S02]  /*8c10*/  PRMT R21, R45, 0x5410, R21 ;  /* 0x000054102d157816 */ /* 0x000fc40000000015 */
[C---:B------:R-:W-:Y:S02]  /*8c20*/  PRMT R40, R9.reuse, 0x5432, R40 ;  /* 0x0000543209287816 */ /* 0x040fe40000000028 */
[----:B------:R-:W-:Y:S02]  /*8c30*/  PRMT R38, R9, 0x5410, R38 ;  /* 0x0000541009267816 */ /* 0x000fe40000000026 */
[--C-:B------:R-:W-:Y:S02]  /*8c40*/  SHF.R.U64 R43, R4, 0x10, R5.reuse ;  /* 0x00000010042b7819 */ /* 0x100fe40000001205 */
[----:B------:R-:W-:Y:S02]  /*8c50*/  SHF.R.U32.HI R44, RZ, 0x10, R5 ;  /* 0x00000010ff2c7819 */ /* 0x000fe40000011605 */
[C---:B------:R-:W-:Y:S02]  /*8c60*/  PRMT R39, R10.reuse, 0x5410, R39 ;  /* 0x000054100a277816 */ /* 0x040fe40000000027 */
[----:B------:R-:W-:-:S02]  /*8c70*/  PRMT R42, R10, 0x5432, R42 ;  /* 0x000054320a2a7816 */ /* 0x000fc4000000002a */
[----:B------:R-:W-:Y:S01]  /*8c80*/  SHF.R.U32.HI R36, RZ, 0x10, R41 ;  /* 0x00000010ff247819 */ /* 0x000fe20000011629 */
[----:B------:R-:W-:Y:S01]  /*8c90*/  IMAD.U32 R41, R40, 0x10000, RZ ;  /* 0x0001000028297824 */ /* 0x000fe200078e00ff */
[C---:B------:R-:W-:Y:S02]  /*8ca0*/  PRMT R43, R20.reuse, 0x5410, R43 ;  /* 0x00005410142b7816 */ /* 0x040fe4000000002b */
[----:B------:R-:W-:Y:S02]  /*8cb0*/  PRMT R44, R20, 0x5432, R44 ;  /* 0x00005432142c7816 */ /* 0x000fe4000000002c */
[----:B------:R-:W-:Y:S02]  /*8cc0*/  PRMT R36, R45, 0x5432, R36 ;  /* 0x000054322d247816 */ /* 0x000fe40000000024 */
[----:B------:R-:W-:Y:S01]  /*8cd0*/  LOP3.LUT R40, R40, 0xffff0000, RZ, 0xc0, !PT ;  /* 0xffff000028287812 */ /* 0x000fe200078ec0ff */
        /* <DEDUP_REMOVED lines=8> */
[----:B-1----:R-:W-:Y:S02]  /*8d60*/  SHF.R.U32.HI R13, RZ, 0x3, R8 ;  /* 0x00000003ff0d7819 */ /* 0x002fe40000011608 */
[----:B------:R-:W-:Y:S02]  /*8d70*/  LOP3.LUT R8, R8, 0x38, R3, 0xf8, !PT ;  /* 0x0000003808087812 */ /* 0x000fe400078ef803 */
[-C--:B------:R-:W-:Y:S02]  /*8d80*/  LOP3.LUT R0, R0, R13.reuse, RZ, 0x3c, !PT ;  /* 0x0000000d00007212 */ /* 0x080fe400078e3cff */
[----:B------:R-:W-:-:S03]  /*8d90*/  LOP3.LUT R8, R8, R13, RZ, 0x3c, !PT ;  /* 0x0000000d08087212 */ /* 0x000fc600078e3cff */
[----:B------:R-:W-:-:S04]  /*8da0*/  IMAD R3, R12, 0x200, R0 ;  /* 0x000002000c037824 */ /* 0x000fc800078e0200 */
[----:B------:R-:W-:Y:S02]  /*8db0*/  IMAD R47, R3, 0x2, R22 ;  /* 0x00000002032f7824 */ /* 0x000fe400078e0216 */
[----:B------:R-:W-:-:S03]  /*8dc0*/  IMAD R3, R12, 0x200, R8 ;  /* 0x000002000c037824 */ /* 0x000fc600078e0208 */
[----:B0-----:R-:W0:Y:S01]  /*8dd0*/  LDS.128 R12, [R47+0x18400] ;  /* 0x018400002f0c7984 */ /* 0x001e220000000c00 */
[----:B------:R-:W-:-:S05]  /*8de0*/  IMAD R48, R3, 0x2, R22 ;  /* 0x0000000203307824 */ /* 0x000fca00078e0216 */
[----:B------:R-:W1:Y:S01]  /*8df0*/  LDS.128 R28, [R48+0x18400] ;  /* 0x01840000301c7984 */ /* 0x000e620000000c00 */
        /* <DEDUP_REMOVED lines=10> */
[----:B------:R-:W-:Y:S01]  /*8ea0*/  IMAD.U32 R29, R21, 0x10000, RZ ;  /* 0x00010000151d7824 */ /* 0x000fe200078e00ff */
[C---:B------:R-:W-:Y:S01]  /*8eb0*/  LOP3.LUT R14, R15.reuse, 0xffff0000, RZ, 0xc0, !PT ;  /* 0xffff00000f0e7812 */ /* 0x040fe200078ec0ff */
[----:B------:R-:W-:Y:S01]  /*8ec0*/  IMAD.U32 R7, R15, 0x10000, RZ ;  /* 0x000100000f077824 */ /* 0x000fe200078e00ff */
[C---:B------:R-:W-:Y:S01]  /*8ed0*/  LOP3.LUT R15, R30.reuse, 0xffff0000, RZ, 0xc0, !PT ;  /* 0xffff00001e0f7812 */ /* 0x040fe200078ec0ff */
[----:B------:R-:W-:Y:S01]  /*8ee0*/  IMAD.U32 R13, R30, 0x10000, RZ ;  /* 0x000100001e0d7824 */ /* 0x000fe200078e00ff */
[C---:B------:R-:W-:Y:S01]  /*8ef0*/  LOP3.LUT R30, R31.reuse, 0xffff0000, RZ, 0xc0, !PT ;  /* 0xffff00001f1e7812 */ /* 0x040fe200078ec0ff */
[----:B------:R-:W-:-:S02]  /*8f00*/  IMAD.U32 R20, R31, 0x10000, RZ ;  /* 0x000100001f147824 */ /* 0x000fc400078e00ff */
[C---:B------:R-:W-:Y:S01]  /*8f10*/  FMUL.FTZ R45, R8.reuse, R41 ;  /* 0x00000029082d7220 */ /* 0x040fe20000410000 */
[-C--:B------:R-:W-:Y:S01]  /*8f20*/  FMUL.FTZ R31, R8, R29.reuse ;  /* 0x0000001d081f7220 */ /* 0x080fe20000410000 */
[----:B------:R-:W-:Y:S01]  /*8f30*/  LOP3.LUT R8, R21, 0xffff0000, RZ, 0xc0, !PT ;  /* 0xffff000015087812 */ /* 0x000fe200078ec0ff */
[C---:B------:R-:W-:Y:S01]  /*8f40*/  FMUL.FTZ R46, R9.reuse, R40 ;  /* 0x00000028092e7220 */ /* 0x040fe20000410000 */
[----:B------:R-:W-:Y:S01]  /*8f50*/  FFMA.FTZ R45, R0, R29, -R45 ;  /* 0x0000001d002d7223 */ /* 0x000fe2000001082d */
[----:B------:R-:W-:Y:S02]  /*8f60*/  IMAD.U32 R29, R42, 0x10000, RZ ;  /* 0x000100002a1d7824 */ /* 0x000fe400078e00ff */
[----:B------:R-:W-:Y:S01]  /*8f70*/  FFMA.FTZ R31, R0, R41, R31 ;  /* 0x00000029001f7223 */ /* 0x000fe2000001001f */
[----:B------:R-:W-:Y:S02]  /*8f80*/  IMAD.U32 R21, R36, 0x10000, RZ ;  /* 0x0001000024157824 */ /* 0x000fe400078e00ff */
[-C--:B------:R-:W-:Y:S01]  /*8f90*/  FMUL.FTZ R0, R9, R8.reuse ;  /* 0x0000000809007220 */ /* 0x080fe20000410000 */
[----:B------:R-:W-:Y:S01]  /*8fa0*/  FMUL.FTZ R41, R10, R29 ;  /* 0x0000001d0a297220 */ /* 0x000fe20000410000 */
[----:B------:R-:W-:Y:S01]  /*8fb0*/  LOP3.LUT R9, R42, 0xffff0000, RZ, 0xc0, !PT ;  /* 0xffff00002a097812 */ /* 0x000fe200078ec0ff */
[C---:B------:R-:W-:Y:S01]  /*8fc0*/  FFMA.FTZ R46, R3.reuse, R8, -R46 ;  /* 0x00000008032e7223 */ /* 0x040fe2000001082e */
        /* <DEDUP_REMOVED lines=11> */
[C---:B------:R-:W-:Y:S01]  /*9080*/  FMUL.FTZ R21, R13.reuse, R0 ;  /* 0x000000000d157220 */ /* 0x040fe20000410000 */
[----:B------:R-:W-:Y:S01]  /*9090*/  FMUL.FTZ R36, R13, R4 ;  /* 0x000000040d247220 */ /* 0x000fe20000410000 */
[----:B------:R-:W-:Y:S01]  /*90a0*/  FFMA.FTZ R13, R12, R9, R29 ;  /* 0x000000090c0d7223 */ /* 0x000fe2000001001d */
[----:B------:R-:W-:Y:S02]  /*90b0*/  IMAD.U32 R3, R39, 0x10000, RZ ;  /* 0x0001000027037824 */ /* 0x000fe400078e00ff */
[C---:B------:R-:W-:Y:S01]  /*90c0*/  FMUL.FTZ R12, R20.reuse, R8 ;  /* 0x00000008140c7220 */ /* 0x040fe20000410000 */
[----:B------:R-:W-:Y:S01]  /*90d0*/  LOP3.LUT R43, R43, 0xffff0000, RZ, 0xc0, !PT ;  /* 0xffff00002b2b7812 */ /* 0x000fe200078ec0ff */
[----:B------:R-:W-:Y:S01]  /*90e0*/  FFMA.FTZ R36, R5, R0, -R36 ;  /* 0x0000000005247223 */ /* 0x000fe20000010824 */
[-C--:B------:R-:W-:Y:S01]  /*90f0*/  FMUL.FTZ R20, R20, R3.reuse ;  /* 0x0000000314147220 */ /* 0x080fe20000410000 */
[----:B------:R-:W-:Y:S01]  /*9100*/  FFMA.FTZ R9, R7, R3, -R12 ;  /* 0x0000000307097223 */ /* 0x000fe2000001080c */
[----:B------:R-:W-:Y:S01]  /*9110*/  LOP3.LUT R38, R38, 0xffff0000, RZ, 0xc0, !PT ;  /* 0xffff000026267812 */ /* 0x000fe200078ec0ff */
[----:B------:R-:W-:Y:S01]  /*9120*/  FFMA.FTZ R21, R5, R4, R21 ;  /* 0x0000000405157223 */ /* 0x000fe20000010015 */
[----:B------:R-:W-:Y:S01]  /*9130*/  LOP3.LUT R3, R44, 0xffff0000, RZ, 0xc0, !PT ;  /* 0xffff00002c037812 */ /* 0x000fe200078ec0ff */
[----:B------:R-:W-:Y:S01]  /*9140*/  FMUL.FTZ R5, R15, R43 ;  /* 0x0000002b0f057220 */ /* 0x000fe20000410000 */
[----:B------:R-:W-:Y:S01]  /*9150*/  LOP3.LUT R39, R39, 0xffff0000, RZ, 0xc0, !PT ;  /* 0xffff000027277812 */ /* 0x000fe200078ec0ff */
[----:B------:R-:W-:Y:S01]  /*9160*/  FMUL.FTZ R0, R15, R38 ;  /* 0x000000260f007220 */ /* 0x000fe20000410000 */
[----:B------:R-:W-:Y:S01]  /*9170*/  FFMA.FTZ R20, R7, R8, R20 ;  /* 0x0000000807147223 */ /* 0x000fe20000010014 */
[----:B------:R-:W-:Y:S01]  /*9180*/  FMUL.FTZ R15, R30, R3 ;  /* 0x000000031e0f7220 */ /* 0x000fe20000410000 */
[----:B------:R-:W-:Y:S01]  /*9190*/  FFMA.FTZ R7, R6, R38, -R5 ;  /* 0x0000002606077223 */ /* 0x000fe20000010805 */
[----:B------:R-:W-:Y:S01]  /*91a0*/  FMUL.FTZ R30, R30, R39 ;  /* 0x000000271e1e7220 */ /* 0x000fe20000410000 */
[----:B------:R-:W-:Y:S01]  /*91b0*/  FFMA.FTZ R0, R6, R43, R0 ;  /* 0x0000002b06007223 */ /* 0x000fe20000010000 */
[----:B------:R-:W-:Y:S01]  /*91c0*/  FFMA.FTZ R8, R14, R39, -R15 ;  /* 0x000000270e087223 */ /* 0x000fe2000001080f */
[----:B------:R-:W-:Y:S01]  /*91d0*/  F2FP.BF16.F32.PACK_AB R4, R46, R45 ;  /* 0x0000002d2e04723e */ /* 0x000fe200000010ff */
        /* <DEDUP_REMOVED lines=10> */
.L_x_6046:
[----:B------:R-:W-:Y:S05]  /*9280*/  BSYNC B1 ;  /* 0x0000000000017941 */ /* 0x000fea0003800000 */
.L_x_6045:
[----:B------:R-:W-:Y:S01]  /*9290*/  PRMT R8, R53, 0x5410, R54 ;  /* 0x0000541035087816 */ /* 0x000fe20000000036 */
[----:B------:R-:W-:Y:S06]  /*92a0*/  @P0 BRA `(.L_x_6037) ;  /* 0x0000000400a80947 */ /* 0x000fec0003800000 */
[----:B------:R-:W3:Y:S01]  /*92b0*/  LDL R3, [R1+0x84] ;  /* 0x0000840001037983 */ /* 0x000ee20000100800 */
[C---:B--2---:R-:W-:Y:S02]  /*92c0*/  VIADD R4, R206.reuse, 0x40 ;  /* 0x00000040ce047836 */ /* 0x044fe40000000000 */
[----:B------:R-:W-:Y:S01]  /*92d0*/  VIADD R5, R206, 0x40 ;  /* 0x00000040ce057836 */ /* 0x000fe20000000000 */
[----:B------:R-:W2:Y:S01]  /*92e0*/  LDL R38, [R1+0xa0] ;  /* 0x0000a00001267983 */ /* 0x000ea20000100800 */
        /* <DEDUP_REMOVED lines=10> */
[----:B------:R-:W-:Y:S02]  /*9390*/  SHF.R.U32.HI R30, RZ, 0x10, R35 ;  /* 0x00000010ff1e7819 */ /* 0x000fe40000011623 */
[----:B------:R-:W-:Y:S02]  /*93a0*/  SHF.R.U64 R35, R26, 0x10, R27 ;  /* 0x000000101a237819 */ /* 0x000fe4000000121b */
[----:B------:R-:W-:-:S02]  /*93b0*/  PRMT R31, R49, 0x5410, R31 ;  /* 0x00005410311f7816 */ /* 0x000fc4000000001f */
[----:B------:R-:W-:Y:S02]  /*93c0*/  SHF.R.U32.HI R28, RZ, 0x10, R33 ;  /* 0x00000010ff1c7819 */ /* 0x000fe40000011621 */
[----:B------:R-:W-:Y:S02]  /*93d0*/  SHF.R.U32.HI R36, RZ, 0x10, R27 ;  /* 0x00000010ff247819 */ /* 0x000fe4000001161b */
[----:B------:R-:W-:Y:S02]  /*93e0*/  PRMT R28, R52, 0x5432, R28 ;  /* 0x00005432341c7816 */ /* 0x000fe4000000001c */
[C---:B------:R-:W-:Y:S02]  /*93f0*/  PRMT R30, R8.reuse, 0x5432, R30 ;  /* 0x00005432081e7816 */ /* 0x040fe4000000001e */
[----:B------:R-:W-:Y:S02]  /*9400*/  PRMT R29, R8, 0x5410, R29 ;  /* 0x00005410081d7816 */ /* 0x000fe4000000001d */
[----:B------:R-:W-:-:S02]  /*9410*/  PRMT R36, R50, 0x5432, R36 ;  /* 0x0000543232247816 */ /* 0x000fc40000000024 */
[----:B------:R-:W-:Y:S01]  /*9420*/  PRMT R35, R50, 0x5410, R35 ;  /* 0x0000541032237816 */ /* 0x000fe20000000023 */
[----:B---3--:R-:W-:-:S04]  /*9430*/  IMAD.IADD R3, R3, 0x1, R0 ;  /* 0x0000000103037824 */ /* 0x008fc800078e0200 */
[----:B------:R-:W-:Y:S01]  /*9440*/  IMAD R3, R3, 0x2, R22 ;  /* 0x0000000203037824 */ /* 0x000fe200078e0216 */
[----:B--2---:R-:W-:Y:S04]  /*9450*/  LDS.128 R4, [R38+0x18400] ;  /* 0x0184000026047984 */ /* 0x004fe80000000c00 */
[----:B01----:R-:W0:Y:S01]  /*9460*/  LDS.128 R12, [R3+0x18400] ;  /* 0x01840000030c7984 */ /* 0x003e220000000c00 */
[----:B------:R-:W-:Y:S02]  /*9470*/  SHF.R.U64 R0, R32, 0x10, R33 ;  /* 0x0000001020007819 */ /* 0x000fe40000001221 */
[----:B------:R-:W-:Y:S02]  /*9480*/  SHF.R.U32.HI R32, RZ, 0x10, R25 ;  /* 0x00000010ff207819 */ /* 0x000fe40000011619 */
[----:B------:R-:W-:Y:S01]  /*9490*/  PRMT R26, R51, 0x5432, R0 ;  /* 0x00005432331a7816 */ /* 0x000fe20000000000 */
[----:B------:R-:W-:Y:S01]  /*94a0*/  IMAD.U32 R33, R31, 0x10000, RZ ;  /* 0x000100001f217824 */ /* 0x000fe200078e00ff */
[----:B------:R-:W-:-:S03]  /*94b0*/  PRMT R32, R49, 0x5432, R32 ;  /* 0x0000543231207816 */ /* 0x000fc60000000020 */
[----:B------:R-:W-:Y:S02]  /*94c0*/  IMAD.U32 R27, R26, 0x10000, RZ ;  /* 0x000100001a1b7824 */ /* 0x000fe400078e00ff */
[C---:B------:R-:W-:Y:S01]  /*94d0*/  IMAD.U32 R34, R32.reuse, 0x10000, RZ ;  /* 0x0001000020227824 */ /* 0x040fe200078e00ff */
[----:B------:R-:W-:Y:S02]  /*94e0*/  LOP3.LUT R31, R31, 0xffff0000, RZ, 0xc0, !PT ;  /* 0xffff00001f1f7812 */ /* 0x000fe400078ec0ff */
[----:B------:R-:W-:Y:S01]  /*94f0*/  LOP3.LUT R32, R32, 0xffff0000, RZ, 0xc0, !PT ;  /* 0xffff000020207812 */ /* 0x000fe200078ec0ff */
[----:B0-----:R-:W-:Y:S02]  /*9500*/  IMAD.U32 R20, R12, 0x10000, RZ ;  /* 0x000100000c147824 */ /* 0x001fe400078e00ff */
[----:B------:R-:W-:Y:S02]  /*9510*/  IMAD.U32 R21, R13, 0x10000, RZ ;  /* 0x000100000d157824 */ /* 0x000fe400078e00ff */
[C---:B------:R-:W-:Y:S01]  /*9520*/  FMUL.FTZ R37, R20.reuse, R33 ;  /* 0x0000002114257220 */ /* 0x040fe20000410000 */
[----:B------:R-:W-:Y:S01]  /*9530*/  FMUL.FTZ R39, R20, R27 ;  /* 0x0000001b14277220 */ /* 0x000fe20000410000 */
[----:B------:R-:W-:-:S02]  /*9540*/  IMAD.U32 R0, R4, 0x10000, RZ ;  /* 0x0001000004007824 */ /* 0x000fc400078e00ff */
[----:B------:R-:W-:Y:S02]  /*9550*/  IMAD.U32 R20, R28, 0x10000, RZ ;  /* 0x000100001c147824 */ /* 0x000fe400078e00ff */
[----:B------:R-:W-:Y:S01]  /*9560*/  FMUL.FTZ R41, R21, R34 ;  /* 0x0000002215297220 */ /* 0x000fe20000410000 */
[----:B------:R-:W-:Y:S02]  /*9570*/  IMAD.U32 R8, R5, 0x10000, RZ ;  /* 0x0001000005087824 */ /* 0x000fe400078e00ff */
[C---:B------:R-:W-:Y:S01]  /*9580*/  FFMA.FTZ R37, R0.reuse, R27, -R37 ;  /* 0x0000001b00257223 */ /* 0x040fe20000010825 */
[----:B------:R-:W-:Y:S01]  /*9590*/  FFMA.FTZ R39, R0, R33, R39 ;  /* 0x0000002100277223 */ /* 0x000fe20000010027 */
[----:B------:R-:W-:Y:S01]  /*95a0*/  FMUL.FTZ R21, R21, R20 ;  /* 0x0000001415157220 */ /* 0x000fe20000410000 */
[----:B------:R-:W-:Y:S02]  /*95b0*/  IMAD.U32 R25, R15, 0x10000, RZ ;  /* 0x000100000f197824 */ /* 0x000fe400078e00ff */
[----:B------:R-:W-:-:S02]  /*95c0*/  IMAD.U32 R0, R30, 0x10000, RZ ;  /* 0x000100001e007824 */ /* 0x000fc400078e00ff */
[C---:B------:R-:W-:Y:S01]  /*95d0*/  FFMA.FTZ R41, R8.reuse, R20, -R41 ;  /* 0x0000001408297223 */ /* 0x040fe20000010829 */
[----:B------:R-:W-:Y:S01]  /*95e0*/  FFMA.FTZ R34, R8, R34, R21 ;  /* 0x0000002208227223 */ /* 0x000fe20000010015 */
[----:B------:R-:W-:Y:S01]  /*95f0*/  IMAD.U32 R10, R7, 0x10000, RZ ;  /* 0x00010000070a7824 */ /* 0x000fe200078e00ff */
[----:B------:R-:W-:Y:S01]  /*9600*/  LOP3.LUT R12, R12, 0xffff0000, RZ, 0xc0, !PT ;  /* 0xffff00000c0c7812 */ /* 0x000fe200078ec0ff */
[----:B------:R-:W-:Y:S02]  /*9610*/  IMAD.U32 R27, R36, 0x10000, RZ ;  /* 0x00010000241b7824 */ /* 0x000fe400078e00ff */
[C---:B------:R-:W-:Y:S01]  /*9620*/  FMUL.FTZ R20, R25.reuse, R0 ;  /* 0x0000000019147220 */ /* 0x040fe20000410000 */
[----:B------:R-:W-:Y:S02]  /*9630*/  LOP3.LUT R21, R26, 0xffff0000, RZ, 0xc0, !PT ;  /* 0xffff00001a157812 */ /* 0x000fe400078ec0ff */
[----:B------:R-:W-:Y:S01]  /*9640*/  LOP3.LUT R4, R4, 0xffff0000, RZ, 0xc0, !PT ;  /* 0xffff000004047812 */ /* 0x000fe200078ec0ff */
[-C--:B------:R-:W-:Y:S01]  /*9650*/  FMUL.FTZ R33, R25, R27.reuse ;  /* 0x0000001b19217220 */ /* 0x080fe20000410000 */
[----:B------:R-:W-:Y:S01]  /*9660*/  LOP3.LUT R13, R13, 0xffff0000, RZ, 0xc0, !PT ;  /* 0xffff00000d0d7812 */ /* 0x000fe200078ec0ff */
[----:B------:R-:W-:Y:S01]  /*9670*/  FFMA.FTZ R26, R10, R27, R20 ;  /* 0x0000001b0a1a7223 */ /* 0x000fe20000010014 */
[----:B------:R-:W-:Y:S01]  /*9680*/  FMUL.FTZ R25, R12, R31 ;  /* 0x0000001f0c197220 */ /* 0x000fe20000410000 */
[----:B------:R-:W-:Y:S01]  /*9690*/  LOP3.LUT R28, R28, 0xffff0000, RZ, 0xc0, !PT ;  /* 0xffff00001c1c7812 */ /* 0x000fe200078ec0ff */
[----:B------:R-:W-:Y:S01]  /*96a0*/  FMUL.FTZ R27, R12, R21 ;  /* 0x000000150c1b7220 */ /* 0x000fe20000410000 */
[----:B------:R-:W-:-:S02]  /*96b0*/  IMAD.U32 R24, R14, 0x10000, RZ ;  /* 0x000100000e187824 */ /* 0x000fc400078e00ff */
[----:B------:R-:W-:Y:S02]  /*96c0*/  IMAD.U32 R8, R35, 0x10000, RZ ;  /* 0x0001000023087824 */ /* 0x000fe400078e00ff */
[----:B------:R-:W-:Y:S01]  /*96d0*/  FFMA.FTZ R33, R10, R0, -R33 ;  /* 0x000000000a217223 */ /* 0x000fe20000010821 */
[----:B------:R-:W-:Y:S01]  /*96e0*/  LOP3.LUT R5, R5, 0xffff0000, RZ, 0xc0, !PT ;  /* 0xffff000005057812 */ /* 0x000fe200078ec0ff */
[C---:B------:R-:W-:Y:S01]  /*96f0*/  FFMA.FTZ R10, R4.reuse, R21, -R25 ;  /* 0x00000015040a7223 */ /* 0x040fe20000010819 */
[----:B------:R-:W-:Y:S02]  /*9700*/  IMAD.U32 R0, R29, 0x10000, RZ ;  /* 0x000100001d007824 */ /* 0x000fe400078e00ff */
[C---:B------:R-:W-:Y:S01]  /*9710*/  FMUL.FTZ R20, R13.reuse, R32 ;  /* 0x000000200d147220 */ /* 0x040fe20000410000 */
[----:B------:R-:W-:Y:S01]  /*9720*/  FFMA.FTZ R12, R4, R31, R27 ;  /* 0x0000001f040c7223 */ /* 0x000fe2000001001b */
[----:B------:R-:W-:Y:S01]  /*9730*/  IMAD.U32 R9, R6, 0x10000, RZ ;  /* 0x0001000006097824 */ /* 0x000fe200078e00ff */
[----:B------:R-:W-:Y:S01]  /*9740*/  LOP3.LUT R14, R14, 0xffff0000, RZ, 0xc0, !PT ;  /* 0xffff00000e0e7812 */ /* 0x000fe200078ec0ff */
[----:B------:R-:W-:Y:S01]  /*9750*/  FMUL.FTZ R13, R13, R28 ;  /* 0x0000001c0d0d7220 */ /* 0x000fe20000410000 */
[----:B------:R-:W-:Y:S01]  /*9760*/  LOP3.LUT R15, R15, 0xffff0000, RZ, 0xc0, !PT ;  /* 0xffff00000f0f7812 */ /* 0x000fe200078ec0ff */
[----:B------:R-:W-:Y:S01]  /*9770*/  FMUL.FTZ R4, R24, R8 ;  /* 0x0000000818047220 */ /* 0x000fe20000410000 */
[----:B------:R-:W-:-:S02]  /*9780*/  LOP3.LUT R35, R35, 0xffff0000, RZ, 0xc0, !PT ;  /* 0xffff000023237812 */ /* 0x000fc400078ec0ff */
[----:B------:R-:W-:Y:S02]  /*9790*/  LOP3.LUT R36, R36, 0xffff0000, RZ, 0xc0, !PT ;  /* 0xffff000024247812 */ /* 0x000fe400078ec0ff */
[----:B------:R-:W-:Y:S02]  /*97a0*/  LOP3.LUT R29, R29, 0xffff0000, RZ, 0xc0, !PT ;  /* 0xffff00001d1d7812 */ /* 0x000fe400078ec0ff */
[----:B------:R-:W-:Y:S01]  /*97b0*/  LOP3.LUT R30, R30, 0xffff0000, RZ, 0xc0, !PT ;  /* 0xffff00001e1e7812 */ /* 0x000fe200078ec0ff */
[----:B------:R-:W-:Y:S01]  /*97c0*/  FMUL.FTZ R24, R24, R0 ;  /* 0x0000000018187220 */ /* 0x000fe20000410000 */
[----:B------:R-:W-:Y:S01]  /*97d0*/  LOP3.LUT R6, R6, 0xffff0000, RZ, 0xc0, !PT ;  /* 0xffff000006067812 */ /* 0x000fe200078ec0ff */
[----:B------:R-:W-:Y:S01]  /*97e0*/  FFMA.FTZ R20, R5, R28, -R20 ;  /* 0x0000001c05147223 */ /* 0x000fe20000010814 */
[----:B------:R-:W-:Y:S01]  /*97f0*/  LOP3.LUT R7, R7, 0xffff0000, RZ, 0xc0, !PT ;  /* 0xffff000007077812 */ /* 0x000fe200078ec0ff */
[----:B------:R-:W-:Y:S01]  /*9800*/  FFMA.FTZ R13, R5, R32, R13 ;  /* 0x00000020050d7223 */ /* 0x000fe2000001000d */
[----:B------:R-:W-:Y:S01]  /*9810*/  FFMA.FTZ R0, R9, R0, -R4 ;  /* 0x0000000009007223 */ /* 0x000fe20000010804 */
        /* <DEDUP_REMOVED lines=19> */
.L_x_6037:
[----:B------:R-:W-:Y:S05]  /*9950*/  BSYNC B0 ;  /* 0x0000000000007941 */ /* 0x000fea0003800000 */
.L_x_6023:
        /* <DEDUP_REMOVED lines=8> */
.L_x_6020:
[----:B--2---:R-:W2:Y:S01]  /*99e0*/  S2R R0, SR_TID.X ;  /* 0x0000000000007919 */ /* 0x004ea20000002100 */
[----:B------:R-:W-:Y:S05]  /*99f0*/  WARPSYNC.ALL ;  /* 0x0000000000007948 */ /* 0x000fea0003800000 */
[----:B--2---:R-:W-:-:S05]  /*9a00*/  SHF.R.U32.HI R0, RZ, 0x7, R0 ;  /* 0x00000007ff007819 */ /* 0x004fca0000011600 */
[----:B-1-3--:R-:W-:Y:S02]  /*9a10*/  VIADD R3, R0, 0x8 ;  /* 0x0000000800037836 */ /* 0x00afe40000000000 */
[----:B------:R-:W-:-:S03]  /*9a20*/  IMAD.U32 R0, RZ, RZ, UR44 ;  /* 0x0000002cff007e24 */ /* 0x000fc6000f8e00ff */
[----:B------:R1:W-:Y:S02]  /*9a30*/  BAR.SYNC.DEFER_BLOCKING R3, 0x100 ;  /* 0x000400030000751d */ /* 0x0003e40000010000 */
[----:B------:R-:W-:-:S13]  /*9a40*/  ISETP.NE.AND P0, PT, R0, 0x3, PT ;  /* 0x000000030000780c */ /* 0x000fda0003f05270 */
[----:B-1----:R-:W-:Y:S05]  /*9a50*/  @!P0 BRA `(.L_x_6047) ;  /* 0x0000000000048947 */ /* 0x002fea0003800000 */
[----:B------:R-:W-:Y:S01]  /*9a60*/  BPT.TRAP 0x1 ;  /* 0x000000040000795c */ /* 0x000fe20000300000 */
.L_x_6047:
[----:B------:R-:W-:Y:S01]  /*9a70*/  IMAD R9, R18, 0x8, R22 ;  /* 0x0000000812097824 */ /* 0x000fe200078e0216 */
[----:B------:R-:W-:-:S04]  /*9a80*/  SHF.L.U32 R6, R207, 0x1f, RZ ;  /* 0x0000001fcf067819 */ /* 0x000fc800000006ff */
[----:B------:R1:W2:Y:S01]  /*9a90*/  SYNCS.PHASECHK.TRANS64.TRYWAIT P1, [R9+URZ+0x32430], R6 ;  /* 0x03243006090075a7 */ /* 0x0002a2000802017f */
[----:B------:R-:W-:Y:S05]  /*9aa0*/  @!P0 BRA `(.L_x_6048) ;  /* 0x0000000000048947 */ /* 0x000fea0003800000 */
[----:B------:R-:W-:Y:S01]  /*9ab0*/  BPT.TRAP 0x1 ;  /* 0x000000040000795c */ /* 0x000fe20000300000 */
.L_x_6048:
[----:B------:R-:W-:-:S05]  /*9ac0*/  VIADD R0, R22, 0x1c400 ;  /* 0x0001c40016007836 */ /* 0x000fca0000000000 */
[----:B------:R-:W-:-:S04]  /*9ad0*/  SHF.R.U32.HI R0, RZ, 0x4, R0 ;  /* 0x00000004ff007819 */ /* 0x000fc80000011600 */
[----:B------:R-:W-:-:S04]  /*9ae0*/  LOP3.LUT R0, R0, 0x3fff, RZ, 0xc0, !PT ;  /* 0x00003fff00007812 */ /* 0x000fc800078ec0ff */
[----:B------:R-:W-:-:S05]  /*9af0*/  LOP3.LUT R0, R0, 0x10000, RZ, 0xfc, !PT ;  /* 0x0001000000007812 */ /* 0x000fca00078efcff */
[----:B------:R3:W-:Y:S01]  /*9b00*/  STL [R1+0x68], R0 ;  /* 0x0000680001007387 */ /* 0x0007e20000100800 */
[----:B--2---:R-:W-:Y:S05]  /*9b10*/  @P1 BRA `(.L_x_6049) ;  /* 0x0000000000081947 */ /* 0x004fea0003800000 */
[----:B------:R-:W2:Y:S02]  /*9b20*/  SYNCS.PHASECHK.TRANS64.TRYWAIT P1, [R9+URZ+0x32430], R6 ;  /* 0x03243006090075a7 */ /* 0x000ea4000802017f */
[----:B--2---:R-:W-:Y:S05]  /*9b30*/  @!P1 BRA `(.L_x_6050) ;  /* 0x00000148007c9947 */ /* 0x004fea0003800000 */
.L_x_6049:
[----:B---3--:R-:W3:Y:S01]  /*9b40*/  LDL R0, [R1+0x68] ;  /* 0x0000680001007983 */ /* 0x008ee20000100800 */
[----:B------:R-:W-:Y:S01]  /*9b50*/  IMAD.MOV.U32 R5, RZ, RZ, 0x40000040 ;  /* 0x40000040ff057424 */ /* 0x000fe200078e00ff */
[----:B------:R-:W-:Y:S05]  /*9b60*/  WARPSYNC.ALL ;  /* 0x0000000000007948 */ /* 0x000fea0003800000 */
[C---:B------:R-:W-:Y:S01]  /*9b70*/  R2UR UR4, R214.reuse ;  /* 0x00000000d60472ca */ /* 0x040fe200000e0000 */
[----:B0-----:R-:W-:Y:S01]  /*9b80*/  WARPGROUP.ARRIVE ;  /* 0x00000000000079c5 */ /* 0x001fe20000000000 */
[----:B------:R-:W-:Y:S01]  /*9b90*/  R2UR UR5, R215 ;  /* 0x00000000d70572ca */ /* 0x000fe200000e0000 */
[C---:B------:R-:W-:Y:S01]  /*9ba0*/  VIADD R74, R214.reuse, 0x2 ;  /* 0x00000002d64a7836 */ /* 0x040fe20000000000 */
[----:B------:R-:W-:Y:S01]  /*9bb0*/  R2UR UR7, R5 ;  /* 0x00000000050772ca */ /* 0x000fe200000e0000 */
[----:B------:R-:W-:Y:S01]  /*9bc0*/  IMAD.MOV.U32 R75, RZ, RZ, 0x40000040 ;  /* 0x40000040ff4b7424 */ /* 0x000fe200078e00ff */
[----:B------:R-:W-:Y:S01]  /*9bd0*/  SHF.L.U32 R11, R11, 0x1f, RZ ;  /* 0x0000001f0b0b7819 */ /* 0x000fe200000006ff */
[----:B------:R-:W-:Y:S01]  /*9be0*/  IMAD.MOV.U32 R13, RZ, RZ, 0x40000040 ;  /* 0x40000040ff0d7424 */ /* 0x000fe200078e00ff */
[----:B------:R-:W-:Y:S01]  /*9bf0*/  BSSY B0, `(.L_x_6051) ;  /* 0x0000028000007945 */ /* 0x000fe20003800000 */
[----:B------:R-:W-:Y:S01]  /*9c00*/  VIADD R20, R214, 0x4 ;  /* 0x00000004d6147836 */ /* 0x000fe20000000000 */
[----:B------:R0:W-:Y:S01]  /*9c10*/  STL.64 [R1+0x60], R74 ;  /* 0x0000604a01007387 */ /* 0x0001e20000100a00 */
[----:B------:R-:W-:-:S02]  /*9c20*/  IMAD.MOV.U32 R21, RZ, RZ, 0x40000040 ;  /* 0x40000040ff157424 */ /* 0x000fc400078e00ff */
[----:B------:R-:W-:Y:S02]  /*9c30*/  VIADD R14, R214, 0x6 ;  /* 0x00000006d60e7836 */ /* 0x000fe40000000000 */
[----:B------:R-:W-:Y:S01]  /*9c40*/  IMAD.MOV.U32 R15, RZ, RZ, 0x40000040 ;  /* 0x40000040ff0f7424 */ /* 0x000fe200078e00ff */
[----:B------:R0:W-:Y:S01]  /*9c50*/  STL.64 [R1+0x58], R20 ;  /* 0x0000581401007387 */ /* 0x0001e20000100a00 */
[----:B------:R-:W-:-:S03]  /*9c60*/  IMAD.MOV.U32 R5, RZ, RZ, 0x40000040 ;  /* 0x40000040ff057424 */ /* 0x000fc600078e00ff */
[----:B------:R0:W-:Y:S01]  /*9c70*/  STL.64 [R1+0x50], R14 ;  /* 0x0000500e01007387 */ /* 0x0001e20000100a00 */
[----:B---3--:R-:W-:-:S04]  /*9c80*/  IMAD R4, R18, 0x300, R0 ;  /* 0x0000030012047824 */ /* 0x008fc800078e0200 */
        /* <DEDUP_REMOVED lines=28> */
[----:B------:R-:W3:Y:S02]  /*9e50*/  SYNCS.PHASECHK.TRANS64.TRYWAIT P1, [R22+URZ+0x32410], R11 ;  /* 0x0324100b160075a7 */ /* 0x000ee4000802017f */
[----:B0--3--:R-:W-:Y:S05]  /*9e60*/  @!P1 BRA `(.L_x_6052) ;  /* 0x0000014400c49947 */ /* 0x009fea0003800000 */
.L_x_6288:
[----:B------:R-:W-:Y:S05]  /*9e70*/  BSYNC B0 ;  /* 0x0000000000007941 */ /* 0x000fea0003800000 */
.L_x_6051:
[----:B------:R-:W-:Y:S05]  /*9e80*/  @!P0 BRA `(.L_x_6053) ;  /* 0x0000000000048947 */ /* 0x000fea0003800000 */
[----:B------:R-:W-:Y:S01]  /*9e90*/  BPT.TRAP 0x1 ;  /* 0x000000040000795c */ /* 0x000fe20000300000 */
.L_x_6053:
[----:B------:R3:W4:Y:S01]  /*9ea0*/  SYNCS.PHASECHK.TRANS64.TRYWAIT P1, [R9+URZ+0x32450], R6 ;  /* 0x03245006090075a7 */ /* 0x000722000802017f */
[----:B------:R-:W-:Y:S05]  /*9eb0*/  @!P0 BRA `(.L_x_6054) ;  /* 0x0000000000048947 */ /* 0x000fea0003800000 */
[----:B------:R-:W-:Y:S01]  /*9ec0*/  BPT.TRAP 0x1 ;  /* 0x000000040000795c */ /* 0x000fe20000300000 */
.L_x_6054:
[----:B----4-:R-:W-:Y:S05]  /*9ed0*/  @P1 BRA `(.L_x_6055) ;  /* 0x0000000000081947 */ /* 0x010fea0003800000 */
[----:B------:R-:W4:Y:S02]  /*9ee0*/  SYNCS.PHASECHK.TRANS64.TRYWAIT P1, [R9+URZ+0x32450], R6 ;  /* 0x03245006090075a7 */ /* 0x000f24000802017f */
[----:B----4-:R-:W-:Y:S05]  /*9ef0*/  @!P1 BRA `(.L_x_6056) ;  /* 0x0000014400b49947 */ /* 0x010fea0003800000 */
.L_x_6055:
[----:B------:R-:W-:Y:S05]  /*9f00*/  WARPSYNC.ALL ;  /* 0x0000000000007948 */ /* 0x000fea0003800000 */
[----:B------:R-:W-:Y:S01]  /*9f10*/  R2UR UR38, R22 ;  /* 0x00000000162672ca */ /* 0x000fe200000e0000 */
[----:B------:R-:W-:Y:S01]  /*9f20*/  IMAD.MOV.U32 R7, RZ, RZ, 0xc00 ;  /* 0x00000c00ff077424 */ /* 0x000fe200078e00ff */
[----:B------:R-:W-:Y:S01]  /*9f30*/  LOP3.LUT R4, R72, 0x10000, RZ, 0xfc, !PT ;  /* 0x0001000048047812 */ /* 0x000fe200078efcff */
[----:B------:R-:W-:Y:S01]  /*9f40*/  IMAD.MOV.U32 R5, RZ, RZ, 0x40000040 ;  /* 0x40000040ff057424 */ /* 0x000fe200078e00ff */
[----:B------:R-:W-:Y:S01]  /*9f50*/  WARPGROUP.ARRIVE ;  /* 0x00000000000079c5 */ /* 0x000fe20000000000 */
[----:B------:R-:W-:Y:S01]  /*9f60*/  IMAD.MOV.U32 R85, RZ, RZ, 0x40000040 ;  /* 0x40000040ff557424 */ /* 0x000fe200078e00ff */
[C---:B------:R-:W-:Y:S01]  /*9f70*/  R2UR UR4, R4.reuse ;  /* 0x00000000040472ca */ /* 0x040fe200000e0000 */
[C---:B------:R-:W-:Y:S01]  /*9f80*/  VIADD R84, R4.reuse, 0x2 ;  /* 0x0000000204547836 */ /* 0x040fe20000000000 */
[----:B------:R-:W-:Y:S01]  /*9f90*/  R2UR UR5, R5 ;  /* 0x00000000050572ca */ /* 0x000fe200000e0000 */
[----:B0-----:R-:W-:Y:S01]  /*9fa0*/  IMAD.MOV.U32 R11, RZ, RZ, 0x40000040 ;  /* 0x40000040ff0b7424 */ /* 0x001fe200078e00ff */
[----:B------:R-:W0:Y:S01]  /*9fb0*/  S2R R0, SR_TID.X ;  /* 0x0000000000007919 */ /* 0x000e220000002100 */
[----:B------:R-:W-:-:S02]  /*9fc0*/  VIADD R82, R4, 0x4 ;  /* 0x0000000404527836 */ /* 0x000fc40000000000 */
[----:B------:R-:W-:Y:S01]  /*9fd0*/  UIADD3 UR38, UR38, 0x400, URZ ;  /* 0x0000040026267890 */ /* 0x000fe2000fffe03f */
[----:B------:R-:W-:Y:S01]  /*9fe0*/  IMAD.MOV.U32 R83, RZ, RZ, 0x40000040 ;  /* 0x40000040ff537424 */ /* 0x000fe200078e00ff */
[----:B------:R0:W-:Y:S01]  /*9ff0*/  STL.64 [R1+0x48], R84 ;  /* 0x0000485401007387 */ /* 0x0001e20000100a00 */
[C---:B------:R-:W-:Y:S01]  /*a000*/  VIADD R80, R4.reuse, 0x6 ;  /* 0x0000000604507836 */ /* 0x040fe20000000000 */
[----:B------:R-:W-:Y:S01]  /*a010*/  USHF.R.U32.HI UR38, URZ, 0x4, UR38 ;  /* 0x000000043f267899 */ /* 0x000fe20008011626 */
[----:B------:R-:W-:Y:S01]  /*a020*/  IMAD.MOV.U32 R81, RZ, RZ, 0x40000040 ;  /* 0x40000040ff517424 */ /* 0x000fe200078e00ff */
[----:B------:R0:W-:Y:S01]  /*a030*/  STL.64 [R1+0x40], R82 ;  /* 0x0000405201007387 */ /* 0x0001e20000100a00 */
[C---:B------:R-:W-:Y:S01]  /*a040*/  VIADD R78, R4.reuse, 0x400 ;  /* 0x00000400044e7836 */ /* 0x040fe20000000000 */
[----:B------:R-:W-:Y:S01]  /*a050*/  ULOP3.LUT UR38, UR38, 0x3fff, URZ, 0xc0, !UPT ;  /* 0x00003fff26267892 */ /* 0x000fe2000f8ec03f */
[----:B------:R-:W-:Y:S01]  /*a060*/  IMAD.MOV.U32 R79, RZ, RZ, 0x40000040 ;  /* 0x40000040ff4f7424 */ /* 0x000fe200078e00ff */
[----:B------:R0:W-:Y:S01]  /*a070*/  STL.64 [R1+0x38], R80 ;  /* 0x0000385001007387 */ /* 0x0001e20000100a00 */
[C---:B------:R-:W-:Y:S01]  /*a080*/  VIADD R76, R4.reuse, 0x402 ;  /* 0x00000402044c7836 */ /* 0x040fe20000000000 */
[----:B------:R-:W-:Y:S01]  /*a090*/  ULOP3.LUT UR45, UR38, 0x10000, URZ, 0xfc, !UPT ;  /* 0x00010000262d7892 */ /* 0x000fe2000f8efc3f */
[----:B------:R-:W-:Y:S01]  /*a0a0*/  IMAD.MOV.U32 R77, RZ, RZ, 0x40000040 ;  /* 0x40000040ff4d7424 */ /* 0x000fe200078e00ff */
[----:B------:R0:W-:Y:S01]  /*a0b0*/  STL.64 [R1+0x30], R78 ;  /* 0x0000304e01007387 */ /* 0x0001e20000100a00 */
[----:B------:R-:W-:-:S02]  /*a0c0*/  VIADD R74, R4, 0x404 ;  /* 0x00000404044a7836 */ /* 0x000fc40000000000 */
[----:B------:R-:W-:Y:S01]  /*a0d0*/  IMAD.MOV.U32 R75, RZ, RZ, 0x40000040 ;  /* 0x40000040ff4b7424 */ /* 0x000fe200078e00ff */
[----:B------:R0:W-:Y:S01]  /*a0e0*/  STL.64 [R1+0x28], R76 ;  /* 0x0000284c01007387 */ /* 0x0001e20000100a00 */
[----:B-1234-:R-:W-:Y:S02]  /*a0f0*/  IMAD R6, R18, R7, UR45 ;  /* 0x0000002d12067e24 */ /* 0x01efe4000f8e0207 */
[----:B------:R-:W-:Y:S01]  /*a100*/  IMAD.MOV.U32 R7, RZ, RZ, 0x40000040 ;  /* 0x40000040ff077424 */ /* 0x000fe200078e00ff */
[----:B------:R1:W-:Y:S01]  /*a110*/  STL.64 [R1+0x20], R74 ;  /* 0x0000204a01007387 */ /* 0x0003e20000100a00 */
[C---:B------:R-:W-:Y:S01]  /*a120*/  VIADD R10, R6.reuse, 0x2 ;  /* 0x00000002060a7836 */ /* 0x040fe20000000000 */
[----:B------:R-:W-:Y:S01]  /*a130*/  R2UR UR6, R6 ;  /* 0x00000000060672ca */ /* 0x000fe200000e0000 */
[----:B------:R-:W-:Y:S01]  /*a140*/  VIADD R72, R4, 0x406 ;  /* 0x0000040604487836 */ /* 0x000fe20000000000 */
[----:B------:R-:W-:Y:S01]  /*a150*/  R2UR UR7, R7 ;  /* 0x00000000070772ca */ /* 0x000fe200000e0000 */
[----:B------:R-:W-:-:S02]  /*a160*/  IMAD.MOV.U32 R73, RZ, RZ, 0x40000040 ;  /* 0x40000040ff497424 */ /* 0x000fc400078e00ff */
[C---:B------:R-:W-:Y:S01]  /*a170*/  VIADD R20, R4.reuse, 0x800 ;  /* 0x0000080004147836 */ /* 0x040fe20000000000 */
[----:B0-----:R-:W-:Y:S01]  /*a180*/  SHF.R.U32.HI R0, RZ, 0x7, R0 ;  /* 0x00000007ff007819 */ /* 0x001fe20000011600 */
[----:B------:R-:W-:Y:S01]  /*a190*/  IMAD.MOV.U32 R21, RZ, RZ, 0x40000040 ;  /* 0x40000040ff157424 */ /* 0x000fe200078e00ff */
[----:B------:R1:W-:Y:S01]  /*a1a0*/  STL.64 [R1+0x18], R72 ;  /* 0x0000184801007387 */ /* 0x0003e20000100a00 */
[C---:B------:R-:W-:Y:S02]  /*a1b0*/  VIADD R14, R4.reuse, 0x802 ;  /* 0x00000802040e7836 */ /* 0x040fe40000000000 */
[----:B------:R-:W-:Y:S01]  /*a1c0*/  IMAD.MOV.U32 R15, RZ, RZ, 0x40000040 ;  /* 0x40000040ff0f7424 */ /* 0x000fe200078e00ff */
[----:B------:R1:W-:Y:S01]  /*a1d0*/  STL.64 [R1+0x10], R20 ;  /* 0x0000101401007387 */ /* 0x0003e20000100a00 */
[----:B------:R-:W-:Y:S02]  /*a1e0*/  VIADD R12, R4, 0x804 ;  /* 0x00000804040c7836 */ /* 0x000fe40000000000 */
[----:B------:R-:W-:Y:S01]  /*a1f0*/  HGMMA.64x96x16.F32.BF16 R24, gdesc[UR4], R24, gsb0 ;  /* 0x01600000041879f0 */ /* 0x000fe20008001818 */
[----:B------:R-:W-:Y:S01]  /*a200*/  R2UR UR4, R84 ;  /* 0x00000000540472ca */ /* 0x000fe200000e0000 */
[----:B------:R-:W-:Y:S01]  /*a210*/  IMAD.MOV.U32 R13, RZ, RZ, 0x40000040 ;  /* 0x40000040ff0d7424 */ /* 0x000fe200078e00ff */
[----:B------:R-:W-:Y:S01]  /*a220*/  R2UR UR5, R85 ;  /* 0x00000000550572ca */ /* 0x000fe200000e0000 */
[----:B------:R-:W-:Y:S01]  /*a230*/  VIADD R228, R4, 0x806 ;  /* 0x0000080604e47836 */ /* 0x000fe20000000000 */
[----:B------:R-:W-:Y:S01]  /*a240*/  R2UR UR6, R10 ;  /* 0x000000000a0672ca */ /* 0x000fe200000e0000 */
[----:B------:R-:W-:Y:S01]  /*a250*/  VIADD R10, R6, 0x4 ;  /* 0x00000004060a7836 */ /* 0x000fe20000000000 */
[----:B------:R-:W-:Y:S01]  /*a260*/  R2UR UR7, R11 ;  /* 0x000000000b0772ca */ /* 0x000fe200000e0000 */
[----:B------:R-:W-:Y:S01]  /*a270*/  IMAD.MOV.U32 R11, RZ, RZ, 0x40000040 ;  /* 0x40000040ff0b7424 */ /* 0x000fe200078e00ff */
[----:B------:R1:W-:Y:S01]  /*a280*/  STL.64 [R1+0x8], R14 ;  /* 0x0000080e01007387 */ /* 0x0003e20000100a00 */
[----:B------:R-:W-:-:S02]  /*a290*/  IMAD.MOV.U32 R229, RZ, RZ, 0x40000040 ;  /* 0x40000040ffe57424 */ /* 0x000fc400078e00ff */
[C---:B------:R-:W-:Y:S01]  /*a2a0*/  VIADD R226, R4.reuse, 0xc00 ;  /* 0x00000c0004e27836 */ /* 0x040fe20000000000 */
[----:B------:R1:W-:Y:S01]  /*a2b0*/  STL.64 [R1], R12 ;  /* 0x0000000c01007387 */ /* 0x0003e20000100a00 */
[----:B------:R-:W-:Y:S02]  /*a2c0*/  IMAD.MOV.U32 R227, RZ, RZ, 0x40000040 ;  /* 0x40000040ffe37424 */ /* 0x000fe400078e00ff */
[C---:B------:R-:W-:Y:S02]  /*a2d0*/  VIADD R224, R4.reuse, 0xc02 ;  /* 0x00000c0204e07836 */ /* 0x040fe40000000000 */
[----:B------:R-:W-:Y:S02]  /*a2e0*/  IMAD.MOV.U32 R225, RZ, RZ, 0x40000040 ;  /* 0x40000040ffe17424 */ /* 0x000fe400078e00ff */
[----:B------:R-:W-:Y:S02]  /*a2f0*/  VIADD R222, R4, 0xc04 ;  /* 0x00000c0404de7836 */ /* 0x000fe40000000000 */
[----:B------:R-:W-:-:S02]  /*a300*/  IMAD.MOV.U32 R223, RZ, RZ, 0x40000040 ;  /* 0x40000040ffdf7424 */ /* 0x000fc400078e00ff */
[----:B------:R-:W-:Y:S02]  /*a310*/  VIADD R220, R4, 0xc06 ;  /* 0x00000c0604dc7836 */ /* 0x000fe40000000000 */
[----:B------:R-:W-:Y:S02]  /*a320*/  IMAD.MOV.U32 R221, RZ, RZ, 0x40000040 ;  /* 0x40000040ffdd7424 */ /* 0x000fe400078e00ff */
[----:B------:R-:W-:Y:S01]  /*a330*/  IMAD.MOV.U32 R7, RZ, RZ, 0x40000040 ;  /* 0x40000040ff077424 */ /* 0x000fe200078e00ff */
        /* <DEDUP_REMOVED lines=126> */
[----:B------:R-:W-:Y:S03]  /*ab20*/  HGMMA.64x96x16.F32.BF16 R24, gdesc[UR4], R24, gsb0 ;  /* 0x01600000041879f0 */ /* 0x000fe60008001818 */
[----:B------:R-:W-:Y:S02]  /*ab30*/  WARPGROUP.DEPBAR.LE gsb0, 0x0 ;  /* 0x00008000000079c5 */ /* 0x000fe40000010000 */
[----:B------:R1:W-:Y:S06]  /*ab40*/  BAR.ARV R7, 0x100 ;  /* 0x000400070000751d */ /* 0x0003ec0000002000 */
[----:B------:R-:W-:Y:S05]  /*ab50*/  @!P0 BRA `(.L_x_6057) ;  /* 0x0000000000048947 */ /* 0x000fea0003800000 */
[----:B------:R-:W-:Y:S01]  /*ab60*/  BPT.TRAP 0x1 ;  /* 0x000000040000795c */ /* 0x000fe20000300000 */
.L_x_6057:
[----:B------:R-:W2:Y:S01]  /*ab70*/  LDL R0, [R1+0x88] ;  /* 0x0000880001007983 */ /* 0x000ea20000100800 */
[----:B------:R-:W0:Y:S01]  /*ab80*/  LDC R6, c[0x0][0x448] ;  /* 0x00011200ff067b82 */ /* 0x000e220000000800 */
[----:B------:R-:W-:Y:S02]  /*ab90*/  ULDC UR37, c[0x0][0xa80] ;  /* 0x0002a00000257ab9 */ /* 0x000fe40000000800 */
[----:B------:R-:W2:Y:S04]  /*aba0*/  LDL R174, [R1+0x6c] ;  /* 0x00006c0001ae7983 */ /* 0x000ea80000100800 */
[----:B------:R-:W3:Y:S04]  /*abb0*/  LDL R173, [R1+0x80] ;  /* 0x0000800001ad7983 */ /* 0x000ee80000100800 */
[----:B------:R-:W4:Y:S01]  /*abc0*/  LDL R10, [R1+0x8c] ;  /* 0x00008c00010a7983 */ /* 0x000f220000100800 */
[----:B0-----:R-:W-:-:S13]  /*abd0*/  ISETP.NE.AND P5, PT, R6, 0x1, PT ;  /* 0x000000010600780c */ /* 0x001fda0003fa5270 */
[----:B------:R-:W0:Y:S08]  /*abe0*/  @P5 LDC R11, c[0x0][0x44c] ;  /* 0x00011300ff0b5b82 */ /* 0x000e300000000800 */
[----:B-1----:R-:W1:Y:S01]  /*abf0*/  @P5 LDC R13, c[0x0][0x450] ;  /* 0x00011400ff0d5b82 */ /* 0x002e620000000800 */
[----:B--2---:R-:W-:-:S04]  /*ac00*/  IMAD.IADD R0, R0, 0x1, R174 ;  /* 0x0000000100007824 */ /* 0x004fc800078e02ae */
[----:B0-----:R-:W-:-:S05]  /*ac10*/  @P5 IMAD.HI.U32 R6, R0, R11, RZ ;  /* 0x0000000b00065227 */ /* 0x001fca00078e00ff */
[----:B-1----:R-:W-:-:S05]  /*ac20*/  @P5 SHF.R.U32.HI R0, RZ, R13, R6 ;  /* 0x0000000dff005219 */ /* 0x002fca0000011606 */
[----:B------:R-:W0:Y:S01]  /*ac30*/  SHFL.IDX PT, R8, R0, RZ, 0x1c1f ;  /* 0x001c1fff00087589 */ /* 0x000e2200000e0000 */
[----:B---3--:R-:W-:-:S04]  /*ac40*/  IMAD R6, R172, -0x60, R173 ;  /* 0xffffffa0ac067824 */ /* 0x008fc800078e02ad */
[----:B------:R-:W-:-:S04]  /*ac50*/  VIADD R6, R6, 0x60 ;  /* 0x0000006006067836 */ /* 0x000fc80000000000 */
[----:B----4-:R-:W-:-:S05]  /*ac60*/  IMAD R6, R10, -0x2, R6 ;  /* 0xfffffffe0a067824 */ /* 0x010fca00078e0206 */
[----:B------:R-:W-:-:S04]  /*ac70*/  IADD3 R11, -R219, 0x1, R6 ;  /* 0x00000001db0b7810 */ /* 0x000fc80007ffe106 */
[----:B0-----:R-:W-:-:S04]  /*ac80*/  VIADDMNMX R8, R8, R11, R6, PT ;  /* 0x0000000b08087246 */ /* 0x001fc80003800106 */
        /* <DEDUP_REMOVED lines=69> */
[----:B------:R-:W-:-:S04]  /*b0e0*/  FMNMX.FTZ R8, R68, R73, !PT ;  /* 0x0000004944087209 */ /* 0x000fc80007810000 */
[----:B------:R-:W-:-:S05]  /*b0f0*/  FMNMX.FTZ R10, R69, R8, !PT ;  /* 0x00000008450a7209 */ /* 0x000fca0007810000 */
[----:B------:R-:W0:Y:S04]  /*b100*/  SHFL.BFLY PT, R73, R10, 0x2, 0x1f ;  /* 0x0c401f000a497f89 */ /* 0x000e2800000e0000 */
[----:B------:R-:W1:Y:S01]  /*b110*/  SHFL.IDX PT, R0, R0, 0x1, 0x1c1f ;  /* 0x003c1f0000007f89 */ /* 0x000e6200000e0000 */
[----:B0-----:R-:W-:-:S05]  /*b120*/  FMNMX.FTZ R73, R10, R73, !PT ;  /* 0x000000490a497209 */ /* 0x001fca0007810000 */
[----:B------:R-:W0:Y:S01]  /*b130*/  SHFL.BFLY PT, R12, R73, 0x1, 0x1f ;  /* 0x0c201f00490c7f89 */ /* 0x000e2200000e0000 */
        /* <DEDUP_REMOVED lines=9> */
[----:B0-----:R-:W-:Y:S02]  /*b1d0*/  FMNMX.FTZ R0, R73, R12, !PT ;  /* 0x0000000c49007209 */ /* 0x001fe40007810000 */
[----:B------:R-:W-:Y:S02]  /*b1e0*/  ISETP.GT.AND P2, PT, R8, 0x10, PT ;  /* 0x000000100800780c */ /* 0x000fe40003f44270 */
[----:B------:R-:W-:Y:S01]  /*b1f0*/  FSEL R31, R31, -INF , P1 ;  /* 0xff8000001f1f7808 */ /* 0x000fe20000800000 */
[----:B------:R-:W-:Y:S01]  /*b200*/  FMUL.FTZ R6, R0, UR37 ;  /* 0x0000002500067c20 */ /* 0x000fe20008410000 */
[----:B------:R-:W-:-:S02]  /*b210*/  FMNMX.FTZ R10, R30, R11, !PT ;  /* 0x0000000b1e0a7209 */ /* 0x000fc40007810000 */
[----:B------:R-:W-:Y:S02]  /*b220*/  FSETP.NEU.FTZ.AND P3, PT, R0, -INF , PT ;  /* 0xff8000000000780b */ /* 0x000fe40003f7d000 */
[----:B------:R-:W-:Y:S02]  /*b230*/  ISETP.GT.AND P1, PT, R8, 0x11, PT ;  /* 0x000000110800780c */ /* 0x000fe40003f24270 */
[----:B------:R-:W-:Y:S02]  /*b240*/  FSEL R34, R34, -INF , P2 ;  /* 0xff80000022227808 */ /* 0x000fe40001000000 */
[----:B------:R-:W-:Y:S02]  /*b250*/  FMNMX.FTZ R11, R31, R10, !PT ;  /* 0x0000000a1f0b7209 */ /* 0x000fe40007810000 */
[----:B------:R-:W-:Y:S02]  /*b260*/  FSEL R6, R6, RZ, P3 ;  /* 0x000000ff06067208 */ /* 0x000fe40001800000 */
[----:B------:R-:W-:-:S02]  /*b270*/  ISETP.GT.AND P2, PT, R8, 0x18, PT ;  /* 0x000000180800780c */ /* 0x000fc40003f44270 */
[----:B------:R-:W-:Y:S02]  /*b280*/  FSEL R35, R35, -INF , P1 ;  /* 0xff80000023237808 */ /* 0x000fe40000800000 */
[----:B------:R-:W-:Y:S01]  /*b290*/  FMNMX.FTZ R10, R34, R11, !PT ;  /* 0x0000000b220a7209 */ /* 0x000fe20007810000 */
[----:B------:R-:W-:Y:S01]  /*b2a0*/  FFMA.FTZ R200, R13, UR37, -R6 ;  /* 0x000000250dc87c23 */ /* 0x000fe20008010806 */
        /* <DEDUP_REMOVED lines=52> */
[----:B------:R-:W-:-:S02]  /*b5f0*/  FSEL R71, R71, -INF , P1 ;  /* 0xff80000047477808 */ /* 0x000fc40000800000 */
[----:B------:R-:W-:-:S04]  /*b600*/  FMNMX.FTZ R8, R70, R15, !PT ;  /* 0x0000000f46087209 */ /* 0x000fc80007810000 */
[----:B------:R-:W-:-:S05]  /*b610*/  FMNMX.FTZ R8, R71, R8, !PT ;  /* 0x0000000847087209 */ /* 0x000fca0007810000 */
[----:B------:R-:W0:Y:S02]  /*b620*/  SHFL.BFLY PT, R15, R8, 0x2, 0x1f ;  /* 0x0c401f00080f7f89 */ /* 0x000e2400000e0000 */
[----:B0-----:R-:W-:-:S05]  /*b630*/  FMNMX.FTZ R15, R8, R15, !PT ;  /* 0x0000000f080f7209 */ /* 0x001fca0007810000 */
[----:B------:R-:W0:Y:S01]  /*b640*/  SHFL.BFLY PT, R8, R15, 0x1, 0x1f ;  /* 0x0c201f000f087f89 */ /* 0x000e2200000e0000 */
[--C-:B------:R-:W-:Y:S01]  /*b650*/  FFMA.FTZ R11, R25, UR37, -R6.reuse ;  /* 0x00000025190b7c23 */ /* 0x100fe20008010806 */
[--C-:B------:R-:W-:Y:S01]  /*b660*/  FFMA.FTZ R13, R29, UR37, -R6.reuse ;  /* 0x000000251d0d7c23 */ /* 0x100fe20008010806 */
[--C-:B------:R-:W-:Y:S01]  /*b670*/  FFMA.FTZ R164, R21, UR37, -R6.reuse ;  /* 0x0000002515a47c23 */ /* 0x100fe20008010806 */
[--C-:B------:R-:W-:Y:S01]  /*b680*/  FFMA.FTZ R21, R33, UR37, -R6.reuse ;  /* 0x0000002521157c23 */ /* 0x100fe20008010806 */
[----:B------:R-:W-:Y:S01]  /*b690*/  FFMA.FTZ R29, R37, UR37, -R6 ;  /* 0x00000025251d7c23 */ /* 0x000fe20008010806 */
[----:B0-----:R-:W-:-:S04]  /*b6a0*/  FMNMX.FTZ R8, R15, R8, !PT ;  /* 0x000000080f087209 */ /* 0x001fc80007810000 */
[C---:B------:R-:W-:Y:S01]  /*b6b0*/  FSETP.NEU.FTZ.AND P1, PT, R8.reuse, -INF , PT ;  /* 0xff8000000800780b */ /* 0x040fe20003f3d000 */
[----:B------:R-:W-:-:S05]  /*b6c0*/  FMUL.FTZ R10, R8, UR37 ;  /* 0x00000025080a7c20 */ /* 0x000fca0008410000 */
[----:B------:R-:W-:-:S05]  /*b6d0*/  FSEL R10, R10, RZ, P1 ;  /* 0x000000ff0a0a7208 */ /* 0x000fca0000800000 */
        /* <DEDUP_REMOVED lines=8> */
[----:B------:R-:W-:-:S03]  /*b760*/  FFMA.FTZ R31, R31, UR37, -R10 ;  /* 0x000000251f1f7c23 */ /* 0x000fc6000801080a */
[----:B------:R-:W-:Y:S01]  /*b770*/  MUFU.EX2 R201, R26 ;  /* 0x0000001a00c97308 */ /* 0x000fe20000000800 */
[--C-:B------:R-:W-:Y:S01]  /*b780*/  FFMA.FTZ R49, R57, UR37, -R6.reuse ;  /* 0x0000002539317c23 */ /* 0x100fe20008010806 */
[--C-:B------:R-:W-:Y:S01]  /*b790*/  FFMA.FTZ R53, R61, UR37, -R6.reuse ;  /* 0x000000253d357c23 */ /* 0x100fe20008010806 */
[--C-:B------:R-:W-:Y:S01]  /*b7a0*/  FFMA.FTZ R166, R36, UR37, -R6.reuse ;  /* 0x0000002524a67c23 */ /* 0x100fe20008010806 */
[----:B------:R-:W-:-:S04]  /*b7b0*/  FFMA.FTZ R160, R40, UR37, -R6 ;  /* 0x0000002528a07c23 */ /* 0x000fc80008010806 */
[----:B------:R-:W0:Y:S01]  /*b7c0*/  MUFU.EX2 R12, R27 ;  /* 0x0000001b000c7308 */ /* 0x000e220000000800 */
[--C-:B------:R-:W-:Y:S01]  /*b7d0*/  FFMA.FTZ R162, R44, UR37, -R6.reuse ;  /* 0x000000252ca27c23 */ /* 0x100fe20008010806 */
[--C-:B------:R-:W-:Y:S01]  /*b7e0*/  FFMA.FTZ R156, R48, UR37, -R6.reuse ;  /* 0x00000025309c7c23 */ /* 0x100fe20008010806 */
[--C-:B------:R-:W-:Y:S01]  /*b7f0*/  FFMA.FTZ R158, R52, UR37, -R6.reuse ;  /* 0x00000025349e7c23 */ /* 0x100fe20008010806 */
[--C-:B------:R-:W-:Y:S01]  /*b800*/  FFMA.FTZ R152, R56, UR37, -R6.reuse ;  /* 0x0000002538987c23 */ /* 0x100fe20008010806 */
[----:B------:R-:W-:-:S03]  /*b810*/  FFMA.FTZ R154, R60, UR37, -R6 ;  /* 0x000000253c9a7c23 */ /* 0x000fc60008010806 */
[----:B------:R-:W1:Y:S01]  /*b820*/  MUFU.EX2 R11, R11 ;  /* 0x0000000b000b7308 */ /* 0x000e620000000800 */
[--C-:B------:R-:W-:Y:S01]  /*b830*/  FFMA.FTZ R168, R64, UR37, -R6.reuse ;  /* 0x0000002540a87c23 */ /* 0x100fe20008010806 */
[--C-:B------:R-:W-:Y:S01]  /*b840*/  FFMA.FTZ R57, R65, UR37, -R6.reuse ;  /* 0x0000002541397c23 */ /* 0x100fe20008010806 */
[--C-:B------:R-:W-:Y:S01]  /*b850*/  FFMA.FTZ R170, R68, UR37, -R6.reuse ;  /* 0x0000002544aa7c23 */ /* 0x100fe20008010806 */
[----:B------:R-:W-:Y:S01]  /*b860*/  FFMA.FTZ R61, R69, UR37, -R6 ;  /* 0x00000025453d7c23 */ /* 0x000fe20008010806 */
[----:B------:R-:W-:Y:S02]  /*b870*/  VIADD R6, R9, 0x32440 ;  /* 0x0003244009067836 */ /* 0x000fe40000000000 */
[--C-:B------:R-:W-:Y:S01]  /*b880*/  FFMA.FTZ R34, R34, UR37, -R10.reuse ;  /* 0x0000002522227c23 */ /* 0x100fe2000801080a */
[----:B------:R-:W-:Y:S01]  /*b890*/  IMAD.U32 R15, RZ, RZ, UR41 ;  /* 0x00000029ff0f7e24 */ /* 0x000fe2000f8e00ff */
[----:B------:R-:W2:Y:S01]  /*b8a0*/  MUFU.EX2 R30, R30 ;  /* 0x0000001e001e7308 */ /* 0x000ea20000000800 */
[----:B------:R-:W-:-:S07]  /*b8b0*/  FFMA.FTZ R35, R35, UR37, -R10 ;  /* 0x0000002523237c23 */ /* 0x000fce000801080a */
[----:B------:R-:W3:Y:S01]  /*b8c0*/  MUFU.EX2 R202, R202 ;  /* 0x000000ca00ca7308 */ /* 0x000ee20000000800 */
[----:B------:R-:W-:Y:S01]  /*b8d0*/  PRMT R6, R15, 0x654, R6 ;  /* 0x000006540f067816 */ /* 0x000fe20000000006 */
[----:B------:R-:W-:Y:S02]  /*b8e0*/  IMAD.MOV.U32 R15, RZ, RZ, 0x40000040 ;  /* 0x40000040ff0f7424 */ /* 0x000fe400078e00ff */
[----:B------:R-:W-:Y:S01]  /*b8f0*/  FFMA.FTZ R38, R38, UR37, -R10 ;  /* 0x0000002526267c23 */ /* 0x000fe2000801080a */
[----:B------:R3:W-:Y:S01]  /*b900*/  SYNCS.ARRIVE.TRANS64.RED.A1T0 RZ, [R6+URZ], RZ ;  /* 0x000000ff06ff79a7 */ /* 0x0007e2000810043f */
[----:B------:R1:W-:Y:S06]  /*b910*/  BAR.SYNC.DEFER_BLOCKING R3, 0x100 ;  /* 0x000400030000751d */ /* 0x0003ec0000010000 */
[----:B------:R-:W4:Y:S01]  /*b920*/  MUFU.EX2 R31, R31 ;  /* 0x0000001f001f7308 */ /* 0x000f220000000800 */
[----:B------:R-:W-:-:S07]  /*b930*/  R2UR UR7, R15 ;  /* 0x000000000f0772ca */ /* 0x000fce00000e0000 */
[----:B------:R-:W5:Y:S01]  /*b940*/  MUFU.EX2 R13, R13 ;  /* 0x0000000d000d7308 */ /* 0x000f620000000800 */
[----:B0-----:R-:W-:Y:S01]  /*b950*/  FADD.FTZ R15, R201, R12 ;  /* 0x0000000cc90f7221 */ /* 0x001fe20000010000 */
[----:B------:R-:W-:-:S06]  /*b960*/  FFMA.FTZ R39, R39, UR37, -R10 ;  /* 0x0000002527277c23 */ /* 0x000fcc000801080a */
[----:B------:R-:W0:Y:S01]  /*b970*/  MUFU.EX2 R34, R34 ;  /* 0x0000002200227308 */ /* 0x000e220000000800 */
[----:B-1----:R-:W-:-:S07]  /*b980*/  FADD.FTZ R3, R200, R11 ;  /* 0x0000000bc8037221 */ /* 0x002fce0000010000 */
[----:B------:R-:W1:Y:S01]  /*b990*/  MUFU.EX2 R164, R164 ;  /* 0x000000a400a47308 */ /* 0x000e620000000800 */
[----:B--2---:R-:W-:Y:S01]  /*b9a0*/  FADD.FTZ R20, R30, R15 ;  /* 0x0000000f1e147221 */ /* 0x004fe20000010000 */
[----:B------:R-:W-:-:S06]  /*b9b0*/  FFMA.FTZ R42, R42, UR37, -R10 ;  /* 0x000000252a2a7c23 */ /* 0x000fcc000801080a */
[----:B------:R-:W2:Y:S01]  /*b9c0*/  MUFU.EX2 R35, R35 ;  /* 0x0000002300237308 */ /* 0x000ea20000000800 */
[----:B---3--:R-:W-:-:S07]  /*b9d0*/  FADD.FTZ R6, R202, R3 ;  /* 0x00000003ca067221 */ /* 0x008fce0000010000 */
[----:B------:R-:W3:Y:S01]  /*b9e0*/  MUFU.EX2 R21, R21 ;  /* 0x0000001500157308 */ /* 0x000ee20000000800 */
[----:B----4-:R-:W-:Y:S01]  /*b9f0*/  FADD.FTZ R15, R31, R20 ;  /* 0x000000141f0f7221 */ /* 0x010fe20000010000 */
[----:B------:R-:W-:-:S06]  /*ba00*/  FFMA.FTZ R43, R43, UR37, -R10 ;  /* 0x000000252b2b7c23 */ /* 0x000fcc000801080a */
[----:B------:R-:W4:Y:S01]  /*ba10*/  MUFU.EX2 R38, R38 ;  /* 0x0000002600267308 */ /* 0x000f220000000800 */
[----:B-----5:R-:W-:-:S07]  /*ba20*/  FADD.FTZ R3, R13, R6 ;  /* 0x000000060d037221 */ /* 0x020fce0000010000 */
[----:B------:R-:W5:Y:S01]  /*ba30*/  MUFU.EX2 R166, R166 ;  /* 0x000000a600a67308 */ /* 0x000f620000000800 */
[----:B------:R-:W-:Y:S01]  /*ba40*/  ULOP3.LUT UR38, UR38, 0x3000000, URZ, 0xfc, !UPT ;  /* 0x0300000026267892 */ /* 0x000fe2000f8efc3f */
[----:B0-----:R-:W-:-:S06]  /*ba50*/  FADD.FTZ R20, R34, R15 ;  /* 0x0000000f22147221 */ /* 0x001fcc0000010000 */
[----:B------:R-:W0:Y:S01]  /*ba60*/  MUFU.EX2 R39, R39 ;  /* 0x0000002700277308 */ /* 0x000e220000000800 */
[----:B------:R-:W-:Y:S01]  /*ba70*/  FFMA.FTZ R46, R46, UR37, -R10 ;  /* 0x000000252e2e7c23 */ /* 0x000fe2000801080a */
[----:B------:R-:W-:Y:S02]  /*ba80*/  IMAD.MOV.U32 R25, RZ, RZ, 0xc00 ;  /* 0x00000c00ff197424 */ /* 0x000fe400078e00ff */
[----:B-1----:R-:W-:-:S04]  /*ba90*/  FADD.FTZ R6, R164, R3 ;  /* 0x00000003a4067221 */ /* 0x002fc80000010000 */
[----:B------:R-:W1:Y:S01]  /*baa0*/  MUFU.EX2 R29, R29 ;  /* 0x0000001d001d7308 */ /* 0x000e620000000800 */
[----:B--2---:R-:W-:Y:S01]  /*bab0*/  FADD.FTZ R15, R35, R20 ;  /* 0x00000014230f7221 */ /* 0x004fe20000010000 */
[----:B------:R-:W-:-:S06]  /*bac0*/  FFMA.FTZ R47, R47, UR37, -R10 ;  /* 0x000000252f2f7c23 */ /* 0x000fcc000801080a */
[----:B------:R-:W2:Y:S01]  /*bad0*/  MUFU.EX2 R42, R42 ;  /* 0x0000002a002a7308 */ /* 0x000ea20000000800 */
[----:B------:R-:W-:Y:S02]  /*bae0*/  IMAD R14, R18, R25, UR38 ;  /* 0x00000026120e7e24 */ /* 0x000fe4000f8e0219 */
[----:B---3--:R-:W-:-:S05]  /*baf0*/  FADD.FTZ R3, R21, R6 ;  /* 0x0000000615037221 */ /* 0x008fca0000010000 */
[----:B------:R-:W3:Y:S01]  /*bb00*/  MUFU.EX2 R160, R160 ;  /* 0x000000a000a07308 */ /* 0x000ee20000000800 */
[----:B------:R-:W-:Y:S02]  /*bb10*/  IMAD.MOV.U32 R25, RZ, RZ, 0x40000040 ;  /* 0x40000040ff197424 */ /* 0x000fe400078e00ff */
[----:B----4-:R-:W-:-:S05]  /*bb20*/  FADD.FTZ R20, R38, R15 ;  /* 0x0000000f26147221 */ /* 0x010fca0000010000 */
[----:B------:R-:W4:Y:S01]  /*bb30*/  MUFU.EX2 R43, R43 ;  /* 0x0000002b002b7308 */ /* 0x000f220000000800 */
[----:B------:R-:W-:Y:S01]  /*bb40*/  FFMA.FTZ R50, R50, UR37, -R10 ;  /* 0x0000002532327c23 */ /* 0x000fe2000801080a */
[----:B-----5:R-:W-:-:S06]  /*bb50*/  FADD.FTZ R6, R166, R3 ;  /* 0x00000003a6067221 */ /* 0x020fcc0000010000 */
[----:B------:R-:W5:Y:S01]  /*bb60*/  MUFU.EX2 R33, R33 ;  /* 0x0000002100217308 */ /* 0x000f620000000800 */
[C---:B------:R-:W-:Y:S01]  /*bb70*/  VIADD R24, R14.reuse, 0x80 ;  /* 0x000000800e187836 */ /* 0x040fe20000000000 */
[C---:B------:R-:W-:Y:S01]  /*bb80*/  R2UR UR11, R25.reuse ;  /* 0x00000000190b72ca */ /* 0x040fe200000e0000 */
[----:B------:R-:W-:Y:S01]  /*bb90*/  VIADD R26, R14, 0x100 ;  /* 0x000001000e1a7836 */ /* 0x000fe20000000000 */
[----:B------:R-:W-:-:S04]  /*bba0*/  R2UR UR19, R25 ;  /* 0x00000000191372ca */ /* 0x000fc800000e0000 */
[----:B------:R-:W5:Y:S01]  /*bbb0*/  MUFU.EX2 R46, R46 ;  /* 0x0000002e002e7308 */ /* 0x000f620000000800 */
[----:B0-----:R-:W-:Y:S01]  /*bbc0*/  FADD.FTZ R25, R39, R20 ;  /* 0x0000001427197221 */ /* 0x001fe20000010000 */
[----:B------:R-:W-:Y:S01]  /*bbd0*/  FFMA.FTZ R51, R51, UR37, -R10 ;  /* 0x0000002533337c23 */ /* 0x000fe2000801080a */
[----:B-1----:R-:W-:-:S05]  /*bbe0*/  FADD.FTZ R3, R29, R6 ;  /* 0x000000061d037221 */ /* 0x002fca0000010000 */
[----:B------:R-:W0:Y:S01]  /*bbf0*/  MUFU.EX2 R162, R162 ;  /* 0x000000a200a27308 */ /* 0x000e220000000800 */
[----:B------:R-:W-:Y:S01]  /*bc00*/  IMAD.MOV.U32 R15, RZ, RZ, 0x40000040 ;  /* 0x40000040ff0f7424 */ /* 0x000fe200078e00ff */
[----:B------:R-:W-:Y:S01]  /*bc10*/  R2UR UR10, R24 ;  /* 0x00000000180a72ca */ /* 0x000fe200000e0000 */
[----:B--2---:R-:W-:-:S05]  /*bc20*/  FADD.FTZ R20, R42, R25 ;  /* 0x000000192a147221 */ /* 0x004fca0000010000 */
[----:B------:R-:W1:Y:S01]  /*bc30*/  MUFU.EX2 R47, R47 ;  /* 0x0000002f002f7308 */ /* 0x000e620000000800 */
[----:B------:R-:W-:Y:S01]  /*bc40*/  R2UR UR14, R26 ;  /* 0x000000001a0e72ca */ /* 0x000fe200000e0000 */
[----:B------:R-:W-:Y:S01]  /*bc50*/  FFMA.FTZ R54, R54, UR37, -R10 ;  /* 0x0000002536367c23 */ /* 0x000fe2000801080a */
[----:B------:R-:W-:-:S05]  /*bc60*/  R2UR UR6, R14 ;  /* 0x000000000e0672ca */ /* 0x000fca00000e0000 */
[----:B------:R-:W2:Y:S01]  /*bc70*/  MUFU.EX2 R37, R37 ;  /* 0x0000002500257308 */ /* 0x000ea20000000800 */
[----:B------:R-:W-:Y:S02]  /*bc80*/  VIADD R24, R14, 0x180 ;  /* 0x000001800e187836 */ /* 0x000fe40000000000 */
[----:B---3--:R-:W-:Y:S01]  /*bc90*/  FADD.FTZ R6, R160, R3 ;  /* 0x00000003a0067221 */ /* 0x008fe20000010000 */
[C---:B------:R-:W-:Y:S01]  /*bca0*/  VIADD R26, R14.reuse, 0x200 ;  /* 0x000002000e1a7836 */ /* 0x040fe20000000000 */
[----:B------:R-:W-:Y:S01]  /*bcb0*/  R2UR UR27, R15 ;  /* 0x000000000f1b72ca */ /* 0x000fe200000e0000 */
[----:B------:R-:W-:Y:S02]  /*bcc0*/  VIADD R14, R14, 0x280 ;  /* 0x000002800e0e7836 */ /* 0x000fe40000000000 */
[----:B------:R-:W3:Y:S01]  /*bcd0*/  MUFU.EX2 R50, R50 ;  /* 0x0000003200327308 */ /* 0x000ee20000000800 */
[----:B----4-:R-:W-:Y:S01]  /*bce0*/  FADD.FTZ R15, R43, R20 ;  /* 0x000000142b0f7221 */ /* 0x010fe20000010000 */
[----:B------:R-:W-:Y:S01]  /*bcf0*/  FFMA.FTZ R55, R55, UR37, -R10 ;  /* 0x0000002537377c23 */ /* 0x000fe2000801080a */
[----:B-----5:R-:W-:-:S05]  /*bd00*/  FADD.FTZ R3, R33, R6 ;  /* 0x0000000621037221 */ /* 0x020fca0000010000 */
[----:B------:R-:W4:Y:S01]  /*bd10*/  MUFU.EX2 R156, R156 ;  /* 0x0000009c009c7308 */ /* 0x000f220000000800 */
[----:B------:R-:W-:Y:S01]  /*bd20*/  R2UR UR26, R14 ;  /* 0x000000000e1a72ca */ /* 0x000fe200000e0000 */
[----:B------:R-:W-:-:S06]  /*bd30*/  FADD.FTZ R14, R46, R15 ;  /* 0x0000000f2e0e7221 */ /* 0x000fcc0000010000 */
[----:B------:R-:W5:Y:S01]  /*bd40*/  MUFU.EX2 R51, R51 ;  /* 0x0000003300337308 */ /* 0x000f620000000800 */
[----:B------:R-:W-:Y:S01]  /*bd50*/  FFMA.FTZ R58, R58, UR37, -R10 ;  /* 0x000000253a3a7c23 */ /* 0x000fe2000801080a */
[----:B0-----:R-:W-:-:S06]  /*bd60*/  FADD.FTZ R6, R162, R3 ;  /* 0x00000003a2067221 */ /* 0x001fcc0000010000 */
[----:B------:R-:W0:Y:S01]  /*bd70*/  MUFU.EX2 R41, R41 ;  /* 0x0000002900297308 */ /* 0x000e220000000800 */
[----:B------:R-:W-:Y:S01]  /*bd80*/  F2FP.BF16.F32.PACK_AB R200, R11, R200 ;  /* 0x000000c80bc8723e */ /* 0x000fe200000010ff */
[----:B-1----:R-:W-:-:S06]  /*bd90*/  FADD.FTZ R11, R47, R14 ;  /* 0x0000000e2f0b7221 */ /* 0x002fcc0000010000 */
[----:B------:R-:W1:Y:S01]  /*bda0*/  MUFU.EX2 R54, R54 ;  /* 0x0000003600367308 */ /* 0x000e620000000800 */
[----:B------:R-:W-:Y:S01]  /*bdb0*/  FFMA.FTZ R59, R59, UR37, -R10 ;  /* 0x000000253b3b7c23 */ /* 0x000fe2000801080a */
[----:B--2---:R-:W-:-:S06]  /*bdc0*/  FADD.FTZ R3, R37, R6 ;  /* 0x0000000625037221 */ /* 0x004fcc0000010000 */
[----:B------:R-:W2:Y:S01]  /*bdd0*/  MUFU.EX2 R158, R158 ;  /* 0x0000009e009e7308 */ /* 0x000ea20000000800 */
[----:B------:R-:W-:Y:S01]  /*bde0*/  F2FP.BF16.F32.PACK_AB R201, R12, R201 ;  /* 0x000000c90cc9723e */ /* 0x000fe200000010ff */
[----:B---3--:R-:W-:-:S06]  /*bdf0*/  FADD.FTZ R12, R50, R11 ;  /* 0x0000000b320c7221 */ /* 0x008fcc0000010000 */
[----:B------:R-:W3:Y:S01]  /*be00*/  MUFU.EX2 R55, R55 ;  /* 0x0000003700377308 */ /* 0x000ee20000000800 */
[----:B------:R-:W-:Y:S01]  /*be10*/  FFMA.FTZ R62, R62, UR37, -R10 ;  /* 0x000000253e3e7c23 */ /* 0x000fe2000801080a */
[----:B----4-:R-:W-:-:S06]  /*be20*/  FADD.FTZ R6, R156, R3 ;  /* 0x000000039c067221 */ /* 0x010fcc0000010000 */
[----:B------:R-:W4:Y:S01]  /*be30*/  MUFU.EX2 R45, R45 ;  /* 0x0000002d002d7308 */ /* 0x000f220000000800 */
[----:B-----5:R-:W-:Y:S01]  /*be40*/  FADD.FTZ R11, R51, R12 ;  /* 0x0000000c330b7221 */ /* 0x020fe20000010000 */
[----:B------:R-:W-:-:S06]  /*be50*/  FFMA.FTZ R63, R63, UR37, -R10 ;  /* 0x000000253f3f7c23 */ /* 0x000fcc000801080a */
[----:B------:R-:W5:Y:S01]  /*be60*/  MUFU.EX2 R58, R58 ;  /* 0x0000003a003a7308 */ /* 0x000f620000000800 */
[----:B0-----:R-:W-:-:S07]  /*be70*/  FADD.FTZ R3, R41, R6 ;  /* 0x0000000629037221 */ /* 0x001fce0000010000 */
[----:B------:R-:W0:Y:S01]  /*be80*/  MUFU.EX2 R152, R152 ;  /* 0x0000009800987308 */ /* 0x000e220000000800 */
[----:B-1----:R-:W-:Y:S01]  /*be90*/  FADD.FTZ R12, R54, R11 ;  /* 0x0000000b360c7221 */ /* 0x002fe20000010000 */
[----:B------:R-:W-:-:S06]  /*bea0*/  FFMA.FTZ R66, R66, UR37, -R10 ;  /* 0x0000002542427c23 */ /* 0x000fcc000801080a */
[----:B------:R-:W1:Y:S01]  /*beb0*/  MUFU.EX2 R59, R59 ;  /* 0x0000003b003b7308 */ /* 0x000e620000000800 */
[----:B--2---:R-:W-:-:S07]  /*bec0*/  FADD.FTZ R6, R158, R3 ;  /* 0x000000039e067221 */ /* 0x004fce0000010000 */
[----:B------:R-:W2:Y:S01]  /*bed0*/  MUFU.EX2 R49, R49 ;  /* 0x0000003100317308 */ /* 0x000ea20000000800 */
[----:B---3--:R-:W-:Y:S01]  /*bee0*/  FADD.FTZ R11, R55, R12 ;  /* 0x0000000c370b7221 */ /* 0x008fe20000010000 */
[----:B------:R-:W-:-:S06]  /*bef0*/  FFMA.FTZ R67, R67, UR37, -R10 ;  /* 0x0000002543437c23 */ /* 0x000fcc000801080a */
[----:B------:R-:W3:Y:S01]  /*bf00*/  MUFU.EX2 R62, R62 ;  /* 0x0000003e003e7308 */ /* 0x000ee20000000800 */
[----:B----4-:R-:W-:-:S07]  /*bf10*/  FADD.FTZ R3, R45, R6 ;  /* 0x000000062d037221 */ /* 0x010fce0000010000 */
[----:B------:R-:W4:Y:S01]  /*bf20*/  MUFU.EX2 R154, R154 ;  /* 0x0000009a009a7308 */ /* 0x000f220000000800 */
[----:B-----5:R-:W-:Y:S01]  /*bf30*/  FADD.FTZ R12, R58, R11 ;  /* 0x0000000b3a0c7221 */ /* 0x020fe20000010000 */
[----:B------:R-:W-:-:S06]  /*bf40*/  FFMA.FTZ R70, R70, UR37, -R10 ;  /* 0x0000002546467c23 */ /* 0x000fcc000801080a */
[----:B------:R-:W5:Y:S01]  /*bf50*/  MUFU.EX2 R63, R63 ;  /* 0x0000003f003f7308 */ /* 0x000f620000000800 */
[----:B0-----:R-:W-:-:S07]  /*bf60*/  FADD.FTZ R6, R152, R3 ;  /* 0x0000000398067221 */ /* 0x001fce0000010000 */
[----:B------:R-:W0:Y:S01]  /*bf70*/  MUFU.EX2 R53, R53 ;  /* 0x0000003500357308 */ /* 0x000e220000000800 */
[----:B-1----:R-:W-:Y:S01]  /*bf80*/  FADD.FTZ R11, R59, R12 ;  /* 0x0000000c3b0b7221 */ /* 0x002fe20000010000 */
[----:B--2---:R-:W-:-:S06]  /*bf90*/  FADD.FTZ R3, R49, R6 ;  /* 0x0000000631037221 */ /* 0x004fcc0000010000 */
[----:B------:R-:W1:Y:S01]  /*bfa0*/  MUFU.EX2 R66, R66 ;  /* 0x0000004200427308 */ /* 0x000e620000000800 */
[----:B------:R-:W-:-:S07]  /*bfb0*/  FFMA.FTZ R10, R71, UR37, -R10 ;  /* 0x00000025470a7c23 */ /* 0x000fce000801080a */
[----:B------:R-:W2:Y:S01]  /*bfc0*/  MUFU.EX2 R168, R168 ;  /* 0x000000a800a87308 */ /* 0x000ea20000000800 */
[----:B---3--:R-:W-:Y:S01]  /*bfd0*/  FADD.FTZ R12, R62, R11 ;  /* 0x0000000b3e0c7221 */ /* 0x008fe20000010000 */
[----:B----4-:R-:W-:-:S06]  /*bfe0*/  FADD.FTZ R6, R154, R3 ;  /* 0x000000039a067221 */ /* 0x010fcc0000010000 */
[----:B------:R-:W3:Y:S08]  /*bff0*/  MUFU.EX2 R67, R67 ;  /* 0x0000004300437308 */ /* 0x000ef00000000800 */
[----:B------:R-:W4:Y:S01]  /*c000*/  MUFU.EX2 R57, R57 ;  /* 0x0000003900397308 */ /* 0x000f220000000800 */
[----:B-----5:R-:W-:Y:S01]  /*c010*/  FADD.FTZ R11, R63, R12 ;  /* 0x0000000c3f0b7221 */ /* 0x020fe20000010000 */
[----:B0-----:R-:W-:-:S06]  /*c020*/  FADD.FTZ R3, R53, R6 ;  /* 0x0000000635037221 */ /* 0x001fcc0000010000 */
[----:B------:R-:W0:Y:S08]  /*c030*/  MUFU.EX2 R70, R70 ;  /* 0x0000004600467308 */ /* 0x000e300000000800 */
[----:B------:R-:W5:Y:S01]  /*c040*/  MUFU.EX2 R170, R170 ;  /* 0x000000aa00aa7308 */ /* 0x000f620000000800 */
[----:B-1----:R-:W-:Y:S01]  /*c050*/  FADD.FTZ R12, R66, R11 ;  /* 0x0000000b420c7221 */ /* 0x002fe20000010000 */
[----:B--2---:R-:W-:-:S06]  /*c060*/  FADD.FTZ R6, R168, R3 ;  /* 0x00000003a8067221 */ /* 0x004fcc0000010000 */
[----:B------:R0:W1:Y:S08]  /*c070*/  MUFU.EX2 R171, R10 ;  /* 0x0000000a00ab7308 */ /* 0x0000700000000800 */
[----:B------:R-:W2:Y:S01]  /*c080*/  MUFU.EX2 R61, R61 ;  /* 0x0000003d003d7308 */ /* 0x000ea20000000800 */
[----:B---3--:R-:W-:Y:S01]  /*c090*/  FADD.FTZ R11, R67, R12 ;  /* 0x0000000c430b7221 */ /* 0x008fe20000010000 */
[----:B----4-:R-:W-:Y:S01]  /*c0a0*/  FADD.FTZ R3, R57, R6 ;  /* 0x0000000639037221 */ /* 0x010fe20000010000 */
[----:B------:R-:W-:-:S02]  /*c0b0*/  IMAD.MOV.U32 R27, RZ, RZ, 0x40000040 ;  /* 0x40000040ff1b7424 */ /* 0x000fc400078e00ff */
[----:B0-----:R-:W-:Y:S01]  /*c0c0*/  FADD.FTZ R10, R70, R11 ;  /* 0x0000000b460a7221 */ /* 0x001fe20000010000 */
[----:B-----5:R-:W-:Y:S01]  /*c0d0*/  FADD.FTZ R6, R170, R3 ;  /* 0x00000003aa067221 */ /* 0x020fe20000010000 */
[----:B------:R-:W-:Y:S02]  /*c0e0*/  F2FP.BF16.F32.PACK_AB R202, R13, R202 ;  /* 0x000000ca0dca723e */ /* 0x000fe400000010ff */
[----:B------:R-:W-:Y:S01]  /*c0f0*/  F2FP.BF16.F32.PACK_AB R203, R31, R30 ;  /* 0x0000001e1fcb723e */ /* 0x000fe200000010ff */
[----:B-1----:R-:W-:Y:S01]  /*c100*/  FADD.FTZ R3, R171, R10 ;  /* 0x0000000aab037221 */ /* 0x002fe20000010000 */
[----:B------:R-:W-:Y:S02]  /*c110*/  R2UR UR15, R27 ;  /* 0x000000001b0f72ca */ /* 0x000fe400000e0000 */
[----:B------:R-:W-:Y:S02]  /*c120*/  R2UR UR18, R24 ;  /* 0x00000000181272ca */ /* 0x000fe400000e0000 */
[----:B------:R-:W-:-:S02]  /*c130*/  R2UR UR22, R26 ;  /* 0x000000001a1672ca */ /* 0x000fc400000e0000 */
[----:B------:R-:W-:Y:S01]  /*c140*/  R2UR UR23, R27 ;  /* 0x000000001b1772ca */ /* 0x000fe200000e0000 */
[----:B--2---:R-:W-:Y:S01]  /*c150*/  FADD.FTZ R6, R61, R6 ;  /* 0x000000063d067221 */ /* 0x004fe20000010000 */
        /* <DEDUP_REMOVED lines=19> */
[----:B------:R-:W-:-:S06]  /*c290*/  WARPGROUP.ARRIVE ;  /* 0x00000000000079c5 */ /* 0x000fcc0000000000 */
[----:B------:R-:W-:Y:S01]  /*c2a0*/  HGMMA.64x256x16.F32.BF16 R24, R200, gdesc[UR4].tnspB, RZ, !UPT, gsb0 ;  /* 0x43e00004c8187df0 */ /* 0x000fe2000c0018ff */
[----:B------:R-:W-:Y:S02]  /*c2b0*/  F2FP.BF16.F32.PACK_AB R164, R21, R164 ;  /* 0x000000a415a4723e */ /* 0x000fe400000010ff */
        /* <DEDUP_REMOVED lines=15> */
[----:B------:R-:W-:Y:S01]  /*c3b0*/  HGMMA.64x256x16.F32.BF16 R24, R152, gdesc[UR20].tnspB, R24, gsb0 ;  /* 0x43e0001498187df0 */ /* 0x000fe20008001818 */
[----:B------:R-:W-:-:S04]  /*c3c0*/  LOP3.LUT R23, R23, 0xfffffff7, RZ, 0xc0, !PT ;  /* 0xfffffff717177812 */ /* 0x000fc800078ec0ff */
[----:B------:R-:W-:Y:S01]  /*c3d0*/  @P5 LOP3.LUT R23, R23, 0x8, RZ, 0xfc, !PT ;  /* 0x0000000817175812 */ /* 0x000fe200078efcff */
[----:B------:R-:W-:Y:S02]  /*c3e0*/  WARPGROUP.DEPBAR.LE gsb0, 0x0 ;  /* 0x00008000000079c5 */ /* 0x000fe40000010000 */
[----:B------:R-:W-:-:S15]  /*c3f0*/  WARPGROUP.ARRIVE ;  /* 0x00000000000079c5 */ /* 0x000fde0000000000 */
[----:B------:R-:W-:-:S05]  /*c400*/  NOP ;  /* 0x0000000000007918 */ /* 0x000fca0000000000 */
[----:B------:R-:W-:Y:S03]  /*c410*/  HGMMA.64x256x16.F32.BF16 R24, R168, gdesc[UR24].tnspB, R24, gsb0 ;  /* 0x43e00018a8187df0 */ /* 0x000fe60008001818 */
[----:B------:R-:W-:Y:S02]  /*c420*/  WARPGROUP.DEPBAR.LE gsb0, 0x0 ;  /* 0x00008000000079c5 */ /* 0x000fe40000010000 */
[----:B------:R-:W-:Y:S05]  /*c430*/  @!P0 BRA `(.L_x_6058) ;  /* 0x0000000000048947 */ /* 0x000fea0003800000 */
[----:B------:R-:W-:Y:S01]  /*c440*/  BPT.TRAP 0x1 ;  /* 0x000000040000795c */ /* 0x000fe20000300000 */
.L_x_6058:
[----:B------:R-:W0:Y:S01]  /*c450*/  @P5 LDC R11, c[0x0][0x44c] ;  /* 0x00011300ff0b5b82 */ /* 0x000e220000000800 */
[----:B------:R-:W-:Y:S01]  /*c460*/  IMAD.MOV.U32 R10, RZ, RZ, R174 ;  /* 0x000000ffff0a7224 */ /* 0x000fe200078e00ae */
[----:B------:R-:W-:Y:S01]  /*c470*/  ULDC UR39, c[0x0][0xa80] ;  /* 0x0002a00000277ab9 */ /* 0x000fe20000000800 */
[----:B------:R-:W-:Y:S01]  /*c480*/  VIADD R9, R9, 0x32460 ;  /* 0x0003246009097836 */ /* 0x000fe20000000000 */
[----:B------:R-:W-:-:S04]  /*c490*/  ULDC UR40, c[0x0][0xa80] ;  /* 0x0002a00000287ab9 */ /* 0x000fc80000000800 */
[----:B------:R-:W1:Y:S01]  /*c4a0*/  @P5 LDC R12, c[0x0][0x450] ;  /* 0x00011400ff0c5b82 */ /* 0x000e620000000800 */
[----:B0-----:R-:W-:-:S05]  /*c4b0*/  @P5 IMAD.HI.U32 R11, R174, R11, RZ ;  /* 0x0000000bae0b5227 */ /* 0x001fca00078e00ff */
[----:B-1----:R-:W-:Y:S01]  /*c4c0*/  @P5 SHF.R.U32.HI R10, RZ, R12, R11 ;  /* 0x0000000cff0a5219 */ /* 0x002fe2000001160b */
[----:B------:R-:W-:-:S03]  /*c4d0*/  IMAD.U32 R12, RZ, RZ, UR41 ;  /* 0x00000029ff0c7e24 */ /* 0x000fc6000f8e00ff */
[----:B------:R-:W-:Y:S02]  /*c4e0*/  IADD3 R10, R10, R173, -R219 ;  /* 0x000000ad0a0a7210 */ /* 0x000fe40007ffe8db */
[----:B------:R-:W-:-:S03]  /*c4f0*/  PRMT R9, R12, 0x654, R9 ;  /* 0x000006540c097816 */ /* 0x000fc60000000009 */
[----:B------:R-:W-:Y:S01]  /*c500*/  IMAD.HI R10, R10, 0x2aaaaaab, RZ ;  /* 0x2aaaaaab0a0a7827 */ /* 0x000fe200078e02ff */
[----:B------:R0:W-:Y:S04]  /*c510*/  SYNCS.ARRIVE.TRANS64.RED.A1T0 RZ, [R9+URZ], RZ ;  /* 0x000000ff09ff79a7 */ /* 0x0001e8000810043f */
[----:B0-----:R-:W-:-:S04]  /*c520*/  SHF.R.U32.HI R9, RZ, 0x1f, R10 ;  /* 0x0000001fff097819 */ /* 0x001fc8000001160a */
[----:B------:R-:W-:Y:S01]  /*c530*/  LEA.HI.SX32 R200, R10, R9, 0x1c ;  /* 0x000000090ac87211 */ /* 0x000fe200078fe2ff */
[----:B------:R-:W-:-:S03]  /*c540*/  VIADD R9, R172, 0xfffffffe ;  /* 0xfffffffeac097836 */ /* 0x000fc60000000000 */
[----:B------:R-:W-:-:S04]  /*c550*/  VIMNMX R200, RZ, R200, !PT ;  /* 0x000000c8ffc87248 */ /* 0x000fc80007fe0100 */
[----:B------:R-:W-:-:S13]  /*c560*/  ISETP.GE.AND P1, PT, R9, R200, PT ;  /* 0x000000c80900720c */ /* 0x000fda0003f26270 */
[----:B------:R-:W-:Y:S05]  /*c570*/  @!P1 BRA `(.L_x_6059) ;  /* 0x00000030003c9947 */ /* 0x000fea0003800000 */
[----:B------:R-:W-:Y:S02]  /*c580*/  IMAD.MOV.U32 R11, RZ, RZ, R8 ;  /* 0x000000ffff0b7224 */ /* 0x000fe400078e0008 */
[----:B------:R-:W-:-:S07]  /*c590*/  IMAD.MOV.U32 R12, RZ, RZ, R0 ;  /* 0x000000ffff0c7224 */ /* 0x000fce00078e0000 */
.L_x_6070:
[----:B------:R-:W-:Y:S01]  /*c5a0*/  VIADD R18, R18, 0x1 ;  /* 0x0000000112127836 */ /* 0x000fe20000000000 */
[----:B------:R-:W-:Y:S05]  /*c5b0*/  YIELD ;  /* 0x0000000000007946 */ /* 0x000fea0003800000 */
[----:B------:R-:W-:-:S04]  /*c5c0*/  ISETP.NE.AND P1, PT, R18, 0x2, PT ;  /* 0x000000021200780c */ /* 0x000fc80003f25270 */
[----:B------:R-:W-:Y:S02]  /*c5d0*/  SEL R0, RZ, 0x1, P1 ;  /* 0x00000001ff007807 */ /* 0x000fe40000800000 */
[----:B------:R-:W-:Y:S02]  /*c5e0*/  SEL R18, R18, RZ, P1 ;  /* 0x000000ff12127207 */ /* 0x000fe40000800000 */
[----:B------:R-:W-:Y:S01]  /*c5f0*/  LOP3.LUT R207, R207, R0, RZ, 0x3c, !PT ;  /* 0x00000000cfcf7212 */ /* 0x000fe200078e3cff */
[----:B0-----:R-:W-:Y:S06]  /*c600*/  @!P0 BRA `(.L_x_6060) ;  /* 0x0000000000048947 */ /* 0x001fec0003800000 */
[----:B------:R-:W-:Y:S01]  /*c610*/  BPT.TRAP 0x1 ;  /* 0x000000040000795c */ /* 0x000fe20000300000 */
.L_x_6060:
[----:B------:R-:W-:Y:S01]  /*c620*/  IMAD R10, R18, 0x8, R22 ;  /* 0x00000008120a7824 */ /* 0x000fe200078e0216 */
[----:B------:R-:W-:-:S04]  /*c630*/  SHF.L.U32 R0, R207, 0x1f, RZ ;  /* 0x0000001fcf007819 */ /* 0x000fc800000006ff */
[----:B------:R0:W1:Y:S01]  /*c640*/  SYNCS.PHASECHK.TRANS64.TRYWAIT P1, [R10+URZ+0x32430], R0 ;  /* 0x032430000a0075a7 */ /* 0x000062000802017f */
[----:B------:R-:W-:Y:S05]  /*c650*/  @!P0 BRA `(.L_x_6061) ;  /* 0x0000000000048947 */ /* 0x000fea0003800000 */
[----:B------:R-:W-:Y:S01]  /*c660*/  BPT.TRAP 0x1 ;  /* 0x000000040000795c */ /* 0x000fe20000300000 */
.L_x_6061:
[----:B------:R-:W2:Y:S01]  /*c670*/  LDL R7, [R1+0x68] ;  /* 0x0000680001077983 */ /* 0x000ea20000100800 */
[----:B------:R-:W-:Y:S02]  /*c680*/  IMAD.MOV.U32 R153, RZ, RZ, 0x40000040 ;  /* 0x40000040ff997424 */ /* 0x000fe400078e00ff */
[----:B--2---:R-:W-:Y:S01]  /*c690*/  IMAD R152, R18, 0x300, R7 ;  /* 0x0000030012987824 */ /* 0x004fe200078e0207 */
[----:B-1----:R-:W-:Y:S06]  /*c6a0*/  @P1 BRA `(.L_x_6062) ;  /* 0x0000000000081947 */ /* 0x002fec0003800000 */
[----:B------:R-:W1:Y:S02]  /*c6b0*/  SYNCS.PHASECHK.TRANS64.TRYWAIT P1, [R10+URZ+0x32430], R0 ;  /* 0x032430000a0075a7 */ /* 0x000e64000802017f */
[----:B-1----:R-:W-:Y:S05]  /*c6c0*/  @!P1 BRA `(.L_x_6063) ;  /* 0x0000011c00d49947 */ /* 0x002fea0003800000 */
.L_x_6062:
[----:B------:R-:W-:Y:S01]  /*c6d0*/  VIADD R14, R152, 0x4 ;  /* 0x00000004980e7836 */ /* 0x000fe20000000000 */
[----:B------:R-:W2:Y:S01]  /*c6e0*/  LDL.64 R202, [R1+0x50] ;  /* 0x0000500001ca7983 */ /* 0x000ea20000100a00 */
[----:B------:R-:W-:Y:S01]  /*c6f0*/  IMAD.MOV.U32 R15, RZ, RZ, 0x40000040 ;  /* 0x40000040ff0f7424 */ /* 0x000fe200078e00ff */
[----:B------:R-:W-:Y:S05]  /*c700*/  WARPSYNC.ALL ;  /* 0x0000000000007948 */ /* 0x000fea0003800000 */
[----:B------:R-:W-:Y:S01]  /*c710*/  R2UR UR14, R14 ;  /* 0x000000000e0e72ca */ /* 0x000fe200000e0000 */
[C---:B------:R-:W-:Y:S01]  /*c720*/  VIADD R20, R152.reuse, 0x2 ;  /* 0x0000000298147836 */ /* 0x040fe20000000000 */
[----:B------:R-:W-:Y:S01]  /*c730*/  R2UR UR15, R15 ;  /* 0x000000000f0f72ca */ /* 0x000fe200000e0000 */
[----:B------:R-:W-:Y:S01]  /*c740*/  IMAD.MOV.U32 R21, RZ, RZ, 0x40000040 ;  /* 0x40000040ff157424 */ /* 0x000fe200078e00ff */
[----:B------:R-:W3:Y:S01]  /*c750*/  LDL.64 R14, [R1+0x60] ;  /* 0x00006000010e7983 */ /* 0x000ee20000100a00 */
[C---:B------:R-:W-:Y:S01]  /*c760*/  R2UR UR6, R152.reuse ;  /* 0x00000000980672ca */ /* 0x040fe200000e0000 */
[----:B------:R-:W-:Y:S01]  /*c770*/  VIADD R152, R152, 0x6 ;  /* 0x0000000698987836 */ /* 0x000fe20000000000 */
[----:B------:R-:W-:-:S02]  /*c780*/  R2UR UR10, R20 ;  /* 0x00000000140a72ca */ /* 0x000fc400000e0000 */
[----:B------:R-:W-:Y:S02]  /*c790*/  R2UR UR11, R21 ;  /* 0x00000000150b72ca */ /* 0x000fe400000e0000 */
[----:B------:R-:W4:Y:S01]  /*c7a0*/  LDL.64 R20, [R1+0x58] ;  /* 0x0000580001147983 */ /* 0x000f220000100a00 */
[----:B------:R-:W-:Y:S01]  /*c7b0*/  R2UR UR7, R153 ;  /* 0x00000000990772ca */ /* 0x000fe200000e0000 */
[----:B------:R-:W-:Y:S01]  /*c7c0*/  IMAD.MOV.U32 R153, RZ, RZ, 0x40000040 ;  /* 0x40000040ff997424 */ /* 0x000fe200078e00ff */
[----:B------:R-:W-:Y:S02]  /*c7d0*/  R2UR UR4, R214 ;  /* 0x00000000d60472ca */ /* 0x000fe400000e0000 */
[----:B------:R-:W-:Y:S02]  /*c7e0*/  R2UR UR5, R215 ;  /* 0x00000000d70572ca */ /* 0x000fe400000e0000 */
[----:B------:R-:W-:Y:S02]  /*c7f0*/  R2UR UR18, R152 ;  /* 0x00000000981272ca */ /* 0x000fe400000e0000 */
[----:B------:R-:W-:-:S02]  /*c800*/  R2UR UR19, R153 ;  /* 0x00000000991372ca */ /* 0x000fc400000e0000 */
[----:B------:R-:W-:-:S07]  /*c810*/  WARPGROUP.ARRIVE ;  /* 0x00000000000079c5 */ /* 0x000fce0000000000 */
[----:B------:R-:W-:Y:S03]  /*c820*/  HGMMA.64x96x16.F32.BF16 R152, gdesc[UR4], RZ, !UPT, gsb0 ;  /* 0x01600000049879f0 */ /* 0x000fe6000c0018ff */
[----:B------:R-:W-:Y:S02]  /*c830*/  WARPGROUP.DEPBAR.LE gsb0, 0x0 ;  /* 0x00008000000079c5 */ /* 0x000fe40000010000 */
[----:B------:R-:W-:Y:S01]  /*c840*/  WARPGROUP.ARRIVE ;  /* 0x00000000000079c5 */ /* 0x000fe20000000000 */
[----:B---3--:R-:W-:Y:S02]  /*c850*/  R2UR UR8, R14 ;  /* 0x000000000e0872ca */ /* 0x008fe400000e0000 */
[----:B------:R-:W-:-:S13]  /*c860*/  R2UR UR9, R15 ;  /* 0x000000000f0972ca */ /* 0x000fda00000e0000 */
[----:B------:R-:W-:Y:S01]  /*c870*/  HGMMA.64x96x16.F32.BF16 R152, gdesc[UR8], R152, gsb0 ;  /* 0x01600000089879f0 */ /* 0x000fe20008001898 */
[----:B----4-:R-:W-:Y:S02]  /*c880*/  R2UR UR12, R20 ;  /* 0x00000000140c72ca */ /* 0x010fe400000e0000 */
[----:B------:R-:W-:Y:S02]  /*c890*/  R2UR UR13, R21 ;  /* 0x00000000150d72ca */ /* 0x000fe400000e0000 */
[----:B--2---:R-:W-:Y:S02]  /*c8a0*/  R2UR UR16, R202 ;  /* 0x00000000ca1072ca */ /* 0x004fe400000e0000 */
        /* <DEDUP_REMOVED lines=10> */
.L_x_6064:
[----:B------:R2:W3:Y:S01]  /*c950*/  SYNCS.PHASECHK.TRANS64.TRYWAIT P1, [R10+URZ+0x32450], R0 ;  /* 0x032450000a0075a7 */ /* 0x0004e2000802017f */
[----:B------:R-:W-:Y:S05]  /*c960*/  @!P0 BRA `(.L_x_6065) ;  /* 0x0000000000048947 */ /* 0x000fea0003800000 */
[----:B------:R-:W-:Y:S01]  /*c970*/  BPT.TRAP 0x1 ;  /* 0x000000040000795c */ /* 0x000fe20000300000 */
.L_x_6065:
[----:B---3--:R-:W-:Y:S05]  /*c980*/  @P1 BRA `(.L_x_6066) ;  /* 0x0000000000081947 */ /* 0x008fea0003800000 */
[----:B------:R-:W3:Y:S02]  /*c990*/  SYNCS.PHASECHK.TRANS64.TRYWAIT P1, [R10+URZ+0x32450], R0 ;  /* 0x032450000a0075a7 */ /* 0x000ee4000802017f */
[----:B---3--:R-:W-:Y:S05]  /*c9a0*/  @!P1 BRA `(.L_x_6067) ;  /* 0x0000011c00309947 */ /* 0x008fea0003800000 */
.L_x_6066:
[----:B------:R-:W4:Y:S04]  /*c9b0*/  LDL.64 R202, [R1+0x38] ;  /* 0x0000380001ca7983 */ /* 0x000f280000100a00 */
[----:B------:R0:W-:Y:S04]  /*c9c0*/  STL.64 [R1+0xb8], R10 ;  /* 0x0000b80a01007387 */ /* 0x0001e80000100a00 */
[----:B0123--:R-:W2:Y:S04]  /*c9d0*/  LDL.64 R10, [R1+0x40] ;  /* 0x00004000010a7983 */ /* 0x00fea80000100a00 */
[----:B------:R0:W-:Y:S04]  /*c9e0*/  STL [R1+0xb0], R9 ;  /* 0x0000b00901007387 */ /* 0x0001e80000100800 */
[----:B0-----:R-:W3:Y:S01]  /*c9f0*/  LDL.64 R8, [R1+0x48] ;  /* 0x0000480001087983 */ /* 0x001ee20000100a00 */
[----:B------:R-:W-:Y:S01]  /*ca00*/  IMAD.MOV.U32 R14, RZ, RZ, 0xc00 ;  /* 0x00000c00ff0e7424 */ /* 0x000fe200078e00ff */
[----:B------:R-:W-:Y:S05]  /*ca10*/  WARPSYNC.ALL ;  /* 0x0000000000007948 */ /* 0x000fea0003800000 */
[----:B------:R-:W-:Y:S01]  /*ca20*/  IMAD R14, R18, R14, UR45 ;  /* 0x0000002d120e7e24 */ /* 0x000fe2000f8e020e */
[----:B------:R-:W-:Y:S01]  /*ca30*/  R2UR UR4, R4 ;  /* 0x00000000040472ca */ /* 0x000fe200000e0000 */
[----:B------:R-:W-:Y:S01]  /*ca40*/  IMAD.MOV.U32 R15, RZ, RZ, 0x40000040 ;  /* 0x40000040ff0f7424 */ /* 0x000fe200078e00ff */
[----:B------:R-:W-:Y:S01]  /*ca50*/  R2UR UR5, R5 ;  /* 0x00000000050572ca */ /* 0x000fe200000e0000 */
[----:B------:R-:W-:Y:S01]  /*ca60*/  WARPGROUP.ARRIVE ;  /* 0x00000000000079c5 */ /* 0x000fe20000000000 */
[C---:B------:R-:W-:Y:S01]  /*ca70*/  R2UR UR6, R14.reuse ;  /* 0x000000000e0672ca */ /* 0x040fe200000e0000 */
[----:B------:R-:W-:Y:S01]  /*ca80*/  VIADD R20, R14, 0x2 ;  /* 0x000000020e147836 */ /* 0x000fe20000000000 */
[----:B------:R-:W-:Y:S01]  /*ca90*/  R2UR UR7, R15 ;  /* 0x000000000f0772ca */ /* 0x000fe200000e0000 */
[----:B------:R-:W-:Y:S01]  /*caa0*/  IMAD.MOV.U32 R21, RZ, RZ, 0x40000040 ;  /* 0x40000040ff157424 */ /* 0x000fe200078e00ff */
[----:B------:R0:W-:Y:S11]  /*cab0*/  STL.64 [R1+0xa8], R2 ;  /* 0x0000a80201007387 */ /* 0x0001f60000100a00 */
[----:B------:R-:W-:Y:S01]  /*cac0*/  HGMMA.64x96x16.F32.BF16 R152, gdesc[UR4], R152, gsb0 ;  /* 0x01600000049879f0 */ /* 0x000fe20008001898 */
[----:B------:R-:W-:Y:S01]  /*cad0*/  R2UR UR6, R20 ;  /* 0x00000000140672ca */ /* 0x000fe200000e0000 */
[----:B0-----:R-:W4:Y:S01]  /*cae0*/  LDL.64 R2, [R1+0x28] ;  /* 0x0000280001027983 */ /* 0x001f220000100a00 */
[----:B------:R-:W-:Y:S01]  /*caf0*/  R2UR UR7, R21 ;  /* 0x00000000150772ca */ /* 0x000fe200000e0000 */
[----:B------:R-:W-:-:S02]  /*cb00*/  VIADD R20, R14, 0x4 ;  /* 0x000000040e147836 */ /* 0x000fc40000000000 */
[----:B------:R-:W-:Y:S01]  /*cb10*/  IMAD.MOV.U32 R21, RZ, RZ, 0x40000040 ;  /* 0x40000040ff157424 */ /* 0x000fe200078e00ff */
[----:B------:R-:W-:Y:S02]  /*cb20*/  WARPGROUP.DEPBAR.LE gsb0, 0x0 ;  /* 0x00008000000079c5 */ /* 0x000fe40000010000 */
[----:B------:R-:W-:Y:S01]  /*cb30*/  WARPGROUP.ARRIVE ;  /* 0x00000000000079c5 */ /* 0x000fe20000000000 */
[----:B---3--:R-:W-:Y:S02]  /*cb40*/  R2UR UR4, R8 ;  /* 0x00000000080472ca */ /* 0x008fe400000e0000 */
[----:B------:R-:W-:Y:S02]  /*cb50*/  R2UR UR5, R9 ;  /* 0x00000000090572ca */ /* 0x000fe400000e0000 */
[----:B------:R-:W3:Y:S11]  /*cb60*/  LDL.64 R8, [R1+0x30] ;  /* 0x0000300001087983 */ /* 0x000ef60000100a00 */
[----:B------:R-:W-:Y:S01]  /*cb70*/  HGMMA.64x96x16.F32.BF16 R152, gdesc[UR4], R152, gsb0 ;  /* 0x01600000049879f0 */ /* 0x000fe20008001898 */
[----:B------:R-:W-:-:S02]  /*cb80*/  R2UR UR6, R20 ;  /* 0x00000000140672ca */ /* 0x000fc400000e0000 */
[----:B------:R-:W-:Y:S02]  /*cb90*/  R2UR UR7, R21 ;  /* 0x00000000150772ca */ /* 0x000fe400000e0000 */
[----:B--2---:R-:W-:Y:S02]  /*cba0*/  R2UR UR4, R10 ;  /* 0x000000000a0472ca */ /* 0x004fe400000e0000 */
[----:B------:R-:W-:Y:S01]  /*cbb0*/  R2UR UR5, R11 ;  /* 0x000000000b0572ca */ /* 0x000fe200000e0000 */
[----:B------:R-:W-:Y:S01]  /*cbc0*/  VIADD R20, R14, 0x6 ;  /* 0x000000060e147836 */ /* 0x000fe20000000000 */
[----:B------:R-:W2:Y:S01]  /*cbd0*/  LDL.64 R10, [R1+0x18] ;  /* 0x00001800010a7983 */ /* 0x000ea20000100a00 */
[----:B------:R-:W-:Y:S01]  /*cbe0*/  IMAD.MOV.U32 R21, RZ, RZ, 0x40000040 ;  /* 0x40000040ff157424 */ /* 0x000fe200078e00ff */
[----:B------:R-:W-:Y:S02]  /*cbf0*/  WARPGROUP.DEPBAR.LE gsb0, 0x0 ;  /* 0x00008000000079c5 */ /* 0x000fe40000010000 */
[----:B------:R-:W-:-:S07]  /*cc00*/  WARPGROUP.ARRIVE ;  /* 0x00000000000079c5 */ /* 0x000fce0000000000 */
[----:B------:R-:W-:Y:S01]  /*cc10*/  HGMMA.64x96x16.F32.BF16 R152, gdesc[UR4], R152, gsb0 ;  /* 0x01600000049879f0 */ /* 0x000fe20008001898 */
[----:B----4-:R-:W-:Y:S02]  /*cc20*/  R2UR UR4, R202 ;  /* 0x00000000ca0472ca */ /* 0x010fe400000e0000 */
        /* <DEDUP_REMOVED lines=14> */
[----:B------:R-:W-:Y:S01]  /*cd10*/  WARPGROUP.ARRIVE ;  /* 0x00000000000079c5 */ /* 0x000fe20000000000 */
[----:B------:R-:W-:Y:S01]  /*cd20*/  VIADD R20, R14, 0x302 ;  /* 0x000003020e147836 */ /* 0x000fe20000000000 */
[----:B------:R-:W3:Y:S08]  /*cd30*/  LDL.64 R8, [R1+0x10] ;  /* 0x0000100001087983 */ /* 0x000ef00000100a00 */
[----:B------:R-:W-:Y:S01]  /*cd40*/  HGMMA.64x96x16.F32.BF16 R152, gdesc[UR4], R152, gsb0 ;  /* 0x01600000049879f0 */ /* 0x000fe20008001898 */
[----:B------:R-:W-:Y:S01]  /*cd50*/  IMAD.MOV.U32 R21, RZ, RZ, 0x40000040 ;  /* 0x40000040ff157424 */ /* 0x000fe200078e00ff */
[----:B------:R-:W-:-:S02]  /*cd60*/  R2UR UR6, R20 ;  /* 0x00000000140672ca */ /* 0x000fc400000e0000 */
[----:B------:R-:W-:Y:S02]  /*cd70*/  R2UR UR4, R2 ;  /* 0x00000000020472ca */ /* 0x000fe400000e0000 */
[----:B------:R-:W-:Y:S02]  /*cd80*/  R2UR UR7, R21 ;  /* 0x00000000150772ca */ /* 0x000fe400000e0000 */
[----:B------:R-:W-:Y:S01]  /*cd90*/  R2UR UR5, R3 ;  /* 0x00000000030572ca */ /* 0x000fe200000e0000 */
[----:B------:R-:W-:Y:S01]  /*cda0*/  VIADD R20, R14, 0x304 ;  /* 0x000003040e147836 */ /* 0x000fe20000000000 */
[----:B------:R-:W3:Y:S01]  /*cdb0*/  LDL.64 R2, [R1+0x8] ;  /* 0x0000080001027983 */ /* 0x000ee20000100a00 */
[----:B------:R-:W-:Y:S01]  /*cdc0*/  IMAD.MOV.U32 R21, RZ, RZ, 0x40000040 ;  /* 0x40000040ff157424 */ /* 0x000fe200078e00ff */
[----:B------:R-:W-:Y:S02]  /*cdd0*/  WARPGROUP.DEPBAR.LE gsb0, 0x0 ;  /* 0x00008000000079c5 */ /* 0x000fe40000010000 */
[----:B------:R-:W-:-:S07]  /*cde0*/  WARPGROUP.ARRIVE ;  /* 0x00000000000079c5 */ /* 0x000fce0000000000 */
[----:B------:R-:W-:Y:S01]  /*cdf0*/  HGMMA.64x96x16.F32.BF16 R152, gdesc[UR4], R152, gsb0 ;  /* 0x01600000049879f0 */ /* 0x000fe20008001898 */
[----:B------:R-:W-:Y:S02]  /*ce00*/  R2UR UR6, R20 ;  /* 0x00000000140672ca */ /* 0x000fe400000e0000 */
[----:B------:R-:W-:Y:S02]  /*ce10*/  R2UR UR7, R21 ;  /* 0x00000000150772ca */ /* 0x000fe400000e0000 */
[----:B----4-:R-:W-:Y:S02]  /*ce20*/  R2UR UR4, R202 ;  /* 0x00000000ca0472ca */ /* 0x010fe400000e0000 */
[----:B------:R-:W-:Y:S01]  /*ce30*/  R2UR UR5, R203 ;  /* 0x00000000cb0572ca */ /* 0x000fe200000e0000 */
[----:B------:R-:W-:Y:S01]  /*ce40*/  VIADD R20, R14, 0x306 ;  /* 0x000003060e147836 */ /* 0x000fe20000000000 */
[----:B------:R-:W4:Y:S01]  /*ce50*/  LDL.64 R202, [R1] ;  /* 0x0000000001ca7983 */ /* 0x000f220000100a00 */
[----:B------:R-:W-:Y:S01]  /*ce60*/  IMAD.MOV.U32 R21, RZ, RZ, 0x40000040 ;  /* 0x40000040ff157424 */ /* 0x000fe200078e00ff */
[----:B------:R-:W-:-:S02]  /*ce70*/  WARPGROUP.DEPBAR.LE gsb0, 0x0 ;  /* 0x00008000000079c5 */ /* 0x000fc40000010000 */
[----:B------:R-:W-:-:S07]  /*ce80*/  WARPGROUP.ARRIVE ;  /* 0x00000000000079c5 */ /* 0x000fce0000000000 */
[----:B------:R-:W-:Y:S01]  /*ce90*/  HGMMA.64x96x16.F32.BF16 R152, gdesc[UR4], R152, gsb0 ;  /* 0x01600000049879f0 */ /* 0x000fe20008001898 */
[----:B------:R-:W-:Y:S02]  /*cea0*/  R2UR UR6, R20 ;  /* 0x00000000140672ca */ /* 0x000fe400000e0000 */
[----:B------:R-:W-:Y:S02]  /*ceb0*/  R2UR UR7, R21 ;  /* 0x00000000150772ca */ /* 0x000fe400000e0000 */
[----:B--2---:R-:W-:Y:S02]  /*cec0*/  R2UR UR4, R10 ;  /* 0x000000000a0472ca */ /* 0x004fe400000e0000 */
        /* <DEDUP_REMOVED lines=11> */
[----:B------:R-:W-:Y:S01]  /*cf80*/  VIADD R20, R14, 0x602 ;  /* 0x000006020e147836 */ /* 0x000fe20000000000 */
[----:B------:R0:W5:Y:S01]  /*cf90*/  LDL.LU R9, [R1+0xb0] ;  /* 0x0000b00001097983 */ /* 0x0001620000300800 */
        /* <DEDUP_REMOVED lines=64> */
[----:B------:R-:W-:Y:S02]  /*d3a0*/  WARPGROUP.DEPBAR.LE gsb0, 0x0 ;  /* 0x00008000000079c5 */ /* 0x000fe40000010000 */
[----:B------:R-:W-:-:S09]  /*d3b0*/  WARPGROUP.ARRIVE ;  /* 0x00000000000079c5 */ /* 0x000fd20000000000 */
[----:B------:R-:W-:Y:S01]  /*d3c0*/  HGMMA.64x96x16.F32.BF16 R152, gdesc[UR4], R152, gsb0 ;  /* 0x01600000049879f0 */ /* 0x000fe20008001898 */
[----:B-1----:R-:W-:-:S04]  /*d3d0*/  SHF.R.U32.HI R201, RZ, 0x7, R201 ;  /* 0x00000007ffc97819 */ /* 0x002fc800000116c9 */
[----:B------:R-:W-:Y:S01]  /*d3e0*/  IADD3 R7, -R201, 0xb, RZ ;  /* 0x0000000bc9077810 */ /* 0x000fe20007ffe1ff */
[----:B------:R-:W-:-:S04]  /*d3f0*/  WARPGROUP.DEPBAR.LE gsb0, 0x0 ;  /* 0x00008000000079c5 */ /* 0x000fc80000010000 */
[----:B------:R0:W-:Y:S06]  /*d400*/  BAR.ARV R7, 0x100 ;  /* 0x000400070000751d */ /* 0x0001ec0000002000 */
[----:B------:R-:W-:Y:S05]  /*d410*/  @!P0 BRA `(.L_x_6068) ;  /* 0x0000000000048947 */ /* 0x000fea0003800000 */
[----:B------:R-:W-:Y:S01]  /*d420*/  BPT.TRAP 0x1 ;  /* 0x000000040000795c */ /* 0x000fe20000300000 */
.L_x_6068:
[----:B------:R-:W2:Y:S01]  /*d430*/  LDL R20, [R1+0x6c] ;  /* 0x00006c0001147983 */ /* 0x000ea20000100800 */
[----:B------:R-:W1:Y:S03]  /*d440*/  LDC R0, c[0x0][0x448] ;  /* 0x00011200ff007b82 */ /* 0x000e660000000800 */
[----:B------:R-:W2:Y:S04]  /*d450*/  LDL R8, [R1+0x88] ;  /* 0x0000880001087983 */ /* 0x000ea80000100800 */
[----:B------:R-:W3:Y:S04]  /*d460*/  LDL R15, [R1+0x8c] ;  /* 0x00008c00010f7983 */ /* 0x000ee80000100800 */
[----:B------:R-:W4:Y:S01]  /*d470*/  LDL R14, [R1+0x80] ;  /* 0x00008000010e7983 */ /* 0x000f220000100800 */
[----:B------:R-:W-:Y:S01]  /*d480*/  LOP3.LUT R23, R23, 0xffffdfff, RZ, 0xc0, !PT ;  /* 0xffffdfff17177812 */ /* 0x000fe200078ec0ff */
[----:B------:R-:W-:-:S03]  /*d490*/  UMOV UR37, UR40 ;  /* 0x0000002800257c82 */ /* 0x000fc60008000000 */
[----:B------:R-:W-:-:S04]  /*d4a0*/  @P0 LOP3.LUT R23, R23, 0x2000, RZ, 0xfc, !PT ;  /* 0x0000200017170812 */ /* 0x000fc800078efcff */
[----:B------:R-:W-:Y:S02]  /*d4b0*/  LOP3.LUT R23, R23, 0xffffbfff, RZ, 0xc0, !PT ;  /* 0xffffbfff17177812 */ /* 0x000fe400078ec0ff */
[----:B-1----:R-:W-:-:S13]  /*d4c0*/  ISETP.NE.AND P1, PT, R0, 0x1, PT ;  /* 0x000000010000780c */ /* 0x002fda0003f25270 */
[----:B------:R-:W1:Y:S08]  /*d4d0*/  @P1 LDC R13, c[0x0][0x44c] ;  /* 0x00011300ff0d1b82 */ /* 0x000e700000000800 */
[----:B------:R-:W0:Y:S01]  /*d4e0*/  @P1 LDC R0, c[0x0][0x450] ;  /* 0x00011400ff001b82 */ /* 0x000e220000000800 */
[----:B--2---:R-:W-:-:S04]  /*d4f0*/  IMAD.IADD R8, R8, 0x1, R20 ;  /* 0x0000000108087824 */ /* 0x004fc800078e0214 */
[----:B-1----:R-:W-:-:S05]  /*d500*/  @P1 IMAD.HI.U32 R13, R8, R13, RZ ;  /* 0x0000000d080d1227 */ /* 0x002fca00078e00ff */
[----:B0-----:R-:W-:Y:S01]  /*d510*/  @P1 SHF.R.U32.HI R8, RZ, R0, R13 ;  /* 0x00000000ff081219 */ /* 0x001fe2000001160d */
[----:B------:R-:W-:-:S04]  /*d520*/  IMAD.MOV.U32 R13, RZ, RZ, -0x60 ;  /* 0xffffffa0ff0d7424 */ /* 0x000fc800078e00ff */
[----:B------:R-:W0:Y:S01]  /*d530*/  SHFL.IDX PT, R0, R8, RZ, 0x1c1f ;  /* 0x001c1fff08007589 */ /* 0x000e2200000e0000 */
[----:B-----5:R-:W-:-:S03]  /*d540*/  IMAD R13, R9, R13, 0x1 ;  /* 0x00000001090d7424 */ /* 0x020fc600078e020d */
[----:B------:R-:W1:Y:S01]  /*d550*/  SHFL.IDX PT, R8, R8, 0x1, 0x1c1f ;  /* 0x003c1f0008087f89 */ /* 0x000e6200000e0000 */
[----:B---3--:R-:W-:Y:S02]  /*d560*/  IMAD R13, R15, -0x2, R13 ;  /* 0xfffffffe0f0d7824 */ /* 0x008fe400078e020d */
[----:B------:R-:W-:-:S03]  /*d570*/  IMAD.U32 R15, RZ, RZ, UR41 ;  /* 0x00000029ff0f7e24 */ /* 0x000fc6000f8e00ff */
[----:B----4-:R-:W-:-:S05]  /*d580*/  IADD3 R13, -R219, R13, R14 ;  /* 0x0000000ddb0d7210 */ /* 0x010fca0007ffe10e */
[C---:B0-----:R-:W-:Y:S02]  /*d590*/  IMAD.IADD R0, R13.reuse, 0x1, R0 ;  /* 0x000000010d007824 */ /* 0x041fe400078e0200 */
[----:B-1----:R-:W-:-:S03]  /*d5a0*/  IMAD.IADD R8, R13, 0x1, R8 ;  /* 0x000000010d087824 */ /* 0x002fc600078e0208 */
[C---:B------:R-:W-:Y:S02]  /*d5b0*/  ISETP.GT.AND P4, PT, R0.reuse, RZ, PT ;  /* 0x000000ff0000720c */ /* 0x040fe40003f84270 */
[C---:B------:R-:W-:Y:S02]  /*d5c0*/  ISETP.GT.AND P3, PT, R0.reuse, 0x1, PT ;  /* 0x000000010000780c */ /* 0x040fe40003f64270 */
[C---:B------:R-:W-:Y:S02]  /*d5d0*/  ISETP.GT.AND P2, PT, R0.reuse, 0x8, PT ;  /* 0x000000080000780c */ /* 0x040fe40003f44270 */
[----:B------:R-:W-:Y:S02]  /*d5e0*/  ISETP.GT.AND P1, PT, R0, 0x9, PT ;  /* 0x000000090000780c */ /* 0x000fe40003f24270 */
[----:B------:R-:W-:Y:S02]  /*d5f0*/  FSEL R152, R152, -INF , P4 ;  /* 0xff80000098987808 */ /* 0x000fe40002000000 */
[----:B------:R-:W-:-:S02]  /*d600*/  FSEL R153, R153, -INF , P3 ;  /* 0xff80000099997808 */ /* 0x000fc40001800000 */
[----:B------:R-:W-:Y:S02]  /*d610*/  FSEL R156, R156, -INF , P2 ;  /* 0xff8000009c9c7808 */ /* 0x000fe40001000000 */
[----:B------:R-:W-:Y:S02]  /*d620*/  FSEL R157, R157, -INF , P1 ;  /* 0xff8000009d9d7808 */ /* 0x000fe40000800000 */
[C---:B------:R-:W-:Y:S02]  /*d630*/  ISETP.GT.AND P4, PT, R0.reuse, 0x10, PT ;  /* 0x000000100000780c */ /* 0x040fe40003f84270 */
[C---:B------:R-:W-:Y:S02]  /*d640*/  ISETP.GT.AND P3, PT, R0.reuse, 0x11, PT ;  /* 0x000000110000780c */ /* 0x040fe40003f64270 */
[C---:B------:R-:W-:Y:S02]  /*d650*/  ISETP.GT.AND P2, PT, R0.reuse, 0x18, PT ;  /* 0x000000180000780c */ /* 0x040fe40003f44270 */
[----:B------:R-:W-:-:S02]  /*d660*/  ISETP.GT.AND P1, PT, R0, 0x19, PT ;  /* 0x000000190000780c */ /* 0x000fc40003f24270 */
[----:B------:R-:W-:Y:S02]  /*d670*/  FSEL R160, R160, -INF , P4 ;  /* 0xff800000a0a07808 */ /* 0x000fe40002000000 */
[----:B------:R-:W-:Y:S02]  /*d680*/  FSEL R161, R161, -INF , P3 ;  /* 0xff800000a1a17808 */ /* 0x000fe40001800000 */
[----:B------:R-:W-:Y:S02]  /*d690*/  FSEL R164, R164, -INF , P2 ;  /* 0xff800000a4a47808 */ /* 0x000fe40001000000 */
[----:B------:R-:W-:Y:S02]  /*d6a0*/  FSEL R165, R165, -INF , P1 ;  /* 0xff800000a5a57808 */ /* 0x000fe40000800000 */
[C---:B------:R-:W-:Y:S02]  /*d6b0*/  ISETP.GT.AND P4, PT, R0.reuse, 0x20, PT ;  /* 0x000000200000780c */ /* 0x040fe40003f84270 */
[----:B------:R-:W-:-:S02]  /*d6c0*/  ISETP.GT.AND P3, PT, R0, 0x21, PT ;  /* 0x000000210000780c */ /* 0x000fc40003f64270 */
[C---:B------:R-:W-:Y:S02]  /*d6d0*/  ISETP.GT.AND P2, PT, R0.reuse, 0x28, PT ;  /* 0x000000280000780c */ /* 0x040fe40003f44270 */
[----:B------:R-:W-:Y:S02]  /*d6e0*/  ISETP.GT.AND P1, PT, R0, 0x29, PT ;  /* 0x000000290000780c */ /* 0x000fe40003f24270 */
[----:B------:R-:W-:Y:S02]  /*d6f0*/  FSEL R168, R168, -INF , P4 ;  /* 0xff800000a8a87808 */ /* 0x000fe40002000000 */
[----:B------:R-:W-:Y:S02]  /*d700*/  FSEL R169, R169, -INF , P3 ;  /* 0xff800000a9a97808 */ /* 0x000fe40001800000 */
[----:B------:R-:W-:Y:S02]  /*d710*/  FSEL R172, R172, -INF , P2 ;  /* 0xff800000acac7808 */ /* 0x000fe40001000000 */
[----:B------:R-:W-:-:S02]  /*d720*/  FSEL R173, R173, -INF , P1 ;  /* 0xff800000adad7808 */ /* 0x000fc40000800000 */
[C---:B------:R-:W-:Y:S02]  /*d730*/  ISETP.GT.AND P4, PT, R0.reuse, 0x30, PT ;  /* 0x000000300000780c */ /* 0x040fe40003f84270 */
        /* <DEDUP_REMOVED lines=28> */
[----:B------:R-:W-:-:S02]  /*d900*/  ISETP.GT.AND P4, PT, R8, RZ, PT ;  /* 0x000000ff0800720c */ /* 0x000fc40003f84270 */
[----:B------:R-:W-:Y:S02]  /*d910*/  FMNMX.FTZ R0, R161, R0, !PT ;  /* 0x00000000a1007209 */ /* 0x000fe40007810000 */
[----:B------:R-:W-:Y:S02]  /*d920*/  ISETP.GT.AND P3, PT, R8, 0x1, PT ;  /* 0x000000010800780c */ /* 0x000fe40003f64270 */
[----:B------:R-:W-:Y:S02]  /*d930*/  FMNMX.FTZ R0, R164, R0, !PT ;  /* 0x00000000a4007209 */ /* 0x000fe40007810000 */
[C---:B------:R-:W-:Y:S02]  /*d940*/  ISETP.GT.AND P2, PT, R8.reuse, 0x8, PT ;  /* 0x000000080800780c */ /* 0x040fe40003f44270 */
[----:B------:R-:W-:Y:S02]  /*d950*/  FMNMX.FTZ R0, R165, R0, !PT ;  /* 0x00000000a5007209 */ /* 0x000fe40007810000 */
[----:B------:R-:W-:-:S02]  /*d960*/  ISETP.GT.AND P1, PT, R8, 0x9, PT ;  /* 0x000000090800780c */ /* 0x000fc40003f24270 */
[----:B------:R-:W-:Y:S02]  /*d970*/  FMNMX.FTZ R0, R168, R0, !PT ;  /* 0x00000000a8007209 */ /* 0x000fe40007810000 */
        /* <DEDUP_REMOVED lines=8> */
[C---:B------:R-:W-:Y:S02]  /*da00*/  ISETP.GT.AND P4, PT, R8.reuse, 0x10, PT ;  /* 0x000000100800780c */ /* 0x040fe40003f84270 */
[----:B------:R-:W-:Y:S02]  /*da10*/  FMNMX.FTZ R0, R177, R0, !PT ;  /* 0x00000000b1007209 */ /* 0x000fe40007810000 */
[----:B------:R-:W-:-:S02]  /*da20*/  ISETP.GT.AND P3, PT, R8, 0x11, PT ;  /* 0x000000110800780c */ /* 0x000fc40003f64270 */
[----:B------:R-:W-:Y:S02]  /*da30*/  FMNMX.FTZ R0, R180, R0, !PT ;  /* 0x00000000b4007209 */ /* 0x000fe40007810000 */
[C---:B------:R-:W-:Y:S02]  /*da40*/  ISETP.GT.AND P2, PT, R8.reuse, 0x18, PT ;  /* 0x000000180800780c */ /* 0x040fe40003f44270 */
[----:B------:R-:W-:Y:S02]  /*da50*/  FMNMX.FTZ R0, R181, R0, !PT ;  /* 0x00000000b5007209 */ /* 0x000fe40007810000 */
[----:B------:R-:W-:Y:S02]  /*da60*/  ISETP.GT.AND P1, PT, R8, 0x19, PT ;  /* 0x000000190800780c */ /* 0x000fe40003f24270 */
        /* <DEDUP_REMOVED lines=11> */
[----:B------:R-:W-:Y:S02]  /*db20*/  ISETP.GT.AND P4, PT, R8, 0x20, PT ;  /* 0x000000200800780c */ /* 0x000fe40003f84270 */
[----:B------:R-:W-:Y:S02]  /*db30*/  FMNMX.FTZ R0, R196, R0, !PT ;  /* 0x00000000c4007209 */ /* 0x000fe40007810000 */
[----:B------:R-:W-:-:S02]  /*db40*/  ISETP.GT.AND P3, PT, R8, 0x21, PT ;  /* 0x000000210800780c */ /* 0x000fc40003f64270 */
[----:B------:R-:W-:Y:S02]  /*db50*/  FMNMX.FTZ R0, R197, R0, !PT ;  /* 0x00000000c5007209 */ /* 0x000fe40007810000 */
[C---:B------:R-:W-:Y:S02]  /*db60*/  ISETP.GT.AND P2, PT, R8.reuse, 0x28, PT ;  /* 0x000000280800780c */ /* 0x040fe40003f44270 */
[----:B------:R-:W-:Y:S01]  /*db70*/  ISETP.GT.AND P1, PT, R8, 0x29, PT ;  /* 0x000000290800780c */ /* 0x000fe20003f24270 */
[----:B------:R-:W0:Y:S01]  /*db80*/  SHFL.BFLY PT, R14, R0, 0x2, 0x1f ;  /* 0x0c401f00000e7f89 */ /* 0x000e2200000e0000 */
[----:B------:R-:W-:Y:S02]  /*db90*/  FSEL R170, R170, -INF , P4 ;  /* 0xff800000aaaa7808 */ /* 0x000fe40002000000 */
[----:B------:R-:W-:Y:S02]  /*dba0*/  FSEL R171, R171, -INF , P3 ;  /* 0xff800000abab7808 */ /* 0x000fe40001800000 */
[----:B------:R-:W-:-:S02]  /*dbb0*/  FSEL R174, R174, -INF , P2 ;  /* 0xff800000aeae7808 */ /* 0x000fc40001000000 */
[----:B------:R-:W-:Y:S02]  /*dbc0*/  FSEL R175, R175, -INF , P1 ;  /* 0xff800000afaf7808 */ /* 0x000fe40000800000 */
[C---:B------:R-:W-:Y:S02]  /*dbd0*/  ISETP.GT.AND P4, PT, R8.reuse, 0x30, PT ;  /* 0x000000300800780c */ /* 0x040fe40003f84270 */
[C---:B------:R-:W-:Y:S02]  /*dbe0*/  ISETP.GT.AND P3, PT, R8.reuse, 0x31, PT ;  /* 0x000000310800780c */ /* 0x040fe40003f64270 */
[C---:B------:R-:W-:Y:S02]  /*dbf0*/  ISETP.GT.AND P2, PT, R8.reuse, 0x38, PT ;  /* 0x000000380800780c */ /* 0x040fe40003f44270 */
[----:B------:R-:W-:Y:S02]  /*dc00*/  ISETP.GT.AND P1, PT, R8, 0x39, PT ;  /* 0x000000390800780c */ /* 0x000fe40003f24270 */
[----:B------:R-:W-:-:S02]  /*dc10*/  FSEL R178, R178, -INF , P4 ;  /* 0xff800000b2b27808 */ /* 0x000fc40002000000 */
[----:B------:R-:W-:Y:S02]  /*dc20*/  FSEL R179, R179, -INF , P3 ;  /* 0xff800000b3b37808 */ /* 0x000fe40001800000 */
[----:B------:R-:W-:Y:S02]  /*dc30*/  @P0 LOP3.LUT R23, R23, 0x4000, RZ, 0xfc, !PT ;  /* 0x0000400017170812 */ /* 0x000fe400078efcff */
[----:B------:R-:W-:Y:S02]  /*dc40*/  FSEL R182, R182, -INF , P2 ;  /* 0xff800000b6b67808 */ /* 0x000fe40001000000 */
[----:B0-----:R-:W-:Y:S02]  /*dc50*/  FMNMX.FTZ R0, R0, R14, !PT ;  /* 0x0000000e00007209 */ /* 0x001fe40007810000 */
[----:B------:R-:W-:Y:S02]  /*dc60*/  FSEL R183, R183, -INF , P1 ;  /* 0xff800000b7b77808 */ /* 0x000fe40000800000 */
[C---:B------:R-:W-:Y:S01]  /*dc70*/  ISETP.GT.AND P1, PT, R8.reuse, 0x49, PT ;  /* 0x000000490800780c */ /* 0x040fe20003f24270 */
[----:B------:R-:W0:Y:S01]  /*dc80*/  SHFL.BFLY PT, R14, R0, 0x1, 0x1f ;  /* 0x0c201f00000e7f89 */ /* 0x000e2200000e0000 */
[----:B------:R-:W-:-:S02]  /*dc90*/  ISETP.GT.AND P2, PT, R8, 0x50, PT ;  /* 0x000000500800780c */ /* 0x000fc40003f44270 */
[C---:B------:R-:W-:Y:S02]  /*dca0*/  ISETP.GT.AND P3, PT, R8.reuse, 0x51, PT ;  /* 0x000000510800780c */ /* 0x040fe40003f64270 */
[C---:B------:R-:W-:Y:S02]  /*dcb0*/  ISETP.GT.AND P4, PT, R8.reuse, 0x58, PT ;  /* 0x000000580800780c */ /* 0x040fe40003f84270 */
[C---:B------:R-:W-:Y:S02]  /*dcc0*/  ISETP.GT.AND P5, PT, R8.reuse, 0x59, PT ;  /* 0x000000590800780c */ /* 0x040fe40003fa4270 */
[----:B------:R-:W-:Y:S02]  /*dcd0*/  ISETP.GT.AND P0, PT, R8, 0x40, PT ;  /* 0x000000400800780c */ /* 0x000fe40003f04270 */
[----:B------:R-:W-:Y:S02]  /*dce0*/  FSEL R191, R191, -INF , P1 ;  /* 0xff800000bfbf7808 */ /* 0x000fe40000800000 */
[----:B------:R-:W-:-:S02]  /*dcf0*/  FSEL R186, R186, -INF , P0 ;  /* 0xff800000baba7808 */ /* 0x000fc40000000000 */
[----:B------:R-:W-:Y:S02]  /*dd00*/  LOP3.LUT P0, RZ, R23, 0x4000, RZ, 0xc0, !PT ;  /* 0x0000400017ff7812 */ /* 0x000fe4000780c0ff */
[----:B------:R-:W-:Y:S02]  /*dd10*/  FSEL R194, R194, -INF , P2 ;  /* 0xff800000c2c27808 */ /* 0x000fe40001000000 */
[----:B------:R-:W-:Y:S02]  /*dd20*/  FSEL R187, R187, -INF , P0 ;  /* 0xff800000bbbb7808 */ /* 0x000fe40000000000 */
[----:B------:R-:W-:Y:S02]  /*dd30*/  FSEL R195, R195, -INF , P3 ;  /* 0xff800000c3c37808 */ /* 0x000fe40001800000 */
[----:B------:R-:W-:Y:S02]  /*dd40*/  FSEL R198, R198, -INF , P4 ;  /* 0xff800000c6c67808 */ /* 0x000fe40002000000 */
[----:B0-----:R-:W-:-:S02]  /*dd50*/  FMNMX.FTZ R0, R0, R14, !PT ;  /* 0x0000000e00007209 */ /* 0x001fc40007810000 */
[----:B------:R-:W-:Y:S02]  /*dd60*/  FSEL R199, R199, -INF , P5 ;  /* 0xff800000c7c77808 */ /* 0x000fe40002800000 */
[C---:B------:R-:W-:Y:S02]  /*dd70*/  FSETP.NEU.FTZ.AND P6, PT, R0.reuse, -INF , PT ;  /* 0xff8000000000780b */ /* 0x040fe40003fdd000 */
[----:B------:R-:W-:Y:S02]  /*dd80*/  LOP3.LUT P0, RZ, R23, 0x2000, RZ, 0xc0, !PT ;  /* 0x0000200017ff7812 */ /* 0x000fe4000780c0ff */
[----:B------:R-:W-:-:S05]  /*dd90*/  FSEL R14, R0, RZ, P6 ;  /* 0x000000ff000e7208 */ /* 0x000fca0003000000 */
[----:B------:R-:W-:Y:S01]  /*dda0*/  FADD.FTZ R14, -R14, R12 ;  /* 0x0000000c0e0e7221 */ /* 0x000fe20000010100 */
[----:B------:R-:W-:-:S03]  /*ddb0*/  FMUL.FTZ R12, R0, UR37 ;  /* 0x00000025000c7c20 */ /* 0x000fc60008410000 */
[----:B------:R-:W-:Y:S02]  /*ddc0*/  FMUL.FTZ R14, R14, UR37 ;  /* 0x000000250e0e7c20 */ /* 0x000fe40008410000 */
[----:B------:R-:W-:Y:S02]  /*ddd0*/  FSEL R12, R12, RZ, P6 ;  /* 0x000000ff0c0c7208 */ /* 0x000fe40003000000 */
[----:B------:R-:W-:Y:S02]  /*dde0*/  ISETP.GT.AND P6, PT, R8, 0x48, PT ;  /* 0x000000480800780c */ /* 0x000fe40003fc4270 */
[----:B------:R-:W-:Y:S01]  /*ddf0*/  FMNMX.FTZ R8, R13, R11, !PT ;  /* 0x0000000b0d087209 */ /* 0x000fe20007810000 */
[--C-:B------:R-:W-:Y:S01]  /*de00*/  FFMA.FTZ R152, R152, UR37, -R12.reuse ;  /* 0x0000002598987c23 */ /* 0x100fe2000801080c */
[----:B------:R-:W-:Y:S01]  /*de10*/  FSEL R190, R190, -INF , P6 ;  /* 0xff800000bebe7808 */ /* 0x000fe20003000000 */
        /* <DEDUP_REMOVED lines=30> */
[----:B------:R-:W-:Y:S01]  /*e000*/  FFMA.FTZ R197, R197, UR37, -R12 ;  /* 0x00000025c5c57c23 */ /* 0x000fe2000801080c */
[----:B------:R-:W-:Y:S02]  /*e010*/  MUFU.EX2 R152, R152 ;  /* 0x0000009800987308 */ /* 0x000fe40000000800 */
[----:B------:R-:W-:-:S04]  /*e020*/  FMNMX.FTZ R8, R171, R8, !PT ;  /* 0x00000008ab087209 */ /* 0x000fc80007810000 */
[----:B------:R-:W-:Y:S02]  /*e030*/  FMNMX.FTZ R8, R174, R8, !PT ;  /* 0x00000008ae087209 */ /* 0x000fe40007810000 */
[----:B------:R-:W0:Y:S02]  /*e040*/  MUFU.EX2 R14, R14 ;  /* 0x0000000e000e7308 */ /* 0x000e240000000800 */
[----:B------:R-:W-:-:S04]  /*e050*/  FMNMX.FTZ R8, R175, R8, !PT ;  /* 0x00000008af087209 */ /* 0x000fc80007810000 */
[----:B------:R-:W-:Y:S02]  /*e060*/  FMNMX.FTZ R8, R178, R8, !PT ;  /* 0x00000008b2087209 */ /* 0x000fe40007810000 */
[----:B------:R-:W1:Y:S02]  /*e070*/  MUFU.EX2 R153, R153 ;  /* 0x0000009900997308 */ /* 0x000e640000000800 */
[----:B------:R-:W-:-:S04]  /*e080*/  FMNMX.FTZ R8, R179, R8, !PT ;  /* 0x00000008b3087209 */ /* 0x000fc80007810000 */
[----:B------:R-:W-:Y:S02]  /*e090*/  FMNMX.FTZ R8, R182, R8, !PT ;  /* 0x00000008b6087209 */ /* 0x000fe40007810000 */
[----:B------:R-:W2:Y:S01]  /*e0a0*/  MUFU.EX2 R154, R156 ;  /* 0x0000009c009a7308 */ /* 0x000ea20000000800 */
[----:B0-----:R-:W-:Y:S01]  /*e0b0*/  FFMA.FTZ R6, R14, R6, R152 ;  /* 0x000000060e067223 */ /* 0x001fe20000010098 */
[----:B------:R-:W-:Y:S01]  /*e0c0*/  FMNMX.FTZ R8, R183, R8, !PT ;  /* 0x00000008b7087209 */ /* 0x000fe20007810000 */
[-C--:B------:R-:W-:Y:S01]  /*e0d0*/  FMUL.FTZ R24, R24, R14.reuse ;  /* 0x0000000e18187220 */ /* 0x080fe20000410000 */
[-C--:B------:R-:W-:Y:S01]  /*e0e0*/  FMUL.FTZ R25, R25, R14.reuse ;  /* 0x0000000e19197220 */ /* 0x080fe20000410000 */
[----:B------:R-:W-:Y:S01]  /*e0f0*/  FMUL.FTZ R28, R28, R14 ;  /* 0x0000000e1c1c7220 */ /* 0x000fe20000410000 */
[----:B------:R-:W-:Y:S01]  /*e100*/  FMNMX.FTZ R8, R186, R8, !PT ;  /* 0x00000008ba087209 */ /* 0x000fe20007810000 */
[----:B------:R-:W-:Y:S01]  /*e110*/  FMUL.FTZ R29, R29, R14 ;  /* 0x0000000e1d1d7220 */ /* 0x000fe20000410000 */
[----:B------:R-:W0:Y:S01]  /*e120*/  MUFU.EX2 R157, R157 ;  /* 0x0000009d009d7308 */ /* 0x000e220000000800 */
[----:B-1----:R-:W-:Y:S01]  /*e130*/  FADD.FTZ R6, R153, R6 ;  /* 0x0000000699067221 */ /* 0x002fe20000010000 */
[----:B------:R-:W-:Y:S01]  /*e140*/  FMNMX.FTZ R8, R187, R8, !PT ;  /* 0x00000008bb087209 */ /* 0x000fe20007810000 */
[----:B------:R-:W-:Y:S01]  /*e150*/  FMUL.FTZ R32, R32, R14 ;  /* 0x0000000e20207220 */ /* 0x000fe20000410000 */
[----:B------:R-:W-:Y:S01]  /*e160*/  F2FP.BF16.F32.PACK_AB R152, R153, R152 ;  /* 0x000000989998723e */ /* 0x000fe200000010ff */
[----:B------:R-:W-:Y:S01]  /*e170*/  FMUL.FTZ R33, R33, R14 ;  /* 0x0000000e21217220 */ /* 0x000fe20000410000 */
[----:B------:R-:W-:Y:S01]  /*e180*/  FMNMX.FTZ R8, R190, R8, !PT ;  /* 0x00000008be087209 */ /* 0x000fe20007810000 */
[-C--:B------:R-:W-:Y:S01]  /*e190*/  FMUL.FTZ R36, R36, R14.reuse ;  /* 0x0000000e24247220 */ /* 0x080fe20000410000 */
[-C--:B------:R-:W-:Y:S01]  /*e1a0*/  FMUL.FTZ R37, R37, R14.reuse ;  /* 0x0000000e25257220 */ /* 0x080fe20000410000 */
        /* <DEDUP_REMOVED lines=20> */
[-C--:B------:R-:W-:Y:S01]  /*e2f0*/  FMUL.FTZ R69, R69, R14.reuse ;  /* 0x0000000e45457220 */ /* 0x080fe20000410000 */
[-C--:B------:R-:W-:Y:S01]  /*e300*/  FMUL.FTZ R72, R72, R14.reuse ;  /* 0x0000000e48487220 */ /* 0x080fe20000410000 */
[----:B------:R-:W1:Y:S01]  /*e310*/  SHFL.BFLY PT, R12, R8, 0x2, 0x1f ;  /* 0x0c401f00080c7f89 */ /* 0x000e6200000e0000 */
        /* <DEDUP_REMOVED lines=23> */
[----:B-1----:R-:W-:Y:S01]  /*e490*/  FMNMX.FTZ R8, R8, R12, !PT ;  /* 0x0000000c08087209 */ /* 0x002fe20007810000 */
        /* <DEDUP_REMOVED lines=17> */
[----:B--2---:R-:W-:Y:S01]  /*e5b0*/  FADD.FTZ R6, R154, R6 ;  /* 0x000000069a067221 */ /* 0x004fe20000010000 */
[C---:B0-----:R-:W-:Y:S01]  /*e5c0*/  F2FP.BF16.F32.PACK_AB R154, R157.reuse, R154 ;  /* 0x0000009a9d9a723e */ /* 0x041fe200000010ff */
[----:B------:R-:W-:Y:S02]  /*e5d0*/  MUFU.EX2 R161, R161 ;  /* 0x000000a100a17308 */ /* 0x000fe40000000800 */
[----:B------:R-:W-:-:S06]  /*e5e0*/  FADD.FTZ R6, R157, R6 ;  /* 0x000000069d067221 */ /* 0x000fcc0000010000 */
[----:B------:R-:W-:Y:S01]  /*e5f0*/  MUFU.EX2 R165, R165 ;  /* 0x000000a500a57308 */ /* 0x000fe20000000800 */
[----:B-1----:R-:W-:-:S04]  /*e600*/  FMNMX.FTZ R8, R8, R12, !PT ;  /* 0x0000000c08087209 */ /* 0x002fc80007810000 */
[----:B------:R-:W-:-:S03]  /*e610*/  FSETP.NEU.FTZ.AND P1, PT, R8, -INF , PT ;  /* 0xff8000000800780b */ /* 0x000fc60003f3d000 */
[----:B------:R-:W-:Y:S01]  /*e620*/  MUFU.EX2 R169, R169 ;  /* 0x000000a900a97308 */ /* 0x000fe20000000800 */
[----:B------:R-:W-:-:S05]  /*e630*/  FSEL R12, R8, RZ, P1 ;  /* 0x000000ff080c7208 */ /* 0x000fca0000800000 */
[----:B------:R-:W-:Y:S01]  /*e640*/  FADD.FTZ R11, -R12, R11 ;  /* 0x0000000b0c0b7221 */ /* 0x000fe20000010100 */
[----:B------:R-:W-:Y:S01]  /*e650*/  FMUL.FTZ R12, R8, UR37 ;  /* 0x00000025080c7c20 */ /* 0x000fe20008410000 */
[----:B------:R-:W-:Y:S02]  /*e660*/  MUFU.EX2 R173, R173 ;  /* 0x000000ad00ad7308 */ /* 0x000fe40000000800 */
[----:B------:R-:W-:Y:S02]  /*e670*/  FMUL.FTZ R11, R11, UR37 ;  /* 0x000000250b0b7c20 */ /* 0x000fe40008410000 */
[----:B------:R-:W-:-:S04]  /*e680*/  FSEL R12, R12, RZ, P1 ;  /* 0x000000ff0c0c7208 */ /* 0x000fc80000800000 */
        /* <DEDUP_REMOVED lines=26> */
[----:B------:R-:W-:Y:S01]  /*e830*/  VIADD R12, R10, 0x32440 ;  /* 0x000324400a0c7836 */ /* 0x000fe20000000000 */
[----:B------:R-:W1:Y:S01]  /*e840*/  MUFU.EX2 R153, R155 ;  /* 0x0000009b00997308 */ /* 0x000e620000000800 */
[----:B0-----:R-:W-:Y:S01]  /*e850*/  FFMA.FTZ R3, R11, R3, R13 ;  /* 0x000000030b037223 */ /* 0x001fe2000001000d */
        /* <DEDUP_REMOVED lines=64> */
[----:B------:R-:W-:Y:S01]  /*ec60*/  PRMT R12, R15, 0x654, R12 ;  /* 0x000006540f0c7816 */ /* 0x000fe2000000000c */
[----:B------:R-:W-:Y:S01]  /*ec70*/  VIADD R11, R201, 0x8 ;  /* 0x00000008c90b7836 */ /* 0x000fe20000000000 */
[----:B------:R-:W0:Y:S01]  /*ec80*/  MUFU.EX2 R158, R158 ;  /* 0x0000009e009e7308 */ /* 0x000e220000000800 */
[C---:B-1----:R-:W-:Y:S01]  /*ec90*/  FADD.FTZ R3, R153.reuse, R3 ;  /* 0x0000000399037221 */ /* 0x042fe20000010000 */
[----:B------:R1:W-:Y:S01]  /*eca0*/  SYNCS.ARRIVE.TRANS64.RED.A1T0 RZ, [R12+URZ], RZ ;  /* 0x000000ff0cff79a7 */ /* 0x0003e2000810043f */
[----:B------:R-:W-:Y:S01]  /*ecb0*/  F2FP.BF16.F32.PACK_AB R153, R153, R13 ;  /* 0x0000000d9999723e */ /* 0x000fe200000010ff */
[----:B------:R-:W-:-:S02]  /*ecc0*/  IMAD.MOV.U32 R13, RZ, RZ, 0x40000040 ;  /* 0x40000040ff0d7424 */ /* 0x000fc400078e00ff */
[----:B------:R-:W-:Y:S02]  /*ecd0*/  IMAD.MOV.U32 R15, RZ, RZ, 0x40000040 ;  /* 0x40000040ff0f7424 */ /* 0x000fe400078e00ff */
[----:B------:R-:W2:Y:S01]  /*ece0*/  MUFU.EX2 R159, R159 ;  /* 0x0000009f009f7308 */ /* 0x000ea20000000800 */
[----:B------:R-:W-:Y:S01]  /*ecf0*/  R2UR UR7, R13 ;  /* 0x000000000d0772ca */ /* 0x000fe200000e0000 */
[----:B-1----:R-:W-:Y:S02]  /*ed00*/  IMAD.MOV.U32 R12, RZ, RZ, 0xc00 ;  /* 0x00000c00ff0c7424 */ /* 0x002fe400078e00ff */
[----:B------:R-:W-:Y:S02]  /*ed10*/  IMAD.MOV.U32 R13, RZ, RZ, 0x40000040 ;  /* 0x40000040ff0d7424 */ /* 0x000fe400078e00ff */
[----:B------:R-:W-:Y:S02]  /*ed20*/  IMAD R12, R18, R12, UR38 ;  /* 0x00000026120c7e24 */ /* 0x000fe4000f8e020c */
[----:B------:R-:W1:Y:S01]  /*ed30*/  MUFU.EX2 R162, R162 ;  /* 0x000000a200a27308 */ /* 0x000e620000000800 */
[----:B0-----:R-:W-:Y:S01]  /*ed40*/  FADD.FTZ R3, R158, R3 ;  /* 0x000000039e037221 */ /* 0x001fe20000010000 */
[C---:B------:R-:W-:Y:S01]  /*ed50*/  VIADD R14, R12.reuse, 0x80 ;  /* 0x000000800c0e7836 */ /* 0x040fe20000000000 */
[----:B------:R-:W-:-:S05]  /*ed60*/  R2UR UR6, R12 ;  /* 0x000000000c0672ca */ /* 0x000fca00000e0000 */
[----:B------:R-:W0:Y:S01]  /*ed70*/  MUFU.EX2 R163, R163 ;  /* 0x000000a300a37308 */ /* 0x000e220000000800 */
[C---:B--2---:R-:W-:Y:S01]  /*ed80*/  F2FP.BF16.F32.PACK_AB R155, R159.reuse, R158 ;  /* 0x0000009e9f9b723e */ /* 0x044fe200000010ff */
[----:B------:R2:W-:Y:S01]  /*ed90*/  BAR.SYNC.DEFER_BLOCKING R11, 0x100 ;  /* 0x0004000b0000751d */ /* 0x0005e20000010000 */
[----:B------:R-:W-:-:S05]  /*eda0*/  FADD.FTZ R3, R159, R3 ;  /* 0x000000039f037221 */ /* 0x000fca0000010000 */
[----:B------:R-:W3:Y:S01]  /*edb0*/  MUFU.EX2 R166, R166 ;  /* 0x000000a600a67308 */ /* 0x000ee20000000800 */
[----:B-1----:R-:W-:-:S07]  /*edc0*/  FADD.FTZ R3, R162, R3 ;  /* 0x00000003a2037221 */ /* 0x002fce0000010000 */
[----:B------:R-:W1:Y:S01]  /*edd0*/  MUFU.EX2 R167, R167 ;  /* 0x000000a700a77308 */ /* 0x000e620000000800 */
[----:B0-----:R-:W-:-:S07]  /*ede0*/  FADD.FTZ R3, R163, R3 ;  /* 0x00000003a3037221 */ /* 0x001fce0000010000 */
[----:B------:R-:W0:Y:S01]  /*edf0*/  MUFU.EX2 R170, R170 ;  /* 0x000000aa00aa7308 */ /* 0x000e220000000800 */
[----:B---3--:R-:W-:Y:S01]  /*ee00*/  FADD.FTZ R3, R166, R3 ;  /* 0x00000003a6037221 */ /* 0x008fe20000010000 */
[----:B------:R-:W-:-:S06]  /*ee10*/  WARPGROUP.ARRIVE ;  /* 0x00000000000079c5 */ /* 0x000fcc0000000000 */
[----:B------:R-:W-:Y:S01]  /*ee20*/  HGMMA.64x256x16.F32.BF16 R24, R152, gdesc[UR4].tnspB, R24, gsb0 ;  /* 0x43e0000498187df0 */ /* 0x000fe20008001818 */
[----:B------:R-:W-:Y:S01]  /*ee30*/  R2UR UR6, R14 ;  /* 0x000000000e0672ca */ /* 0x000fe200000e0000 */
[----:B------:R-:W3:Y:S01]  /*ee40*/  MUFU.EX2 R171, R171 ;  /* 0x000000ab00ab7308 */ /* 0x000ee20000000800 */
[----:B------:R-:W-:Y:S01]  /*ee50*/  R2UR UR7, R15 ;  /* 0x000000000f0772ca */ /* 0x000fe200000e0000 */
[----:B------:R-:W-:Y:S02]  /*ee60*/  VIADD R14, R12, 0x100 ;  /* 0x000001000c0e7836 */ /* 0x000fe40000000000 */
[----:B-1----:R-:W-:Y:S01]  /*ee70*/  FADD.FTZ R3, R167, R3 ;  /* 0x00000003a7037221 */ /* 0x002fe20000010000 */
[----:B------:R-:W-:-:S03]  /*ee80*/  IMAD.MOV.U32 R15, RZ, RZ, 0x40000040 ;  /* 0x40000040ff0f7424 */ /* 0x000fc600078e00ff */
[----:B0-----:R-:W-:Y:S01]  /*ee90*/  FADD.FTZ R3, R170, R3 ;  /* 0x00000003aa037221 */ /* 0x001fe20000010000 */
[----:B------:R-:W0:Y:S08]  /*eea0*/  MUFU.EX2 R174, R174 ;  /* 0x000000ae00ae7308 */ /* 0x000e300000000800 */
[----:B------:R-:W1:Y:S01]  /*eeb0*/  MUFU.EX2 R175, R175 ;  /* 0x000000af00af7308 */ /* 0x000e620000000800 */
[----:B---3--:R-:W-:-:S07]  /*eec0*/  FADD.FTZ R3, R171, R3 ;  /* 0x00000003ab037221 */ /* 0x008fce0000010000 */
[----:B------:R-:W-:Y:S01]  /*eed0*/  MUFU.EX2 R177, R177 ;  /* 0x000000b100b17308 */ /* 0x000fe20000000800 */
[----:B0-----:R-:W-:-:S07]  /*eee0*/  FADD.FTZ R3, R174, R3 ;  /* 0x00000003ae037221 */ /* 0x001fce0000010000 */
[----:B------:R-:W-:Y:S01]  /*eef0*/  MUFU.EX2 R181, R181 ;  /* 0x000000b500b57308 */ /* 0x000fe20000000800 */
[----:B-1----:R-:W-:-:S07]  /*ef00*/  FADD.FTZ R3, R175, R3 ;  /* 0x00000003af037221 */ /* 0x002fce0000010000 */
[----:B------:R-:W0:Y:S08]  /*ef10*/  MUFU.EX2 R178, R178 ;  /* 0x000000b200b27308 */ /* 0x000e300000000800 */
[----:B------:R-:W1:Y:S08]  /*ef20*/  MUFU.EX2 R179, R179 ;  /* 0x000000b300b37308 */ /* 0x000e700000000800 */
[----:B------:R-:W3:Y:S01]  /*ef30*/  MUFU.EX2 R182, R182 ;  /* 0x000000b600b67308 */ /* 0x000ee20000000800 */
[----:B0-----:R-:W-:-:S07]  /*ef40*/  FADD.FTZ R3, R178, R3 ;  /* 0x00000003b2037221 */ /* 0x001fce0000010000 */
[----:B------:R-:W0:Y:S01]  /*ef50*/  MUFU.EX2 R183, R183 ;  /* 0x000000b700b77308 */ /* 0x000e220000000800 */
[----:B-1----:R-:W-:-:S07]  /*ef60*/  FADD.FTZ R3, R179, R3 ;  /* 0x00000003b3037221 */ /* 0x002fce0000010000 */
[----:B------:R-:W-:Y:S01]  /*ef70*/  MUFU.EX2 R185, R185 ;  /* 0x000000b900b97308 */ /* 0x000fe20000000800 */
[----:B---3--:R-:W-:-:S07]  /*ef80*/  FADD.FTZ R3, R182, R3 ;  /* 0x00000003b6037221 */ /* 0x008fce0000010000 */
[----:B------:R-:W-:Y:S01]  /*ef90*/  MUFU.EX2 R189, R189 ;  /* 0x000000bd00bd7308 */ /* 0x000fe20000000800 */
[----:B0-----:R-:W-:-:S07]  /*efa0*/  FADD.FTZ R3, R183, R3 ;  /* 0x00000003b7037221 */ /* 0x001fce0000010000 */
        /* <DEDUP_REMOVED lines=10> */
[----:B------:R-:W-:-:S07]  /*f050*/  WARPGROUP.DEPBAR.LE gsb0, 0x0 ;  /* 0x00008000000079c5 */ /* 0x000fce0000010000 */
[----:B------:R-:W0:Y:S01]  /*f060*/  MUFU.EX2 R152, R160 ;  /* 0x000000a000987308 */ /* 0x000e220000000800 */
[----:B------:R-:W-:Y:S02]  /*f070*/  F2FP.BF16.F32.PACK_AB R153, R163, R162 ;  /* 0x000000a2a399723e */ /* 0x000fe400000010ff */
[----:B------:R-:W-:-:S05]  /*f080*/  F2FP.BF16.F32.PACK_AB R155, R167, R166 ;  /* 0x000000a6a79b723e */ /* 0x000fca00000010ff */
[----:B------:R-:W1:Y:S01]  /*f090*/  MUFU.EX2 R154, R164 ;  /* 0x000000a4009a7308 */ /* 0x000e620000000800 */
[----:B0-----:R-:W-:Y:S01]  /*f0a0*/  FADD.FTZ R6, R152, R6 ;  /* 0x0000000698067221 */ /* 0x001fe20000010000 */
[----:B------:R-:W-:-:S03]  /*f0b0*/  F2FP.BF16.F32.PACK_AB R152, R161, R152 ;  /* 0x00000098a198723e */ /* 0x000fc600000010ff */
[----:B------:R-:W-:-:S04]  /*f0c0*/  FADD.FTZ R6, R161, R6 ;  /* 0x00000006a1067221 */ /* 0x000fc80000010000 */
[----:B-1----:R-:W-:Y:S01]  /*f0d0*/  FADD.FTZ R6, R154, R6 ;  /* 0x000000069a067221 */ /* 0x002fe20000010000 */
        /* <DEDUP_REMOVED lines=22> */
[C---:B------:R-:W-:Y:S01]  /*f240*/  VIADD R14, R12.reuse, 0x200 ;  /* 0x000002000c0e7836 */ /* 0x040fe20000000000 */
[----:B------:R-:W-:Y:S01]  /*f250*/  R2UR UR7, R15 ;  /* 0x000000000f0772ca */ /* 0x000fe200000e0000 */
[----:B------:R-:W-:Y:S02]  /*f260*/  IMAD.MOV.U32 R15, RZ, RZ, 0x40000040 ;  /* 0x40000040ff0f7424 */ /* 0x000fe400078e00ff */
[----:B------:R-:W-:Y:S01]  /*f270*/  VIADD R12, R12, 0x280 ;  /* 0x000002800c0c7836 */ /* 0x000fe20000000000 */
[----:B------:R-:W-:Y:S02]  /*f280*/  WARPGROUP.DEPBAR.LE gsb0, 0x0 ;  /* 0x00008000000079c5 */ /* 0x000fe40000010000 */
[----:B------:R-:W0:Y:S01]  /*f290*/  MUFU.EX2 R152, R176 ;  /* 0x000000b000987308 */ /* 0x000e220000000800 */
[----:B------:R-:W-:-:S02]  /*f2a0*/  F2FP.BF16.F32.PACK_AB R153, R179, R178 ;  /* 0x000000b2b399723e */ /* 0x000fc400000010ff */
        /* <DEDUP_REMOVED lines=10> */
[----:B------:R-:W-:Y:S02]  /*f350*/  R2UR UR6, R14 ;  /* 0x000000000e0672ca */ /* 0x000fe400000e0000 */
[----:B------:R-:W-:Y:S01]  /*f360*/  R2UR UR7, R15 ;  /* 0x000000000f0772ca */ /* 0x000fe200000e0000 */
[----:B------:R-:W-:Y:S02]  /*f370*/  WARPGROUP.DEPBAR.LE gsb0, 0x0 ;  /* 0x00008000000079c5 */ /* 0x000fe40000010000 */
[----:B------:R-:W0:Y:S01]  /*f380*/  MUFU.EX2 R152, R184 ;  /* 0x000000b800987308 */ /* 0x000e220000000800 */
[----:B------:R-:W-:Y:S01]  /*f390*/  F2FP.BF16.F32.PACK_AB R153, R187, R186 ;  /* 0x000000babb99723e */ /* 0x000fe200000010ff */
[----:B------:R-:W-:Y:S01]  /*f3a0*/  FADD.FTZ R186, R186, R3 ;  /* 0x00000003baba7221 */ /* 0x000fe20000010000 */
[----:B------:R-:W-:-:S03]  /*f3b0*/  F2FP.BF16.F32.PACK_AB R155, R191, R190 ;  /* 0x000000bebf9b723e */ /* 0x000fc600000010ff */
[----:B------:R-:W-:Y:S02]  /*f3c0*/  FADD.FTZ R187, R187, R186 ;  /* 0x000000babbbb7221 */ /* 0x000fe40000010000 */
[----:B------:R-:W1:Y:S02]  /*f3d0*/  MUFU.EX2 R154, R188 ;  /* 0x000000bc009a7308 */ /* 0x000e640000000800 */
[----:B------:R-:W-:-:S04]  /*f3e0*/  FADD.FTZ R190, R190, R187 ;  /* 0x000000bbbebe7221 */ /* 0x000fc80000010000 */
[----:B------:R-:W-:Y:S01]  /*f3f0*/  FADD.FTZ R191, R191, R190 ;  /* 0x000000bebfbf7221 */ /* 0x000fe20000010000 */
        /* <DEDUP_REMOVED lines=26> */
[----:B------:R-:W-:Y:S03]  /*f5a0*/  HGMMA.64x256x16.F32.BF16 R24, R152, gdesc[UR4].tnspB, R24, gsb0 ;  /* 0x43e0000498187df0 */ /* 0x000fe60008001818 */
[----:B------:R-:W-:Y:S02]  /*f5b0*/  WARPGROUP.DEPBAR.LE gsb0, 0x0 ;  /* 0x00008000000079c5 */ /* 0x000fe40000010000 */
[----:B--2---:R-:W-:Y:S05]  /*f5c0*/  @!P0 BRA `(.L_x_6069) ;  /* 0x0000000000048947 */ /* 0x004fea0003800000 */
[----:B------:R-:W-:Y:S01]  /*f5d0*/  BPT.TRAP 0x1 ;  /* 0x000000040000795c */ /* 0x000fe20000300000 */
.L_x_6069:
        /* <DEDUP_REMOVED lines=9> */
.L_x_6059:
[----:B------:R-:W-:-:S13]  /*f670*/  ISETP.GE.AND P1, PT, R9, RZ, PT ;  /* 0x000000ff0900720c */ /* 0x000fda0003f26270 */
[----:B------:R-:W-:Y:S05]  /*f680*/  @!P1 BRA `(.L_x_6071) ;  /* 0x0000002800449947 */ /* 0x000fea0003800000 */
[----:B------:R-:W-:Y:S02]  /*f690*/  IMAD.MOV.U32 R11, RZ, RZ, R8 ;  /* 0x000000ffff0b7224 */ /* 0x000fe400078e0008 */
[----:B------:R-:W-:-:S07]  /*f6a0*/  IMAD.MOV.U32 R12, RZ, RZ, R0 ;  /* 0x000000ffff0c7224 */ /* 0x000fce00078e0000 */
.L_x_6082:
[----:B------:R-:W-:Y:S01]  /*f6b0*/  VIADD R18, R18, 0x1 ;  /* 0x0000000112127836 */ /* 0x000fe20000000000 */
[----:B------:R-:W-:Y:S05]  /*f6c0*/  YIELD ;  /* 0x0000000000007946 */ /* 0x000fea0003800000 */
[----:B------:R-:W-:-:S04]  /*f6d0*/  ISETP.NE.AND P1, PT, R18, 0x2, PT ;  /* 0x000000021200780c */ /* 0x000fc80003f25270 */
[----:B------:R-:W-:Y:S02]  /*f6e0*/  SEL R0, RZ, 0x1, P1 ;  /* 0x00000001ff007807 */ /* 0x000fe40000800000 */
[----:B------:R-:W-:Y:S02]  /*f6f0*/  SEL R18, R18, RZ, P1 ;  /* 0x000000ff12127207 */ /* 0x000fe40000800000 */
[----:B------:R-:W-:Y:S01]  /*f700*/  LOP3.LUT R207, R207, R0, RZ, 0x3c, !PT ;  /* 0x00000000cfcf7212 */ /* 0x000fe200078e3cff */
[----:B01----:R-:W-:Y:S06]  /*f710*/  @!P0 BRA `(.L_x_6072) ;  /* 0x0000000000048947 */ /* 0x003fec0003800000 */
[----:B------:R-:W-:Y:S01]  /*f720*/  BPT.TRAP 0x1 ;  /* 0x000000040000795c */ /* 0x000fe20000300000 */
.L_x_6072:
[----:B0-----:R-:W-:Y:S01]  /*f730*/  IMAD R10, R18, 0x8, R22 ;  /* 0x00000008120a7824 */ /* 0x001fe200078e0216 */
[----:B------:R-:W-:-:S04]  /*f740*/  SHF.L.U32 R0, R207, 0x1f, RZ ;  /* 0x0000001fcf007819 */ /* 0x000fc800000006ff */
[----:B------:R0:W1:Y:S01]  /*f750*/  SYNCS.PHASECHK.TRANS64.TRYWAIT P1, [R10+URZ+0x32430], R0 ;  /* 0x032430000a0075a7 */ /* 0x000062000802017f */
[----:B------:R-:W-:Y:S05]  /*f760*/  @!P0 BRA `(.L_x_6073) ;  /* 0x0000000000048947 */ /* 0x000fea0003800000 */
[----:B------:R-:W-:Y:S01]  /*f770*/  BPT.TRAP 0x1 ;  /* 0x000000040000795c */ /* 0x000fe20000300000 */
.L_x_6073:
[----:B------:R-:W2:Y:S01]  /*f780*/  LDL R7, [R1+0x68] ;  /* 0x0000680001077983 */ /* 0x000ea20000100800 */
[----:B------:R-:W-:Y:S02]  /*f790*/  IMAD.MOV.U32 R153, RZ, RZ, 0x40000040 ;  /* 0x40000040ff997424 */ /* 0x000fe400078e00ff */
[----:B--2---:R-:W-:Y:S01]  /*f7a0*/  IMAD R152, R18, 0x300, R7 ;  /* 0x0000030012987824 */ /* 0x004fe200078e0207 */
[----:B-1----:R-:W-:Y:S06]  /*f7b0*/  @P1 BRA `(.L_x_6074) ;  /* 0x0000000000081947 */ /* 0x002fec0003800000 */
[----:B------:R-:W1:Y:S02]  /*f7c0*/  SYNCS.PHASECHK.TRANS64.TRYWAIT P1, [R10+URZ+0x32430], R0 ;  /* 0x032430000a0075a7 */ /* 0x000e64000802017f */
[----:B-1----:R-:W-:Y:S05]  /*f7d0*/  @!P1 BRA `(.L_x_6075) ;  /* 0x000000ec00b89947 */ /* 0x002fea0003800000 */
.L_x_6074:
[----:B------:R-:W-:Y:S01]  /*f7e0*/  VIADD R20, R152, 0x2 ;  /* 0x0000000298147836 */ /* 0x000fe20000000000 */
[----:B------:R-:W2:Y:S01]  /*f7f0*/  LDL.64 R202, [R1+0x58] ;  /* 0x0000580001ca7983 */ /* 0x000ea20000100a00 */
[----:B------:R-:W-:Y:S01]  /*f800*/  IMAD.MOV.U32 R21, RZ, RZ, 0x40000040 ;  /* 0x40000040ff157424 */ /* 0x000fe200078e00ff */
[----:B------:R-:W-:Y:S05]  /*f810*/  WARPSYNC.ALL ;  /* 0x0000000000007948 */ /* 0x000fea0003800000 */
[----:B------:R-:W-:Y:S01]  /*f820*/  R2UR UR10, R20 ;  /* 0x00000000140a72ca */ /* 0x000fe200000e0000 */
[----:B------:R-:W3:Y:S01]  /*f830*/  LDL.64 R200, [R1+0x50] ;  /* 0x0000500001c87983 */ /* 0x000ee20000100a00 */
[----:B------:R-:W-:Y:S01]  /*f840*/  R2UR UR11, R21 ;  /* 0x00000000150b72ca */ /* 0x000fe200000e0000 */
[C---:B------:R-:W-:Y:S01]  /*f850*/  VIADD R14, R152.reuse, 0x4 ;  /* 0x00000004980e7836 */ /* 0x040fe20000000000 */
[C---:B------:R-:W-:Y:S01]  /*f860*/  R2UR UR6, R152.reuse ;  /* 0x00000000980672ca */ /* 0x040fe200000e0000 */
[----:B------:R-:W4:Y:S01]  /*f870*/  LDL.64 R20, [R1+0x60] ;  /* 0x0000600001147983 */ /* 0x000f220000100a00 */
[----:B------:R-:W-:Y:S01]  /*f880*/  R2UR UR7, R153 ;  /* 0x00000000990772ca */ /* 0x000fe200000e0000 */
[----:B------:R-:W-:Y:S01]  /*f890*/  VIADD R152, R152, 0x6 ;  /* 0x0000000698987836 */ /* 0x000fe20000000000 */
[----:B------:R-:W-:Y:S01]  /*f8a0*/  R2UR UR4, R214 ;  /* 0x00000000d60472ca */ /* 0x000fe200000e0000 */
[----:B------:R-:W-:Y:S01]  /*f8b0*/  IMAD.MOV.U32 R153, RZ, RZ, 0x40000040 ;  /* 0x40000040ff997424 */ /* 0x000fe200078e00ff */
[----:B------:R-:W-:-:S02]  /*f8c0*/  R2UR UR5, R215 ;  /* 0x00000000d70572ca */ /* 0x000fc400000e0000 */
[----:B------:R-:W-:Y:S02]  /*f8d0*/  R2UR UR18, R152 ;  /* 0x00000000981272ca */ /* 0x000fe400000e0000 */
[----:B------:R-:W-:Y:S02]  /*f8e0*/  R2UR UR19, R153 ;  /* 0x00000000991372ca */ /* 0x000fe400000e0000 */
[----:B------:R-:W-:-:S07]  /*f8f0*/  WARPGROUP.ARRIVE ;  /* 0x00000000000079c5 */ /* 0x000fce0000000000 */
[----:B------:R-:W-:Y:S01]  /*f900*/  HGMMA.64x96x16.F32.BF16 R152, gdesc[UR4], RZ, !UPT, gsb0 ;  /* 0x01600000049879f0 */ /* 0x000fe2000c0018ff */
[----:B------:R-:W-:Y:S01]  /*f910*/  IMAD.MOV.U32 R15, RZ, RZ, 0x40000040 ;  /* 0x40000040ff0f7424 */ /* 0x000fe200078e00ff */
[----:B------:R-:W-:-:S04]  /*f920*/  R2UR UR14, R14 ;  /* 0x000000000e0e72ca */ /* 0x000fc800000e0000 */
[----:B------:R-:W-:Y:S01]  /*f930*/  R2UR UR15, R15 ;  /* 0x000000000f0f72ca */ /* 0x000fe200000e0000 */
[----:B------:R-:W-:Y:S02]  /*f940*/  WARPGROUP.DEPBAR.LE gsb0, 0x0 ;  /* 0x00008000000079c5 */ /* 0x000fe40000010000 */
[----:B------:R-:W-:Y:S01]  /*f950*/  WARPGROUP.ARRIVE ;  /* 0x00000000000079c5 */ /* 0x000fe20000000000 */
[----:B----4-:R-:W-:Y:S02]  /*f960*/  R2UR UR8, R20 ;  /* 0x00000000140872ca */ /* 0x010fe400000e0000 */
[----:B------:R-:W-:-:S13]  /*f970*/  R2UR UR9, R21 ;  /* 0x00000000150972ca */ /* 0x000fda00000e0000 */
[----:B------:R-:W-:Y:S01]  /*f980*/  HGMMA.64x96x16.F32.BF16 R152, gdesc[UR8], R152, gsb0 ;  /* 0x01600000089879f0 */ /* 0x000fe20008001898 */
[----:B--2---:R-:W-:Y:S02]  /*f990*/  R2UR UR12, R202 ;  /* 0x00000000ca0c72ca */ /* 0x004fe400000e0000 */
[----:B------:R-:W-:Y:S02]  /*f9a0*/  R2UR UR13, R203 ;  /* 0x00000000cb0d72ca */ /* 0x000fe400000e0000 */
[----:B---3--:R-:W-:Y:S02]  /*f9b0*/  R2UR UR16, R200 ;  /* 0x00000000c81072ca */ /* 0x008fe400000e0000 */
        /* <DEDUP_REMOVED lines=10> */
.L_x_6076:
[----:B------:R2:W3:Y:S01]  /*fa60*/  SYNCS.PHASECHK.TRANS64.TRYWAIT P1, [R10+URZ+0x32450], R0 ;  /* 0x032450000a0075a7 */ /* 0x0004e2000802017f */
[----:B------:R-:W-:Y:S05]  /*fa70*/  @!P0 BRA `(.L_x_6077) ;  /* 0x0000000000048947 */ /* 0x000fea0003800000 */
[----:B------:R-:W-:Y:S01]  /*fa80*/  BPT.TRAP 0x1 ;  /* 0x000000040000795c */ /* 0x000fe20000300000 */
.L_x_6077:
[----:B---3--:R-:W-:Y:S05]  /*fa90*/  @P1 BRA `(.L_x_6078) ;  /* 0x0000000000081947 */ /* 0x008fea0003800000 */
[----:B------:R-:W3:Y:S02]  /*faa0*/  SYNCS.PHASECHK.TRANS64.TRYWAIT P1, [R10+URZ+0x32450], R0 ;  /* 0x032450000a0075a7 */ /* 0x000ee4000802017f */
[----:B---3--:R-:W-:Y:S05]  /*fab0*/  @!P1 BRA `(.L_x_6079) ;  /* 0x000000ec00149947 */ /* 0x008fea0003800000 */
.L_x_6078:
[----:B------:R-:W4:Y:S04]  /*fac0*/  LDL.64 R202, [R1+0x40] ;  /* 0x0000400001ca7983 */ /* 0x000f280000100a00 */
[----:B------:R-:W2:Y:S04]  /*fad0*/  LDL.64 R200, [R1+0x38] ;  /* 0x0000380001c87983 */ /* 0x000ea80000100a00 */
        /* <DEDUP_REMOVED lines=10> */
[----:B------:R0:W-:Y:S01]  /*fb80*/  STL.64 [R1+0xa8], R2 ;  /* 0x0000a80201007387 */ /* 0x0001e20000100a00 */
[----:B------:R-:W-:Y:S01]  /*fb90*/  R2UR UR7, R15 ;  /* 0x000000000f0772ca */ /* 0x000fe200000e0000 */
[----:B------:R-:W-:-:S02]  /*fba0*/  VIADD R20, R14, 0x2 ;  /* 0x000000020e147836 */ /* 0x000fc40000000000 */
[----:B------:R-:W-:Y:S01]  /*fbb0*/  IMAD.MOV.U32 R21, RZ, RZ, 0x40000040 ;  /* 0x40000040ff157424 */ /* 0x000fe200078e00ff */
[----:B0-----:R-:W2:Y:S09]  /*fbc0*/  LDL.64 R2, [R1+0x28] ;  /* 0x0000280001027983 */ /* 0x001eb20000100a00 */
[----:B------:R-:W-:Y:S01]  /*fbd0*/  HGMMA.64x96x16.F32.BF16 R152, gdesc[UR4], R152, gsb0 ;  /* 0x01600000049879f0 */ /* 0x000fe20008001898 */
[----:B------:R-:W-:-:S02]  /*fbe0*/  R2UR UR6, R20 ;  /* 0x00000000140672ca */ /* 0x000fc400000e0000 */
[----:B------:R-:W-:Y:S01]  /*fbf0*/  R2UR UR7, R21 ;  /* 0x00000000150772ca */ /* 0x000fe200000e0000 */
[----:B------:R-:W-:Y:S02]  /*fc00*/  VIADD R20, R14, 0x4 ;  /* 0x000000040e147836 */ /* 0x000fe40000000000 */
        /* <DEDUP_REMOVED lines=9> */
[----:B----4-:R-:W-:Y:S02]  /*fca0*/  R2UR UR4, R202 ;  /* 0x00000000ca0472ca */ /* 0x010fe400000e0000 */
[----:B------:R-:W-:Y:S01]  /*fcb0*/  R2UR UR5, R203 ;  /* 0x00000000cb0572ca */ /* 0x000fe200000e0000 */
[----:B------:R-:W-:Y:S01]  /*fcc0*/  VIADD R20, R14, 0x6 ;  /* 0x000000060e147836 */ /* 0x000fe20000000000 */
[----:B------:R-:W4:Y:S01]  /*fcd0*/  LDL.64 R202, [R1+0x8] ;  /* 0x0000080001ca7983 */ /* 0x000f220000100a00 */
[----:B------:R-:W-:Y:S01]  /*fce0*/  IMAD.MOV.U32 R21, RZ, RZ, 0x40000040 ;  /* 0x40000040ff157424 */ /* 0x000fe200078e00ff */
[----:B------:R-:W-:Y:S02]  /*fcf0*/  WARPGROUP.DEPBAR.LE gsb0, 0x0 ;  /* 0x00008000000079c5 */ /* 0x000fe40000010000 */
[----:B------:R-:W-:-:S07]  /*fd00*/  WARPGROUP.ARRIVE ;  /* 0x00000000000079c5 */ /* 0x000fce0000000000 */
[----:B------:R-:W-:Y:S01]  /*fd10*/  HGMMA.64x96x16.F32.BF16 R152, gdesc[UR4], R152, gsb0 ;  /* 0x01600000049879f0 */ /* 0x000fe20008001898 */
[----:B--2---:R-:W-:Y:S02]  /*fd20*/  R2UR UR4, R200 ;  /* 0x00000000c80472ca */ /* 0x004fe400000e0000 */
[----:B------:R-:W-:Y:S02]  /*fd30*/  R2UR UR5, R201 ;  /* 0x00000000c90572ca */ /* 0x000fe400000e0000 */
[----:B------:R-:W2:Y:S01]  /*fd40*/  LDL.64 R200, [R1+0x20] ;  /* 0x0000200001c87983 */ /* 0x000ea20000100a00 */
        /* <DEDUP_REMOVED lines=11> */
[----:B------:R-:W3:Y:S01]  /*fe00*/  LDL.64 R8, [R1+0x18] ;  /* 0x0000180001087983 */ /* 0x000ee20000100a00 */
[----:B------:R-:W-:-:S02]  /*fe10*/  WARPGROUP.DEPBAR.LE gsb0, 0x0 ;  /* 0x00008000000079c5 */ /* 0x000fc40000010000 */
[----:B------:R-:W-:-:S08]  /*fe20*/  WARPGROUP.ARRIVE ;  /* 0x00000000000079c5 */ /* 0x000fd00000000000 */
[----:B------:R-:W-:Y:S01]  /*fe30*/  HGMMA.64x96x16.F32.BF16 R152, gdesc[UR4], R152, gsb0 ;  /* 0x01600000049879f0 */ /* 0x000fe20008001898 */
[----:B------:R-:W-:Y:S01]  /*fe40*/  VIADD R20, R14, 0x302 ;  /* 0x000003020e147836 */ /* 0x000fe20000000000 */
[----:B------:R-:W-:Y:S01]  /*fe50*/  R2UR UR4, R2 ;  /* 0x00000000020472ca */ /* 0x000fe200000e0000 */
[----:B------:R-:W-:Y:S01]  /*fe60*/  IMAD.MOV.U32 R21, RZ, RZ, 0x40000040 ;  /* 0x40000040ff157424 */ /* 0x000fe200078e00ff */
[----:B------:R-:W-:Y:S02]  /*fe70*/  R2UR UR5, R3 ;  /* 0x00000000030572ca */ /* 0x000fe400000e0000 */
[----:B------:R-:W4:Y:S01]  /*fe80*/  LDL.64 R2, [R1+0x10] ;  /* 0x0000100001027983 */ /* 0x000f220000100a00 */
        /* <DEDUP_REMOVED lines=9> */
[----:B--2---:R-:W-:Y:S02]  /*ff20*/  R2UR UR4, R200 ;  /* 0x00000000c80472ca */ /* 0x004fe400000e0000 */
[----:B------:R-:W-:Y:S01]  /*ff30*/  R2UR UR5, R201 ;  /* 0x00000000c90572ca */ /* 0x000fe200000e0000 */
[----:B------:R-:W-:Y:S01]  /*ff40*/  VIADD R20, R14, 0x306 ;  /* 0x000003060e147836 */ /* 0x000fe20000000000 */
[----:B------:R-:W2:Y:S01]  /*ff50*/  LDL.64 R200, [R1] ;  /* 0x0000000001c87983 */ /* 0x000ea20000100a00 */
        /* <DEDUP_REMOVED lines=11> */
[----:B------:R0:W5:Y:S08]  /*10010*/  LDL.LU R9, [R1+0xb0] ;  /* 0x0000b00001097983 */ /* 0x0001700000300800 */
[----:B------:R-:W-:Y:S01]  /*10020*/  HGMMA.64x96x16.F32.BF16 R152, gdesc[UR4], R152, gsb0 ;  /* 0x01600000049879f0 */ /* 0x000fe20008001898 */
[----:B------:R-:W-:Y:S01]  /*10030*/  IMAD.MOV.U32 R21, RZ, RZ, 0x40000040 ;  /* 0x40000040ff157424 */ /* 0x000fe200078e00ff */
[----:B------:R-:W-:-:S02]  /*10040*/  R2UR UR6, R20 ;  /* 0x00000000140672ca */ /* 0x000fc400000e0000 */
[----:B----4-:R-:W-:Y:S02]  /*10050*/  R2UR UR4, R2 ;  /* 0x00000000020472ca */ /* 0x010fe400000e0000 */
[----:B------:R-:W-:Y:S02]  /*10060*/  R2UR UR7, R21 ;  /* 0x00000000150772ca */ /* 0x000fe400000e0000 */
[----:B------:R-:W-:Y:S01]  /*10070*/  R2UR UR5, R3 ;  /* 0x00000000030572ca */ /* 0x000fe200000e0000 */
[----:B------:R-:W-:Y:S01]  /*10080*/  VIADD R20, R14, 0x602 ;  /* 0x000006020e147836 */ /* 0x000fe20000000000 */
[----:B------:R0:W5:Y:S01]  /*10090*/  LDL.LU.64 R2, [R1+0xa8] ;  /* 0x0000a80001027983 */ /* 0x0001620000300a00 */
        /* <DEDUP_REMOVED lines=62> */
[----:B------:R-:W2:Y:S01]  /*10480*/  S2R R203, SR_TID.X ;  /* 0x0000000000cb7919 */ /* 0x000ea20000002100 */
[----:B------:R-:W-:Y:S02]  /*10490*/  WARPGROUP.DEPBAR.LE gsb0, 0x0 ;  /* 0x00008000000079c5 */ /* 0x000fe40000010000 */
[----:B------:R-:W-:-:S09]  /*104a0*/  WARPGROUP.ARRIVE ;  /* 0x00000000000079c5 */ /* 0x000fd20000000000 */
[----:B------:R-:W-:Y:S01]  /*104b0*/  HGMMA.64x96x16.F32.BF16 R152, gdesc[UR4], R152, gsb0 ;  /* 0x01600000049879f0 */ /* 0x000fe20008001898 */
[----:B--2---:R-:W-:-:S04]  /*104c0*/  SHF.R.U32.HI R203, RZ, 0x7, R203 ;  /* 0x00000007ffcb7819 */ /* 0x004fc800000116cb */
[----:B------:R-:W-:Y:S01]  /*104d0*/  IADD3 R7, -R203, 0xb, RZ ;  /* 0x0000000bcb077810 */ /* 0x000fe20007ffe1ff */
[----:B------:R-:W-:-:S04]  /*104e0*/  WARPGROUP.DEPBAR.LE gsb0, 0x0 ;  /* 0x00008000000079c5 */ /* 0x000fc80000010000 */
[----:B------:R0:W-:Y:S06]  /*104f0*/  BAR.ARV R7, 0x100 ;  /* 0x000400070000751d */ /* 0x0001ec0000002000 */
[----:B------:R-:W-:Y:S05]  /*10500*/  @!P0 BRA `(.L_x_6080) ;  /* 0x0000000000048947 */ /* 0x000fea0003800000 */
[----:B------:R-:W-:Y:S01]  /*10510*/  BPT.TRAP 0x1 ;  /* 0x000000040000795c */ /* 0x000fe20000300000 */
.L_x_6080:
[----:B-1----:R-:W-:Y:S01]  /*10520*/  FMNMX.FTZ R0, R152, R12, !PT ;  /* 0x0000000c98007209 */ /* 0x002fe20007810000 */
[----:B------:R-:W-:Y:S01]  /*10530*/  UMOV UR37, UR39 ;  /* 0x0000002700257c82 */ /* 0x000fe20008000000 */
[----:B------:R-:W-:Y:S02]  /*10540*/  IMAD.U32 R14, RZ, RZ, UR41 ;  /* 0x00000029ff0e7e24 */ /* 0x000fe4000f8e00ff */
[----:B------:R-:W-:Y:S01]  /*10550*/  FMNMX.FTZ R0, R153, R0, !PT ;  /* 0x0000000099007209 */ /* 0x000fe20007810000 */
[----:B------:R-:W-:-:S03]  /*10560*/  IMAD.MOV.U32 R15, RZ, RZ, 0x40000040 ;  /* 0x40000040ff0f7424 */ /* 0x000fc600078e00ff */
        /* <DEDUP_REMOVED lines=26> */
[C---:B------:R-:W-:Y:S01]  /*10710*/  FMUL.FTZ R8, R0.reuse, UR37 ;  /* 0x0000002500087c20 */ /* 0x040fe20008410000 */
[----:B------:R-:W-:-:S03]  /*10720*/  FADD.FTZ R12, -R0, R12 ;  /* 0x0000000c000c7221 */ /* 0x000fc60000010100 */
        /* <DEDUP_REMOVED lines=26> */
[----:B------:R-:W-:Y:S02]  /*108d0*/  MUFU.EX2 R152, R152 ;  /* 0x0000009800987308 */ /* 0x000fe40000000800 */
[----:B------:R-:W-:-:S04]  /*108e0*/  FMNMX.FTZ R8, R155, R8, !PT ;  /* 0x000000089b087209 */ /* 0x000fc80007810000 */
[----:B------:R-:W-:Y:S02]  /*108f0*/  FMNMX.FTZ R8, R158, R8, !PT ;  /* 0x000000089e087209 */ /* 0x000fe40007810000 */
[----:B------:R-:W1:Y:S02]  /*10900*/  MUFU.EX2 R12, R12 ;  /* 0x0000000c000c7308 */ /* 0x000e640000000800 */
[----:B------:R-:W-:-:S04]  /*10910*/  FMNMX.FTZ R8, R159, R8, !PT ;  /* 0x000000089f087209 */ /* 0x000fc80007810000 */
[----:B------:R-:W-:Y:S02]  /*10920*/  FMNMX.FTZ R8, R162, R8, !PT ;  /* 0x00000008a2087209 */ /* 0x000fe40007810000 */
[----:B------:R-:W2:Y:S02]  /*10930*/  MUFU.EX2 R153, R153 ;  /* 0x0000009900997308 */ /* 0x000ea40000000800 */
[----:B------:R-:W-:-:S04]  /*10940*/  FMNMX.FTZ R8, R163, R8, !PT ;  /* 0x00000008a3087209 */ /* 0x000fc80007810000 */
[----:B------:R-:W-:Y:S02]  /*10950*/  FMNMX.FTZ R8, R166, R8, !PT ;  /* 0x00000008a6087209 */ /* 0x000fe40007810000 */
[----:B------:R-:W-:Y:S01]  /*10960*/  MUFU.EX2 R156, R156 ;  /* 0x0000009c009c7308 */ /* 0x000fe20000000800 */
[----:B-1----:R-:W-:Y:S01]  /*10970*/  FFMA.FTZ R6, R12, R6, R152 ;  /* 0x000000060c067223 */ /* 0x002fe20000010098 */
[----:B------:R-:W-:Y:S01]  /*10980*/  FMNMX.FTZ R8, R167, R8, !PT ;  /* 0x00000008a7087209 */ /* 0x000fe20007810000 */
[-C--:B------:R-:W-:Y:S01]  /*10990*/  FMUL.FTZ R24, R24, R12.reuse ;  /* 0x0000000c18187220 */ /* 0x080fe20000410000 */
[-C--:B------:R-:W-:Y:S01]  /*109a0*/  FMUL.FTZ R25, R25, R12.reuse ;  /* 0x0000000c19197220 */ /* 0x080fe20000410000 */
[----:B------:R-:W-:Y:S01]  /*109b0*/  FMUL.FTZ R28, R28, R12 ;  /* 0x0000000c1c1c7220 */ /* 0x000fe20000410000 */
[----:B------:R-:W-:Y:S01]  /*109c0*/  FMNMX.FTZ R8, R170, R8, !PT ;  /* 0x00000008aa087209 */ /* 0x000fe20007810000 */
[-C--:B------:R-:W-:Y:S01]  /*109d0*/  FMUL.FTZ R29, R29, R12.reuse ;  /* 0x0000000c1d1d7220 */ /* 0x080fe20000410000 */
[----:B------:R-:W1:Y:S01]  /*109e0*/  MUFU.EX2 R157, R157 ;  /* 0x0000009d009d7308 */ /* 0x000e620000000800 */
        /* <DEDUP_REMOVED lines=62> */
[----:B------:R-:W3:Y:S01]  /*10dd0*/  SHFL.BFLY PT, R13, R8, 0x2, 0x1f ;  /* 0x0c401f00080d7f89 */ /* 0x000ee200000e0000 */
        /* <DEDUP_REMOVED lines=13> */
[----:B------:R-:W-:Y:S01]  /*10eb0*/  IMAD.MOV.U32 R12, RZ, RZ, 0xc00 ;  /* 0x00000c00ff0c7424 */ /* 0x000fe200078e00ff */
[----:B--2---:R-:W-:Y:S01]  /*10ec0*/  F2FP.BF16.F32.PACK_AB R200, R153, R152 ;  /* 0x0000009899c8723e */ /* 0x004fe200000010ff */
[----:B------:R-:W2:Y:S01]  /*10ed0*/  MUFU.EX2 R160, R160 ;  /* 0x000000a000a07308 */ /* 0x000ea20000000800 */
[----:B-1----:R-:W-:Y:S01]  /*10ee0*/  F2FP.BF16.F32.PACK_AB R202, R157, R156 ;  /* 0x0000009c9dca723e */ /* 0x002fe200000010ff */
[----:B------:R-:W-:-:S02]  /*10ef0*/  IMAD R12, R18, R12, UR38 ;  /* 0x00000026120c7e24 */ /* 0x000fc4000f8e020c */
[----:B------:R-:W-:-:S03]  /*10f00*/  FADD.FTZ R6, R153, R6 ;  /* 0x0000000699067221 */ /* 0x000fc60000010000 */
[----:B------:R-:W-:Y:S01]  /*10f10*/  R2UR UR6, R12 ;  /* 0x000000000c0672ca */ /* 0x000fe200000e0000 */
[----:B------:R-:W1:Y:S01]  /*10f20*/  MUFU.EX2 R161, R161 ;  /* 0x000000a100a17308 */ /* 0x000e620000000800 */
[----:B---3--:R-:W-:Y:S01]  /*10f30*/  FMNMX.FTZ R8, R8, R13, !PT ;  /* 0x0000000d08087209 */ /* 0x008fe20007810000 */
[----:B------:R-:W-:-:S04]  /*10f40*/  FADD.FTZ R6, R156, R6 ;  /* 0x000000069c067221 */ /* 0x000fc80000010000 */
[----:B------:R-:W3:Y:S01]  /*10f50*/  SHFL.BFLY PT, R13, R8, 0x1, 0x1f ;  /* 0x0c201f00080d7f89 */ /* 0x000ee200000e0000 */
[----:B------:R-:W-:Y:S01]  /*10f60*/  FADD.FTZ R6, R157, R6 ;  /* 0x000000069d067221 */ /* 0x000fe20000010000 */
[----:B------:R-:W-:Y:S03]  /*10f70*/  MUFU.EX2 R165, R165 ;  /* 0x000000a500a57308 */ /* 0x000fe60000000800 */
[----:B--2---:R-:W-:-:S05]  /*10f80*/  FADD.FTZ R6, R160, R6 ;  /* 0x00000006a0067221 */ /* 0x004fca0000010000 */
[----:B------:R-:W-:Y:S01]  /*10f90*/  MUFU.EX2 R169, R169 ;  /* 0x000000a900a97308 */ /* 0x000fe20000000800 */
[----:B-1----:R-:W-:-:S07]  /*10fa0*/  FADD.FTZ R6, R161, R6 ;  /* 0x00000006a1067221 */ /* 0x002fce0000010000 */
[----:B------:R-:W-:Y:S01]  /*10fb0*/  MUFU.EX2 R173, R173 ;  /* 0x000000ad00ad7308 */ /* 0x000fe20000000800 */
[----:B---3--:R-:W-:-:S07]  /*10fc0*/  FMNMX.FTZ R8, R8, R13, !PT ;  /* 0x0000000d08087209 */ /* 0x008fce0007810000 */
[----:B------:R-:W-:Y:S01]  /*10fd0*/  MUFU.EX2 R156, R176 ;  /* 0x000000b0009c7308 */ /* 0x000fe20000000800 */
[C---:B------:R-:W-:Y:S01]  /*10fe0*/  FMUL.FTZ R13, R8.reuse, UR37 ;  /* 0x00000025080d7c20 */ /* 0x040fe20008410000 */
[----:B------:R-:W-:-:S03]  /*10ff0*/  FADD.FTZ R11, -R8, R11 ;  /* 0x0000000b080b7221 */ /* 0x000fc60000010100 */
        /* <DEDUP_REMOVED lines=28> */
[----:B------:R-:W2:Y:S01]  /*111c0*/  MUFU.EX2 R155, R155 ;  /* 0x0000009b009b7308 */ /* 0x000ea20000000800 */
[----:B-1---5:R-:W-:Y:S01]  /*111d0*/  FFMA.FTZ R3, R11, R3, R154 ;  /* 0x000000030b037223 */ /* 0x022fe2000001009a */
        /* <DEDUP_REMOVED lines=66> */
[----:B------:R-:W1:Y:S01]  /*11600*/  MUFU.EX2 R158, R158 ;  /* 0x0000009e009e7308 */ /* 0x000e620000000800 */
[C---:B--2---:R-:W-:Y:S01]  /*11610*/  F2FP.BF16.F32.PACK_AB R201, R155.reuse, R154 ;  /* 0x0000009a9bc9723e */ /* 0x044fe200000010ff */
[----:B------:R2:W-:Y:S01]  /*11620*/  SYNCS.ARRIVE.TRANS64.RED.A1T0 RZ, [R13+URZ], RZ ;  /* 0x000000ff0dff79a7 */ /* 0x0005e2000810043f */
[----:B------:R-:W-:Y:S01]  /*11630*/  VIADD R14, R12, 0x80 ;  /* 0x000000800c0e7836 */ /* 0x000fe20000000000 */
[----:B------:R3:W-:Y:S01]  /*11640*/  BAR.SYNC.DEFER_BLOCKING R11, 0x100 ;  /* 0x0004000b0000751d */ /* 0x0007e20000010000 */
[----:B------:R-:W-:-:S05]  /*11650*/  FADD.FTZ R3, R155, R3 ;  /* 0x000000039b037221 */ /* 0x000fca0000010000 */
[----:B------:R-:W4:Y:S01]  /*11660*/  MUFU.EX2 R219, R159 ;  /* 0x0000009f00db7308 */ /* 0x000f220000000800 */
[----:B--2---:R-:W-:-:S05]  /*11670*/  IMAD.MOV.U32 R13, RZ, RZ, 0x40000040 ;  /* 0x40000040ff0d7424 */ /* 0x004fca00078e00ff */
[----:B------:R-:W-:Y:S01]  /*11680*/  R2UR UR7, R13 ;  /* 0x000000000d0772ca */ /* 0x000fe200000e0000 */
[----:B-1----:R-:W-:Y:S01]  /*11690*/  FADD.FTZ R3, R158, R3 ;  /* 0x000000039e037221 */ /* 0x002fe20000010000 */
[----:B---3--:R1:W2:Y:S08]  /*116a0*/  MUFU.EX2 R11, R164 ;  /* 0x000000a4000b7308 */ /* 0x0082b00000000800 */
[----:B------:R3:W-:Y:S01]  /*116b0*/  MUFU.EX2 R21, R166 ;  /* 0x000000a600157308 */ /* 0x0007e20000000800 */
[C---:B----4-:R-:W-:Y:S01]  /*116c0*/  F2FP.BF16.F32.PACK_AB R203, R219.reuse, R158 ;  /* 0x0000009edbcb723e */ /* 0x050fe200000010ff */
[----:B------:R-:W-:Y:S01]  /*116d0*/  FADD.FTZ R3, R219, R3 ;  /* 0x00000003db037221 */ /* 0x000fe20000010000 */
[----:B-1----:R-:W-:-:S02]  /*116e0*/  F2FP.BF16.F32.PACK_AB R164, R161, R160 ;  /* 0x000000a0a1a4723e */ /* 0x002fc400000010ff */
[----:B------:R-:W-:-:S03]  /*116f0*/  WARPGROUP.ARRIVE ;  /* 0x00000000000079c5 */ /* 0x000fc60000000000 */
[----:B------:R-:W1:Y:S01]  /*11700*/  MUFU.EX2 R20, R167 ;  /* 0x000000a700147308 */ /* 0x000e620000000800 */
[----:B--2---:R-:W-:Y:S01]  /*11710*/  FADD.FTZ R6, R11, R6 ;  /* 0x000000060b067221 */ /* 0x004fe20000010000 */
[C---:B---3--:R-:W-:Y:S01]  /*11720*/  F2FP.BF16.F32.PACK_AB R166, R165.reuse, R11 ;  /* 0x0000000ba5a6723e */ /* 0x048fe200000010ff */
[----:B------:R-:W-:Y:S01]  /*11730*/  HGMMA.64x256x16.F32.BF16 R24, R200, gdesc[UR4].tnspB, R24, gsb0 ;  /* 0x43e00004c8187df0 */ /* 0x000fe20008001818 */
[----:B------:R-:W-:Y:S01]  /*11740*/  R2UR UR6, R14 ;  /* 0x000000000e0672ca */ /* 0x000fe200000e0000 */
[----:B------:R-:W-:Y:S01]  /*11750*/  FADD.FTZ R6, R165, R6 ;  /* 0x00000006a5067221 */ /* 0x000fe20000010000 */
[----:B------:R-:W-:Y:S01]  /*11760*/  R2UR UR7, R15 ;  /* 0x000000000f0772ca */ /* 0x000fe200000e0000 */
[----:B------:R-:W-:Y:S01]  /*11770*/  VIADD R14, R12, 0x100 ;  /* 0x000001000c0e7836 */ /* 0x000fe20000000000 */
[----:B------:R-:W2:Y:S01]  /*11780*/  MUFU.EX2 R160, R168 ;  /* 0x000000a800a07308 */ /* 0x000ea20000000800 */
[----:B------:R-:W-:-:S07]  /*11790*/  IMAD.MOV.U32 R15, RZ, RZ, 0x40000040 ;  /* 0x40000040ff0f7424 */ /* 0x000fce00078e00ff */
[----:B------:R-:W-:Y:S01]  /*117a0*/  MUFU.EX2 R11, R170 ;  /* 0x000000aa000b7308 */ /* 0x000fe20000000800 */
[----:B-1----:R-:W-:-:S07]  /*117b0*/  F2FP.BF16.F32.PACK_AB R167, R20, R21 ;  /* 0x0000001514a7723e */ /* 0x002fce00000010ff */
[----:B------:R-:W1:Y:S01]  /*117c0*/  MUFU.EX2 R13, R171 ;  /* 0x000000ab000d7308 */ /* 0x000e620000000800 */
[----:B--2---:R-:W-:Y:S01]  /*117d0*/  FADD.FTZ R6, R160, R6 ;  /* 0x00000006a0067221 */ /* 0x004fe20000010000 */
[----:B------:R-:W-:-:S03]  /*117e0*/  F2FP.BF16.F32.PACK_AB R160, R169, R160 ;  /* 0x000000a0a9a0723e */ /* 0x000fc600000010ff */
[----:B------:R-:W-:-:S03]  /*117f0*/  FADD.FTZ R6, R169, R6 ;  /* 0x00000006a9067221 */ /* 0x000fc60000010000 */
[----:B------:R-:W-:Y:S08]  /*11800*/  MUFU.EX2 R174, R174 ;  /* 0x000000ae00ae7308 */ /* 0x000ff00000000800 */
[----:B------:R-:W-:Y:S01]  /*11810*/  MUFU.EX2 R175, R175 ;  /* 0x000000af00af7308 */ /* 0x000fe20000000800 */
[----:B-1----:R-:W-:-:S07]  /*11820*/  F2FP.BF16.F32.PACK_AB R161, R13, R11 ;  /* 0x0000000b0da1723e */ /* 0x002fce00000010ff */
[----:B------:R-:W-:Y:S08]  /*11830*/  MUFU.EX2 R177, R177 ;  /* 0x000000b100b17308 */ /* 0x000ff00000000800 */
[----:B------:R-:W-:Y:S08]  /*11840*/  MUFU.EX2 R158, R180 ;  /* 0x000000b4009e7308 */ /* 0x000ff00000000800 */
[----:B------:R-:W-:Y:S08]  /*11850*/  MUFU.EX2 R181, R181 ;  /* 0x000000b500b57308 */ /* 0x000ff00000000800 */
[----:B------:R-:W-:Y:S08]  /*11860*/  MUFU.EX2 R178, R178 ;  /* 0x000000b200b27308 */ /* 0x000ff00000000800 */
[----:B------:R-:W1:Y:S08]  /*11870*/  MUFU.EX2 R179, R179 ;  /* 0x000000b300b37308 */ /* 0x000e700000000800 */
[----:B------:R-:W-:Y:S08]  /*11880*/  MUFU.EX2 R182, R182 ;  /* 0x000000b600b67308 */ /* 0x000ff00000000800 */
[----:B------:R-:W2:Y:S01]  /*11890*/  MUFU.EX2 R183, R183 ;  /* 0x000000b700b77308 */ /* 0x000ea20000000800 */
[----:B-1----:R-:W-:-:S07]  /*118a0*/  F2FP.BF16.F32.PACK_AB R157, R179, R178 ;  /* 0x000000b2b39d723e */ /* 0x002fce00000010ff */
[----:B------:R-:W-:Y:S08]  /*118b0*/  MUFU.EX2 R152, R184 ;  /* 0x000000b800987308 */ /* 0x000ff00000000800 */
[----:B------:R-:W-:Y:S01]  /*118c0*/  MUFU.EX2 R185, R185 ;  /* 0x000000b900b97308 */ /* 0x000fe20000000800 */
[----:B--2---:R-:W-:-:S07]  /*118d0*/  F2FP.BF16.F32.PACK_AB R159, R183, R182 ;  /* 0x000000b6b79f723e */ /* 0x004fce00000010ff */
        /* <DEDUP_REMOVED lines=16> */
[----:B-1----:R-:W-:-:S02]  /*119e0*/  F2FP.BF16.F32.PACK_AB R169, R195, R194 ;  /* 0x000000c2c3a9723e */ /* 0x002fc400000010ff */
[----:B--2---:R-:W-:Y:S01]  /*119f0*/  F2FP.BF16.F32.PACK_AB R171, R199, R198 ;  /* 0x000000c6c7ab723e */ /* 0x004fe200000010ff */
[----:B------:R-:W-:-:S04]  /*11a00*/  WARPGROUP.DEPBAR.LE gsb0, 0x0 ;  /* 0x00008000000079c5 */ /* 0x000fc80000010000 */
[----:B------:R-:W1:Y:S08]  /*11a10*/  MUFU.EX2 R201, R162 ;  /* 0x000000a200c97308 */ /* 0x000e700000000800 */
[----:B------:R2:W3:Y:S08]  /*11a20*/  MUFU.EX2 R200, R163 ;  /* 0x000000a300c87308 */ /* 0x0004f00000000800 */
[----:B------:R-:W4:Y:S01]  /*11a30*/  MUFU.EX2 R162, R172 ;  /* 0x000000ac00a27308 */ /* 0x000f220000000800 */
[----:B--2---:R-:W-:Y:S01]  /*11a40*/  F2FP.BF16.F32.PACK_AB R163, R175, R174 ;  /* 0x000000aeafa3723e */ /* 0x004fe200000010ff */
[----:B-1----:R-:W-:Y:S01]  /*11a50*/  FADD.FTZ R3, R201, R3 ;  /* 0x00000003c9037221 */ /* 0x002fe20000010000 */
[----:B---3--:R-:W-:-:S03]  /*11a60*/  F2FP.BF16.F32.PACK_AB R165, R200, R201 ;  /* 0x000000c9c8a5723e */ /* 0x008fc600000010ff */
[----:B------:R-:W-:Y:S01]  /*11a70*/  FADD.FTZ R3, R200, R3 ;  /* 0x00000003c8037221 */ /* 0x000fe20000010000 */
[----:B------:R-:W-:-:S03]  /*11a80*/  WARPGROUP.ARRIVE ;  /* 0x00000000000079c5 */ /* 0x000fc60000000000 */
[----:B------:R-:W-:Y:S01]  /*11a90*/  FADD.FTZ R3, R21, R3 ;  /* 0x0000000315037221 */ /* 0x000fe20000010000 */
[----:B----4-:R-:W-:Y:S01]  /*11aa0*/  FADD.FTZ R6, R162, R6 ;  /* 0x00000006a2067221 */ /* 0x010fe20000010000 */
[C---:B------:R-:W-:Y:S01]  /*11ab0*/  F2FP.BF16.F32.PACK_AB R162, R173.reuse, R162 ;  /* 0x000000a2ada2723e */ /* 0x040fe200000010ff */
[----:B------:R-:W-:Y:S01]  /*11ac0*/  HGMMA.64x256x16.F32.BF16 R24, R164, gdesc[UR4].tnspB, R24, gsb0 ;  /* 0x43e00004a4187df0 */ /* 0x000fe20008001818 */
[----:B------:R-:W-:Y:S01]  /*11ad0*/  R2UR UR6, R14 ;  /* 0x000000000e0672ca */ /* 0x000fe200000e0000 */
[----:B------:R-:W-:Y:S01]  /*11ae0*/  FADD.FTZ R6, R173, R6 ;  /* 0x00000006ad067221 */ /* 0x000fe20000010000 */
[----:B------:R-:W-:Y:S01]  /*11af0*/  R2UR UR7, R15 ;  /* 0x000000000f0772ca */ /* 0x000fe200000e0000 */
[----:B------:R-:W-:Y:S02]  /*11b00*/  VIADD R14, R12, 0x180 ;  /* 0x000001800c0e7836 */ /* 0x000fe40000000000 */
[----:B------:R-:W-:Y:S01]  /*11b10*/  FADD.FTZ R3, R20, R3 ;  /* 0x0000000314037221 */ /* 0x000fe20000010000 */
[----:B------:R-:W-:Y:S01]  /*11b20*/  FADD.FTZ R6, R156, R6 ;  /* 0x000000069c067221 */ /* 0x000fe20000010000 */
[----:B------:R-:W-:Y:S01]  /*11b30*/  IMAD.MOV.U32 R15, RZ, RZ, 0x40000040 ;  /* 0x40000040ff0f7424 */ /* 0x000fe200078e00ff */
[----:B------:R-:W-:Y:S01]  /*11b40*/  F2FP.BF16.F32.PACK_AB R156, R177, R156 ;  /* 0x0000009cb19c723e */ /* 0x000fe200000010ff */
[----:B------:R-:W-:Y:S01]  /*11b50*/  FADD.FTZ R3, R11, R3 ;  /* 0x000000030b037221 */ /* 0x000fe20000010000 */
[----:B------:R-:W-:-:S03]  /*11b60*/  FADD.FTZ R6, R177, R6 ;  /* 0x00000006b1067221 */ /* 0x000fc60000010000 */
[----:B------:R-:W-:Y:S01]  /*11b70*/  FADD.FTZ R3, R13, R3 ;  /* 0x000000030d037221 */ /* 0x000fe20000010000 */
[----:B------:R-:W-:Y:S01]  /*11b80*/  FADD.FTZ R6, R158, R6 ;  /* 0x000000069e067221 */ /* 0x000fe20000010000 */
[C---:B------:R-:W-:Y:S02]  /*11b90*/  F2FP.BF16.F32.PACK_AB R158, R181.reuse, R158 ;  /* 0x0000009eb59e723e */ /* 0x040fe400000010ff */
        /* <DEDUP_REMOVED lines=22> */
[----:B------:R-:W-:-:S04]  /*11d00*/  FADD.FTZ R191, R191, R190 ;  /* 0x000000bebfbf7221 */ /* 0x000fc80000010000 */
[----:B------:R-:W-:-:S04]  /*11d10*/  FADD.FTZ R194, R194, R191 ;  /* 0x000000bfc2c27221 */ /* 0x000fc80000010000 */
[----:B------:R-:W-:-:S04]  /*11d20*/  FADD.FTZ R195, R195, R194 ;  /* 0x000000c2c3c37221 */ /* 0x000fc80000010000 */
[----:B------:R-:W-:-:S04]  /*11d30*/  FADD.FTZ R198, R198, R195 ;  /* 0x000000c3c6c67221 */ /* 0x000fc80000010000 */
[----:B------:R-:W-:Y:S01]  /*11d40*/  FADD.FTZ R3, R199, R198 ;  /* 0x000000c6c7037221 */ /* 0x000fe20000010000 */
[----:B------:R-:W-:Y:S02]  /*11d50*/  WARPGROUP.DEPBAR.LE gsb0, 0x0 ;  /* 0x00008000000079c5 */ /* 0x000fe40000010000 */
[----:B------:R-:W-:-:S06]  /*11d60*/  WARPGROUP.ARRIVE ;  /* 0x00000000000079c5 */ /* 0x000fcc0000000000 */
        /* <DEDUP_REMOVED lines=24> */
[----:B------:R-:W-:Y:S05]  /*11ef0*/  @!P0 BRA `(.L_x_6081) ;  /* 0x0000000000048947 */ /* 0x000fea0003800000 */
[----:B------:R-:W-:Y:S01]  /*11f00*/  BPT.TRAP 0x1 ;  /* 0x000000040000795c */ /* 0x000fe20000300000 */
.L_x_6081:
[C---:B------:R-:W-:Y:S01]  /*11f10*/  ISETP.GT.AND P1, PT, R9.reuse, RZ, PT ;  /* 0x000000ff0900720c */ /* 0x040fe20003f24270 */
        /* <DEDUP_REMOVED lines=8> */
.L_x_6071:
[----:B------:R-:W2:Y:S01]  /*11fa0*/  LDL.LU R172, [R1+0x98] ;  /* 0x0000980001ac7983 */ /* 0x000ea20000300800 */
[----:B------:R-:W-:Y:S05]  /*11fb0*/  WARPSYNC.ALL ;  /* 0x0000000000007948 */ /* 0x000fea0003800000 */
[----:B------:R-:W3:Y:S01]  /*11fc0*/  SHFL.BFLY PT, R5, R6, 0x2, 0x1f ;  /* 0x0c401f0006057f89 */ /* 0x000ee200000e0000 */
[----:B------:R-:W-:Y:S01]  /*11fd0*/  VIADD R18, R18, 0x1 ;  /* 0x0000000112127836 */ /* 0x000fe20000000000 */
[----:B------:R4:W-:Y:S08]  /*11fe0*/  BAR.ARV R7, 0x100 ;  /* 0x000400070000751d */ /* 0x0009f00000002000 */
[----:B------:R-:W-:Y:S06]  /*11ff0*/  BAR.ARV 0x8, 0x180 ;  /* 0x0206000000007b1d */ /* 0x000fec0000002000 */
[----:B------:R-:W-:Y:S01]  /*12000*/  ISETP.NE.AND P0, PT, R18, 0x2, PT ;  /* 0x000000021200780c */ /* 0x000fe20003f05270 */
[----:B------:R-:W-:Y:S01]  /*12010*/  IMAD.U32 R20, RZ, RZ, UR37 ;  /* 0x00000025ff147e24 */ /* 0x000fe2000f8e00ff */
[----:B01----:R-:W0:Y:S01]  /*12020*/  SHFL.BFLY PT, R10, R3, 0x2, 0x1f ;  /* 0x0c401f00030a7f89 */ /* 0x003e2200000e0000 */
[----:B------:R-:W-:-:S02]  /*12030*/  PLOP3.LUT P1, PT, PT, PT, PT, 0x8, 0x0 ;  /* 0x000000000000781c */ /* 0x000fc40003f2e170 */
[----:B------:R-:W-:Y:S01]  /*12040*/  SEL R18, R18, RZ, P0 ;  /* 0x000000ff12127207 */ /* 0x000fe20000000000 */
[----:B---3--:R-:W-:Y:S01]  /*12050*/  FADD.FTZ R4, R5, R6 ;  /* 0x0000000605047221 */ /* 0x008fe20000010000 */
[----:B------:R-:W-:Y:S02]  /*12060*/  IMAD.MOV.U32 R5, RZ, RZ, RZ ;  /* 0x000000ffff057224 */ /* 0x000fe400078e00ff */
[----:B------:R-:W-:Y:S02]  /*12070*/  IMAD.MOV.U32 R6, RZ, RZ, -0x800000 ;  /* 0xff800000ff067424 */ /* 0x000fe400078e00ff */
[----:B------:R-:W1:Y:S01]  /*12080*/  SHFL.BFLY PT, R9, R4, 0x1, 0x1f ;  /* 0x0c201f0004097f89 */ /* 0x000e6200000e0000 */
[----:B0-----:R-:W-:Y:S01]  /*12090*/  FADD.FTZ R11, R10, R3 ;  /* 0x000000030a0b7221 */ /* 0x001fe20000010000 */
[----:B------:R-:W-:-:S04]  /*120a0*/  IMAD.MOV.U32 R3, RZ, RZ, RZ ;  /* 0x000000ffff037224 */ /* 0x000fc800078e00ff */
[----:B------:R-:W0:Y:S01]  /*120b0*/  SHFL.BFLY PT, R10, R11, 0x1, 0x1f ;  /* 0x0c201f000b0a7f89 */ /* 0x000e2200000e0000 */
[----:B-1----:R-:W-:Y:S01]  /*120c0*/  FADD.FTZ R9, R4, R9 ;  /* 0x0000000904097221 */ /* 0x002fe20000010000 */
[----:B------:R-:W-:-:S04]  /*120d0*/  SEL R4, RZ, 0x1, P0 ;  /* 0x00000001ff047807 */ /* 0x000fc80000000000 */
[----:B------:R-:W-:Y:S02]  /*120e0*/  FSETP.NE.FTZ.AND P2, PT, R9, RZ, PT ;  /* 0x000000ff0900720b */ /* 0x000fe40003f55000 */
[----:B------:R-:W-:-:S11]  /*120f0*/  LOP3.LUT R207, R207, R4, RZ, 0x3c, !PT ;  /* 0x00000004cfcf7212 */ /* 0x000fd600078e3cff */
[----:B------:R-:W1:Y:S01]  /*12100*/  @P2 MUFU.RCP R5, R9 ;  /* 0x0000000900052308 */ /* 0x000e620000001000 */
[----:B0-----:R-:W-:-:S05]  /*12110*/  FADD.FTZ R10, R11, R10 ;  /* 0x0000000a0b0a7221 */ /* 0x001fca0000010000 */
[----:B------:R-:W-:Y:S02]  /*12120*/  FSETP.NE.FTZ.AND P3, PT, R10, RZ, PT ;  /* 0x000000ff0a00720b */ /* 0x000fe40003f75000 */
[----:B------:R-:W0:Y:S01]  /*12130*/  @P2 MUFU.LG2 R21, R9 ;  /* 0x0000000900152308 */ /* 0x000e220000000c00 */
[-C--:B-1----:R-:W-:Y:S01]  /*12140*/  FMUL.FTZ R173, R100, R5.reuse ;  /* 0x0000000564ad7220 */ /* 0x082fe20000410000 */
[----:B------:R-:W-:Y:S02]  /*12150*/  IMAD.U32 R100, RZ, RZ, UR37 ;  /* 0x00000025ff647e24 */ /* 0x000fe4000f8e00ff */
[----:B------:R-:W-:-:S07]  /*12160*/  FMUL.FTZ R158, R40, R5 ;  /* 0x00000005289e7220 */ /* 0x000fce0000410000 */
[----:B------:R-:W1:Y:S01]  /*12170*/  @P3 MUFU.RCP R3, R10 ;  /* 0x0000000a00033308 */ /* 0x000e620000001000 */
[----:B------:R-:W-:Y:S01]  /*12180*/  @P3 FMUL.FTZ R20, R20, 0.69314718246459960938 ;  /* 0x3f31721814143820 */ /* 0x000fe20000410000 */
[----:B------:R-:W-:Y:S01]  /*12190*/  @P2 FMUL.FTZ R100, R100, 0.69314718246459960938 ;  /* 0x3f31721864642820 */ /* 0x000fe20000410000 */
[-C--:B------:R-:W-:Y:S01]  /*121a0*/  FMUL.FTZ R24, R24, R5.reuse ;  /* 0x0000000518187220 */ /* 0x080fe20000410000 */
[-C--:B------:R-:W-:Y:S01]  /*121b0*/  FMUL.FTZ R25, R25, R5.reuse ;  /* 0x0000000519197220 */ /* 0x080fe20000410000 */
[----:B0-----:R-:W-:Y:S01]  /*121c0*/  @P2 FMUL.FTZ R21, R21, 0.69314718246459960938 ;  /* 0x3f31721815152820 */ /* 0x001fe20000410000 */
[-C--:B------:R-:W-:Y:S01]  /*121d0*/  FMUL.FTZ R28, R28, R5.reuse ;  /* 0x000000051c1c7220 */ /* 0x080fe20000410000 */
[-C--:B------:R-:W-:Y:S01]  /*121e0*/  FMUL.FTZ R29, R29, R5.reuse ;  /* 0x000000051d1d7220 */ /* 0x080fe20000410000 */
[----:B------:R0:W3:Y:S01]  /*121f0*/  @P3 MUFU.LG2 R22, R10 ;  /* 0x0000000a00163308 */ /* 0x0000e20000000c00 */
        /* <DEDUP_REMOVED lines=9> */
[-C--:B0-----:R-:W-:Y:S01]  /*12290*/  FMUL.FTZ R10, R27, R3.reuse ;  /* 0x000000031b0a7220 */ /* 0x081fe20000410000 */
[-C--:B------:R-:W-:Y:S01]  /*122a0*/  FMUL.FTZ R12, R31, R3.reuse ;  /* 0x000000031f0c7220 */ /* 0x080fe20000410000 */
[----:B----4-:R-:W-:Y:S01]  /*122b0*/  FMUL.FTZ R7, R35, R3 ;  /* 0x0000000323077220 */ /* 0x010fe20000410000 */
        /* <DEDUP_REMOVED lines=116> */
.L_x_6012:
        /* <DEDUP_REMOVED lines=10> */
[----:B------:R-:W3:Y:S04]  /*12aa0*/  LDL R0, [R1+0xa4] ;  /* 0x0000a40001007983 */ /* 0x000ee80000100800 */
[----:B------:R-:W4:Y:S01]  /*12ab0*/  LDL R188, [R1+0x90] ;  /* 0x0000900001bc7983 */ /* 0x000f220000100800 */
[----:B------:R-:W1:Y:S01]  /*12ac0*/  S2R R95, SR_SWINHI ;  /* 0x00000000005f7919 */ /* 0x000e620000002f00 */
[----:B------:R-:W-:Y:S05]  /*12ad0*/  WARPSYNC.ALL ;  /* 0x0000000000007948 */ /* 0x000fea0003800000 */
[----:B------:R-:W-:Y:S01]  /*12ae0*/  F2FP.BF16.F32.PACK_AB R9, R10, R9 ;  /* 0x000000090a09723e */ /* 0x000fe200000010ff */
[----:B------:R-:W-:Y:S01]  /*12af0*/  ULDC.64 UR4, c[0x0][0xd00] ;  /* 0x0003400000047ab9 */ /* 0x000fe20000000a00 */
[----:B0-----:R-:W4:Y:S01]  /*12b00*/  LDL R172, [R1+0x94] ;  /* 0x0000940001ac7983 */ /* 0x001f220000100800 */
[----:B------:R-:W-:-:S02]  /*12b10*/  MOV R20, R22 ;  /* 0x0000001600147202 */ /* 0x000fc40000000f00 */
[----:B-1----:R-:W-:Y:S02]  /*12b20*/  MOV R21, R95 ;  /* 0x0000005f00157202 */ /* 0x002fe40000000f00 */
        /* <DEDUP_REMOVED lines=16> */
[----:B------:R-:W-:Y:S01]  /*12c30*/  BAR.SYNC.DEFER_BLOCKING 0x1, 0x100 ;  /* 0x0044000000007b1d */ /* 0x000fe20000010000 */
[----:B---3--:R-:W-:-:S03]  /*12c40*/  IMAD.WIDE R146, R0, 0x2, R20 ;  /* 0x0000000200927825 */ /* 0x008fc600078e0214 */
[C---:B------:R-:W-:Y:S02]  /*12c50*/  IADD3 R30, P1, R146.reuse, 0x20, RZ ;  /* 0x00000020921e7810 */ /* 0x040fe40007f3e0ff */
[C---:B------:R-:W-:Y:S02]  /*12c60*/  IADD3 R8, P2, R146.reuse, 0x40, RZ ;  /* 0x0000004092087810 */ /* 0x040fe40007f5e0ff */
[----:B------:R-:W-:Y:S02]  /*12c70*/  IADD3 R26, P3, R146, 0x60, RZ ;  /* 0x00000060921a7810 */ /* 0x000fe40007f7e0ff */
[----:B------:R-:W-:Y:S01]  /*12c80*/  LOP3.LUT R181, R30, 0x380, RZ, 0xc0, !PT ;  /* 0x000003801eb57812 */ /* 0x000fe200078ec0ff */
[--C-:B------:R-:W-:Y:S01]  /*12c90*/  IMAD.X R107, RZ, RZ, R147.reuse, P1 ;  /* 0x000000ffff6b7224 */ /* 0x100fe200008e0693 */
[----:B------:R-:W-:Y:S01]  /*12ca0*/  LOP3.LUT R106, R8, 0x380, RZ, 0xc0, !PT ;  /* 0x00000380086a7812 */ /* 0x000fe200078ec0ff */
[--C-:B------:R-:W-:Y:S01]  /*12cb0*/  IMAD.X R111, RZ, RZ, R147.reuse, P2 ;  /* 0x000000ffff6f7224 */ /* 0x100fe200010e0693 */
[----:B------:R-:W-:Y:S01]  /*12cc0*/  LOP3.LUT R99, R146, 0x380, RZ, 0xc0, !PT ;  /* 0x0000038092637812 */ /* 0x000fe200078ec0ff */
[----:B------:R-:W-:Y:S01]  /*12cd0*/  IMAD.X R115, RZ, RZ, R147, P3 ;  /* 0x000000ffff737224 */ /* 0x000fe200018e0693 */
[----:B------:R-:W-:-:S02]  /*12ce0*/  LOP3.LUT R110, R26, 0x380, RZ, 0xc0, !PT ;  /* 0x000003801a6e7812 */ /* 0x000fc400078ec0ff */
[C---:B------:R-:W-:Y:S02]  /*12cf0*/  IADD3 R118, P4, R146.reuse, 0x4000, RZ ;  /* 0x0000400092767810 */ /* 0x040fe40007f9e0ff */
[C---:B------:R-:W-:Y:S02]  /*12d00*/  IADD3 R120, P5, R146.reuse, 0x4020, RZ ;  /* 0x0000402092787810 */ /* 0x040fe40007fbe0ff */
[C---:B------:R-:W-:Y:S02]  /*12d10*/  IADD3 R0, P0, R146.reuse, 0x4040, RZ ;  /* 0x0000404092007810 */ /* 0x040fe40007f1e0ff */
[C---:B------:R-:W-:Y:S02]  /*12d20*/  IADD3 R124, P1, R146.reuse, 0x4060, RZ ;  /* 0x00004060927c7810 */ /* 0x040fe40007f3e0ff */
[C---:B------:R-:W-:Y:S02]  /*12d30*/  IADD3 R126, P2, R146.reuse, 0x8000, RZ ;  /* 0x00008000927e7810 */ /* 0x040fe40007f5e0ff */
[----:B------:R-:W-:-:S02]  /*12d40*/  IADD3 R128, P3, R146, 0x8020, RZ ;  /* 0x0000802092807810 */ /* 0x000fc40007f7e0ff */
[----:B------:R-:W-:Y:S02]  /*12d50*/  SHF.R.U64 R181, R181, 0x3, RZ ;  /* 0x00000003b5b57819 */ /* 0x000fe400000012ff */
[----:B------:R-:W-:Y:S02]  /*12d60*/  SHF.R.U64 R183, R106, 0x3, RZ ;  /* 0x000000036ab77819 */ /* 0x000fe400000012ff */
[----:B------:R-:W-:Y:S02]  /*12d70*/  SHF.R.U64 R99, R99, 0x3, RZ ;  /* 0x0000000363637819 */ /* 0x000fe400000012ff */
[----:B------:R-:W-:Y:S01]  /*12d80*/  SHF.R.U64 R185, R110, 0x3, RZ ;  /* 0x000000036eb97819 */ /* 0x000fe200000012ff */
        /* <DEDUP_REMOVED lines=9> */
[C---:B--2---:R-:W-:Y:S01]  /*12e20*/  IADD3 R100, P1, R146.reuse, 0xc020, RZ ;  /* 0x0000c02092647810 */ /* 0x044fe20007f3e0ff */
[----:B------:R-:W-:Y:S01]  /*12e30*/  IMAD.X R129, RZ, RZ, R147, P3 ;  /* 0x000000ffff817224 */ /* 0x000fe200018e0693 */
[----:B------:R-:W-:-:S02]  /*12e40*/  IADD3 R151, P2, R146, 0xc040, RZ ;  /* 0x0000c04092977810 */ /* 0x000fc40007f5e0ff */
[----:B------:R-:W-:Y:S02]  /*12e50*/  IADD3 R98, P3, R146, 0xc060, RZ ;  /* 0x0000c06092627810 */ /* 0x000fe40007f7e0ff */
[----:B------:R-:W-:Y:S02]  /*12e60*/  LOP3.LUT R110, R183, R8, RZ, 0x3c, !PT ;  /* 0x00000008b76e7212 */ /* 0x000fe400078e3cff */
[----:B------:R-:W-:Y:S02]  /*12e70*/  LOP3.LUT R181, R118, 0x380, RZ, 0xc0, !PT ;  /* 0x0000038076b57812 */ /* 0x000fe400078ec0ff */
[----:B------:R-:W-:Y:S02]  /*12e80*/  LOP3.LUT R146, R99, R146, RZ, 0x3c, !PT ;  /* 0x0000009263927212 */ /* 0x000fe400078e3cff */
[----:B------:R-:W-:Y:S02]  /*12e90*/  LOP3.LUT R114, R185, R26, RZ, 0x3c, !PT ;  /* 0x0000001ab9727212 */ /* 0x000fe400078e3cff */
[----:B------:R-:W-:-:S02]  /*12ea0*/  LOP3.LUT R183, R120, 0x380, RZ, 0xc0, !PT ;  /* 0x0000038078b77812 */ /* 0x000fc400078ec0ff */
[----:B------:R-:W-:Y:S02]  /*12eb0*/  LOP3.LUT R185, R0, 0x380, RZ, 0xc0, !PT ;  /* 0x0000038000b97812 */ /* 0x000fe400078ec0ff */
[----:B------:R-:W-:Y:S02]  /*12ec0*/  SHF.R.U64 R181, R181, 0x3, RZ ;  /* 0x00000003b5b57819 */ /* 0x000fe400000012ff */
[----:B------:R-:W-:Y:S02]  /*12ed0*/  SHF.R.U64 R183, R183, 0x3, RZ ;  /* 0x00000003b7b77819 */ /* 0x000fe400000012ff */
[----:B------:R-:W-:Y:S02]  /*12ee0*/  MOV R146, R146 ;  /* 0x0000009200927202 */ /* 0x000fe40000000f00 */
[----:B------:R-:W-:Y:S02]  /*12ef0*/  F2FP.BF16.F32.PACK_AB R8, R25, R24 ;  /* 0x000000181908723e */ /* 0x000fe400000010ff */
[----:B------:R-:W-:-:S02]  /*12f00*/  SHF.R.U64 R185, R185, 0x3, RZ ;  /* 0x00000003b9b97819 */ /* 0x000fc400000012ff */
[----:B------:R-:W-:Y:S02]  /*12f10*/  LOP3.LUT R187, R124, 0x380, RZ, 0xc0, !PT ;  /* 0x000003807cbb7812 */ /* 0x000fe400078ec0ff */
[----:B------:R-:W-:Y:S01]  /*12f20*/  LOP3.LUT R118, R181, R118, RZ, 0x3c, !PT ;  /* 0x00000076b5767212 */ /* 0x000fe200078e3cff */
[----:B------:R0:W-:Y:S01]  /*12f30*/  STSM.16.M88.4 [R146], R8 ;  /* 0x0000000892007844 */ /* 0x0001e20000000200 */
[----:B------:R-:W-:Y:S02]  /*12f40*/  LOP3.LUT R120, R183, R120, RZ, 0x3c, !PT ;  /* 0x00000078b7787212 */ /* 0x000fe400078e3cff */
[----:B------:R-:W-:Y:S02]  /*12f50*/  LOP3.LUT R181, R126, 0x380, RZ, 0xc0, !PT ;  /* 0x000003807eb57812 */ /* 0x000fe400078ec0ff */
[----:B------:R-:W-:Y:S02]  /*12f60*/  LOP3.LUT R122, R185, R0, RZ, 0x3c, !PT ;  /* 0x00000000b97a7212 */ /* 0x000fe400078e3cff */
[----:B------:R-:W-:-:S02]  /*12f70*/  LOP3.LUT R183, R128, 0x380, RZ, 0xc0, !PT ;  /* 0x0000038080b77812 */ /* 0x000fc400078ec0ff */
[----:B------:R-:W-:Y:S02]  /*12f80*/  LOP3.LUT R185, R130, 0x380, RZ, 0xc0, !PT ;  /* 0x0000038082b97812 */ /* 0x000fe400078ec0ff */
[----:B------:R-:W-:Y:S02]  /*12f90*/  MOV R106, R106 ;  /* 0x0000006a006a7202 */ /* 0x000fe40000000f00 */
[----:B------:R-:W-:Y:S02]  /*12fa0*/  SHF.R.U64 R187, R187, 0x3, RZ ;  /* 0x00000003bbbb7819 */ /* 0x000fe400000012ff */
[----:B0-----:R-:W-:Y:S02]  /*12fb0*/  F2FP.BF16.F32.PACK_AB R8, R33, R32 ;  /* 0x000000202108723e */ /* 0x001fe400000010ff */
[----:B------:R-:W-:Y:S02]  /*12fc0*/  F2FP.BF16.F32.PACK_AB R9, R7, R34 ;  /* 0x000000220709723e */ /* 0x000fe400000010ff */
[----:B------:R-:W-:-:S02]  /*12fd0*/  F2FP.BF16.F32.PACK_AB R10, R37, R14 ;  /* 0x0000000e250a723e */ /* 0x000fc400000010ff */
[----:B------:R-:W-:Y:S02]  /*12fe0*/  F2FP.BF16.F32.PACK_AB R11, R39, R38 ;  /* 0x00000026270b723e */ /* 0x000fe400000010ff */
[----:B------:R-:W-:Y:S02]  /*12ff0*/  SHF.R.U64 R181, R181, 0x3, RZ ;  /* 0x00000003b5b57819 */ /* 0x000fe400000012ff */
[----:B------:R-:W-:Y:S02]  /*13000*/  MOV R110, R110 ;  /* 0x0000006e006e7202 */ /* 0x000fe40000000f00 */
[----:B------:R-:W-:Y:S02]  /*13010*/  F2FP.BF16.F32.PACK_AB R14, R45, R159 ;  /* 0x0000009f2d0e723e */ /* 0x000fe400000010ff */
[----:B------:R-:W-:Y:S01]  /*13020*/  SHF.R.U64 R183, R183, 0x3, RZ ;  /* 0x00000003b7b77819 */ /* 0x000fe200000012ff */
[----:B------:R0:W-:Y:S01]  /*13030*/  STSM.16.M88.4 [R106], R8 ;  /* 0x000000086a007844 */ /* 0x0001e20000000200 */
[----:B------:R-:W-:-:S02]  /*13040*/  SHF.R.U64 R185, R185, 0x3, RZ ;  /* 0x00000003b9b97819 */ /* 0x000fc400000012ff */
[----:B------:R-:W-:Y:S02]  /*13050*/  MOV R114, R114 ;  /* 0x0000007200727202 */ /* 0x000fe40000000f00 */
[----:B------:R-:W-:Y:S02]  /*13060*/  F2FP.BF16.F32.PACK_AB R24, R49, R48 ;  /* 0x000000303118723e */ /* 0x000fe400000010ff */
[----:B------:R-:W-:Y:S02]  /*13070*/  F2FP.BF16.F32.PACK_AB R25, R51, R50 ;  /* 0x000000323319723e */ /* 0x000fe400000010ff */
[----:B------:R-:W-:Y:S02]  /*13080*/  F2FP.BF16.F32.PACK_AB R26, R53, R160 ;  /* 0x000000a0351a723e */ /* 0x000fe400000010ff */
[----:B------:R-:W-:Y:S02]  /*13090*/  LOP3.LUT R124, R187, R124, RZ, 0x3c, !PT ;  /* 0x0000007cbb7c7212 */ /* 0x000fe400078e3cff */
[----:B------:R-:W-:-:S02]  /*130a0*/  MOV R118, R118 ;  /* 0x0000007600767202 */ /* 0x000fc40000000f00 */
[----:B------:R-:W-:Y:S01]  /*130b0*/  F2FP.BF16.F32.PACK_AB R30, R61, R162 ;  /* 0x000000a23d1e723e */ /* 0x000fe200000010ff */
[----:B------:R-:W-:Y:S01]  /*130c0*/  IMAD.X R131, RZ, RZ, R147, P4 ;  /* 0x000000ffff837224 */ /* 0x000fe200020e0693 */
[----:B------:R-:W-:Y:S01]  /*130d0*/  LOP3.LUT R126, R181, R126, RZ, 0x3c, !PT ;  /* 0x0000007eb57e7212 */ /* 0x000fe200078e3cff */
[----:B------:R1:W-:Y:S01]  /*130e0*/  STSM.16.M88.4 [R110], R12 ;  /* 0x0000000c6e007844 */ /* 0x0003e20000000200 */
[----:B------:R-:W-:Y:S02]  /*130f0*/  MOV R120, R120 ;  /* 0x0000007800787202 */ /* 0x000fe40000000f00 */
[----:B0-----:R-:W-:Y:S02]  /*13100*/  F2FP.BF16.F32.PACK_AB R8, R65, R163 ;  /* 0x000000a34108723e */ /* 0x001fe400000010ff */
[----:B------:R-:W-:Y:S02]  /*13110*/  F2FP.BF16.F32.PACK_AB R9, R67, R66 ;  /* 0x000000424309723e */ /* 0x000fe400000010ff */
[----:B------:R-:W-:-:S02]  /*13120*/  F2FP.BF16.F32.PACK_AB R10, R69, R164 ;  /* 0x000000a4450a723e */ /* 0x000fc400000010ff */
[----:B------:R-:W-:Y:S02]  /*13130*/  F2FP.BF16.F32.PACK_AB R11, R71, R70 ;  /* 0x00000046470b723e */ /* 0x000fe400000010ff */
[----:B------:R-:W-:Y:S01]  /*13140*/  LOP3.LUT R128, R183, R128, RZ, 0x3c, !PT ;  /* 0x00000080b7807212 */ /* 0x000fe200078e3cff */
[----:B------:R-:W-:Y:S01]  /*13150*/  STSM.16.M88.4 [R114], R24 ;  /* 0x0000001872007844 */ /* 0x000fe20000000200 */
[----:B------:R-:W-:Y:S02]  /*13160*/  LOP3.LUT R130, R185, R130, RZ, 0x3c, !PT ;  /* 0x00000082b9827212 */ /* 0x000fe400078e3cff */
[----:B------:R-:W-:Y:S02]  /*13170*/  MOV R122, R122 ;  /* 0x0000007a007a7202 */ /* 0x000fe40000000f00 */
[----:B-1----:R-:W-:Y:S02]  /*13180*/  F2FP.BF16.F32.PACK_AB R12, R73, R165 ;  /* 0x000000a5490c723e */ /* 0x002fe400000010ff */
[----:B------:R-:W-:-:S02]  /*13190*/  F2FP.BF16.F32.PACK_AB R13, R75, R74 ;  /* 0x0000004a4b0d723e */ /* 0x000fc400000010ff */
[----:B------:R-:W-:Y:S02]  /*131a0*/  F2FP.BF16.F32.PACK_AB R14, R77, R166 ;  /* 0x000000a64d0e723e */ /* 0x000fe400000010ff */
[----:B------:R-:W-:Y:S01]  /*131b0*/  F2FP.BF16.F32.PACK_AB R15, R79, R78 ;  /* 0x0000004e4f0f723e */ /* 0x000fe200000010ff */
[----:B------:R-:W-:Y:S01]  /*131c0*/  STSM.16.M88.4 [R118], R28 ;  /* 0x0000001c76007844 */ /* 0x000fe20000000200 */
[----:B------:R-:W-:Y:S02]  /*131d0*/  MOV R124, R124 ;  /* 0x0000007c007c7202 */ /* 0x000fe40000000f00 */
[----:B------:R-:W-:Y:S02]  /*131e0*/  F2FP.BF16.F32.PACK_AB R32, R81, R167 ;  /* 0x000000a75120723e */ /* 0x000fe400000010ff */
[----:B------:R-:W-:Y:S02]  /*131f0*/  F2FP.BF16.F32.PACK_AB R33, R83, R82 ;  /* 0x000000525321723e */ /* 0x000fe400000010ff */
[----:B------:R-:W-:Y:S01]  /*13200*/  F2FP.BF16.F32.PACK_AB R34, R85, R168 ;  /* 0x000000a85522723e */ /* 0x000fe200000010ff */
[----:B------:R0:W-:Y:S01]  /*13210*/  STSM.16.M88.4 [R120], R8 ;  /* 0x0000000878007844 */ /* 0x0001e20000000200 */
[----:B------:R-:W-:-:S02]  /*13220*/  LOP3.LUT R187, R134, 0x380, RZ, 0xc0, !PT ;  /* 0x0000038086bb7812 */ /* 0x000fc400078ec0ff */
[----:B------:R-:W-:Y:S02]  /*13230*/  MOV R126, R126 ;  /* 0x0000007e007e7202 */ /* 0x000fe40000000f00 */
[----:B------:R-:W-:Y:S02]  /*13240*/  F2FP.BF16.F32.PACK_AB R48, R89, R169 ;  /* 0x000000a95930723e */ /* 0x000fe400000010ff */
[----:B------:R-:W-:Y:S02]  /*13250*/  F2FP.BF16.F32.PACK_AB R49, R91, R90 ;  /* 0x0000005a5b31723e */ /* 0x000fe400000010ff */
[----:B------:R-:W-:Y:S02]  /*13260*/  F2FP.BF16.F32.PACK_AB R50, R93, R170 ;  /* 0x000000aa5d32723e */ /* 0x000fe400000010ff */
[----:B------:R-:W-:Y:S02]  /*13270*/  F2FP.BF16.F32.PACK_AB R51, R40, R36 ;  /* 0x000000242833723e */ /* 0x000fe400000010ff */
[----:B------:R-:W-:-:S02]  /*13280*/  LOP3.LUT R181, R94, 0x380, RZ, 0xc0, !PT ;  /* 0x000003805eb57812 */ /* 0x000fc400078ec0ff */
[----:B------:R-:W-:Y:S02]  /*13290*/  MOV R128, R128 ;  /* 0x0000008000807202 */ /* 0x000fe40000000f00 */
[----:B------:R-:W-:Y:S02]  /*132a0*/  F2FP.BF16.F32.PACK_AB R36, R97, R171 ;  /* 0x000000ab6124723e */ /* 0x000fe400000010ff */
[----:B------:R-:W-:Y:S02]  /*132b0*/  F2FP.BF16.F32.PACK_AB R37, R44, R42 ;  /* 0x0000002a2c25723e */ /* 0x000fe400000010ff */
[----:B------:R-:W-:Y:S02]  /*132c0*/  F2FP.BF16.F32.PACK_AB R38, R4, R173 ;  /* 0x000000ad0426723e */ /* 0x000fe400000010ff */
[----:B------:R-:W-:Y:S01]  /*132d0*/  F2FP.BF16.F32.PACK_AB R39, R52, R46 ;  /* 0x0000002e3427723e */ /* 0x000fe200000010ff */
[----:B------:R-:W-:Y:S01]  /*132e0*/  STSM.16.M88.4 [R122], R12 ;  /* 0x0000000c7a007844 */ /* 0x000fe20000000200 */
[----:B------:R-:W-:-:S02]  /*132f0*/  LOP3.LUT R183, R100, 0x380, RZ, 0xc0, !PT ;  /* 0x0000038064b77812 */ /* 0x000fc400078ec0ff */
[----:B------:R-:W-:Y:S02]  /*13300*/  MOV R130, R130 ;  /* 0x0000008200827202 */ /* 0x000fe40000000f00 */
[----:B0-----:R-:W-:Y:S02]  /*13310*/  F2FP.BF16.F32.PACK_AB R8, R105, R174 ;  /* 0x000000ae6908723e */ /* 0x001fe400000010ff */
[----:B------:R-:W-:Y:S02]  /*13320*/  F2FP.BF16.F32.PACK_AB R9, R56, R54 ;  /* 0x000000363809723e */ /* 0x000fe400000010ff */
[----:B------:R-:W-:Y:S02]  /*13330*/  F2FP.BF16.F32.PACK_AB R10, R109, R175 ;  /* 0x000000af6d0a723e */ /* 0x000fe400000010ff */
[----:B------:R-:W-:Y:S01]  /*13340*/  F2FP.BF16.F32.PACK_AB R11, R62, R60 ;  /* 0x0000003c3e0b723e */ /* 0x000fe200000010ff */
[----:B------:R-:W-:Y:S01]  /*13350*/  STSM.16.M88.4 [R124], R32 ;  /* 0x000000207c007844 */ /* 0x000fe20000000200 */
[----:B------:R-:W-:-:S02]  /*13360*/  LOP3.LUT R0, R151, 0x380, RZ, 0xc0, !PT ;  /* 0x0000038097007812 */ /* 0x000fc400078ec0ff */
[----:B------:R-:W-:Y:S01]  /*13370*/  SHF.R.U64 R187, R187, 0x3, RZ ;  /* 0x00000003bbbb7819 */ /* 0x000fe200000012ff */
[----:B------:R-:W-:Y:S01]  /*13380*/  STSM.16.M88.4 [R126], R48 ;  /* 0x000000307e007844 */ /* 0x000fe20000000200 */
[----:B------:R-:W-:Y:S02]  /*13390*/  LOP3.LUT R185, R98, 0x380, RZ, 0xc0, !PT ;  /* 0x0000038062b97812 */ /* 0x000fe400078ec0ff */
[----:B------:R-:W-:Y:S01]  /*133a0*/  SHF.R.U64 R181, R181, 0x3, RZ ;  /* 0x00000003b5b57819 */ /* 0x000fe200000012ff */
[----:B------:R-:W-:Y:S01]  /*133b0*/  STSM.16.M88.4 [R128], R36 ;  /* 0x0000002480007844 */ /* 0x000fe20000000200 */
[----:B------:R-:W-:Y:S01]  /*133c0*/  SHF.R.U64 R183, R183, 0x3, RZ ;  /* 0x00000003b7b77819 */ /* 0x000fe200000012ff */
[--C-:B------:R-:W-:Y:S01]  /*133d0*/  IMAD.X R135, RZ, RZ, R147.reuse, P5 ;  /* 0x000000ffff877224 */ /* 0x100fe200028e0693 */
[----:B------:R-:W-:Y:S01]  /*133e0*/  SHF.R.U64 R0, R0, 0x3, RZ ;  /* 0x0000000300007819 */ /* 0x000fe200000012ff */
[----:B------:R0:W-:Y:S01]  /*133f0*/  STSM.16.M88.4 [R130], R8 ;  /* 0x0000000882007844 */ /* 0x0001e20000000200 */
[--C-:B------:R-:W-:Y:S01]  /*13400*/  IMAD.X R139, RZ, RZ, R147.reuse, P0 ;  /* 0x000000ffff8b7224 */ /* 0x100fe200000e0693 */
[----:B------:R-:W-:Y:S01]  /*13410*/  LOP3.LUT R134, R187, R134, RZ, 0x3c, !PT ;  /* 0x00000086bb867212 */ /* 0x000fe200078e3cff */
[----:B------:R-:W-:Y:S01]  /*13420*/  IMAD.X R143, RZ, RZ, R147, P1 ;  /* 0x000000ffff8f7224 */ /* 0x000fe200008e0693 */
[----:B------:R-:W-:-:S02]  /*13430*/  SHF.R.U64 R185, R185, 0x3, RZ ;  /* 0x00000003b9b97819 */ /* 0x000fc400000012ff */
[----:B------:R-:W-:Y:S01]  /*13440*/  F2FP.BF16.F32.PACK_AB R25, R84, R80 ;  /* 0x000000505419723e */ /* 0x000fe200000010ff */
[--C-:B------:R-:W-:Y:S01]  /*13450*/  IMAD.X R95, RZ, RZ, R147.reuse, P2 ;  /* 0x000000ffff5f7224 */ /* 0x100fe200010e0693 */
[----:B------:R-:W-:Y:S02]  /*13460*/  LOP3.LUT R138, R181, R94, RZ, 0x3c, !PT ;  /* 0x0000005eb58a7212 */ /* 0x000fe400078e3cff */
[----:B----4-:R-:W-:Y:S01]  /*13470*/  SHF.R.S32.HI R80, RZ, 0x1f, R188 ;  /* 0x0000001fff507819 */ /* 0x010fe200000114bc */
[----:B------:R-:W-:Y:S01]  /*13480*/  IMAD.X R99, RZ, RZ, R147, P3 ;  /* 0x000000ffff637224 */ /* 0x000fe200018e0693 */
[----:B------:R-:W-:Y:S01]  /*13490*/  LOP3.LUT R142, R183, R100, RZ, 0x3c, !PT ;  /* 0x00000064b78e7212 */ /* 0x000fe200078e3cff */
[----:B0-----:R-:W-:Y:S01]  /*134a0*/  IMAD.SHL.U32 R8, R188, 0x4, RZ ;  /* 0x00000004bc087824 */ /* 0x001fe200078e00ff */
[----:B------:R-:W-:Y:S02]  /*134b0*/  LOP3.LUT R94, R0, R151, RZ, 0x3c, !PT ;  /* 0x00000097005e7212 */ /* 0x000fe400078e3cff */
[----:B------:R-:W-:-:S02]  /*134c0*/  LOP3.LUT R98, R185, R98, RZ, 0x3c, !PT ;  /* 0x00000062b9627212 */ /* 0x000fc400078e3cff */
        /* <DEDUP_REMOVED lines=9> */
[----:B------:R-:W-:Y:S02]  /*13560*/  ISETP.NE.U32.AND P0, PT, RZ, UR4, PT ;  /* 0x00000004ff007c0c */ /* 0x000fe4000bf05070 */
[----:B------:R-:W-:Y:S02]  /*13570*/  SHF.L.U64.HI R0, R188, 0x2, R80 ;  /* 0x00000002bc007819 */ /* 0x000fe40000010250 */
[----:B------:R-:W-:-:S02]  /*13580*/  IADD3 R10, P1, R8, UR4, RZ ;  /* 0x00000004080a7c10 */ /* 0x000fc4000ff3e0ff */
[----:B------:R-:W-:Y:S02]  /*13590*/  MOV R142, R142 ;  /* 0x0000008e008e7202 */ /* 0x000fe40000000f00 */
[----:B------:R-:W-:Y:S02]  /*135a0*/  F2FP.BF16.F32.PACK_AB R181, R96, R92 ;  /* 0x0000005c60b5723e */ /* 0x000fe400000010ff */
[----:B------:R-:W-:Y:S02]  /*135b0*/  F2FP.BF16.F32.PACK_AB R183, R108, R104 ;  /* 0x000000686cb7723e */ /* 0x000fe400000010ff */
[----:B------:R-:W-:Y:S02]  /*135c0*/  MOV R94, R94 ;  /* 0x0000005e005e7202 */ /* 0x000fe40000000f00 */
[----:B------:R-:W-:Y:S02]  /*135d0*/  F2FP.BF16.F32.PACK_AB R185, R116, R112 ;  /* 0x0000007074b9723e */ /* 0x000fe400000010ff */
[----:B------:R-:W-:Y:S01]  /*135e0*/  F2FP.BF16.F32.PACK_AB R187, R152, R136 ;  /* 0x0000008898bb723e */ /* 0x000fe200000010ff */
[----:B------:R0:W-:Y:S01]  /*135f0*/  STSM.16.M88.4 [R134], R12 ;  /* 0x0000000c86007844 */ /* 0x0001e20000000200 */
[----:B------:R-:W-:-:S02]  /*13600*/  MOV R98, R98 ;  /* 0x0000006200627202 */ /* 0x000fc40000000f00 */
[----:B------:R-:W-:Y:S02]  /*13610*/  F2FP.BF16.F32.PACK_AB R146, R149, R148 ;  /* 0x000000949592723e */ /* 0x000fe400000010ff */
[----:B------:R-:W-:Y:S01]  /*13620*/  F2FP.BF16.F32.PACK_AB R147, R3, R150 ;  /* 0x000000960393723e */ /* 0x000fe200000010ff */
[----:B------:R1:W-:Y:S01]  /*13630*/  STSM.16.M88.4 [R138], R24 ;  /* 0x000000188a007844 */ /* 0x0003e20000000200 */
[----:B------:R-:W-:Y:S01]  /*13640*/  ISETP.NE.AND.EX P0, PT, RZ, UR5, PT, P0 ;  /* 0x00000005ff007c0c */ /* 0x000fe2000bf05300 */
[----:B------:R-:W-:Y:S01]  /*13650*/  IMAD.MOV.U32 R76, RZ, RZ, RZ ;  /* 0x000000ffff4c7224 */ /* 0x000fe200078e00ff */
[----:B------:R-:W-:Y:S01]  /*13660*/  IADD3.X R11, R0, UR5, RZ, P1, !PT ;  /* 0x00000005000b7c10 */ /* 0x000fe20008ffe4ff */
[----:B------:R-:W-:Y:S01]  /*13670*/  ULDC.64 UR4, c[0x0][0xd08] ;  /* 0x0003420000047ab9 */ /* 0x000fe20000000a00 */
[----:B------:R1:W-:Y:S01]  /*13680*/  STSM.16.M88.4 [R142], R180 ;  /* 0x000000b48e007844 */ /* 0x0003e20000000200 */
[----:B------:R-:W-:Y:S01]  /*13690*/  ISETP.NE.U32.AND P2, PT, RZ, UR4, PT ;  /* 0x00000004ff007c0c */ /* 0x000fe2000bf45070 */
[----:B------:R-:W2:Y:S02]  /*136a0*/  LDC R3, c[0x0][0xce8] ;  /* 0x00033a00ff037b82 */ /* 0x000ea40000000800 */
[----:B------:R1:W-:Y:S01]  /*136b0*/  STSM.16.M88.4 [R94], R184 ;  /* 0x000000b85e007844 */ /* 0x0003e20000000200 */
[----:B------:R-:W-:-:S03]  /*136c0*/  ISETP.NE.AND.EX P2, PT, RZ, UR5, PT, P2 ;  /* 0x00000005ff007c0c */ /* 0x000fc6000bf45320 */
[----:B------:R1:W-:Y:S02]  /*136d0*/  STSM.16.M88.4 [R98], R144 ;  /* 0x0000009062007844 */ /* 0x0003e40000000200 */
[----:B------:R-:W-:Y:S08]  /*136e0*/  BAR.SYNC.DEFER_BLOCKING 0x1, 0x100 ;  /* 0x0044000000007b1d */ /* 0x000ff00000010000 */
[----:B------:R-:W-:Y:S01]  /*136f0*/  @P2 IADD3 R8, P3, R8, UR4, RZ ;  /* 0x0000000408082c10 */ /* 0x000fe2000ff7e0ff */
[----:B------:R-:W-:-:S02]  /*13700*/  ULDC UR4, c[0x0][0xb88] ;  /* 0x0002e20000047ab9 */ /* 0x000fc40000000800 */
[----:B------:R-:W-:Y:S01]  /*13710*/  IMAD.U32 R4, RZ, RZ, UR4 ;  /* 0x00000004ff047e24 */ /* 0x000fe2000f8e00ff */
[----:B------:R-:W-:Y:S01]  /*13720*/  @P2 IADD3.X R9, R0, UR5, RZ, P3, !PT ;  /* 0x0000000500092c10 */ /* 0x000fe20009ffe4ff */
[----:B------:R1:W5:Y:S04]  /*13730*/  @P0 LDG.E R76, desc[UR42][R10.64] ;  /* 0x0000002a0a4c0981 */ /* 0x000368000c1e1900 */
[----:B------:R1:W5:Y:S01]  /*13740*/  @P2 LDG.E R4, desc[UR42][R8.64] ;  /* 0x0000002a08042981 */ /* 0x000362000c1e1900 */
[----:B--2---:R-:W-:-:S13]  /*13750*/  ISETP.NE.AND P1, PT, R3, 0x1, PT ;  /* 0x000000010300780c */ /* 0x004fda0003f25270 */
[----:B------:R-:W2:Y:S08]  /*13760*/  @P1 LDC R7, c[0x0][0xcec] ;  /* 0x00033b00ff071b82 */ /* 0x000eb00000000800 */
[----:B0-----:R-:W0:Y:S01]  /*13770*/  @P1 LDC R13, c[0x0][0xcf0] ;  /* 0x00033c00ff0d1b82 */ /* 0x001e220000000800 */
[----:B------:R-:W-:Y:S01]  /*13780*/  SHF.R.S32.HI R78, RZ, 0x1f, R172 ;  /* 0x0000001fff4e7819 */ /* 0x000fe200000114ac */
[----:B-1----:R-:W-:Y:S06]  /*13790*/  @P2 BRA `(.L_x_6085) ;  /* 0x0000000000102947 */ /* 0x002fec0003800000 */
[----:B------:R-:W-:Y:S05]  /*137a0*/  @!P0 BRA `(.L_x_6085) ;  /* 0x00000000000c8947 */ /* 0x000fea0003800000 */
[----:B------:R-:W3:Y:S04]  /*137b0*/  LDG.E R9, desc[UR42][R10.64] ;  /* 0x0000002a0a097981 */ /* 0x000ee8000c1e1900 */
[----:B-----5:R-:W3:Y:S02]  /*137c0*/  LDG.E R4, desc[UR42][R10.64+0x4] ;  /* 0x0000042a0a047981 */ /* 0x020ee4000c1e1900 */
[----:B---3--:R-:W-:-:S07]  /*137d0*/  IMAD.IADD R4, R4, 0x1, -R9 ;  /* 0x0000000104047824 */ /* 0x008fce00078e0a09 */
.L_x_6085:
[----:B------:R-:W3:Y:S01]  /*137e0*/  LDL R8, [R1+0x88] ;  /* 0x0000880001087983 */ /* 0x000ee20000100800 */
[----:B------:R-:W-:Y:S01]  /*137f0*/  ULDC.64 UR4, c[0x0][0xc90] ;  /* 0x0003240000047ab9 */ /* 0x000fe20000000a00 */
[----:B------:R-:W1:Y:S01]  /*13800*/  S2R R15, SR_TID.X ;  /* 0x00000000000f7919 */ /* 0x000e620000002100 */
[----:B-----5:R-:W-:Y:S02]  /*13810*/  SHF.R.S32.HI R77, RZ, 0x1f, R76 ;  /* 0x0000001fff4d7819 */ /* 0x020fe4000001144c */
[----:B------:R-:W-:Y:S01]  /*13820*/  SEL R81, R188, RZ, !P0 ;  /* 0x000000ffbc517207 */ /* 0x000fe20004000000 */
[----:B------:R-:W3:Y:S01]  /*13830*/  LDL.LU R86, [R1+0x6c] ;  /* 0x00006c0001567983 */ /* 0x000ee20000300800 */
[----:B------:R-:W-:Y:S01]  /*13840*/  IMAD R0, R78, UR4, RZ ;  /* 0x000000044e007c24 */ /* 0x000fe2000f8e02ff */
[----:B------:R-:W-:Y:S01]  /*13850*/  SEL R80, R80, RZ, !P0 ;  /* 0x000000ff50507207 */ /* 0x000fe20004000000 */
[----:B------:R-:W-:Y:S01]  /*13860*/  IMAD R83, R4, R3, RZ ;  /* 0x0000000304537224 */ /* 0x000fe200078e02ff */
[----:B------:R-:W4:Y:S01]  /*13870*/  @P1 LDC R87, c[0x0][0xcec] ;  /* 0x00033b00ff571b82 */ /* 0x000f220000000800 */
[----:B------:R-:W-:-:S07]  /*13880*/  IMAD R11, R172, UR5, R0 ;  /* 0x00000005ac0b7c24 */ /* 0x000fce000f8e0200 */
[----:B------:R-:W4:Y:S01]  /*13890*/  @P1 LDC R89, c[0x0][0xcf0] ;  /* 0x00033c00ff591b82 */ /* 0x000f220000000800 */
[----:B-1----:R-:W-:-:S05]  /*138a0*/  VIADD R15, R15, 0xffffff80 ;  /* 0xffffff800f0f7836 */ /* 0x002fca0000000000 */
[----:B------:R-:W-:-:S04]  /*138b0*/  SHF.R.S32.HI R12, RZ, 0x1f, R15 ;  /* 0x0000001fff0c7819 */ /* 0x000fc8000001140f */
[CC--:B------:R-:W-:Y:S02]  /*138c0*/  LEA.HI R79, R12.reuse, R15.reuse, RZ, 0x3 ;  /* 0x0000000f0c4f7211 */ /* 0x0c0fe400078f18ff */
[----:B------:R-:W-:Y:S02]  /*138d0*/  LEA.HI R12, R12, R15, RZ, 0x7 ;  /* 0x0000000f0c0c7211 */ /* 0x000fe400078f38ff */
[----:B------:R-:W-:Y:S02]  /*138e0*/  LOP3.LUT R82, R79, 0xfffffff8, RZ, 0xc0, !PT ;  /* 0xfffffff84f527812 */ /* 0x000fe400078ec0ff */
[----:B------:R-:W-:-:S03]  /*138f0*/  SHF.R.S32.HI R79, RZ, 0x3, R79 ;  /* 0x00000003ff4f7819 */ /* 0x000fc6000001144f */
[----:B------:R-:W-:Y:S01]  /*13900*/  IMAD.IADD R82, R15, 0x1, -R82 ;  /* 0x000000010f527824 */ /* 0x000fe200078e0a52 */
[----:B------:R-:W-:Y:S01]  /*13910*/  BSSY B1, `(.L_x_6086) ;  /* 0x00000e5000017945 */ /* 0x000fe20003800000 */
[----:B---3--:R-:W-:Y:S02]  /*13920*/  IMAD.IADD R10, R8, 0x1, R86 ;  /* 0x00000001080a7824 */ /* 0x008fe400078e0256 */
[----:B------:R-:W-:Y:S01]  /*13930*/  IMAD.WIDE.U32 R8, R172, UR4, R76 ;  /* 0x00000004ac087c25 */ /* 0x000fe2000f8e004c */
[----:B------:R-:W-:-:S03]  /*13940*/  ULDC.64 UR4, c[0x0][0xc98] ;  /* 0x0003260000047ab9 */ /* 0x000fc60000000a00 */
[----:B--2---:R-:W-:-:S04]  /*13950*/  @P1 IMAD.HI.U32 R0, R10, R7, RZ ;  /* 0x000000070a001227 */ /* 0x004fc800078e00ff */
[----:B------:R-:W-:Y:S01]  /*13960*/  IMAD.MOV.U32 R7, RZ, RZ, R10 ;  /* 0x000000ffff077224 */ /* 0x000fe200078e000a */
[----:B0-----:R-:W-:Y:S01]  /*13970*/  @P1 SHF.R.U32.HI R7, RZ, R13, R0 ;  /* 0x0000000dff071219 */ /* 0x001fe20000011600 */
[----:B------:R-:W-:Y:S01]  /*13980*/  IMAD.IADD R9, R9, 0x1, R11 ;  /* 0x0000000109097824 */ /* 0x000fe200078e020b */
[----:B------:R-:W-:-:S03]  /*13990*/  LOP3.LUT R13, R12, 0xffffff80, RZ, 0xc0, !PT ;  /* 0xffffff800c0d7812 */ /* 0x000fc600078ec0ff */
[----:B------:R-:W-:Y:S02]  /*139a0*/  IMAD.MOV R0, RZ, RZ, -R7 ;  /* 0x000000ffff007224 */ /* 0x000fe400078e0a07 */
[----:B------:R-:W-:Y:S01]  /*139b0*/  IMAD.IADD R14, R15, 0x1, -R13 ;  /* 0x000000010f0e7824 */ /* 0x000fe200078e0a0d */
[----:B------:R-:W-:Y:S01]  /*139c0*/  SHF.R.S32.HI R15, RZ, 0x1f, R7 ;  /* 0x0000001fff0f7819 */ /* 0x000fe20000011407 */
[----:B------:R-:W-:Y:S02]  /*139d0*/  IMAD R11, R3, R0, R10 ;  /* 0x00000000030b7224 */ /* 0x000fe400078e020a */
[----:B------:R-:W-:Y:S01]  /*139e0*/  IMAD.WIDE.U32 R8, R81, UR4, R8 ;  /* 0x0000000451087c25 */ /* 0x000fe2000f8e0008 */
[----:B------:R-:W-:Y:S02]  /*139f0*/  SHF.R.S32.HI R25, RZ, 0x1f, R14 ;  /* 0x0000001fff197819 */ /* 0x000fe4000001140e */
[----:B------:R-:W-:Y:S01]  /*13a00*/  LOP3.LUT P0, RZ, R14, 0x3, RZ, 0xc0, !PT ;  /* 0x000000030eff7812 */ /* 0x000fe2000780c0ff */
[----:B------:R-:W-:Y:S01]  /*13a10*/  IMAD R10, R80, UR4, RZ ;  /* 0x00000004500a7c24 */ /* 0x000fe2000f8e02ff */
[----:B------:R-:W-:Y:S01]  /*13a20*/  LEA.HI R24, R25, R14, RZ, 0x2 ;  /* 0x0000000e19187211 */ /* 0x000fe200078f10ff */
[----:B------:R-:W-:Y:S01]  /*13a30*/  IMAD.SHL.U32 R0, R82, 0x8, RZ ;  /* 0x0000000852007824 */ /* 0x000fe200078e00ff */
[----:B------:R-:W-:Y:S01]  /*13a40*/  IADD3 R8, P2, R7, R8, RZ ;  /* 0x0000000807087210 */ /* 0x000fe20007f5e0ff */
[----:B------:R-:W-:Y:S01]  /*13a50*/  IMAD R10, R81, UR5, R10 ;  /* 0x00000005510a7c24 */ /* 0x000fe2000f8e020a */
[--C-:B------:R-:W-:Y:S01]  /*13a60*/  SHF.R.S32.HI R26, RZ, 0x2, R24.reuse ;  /* 0x00000002ff1a7819 */ /* 0x100fe20000011418 */
[----:B------:R-:W-:Y:S01]  /*13a70*/  ULDC.64 UR4, c[0x0][0xc88] ;  /* 0x0003220000047ab9 */ /* 0x000fe20000000a00 */
[----:B------:R-:W-:Y:S01]  /*13a80*/  SHF.R.S32.HI R27, RZ, 0x1f, R24 ;  /* 0x0000001fff1b7819 */ /* 0x000fe20000011418 */
[----:B------:R-:W-:Y:S01]  /*13a90*/  IMAD R13, R79, 0x40, R0 ;  /* 0x000000404f0d7824 */ /* 0x000fe200078e0200 */
[----:B------:R-:W-:-:S02]  /*13aa0*/  SHF.R.S32.HI R7, RZ, 0x1f, R11 ;  /* 0x0000001fff077819 */ /* 0x000fc4000001140b */
[----:B------:R-:W-:Y:S01]  /*13ab0*/  LEA.HI R27, R27, R26, RZ, 0x3 ;  /* 0x0000001a1b1b7211 */ /* 0x000fe200078f18ff */
[----:B------:R-:W-:Y:S01]  /*13ac0*/  IMAD.WIDE R20, R13, 0x2, R20 ;  /* 0x000000020d147825 */ /* 0x000fe200078e0214 */
[----:B------:R-:W-:Y:S02]  /*13ad0*/  IADD3.X R9, R15, R9, R10, P2, !PT ;  /* 0x000000090f097210 */ /* 0x000fe400017fe40a */
[----:B------:R-:W-:Y:S01]  /*13ae0*/  LEA.HI R14, R25, R14, RZ, 0x5 ;  /* 0x0000000e190e7211 */ /* 0x000fe200078f28ff */
[----:B------:R-:W-:Y:S01]  /*13af0*/  IMAD R10, R7, UR4, RZ ;  /* 0x00000004070a7c24 */ /* 0x000fe2000f8e02ff */
[----:B------:R-:W-:Y:S01]  /*13b00*/  LOP3.LUT R27, R27, 0xfffffff8, RZ, 0xc0, !PT ;  /* 0xfffffff81b1b7812 */ /* 0x000fe200078ec0ff */
[C---:B------:R-:W-:Y:S01]  /*13b10*/  IMAD.WIDE.U32 R8, R11.reuse, UR4, R8 ;  /* 0x000000040b087c25 */ /* 0x040fe2000f8e0008 */
[----:B------:R-:W-:Y:S02]  /*13b20*/  SHF.R.S32.HI R14, RZ, 0x5, R14 ;  /* 0x00000005ff0e7819 */ /* 0x000fe4000001140e */
[----:B------:R-:W-:Y:S01]  /*13b30*/  IADD3 R69, P5, R20, 0x1000, RZ ;  /* 0x0000100014457810 */ /* 0x000fe20007fbe0ff */
[----:B------:R-:W-:Y:S01]  /*13b40*/  IMAD R7, R11, UR5, R10 ;  /* 0x000000050b077c24 */ /* 0x000fe2000f8e020a */
[----:B------:R-:W-:Y:S01]  /*13b50*/  ULDC.64 UR4, c[0x0][0xc50] ;  /* 0x0003140000047ab9 */ /* 0x000fe20000000a00 */
[----:B------:R-:W-:Y:S01]  /*13b60*/  IMAD.IADD R27, R26, 0x1, -R27 ;  /* 0x000000011a1b7824 */ /* 0x000fe200078e0a1b */
[----:B------:R-:W-:Y:S01]  /*13b70*/  LEA R26, P2, R8, UR4, 0x2 ;  /* 0x00000004081a7c11 */ /* 0x000fe2000f8410ff */
[----:B------:R-:W-:Y:S01]  /*13b80*/  IMAD.IADD R7, R9, 0x1, R7 ;  /* 0x0000000109077824 */ /* 0x000fe200078e0207 */
[----:B------:R-:W-:Y:S01]  /*13b90*/  LOP3.LUT R68, R69, 0x380, RZ, 0xc0, !PT ;  /* 0x0000038045447812 */ /* 0x000fe200078ec0ff */
[----:B------:R-:W-:Y:S01]  /*13ba0*/  IMAD R14, R14, 0x10, R27 ;  /* 0x000000100e0e7824 */ /* 0x000fe200078e021b */
[----:B------:R-:W-:Y:S01]  /*13bb0*/  IADD3 R65, P4, R20, 0x2000, RZ ;  /* 0x0000200014417810 */ /* 0x000fe20007f9e0ff */
[----:B------:R-:W-:Y:S01]  /*13bc0*/  SHFL.IDX PT, R10, R26, RZ, 0x1c1f ;  /* 0x001c1fff1a0a7589 */ /* 0x000fe200000e0000 */
[----:B------:R-:W-:Y:S01]  /*13bd0*/  LEA.HI.X R27, R8, UR5, R7, 0x2, P2 ;  /* 0x00000005081b7c11 */ /* 0x000fe200090f1407 */
[----:B------:R-:W-:Y:S01]  /*13be0*/  ULDC.64 UR4, c[0x0][0xba0] ;  /* 0x0002e80000047ab9 */ /* 0x000fe20000000a00 */
[----:B------:R-:W-:-:S02]  /*13bf0*/  IADD3 R61, P2, R20, 0x3000, RZ ;  /* 0x00003000143d7810 */ /* 0x000fc40007f5e0ff */
[----:B------:R-:W-:Y:S01]  /*13c00*/  SHF.R.U64 R68, R68, 0x3, RZ ;  /* 0x0000000344447819 */ /* 0x000fe200000012ff */
[----:B------:R-:W0:Y:S01]  /*13c10*/  SHFL.IDX PT, R11, R27, RZ, 0x1c1f ;  /* 0x001c1fff1b0b7589 */ /* 0x000e2200000e0000 */
[----:B------:R-:W-:Y:S02]  /*13c20*/  LOP3.LUT R60, R61, 0x380, RZ, 0xc0, !PT ;  /* 0x000003803d3c7812 */ /* 0x000fe400078ec0ff */
[----:B------:R-:W-:Y:S01]  /*13c30*/  LOP3.LUT R68, R68, R69, RZ, 0x3c, !PT ;  /* 0x0000004544447212 */ /* 0x000fe200078e3cff */
[----:B------:R-:W-:Y:S01]  /*13c40*/  IMAD.X R69, RZ, RZ, R21, P5 ;  /* 0x000000ffff457224 */ /* 0x000fe200028e0615 */
[----:B------:R-:W-:Y:S01]  /*13c50*/  IADD3 R53, P5, R20, 0x5000, RZ ;  /* 0x0000500014357810 */ /* 0x000fe20007fbe0ff */
[----:B------:R-:W-:Y:S01]  /*13c60*/  SHFL.IDX PT, R15, R27, 0x1, 0x1c1f ;  /* 0x003c1f001b0f7f89 */ /* 0x000fe200000e0000 */
[----:B------:R-:W-:Y:S02]  /*13c70*/  SHF.R.U64 R60, R60, 0x3, RZ ;  /* 0x000000033c3c7819 */ /* 0x000fe400000012ff */
[----:B------:R-:W-:-:S02]  /*13c80*/  LOP3.LUT R64, R65, 0x380, RZ, 0xc0, !PT ;  /* 0x0000038041407812 */ /* 0x000fc400078ec0ff */
[----:B------:R-:W-:Y:S02]  /*13c90*/  LOP3.LUT R52, R53, 0x380, RZ, 0xc0, !PT ;  /* 0x0000038035347812 */ /* 0x000fe400078ec0ff */
[----:B------:R-:W-:Y:S01]  /*13ca0*/  LOP3.LUT R60, R60, R61, RZ, 0x3c, !PT ;  /* 0x0000003d3c3c7212 */ /* 0x000fe200078e3cff */
[----:B------:R-:W-:Y:S01]  /*13cb0*/  IMAD.X R61, RZ, RZ, R21, P2 ;  /* 0x000000ffff3d7224 */ /* 0x000fe200010e0615 */
[C---:B------:R-:W-:Y:S02]  /*13cc0*/  IADD3 R57, P3, R20.reuse, 0x4000, RZ ;  /* 0x0000400014397810 */ /* 0x040fe40007f7e0ff */
[----:B------:R-:W-:Y:S02]  /*13cd0*/  IADD3 R45, P2, R20, 0x7000, RZ ;  /* 0x00007000142d7810 */ /* 0x000fe40007f5e0ff */
[----:B------:R-:W-:Y:S02]  /*13ce0*/  SHF.R.U64 R64, R64, 0x3, RZ ;  /* 0x0000000340407819 */ /* 0x000fe400000012ff */
[----:B------:R-:W-:-:S02]  /*13cf0*/  SHF.R.S32.HI R13, RZ, 0x7, R12 ;  /* 0x00000007ff0d7819 */ /* 0x000fc4000001140c */
[----:B------:R-:W-:Y:S02]  /*13d00*/  SHF.R.U64 R52, R52, 0x3, RZ ;  /* 0x0000000334347819 */ /* 0x000fe400000012ff */
[----:B------:R-:W-:Y:S02]  /*13d10*/  LOP3.LUT R56, R57, 0x380, RZ, 0xc0, !PT ;  /* 0x0000038039387812 */ /* 0x000fe400078ec0ff */
[----:B------:R-:W-:Y:S02]  /*13d20*/  LOP3.LUT R44, R45, 0x380, RZ, 0xc0, !PT ;  /* 0x000003802d2c7812 */ /* 0x000fe400078ec0ff */
[----:B------:R-:W-:Y:S01]  /*13d30*/  LOP3.LUT R64, R64, R65, RZ, 0x3c, !PT ;  /* 0x0000004140407212 */ /* 0x000fe200078e3cff */
[--C-:B------:R-:W-:Y:S01]  /*13d40*/  IMAD.X R65, RZ, RZ, R21.reuse, P4 ;  /* 0x000000ffff417224 */ /* 0x100fe200020e0615 */
[----:B------:R-:W-:Y:S02]  /*13d50*/  LEA.HI R12, R12, R13, RZ, 0x1 ;  /* 0x0000000d0c0c7211 */ /* 0x000fe400078f08ff */
[----:B------:R-:W-:Y:S01]  /*13d60*/  LOP3.LUT R52, R52, R53, RZ, 0x3c, !PT ;  /* 0x0000003534347212 */ /* 0x000fe200078e3cff */
[----:B------:R-:W-:Y:S01]  /*13d70*/  IMAD.X R53, RZ, RZ, R21, P5 ;  /* 0x000000ffff357224 */ /* 0x000fe200028e0615 */
[----:B------:R-:W-:-:S02]  /*13d80*/  IADD3 R49, P4, R20, 0x6000, RZ ;  /* 0x0000600014317810 */ /* 0x000fc40007f9e0ff */
[----:B------:R-:W-:Y:S02]  /*13d90*/  SHF.R.U64 R56, R56, 0x3, RZ ;  /* 0x0000000338387819 */ /* 0x000fe400000012ff */
[----:B------:R-:W-:Y:S02]  /*13da0*/  IADD3 R37, P5, R20, 0x9000, RZ ;  /* 0x0000900014257810 */ /* 0x000fe40007fbe0ff */
[----:B------:R-:W-:Y:S02]  /*13db0*/  SHF.R.U64 R44, R44, 0x3, RZ ;  /* 0x000000032c2c7819 */ /* 0x000fe400000012ff */
[----:B------:R-:W-:Y:S02]  /*13dc0*/  LOP3.LUT R12, R12, 0x3fffffe, RZ, 0xc0, !PT ;  /* 0x03fffffe0c0c7812 */ /* 0x000fe400078ec0ff */
[----:B------:R-:W-:Y:S02]  /*13dd0*/  LOP3.LUT R48, R49, 0x380, RZ, 0xc0, !PT ;  /* 0x0000038031307812 */ /* 0x000fe400078ec0ff */
[----:B------:R-:W-:Y:S01]  /*13de0*/  LOP3.LUT R56, R56, R57, RZ, 0x3c, !PT ;  /* 0x0000003938387212 */ /* 0x000fe200078e3cff */
[--C-:B------:R-:W-:Y:S01]  /*13df0*/  IMAD.X R57, RZ, RZ, R21.reuse, P3 ;  /* 0x000000ffff397224 */ /* 0x100fe200018e0615 */
[----:B------:R-:W-:Y:S01]  /*13e00*/  LOP3.LUT R36, R37, 0x380, RZ, 0xc0, !PT ;  /* 0x0000038025247812 */ /* 0x000fe200078ec0ff */
[----:B------:R-:W-:Y:S01]  /*13e10*/  IMAD.IADD R9, R13, 0x1, -R12 ;  /* 0x000000010d097824 */ /* 0x000fe200078e0a0c */
[----:B------:R-:W-:Y:S01]  /*13e20*/  LOP3.LUT R44, R44, R45, RZ, 0x3c, !PT ;  /* 0x0000002d2c2c7212 */ /* 0x000fe200078e3cff */
[----:B------:R-:W-:Y:S01]  /*13e30*/  IMAD.X R45, RZ, RZ, R21, P2 ;  /* 0x000000ffff2d7224 */ /* 0x000fe200010e0615 */
[C---:B------:R-:W-:Y:S01]  /*13e40*/  IADD3 R41, P3, R20.reuse, 0x8000, RZ ;  /* 0x0000800014297810 */ /* 0x040fe20007f7e0ff */
[----:B------:R-:W-:Y:S01]  /*13e50*/  IMAD R7, R9, 0x40, R14 ;  /* 0x0000004009077824 */ /* 0x000fe200078e020e */
[----:B------:R-:W-:Y:S01]  /*13e60*/  IADD3 R29, P2, R20, 0xb000, RZ ;  /* 0x0000b000141d7810 */ /* 0x000fe20007f5e0ff */
[----:B------:R-:W1:Y:S01]  /*13e70*/  SHFL.IDX PT, R14, R26, 0x1, 0x1c1f ;  /* 0x003c1f001a0e7f89 */ /* 0x000e6200000e0000 */
[----:B------:R-:W-:Y:S01]  /*13e80*/  SHF.R.U64 R48, R48, 0x3, RZ ;  /* 0x0000000330307819 */ /* 0x000fe200000012ff */
[----:B------:R-:W-:Y:S01]  /*13e90*/  IMAD.IADD R4, R7, 0x1, R86 ;  /* 0x0000000107047824 */ /* 0x000fe200078e0256 */
[----:B------:R-:W-:-:S02]  /*13ea0*/  SHF.R.U64 R36, R36, 0x3, RZ ;  /* 0x0000000324247819 */ /* 0x000fc400000012ff */
[----:B------:R-:W-:Y:S02]  /*13eb0*/  LOP3.LUT R40, R41, 0x380, RZ, 0xc0, !PT ;  /* 0x0000038029287812 */ /* 0x000fe400078ec0ff */
[----:B------:R-:W-:Y:S02]  /*13ec0*/  LOP3.LUT R28, R29, 0x380, RZ, 0xc0, !PT ;  /* 0x000003801d1c7812 */ /* 0x000fe400078ec0ff */
[----:B------:R-:W-:Y:S01]  /*13ed0*/  LOP3.LUT R48, R48, R49, RZ, 0x3c, !PT ;  /* 0x0000003130307212 */ /* 0x000fe200078e3cff */
[--C-:B------:R-:W-:Y:S01]  /*13ee0*/  IMAD.X R49, RZ, RZ, R21.reuse, P4 ;  /* 0x000000ffff317224 */ /* 0x100fe200020e0615 */
[----:B------:R-:W-:Y:S01]  /*13ef0*/  LOP3.LUT R36, R36, R37, RZ, 0x3c, !PT ;  /* 0x0000002524247212 */ /* 0x000fe200078e3cff */
[----:B------:R-:W-:Y:S01]  /*13f00*/  IMAD.X R37, RZ, RZ, R21, P5 ;  /* 0x000000ffff257224 */ /* 0x000fe200028e0615 */
[----:B------:R-:W-:Y:S02]  /*13f10*/  IADD3 R33, P4, R20, 0xa000, RZ ;  /* 0x0000a00014217810 */ /* 0x000fe40007f9e0ff */
[----:B------:R-:W-:-:S02]  /*13f20*/  SHF.R.U64 R40, R40, 0x3, RZ ;  /* 0x0000000328287819 */ /* 0x000fc400000012ff */
[----:B------:R-:W-:Y:S02]  /*13f30*/  IADD3 R13, P5, R20, 0xd000, RZ ;  /* 0x0000d000140d7810 */ /* 0x000fe40007fbe0ff */
[----:B------:R-:W-:Y:S02]  /*13f40*/  SHF.R.U64 R28, R28, 0x3, RZ ;  /* 0x000000031c1c7819 */ /* 0x000fe400000012ff */
[----:B------:R-:W-:Y:S02]  /*13f50*/  LOP3.LUT R32, R33, 0x380, RZ, 0xc0, !PT ;  /* 0x0000038021207812 */ /* 0x000fe400078ec0ff */
[----:B------:R-:W-:Y:S01]  /*13f60*/  LOP3.LUT R40, R40, R41, RZ, 0x3c, !PT ;  /* 0x0000002928287212 */ /* 0x000fe200078e3cff */
[--C-:B------:R-:W-:Y:S01]  /*13f70*/  IMAD.X R41, RZ, RZ, R21.reuse, P3 ;  /* 0x000000ffff297224 */ /* 0x100fe200018e0615 */
[----:B------:R-:W-:Y:S02]  /*13f80*/  LOP3.LUT R12, R13, 0x380, RZ, 0xc0, !PT ;  /* 0x000003800d0c7812 */ /* 0x000fe400078ec0ff */
[----:B------:R-:W-:Y:S01]  /*13f90*/  LOP3.LUT R28, R28, R29, RZ, 0x3c, !PT ;  /* 0x0000001d1c1c7212 */ /* 0x000fe200078e3cff */
[----:B------:R-:W-:Y:S01]  /*13fa0*/  IMAD.X R29, RZ, RZ, R21, P2 ;  /* 0x000000ffff1d7224 */ /* 0x000fe200010e0615 */
[----:B------:R-:W-:-:S02]  /*13fb0*/  IADD3 R25, P3, R20, 0xc000, RZ ;  /* 0x0000c00014197810 */ /* 0x000fc40007f7e0ff */
[C---:B------:R-:W-:Y:S01]  /*13fc0*/  ISETP.GE.OR P2, PT, R4.reuse, R83, P0 ;  /* 0x000000530400720c */ /* 0x040fe20000746670 */
[----:B------:R-:W-:Y:S01]  /*13fd0*/  VIADD R4, R4, 0x8 ;  /* 0x0000000804047836 */ /* 0x000fe20000000000 */
[----:B------:R-:W-:Y:S02]  /*13fe0*/  SHF.R.U64 R32, R32, 0x3, RZ ;  /* 0x0000000320207819 */ /* 0x000fe400000012ff */
[----:B------:R-:W-:Y:S02]  /*13ff0*/  SHF.R.U64 R12, R12, 0x3, RZ ;  /* 0x000000030c0c7819 */ /* 0x000fe400000012ff */
[----:B------:R-:W-:Y:S02]  /*14000*/  LOP3.LUT R24, R25, 0x380, RZ, 0xc0, !PT ;  /* 0x0000038019187812 */ /* 0x000fe400078ec0ff */
[----:B------:R-:W-:Y:S01]  /*14010*/  LOP3.LUT R32, R32, R33, RZ, 0x3c, !PT ;  /* 0x0000002120207212 */ /* 0x000fe200078e3cff */
[----:B------:R-:W-:Y:S01]  /*14020*/  IMAD.X R33, RZ, RZ, R21, P4 ;  /* 0x000000ffff217224 */ /* 0x000fe200020e0615 */
[----:B------:R-:W-:-:S02]  /*14030*/  LOP3.LUT R12, R12, R13, RZ, 0x3c, !PT ;  /* 0x0000000d0c0c7212 */ /* 0x000fc400078e3cff */
[----:B------:R-:W-:Y:S01]  /*14040*/  ISETP.GE.OR P0, PT, R4, R83, P0 ;  /* 0x000000530400720c */ /* 0x000fe20000706670 */
[----:B0-----:R-:W-:Y:S01]  /*14050*/  @!P2 ST.E desc[UR42][R10.64], R6 ;  /* 0x000000060a00a985 */ /* 0x001fe2000c10192a */
[C---:B------:R-:W-:Y:S02]  /*14060*/  IADD3 R9, P4, R20.reuse, 0xe000, RZ ;  /* 0x0000e00014097810 */ /* 0x040fe40007f9e0ff */
[----:B------:R-:W-:Y:S02]  /*14070*/  LOP3.LUT R13, R20, 0x380, RZ, 0xc0, !PT ;  /* 0x00000380140d7812 */ /* 0x000fe400078ec0ff */
[----:B------:R-:W-:Y:S02]  /*14080*/  SHF.R.U64 R24, R24, 0x3, RZ ;  /* 0x0000000318187819 */ /* 0x000fe400000012ff */
[----:B------:R-:W-:Y:S02]  /*14090*/  LOP3.LUT R8, R9, 0x380, RZ, 0xc0, !PT ;  /* 0x0000038009087812 */ /* 0x000fe400078ec0ff */
[----:B------:R-:W-:-:S02]  /*140a0*/  SHF.R.U64 R13, R13, 0x3, RZ ;  /* 0x000000030d0d7819 */ /* 0x000fc400000012ff */
[----:B------:R-:W-:Y:S01]  /*140b0*/  LOP3.LUT R24, R24, R25, RZ, 0x3c, !PT ;  /* 0x0000001918187212 */ /* 0x000fe200078e3cff */
[--C-:B------:R-:W-:Y:S01]  /*140c0*/  IMAD.X R25, RZ, RZ, R21.reuse, P3 ;  /* 0x000000ffff197224 */ /* 0x100fe200018e0615 */
[----:B------:R-:W-:Y:S01]  /*140d0*/  IADD3 R7, P3, R20, 0xf000, RZ ;  /* 0x0000f00014077810 */ /* 0x000fe20007f7e0ff */
[----:B-1----:R0:W-:Y:S01]  /*140e0*/  @!P0 ST.E desc[UR42][R14.64], R5 ;  /* 0x000000050e008985 */ /* 0x0021e2000c10192a */
[----:B------:R-:W-:Y:S02]  /*140f0*/  SHF.R.U64 R8, R8, 0x3, RZ ;  /* 0x0000000308087819 */ /* 0x000fe400000012ff */
[----:B------:R-:W-:Y:S01]  /*14100*/  LOP3.LUT R20, R13, R20, RZ, 0x3c, !PT ;  /* 0x000000140d147212 */ /* 0x000fe200078e3cff */
[--C-:B------:R-:W-:Y:S01]  /*14110*/  IMAD.X R13, RZ, RZ, R21.reuse, P5 ;  /* 0x000000ffff0d7224 */ /* 0x100fe200028e0615 */
[----:B------:R-:W-:Y:S01]  /*14120*/  LOP3.LUT R8, R8, R9, RZ, 0x3c, !PT ;  /* 0x0000000908087212 */ /* 0x000fe200078e3cff */
[--C-:B------:R-:W-:Y:S01]  /*14130*/  IMAD.X R9, RZ, RZ, R21.reuse, P4 ;  /* 0x000000ffff097224 */ /* 0x100fe200020e0615 */
[----:B------:R-:W-:Y:S01]  /*14140*/  LOP3.LUT R4, R7, 0x380, RZ, 0xc0, !PT ;  /* 0x0000038007047812 */ /* 0x000fe200078ec0ff */
[----:B------:R-:W-:Y:S01]  /*14150*/  IMAD.X R85, RZ, RZ, R21, P3 ;  /* 0x000000ffff557224 */ /* 0x000fe200018e0615 */
[----:B------:R1:W5:Y:S01]  /*14160*/  LD.E.128 R72, desc[UR42][R20.64] ;  /* 0x0000002a14487980 */ /* 0x000362000c101d00 */
[----:B------:R-:W-:Y:S01]  /*14170*/  IMAD R82, R82, 0x20, R79 ;  /* 0x0000002052527824 */ /* 0x000fe200078e024f */
[----:B------:R-:W-:-:S02]  /*14180*/  SHF.R.U64 R4, R4, 0x3, RZ ;  /* 0x0000000304047819 */ /* 0x000fc400000012ff */
[----:B------:R-:W5:Y:S04]  /*14190*/  LD.E.128 R68, desc[UR42][R68.64] ;  /* 0x0000002a44447980 */ /* 0x000f68000c101d00 */
[----:B------:R-:W5:Y:S01]  /*141a0*/  LD.E.128 R64, desc[UR42][R64.64] ;  /* 0x0000002a40407980 */ /* 0x000f62000c101d00 */
[----:B-1----:R-:W-:Y:S01]  /*141b0*/  IMAD R21, R77, UR4, RZ ;  /* 0x000000044d157c24 */ /* 0x002fe2000f8e02ff */
[----:B------:R-:W-:Y:S02]  /*141c0*/  LOP3.LUT R84, R4, R7, RZ, 0x3c, !PT ;  /* 0x0000000704547212 */ /* 0x000fe400078e3cff */
[----:B------:R-:W5:Y:S01]  /*141d0*/  LD.E.128 R60, desc[UR42][R60.64] ;  /* 0x0000002a3c3c7980 */ /* 0x000f62000c101d00 */
[C---:B------:R-:W-:Y:S02]  /*141e0*/  IMAD R77, R76.reuse, UR5, R21 ;  /* 0x000000054c4d7c24 */ /* 0x040fe4000f8e0215 */
[----:B------:R-:W-:Y:S01]  /*141f0*/  IMAD.WIDE.U32 R20, R76, UR4, RZ ;  /* 0x000000044c147c25 */ /* 0x000fe2000f8e00ff */
[----:B------:R-:W-:Y:S01]  /*14200*/  ULDC.64 UR4, c[0x0][0xbe8] ;  /* 0x0002fa0000047ab9 */ /* 0x000fe20000000a00 */
[----:B0-----:R0:W5:Y:S02]  /*14210*/  LD.E.128 R4, desc[UR42][R84.64] ;  /* 0x0000002a54047980 */ /* 0x001164000c101d00 */
[----:B------:R-:W-:-:S02]  /*14220*/  IMAD.IADD R21, R21, 0x1, R77 ;  /* 0x0000000115157824 */ /* 0x000fc400078e024d */
[----:B------:R-:W-:Y:S01]  /*14230*/  IMAD R78, R78, UR4, RZ ;  /* 0x000000044e4e7c24 */ /* 0x000fe2000f8e02ff */
[----:B------:R-:W5:Y:S01]  /*14240*/  LD.E.128 R56, desc[UR42][R56.64] ;  /* 0x0000002a38387980 */ /* 0x000f62000c101d00 */
[----:B------:R-:W-:Y:S02]  /*14250*/  IMAD.IADD R82, R86, 0x1, R82 ;  /* 0x0000000156527824 */ /* 0x000fe400078e0252 */
[C---:B------:R-:W-:Y:S01]  /*14260*/  IMAD R77, R172.reuse, UR5, R78 ;  /* 0x00000005ac4d7c24 */ /* 0x040fe2000f8e024e */
[----:B------:R-:W5:Y:S01]  /*14270*/  LD.E.128 R52, desc[UR42][R52.64] ;  /* 0x0000002a34347980 */ /* 0x000f62000c101d00 */
[----:B------:R-:W-:Y:S01]  /*14280*/  IMAD.WIDE.U32 R20, R172, UR4, R20 ;  /* 0x00000004ac147c25 */ /* 0x000fe2000f8e0014 */
[----:B------:R-:W-:Y:S02]  /*14290*/  ULDC.64 UR4, c[0x0][0xbf0] ;  /* 0x0002fc0000047ab9 */ /* 0x000fe40000000a00 */
[----:B------:R-:W5:Y:S01]  /*142a0*/  LD.E.128 R48, desc[UR42][R48.64] ;  /* 0x0000002a30307980 */ /* 0x000f62000c101d00 */
[----:B----4-:R-:W-:-:S03]  /*142b0*/  @P1 IMAD.HI.U32 R76, R82, R87, RZ ;  /* 0x00000057524c1227 */ /* 0x010fc600078e00ff */
[----:B------:R-:W5:Y:S01]  /*142c0*/  LD.E.128 R44, desc[UR42][R44.64] ;  /* 0x0000002a2c2c7980 */ /* 0x000f62000c101d00 */
[----:B------:R-:W-:Y:S02]  /*142d0*/  IMAD.IADD R21, R21, 0x1, R77 ;  /* 0x0000000115157824 */ /* 0x000fe400078e024d */
[----:B------:R-:W-:Y:S01]  /*142e0*/  IMAD.MOV.U32 R77, RZ, RZ, R82 ;  /* 0x000000ffff4d7224 */ /* 0x000fe200078e0052 */
[----:B------:R-:W-:Y:S01]  /*142f0*/  @P1 SHF.R.U32.HI R77, RZ, R89, R76 ;  /* 0x00000059ff4d1219 */ /* 0x000fe2000001164c */
[----:B------:R-:W-:Y:S01]  /*14300*/  IMAD R80, R80, UR4, RZ ;  /* 0x0000000450507c24 */ /* 0x000fe2000f8e02ff */
[----:B------:R-:W5:Y:S02]  /*14310*/  LD.E.128 R40, desc[UR42][R40.64] ;  /* 0x0000002a28287980 */ /* 0x000f64000c101d00 */
[--C-:B------:R-:W-:Y:S01]  /*14320*/  SHF.R.S32.HI R76, RZ, 0x1f, R77.reuse ;  /* 0x0000001fff4c7819 */ /* 0x100fe2000001144d */
[----:B------:R-:W-:Y:S01]  /*14330*/  IMAD.MOV R78, RZ, RZ, -R77 ;  /* 0x000000ffff4e7224 */ /* 0x000fe200078e0a4d */
[----:B------:R-:W5:Y:S01]  /*14340*/  LD.E.128 R36, desc[UR42][R36.64] ;  /* 0x0000002a24247980 */ /* 0x000f62000c101d00 */
[----:B0-----:R-:W-:-:S02]  /*14350*/  IMAD R85, R81, UR5, R80 ;  /* 0x0000000551557c24 */ /* 0x001fc4000f8e0250 */
[----:B------:R-:W-:Y:S01]  /*14360*/  IMAD.WIDE.U32 R20, R81, UR4, R20 ;  /* 0x0000000451147c25 */ /* 0x000fe2000f8e0014 */
[----:B------:R-:W-:Y:S01]  /*14370*/  ULDC.64 UR4, c[0x0][0xbe0] ;  /* 0x0002f80000047ab9 */ /* 0x000fe20000000a00 */
[----:B------:R-:W5:Y:S02]  /*14380*/  LD.E.128 R32, desc[UR42][R32.64] ;  /* 0x0000002a20207980 */ /* 0x000f64000c101d00 */
[----:B------:R-:W-:Y:S02]  /*14390*/  IMAD R76, R76, UR4, RZ ;  /* 0x000000044c4c7c24 */ /* 0x000fe4000f8e02ff */
[----:B------:R-:W-:Y:S01]  /*143a0*/  IMAD R3, R3, R78, R82 ;  /* 0x0000004e03037224 */ /* 0x000fe200078e0252 */
[----:B------:R-:W5:Y:S01]  /*143b0*/  LD.E.128 R28, desc[UR42][R28.64] ;  /* 0x0000002a1c1c7980 */ /* 0x000f62000c101d00 */
[----:B------:R-:W-:Y:S02]  /*143c0*/  IMAD.IADD R21, R21, 0x1, R85 ;  /* 0x0000000115157824 */ /* 0x000fe400078e0255 */
[C---:B------:R-:W-:Y:S01]  /*143d0*/  IMAD R81, R77.reuse, UR5, R76 ;  /* 0x000000054d517c24 */ /* 0x040fe2000f8e024c */
[----:B------:R-:W-:Y:S01]  /*143e0*/  SHF.R.S32.HI R76, RZ, 0x1f, R3 ;  /* 0x0000001fff4c7819 */ /* 0x000fe20000011403 */
[----:B------:R-:W-:Y:S01]  /*143f0*/  IMAD.WIDE.U32 R20, R77, UR4, R20 ;  /* 0x000000044d147c25 */ /* 0x000fe2000f8e0014 */
[----:B------:R-:W-:Y:S01]  /*14400*/  ULDC.64 UR4, c[0x0][0xbd8] ;  /* 0x0002f60000047ab9 */ /* 0x000fe20000000a00 */
[----:B------:R-:W5:Y:S02]  /*14410*/  LD.E.128 R24, desc[UR42][R24.64] ;  /* 0x0000002a18187980 */ /* 0x000f64000c101d00 */
[----:B------:R-:W-:-:S02]  /*14420*/  IMAD.IADD R21, R21, 0x1, R81 ;  /* 0x0000000115157824 */ /* 0x000fc400078e0251 */
[----:B------:R-:W5:Y:S01]  /*14430*/  LD.E.128 R12, desc[UR42][R12.64] ;  /* 0x0000002a0c0c7980 */ /* 0x000f62000c101d00 */
[----:B------:R-:W-:-:S03]  /*14440*/  IMAD R76, R76, UR4, RZ ;  /* 0x000000044c4c7c24 */ /* 0x000fc6000f8e02ff */
        /* <DEDUP_REMOVED lines=10> */
[----:B------:R-:W-:Y:S01]  /*144f0*/  IMAD.IADD R21, R21, 0x1, R77 ;  /* 0x0000000115157824 */ /* 0x000fe200078e024d */
[----:B------:R-:W-:Y:S01]  /*14500*/  LEA R82, P2, R20, UR4, 0x1 ;  /* 0x0000000414527c11 */ /* 0x000fe2000f8408ff */
[----:B------:R-:W-:-:S03]  /*14510*/  IMAD.IADD R86, R79, 0x1, R86 ;  /* 0x000000014f567824 */ /* 0x000fc600078e0256 */
[----:B------:R-:W-:Y:S01]  /*14520*/  LEA.HI.X R84, R20, UR5, R21, 0x1, P2 ;  /* 0x0000000514547c11 */ /* 0x000fe200090f0c15 */
[----:B------:R-:W-:Y:S01]  /*14530*/  VIADD R3, R22, 0x32420 ;  /* 0x0003242016037836 */ /* 0x000fe20000000000 */
[----:B------:R-:W-:-:S04]  /*14540*/  ISETP.GE.AND P2, PT, R86, R83, PT ;  /* 0x000000535600720c */ /* 0x000fc80003f46270 */
[----:B------:R-:W-:Y:S01]  /*14550*/  PRMT R3, RZ, 0x654, R3 ;  /* 0x00000654ff037816 */ /* 0x000fe20000000003 */
[C---:B------:R-:W-:Y:S02]  /*14560*/  VIADD R76, R86.reuse, 0x20 ;  /* 0x00000020564c7836 */ /* 0x040fe40000000000 */
[----:B------:R-:W-:Y:S02]  /*14570*/  VIADD R78, R86, 0x40 ;  /* 0x00000040564e7836 */ /* 0x000fe40000000000 */
[C---:B------:R-:W-:Y:S02]  /*14580*/  VIADD R90, R0.reuse, 0xc0 ;  /* 0x000000c0005a7836 */ /* 0x040fe40000000000 */
[C---:B------:R-:W-:Y:S01]  /*14590*/  VIADD R88, R0.reuse, 0x80 ;  /* 0x0000008000587836 */ /* 0x040fe20000000000 */
[----:B0-----:R0:W-:Y:S01]  /*145a0*/  SYNCS.ARRIVE.TRANS64.RED.A1T0 RZ, [R3+URZ], RZ ;  /* 0x000000ff03ff79a7 */ /* 0x0011e2000810043f */
[----:B------:R-:W-:Y:S01]  /*145b0*/  VIADD R92, R0, 0x40 ;  /* 0x00000040005c7836 */ /* 0x000fe20000000000 */
[----:B------:R1:W2:Y:S01]  /*145c0*/  SHFL.IDX PT, R81, R82, RZ, 0x181f ;  /* 0x00181fff52517589 */ /* 0x0002a200000e0000 */
[----:B------:R-:W-:-:S02]  /*145d0*/  ISETP.GE.AND P1, PT, R76, R83, PT ;  /* 0x000000534c00720c */ /* 0x000fc40003f26270 */
[----:B------:R-:W-:Y:S01]  /*145e0*/  ISETP.GE.AND P0, PT, R78, R83, PT ;  /* 0x000000534e00720c */ /* 0x000fe20003f06270 */
[----:B0-----:R1:W0:Y:S01]  /*145f0*/  SHFL.IDX PT, R3, R84, RZ, 0x181f ;  /* 0x00181fff54037589 */ /* 0x00122200000e0000 */
[----:B------:R-:W-:Y:S02]  /*14600*/  SHF.R.S32.HI R89, RZ, 0x1f, R0 ;  /* 0x0000001fff597819 */ /* 0x000fe40000011400 */
[----:B------:R-:W-:Y:S02]  /*14610*/  SHF.R.S32.HI R85, RZ, 0x1f, R90 ;  /* 0x0000001fff557819 */ /* 0x000fe4000001145a */
[----:B------:R-:W-:Y:S02]  /*14620*/  SHF.R.S32.HI R87, RZ, 0x1f, R88 ;  /* 0x0000001fff577819 */ /* 0x000fe40000011458 */
[----:B------:R-:W-:Y:S01]  /*14630*/  SHF.R.S32.HI R91, RZ, 0x1f, R92 ;  /* 0x0000001fff5b7819 */ /* 0x000fe2000001145c */
[----:B-1----:R-:W-:Y:S06]  /*14640*/  @P2 BRA `(.L_x_6087) ;  /* 0x0000000000442947 */ /* 0x002fec0003800000 */
        /* <DEDUP_REMOVED lines=17> */
.L_x_6087:
[----:B------:R-:W-:Y:S05]  /*14760*/  BSYNC B1 ;  /* 0x0000000000017941 */ /* 0x000fea0003800000 */
.L_x_6086:
[----:B0-----:R0:W3:Y:S01]  /*14770*/  SHFL.IDX PT, R3, R84, 0x1, 0x181f ;  /* 0x00381f0054037f89 */ /* 0x0010e200000e0000 */
[----:B------:R-:W-:Y:S03]  /*14780*/  BSSY B1, `(.L_x_6088) ;  /* 0x0000014000017945 */ /* 0x000fe60003800000 */
[----:B-1---5:R0:W1:Y:S01]  /*14790*/  SHFL.IDX PT, R41, R82, 0x1, 0x181f ;  /* 0x00381f0052297f89 */ /* 0x02206200000e0000 */
[----:B------:R-:W-:Y:S05]  /*147a0*/  @P1 BRA `(.L_x_6089) ;  /* 0x0000000000441947 */ /* 0x000fea0003800000 */
[----:B------:R-:W-:Y:S02]  /*147b0*/  ULDC UR4, c[0x0][0xbc8] ;  /* 0x0002f20000047ab9 */ /* 0x000fe40000000800 */
[----:B------:R-:W-:Y:S02]  /*147c0*/  ISETP.GE.AND P4, PT, R0, UR4, PT ;  /* 0x0000000400007c0c */ /* 0x000fe4000bf86270 */
[----:B------:R-:W-:Y:S02]  /*147d0*/  ISETP.GE.AND P3, PT, R92, UR4, PT ;  /* 0x000000045c007c0c */ /* 0x000fe4000bf66270 */
[----:B------:R-:W-:Y:S02]  /*147e0*/  ISETP.GE.AND P2, PT, R88, UR4, PT ;  /* 0x0000000458007c0c */ /* 0x000fe4000bf46270 */
[----:B------:R-:W-:-:S07]  /*147f0*/  ISETP.GE.AND P1, PT, R90, UR4, PT ;  /* 0x000000045a007c0c */ /* 0x000fce000bf26270 */
[----:B-1----:R-:W-:-:S04]  /*14800*/  @!P4 LEA R20, P5, R0, R41, 0x1 ;  /* 0x000000290014c211 */ /* 0x002fc800078a08ff */
[----:B---3--:R-:W-:Y:S02]  /*14810*/  @!P4 LEA.HI.X R21, R0, R3, R89, 0x1, P5 ;  /* 0x000000030015c211 */ /* 0x008fe400028f0c59 */
        /* <DEDUP_REMOVED lines=10> */
.L_x_6089:
[----:B------:R-:W-:Y:S05]  /*148c0*/  BSYNC B1 ;  /* 0x0000000000017941 */ /* 0x000fea0003800000 */
.L_x_6088:
[----:B---3--:R3:W0:Y:S01]  /*148d0*/  SHFL.IDX PT, R3, R84, 0x2, 0x181f ;  /* 0x00581f0054037f89 */ /* 0x00862200000e0000 */
[----:B------:R-:W-:Y:S03]  /*148e0*/  BSSY B1, `(.L_x_6090) ;  /* 0x0000014000017945 */ /* 0x000fe60003800000 */
[----:B----4-:R3:W4:Y:S01]  /*148f0*/  SHFL.IDX PT, R25, R82, 0x2, 0x181f ;  /* 0x00581f0052197f89 */ /* 0x01072200000e0000 */
        /* <DEDUP_REMOVED lines=18> */
.L_x_6091:
[----:B------:R-:W-:Y:S05]  /*14a20*/  BSYNC B1 ;  /* 0x0000000000017941 */ /* 0x000fea0003800000 */
.L_x_6090:
        /* <DEDUP_REMOVED lines=24> */
.L_x_6084:
[----:B------:R-:W3:Y:S01]  /*14bb0*/  LDL R9, [R1+0x90] ;  /* 0x0000900001097983 */ /* 0x000ee20000100800 */
[----:B------:R-:W-:Y:S01]  /*14bc0*/  ULDC.64 UR4, c[0x0][0xd00] ;  /* 0x0003400000047ab9 */ /* 0x000fe20000000a00 */
[----:B------:R-:W-:Y:S01]  /*14bd0*/  IMAD.MOV.U32 R0, RZ, RZ, RZ ;  /* 0x000000ffff007224 */ /* 0x000fe200078e00ff */
[----:B------:R-:W-:Y:S01]  /*14be0*/  ISETP.NE.U32.AND P0, PT, RZ, UR4, PT ;  /* 0x00000004ff007c0c */ /* 0x000fe2000bf05070 */
[----:B------:R-:W4:Y:S03]  /*14bf0*/  LDC R25, c[0x0][0xce8] ;  /* 0x00033a00ff197b82 */ /* 0x000f260000000800 */
[----:B------:R-:W-:Y:S01]  /*14c00*/  ISETP.NE.AND.EX P0, PT, RZ, UR5, PT, P0 ;  /* 0x00000005ff007c0c */ /* 0x000fe2000bf05300 */
[----:B---3--:R-:W-:Y:S01]  /*14c10*/  IMAD.SHL.U32 R6, R9, 0x4, RZ ;  /* 0x0000000409067824 */ /* 0x008fe200078e00ff */
[----:B------:R-:W-:-:S04]  /*14c20*/  SHF.R.S32.HI R14, RZ, 0x1f, R9 ;  /* 0x0000001fff0e7819 */ /* 0x000fc80000011409 */
[----:B------:R-:W-:Y:S02]  /*14c30*/  IADD3 R4, P1, R6, UR4, RZ ;  /* 0x0000000406047c10 */ /* 0x000fe4000ff3e0ff */
[----:B------:R-:W-:-:S04]  /*14c40*/  SHF.L.U64.HI R3, R9, 0x2, R14 ;  /* 0x0000000209037819 */ /* 0x000fc8000001020e */
[----:B------:R-:W-:Y:S01]  /*14c50*/  IADD3.X R5, R3, UR5, RZ, P1, !PT ;  /* 0x0000000503057c10 */ /* 0x000fe20008ffe4ff */
[----:B------:R-:W-:Y:S02]  /*14c60*/  ULDC.64 UR4, c[0x0][0xd08] ;  /* 0x0003420000047ab9 */ /* 0x000fe40000000a00 */
[----:B------:R-:W-:Y:S02]  /*14c70*/  ISETP.NE.U32.AND P1, PT, RZ, UR4, PT ;  /* 0x00000004ff007c0c */ /* 0x000fe4000bf25070 */
[----:B------:R3:W5:Y:S02]  /*14c80*/  @P0 LDG.E R0, desc[UR42][R4.64] ;  /* 0x0000002a04000981 */ /* 0x000764000c1e1900 */
[----:B------:R-:W-:-:S13]  /*14c90*/  ISETP.NE.AND.EX P1, PT, RZ, UR5, PT, P1 ;  /* 0x00000005ff007c0c */ /* 0x000fda000bf25310 */
[----:B------:R-:W-:Y:S01]  /*14ca0*/  @P1 IADD3 R6, P2, R6, UR4, RZ ;  /* 0x0000000406061c10 */ /* 0x000fe2000ff5e0ff */
[----:B------:R-:W-:Y:S02]  /*14cb0*/  ULDC UR4, c[0x0][0xb88] ;  /* 0x0002e20000047ab9 */ /* 0x000fe40000000800 */
[----:B------:R-:W-:Y:S01]  /*14cc0*/  IMAD.U32 R8, RZ, RZ, UR4 ;  /* 0x00000004ff087e24 */ /* 0x000fe2000f8e00ff */
[----:B------:R-:W-:-:S05]  /*14cd0*/  @P1 IADD3.X R7, R3, UR5, RZ, P2, !PT ;  /* 0x0000000503071c10 */ /* 0x000fca00097fe4ff */
[----:B------:R3:W5:Y:S01]  /*14ce0*/  @P1 LDG.E R8, desc[UR42][R6.64] ;  /* 0x0000002a06081981 */ /* 0x000762000c1e1900 */
[----:B----4-:R-:W-:Y:S01]  /*14cf0*/  ISETP.NE.AND P2, PT, R25, 0x1, PT ;  /* 0x000000011900780c */ /* 0x010fe20003f45270 */
[----:B------:R-:W4:-:S12]  /*14d00*/  S2R R30, SR_TID.X ;  /* 0x00000000001e7919 */ /* 0x000f180000002100 */
[----:B------:R-:W0:Y:S01]  /*14d10*/  @P2 LDC R27, c[0x0][0xcec] ;  /* 0x00033b00ff1b2b82 */ /* 0x000e220000000800 */
[----:B----4-:R-:W-:-:S05]  /*14d20*/  VIADD R30, R30, 0xffffff80 ;  /* 0xffffff801e1e7836 */ /* 0x010fca0000000000 */
[----:B------:R-:W-:Y:S02]  /*14d30*/  SHF.R.S32.HI R3, RZ, 0x1f, R30 ;  /* 0x0000001fff037819 */ /* 0x000fe4000001141e */
[----:B------:R-:W-:Y:S02]  /*14d40*/  ISETP.GE.AND P3, PT, R30, 0x80, PT ;  /* 0x000000801e00780c */ /* 0x000fe40003f66270 */
[----:B------:R-:W-:Y:S01]  /*14d50*/  LEA.HI R20, R3, R30, RZ, 0x3 ;  /* 0x0000001e03147211 */ /* 0x000fe200078f18ff */
[----:B---3--:R-:W-:Y:S10]  /*14d60*/  @P1 BRA `(.L_x_6093) ;  /* 0x0000000000101947 */ /* 0x008ff40003800000 */
[----:B------:R-:W-:Y:S05]  /*14d70*/  @!P0 BRA `(.L_x_6093) ;  /* 0x00000000000c8947 */ /* 0x000fea0003800000 */
[----:B------:R-:W3:Y:S04]  /*14d80*/  LDG.E R3, desc[UR42][R4.64] ;  /* 0x0000002a04037981 */ /* 0x000ee8000c1e1900 */
[----:B-----5:R-:W3:Y:S02]  /*14d90*/  LDG.E R8, desc[UR42][R4.64+0x4] ;  /* 0x0000042a04087981 */ /* 0x020ee4000c1e1900 */
[----:B---3--:R-:W-:-:S07]  /*14da0*/  IMAD.IADD R8, R8, 0x1, -R3 ;  /* 0x0000000108087824 */ /* 0x008fce00078e0a03 */
.L_x_6093:
[----:B------:R-:W3:Y:S04]  /*14db0*/  LDL R28, [R1+0x94] ;  /* 0x00009400011c7983 */ /* 0x000ee80000100800 */
[----:B------:R4:W5:Y:S01]  /*14dc0*/  LDL R26, [R1+0x6c] ;  /* 0x00006c00011a7983 */ /* 0x0009620000100800 */
[----:B------:R-:W-:Y:S01]  /*14dd0*/  BSSY B1, `(.L_x_6094) ;  /* 0x000002e000017945 */ /* 0x000fe20003800000 */
[----:B------:R-:W-:Y:S02]  /*14de0*/  LOP3.LUT R24, R20, 0xfffffff8, RZ, 0xc0, !PT ;  /* 0xfffffff814187812 */ /* 0x000fe400078ec0ff */
[----:B------:R-:W-:Y:S02]  /*14df0*/  SEL R13, R9, RZ, !P0 ;  /* 0x000000ff090d7207 */ /* 0x000fe40004000000 */
[----:B------:R-:W-:-:S02]  /*14e00*/  SEL R14, R14, RZ, !P0 ;  /* 0x000000ff0e0e7207 */ /* 0x000fc40004000000 */
[----:B-----5:R-:W-:Y:S02]  /*14e10*/  SHF.R.S32.HI R11, RZ, 0x1f, R0 ;  /* 0x0000001fff0b7819 */ /* 0x020fe40000011400 */
[----:B---3--:R-:W-:Y:S01]  /*14e20*/  SHF.R.S32.HI R12, RZ, 0x1f, R28 ;  /* 0x0000001fff0c7819 */ /* 0x008fe2000001141c */
[----:B----4-:R-:W-:Y:S06]  /*14e30*/  @P3 BRA `(.L_x_6095) ;  /* 0x00000000009c3947 */ /* 0x010fec0003800000 */
[----:B------:R-:W3:Y:S01]  /*14e40*/  S2R R10, SR_TID.X ;  /* 0x00000000000a7919 */ /* 0x000ee20000002100 */
[----:B------:R-:W4:Y:S02]  /*14e50*/  LDC R9, c[0x0][0xce8] ;  /* 0x00033a00ff097b82 */ /* 0x000f240000000800 */
[----:B----4-:R-:W-:Y:S01]  /*14e60*/  IMAD R3, R8, R9, RZ ;  /* 0x0000000908037224 */ /* 0x010fe200078e02ff */
[----:B---3--:R-:W-:-:S04]  /*14e70*/  IADD3 R10, R26, -0x80, R10 ;  /* 0xffffff801a0a7810 */ /* 0x008fc80007ffe00a */
        /* <DEDUP_REMOVED lines=9> */
[----:B------:R-:W3:Y:S01]  /*14f10*/  @P0 LDC R15, c[0x0][0xcec] ;  /* 0x00033b00ff0f0b82 */ /* 0x000ee20000000800 */
[----:B------:R-:W-:Y:S01]  /*14f20*/  IMAD R7, R28, UR5, R7 ;  /* 0x000000051c077c24 */ /* 0x000fe2000f8e0207 */
[----:B------:R-:W-:-:S03]  /*14f30*/  ULDC.64 UR4, c[0x0][0xc98] ;  /* 0x0003260000047ab9 */ /* 0x000fc60000000a00 */
[----:B------:R-:W-:-:S03]  /*14f40*/  IMAD.IADD R5, R5, 0x1, R7 ;  /* 0x0000000105057824 */ /* 0x000fc600078e0207 */
[----:B------:R-:W4:Y:S01]  /*14f50*/  @P0 LDC R21, c[0x0][0xcf0] ;  /* 0x00033c00ff150b82 */ /* 0x000f220000000800 */
[----:B------:R-:W-:-:S04]  /*14f60*/  IMAD.WIDE.U32 R4, R13, UR4, R4 ;  /* 0x000000040d047c25 */ /* 0x000fc8000f8e0004 */
[----:B---3--:R-:W-:-:S05]  /*14f70*/  @P0 IMAD.HI.U32 R6, R10, R15, RZ ;  /* 0x0000000f0a060227 */ /* 0x008fca00078e00ff */
[----:B----4-:R-:W-:Y:S01]  /*14f80*/  @P0 SHF.R.U32.HI R3, RZ, R21, R6 ;  /* 0x00000015ff030219 */ /* 0x010fe20000011606 */
        /* <DEDUP_REMOVED lines=18> */
.L_x_6095:
[----:B------:R-:W-:Y:S05]  /*150b0*/  BSYNC B1 ;  /* 0x0000000000017941 */ /* 0x000fea0003800000 */
.L_x_6094:
[----:B------:R-:W4:Y:S01]  /*150c0*/  @P2 LDC R9, c[0x0][0xcf0] ;  /* 0x00033c00ff092b82 */ /* 0x000f220000000800 */
[----:B------:R-:W-:Y:S01]  /*150d0*/  ULDC.64 UR4, c[0x0][0xba0] ;  /* 0x0002e80000047ab9 */ /* 0x000fe20000000a00 */
[----:B------:R-:W-:Y:S01]  /*150e0*/  SHF.R.S32.HI R29, RZ, 0x3, R20 ;  /* 0x00000003ff1d7819 */ /* 0x000fe20000011414 */
[----:B---3--:R-:W-:Y:S02]  /*150f0*/  IMAD R3, R11, UR4, RZ ;  /* 0x000000040b037c24 */ /* 0x008fe4000f8e02ff */
        /* <DEDUP_REMOVED lines=9> */
[----:B0-----:R-:W-:-:S04]  /*15190*/  @P2 IMAD.HI.U32 R0, R10, R27, RZ ;  /* 0x0000001b0a002227 */ /* 0x001fc800078e00ff */
        /* <DEDUP_REMOVED lines=38> */
.L_x_6291:
        /* <DEDUP_REMOVED lines=22> */
.L_x_6098:
[----:B------:R-:W-:Y:S05]  /*15560*/  BSYNC B1 ;  /* 0x0000000000017941 */ /* 0x000fea0003800000 */
.L_x_6097:
[----:B------:R-:W-:-:S03]  /*15570*/  UMOV UR4, 0xffffffff ;  /* 0xffffffff00047882 */ /* 0x000fc60000000000 */
[----:B------:R-:W-:Y:S05]  /*15580*/  BRA.DIV UR4, `(.L_x_6099) ;  /* 0x0000009204a87947 */ /* 0x000fea000b800000 */
[----:B---3--:R3:W0:Y:S04]  /*15590*/  SHFL.IDX PT, R0, R4, 0x1, 0x181f ;  /* 0x00381f0004007f89 */ /* 0x00862800000e0000 */
[----:B----4-:R3:W4:Y:S02]  /*155a0*/  SHFL.IDX PT, R14, R3, 0x1, 0x181f ;  /* 0x00381f00030e7f89 */ /* 0x01072400000e0000 */
.L_x_6295:
        /* <DEDUP_REMOVED lines=21> */
.L_x_6101:
[----:B------:R-:W-:Y:S05]  /*15700*/  BSYNC B1 ;  /* 0x0000000000017941 */ /* 0x000fea0003800000 */
.L_x_6100:
[----:B------:R-:W-:-:S03]  /*15710*/  UMOV UR4, 0xffffffff ;  /* 0xffffffff00047882 */ /* 0x000fc60000000000 */
[----:B------:R-:W-:Y:S05]  /*15720*/  BRA.DIV UR4, `(.L_x_6102) ;  /* 0x0000009204887947 */ /* 0x000fea000b800000 */
[----:B0-----:R0:W0:Y:S04]  /*15730*/  SHFL.IDX PT, R0, R4, 0x2, 0x181f ;  /* 0x00581f0004007f89 */ /* 0x00102800000e0000 */
[----:B----4-:R4:W0:Y:S02]  /*15740*/  SHFL.IDX PT, R14, R3, 0x2, 0x181f ;  /* 0x00581f00030e7f89 */ /* 0x01082400000e0000 */
.L_x_6299:
        /* <DEDUP_REMOVED lines=21> */
.L_x_6104:
[----:B------:R-:W-:Y:S05]  /*158a0*/  BSYNC B1 ;  /* 0x0000000000017941 */ /* 0x000fea0003800000 */
.L_x_6103:
[----:B------:R-:W-:-:S03]  /*158b0*/  UMOV UR4, 0xffffffff ;  /* 0xffffffff00047882 */ /* 0x000fc60000000000 */
[----:B------:R-:W-:Y:S05]  /*158c0*/  BRA.DIV UR4, `(.L_x_6105) ;  /* 0x0000009204687947 */ /* 0x000fea000b800000 */
[----:B0-----:R0:W0:Y:S04]  /*158d0*/  SHFL.IDX PT, R0, R4, 0x3, 0x181f ;  /* 0x00781f0004007f89 */ /* 0x00102800000e0000 */
[----:B------:R0:W0:Y:S02]  /*158e0*/  SHFL.IDX PT, R14, R3, 0x3, 0x181f ;  /* 0x00781f00030e7f89 */ /* 0x00002400000e0000 */
.L_x_6303:
[----:B0--34-:R-:W-:-:S05]  /*158f0*/  VIADD R3, R7, 0x60 ;  /* 0x0000006007037836 */ /* 0x019fca0000000000 */
        /* <DEDUP_REMOVED lines=19> */
.L_x_6092:
[----:B------:R-:W-:Y:S05]  /*15a30*/  BSYNC B0 ;  /* 0x0000000000007941 */ /* 0x000fea0003800000 */
.L_x_6083:
[----:B------:R-:W-:Y:S02]  /*15a40*/  ULDC UR4, c[0x0][0xd3c] ;  /* 0x00034f0000047ab9 */ /* 0x000fe40000000800 */
[----:B--2---:R-:W-:-:S13]  /*15a50*/  ISETP.GE.AND P0, PT, R103, UR4, PT ;  /* 0x0000000467007c0c */ /* 0x004fda000bf06270 */
[----:B------:R-:W-:Y:S05]  /*15a60*/  @!P0 BRA `(.L_x_6106) ;  /* 0xfffffeb4007c8947 */ /* 0x000fea000383ffff */
[----:B------:R-:W-:Y:S05]  /*15a70*/  BRA `(.L_x_5948) ;  /* 0x0000007800107947 */ /* 0x000fea0003800000 */
.L_x_5946:
        /* <DEDUP_REMOVED lines=16> */
.L_x_6107:
        /* <DEDUP_REMOVED lines=41> */
.L_x_6113:
        /* <DEDUP_REMOVED lines=12> */
.L_x_6112:
[----:B------:R-:W-:Y:S05]  /*15ed0*/  BSYNC B0 ;  /* 0x0000000000007941 */ /* 0x000fea0003800000 */
.L_x_6111:
        /* <DEDUP_REMOVED lines=20> */
.L_x_6109:
        /* <DEDUP_REMOVED lines=20> */
.L_x_6114:
        /* <DEDUP_REMOVED lines=59> */
.L_x_6110:
[----:B------:R-:W-:Y:S02]  /*16510*/  IMAD.MOV.U32 R17, RZ, RZ, RZ ;  /* 0x000000ffff117224 */ /* 0x000fe400078e00ff */
[----:B------:R-:W-:Y:S02]  /*16520*/  IMAD.U32 R16, RZ, RZ, UR6 ;  /* 0x00000006ff107e24 */ /* 0x000fe4000f8e00ff */
[----:B------:R-:W-:-:S07]  /*16530*/  IMAD.MOV.U32 R18, RZ, RZ, RZ ;  /* 0x000000ffff127224 */ /* 0x000fce00078e00ff */
.L_x_6115:
[----:B------:R-:W-:-:S13]  /*16540*/  ISETP.NE.AND P0, PT, R5, RZ, PT ;  /* 0x000000ff0500720c */ /* 0x000fda0003f05270 */
[----:B------:R-:W0:Y:S01]  /*16550*/  @!P0 S2R R3, SR_CgaCtaId ;  /* 0x0000000000038919 */ /* 0x000e220000008800 */
[----:B------:R-:W-:-:S04]  /*16560*/  @!P0 MOV R2, 0x400 ;  /* 0x0000040000028802 */ /* 0x000fc80000000f00 */
[----:B0-----:R-:W-:-:S05]  /*16570*/  @!P0 LEA R2, R3, R2, 0x18 ;  /* 0x0000000203028211 */ /* 0x001fca00078ec0ff */
[----:B------:R1:W-:Y:S01]  /*16580*/  @!P0 STS.128 [R2+0x324d0], R16 ;  /* 0x0324d01002008388 */ /* 0x0003e20000000c00 */
[----:B------:R-:W-:Y:S06]  /*16590*/  BAR.ARV 0x5, 0x180 ;  /* 0x0146000000007b1d */ /* 0x000fec0000002000 */
.L_x_6108:
        /* <DEDUP_REMOVED lines=19> */
[----:B------:R-:W-:Y:S01]  /*166d0*/  SHF.R.U32.HI R3, RZ, 0x3, R5 ;  /* 0x00000003ff037819 */ /* 0x000fe20000011605 */
[----:B------:R-:W-:Y:S01]  /*166e0*/  IMAD.MOV.U32 R27, RZ, RZ, 0x1 ;  /* 0x00000001ff1b7424 */ /* 0x000fe200078e00ff */
[----:B------:R-:W-:Y:S01]  /*166f0*/  LOP3.LUT R33, R4, 0x200, R33, 0xf8, !PT ;  /* 0x0000020004217812 */ /* 0x000fe200078ef821 */
[----:B------:R-:W-:Y:S01]  /*16700*/  ULDC.64 UR40, c[0x0][0x198] ;  /* 0x0000660000287ab9 */ /* 0x000fe20000000a00 */
[----:B------:R-:W-:Y:S01]  /*16710*/  LOP3.LUT R0, R3, 0x70, R0, 0xf8, !PT ;  /* 0x0000007003007812 */ /* 0x000fe200078ef800 */
[----:B------:R-:W-:Y:S01]  /*16720*/  ULOP3.LUT UR38, UR36, 0x2, URZ, 0xfc, !UPT ;  /* 0x0000000224267892 */ /* 0x000fe2000f8efc3f */
[C---:B------:R-:W-:Y:S01]  /*16730*/  LOP3.LUT R4, R2.reuse, 0x40, RZ, 0xfc, !PT ;  /* 0x0000004002047812 */ /* 0x040fe200078efcff */
[----:B------:R-:W-:Y:S01]  /*16740*/  ULDC UR37, c[0x0][0xc] ;  /* 0x0000030000257ab9 */ /* 0x000fe20000000800 */
[----:B------:R-:W-:-:S02]  /*16750*/  LOP3.LUT R3, R2, 0x80, RZ, 0xfc, !PT ;  /* 0x0000008002037812 */ /* 0x000fc400078efcff */
[----:B------:R-:W-:Y:S01]  /*16760*/  LOP3.LUT R0, R2, 0xc0, RZ, 0xfc, !PT ;  /* 0x000000c002007812 */ /* 0x000fe200078efcff */
[----:B0-----:R-:W-:-:S06]  /*16770*/  ULEA UR4, UR5, UR4, 0x18 ;  /* 0x0000000405047291 */ /* 0x001fcc000f8ec03f */
[----:B------:R-:W-:-:S04]  /*16780*/  IMAD.U32 R22, RZ, RZ, UR4 ;  /* 0x00000004ff167e24 */ /* 0x000fc8000f8e00ff */
[----:B--2---:R-:W-:-:S07]  /*16790*/  IMAD R26, R33, 0x2, R22 ;  /* 0x00000002211a7824 */ /* 0x004fce00078e0216 */
.L_x_6221:
[----:B------:R-:W0:Y:S02]  /*167a0*/  LDC.64 R36, c[0x0][0xd88] ;  /* 0x00036200ff247b82 */ /* 0x000e240000000a00 */
[----:B0-----:R-:W-:-:S06]  /*167b0*/  IMAD.WIDE R36, R19, 0x4, R36 ;  /* 0x0000000413247825 */ /* 0x001fcc00078e0224 */
        /* <DEDUP_REMOVED lines=10> */
[----:B0-----:R-:W-:Y:S01]  /*16860*/  IMAD.MOV.U32 R37, RZ, RZ, RZ ;  /* 0x000000ffff257224 */ /* 0x001fe200078e00ff */
[----:B--2---:R-:W-:-:S05]  /*16870*/  SHF.R.S32.HI R0, RZ, 0x1f, R36 ;  /* 0x0000001fff007819 */ /* 0x004fca0000011424 */
        /* <DEDUP_REMOVED lines=8> */
[----:B------:R-:W-:Y:S01]  /*16900*/  ISETP.NE.U32.AND P1, PT, RZ, UR6, PT ;  /* 0x00000006ff007c0c */ /* 0x000fe2000bf25070 */
[----:B0-----:R-:W-:Y:S01]  /*16910*/  IMAD.MOV.U32 R0, RZ, RZ, RZ ;  /* 0x000000ffff007224 */ /* 0x001fe200078e00ff */
[----:B------:R-:W-:Y:S02]  /*16920*/  ISETP.NE.AND.EX P0, PT, RZ, UR5, PT, P0 ;  /* 0x00000005ff007c0c */ /* 0x000fe4000bf05300 */
[----:B------:R-:W-:Y:S02]  /*16930*/  ISETP.NE.AND.EX P1, PT, RZ, UR7, PT, P1 ;  /* 0x00000007ff007c0c */ /* 0x000fe4000bf25310 */
[C---:B------:R-:W-:Y:S02]  /*16940*/  IADD3 R4, P4, R29.reuse, UR6, RZ ;  /* 0x000000061d047c10 */ /* 0x040fe4000ff9e0ff */
[----:B-1----:R-:W-:Y:S01]  /*16950*/  IADD3 R2, P3, R29, UR4, RZ ;  /* 0x000000041d027c10 */ /* 0x002fe2000ff7e0ff */
[----:B------:R-:W-:Y:S01]  /*16960*/  ULDC UR4, c[0x0][0x288] ;  /* 0x0000a20000047ab9 */ /* 0x000fe20000000800 */
[----:B------:R-:W-:-:S02]  /*16970*/  IADD3.X R5, R30, UR7, RZ, P4, !PT ;  /* 0x000000071e057c10 */ /* 0x000fc4000a7fe4ff */
[C---:B------:R-:W-:Y:S02]  /*16980*/  IADD3.X R3, R30.reuse, UR5, RZ, P3, !PT ;  /* 0x000000051e037c10 */ /* 0x040fe40009ffe4ff */
[----:B---3--:R-:W-:Y:S01]  /*16990*/  @P2 IADD3 R6, P3, R29, UR8, RZ ;  /* 0x000000081d062c10 */ /* 0x008fe2000ff7e0ff */
        /* <DEDUP_REMOVED lines=19> */
[----:B------:R-:W2:Y:S04]  /*16ad0*/  LDG.E R9, desc[UR42][R2.64] ;  /* 0x0000002a02097981 */ /* 0x000ea8000c1e1900 */
[----:B0-----:R-:W2:Y:S02]  /*16ae0*/  LDG.E R8, desc[UR42][R2.64+0x4] ;  /* 0x0000042a02087981 */ /* 0x001ea4000c1e1900 */
[----:B--2---:R-:W-:-:S05]  /*16af0*/  IMAD.IADD R10, R8, 0x1, -R9 ;  /* 0x00000001080a7824 */ /* 0x004fca00078e0a09 */
[----:B------:R1:W-:Y:S02]  /*16b00*/  STL [R1+0x4], R10 ;  /* 0x0000040a01007387 */ /* 0x0003e40000100800 */
.L_x_6117:
        /* <DEDUP_REMOVED lines=9> */
.L_x_6118:
[----:B------:R-:W-:Y:S02]  /*16ba0*/  ULDC.64 UR4, c[0x0][0xb00] ;  /* 0x0002c00000047ab9 */ /* 0x000fe40000000a00 */
[----:B------:R-:W-:-:S04]  /*16bb0*/  ISETP.NE.U32.AND P0, PT, RZ, UR4, PT ;  /* 0x00000004ff007c0c */ /* 0x000fc8000bf05070 */
[----:B------:R-:W-:-:S13]  /*16bc0*/  ISETP.NE.AND.EX P0, PT, RZ, UR5, PT, P0 ;  /* 0x00000005ff007c0c */ /* 0x000fda000bf05300 */
[----:B------:R-:W-:Y:S05]  /*16bd0*/  @!P0 BRA `(.L_x_6119) ;  /* 0x0000000000148947 */ /* 0x000fea0003800000 */
[----:B------:R-:W2:Y:S02]  /*16be0*/  LDC.64 R2, c[0x0][0xb00] ;  /* 0x0002c000ff027b82 */ /* 0x000ea40000000a00 */
[----:B--2---:R-:W-:-:S05]  /*16bf0*/  IMAD.WIDE R2, R32, 0x4, R2 ;  /* 0x0000000420027825 */ /* 0x004fca00078e0202 */
[----:B------:R-:W2:Y:S04]  /*16c00*/  LDG.E R7, desc[UR42][R2.64] ;  /* 0x0000002a02077981 */ /* 0x000ea8000c1e1900 */
[----:B0-----:R-:W2:Y:S02]  /*16c10*/  LDG.E R8, desc[UR42][R2.64+0x4] ;  /* 0x0000042a02087981 */ /* 0x001ea4000c1e1900 */
[----:B--2---:R-:W-:-:S07]  /*16c20*/  IMAD.IADD R7, R8, 0x1, -R7 ;  /* 0x0000000108077824 */ /* 0x004fce00078e0a07 */
.L_x_6119:
[----:B--2---:R-:W2:Y:S01]  /*16c30*/  @P1 LDG.E R2, desc[UR42][R4.64] ;  /* 0x0000002a04021981 */ /* 0x004ea2000c1e1900 */
[----:B------:R-:W3:Y:S03]  /*16c40*/  LDC R3, c[0x0][0x448] ;  /* 0x00011200ff037b82 */ /* 0x000ee60000000800 */
[----:B------:R-:W2:Y:S01]  /*16c50*/  @P1 LDG.E R9, desc[UR42][R4.64+0x4] ;  /* 0x0000042a04091981 */ /* 0x000ea2000c1e1900 */
[----:B-----5:R-:W-:Y:S01]  /*16c60*/  IMAD.IADD R7, R7, 0x1, -R34 ;  /* 0x0000000107077824 */ /* 0x020fe200078e0a22 */
[----:B------:R-:W-:Y:S01]  /*16c70*/  BSSY B0, `(.L_x_6120) ;  /* 0x0000143000007945 */ /* 0x000fe20003800000 */
[----:B---3--:R-:W-:-:S13]  /*16c80*/  ISETP.NE.AND P0, PT, R3, 0x1, PT ;  /* 0x000000010300780c */ /* 0x008fda0003f05270 */
[----:B0-----:R-:W0:Y:S08]  /*16c90*/  @P0 LDC R8, c[0x0][0x44c] ;  /* 0x00011300ff080b82 */ /* 0x001e300000000800 */
[----:B------:R-:W3:Y:S01]  /*16ca0*/  @P0 LDC R3, c[0x0][0x450] ;  /* 0x00011400ff030b82 */ /* 0x000ee20000000800 */
[----:B--2---:R-:W-:Y:S02]  /*16cb0*/  @P1 IMAD.IADD R6, R9, 0x1, -R2 ;  /* 0x0000000109061824 */ /* 0x004fe400078e0a02 */
[----:B------:R-:W-:-:S02]  /*16cc0*/  IMAD.SHL.U32 R2, R17, 0x80, RZ ;  /* 0x0000008011027824 */ /* 0x000fc400078e00ff */
[----:B------:R-:W-:Y:S02]  /*16cd0*/  IMAD.IADD R31, R7, 0x1, R6 ;  /* 0x00000001071f7824 */ /* 0x000fe400078e0206 */
[----:B------:R-:W-:-:S04]  /*16ce0*/  VIADD R2, R2, 0x7f ;  /* 0x0000007f02027836 */ /* 0x000fc80000000000 */
[----:B0-----:R-:W-:-:S05]  /*16cf0*/  @P0 IMAD.HI.U32 R8, R2, R8, RZ ;  /* 0x0000000802080227 */ /* 0x001fca00078e00ff */
[----:B---3--:R-:W-:Y:S01]  /*16d00*/  @P0 SHF.R.U32.HI R2, RZ, R3, R8 ;  /* 0x00000003ff020219 */ /* 0x008fe20000011608 */
[----:B------:R-:W-:-:S04]  /*16d10*/  VIADD R3, R31, 0x5f ;  /* 0x0000005f1f037836 */ /* 0x000fc80000000000 */
[----:B------:R-:W-:-:S05]  /*16d20*/  IMAD.HI R3, R3, 0x2aaaaaab, RZ ;  /* 0x2aaaaaab03037827 */ /* 0x000fca00078e02ff */
[----:B------:R-:W-:-:S04]  /*16d30*/  SHF.R.U32.HI R4, RZ, 0x1f, R3 ;  /* 0x0000001fff047819 */ /* 0x000fc80000011603 */
[----:B------:R-:W-:Y:S02]  /*16d40*/  LEA.HI.SX32 R5, R3, R4, 0x1c ;  /* 0x0000000403057211 */ /* 0x000fe400078fe2ff */
[----:B------:R-:W-:-:S05]  /*16d50*/  IADD3 R4, R31, 0x60, -R10 ;  /* 0x000000601f047810 */ /* 0x000fca0007ffe80a */
[----:B------:R-:W-:-:S04]  /*16d60*/  IMAD.IADD R2, R4, 0x1, R2 ;  /* 0x0000000104027824 */ /* 0x000fc800078e0202 */
        /* <DEDUP_REMOVED lines=26> */
.L_x_6306:
[----:B--2---:R-:W-:Y:S02]  /*16f10*/  ISETP.NE.AND P0, PT, R14, RZ, PT ;  /* 0x000000ff0e00720c */ /* 0x004fe40003f05270 */
[----:B------:R-:W-:-:S11]  /*16f20*/  PLOP3.LUT P6, PT, PT, PT, PT, 0x8, 0x0 ;  /* 0x000000000000781c */ /* 0x000fd60003fce170 */
[----:B------:R-:W-:Y:S05]  /*16f30*/  @P0 BRA `(.L_x_6123) ;  /* 0x00000000000c0947 */ /* 0x000fea0003800000 */
[----:B------:R-:W-:-:S03]  /*16f40*/  UMOV UR4, 0xffffffff ;  /* 0xffffffff00047882 */ /* 0x000fc60000000000 */
[----:B------:R-:W-:Y:S05]  /*16f50*/  BRA.DIV UR4, `(.L_x_6124) ;  /* 0x0000007e04407947 */ /* 0x000fea000b800000 */
[----:B------:R-:W-:-:S13]  /*16f60*/  ELECT P6, URZ, PT ;  /* 0x00000000003f782f */ /* 0x000fda00038c0000 */
.L_x_6123:
        /* <DEDUP_REMOVED lines=9> */
.L_x_6309:
[----:B------:R-:W-:Y:S05]  /*17000*/  BSYNC B1 ;  /* 0x0000000000017941 */ /* 0x000fea0003800000 */
.L_x_6125:
        /* <DEDUP_REMOVED lines=10> */
.L_x_6310:
[----:B------:R-:W-:Y:S05]  /*170b0*/  BSYNC B2 ;  /* 0x0000000000027941 */ /* 0x000fea0003800000 */
.L_x_6129:
        /* <DEDUP_REMOVED lines=9> */
.L_x_6132:
[----:B------:R-:W-:Y:S05]  /*17150*/  BSYNC B2 ;  /* 0x0000000000027941 */ /* 0x000fea0003800000 */
.L_x_6131:
        /* <DEDUP_REMOVED lines=12> */
.L_x_6133:
        /* <DEDUP_REMOVED lines=13> */
.L_x_6311:
[----:B------:R-:W-:Y:S05]  /*172f0*/  BSYNC B2 ;  /* 0x0000000000027941 */ /* 0x000fea0003800000 */
.L_x_6134:
        /* <DEDUP_REMOVED lines=11> */
.L_x_6137:
[----:B------:R-:W-:Y:S05]  /*173b0*/  BSYNC B2 ;  /* 0x0000000000027941 */ /* 0x000fea0003800000 */
.L_x_6136:
        /* <DEDUP_REMOVED lines=9> */
.L_x_6138:
        /* <DEDUP_REMOVED lines=15> */
.L_x_6139:
        /* <DEDUP_REMOVED lines=15> */
.L_x_6140:
        /* <DEDUP_REMOVED lines=15> */
.L_x_6141:
        /* <DEDUP_REMOVED lines=10> */
.L_x_6128:
[----:B------:R-:W-:Y:S05]  /*177c0*/  BSYNC B1 ;  /* 0x0000000000017941 */ /* 0x000fea0003800000 */
.L_x_6127:
        /* <DEDUP_REMOVED lines=9> */
.L_x_6157:
        /* <DEDUP_REMOVED lines=11> */
.L_x_6312:
[----:B------:R-:W-:Y:S05]  /*17910*/  BSYNC B2 ;  /* 0x0000000000027941 */ /* 0x000fea0003800000 */
.L_x_6144:
        /* <DEDUP_REMOVED lines=9> */
.L_x_6147:
[----:B------:R-:W-:Y:S05]  /*179b0*/  BSYNC B2 ;  /* 0x0000000000027941 */ /* 0x000fea0003800000 */
.L_x_6146:
        /* <DEDUP_REMOVED lines=11> */
.L_x_6148:
        /* <DEDUP_REMOVED lines=13> */
.L_x_6313:
[----:B------:R-:W-:Y:S05]  /*17b40*/  BSYNC B2 ;  /* 0x0000000000027941 */ /* 0x000fea0003800000 */
.L_x_6149:
        /* <DEDUP_REMOVED lines=11> */
.L_x_6152:
[----:B------:R-:W-:Y:S05]  /*17c00*/  BSYNC B2 ;  /* 0x0000000000027941 */ /* 0x000fea0003800000 */
.L_x_6151:
        /* <DEDUP_REMOVED lines=9> */
.L_x_6153:
        /* <DEDUP_REMOVED lines=15> */
.L_x_6154:
        /* <DEDUP_REMOVED lines=15> */
.L_x_6155:
        /* <DEDUP_REMOVED lines=15> */
.L_x_6156:
        /* <DEDUP_REMOVED lines=10> */
.L_x_6143:
[----:B------:R-:W-:Y:S05]  /*18010*/  BSYNC B1 ;  /* 0x0000000000017941 */ /* 0x000fea0003800000 */
.L_x_6142:
        /* <DEDUP_REMOVED lines=8> */
.L_x_6121:
[----:B------:R-:W-:Y:S05]  /*180a0*/  BSYNC B0 ;  /* 0x0000000000007941 */ /* 0x000fea0003800000 */
.L_x_6120:
[----:B------:R-:W2:Y:S01]  /*180b0*/  LDC R0, c[0x0][0x448] ;  /* 0x00011200ff007b82 */ /* 0x000ea20000000800 */
[----:B0-----:R-:W-:Y:S01]  /*180c0*/  LEA R3, R17, 0x7f, 0x7 ;  /* 0x0000007f11037811 */ /* 0x001fe200078e38ff */
[----:B------:R-:W-:Y:S05]  /*180d0*/  @!P0 WARPSYNC.ALL ;  /* 0x0000000000008948 */ /* 0x000fea0003800000 */
[----:B------:R-:W-:Y:S01]  /*180e0*/  BSSY B7, `(.L_x_6158) ;  /* 0x0000424000077945 */ /* 0x000fe20003800000 */
[----:B------:R-:W-:Y:S01]  /*180f0*/  @!P0 BAR.SYNC.DEFER_BLOCKING 0xc, 0x180 ;  /* 0x0306000000008b1d */ /* 0x000fe20000010000 */
[----:B--2---:R-:W-:-:S13]  /*18100*/  ISETP.NE.AND P1, PT, R0, 0x1, PT ;  /* 0x000000010000780c */ /* 0x004fda0003f25270 */
[----:B------:R-:W0:Y:S08]  /*18110*/  @P1 LDC R2, c[0x0][0x44c] ;  /* 0x00011300ff021b82 */ /* 0x000e300000000800 */
        /* <DEDUP_REMOVED lines=28> */
.L_x_6159:
        /* <DEDUP_REMOVED lines=20> */
.L_x_6162:
[----:B------:R-:W-:Y:S05]  /*18420*/  BSYNC B6 ;  /* 0x0000000000067941 */ /* 0x000fea0003800000 */
.L_x_6161:
        /* <DEDUP_REMOVED lines=20> */
.L_x_6165:
        /* <DEDUP_REMOVED lines=15> */
.L_x_6164:
[----:B------:R-:W-:Y:S05]  /*18660*/  BSYNC B6 ;  /* 0x0000000000067941 */ /* 0x000fea0003800000 */
.L_x_6163:
[----:B------:R-:W2:Y:S01]  /*18670*/  LDL R21, [R1+0x1c] ;  /* 0x00001c0001157983 */ /* 0x000ea20000100800 */
[----:B------:R-:W-:Y:S01]  /*18680*/  ULDC.64 UR4, c[0x0][0xaf0] ;  /* 0x0002bc0000047ab9 */ /* 0x000fe20000000a00 */
[----:B-1----:R-:W0:Y:S01]  /*18690*/  LDC R10, c[0x0][0x430] ;  /* 0x00010c00ff0a7b82 */ /* 0x002e220000000800 */
[----:B------:R-:W-:Y:S01]  /*186a0*/  ISETP.NE.U32.AND P0, PT, RZ, UR4, PT ;  /* 0x00000004ff007c0c */ /* 0x000fe2000bf05070 */
[----:B------:R-:W1:Y:S03]  /*186b0*/  S2R R20, SR_TID.X ;  /* 0x0000000000147919 */ /* 0x000e660000002100 */
[----:B------:R-:W-:-:S13]  /*186c0*/  ISETP.NE.AND.EX P0, PT, RZ, UR5, PT, P0 ;  /* 0x00000005ff007c0c */ /* 0x000fda000bf05300 */
[----:B------:R-:W-:Y:S01]  /*186d0*/  @P0 IADD3 R2, P1, R29, UR4, RZ ;  /* 0x000000041d020c10 */ /* 0x000fe2000ff3e0ff */
[----:B------:R-:W-:Y:S01]  /*186e0*/  IMAD.MOV.U32 R11, RZ, RZ, RZ ;  /* 0x000000ffff0b7224 */ /* 0x000fe200078e00ff */
[----:B------:R-:W-:Y:S01]  /*186f0*/  LOP3.LUT R23, R23, 0xffffffdf, RZ, 0xc0, !PT ;  /* 0xffffffdf17177812 */ /* 0x000fe200078ec0ff */
[----:B------:R-:W-:Y:S01]  /*18700*/  ULDC UR4, c[0x0][0x320] ;  /* 0x0000c80000047ab9 */ /* 0x000fe20000000800 */
[----:B------:R-:W-:-:S05]  /*18710*/  @P0 IADD3.X R3, R30, UR5, RZ, P1, !PT ;  /* 0x000000051e030c10 */ /* 0x000fca0008ffe4ff */
[----:B------:R3:W4:Y:S01]  /*18720*/  @P0 LDG.E R32, desc[UR42][R2.64] ;  /* 0x0000002a02200981 */ /* 0x000722000c1e1900 */
[----:B-1----:R-:W-:-:S04]  /*18730*/  LOP3.LUT R20, R20, 0x7f, RZ, 0xc0, !PT ;  /* 0x0000007f14147812 */ /* 0x002fc800078ec0ff */
[----:B------:R-:W-:Y:S02]  /*18740*/  SHF.R.U32.HI R35, RZ, 0x3, R20 ;  /* 0x00000003ff237819 */ /* 0x000fe40000011614 */
[----:B------:R-:W1:Y:S01]  /*18750*/  S2R R20, SR_TID.X ;  /* 0x0000000000147919 */ /* 0x000e620000002100 */
[----:B0-----:R-:W-:-:S13]  /*18760*/  ISETP.NE.AND P1, PT, R10, 0x1, PT ;  /* 0x000000010a00780c */ /* 0x001fda0003f25270 */
[----:B------:R-:W0:Y:S08]  /*18770*/  @P1 LDC R5, c[0x0][0x434] ;  /* 0x00010d00ff051b82 */ /* 0x000e300000000800 */
[----:B------:R-:W5:Y:S01]  /*18780*/  @P1 LDC R4, c[0x0][0x438] ;  /* 0x00010e00ff041b82 */ /* 0x000f620000000800 */
[----:B-1----:R-:W-:-:S05]  /*18790*/  IMAD.SHL.U32 R20, R20, 0x10, RZ ;  /* 0x0000001014147824 */ /* 0x002fca00078e00ff */
[----:B------:R-:W-:Y:S01]  /*187a0*/  LOP3.LUT R20, R35, 0x70, R20, 0xf8, !PT ;  /* 0x0000007023147812 */ /* 0x000fe200078ef814 */
[----:B--2---:R-:W-:-:S04]  /*187b0*/  VIADD R0, R21, 0xffffffff ;  /* 0xffffffff15007836 */ /* 0x004fc80000000000 */
[----:B------:R-:W-:-:S05]  /*187c0*/  IMAD R8, R0, 0x60, R20 ;  /* 0x0000006000087824 */ /* 0x000fca00078e0214 */
[----:B------:R-:W-:-:S04]  /*187d0*/  ISETP.GE.AND P0, PT, R8, R31, PT ;  /* 0x0000001f0800720c */ /* 0x000fc80003f06270 */
[----:B------:R-:W-:Y:S01]  /*187e0*/  ISETP.GT.U32.OR P0, PT, R20, 0x5f, P0 ;  /* 0x0000005f1400780c */ /* 0x000fe20000704470 */
[----:B------:R-:W-:-:S04]  /*187f0*/  IMAD.IADD R8, R8, 0x1, R34 ;  /* 0x0000000108087824 */ /* 0x000fc800078e0222 */
[----:B0-----:R-:W-:-:S08]  /*18800*/  @P1 IMAD.HI.U32 R5, R8, R5, RZ ;  /* 0x0000000508051227 */ /* 0x001fd000078e00ff */
[----:B---3--:R-:W0:Y:S01]  /*18810*/  @!P0 LDC.64 R2, c[0x0][0x428] ;  /* 0x00010a00ff028b82 */ /* 0x008e220000000a00 */
[----:B------:R-:W-:Y:S01]  /*18820*/  IMAD.MOV.U32 R9, RZ, RZ, R8 ;  /* 0x000000ffff097224 */ /* 0x000fe200078e0008 */
[----:B-----5:R-:W-:-:S06]  /*18830*/  @P1 SHF.R.U32.HI R9, RZ, R4, R5 ;  /* 0x00000004ff091219 */ /* 0x020fcc0000011605 */
[----:B------:R-:W1:Y:S01]  /*18840*/  @!P0 LDC.64 R4, c[0x0][0x418] ;  /* 0x00010600ff048b82 */ /* 0x000e620000000a00 */
[--C-:B------:R-:W-:Y:S01]  /*18850*/  @!P0 SHF.R.S32.HI R7, RZ, 0x1f, R9.reuse ;  /* 0x0000001fff078819 */ /* 0x100fe20000011409 */
[----:B------:R-:W-:Y:S01]  /*18860*/  @!P0 IMAD.MOV.U32 R6, RZ, RZ, R9 ;  /* 0x000000ffff068224 */ /* 0x000fe200078e0009 */
[----:B----4-:R-:W-:-:S03]  /*18870*/  SHF.R.S32.HI R35, RZ, 0x1f, R32 ;  /* 0x0000001fff237819 */ /* 0x010fc60000011420 */
[----:B0-----:R-:W-:-:S04]  /*18880*/  @!P0 IMAD.WIDE.U32 R6, R32, R2, R6 ;  /* 0x0000000220068225 */ /* 0x001fc800078e0006 */
[----:B------:R-:W-:-:S04]  /*18890*/  @!P0 IMAD R2, R35, R2, RZ ;  /* 0x0000000223028224 */ /* 0x000fc800078e02ff */
[----:B------:R-:W-:Y:S01]  /*188a0*/  @!P0 IMAD R3, R32, R3, R2 ;  /* 0x0000000320038224 */ /* 0x000fe200078e0202 */
[----:B-1----:R-:W-:-:S03]  /*188b0*/  @!P0 LEA R4, P1, R6, R4, 0x2 ;  /* 0x0000000406048211 */ /* 0x002fc600078210ff */
[----:B------:R-:W-:-:S05]  /*188c0*/  @!P0 IMAD.IADD R3, R7, 0x1, R3 ;  /* 0x0000000107038824 */ /* 0x000fca00078e0203 */
[----:B------:R-:W-:-:S05]  /*188d0*/  @!P0 LEA.HI.X R5, R6, R5, R3, 0x2, P1 ;  /* 0x0000000506058211 */ /* 0x000fca00008f1403 */
[----:B------:R-:W2:Y:S01]  /*188e0*/  @!P0 LDG.E R11, desc[UR42][R4.64] ;  /* 0x0000002a040b8981 */ /* 0x000ea2000c1e1900 */
[----:B------:R-:W-:Y:S02]  /*188f0*/  ISETP.GT.U32.AND P0, PT, R20, 0x5f, PT ;  /* 0x0000005f1400780c */ /* 0x000fe40003f04070 */
[----:B------:R-:W0:Y:S01]  /*18900*/  S2R R20, SR_TID.X ;  /* 0x0000000000147919 */ /* 0x000e220000002100 */
[----:B------:R-:W-:-:S05]  /*18910*/  IMAD.U32 R2, RZ, RZ, UR38 ;  /* 0x00000026ff027e24 */ /* 0x000fca000f8e00ff */
[----:B------:R-:W-:-:S05]  /*18920*/  ISETP.NE.AND P2, PT, R2, 0x3, PT ;  /* 0x000000030200780c */ /* 0x000fca0003f45270 */
[----:B------:R-:W-:-:S04]  /*18930*/  @P0 LOP3.LUT R23, R23, 0x20, RZ, 0xfc, !PT ;  /* 0x0000002017170812 */ /* 0x000fc800078efcff */
[----:B------:R-:W-:Y:S01]  /*18940*/  LOP3.LUT R23, R23, 0xfffff7ff, RZ, 0xc0, !PT ;  /* 0xfffff7ff17177812 */ /* 0x000fe200078ec0ff */
[----:B0-----:R-:W-:-:S05]  /*18950*/  IMAD.SHL.U32 R20, R20, 0x8, RZ ;  /* 0x0000000814147824 */ /* 0x001fca00078e00ff */
[----:B------:R-:W-:-:S04]  /*18960*/  LOP3.LUT R20, R20, 0x38, RZ, 0xc0, !PT ;  /* 0x0000003814147812 */ /* 0x000fc800078ec0ff */
[----:B------:R-:W-:-:S04]  /*18970*/  LOP3.LUT R13, R20, 0x40, RZ, 0xfc, !PT ;  /* 0x00000040140d7812 */ /* 0x000fc800078efcff */
[----:B------:R-:W-:Y:S02]  /*18980*/  ISETP.GE.AND P4, PT, R13, UR4, PT ;  /* 0x000000040d007c0c */ /* 0x000fe4000bf86270 */
[----:B------:R-:W-:Y:S01]  /*18990*/  @P2 LOP3.LUT R23, R23, 0x800, RZ, 0xfc, !PT ;  /* 0x0000080017172812 */ /* 0x000fe200078efcff */
[----:B------:R-:W-:Y:S01]  /*189a0*/  IMAD.MOV R3, RZ, RZ, -R9 ;  /* 0x000000ffff037224 */ /* 0x000fe200078e0a09 */
[----:B------:R-:W-:Y:S02]  /*189b0*/  LOP3.LUT R12, R20, 0x80, RZ, 0xfc, !PT ;  /* 0x00000080140c7812 */ /* 0x000fe400078efcff */
[----:B------:R-:W-:Y:S01]  /*189c0*/  LOP3.LUT R23, R23, 0xffffffef, RZ, 0xc0, !PT ;  /* 0xffffffef17177812 */ /* 0x000fe200078ec0ff */
[----:B------:R-:W-:Y:S01]  /*189d0*/  IMAD R3, R10, R3, R8 ;  /* 0x000000030a037224 */ /* 0x000fe200078e0208 */
[----:B------:R-:W-:Y:S02]  /*189e0*/  ISETP.GE.AND P3, PT, R12, UR4, PT ;  /* 0x000000040c007c0c */ /* 0x000fe4000bf66270 */
[----:B------:R-:W-:-:S03]  /*189f0*/  ISETP.GE.AND P0, PT, R20, UR4, PT ;  /* 0x0000000414007c0c */ /* 0x000fc6000bf06270 */
[----:B------:R-:W-:Y:S01]  /*18a00*/  @P4 LOP3.LUT R23, R23, 0x10, RZ, 0xfc, !PT ;  /* 0x0000001017174812 */ /* 0x000fe200078efcff */
[----:B------:R-:W-:Y:S03]  /*18a10*/  STL [R1+0x8], R3 ;  /* 0x0000080301007387 */ /* 0x000fe60000100800 */
[----:B------:R-:W-:-:S04]  /*18a20*/  LOP3.LUT R23, R23, 0xfffffffe, RZ, 0xc0, !PT ;  /* 0xfffffffe17177812 */ /* 0x000fc800078ec0ff */
[----:B------:R-:W-:-:S04]  /*18a30*/  LOP3.LUT R23, R23, 0xfffffff7, RZ, 0xc0, !PT ;  /* 0xfffffff717177812 */ /* 0x000fc800078ec0ff */
[----:B------:R-:W-:Y:S01]  /*18a40*/  @P3 LOP3.LUT R23, R23, 0x8, RZ, 0xfc, !PT ;  /* 0x0000000817173812 */ /* 0x000fe200078efcff */
[----:B------:R-:W-:-:S03]  /*18a50*/  UMOV UR5, 0xffffffff ;  /* 0xffffffff00057882 */ /* 0x000fc60000000000 */
[----:B------:R-:W-:-:S04]  /*18a60*/  @P0 LOP3.LUT R23, R23, 0x1, RZ, 0xfc, !PT ;  /* 0x0000000117170812 */ /* 0x000fc800078efcff */
[----:B------:R-:W-:Y:S01]  /*18a70*/  LOP3.LUT R23, R23, 0xfffffffb, RZ, 0xc0, !PT ;  /* 0xfffffffb17177812 */ /* 0x000fe200078ec0ff */
[----:B--2---:R0:W-:Y:S02]  /*18a80*/  STL [R1], R11 ;  /* 0x0000000b01007387 */ /* 0x0041e40000100800 */
[----:B0-----:R-:W-:-:S04]  /*18a90*/  LOP3.LUT R11, R20, 0xc0, RZ, 0xfc, !PT ;  /* 0x000000c0140b7812 */ /* 0x001fc800078efcff */
[----:B------:R-:W-:-:S13]  /*18aa0*/  ISETP.GE.AND P1, PT, R11, UR4, PT ;  /* 0x000000040b007c0c */ /* 0x000fda000bf26270 */
[----:B------:R-:W-:Y:S01]  /*18ab0*/  @P1 LOP3.LUT R23, R23, 0x4, RZ, 0xfc, !PT ;  /* 0x0000000417171812 */ /* 0x000fe200078efcff */
[----:B------:R-:W-:Y:S06]  /*18ac0*/  BRA.DIV UR5, `(.L_x_6166) ;  /* 0x0000006205e87947 */ /* 0x000fec000b800000 */
.L_x_6316:
[----:B------:R-:W-:Y:S02]  /*18ad0*/  SEL R2, RZ, 0x1, P0 ;  /* 0x00000001ff027807 */ /* 0x000fe40000000000 */
[----:B------:R-:W-:-:S03]  /*18ae0*/  SHF.R.S32.HI R29, RZ, 0x1f, R18 ;  /* 0x0000001fff1d7819 */ /* 0x000fc60000011412 */
[----:B------:R0:W-:Y:S01]  /*18af0*/  STL [R1+0x60], R2 ;  /* 0x0000600201007387 */ /* 0x0001e20000100800 */
[----:B------:R-:W-:Y:S05]  /*18b00*/  @!P2 BRA `(.L_x_6167) ;  /* 0x000000000004a947 */ /* 0x000fea0003800000 */
[----:B------:R-:W-:Y:S01]  /*18b10*/  BPT.TRAP 0x1 ;  /* 0x000000040000795c */ /* 0x000fe20000300000 */
.L_x_6167:
[----:B------:R-:W-:Y:S01]  /*18b20*/  IMAD R31, R0, -0x60, R31 ;  /* 0xffffffa0001f7824 */ /* 0x000fe200078e021f */
[----:B------:R-:W-:Y:S01]  /*18b30*/  SHF.L.U32 R0, R27, 0x1f, RZ ;  /* 0x0000001f1b007819 */ /* 0x000fe200000006ff */
[----:B------:R-:W-:Y:S01]  /*18b40*/  IMAD R30, R25, 0x8, R22 ;  /* 0x00000008191e7824 */ /* 0x000fe200078e0216 */
[----:B------:R-:W-:Y:S03]  /*18b50*/  BSSY B0, `(.L_x_6168) ;  /* 0x0000003000007945 */ /* 0x000fe60003800000 */
[----:B------:R-:W1:Y:S02]  /*18b60*/  SYNCS.PHASECHK.TRANS64.TRYWAIT P0, [R30+URZ+0x32440], R0 ;  /* 0x032440001e0075a7 */ /* 0x000e64000800017f */
[----:B-1----:R-:W-:Y:S05]  /*18b70*/  @!P0 BRA `(.L_x_6169) ;  /* 0x0000006000f08947 */ /* 0x002fea0003800000 */
.L_x_6317:
[----:B------:R-:W-:Y:S05]  /*18b80*/  BSYNC B0 ;  /* 0x0000000000007941 */ /* 0x000fea0003800000 */
.L_x_6168:
[----:B0-----:R-:W1:Y:S01]  /*18b90*/  LDL R2, [R1+0x8] ;  /* 0x0000080001027983 */ /* 0x001e620000100800 */
[----:B------:R-:W-:-:S03]  /*18ba0*/  ULDC.64 UR4, c[0x0][0x300] ;  /* 0x0000c00000047ab9 */ /* 0x000fc60000000a00 */
[----:B------:R-:W2:Y:S01]  /*18bb0*/  LDL R4, [R1] ;  /* 0x0000000001047983 */ /* 0x000ea20000100800 */
[----:B------:R-:W-:Y:S01]  /*18bc0*/  LOP3.LUT R23, R23, 0xfffffffd, RZ, 0xc0, !PT ;  /* 0xfffffffd17177812 */ /* 0x000fe200078ec0ff */
[----:B------:R-:W0:Y:S02]  /*18bd0*/  S2R R7, SR_TID.X ;  /* 0x0000000000077919 */ /* 0x000e240000002100 */
[----:B0-----:R-:W-:-:S05]  /*18be0*/  IMAD.SHL.U32 R7, R7, 0x8, RZ ;  /* 0x0000000807077824 */ /* 0x001fca00078e00ff */
        /* <DEDUP_REMOVED lines=14> */
[----:B------:R-:W0:Y:S02]  /*18cd0*/  S2R R4, SR_TID.X ;  /* 0x0000000000047919 */ /* 0x000e240000002100 */
[----:B------:R-:W-:Y:S02]  /*18ce0*/  IMAD.IADD R3, R3, 0x1, R0 ;  /* 0x0000000103037824 */ /* 0x000fe400078e0200 */
[----:B------:R-:W-:Y:S02]  /*18cf0*/  IMAD R0, R29, UR4, RZ ;  /* 0x000000041d007c24 */ /* 0x000fe4000f8e02ff */
[----:B------:R-:W-:-:S04]  /*18d00*/  IMAD.WIDE.U32 R2, R18, UR4, R2 ;  /* 0x0000000412027c25 */ /* 0x000fc8000f8e0002 */
[----:B------:R-:W-:Y:S01]  /*18d10*/  IMAD R0, R18, UR5, R0 ;  /* 0x0000000512007c24 */ /* 0x000fe2000f8e0200 */
[----:B------:R-:W-:Y:S01]  /*18d20*/  ULDC.64 UR4, c[0x0][0x2e8] ;  /* 0x0000ba0000047ab9 */ /* 0x000fe20000000a00 */
[----:B0-----:R-:W-:-:S04]  /*18d30*/  LOP3.LUT R4, R4, 0x7f, RZ, 0xc0, !PT ;  /* 0x0000007f04047812 */ /* 0x001fc800078ec0ff */
[----:B-1----:R-:W-:Y:S01]  /*18d40*/  SHF.R.U32.HI R5, RZ, 0x3, R4 ;  /* 0x00000003ff057819 */ /* 0x002fe20000011604 */
[----:B------:R-:W-:Y:S01]  /*18d50*/  IMAD.IADD R4, R3, 0x1, R0 ;  /* 0x0000000103047824 */ /* 0x000fe200078e0200 */
[C---:B------:R-:W-:Y:S01]  /*18d60*/  LEA R0, P0, R2.reuse, UR4, 0x1 ;  /* 0x0000000402007c11 */ /* 0x040fe2000f8008ff */
        /* <DEDUP_REMOVED lines=61> */
.L_x_6331:
        /* <DEDUP_REMOVED lines=10> */
.L_x_6171:
        /* <DEDUP_REMOVED lines=11> */
.L_x_6172:
        /* <DEDUP_REMOVED lines=33> */
.L_x_6174:
[----:B------:R-:W-:Y:S05]  /*194a0*/  BSYNC B6 ;  /* 0x0000000000067941 */ /* 0x000fea0003800000 */
.L_x_6173:
[----:B------:R-:W2:Y:S01]  /*194b0*/  LDL R21, [R1+0x2c] ;  /* 0x00002c0001157983 */ /* 0x000ea20000100800 */
[----:B------:R-:W3:Y:S01]  /*194c0*/  LDC R6, c[0x0][0x448] ;  /* 0x00011200ff067b82 */ /* 0x000ee20000000800 */
[----:B------:R-:W-:Y:S02]  /*194d0*/  ULDC.64 UR4, c[0x0][0x298] ;  /* 0x0000a60000047ab9 */ /* 0x000fe40000000a00 */
[----:B------:R-:W4:Y:S04]  /*194e0*/  LDL R20, [R1+0x38] ;  /* 0x0000380001147983 */ /* 0x000f280000100800 */
[----:B------:R1:W5:Y:S01]  /*194f0*/  LDL R9, [R1+0x4] ;  /* 0x0000040001097983 */ /* 0x0003620000100800 */
[----:B0-----:R-:W0:Y:S01]  /*19500*/  S2R R2, SR_TID.X ;  /* 0x0000000000027919 */ /* 0x001e220000002100 */
[----:B------:R-:W1:Y:S01]  /*19510*/  S2R R0, SR_TID.X ;  /* 0x0000000000007919 */ /* 0x000e620000002100 */
[----:B---3--:R-:W-:-:S13]  /*19520*/  ISETP.NE.AND P0, PT, R6, 0x1, PT ;  /* 0x000000010600780c */ /* 0x008fda0003f05270 */
[----:B------:R-:W3:Y:S01]  /*19530*/  @P0 LDC R3, c[0x0][0x450] ;  /* 0x00011400ff030b82 */ /* 0x000ee20000000800 */
[----:B0-----:R-:W-:-:S04]  /*19540*/  LOP3.LUT R2, R2, 0x7f, RZ, 0xc0, !PT ;  /* 0x0000007f02027812 */ /* 0x001fc800078ec0ff */
[----:B------:R-:W-:Y:S01]  /*19550*/  SHF.R.U32.HI R2, RZ, 0x3, R2 ;  /* 0x00000003ff027819 */ /* 0x000fe20000011602 */
[----:B-1----:R-:W-:Y:S02]  /*19560*/  IMAD.SHL.U32 R0, R0, 0x10, RZ ;  /* 0x0000001000007824 */ /* 0x002fe400078e00ff */
[----:B--2---:R-:W-:Y:S02]  /*19570*/  IMAD.MOV.U32 R4, RZ, RZ, R21 ;  /* 0x000000ffff047224 */ /* 0x004fe400078e0015 */
[----:B----4-:R-:W-:Y:S02]  /*19580*/  IMAD.MOV.U32 R21, RZ, RZ, R20 ;  /* 0x000000ffff157224 */ /* 0x010fe400078e0014 */
[----:B------:R-:W2:Y:S01]  /*19590*/  LDL R20, [R1+0x10] ;  /* 0x0000100001147983 */ /* 0x000ea20000100800 */
[----:B------:R-:W-:Y:S01]  /*195a0*/  LOP3.LUT R0, R2, 0x70, R0, 0xf8, !PT ;  /* 0x0000007002007812 */ /* 0x000fe200078ef800 */
[----:B------:R-:W-:Y:S01]  /*195b0*/  IMAD R4, R4, UR4, RZ ;  /* 0x0000000404047c24 */ /* 0x000fe2000f8e02ff */
[----:B------:R-:W0:Y:S03]  /*195c0*/  @P0 LDC R2, c[0x0][0x44c] ;  /* 0x00011300ff020b82 */ /* 0x000e260000000800 */
[----:B------:R-:W-:-:S02]  /*195d0*/  IMAD R36, R17, 0x80, R0 ;  /* 0x0000008011247824 */ /* 0x000fc400078e0200 */
[----:B------:R-:W-:Y:S02]  /*195e0*/  IMAD R4, R37, UR5, R4 ;  /* 0x0000000525047c24 */ /* 0x000fe4000f8e0204 */
[----:B------:R-:W-:Y:S02]  /*195f0*/  IMAD.MOV.U32 R0, RZ, RZ, R36 ;  /* 0x000000ffff007224 */ /* 0x000fe400078e0024 */
        /* <DEDUP_REMOVED lines=18> */
[----:B------:R-:W-:Y:S01]  /*19720*/  SHF.R.S32.HI R4, RZ, 0x1f, R0 ;  /* 0x0000001fff047819 */ /* 0x000fe20000011400 */
[----:B------:R-:W0:Y:S04]  /*19730*/  S2R R20, SR_TID.X ;  /* 0x0000000000147919 */ /* 0x000e280000002100 */
        /* <DEDUP_REMOVED lines=15> */
[----:B0-----:R-:W-:-:S03]  /*19830*/  LOP3.LUT R20, R20, 0x7f, RZ, 0xc0, !PT ;  /* 0x0000007f14147812 */ /* 0x001fc600078ec0ff */
[----:B------:R-:W-:Y:S01]  /*19840*/  LEA.HI.X R3, R2, UR5, R3, 0x1, P0 ;  /* 0x0000000502037c11 */ /* 0x000fe200080f0c03 */
[----:B------:R-:W-:Y:S01]  /*19850*/  UMOV UR5, 0xffffffff ;  /* 0xffffffff00057882 */ /* 0x000fe20000000000 */
[----:B------:R-:W-:Y:S02]  /*19860*/  ISETP.GE.AND P1, PT, R7, UR4, PT ;  /* 0x0000000407007c0c */ /* 0x000fe4000bf26270 */
[----:B------:R-:W-:Y:S01]  /*19870*/  SHF.R.U32.HI R8, RZ, 0x3, R20 ;  /* 0x00000003ff087819 */ /* 0x000fe20000011614 */
[----:B------:R-:W-:Y:S10]  /*19880*/  BRA.DIV UR5, `(.L_x_6175) ;  /* 0x0000005e05c07947 */ /* 0x000ff4000b800000 */
[----:B------:R-:W0:Y:S01]  /*19890*/  SHFL.IDX PT, R5, R0, RZ, 0x181f ;  /* 0x00181fff00057589 */ /* 0x000e2200000e0000 */
[----:B-----5:R-:W-:Y:S02]  /*198a0*/  IMAD R2, R9, R6, RZ ;  /* 0x0000000609027224 */ /* 0x020fe400078e02ff */
[----:B------:R-:W-:Y:S01]  /*198b0*/  IMAD R17, R17, 0x80, R8 ;  /* 0x0000008011117824 */ /* 0x000fe200078e0208 */
        /* <DEDUP_REMOVED lines=77> */
.L_x_6348:
[----:B01----:R-:W-:-:S05]  /*19d90*/  VIADD R4, R17, 0x70 ;  /* 0x0000007011047836 */ /* 0x003fca0000000000 */
        /* <DEDUP_REMOVED lines=10> */
.L_x_6176:
        /* <DEDUP_REMOVED lines=28> */
.L_x_6178:
[----:B------:R-:W-:Y:S05]  /*1a000*/  BSYNC B6 ;  /* 0x0000000000067941 */ /* 0x000fea0003800000 */
.L_x_6177:
        /* <DEDUP_REMOVED lines=24> */
[----:B------:R-:W-:Y:S01]  /*1a190*/  ULDC.64 UR4, c[0x0][0x3d0] ;  /* 0x0000f40000047ab9 */ /* 0x000fe20000000a00 */
[----:B------:R-:W1:Y:S02]  /*1a1a0*/  S2R R20, SR_TID.X ;  /* 0x0000000000147919 */ /* 0x000e640000002100 */
[----:B------:R-:W-:Y:S02]  /*1a1b0*/  IMAD.IADD R3, R3, 0x1, R0 ;  /* 0x0000000103037824 */ /* 0x000fe400078e0200 */
[----:B------:R-:W2:Y:S02]  /*1a1c0*/  @P0 LDC R0, c[0x0][0x44c] ;  /* 0x00011300ff000b82 */ /* 0x000ea40000000800 */
[----:B--2---:R-:W-:-:S04]  /*1a1d0*/  @P0 IMAD.HI.U32 R0, R36, R0, RZ ;  /* 0x0000000024000227 */ /* 0x004fc800078e00ff */
[----:B-1----:R-:W-:Y:S01]  /*1a1e0*/  IMAD.SHL.U32 R20, R20, 0x8, RZ ;  /* 0x0000000814147824 */ /* 0x002fe200078e00ff */
[----:B0-----:R-:W-:-:S04]  /*1a1f0*/  @P0 SHF.R.U32.HI R4, RZ, R5, R0 ;  /* 0x00000005ff040219 */ /* 0x001fc80000011600 */
[--C-:B------:R-:W-:Y:S01]  /*1a200*/  SHF.R.S32.HI R5, RZ, 0x1f, R4.reuse ;  /* 0x0000001fff057819 */ /* 0x100fe20000011404 */
[----:B------:R-:W-:Y:S01]  /*1a210*/  IMAD.MOV R0, RZ, RZ, -R4 ;  /* 0x000000ffff007224 */ /* 0x000fe200078e0a04 */
[----:B------:R-:W-:Y:S01]  /*1a220*/  LOP3.LUT R20, R20, 0x38, RZ, 0xc0, !PT ;  /* 0x0000003814147812 */ /* 0x000fe200078ec0ff */
[----:B------:R-:W-:-:S03]  /*1a230*/  IMAD.WIDE.U32 R2, R4, UR4, R2 ;  /* 0x0000000404027c25 */ /* 0x000fc6000f8e0002 */
[----:B------:R-:W-:Y:S01]  /*1a240*/  LOP3.LUT R10, R20, 0x40, RZ, 0xfc, !PT ;  /* 0x00000040140a7812 */ /* 0x000fe200078efcff */
[----:B------:R-:W-:Y:S01]  /*1a250*/  IMAD R0, R6, R0, R36 ;  /* 0x0000000006007224 */ /* 0x000fe200078e0224 */
[C---:B------:R-:W-:Y:S01]  /*1a260*/  LOP3.LUT R9, R20.reuse, 0x80, RZ, 0xfc, !PT ;  /* 0x0000008014097812 */ /* 0x040fe200078efcff */
[----:B------:R-:W-:Y:S01]  /*1a270*/  IMAD R5, R5, UR4, RZ ;  /* 0x0000000405057c24 */ /* 0x000fe2000f8e02ff */
[----:B------:R-:W-:-:S03]  /*1a280*/  LOP3.LUT R8, R20, 0xc0, RZ, 0xfc, !PT ;  /* 0x000000c014087812 */ /* 0x000fc600078efcff */
        /* <DEDUP_REMOVED lines=96> */
.L_x_6366:
        /* <DEDUP_REMOVED lines=13> */
.L_x_6181:
[----:B------:R-:W-:Y:S05]  /*1a960*/  BSYNC B0 ;  /* 0x0000000000007941 */ /* 0x000fea0003800000 */
.L_x_6180:
[----:B------:R-:W-:Y:S01]  /*1a970*/  NOP ;  /* 0x0000000000007918 */ /* 0x000fe20000000000 */
[----:B------:R-:W-:-:S13]  /*1a980*/  PLOP3.LUT P0, PT, PT, PT, PT, 0x80, 0x0 ;  /* 0x000000000000781c */ /* 0x000fda0003f0f070 */
.L_x_6182:
        /* <DEDUP_REMOVED lines=18> */
.L_x_6367:
[----:B------:R-:W-:Y:S05]  /*1aab0*/  BSYNC B0 ;  /* 0x0000000000007941 */ /* 0x000fea0003800000 */
.L_x_6183:
[----:B------:R-:W-:-:S05]  /*1aac0*/  IMAD.U32 R0, RZ, RZ, UR38 ;  /* 0x00000026ff007e24 */ /* 0x000fca000f8e00ff */
[----:B------:R-:W-:-:S13]  /*1aad0*/  ISETP.NE.AND P0, PT, R0, 0x3, PT ;  /* 0x000000030000780c */ /* 0x000fda0003f05270 */
[----:B------:R-:W-:Y:S05]  /*1aae0*/  @!P0 BRA `(.L_x_6185) ;  /* 0x0000000000048947 */ /* 0x000fea0003800000 */
[----:B------:R-:W-:Y:S01]  /*1aaf0*/  BPT.TRAP 0x1 ;  /* 0x000000040000795c */ /* 0x000fe20000300000 */
.L_x_6185:
[----:B0-----:R-:W-:Y:S01]  /*1ab00*/  SHF.L.U32 R3, R27, 0x1f, RZ ;  /* 0x0000001f1b037819 */ /* 0x001fe200000006ff */
[----:B------:R-:W-:Y:S03]  /*1ab10*/  BSSY B0, `(.L_x_6186) ;  /* 0x0000003000007945 */ /* 0x000fe60003800000 */
[----:B------:R-:W0:Y:S02]  /*1ab20*/  SYNCS.PHASECHK.TRANS64.TRYWAIT P0, [R30+URZ+0x32460], R3 ;  /* 0x032460031e0075a7 */ /* 0x000e24000800017f */
[----:B0-----:R-:W-:Y:S05]  /*1ab30*/  @!P0 BRA `(.L_x_6187) ;  /* 0x0000006400388947 */ /* 0x001fea0003800000 */
.L_x_6368:
[----:B------:R-:W-:Y:S05]  /*1ab40*/  BSYNC B0 ;  /* 0x0000000000007941 */ /* 0x000fea0003800000 */
.L_x_6186:
[----:B------:R-:W3:Y:S01]  /*1ab50*/  LDL.LU R0, [R1+0x44] ;  /* 0x0000440001007983 */ /* 0x000ee20000300800 */
[----:B------:R-:W-:-:S03]  /*1ab60*/  ULDC.64 UR4, c[0x0][0x328] ;  /* 0x0000ca0000047ab9 */ /* 0x000fc60000000a00 */
[----:B------:R-:W4:Y:S04]  /*1ab70*/  LDL.LU R2, [R1+0x8] ;  /* 0x0000080001027983 */ /* 0x000f280000300800 */
[----:B------:R-:W5:Y:S04]  /*1ab80*/  LDL.LU R7, [R1+0x48] ;  /* 0x0000480001077983 */ /* 0x000f680000300800 */
[----:B--2---:R-:W2:Y:S04]  /*1ab90*/  LDL.LU R6, [R1] ;  /* 0x0000000001067983 */ /* 0x004ea80000300800 */
[----:B------:R-:W2:Y:S01]  /*1aba0*/  LDL.LU R4, [R1+0x60] ;  /* 0x0000600001047983 */ /* 0x000ea20000300800 */
[----:B------:R-:W-:-:S02]  /*1abb0*/  LOP3.LUT P3, RZ, R23, 0x10, RZ, 0xc0, !PT ;  /* 0x0000001017ff7812 */ /* 0x000fc4000786c0ff */
[C---:B------:R-:W-:Y:S02]  /*1abc0*/  LOP3.LUT P2, RZ, R23.reuse, 0x8, RZ, 0xc0, !PT ;  /* 0x0000000817ff7812 */ /* 0x040fe4000784c0ff */
[C---:B------:R-:W-:Y:S02]  /*1abd0*/  LOP3.LUT P1, RZ, R23.reuse, 0x4, RZ, 0xc0, !PT ;  /* 0x0000000417ff7812 */ /* 0x040fe4000782c0ff */
[----:B------:R-:W-:Y:S01]  /*1abe0*/  LOP3.LUT P4, RZ, R23, 0x1, RZ, 0xc0, !PT ;  /* 0x0000000117ff7812 */ /* 0x000fe2000788c0ff */
[----:B---3--:R-:W-:-:S04]  /*1abf0*/  IMAD R0, R0, UR4, RZ ;  /* 0x0000000400007c24 */ /* 0x008fc8000f8e02ff */
[C---:B----4-:R-:W-:Y:S02]  /*1ac00*/  IMAD R5, R2.reuse, UR5, R0 ;  /* 0x0000000502057c24 */ /* 0x050fe4000f8e0200 */
[----:B0-----:R-:W-:Y:S01]  /*1ac10*/  IMAD.WIDE.U32 R2, R2, UR4, RZ ;  /* 0x0000000402027c25 */ /* 0x001fe2000f8e00ff */
[----:B------:R-:W-:-:S03]  /*1ac20*/  ULDC.64 UR4, c[0x0][0x338] ;  /* 0x0000ce0000047ab9 */ /* 0x000fc60000000a00 */
[----:B------:R-:W-:Y:S02]  /*1ac30*/  IMAD.IADD R3, R3, 0x1, R5 ;  /* 0x0000000103037824 */ /* 0x000fe400078e0205 */
[----:B-----5:R-:W-:Y:S01]  /*1ac40*/  IMAD R0, R7, UR4, RZ ;  /* 0x0000000407007c24 */ /* 0x020fe2000f8e02ff */
        /* <DEDUP_REMOVED lines=15> */
[----:B------:R-:W-:Y:S01]  /*1ad40*/  IADD3 R0, R3, R0, R4 ;  /* 0x0000000003007210 */ /* 0x000fe20007ffe004 */
        /* <DEDUP_REMOVED lines=73> */
.L_x_6382:
        /* <DEDUP_REMOVED lines=15> */
.L_x_6189:
        /* <DEDUP_REMOVED lines=11> */
.L_x_6190:
[----:B------:R-:W2:Y:S01]  /*1b380*/  LDL R2, [R1+0x1c] ;  /* 0x00001c0001027983 */ /* 0x000ea20000100800 */
[----:B------:R0:W-:Y:S01]  /*1b390*/  SYNCS.ARRIVE.TRANS64.A1T0 RZ, [R30+URZ+0x32450], RZ ;  /* 0x032450ff1eff79a7 */ /* 0x0001e2000810003f */
[----:B------:R-:W-:Y:S01]  /*1b3a0*/  BSSY B0, `(.L_x_6191) ;  /* 0x00000e0000007945 */ /* 0x000fe20003800000 */
[----:B--2---:R-:W-:-:S13]  /*1b3b0*/  ISETP.GE.AND P0, PT, R2, 0x2, PT ;  /* 0x000000020200780c */ /* 0x004fda0003f06270 */
[----:B0-----:R-:W-:Y:S05]  /*1b3c0*/  @!P0 BRA `(.L_x_6192) ;  /* 0x0000000c00748947 */ /* 0x001fea0003800000 */
[----:B------:R-:W-:-:S07]  /*1b3d0*/  VIADD R10, R2, 0xfffffffe ;  /* 0xfffffffe020a7836 */ /* 0x000fce0000000000 */
.L_x_6205:
[----:B0-----:R-:W0:Y:S01]  /*1b3e0*/  S2R R2, SR_TID.X ;  /* 0x0000000000027919 */ /* 0x001e220000002100 */
[----:B------:R-:W1:Y:S01]  /*1b3f0*/  LDC R8, c[0x0][0x430] ;  /* 0x00010c00ff087b82 */ /* 0x000e620000000800 */
[----:B------:R-:W-:Y:S01]  /*1b400*/  IMAD R9, R10, 0x60, R34 ;  /* 0x000000600a097824 */ /* 0x000fe200078e0222 */
[----:B--2---:R-:W2:Y:S01]  /*1b410*/  S2R R4, SR_TID.X ;  /* 0x0000000000047919 */ /* 0x004ea20000002100 */
        /* <DEDUP_REMOVED lines=12> */
[----:B---3--:R-:W3:Y:S01]  /*1b4e0*/  @!P1 LDC.64 R6, c[0x0][0x418] ;  /* 0x00010600ff069b82 */ /* 0x008ee20000000a00 */
[----:B-1----:R-:W-:-:S05]  /*1b4f0*/  @P0 IMAD.HI.U32 R2, R9, R2, RZ ;  /* 0x0000000209020227 */ /* 0x002fca00078e00ff */
[----:B0-----:R-:W-:-:S04]  /*1b500*/  @P0 SHF.R.U32.HI R11, RZ, R3, R2 ;  /* 0x00000003ff0b0219 */ /* 0x001fc80000011602 */
[----:B------:R-:W-:Y:S01]  /*1b510*/  @!P1 SHF.R.S32.HI R3, RZ, 0x1f, R11 ;  /* 0x0000001fff039819 */ /* 0x000fe2000001140b */
[----:B--2---:R-:W-:-:S04]  /*1b520*/  @!P1 IMAD R2, R35, R4, RZ ;  /* 0x0000000423029224 */ /* 0x004fc800078e02ff */
[----:B------:R-:W-:Y:S02]  /*1b530*/  @!P1 IMAD R5, R32, R5, R2 ;  /* 0x0000000520059224 */ /* 0x000fe400078e0202 */
[----:B------:R-:W-:-:S04]  /*1b540*/  @!P1 IMAD.MOV.U32 R2, RZ, RZ, R11 ;  /* 0x000000ffff029224 */ /* 0x000fc800078e000b */
[----:B------:R-:W-:-:S04]  /*1b550*/  @!P1 IMAD.WIDE.U32 R2, R32, R4, R2 ;  /* 0x0000000420029225 */ /* 0x000fc800078e0002 */
[----:B------:R-:W-:Y:S01]  /*1b560*/  @!P1 IMAD.IADD R5, R5, 0x1, R3 ;  /* 0x0000000105059824 */ /* 0x000fe200078e0203 */
[C---:B---3--:R-:W-:Y:S01]  /*1b570*/  @!P1 LEA R6, P0, R2.reuse, R6, 0x2 ;  /* 0x0000000602069211 */ /* 0x048fe200078010ff */
[----:B------:R-:W-:Y:S02]  /*1b580*/  IMAD.MOV.U32 R4, RZ, RZ, RZ ;  /* 0x000000ffff047224 */ /* 0x000fe400078e00ff */
[----:B------:R-:W-:Y:S01]  /*1b590*/  IMAD.U32 R12, RZ, RZ, UR38 ;  /* 0x00000026ff0c7e24 */ /* 0x000fe2000f8e00ff */
        /* <DEDUP_REMOVED lines=8> */
[----:B------:R-:W-:Y:S01]  /*1b620*/  IMAD.MOV.U32 R2, RZ, RZ, R10 ;  /* 0x000000ffff027224 */ /* 0x000fe200078e000a */
[----:B------:R-:W-:Y:S01]  /*1b630*/  SEL R25, R25, RZ, P0 ;  /* 0x000000ff19197207 */ /* 0x000fe20000000000 */
[----:B------:R-:W-:-:S02]  /*1b640*/  IMAD R5, R8, R5, R9 ;  /* 0x0000000508057224 */ /* 0x000fc400078e0209 */
[----:B------:R-:W-:Y:S01]  /*1b650*/  VIADD R10, R10, 0xffffffff ;  /* 0xffffffff0a0a7836 */ /* 0x000fe20000000000 */
[----:B------:R-:W-:Y:S01]  /*1b660*/  ISETP.GT.AND P2, PT, R2, RZ, PT ;  /* 0x000000ff0200720c */ /* 0x000fe20003f44270 */
[----:B0-----:R-:W-:-:S12]  /*1b670*/  @!P1 BRA `(.L_x_6193) ;  /* 0x0000000000049947 */ /* 0x001fd80003800000 */
[----:B------:R-:W-:Y:S01]  /*1b680*/  BPT.TRAP 0x1 ;  /* 0x000000040000795c */ /* 0x000fe20000300000 */
.L_x_6193:
[----:B------:R-:W-:Y:S01]  /*1b690*/  IMAD R6, R25, 0x8, R22 ;  /* 0x0000000819067824 */ /* 0x000fe200078e0216 */
[----:B------:R-:W-:Y:S01]  /*1b6a0*/  SHF.L.U32 R21, R27, 0x1f, RZ ;  /* 0x0000001f1b157819 */ /* 0x000fe200000006ff */
[----:B------:R-:W-:Y:S01]  /*1b6b0*/  BSSY B1, `(.L_x_6194) ;  /* 0x0000004000017945 */ /* 0x000fe20003800000 */
[----:B------:R-:W-:Y:S02]  /*1b6c0*/  SHF.R.S32.HI R17, RZ, 0x1f, R5 ;  /* 0x0000001fff117819 */ /* 0x000fe40000011405 */
[----:B------:R-:W0:Y:S02]  /*1b6d0*/  SYNCS.PHASECHK.TRANS64.TRYWAIT P0, [R6+URZ+0x32440], R21 ;  /* 0x03244015060075a7 */ /* 0x000e24000800017f */
[----:B0-----:R-:W-:Y:S05]  /*1b6e0*/  @!P0 BRA `(.L_x_6195) ;  /* 0x0000006000a08947 */ /* 0x001fea0003800000 */
.L_x_6383:
[----:B------:R-:W-:Y:S05]  /*1b6f0*/  BSYNC B1 ;  /* 0x0000000000017941 */ /* 0x000fea0003800000 */
.L_x_6194:
        /* <DEDUP_REMOVED lines=52> */
.L_x_6397:
        /* <DEDUP_REMOVED lines=8> */
.L_x_6197:
        /* <DEDUP_REMOVED lines=11> */
.L_x_6198:
[----:B------:R2:W-:Y:S01]  /*1bb70*/  SYNCS.ARRIVE.TRANS64.A1T0 RZ, [R6+URZ+0x32430], RZ ;  /* 0x032430ff06ff79a7 */ /* 0x0005e2000810003f */
[----:B------:R-:W-:Y:S05]  /*1bb80*/  @!P3 BRA `(.L_x_6199) ;  /* 0x000000000004b947 */ /* 0x000fea0003800000 */
[----:B------:R-:W-:Y:S01]  /*1bb90*/  BPT.TRAP 0x1 ;  /* 0x000000040000795c */ /* 0x000fe20000300000 */
.L_x_6199:
[----:B------:R-:W3:Y:S01]  /*1bba0*/  SYNCS.PHASECHK.TRANS64.TRYWAIT P0, [R6+URZ+0x32460], R21 ;  /* 0x03246015060075a7 */ /* 0x000ee2000800017f */
[----:B------:R-:W-:Y:S04]  /*1bbb0*/  BSSY B1, `(.L_x_6200) ;  /* 0x0000002000017945 */ /* 0x000fe80003800000 */
[----:B---3--:R-:W-:Y:S05]  /*1bbc0*/  @!P0 BRA `(.L_x_6201) ;  /* 0x0000006400208947 */ /* 0x008fea0003800000 */
.L_x_6398:
[----:B------:R-:W-:Y:S05]  /*1bbd0*/  BSYNC B1 ;  /* 0x0000000000017941 */ /* 0x000fea0003800000 */
.L_x_6200:
[----:B------:R-:W-:Y:S01]  /*1bbe0*/  ULDC.64 UR4, c[0x0][0x328] ;  /* 0x0000ca0000047ab9 */ /* 0x000fe20000000a00 */
[----:B------:R-:W-:Y:S01]  /*1bbf0*/  LOP3.LUT P5, RZ, R23, 0x1, RZ, 0xc0, !PT ;  /* 0x0000000117ff7812 */ /* 0x000fe200078ac0ff */
[----:B------:R-:W-:Y:S01]  /*1bc00*/  IMAD R2, R17, UR4, RZ ;  /* 0x0000000411027c24 */ /* 0x000fe2000f8e02ff */
[----:B------:R-:W-:Y:S01]  /*1bc10*/  LOP3.LUT P4, RZ, R23, 0x10, RZ, 0xc0, !PT ;  /* 0x0000001017ff7812 */ /* 0x000fe2000788c0ff */
[----:B-1----:R-:W-:Y:S01]  /*1bc20*/  IMAD R8, R25, 0x6000, R33 ;  /* 0x0000600019087824 */ /* 0x002fe200078e0221 */
        /* <DEDUP_REMOVED lines=63> */
.L_x_6412:
        /* <DEDUP_REMOVED lines=11> */
.L_x_6203:
        /* <DEDUP_REMOVED lines=11> */
.L_x_6204:
[----:B------:R0:W-:Y:S01]  /*1c180*/  SYNCS.ARRIVE.TRANS64.A1T0 RZ, [R6+URZ+0x32450], RZ ;  /* 0x032450ff06ff79a7 */ /* 0x0001e2000810003f */
[----:B------:R-:W-:Y:S05]  /*1c190*/  @P2 BRA `(.L_x_6205) ;  /* 0xfffffff000902947 */ /* 0x000fea000383ffff */
.L_x_6192:
[----:B------:R-:W-:Y:S05]  /*1c1a0*/  BSYNC B0 ;  /* 0x0000000000007941 */ /* 0x000fea0003800000 */
.L_x_6191:
        /* <DEDUP_REMOVED lines=20> */
.L_x_6207:
[----:B------:R-:W-:Y:S05]  /*1c2f0*/  BSYNC B0 ;  /* 0x0000000000007941 */ /* 0x000fea0003800000 */
.L_x_6206:
[----:B------:R-:W-:Y:S02]  /*1c300*/  LOP3.LUT R27, R27, R0, RZ, 0x3c, !PT ;  /* 0x000000001b1b7212 */ /* 0x000fe400078e3cff */
[----:B------:R-:W-:-:S07]  /*1c310*/  SEL R25, R25, RZ, P0 ;  /* 0x000000ff19197207 */ /* 0x000fce0000000000 */
.L_x_6160:
[----:B------:R-:W-:Y:S05]  /*1c320*/  BSYNC B7 ;  /* 0x0000000000077941 */ /* 0x000fea0003800000 */
.L_x_6158:
        /* <DEDUP_REMOVED lines=11> */
.L_x_6208:
        /* <DEDUP_REMOVED lines=36> */
.L_x_6422:
[----:B------:R-:W-:Y:S02]  /*1c620*/  ULDC UR4, c[0x0][0xd38] ;  /* 0x00034e0000047ab9 */ /* 0x000fe40000000800 */
[----:B------:R-:W-:-:S04]  /*1c630*/  IMAD.U32 R7, RZ, RZ, UR4 ;  /* 0x00000004ff077e24 */ /* 0x000fc8000f8e00ff */
[----:B--2---:R-:W-:-:S04]  /*1c640*/  IMAD R14, R14, R7, RZ ;  /* 0x000000070e0e7224 */ /* 0x004fc800078e02ff */
[----:B------:R-:W-:-:S05]  /*1c650*/  IMAD.IADD R9, R4, 0x1, R14 ;  /* 0x0000000104097824 */ /* 0x000fca00078e020e */
[----:B------:R-:W-:-:S13]  /*1c660*/  ISETP.GT.AND P6, PT, R9, R0, PT ;  /* 0x000000000900720c */ /* 0x000fda0003fc4270 */
[----:B------:R-:W-:Y:S05]  /*1c670*/  @P6 BRA `(.L_x_6211) ;  /* 0x00000000009c6947 */ /* 0x000fea0003800000 */
.L_x_6216:
        /* <DEDUP_REMOVED lines=14> */
.L_x_6214:
[----:B------:R-:W-:Y:S05]  /*1c760*/  BSYNC B0 ;  /* 0x0000000000007941 */ /* 0x000fea0003800000 */
.L_x_6213:
        /* <DEDUP_REMOVED lines=18> */
.L_x_6430:
[----:B------:R-:W-:Y:S02]  /*1c890*/  ULDC UR4, c[0x0][0xd38] ;  /* 0x00034e0000047ab9 */ /* 0x000fe40000000800 */
[----:B------:R-:W-:-:S04]  /*1c8a0*/  IMAD.U32 R7, RZ, RZ, UR4 ;  /* 0x00000004ff077e24 */ /* 0x000fc8000f8e00ff */
[----:B--2---:R-:W-:-:S04]  /*1c8b0*/  IMAD R14, R14, R7, RZ ;  /* 0x000000070e0e7224 */ /* 0x004fc800078e02ff */
[----:B------:R-:W-:-:S05]  /*1c8c0*/  IMAD.IADD R9, R14, 0x1, R9 ;  /* 0x000000010e097824 */ /* 0x000fca00078e0209 */
[----:B------:R-:W-:-:S13]  /*1c8d0*/  ISETP.GT.AND P6, PT, R9, R0, PT ;  /* 0x000000000900720c */ /* 0x000fda0003fc4270 */
[----:B------:R-:W-:Y:S05]  /*1c8e0*/  @!P6 BRA `(.L_x_6216) ;  /* 0xfffffffc0064e947 */ /* 0x000fea000383ffff */
.L_x_6211:
        /* <DEDUP_REMOVED lines=8> */
.L_x_6434:
[----:B------:R-:W-:Y:S01]  /*1c970*/  ISETP.NE.AND P0, PT, R3, RZ, PT ;  /* 0x000000ff0300720c */ /* 0x000fe20003f05270 */
[----:B------:R-:W-:-:S12]  /*1c980*/  IMAD.MOV.U32 R14, RZ, RZ, RZ ;  /* 0x000000ffff0e7224 */ /* 0x000fd800078e00ff */
[----:B------:R-:W-:Y:S05]  /*1c990*/  @!P0 BRA `(.L_x_6218) ;  /* 0x0000000000108947 */ /* 0x000fea0003800000 */
[----:B------:R-:W-:Y:S01]  /*1c9a0*/  UMOV UR4, 0xffffffff ;  /* 0xffffffff00047882 */ /* 0x000fe20000000000 */
[----:B------:R-:W-:Y:S02]  /*1c9b0*/  VIADD R12, R4, 0xffffffff ;  /* 0xffffffff040c7836 */ /* 0x000fe40000000000 */
[----:B------:R-:W-:Y:S05]  /*1c9c0*/  BRA.DIV UR4, `(.L_x_6219) ;  /* 0x0000006604a47947 */ /* 0x000fea000b800000 */
[----:B------:R4:W0:Y:S02]  /*1c9d0*/  SHFL.IDX PT, R14, R2, R12, 0x1f ;  /* 0x00001f0c020e7589 */ /* 0x00082400000e0000 */
.L_x_6218:
        /* <DEDUP_REMOVED lines=66> */
.L_x_6212:
[----:B------:R-:W-:Y:S01]  /*1ce00*/  UMOV UR4, URZ ;  /* 0x0000003f00047c82 */ /* 0x000fe20008000000 */
[----:B------:R-:W-:Y:S01]  /*1ce10*/  UMOV UR5, URZ ;  /* 0x0000003f00057c82 */ /* 0x000fe20008000000 */
[----:B------:R-:W-:Y:S01]  /*1ce20*/  ULDC UR6, c[0x0][0xd3c] ;  /* 0x00034f0000067ab9 */ /* 0x000fe20000000800 */
[----:B------:R-:W-:Y:S02]  /*1ce30*/  IMAD.MOV.U32 R16, RZ, RZ, R0 ;  /* 0x000000ffff107224 */ /* 0x000fe400078e0000 */
[----:B------:R-:W-:Y:S02]  /*1ce40*/  IMAD.U32 R17, RZ, RZ, UR4 ;  /* 0x00000004ff117e24 */ /* 0x000fe4000f8e00ff */
[----:B------:R-:W-:Y:S02]  /*1ce50*/  IMAD.U32 R18, RZ, RZ, UR5 ;  /* 0x00000005ff127e24 */ /* 0x000fe4000f8e00ff */
[----:B------:R-:W-:-:S07]  /*1ce60*/  IMAD.U32 R19, RZ, RZ, UR6 ;  /* 0x00000006ff137e24 */ /* 0x000fce000f8e00ff */
.L_x_6220:
        /* <DEDUP_REMOVED lines=10> */
.L_x_6209:
[----:B------:R-:W-:Y:S02]  /*1cf10*/  ULDC UR4, c[0x0][0xd3c] ;  /* 0x00034f0000047ab9 */ /* 0x000fe40000000800 */
[----:B0-----:R-:W-:-:S13]  /*1cf20*/  ISETP.GE.AND P0, PT, R19, UR4, PT ;  /* 0x0000000413007c0c */ /* 0x001fda000bf06270 */
[----:B------:R-:W-:Y:S05]  /*1cf30*/  @!P0 BRA `(.L_x_6221) ;  /* 0xffffff9800188947 */ /* 0x000fea000383ffff */
[----:B------:R-:W-:Y:S05]  /*1cf40*/  BSYNC B8 ;  /* 0x0000000000087941 */ /* 0x000fea0003800000 */
.L_x_6116:
        /* <DEDUP_REMOVED lines=12> */
.L_x_6437:
[----:B------:R-:W-:Y:S05]  /*1d010*/  BSYNC B0 ;  /* 0x0000000000007941 */ /* 0x000fea0003800000 */
.L_x_6222:
[----:B------:R-:W-:-:S03]  /*1d020*/  UMOV UR4, 0xffffffff ;  /* 0xffffffff00047882 */ /* 0x000fc60000000000 */
[----:B------:R-:W-:Y:S05]  /*1d030*/  BRA.DIV UR4, `(.L_x_6224) ;  /* 0x0000006204407947 */ /* 0x000fea000b800000 */
[----:B0-----:R-:W0:Y:S02]  /*1d040*/  S2R R0, SR_TID.X ;  /* 0x0000000000007919 */ /* 0x001e240000002100 */
[----:B0-----:R-:W-:-:S04]  /*1d050*/  SHF.R.U32.HI R0, RZ, 0x5, R0 ;  /* 0x00000005ff007819 */ /* 0x001fc80000011600 */
[----:B------:R-:W-:-:S05]  /*1d060*/  LOP3.LUT R0, R0, 0x3, RZ, 0xc0, !PT ;  /* 0x0000000300007812 */ /* 0x000fca00078ec0ff */
[----:B------:R0:W1:Y:S02]  /*1d070*/  SHFL.IDX PT, R14, R0, RZ, 0x1f ;  /* 0x00001fff000e7589 */ /* 0x00006400000e0000 */
.L_x_6440:
[----:B-1----:R-:W-:-:S13]  /*1d080*/  ISETP.NE.AND P0, PT, R14, RZ, PT ;  /* 0x000000ff0e00720c */ /* 0x002fda0003f05270 */
[----:B------:R-:W-:Y:S05]  /*1d090*/  @P0 BRA `(.L_x_5948) ;  /* 0x0000000000880947 */ /* 0x000fea0003800000 */
[----:B------:R-:W-:-:S03]  /*1d0a0*/  UMOV UR4, 0xffffffff ;  /* 0xffffffff00047882 */ /* 0x000fc60000000000 */
[----:B------:R-:W-:Y:S05]  /*1d0b0*/  BRA.DIV UR4, `(.L_x_6225) ;  /* 0x0000006204547947 */ /* 0x000fea000b800000 */
[----:B------:R-:W-:-:S13]  /*1d0c0*/  ELECT P6, URZ, PT ;  /* 0x00000000003f782f */ /* 0x000fda00038c0000 */
.L_x_6443:
[----:B------:R-:W-:Y:S05]  /*1d0d0*/  @!P6 BRA `(.L_x_5948) ;  /* 0x000000000078e947 */ /* 0x000fea0003800000 */
[----:B------:R-:W-:-:S06]  /*1d0e0*/  ULOP3.LUT UR4, UR36, 0x2, URZ, 0xfc, !UPT ;  /* 0x0000000224047892 */ /* 0x000fcc000f8efc3f */
[----:B0-----:R-:W-:-:S05]  /*1d0f0*/  IMAD.U32 R0, RZ, RZ, UR4 ;  /* 0x00000004ff007e24 */ /* 0x001fca000f8e00ff */
[----:B------:R-:W-:-:S13]  /*1d100*/  ISETP.NE.AND P0, PT, R0, 0x3, PT ;  /* 0x000000030000780c */ /* 0x000fda0003f05270 */
[----:B------:R-:W-:Y:S05]  /*1d110*/  @!P0 BRA `(.L_x_6226) ;  /* 0x0000000000048947 */ /* 0x000fea0003800000 */
[----:B------:R-:W-:Y:S01]  /*1d120*/  BPT.TRAP 0x1 ;  /* 0x000000040000795c */ /* 0x000fe20000300000 */
.L_x_6226:
[----:B------:R-:W-:Y:S01]  /*1d130*/  IMAD R3, R25, 0x8, R5 ;  /* 0x0000000819037824 */ /* 0x000fe200078e0205 */
[----:B------:R-:W-:Y:S01]  /*1d140*/  SHF.L.U32 R2, R27, 0x1f, RZ ;  /* 0x0000001f1b027819 */ /* 0x000fe200000006ff */
[----:B------:R-:W-:-:S03]  /*1d150*/  VIADD R25, R25, 0x1 ;  /* 0x0000000119197836 */ /* 0x000fc60000000000 */
[----:B------:R-:W0:Y:S02]  /*1d160*/  SYNCS.PHASECHK.TRANS64.TRYWAIT P1, [R3+URZ+0x32440], R2 ;  /* 0x03244002030075a7 */ /* 0x000e24000802017f */
[----:B------:R-:W-:-:S04]  /*1d170*/  ISETP.NE.AND P2, PT, R25, 0x2, PT ;  /* 0x000000021900780c */ /* 0x000fc80003f45270 */
[----:B------:R-:W-:Y:S01]  /*1d180*/  SEL R0, RZ, 0x1, P2 ;  /* 0x00000001ff007807 */ /* 0x000fe20001000000 */
[----:B0-----:R-:W-:Y:S08]  /*1d190*/  @!P1 BRA `(.L_x_6227) ;  /* 0x00000060003c9947 */ /* 0x001ff00003800000 */
.L_x_6444:
[----:B------:R-:W-:Y:S02]  /*1d1a0*/  SEL R25, R25, RZ, P2 ;  /* 0x000000ff19197207 */ /* 0x000fe40001000000 */
[----:B------:R-:W-:Y:S01]  /*1d1b0*/  LOP3.LUT R0, R27, R0, RZ, 0x3c, !PT ;  /* 0x000000001b007212 */ /* 0x000fe200078e3cff */
[----:B------:R-:W-:Y:S06]  /*1d1c0*/  @!P0 BRA `(.L_x_6228) ;  /* 0x0000000000048947 */ /* 0x000fec0003800000 */
[----:B------:R-:W-:Y:S01]  /*1d1d0*/  BPT.TRAP 0x1 ;  /* 0x000000040000795c */ /* 0x000fe20000300000 */
.L_x_6228:
[----:B------:R-:W-:Y:S01]  /*1d1e0*/  IMAD R25, R25, 0x8, R5 ;  /* 0x0000000819197824 */ /* 0x000fe200078e0205 */
[----:B------:R-:W-:-:S04]  /*1d1f0*/  SHF.L.U32 R0, R0, 0x1f, RZ ;  /* 0x0000001f00007819 */ /* 0x000fc800000006ff */
[----:B------:R-:W1:Y:S02]  /*1d200*/  SYNCS.PHASECHK.TRANS64.TRYWAIT P1, [R25+URZ+0x32440], R0 ;  /* 0x03244000190075a7 */ /* 0x000e64000802017f */
[----:B-1----:R-:W-:Y:S05]  /*1d210*/  @!P1 BRA `(.L_x_6229) ;  /* 0x0000006000309947 */ /* 0x002fea0003800000 */
.L_x_6445:
[----:B------:R-:W-:Y:S05]  /*1d220*/  @!P0 BRA `(.L_x_6230) ;  /* 0x0000000000048947 */ /* 0x000fea0003800000 */
[----:B------:R-:W-:Y:S01]  /*1d230*/  BPT.TRAP 0x1 ;  /* 0x000000040000795c */ /* 0x000fe20000300000 */
.L_x_6230:
[----:B------:R-:W5:Y:S02]  /*1d240*/  SYNCS.PHASECHK.TRANS64.TRYWAIT P1, [R3+URZ+0x32460], R2 ;  /* 0x03246002030075a7 */ /* 0x000f64000802017f */
[----:B-----5:R-:W-:Y:S05]  /*1d250*/  @!P1 BRA `(.L_x_6231) ;  /* 0x0000006000349947 */ /* 0x020fea0003800000 */
.L_x_6446:
[----:B------:R-:W-:Y:S05]  /*1d260*/  @!P0 BRA `(.L_x_6232) ;  /* 0x0000000000048947 */ /* 0x000fea0003800000 */
[----:B------:R-:W-:Y:S01]  /*1d270*/  BPT.TRAP 0x1 ;  /* 0x000000040000795c */ /* 0x000fe20000300000 */
.L_x_6232:
[----:B------:R0:W0:Y:S02]  /*1d280*/  SYNCS.PHASECHK.TRANS64.TRYWAIT P0, [R25+URZ+0x32460], R0 ;  /* 0x03246000190075a7 */ /* 0x000024000800017f */
[----:B0-----:R-:W-:Y:S05]  /*1d290*/  @!P0 NANOSLEEP.SYNCS 0x989680 ;  /* 0x009896800000895d */ /* 0x001fea0003900000 */
[----:B------:R-:W0:Y:S02]  /*1d2a0*/  @!P0 SYNCS.PHASECHK.TRANS64 P0, [R25+URZ+0x32460], R0 ;  /* 0x03246000190085a7 */ /* 0x000e24000800007f */
[----:B0-----:R-:W-:Y:S05]  /*1d2b0*/  @!P0 BRA `(.L_x_6232) ;  /* 0xfffffffc00f08947 */ /* 0x001fea000383ffff */
.L_x_5948:
[----:B------:R-:W-:Y:S05]  /*1d2c0*/  BSYNC B9 ;  /* 0x0000000000097941 */ /* 0x000fea0003800000 */
.L_x_5945:
[----:B------:R-:W-:Y:S05]  /*1d2d0*/  EXIT ;  /* 0x000000000000794d */ /* 0x000fea0003800000 */
.L_x_5966:
[----:B0-----:R0:W1:Y:S02]  /*1d2e0*/  SYNCS.PHASECHK.TRANS64.TRYWAIT P5, [R86+URZ+0x32490], R101 ;  /* 0x03249065560075a7 */ /* 0x00106400080a017f */
[----:B-1----:R-:W-:Y:S05]  /*1d2f0*/  @!P5 NANOSLEEP.SYNCS 0x989680 ;  /* 0x009896800000d95d */ /* 0x002fea0003900000 */
[----:B------:R-:W1:Y:S02]  /*1d300*/  @!P5 SYNCS.PHASECHK.TRANS64 P5, [R86+URZ+0x32490], R101 ;  /* 0x032490655600d5a7 */ /* 0x000e6400080a007f */
[----:B-1----:R-:W-:Y:S05]  /*1d310*/  @!P5 BRA `(.L_x_5966) ;  /* 0xfffffffc00f0d947 */ /* 0x002fea000383ffff */
[----:B------:R-:W-:Y:S05]  /*1d320*/  BRA `(.L_x_6233) ;  /* 0xfffffe5800907947 */ /* 0x000fea000383ffff */
.L_x_5967:
        /* <DEDUP_REMOVED lines=8> */
.L_x_6235:
[----:B------:R-:W-:Y:S05]  /*1d3b0*/  BSYNC B1 ;  /* 0x0000000000017941 */ /* 0x000fea0003800000 */
.L_x_6234:
        /* <DEDUP_REMOVED lines=8> */
.L_x_6236:
[----:B------:R-:W-:Y:S05]  /*1d440*/  BRA `(.L_x_6237) ;  /* 0xfffffe58005c7947 */ /* 0x000fea000383ffff */
.L_x_5976:
[----:B------:R-:W-:Y:S01]  /*1d450*/  BSSY B1, `(.L_x_6238) ;  /* 0x0000008000017945 */ /* 0x000fe20003800000 */
[----:B----4-:R-:W-:Y:S02]  /*1d460*/  IMAD.MOV.U32 R13, RZ, RZ, R90 ;  /* 0x000000ffff0d7224 */ /* 0x010fe400078e005a */
[----:B------:R-:W-:Y:S02]  /*1d470*/  IMAD.MOV.U32 R12, RZ, RZ, 0x1 ;  /* 0x00000001ff0c7424 */ /* 0x000fe400078e00ff */
[----:B0-----:R-:W-:Y:S02]  /*1d480*/  IMAD.MOV.U32 R11, RZ, RZ, 0x1c1f ;  /* 0x00001c1fff0b7424 */ /* 0x001fe400078e00ff */
[----:B------:R-:W-:-:S07]  /*1d490*/  IMAD.MOV.U32 R15, RZ, RZ, -0x1 ;  /* 0xffffffffff0f7424 */ /* 0x000fce00078e00ff */
[----:B-123--:R-:W-:Y:S05]  /*1d4a0*/  WARPSYNC.COLLECTIVE R15, `(.L_x_6239) ;  /* 0x000000000f087348 */ /* 0x00efea0003c00000 */
[----:B---3--:R0:W3:Y:S02]  /*1d4b0*/  SHFL.IDX P6, R14, R13, R12, R11 ;  /* 0x0000000c0d0e7389 */ /* 0x0080e400000c000b */
[----:B0123--:R-:W-:Y:S01]  /*1d4c0*/  ENDCOLLECTIVE ;  /* 0x000000000000791b */ /* 0x00ffe20003800000 */
.L_x_6239:
[----:B------:R-:W-:Y:S05]  /*1d4d0*/  BSYNC B1 ;  /* 0x0000000000017941 */ /* 0x000fea0003800000 */
.L_x_6238:
        /* <DEDUP_REMOVED lines=8> */
.L_x_6240:
[----:B------:R-:W-:Y:S05]  /*1d560*/  BRA `(.L_x_6241) ;  /* 0xfffffe5c00f47947 */ /* 0x000fea000383ffff */
.L_x_5986:
[----:B-1----:R1:W2:Y:S02]  /*1d570*/  SYNCS.PHASECHK.TRANS64.TRYWAIT P4, [R86+URZ+0x32490], R101 ;  /* 0x03249065560075a7 */ /* 0x0022a4000808017f */
[----:B--2---:R-:W-:Y:S05]  /*1d580*/  @!P4 NANOSLEEP.SYNCS 0x989680 ;  /* 0x009896800000c95d */ /* 0x004fea0003900000 */
[----:B------:R-:W2:Y:S02]  /*1d590*/  @!P4 SYNCS.PHASECHK.TRANS64 P4, [R86+URZ+0x32490], R101 ;  /* 0x032490655600c5a7 */ /* 0x000ea4000808007f */
[----:B--2---:R-:W-:Y:S05]  /*1d5a0*/  @!P4 BRA `(.L_x_5986) ;  /* 0xfffffffc00f0c947 */ /* 0x004fea000383ffff */
[----:B------:R-:W-:Y:S05]  /*1d5b0*/  BRA `(.L_x_6242) ;  /* 0xfffffe6800ec7947 */ /* 0x000fea000383ffff */
.L_x_5987:
        /* <DEDUP_REMOVED lines=8> */
.L_x_6244:
[----:B------:R-:W-:Y:S05]  /*1d640*/  BSYNC B1 ;  /* 0x0000000000017941 */ /* 0x000fea0003800000 */
.L_x_6243:
        /* <DEDUP_REMOVED lines=8> */
.L_x_6245:
[----:B------:R-:W-:Y:S05]  /*1d6d0*/  BRA `(.L_x_6246) ;  /* 0xfffffe6800bc7947 */ /* 0x000fea000383ffff */
.L_x_5992:
        /* <DEDUP_REMOVED lines=8> */
.L_x_6248:
[----:B------:R-:W-:Y:S05]  /*1d760*/  BSYNC B1 ;  /* 0x0000000000017941 */ /* 0x000fea0003800000 */
.L_x_6247:
        /* <DEDUP_REMOVED lines=8> */
.L_x_6249:
[----:B------:R-:W-:Y:S01]  /*1d7f0*/  IMAD.MOV.U32 R32, RZ, RZ, R14 ;  /* 0x000000ffff207224 */ /* 0x000fe200078e000e */
[----:B------:R-:W-:Y:S06]  /*1d800*/  BRA `(.L_x_6250) ;  /* 0xfffffe7000707947 */ /* 0x000fec000383ffff */
.L_x_5997:
[----:B0-----:R0:W1:Y:S02]  /*1d810*/  SYNCS.PHASECHK.TRANS64.TRYWAIT P2, [R86+URZ+0x32490], R101 ;  /* 0x03249065560075a7 */ /* 0x001064000804017f */
[----:B-1----:R-:W-:Y:S05]  /*1d820*/  @!P2 NANOSLEEP.SYNCS 0x989680 ;  /* 0x009896800000a95d */ /* 0x002fea0003900000 */
[----:B------:R-:W1:Y:S02]  /*1d830*/  @!P2 SYNCS.PHASECHK.TRANS64 P2, [R86+URZ+0x32490], R101 ;  /* 0x032490655600a5a7 */ /* 0x000e64000804007f */
[----:B-1----:R-:W-:Y:S05]  /*1d840*/  @!P2 BRA `(.L_x_5997) ;  /* 0xfffffffc00f0a947 */ /* 0x002fea000383ffff */
[----:B------:R-:W-:Y:S05]  /*1d850*/  BRA `(.L_x_6251) ;  /* 0xfffffe78007c7947 */ /* 0x000fea000383ffff */
.L_x_5998:
        /* <DEDUP_REMOVED lines=8> */
.L_x_6253:
[----:B------:R-:W-:Y:S05]  /*1d8e0*/  BSYNC B1 ;  /* 0x0000000000017941 */ /* 0x000fea0003800000 */
.L_x_6252:
        /* <DEDUP_REMOVED lines=8> */
.L_x_6254:
[----:B------:R-:W-:Y:S05]  /*1d970*/  BRA `(.L_x_6255) ;  /* 0xfffffe7800a47947 */ /* 0x000fea000383ffff */
.L_x_6001:
[----:B------:R-:W-:Y:S01]  /*1d980*/  BSSY B1, `(.L_x_6256) ;  /* 0x0000008000017945 */ /* 0x000fe20003800000 */
[----:B------:R-:W-:Y:S02]  /*1d990*/  IMAD.MOV.U32 R13, RZ, RZ, R33 ;  /* 0x000000ffff0d7224 */ /* 0x000fe400078e0021 */
[----:B------:R-:W-:Y:S02]  /*1d9a0*/  IMAD.MOV.U32 R12, RZ, RZ, 0x1 ;  /* 0x00000001ff0c7424 */ /* 0x000fe400078e00ff */
[----:B----4-:R-:W-:Y:S02]  /*1d9b0*/  IMAD.MOV.U32 R11, RZ, RZ, 0x1c1f ;  /* 0x00001c1fff0b7424 */ /* 0x010fe400078e00ff */
[----:B------:R-:W-:-:S07]  /*1d9c0*/  IMAD.MOV.U32 R15, RZ, RZ, -0x1 ;  /* 0xffffffffff0f7424 */ /* 0x000fce00078e00ff */
[----:B0123--:R-:W-:Y:S05]  /*1d9d0*/  WARPSYNC.COLLECTIVE R15, `(.L_x_6257) ;  /* 0x000000000f087348 */ /* 0x00ffea0003c00000 */
[----:B---3--:R3:W4:Y:S02]  /*1d9e0*/  SHFL.IDX P6, R14, R13, R12, R11 ;  /* 0x0000000c0d0e7389 */ /* 0x00872400000c000b */
[----:B01234-:R-:W-:Y:S01]  /*1d9f0*/  ENDCOLLECTIVE ;  /* 0x000000000000791b */ /* 0x01ffe20003800000 */
.L_x_6257:
[----:B------:R-:W-:Y:S05]  /*1da00*/  BSYNC B1 ;  /* 0x0000000000017941 */ /* 0x000fea0003800000 */
.L_x_6256:
        /* <DEDUP_REMOVED lines=8> */
.L_x_6258:
[----:B------:R-:W-:Y:S05]  /*1da90*/  BRA `(.L_x_6259) ;  /* 0xfffffe7800a47947 */ /* 0x000fea000383ffff */
.L_x_6005:
[----:B---3--:R3:W4:Y:S02]  /*1daa0*/  SYNCS.PHASECHK.TRANS64.TRYWAIT P3, [R86+URZ+0x324b0], R101 ;  /* 0x0324b065560075a7 */ /* 0x008724000806017f */
[----:B----4-:R-:W-:Y:S05]  /*1dab0*/  @!P3 NANOSLEEP.SYNCS 0x989680 ;  /* 0x009896800000b95d */ /* 0x010fea0003900000 */
[----:B------:R-:W4:Y:S02]  /*1dac0*/  @!P3 SYNCS.PHASECHK.TRANS64 P3, [R86+URZ+0x324b0], R101 ;  /* 0x0324b0655600b5a7 */ /* 0x000f24000806007f */
[----:B----4-:R-:W-:Y:S05]  /*1dad0*/  @!P3 BRA `(.L_x_6005) ;  /* 0xfffffffc00f0b947 */ /* 0x010fea000383ffff */
[----:B------:R-:W-:Y:S05]  /*1dae0*/  BRA `(.L_x_6260) ;  /* 0xfffffe7c001c7947 */ /* 0x000fea000383ffff */
.L_x_6013:
[----:B------:R-:W-:Y:S01]  /*1daf0*/  BSSY B0, `(.L_x_6261) ;  /* 0x0000007000007945 */ /* 0x000fe20003800000 */
[----:B------:R-:W-:Y:S02]  /*1db00*/  IMAD.MOV.U32 R12, RZ, RZ, RZ ;  /* 0x000000ffff0c7224 */ /* 0x000fe400078e00ff */
[----:B------:R-:W-:Y:S02]  /*1db10*/  IMAD.MOV.U32 R11, RZ, RZ, 0x1f ;  /* 0x0000001fff0b7424 */ /* 0x000fe400078e00ff */
[----:B------:R-:W-:-:S07]  /*1db20*/  IMAD.MOV.U32 R15, RZ, RZ, -0x1 ;  /* 0xffffffffff0f7424 */ /* 0x000fce00078e00ff */
[----:B------:R-:W-:Y:S05]  /*1db30*/  WARPSYNC.COLLECTIVE R15, `(.L_x_6262) ;  /* 0x000000000f087348 */ /* 0x000fea0003c00000 */
[----:B------:R0:W1:Y:S02]  /*1db40*/  SHFL.IDX P6, R14, R13, R12, R11 ;  /* 0x0000000c0d0e7389 */ /* 0x00006400000c000b */
[----:B01----:R-:W-:Y:S01]  /*1db50*/  ENDCOLLECTIVE ;  /* 0x000000000000791b */ /* 0x003fe20003800000 */
.L_x_6262:
[----:B------:R-:W-:Y:S05]  /*1db60*/  BSYNC B0 ;  /* 0x0000000000007941 */ /* 0x000fea0003800000 */
.L_x_6261:
[----:B------:R-:W-:Y:S05]  /*1db70*/  BRA `(.L_x_6263) ;  /* 0xfffffe8800c47947 */ /* 0x000fea000383ffff */
.L_x_6025:
        /* <DEDUP_REMOVED lines=8> */
.L_x_6265:
[----:B------:R-:W-:Y:S05]  /*1dc00*/  BSYNC B1 ;  /* 0x0000000000017941 */ /* 0x000fea0003800000 */
.L_x_6264:
        /* <DEDUP_REMOVED lines=8> */
.L_x_6266:
[----:B------:R-:W-:Y:S02]  /*1dc90*/  IMAD.MOV.U32 R13, RZ, RZ, R8 ;  /* 0x000000ffff0d7224 */ /* 0x000fe400078e0008 */
[----:B------:R-:W-:-:S07]  /*1dca0*/  IMAD.MOV.U32 R0, RZ, RZ, R14 ;  /* 0x000000ffff007224 */ /* 0x000fce00078e000e */
[----:B------:R-:W-:Y:S05]  /*1dcb0*/  WARPSYNC.COLLECTIVE R15, `(.L_x_6267) ;  /* 0x000000000f087348 */ /* 0x000fea0003c00000 */
[----:B------:R0:W1:Y:S02]  /*1dcc0*/  SHFL.IDX P6, R14, R13, R12, R11 ;  /* 0x0000000c0d0e7389 */ /* 0x00006400000c000b */
[----:B01----:R-:W-:Y:S01]  /*1dcd0*/  ENDCOLLECTIVE ;  /* 0x000000000000791b */ /* 0x003fe20003800000 */
.L_x_6267:
[----:B------:R-:W-:Y:S02]  /*1dce0*/  IMAD.MOV.U32 R13, RZ, RZ, R7 ;  /* 0x000000ffff0d7224 */ /* 0x000fe400078e0007 */
[----:B------:R-:W-:-:S07]  /*1dcf0*/  IMAD.MOV.U32 R5, RZ, RZ, R14 ;  /* 0x000000ffff057224 */ /* 0x000fce00078e000e */
[----:B------:R-:W-:Y:S05]  /*1dd00*/  WARPSYNC.COLLECTIVE R15, `(.L_x_6268) ;  /* 0x000000000f087348 */ /* 0x000fea0003c00000 */
[----:B------:R0:W1:Y:S02]  /*1dd10*/  SHFL.IDX P6, R14, R13, R12, R11 ;  /* 0x0000000c0d0e7389 */ /* 0x00006400000c000b */
[----:B01----:R-:W-:Y:S01]  /*1dd20*/  ENDCOLLECTIVE ;  /* 0x000000000000791b */ /* 0x003fe20003800000 */
.L_x_6268:
[----:B------:R-:W-:Y:S05]  /*1dd30*/  BRA `(.L_x_6269) ;  /* 0xfffffe9000587947 */ /* 0x000fea000383ffff */
.L_x_6028:
        /* <DEDUP_REMOVED lines=8> */
.L_x_6271:
[----:B------:R-:W-:Y:S05]  /*1ddc0*/  BSYNC B1 ;  /* 0x0000000000017941 */ /* 0x000fea0003800000 */
.L_x_6270:
        /* <DEDUP_REMOVED lines=8> */
.L_x_6272:
[----:B------:R-:W-:Y:S02]  /*1de50*/  IMAD.MOV.U32 R13, RZ, RZ, R8 ;  /* 0x000000ffff0d7224 */ /* 0x000fe400078e0008 */
[----:B------:R-:W-:-:S07]  /*1de60*/  IMAD.MOV.U32 R0, RZ, RZ, R14 ;  /* 0x000000ffff007224 */ /* 0x000fce00078e000e */
[----:B------:R-:W-:Y:S05]  /*1de70*/  WARPSYNC.COLLECTIVE R15, `(.L_x_6273) ;  /* 0x000000000f087348 */ /* 0x000fea0003c00000 */
[----:B------:R0:W1:Y:S02]  /*1de80*/  SHFL.IDX P6, R14, R13, R12, R11 ;  /* 0x0000000c0d0e7389 */ /* 0x00006400000c000b */
[----:B01----:R-:W-:Y:S01]  /*1de90*/  ENDCOLLECTIVE ;  /* 0x000000000000791b */ /* 0x003fe20003800000 */
.L_x_6273:
[----:B------:R-:W-:Y:S02]  /*1dea0*/  IMAD.MOV.U32 R13, RZ, RZ, R7 ;  /* 0x000000ffff0d7224 */ /* 0x000fe400078e0007 */
[----:B------:R-:W-:-:S07]  /*1deb0*/  IMAD.MOV.U32 R5, RZ, RZ, R14 ;  /* 0x000000ffff057224 */ /* 0x000fce00078e000e */
[----:B------:R-:W-:Y:S05]  /*1dec0*/  WARPSYNC.COLLECTIVE R15, `(.L_x_6274) ;  /* 0x000000000f087348 */ /* 0x000fea0003c00000 */
[----:B------:R0:W1:Y:S02]  /*1ded0*/  SHFL.IDX P6, R14, R13, R12, R11 ;  /* 0x0000000c0d0e7389 */ /* 0x00006400000c000b */
[----:B01----:R-:W-:Y:S01]  /*1dee0*/  ENDCOLLECTIVE ;  /* 0x000000000000791b */ /* 0x003fe20003800000 */
.L_x_6274:
[----:B------:R-:W-:Y:S05]  /*1def0*/  BRA `(.L_x_6275) ;  /* 0xfffffe9000c07947 */ /* 0x000fea000383ffff */
.L_x_6032:
[----:B0-----:R0:W1:Y:S02]  /*1df00*/  SYNCS.PHASECHK.TRANS64.TRYWAIT P0, [R22+URZ+0x32400], R37 ;  /* 0x03240025160075a7 */ /* 0x001064000800017f */
[----:B-1----:R-:W-:Y:S05]  /*1df10*/  @!P0 NANOSLEEP.SYNCS 0x989680 ;  /* 0x009896800000895d */ /* 0x002fea0003900000 */
[----:B------:R-:W1:Y:S02]  /*1df20*/  @!P0 SYNCS.PHASECHK.TRANS64 P0, [R22+URZ+0x32400], R37 ;  /* 0x03240025160085a7 */ /* 0x000e64000800007f */
[----:B-1----:R-:W-:Y:S05]  /*1df30*/  @!P0 BRA `(.L_x_6032) ;  /* 0xfffffffc00f08947 */ /* 0x002fea000383ffff */
[----:B------:R-:W-:Y:S05]  /*1df40*/  BRA `(.L_x_6276) ;  /* 0xfffffe9400c87947 */ /* 0x000fea000383ffff */
.L_x_6040:
        /* <DEDUP_REMOVED lines=9> */
.L_x_6278:
[----:B------:R-:W-:Y:S05]  /*1dfe0*/  BSYNC B1 ;  /* 0x0000000000017941 */ /* 0x000fea0003800000 */
.L_x_6277:
        /* <DEDUP_REMOVED lines=10> */
.L_x_6279:
        /* <DEDUP_REMOVED lines=8> */
.L_x_6280:
        /* <DEDUP_REMOVED lines=8> */
.L_x_6281:
        /* <DEDUP_REMOVED lines=10> */
.L_x_6282:
[----:B------:R-:W-:Y:S01]  /*1e230*/  CS2R R40, SRZ ;  /* 0x0000000000287805 */ /* 0x000fe2000001ff00 */
[----:B------:R-:W-:Y:S01]  /*1e240*/  IMAD.MOV.U32 R13, RZ, RZ, R10 ;  /* 0x000000ffff0d7224 */ /* 0x000fe200078e000a */
[----:B------:R-:W-:Y:S01]  /*1e250*/  CS2R R38, SRZ ;  /* 0x0000000000267805 */ /* 0x000fe2000001ff00 */
[----:B------:R-:W-:Y:S02]  /*1e260*/  @!P1 IMAD.MOV.U32 R40, RZ, RZ, R4 ;  /* 0x000000ffff289224 */ /* 0x000fe400078e0004 */
[----:B------:R-:W-:Y:S02]  /*1e270*/  @!P1 IMAD.MOV.U32 R41, RZ, RZ, R5 ;  /* 0x000000ffff299224 */ /* 0x000fe400078e0005 */
[----:B------:R-:W-:Y:S02]  /*1e280*/  IMAD.MOV.U32 R0, RZ, RZ, R40 ;  /* 0x000000ffff007224 */ /* 0x000fe400078e0028 */
[----:B------:R-:W-:-:S05]  /*1e290*/  IMAD.MOV.U32 R3, RZ, RZ, R41 ;  /* 0x000000ffff037224 */ /* 0x000fca00078e0029 */
[----:B------:R-:W-:Y:S01]  /*1e2a0*/  PRMT R45, R0, 0x5410, R3 ;  /* 0x00005410002d7816 */ /* 0x000fe20000000003 */
[----:B------:R-:W-:-:S07]  /*1e2b0*/  IMAD.MOV.U32 R0, RZ, RZ, R14 ;  /* 0x000000ffff007224 */ /* 0x000fce00078e000e */
[----:B------:R-:W-:Y:S05]  /*1e2c0*/  WARPSYNC.COLLECTIVE R15, `(.L_x_6283) ;  /* 0x000000000f087348 */ /* 0x000fea0003c00000 */
[----:B------:R0:W1:Y:S02]  /*1e2d0*/  SHFL.IDX P6, R14, R13, R12, R11 ;  /* 0x0000000c0d0e7389 */ /* 0x00006400000c000b */
[----:B01----:R-:W-:Y:S01]  /*1e2e0*/  ENDCOLLECTIVE ;  /* 0x000000000000791b */ /* 0x003fe20003800000 */
.L_x_6283:
[----:B------:R-:W-:Y:S02]  /*1e2f0*/  IMAD.MOV.U32 R13, RZ, RZ, R29 ;  /* 0x000000ffff0d7224 */ /* 0x000fe400078e001d */
[----:B------:R-:W-:-:S07]  /*1e300*/  IMAD.MOV.U32 R3, RZ, RZ, R14 ;  /* 0x000000ffff037224 */ /* 0x000fce00078e000e */
[----:B------:R-:W-:Y:S05]  /*1e310*/  WARPSYNC.COLLECTIVE R15, `(.L_x_6284) ;  /* 0x000000000f087348 */ /* 0x000fea0003c00000 */
[----:B------:R0:W1:Y:S02]  /*1e320*/  SHFL.IDX P6, R14, R13, R12, R11 ;  /* 0x0000000c0d0e7389 */ /* 0x00006400000c000b */
[----:B01----:R-:W-:Y:S01]  /*1e330*/  ENDCOLLECTIVE ;  /* 0x000000000000791b */ /* 0x003fe20003800000 */
.L_x_6284:
[----:B------:R-:W-:Y:S02]  /*1e340*/  @!P1 IMAD.MOV.U32 R38, RZ, RZ, R6 ;  /* 0x000000ffff269224 */ /* 0x000fe400078e0006 */
[----:B------:R-:W-:Y:S01]  /*1e350*/  @!P1 IMAD.MOV.U32 R39, RZ, RZ, R7 ;  /* 0x000000ffff279224 */ /* 0x000fe200078e0007 */
[----:B------:R-:W-:Y:S02]  /*1e360*/  CS2R R6, SRZ ;  /* 0x0000000000067805 */ /* 0x000fe4000001ff00 */
[----:B------:R-:W-:Y:S01]  /*1e370*/  CS2R R4, SRZ ;  /* 0x0000000000047805 */ /* 0x000fe2000001ff00 */
[----:B------:R-:W-:Y:S02]  /*1e380*/  IMAD.MOV.U32 R10, RZ, RZ, R38 ;  /* 0x000000ffff0a7224 */ /* 0x000fe400078e0026 */
[----:B------:R-:W-:Y:S02]  /*1e390*/  IMAD.MOV.U32 R21, RZ, RZ, R39 ;  /* 0x000000ffff157224 */ /* 0x000fe400078e0027 */
[----:B------:R-:W-:-:S02]  /*1e3a0*/  @!P1 IMAD.MOV.U32 R6, RZ, RZ, R24 ;  /* 0x000000ffff069224 */ /* 0x000fc400078e0018 */
[----:B------:R-:W-:Y:S02]  /*1e3b0*/  @!P1 IMAD.MOV.U32 R7, RZ, RZ, R25 ;  /* 0x000000ffff079224 */ /* 0x000fe400078e0019 */
[----:B------:R-:W-:Y:S02]  /*1e3c0*/  IMAD.MOV.U32 R13, RZ, RZ, R28 ;  /* 0x000000ffff0d7224 */ /* 0x000fe400078e001c */
[----:B------:R-:W-:Y:S02]  /*1e3d0*/  @!P1 IMAD.MOV.U32 R4, RZ, RZ, R26 ;  /* 0x000000ffff049224 */ /* 0x000fe400078e001a */
[----:B------:R-:W-:Y:S01]  /*1e3e0*/  @!P1 IMAD.MOV.U32 R5, RZ, RZ, R27 ;  /* 0x000000ffff059224 */ /* 0x000fe200078e001b */
[----:B------:R-:W-:Y:S01]  /*1e3f0*/  PRMT R9, R10, 0x7610, R9 ;  /* 0x000076100a097816 */ /* 0x000fe20000000009 */
[----:B------:R-:W-:Y:S01]  /*1e400*/  IMAD.MOV.U32 R20, RZ, RZ, R6 ;  /* 0x000000ffff147224 */ /* 0x000fe200078e0006 */
[----:B------:R-:W-:Y:S01]  /*1e410*/  PRMT R10, R21, 0x7610, R10 ;  /* 0x00007610150a7816 */ /* 0x000fe2000000000a */
[----:B------:R-:W-:-:S07]  /*1e420*/  IMAD.MOV.U32 R8, RZ, RZ, R14 ;  /* 0x000000ffff087224 */ /* 0x000fce00078e000e */
[----:B------:R-:W-:Y:S05]  /*1e430*/  WARPSYNC.COLLECTIVE R15, `(.L_x_6285) ;  /* 0x000000000f087348 */ /* 0x000fea0003c00000 */
[----:B------:R0:W1:Y:S02]  /*1e440*/  SHFL.IDX P6, R14, R13, R12, R11 ;  /* 0x0000000c0d0e7389 */ /* 0x00006400000c000b */
[----:B01----:R-:W-:Y:S01]  /*1e450*/  ENDCOLLECTIVE ;  /* 0x000000000000791b */ /* 0x003fe20003800000 */
.L_x_6285:
[----:B------:R-:W-:Y:S02]  /*1e460*/  PRMT R9, R9, 0x5410, R20 ;  /* 0x0000541009097816 */ /* 0x000fe40000000014 */
[----:B------:R-:W-:Y:S01]  /*1e470*/  CS2R R24, SRZ ;  /* 0x0000000000187805 */ /* 0x000fe2000001ff00 */
[----:B------:R-:W-:Y:S02]  /*1e480*/  IMAD.MOV.U32 R11, RZ, RZ, R7 ;  /* 0x000000ffff0b7224 */ /* 0x000fe400078e0007 */
[----:B------:R-:W-:Y:S02]  /*1e490*/  IMAD.MOV.U32 R12, RZ, RZ, R4 ;  /* 0x000000ffff0c7224 */ /* 0x000fe400078e0004 */
[----:B------:R-:W-:Y:S01]  /*1e4a0*/  IMAD.MOV.U32 R13, RZ, RZ, R5 ;  /* 0x000000ffff0d7224 */ /* 0x000fe200078e0005 */
[----:B------:R-:W-:-:S04]  /*1e4b0*/  PRMT R10, R10, 0x5410, R11 ;  /* 0x000054100a0a7816 */ /* 0x000fc8000000000b */
[----:B------:R-:W-:Y:S01]  /*1e4c0*/  PRMT R20, R12, 0x5410, R13 ;  /* 0x000054100c147816 */ /* 0x000fe2000000000d */
[----:B------:R-:W-:Y:S06]  /*1e4d0*/  BRA `(.L_x_6286) ;  /* 0xfffffea000f07947 */ /* 0x000fec000383ffff */
.L_x_6044:
[----:B-1----:R1:W2:Y:S02]  /*1e4e0*/  SYNCS.PHASECHK.TRANS64.TRYWAIT P1, [R22+URZ+0x32400], R13 ;  /* 0x0324000d160075a7 */ /* 0x0022a4000802017f */
[----:B--2---:R-:W-:Y:S05]  /*1e4f0*/  @!P1 NANOSLEEP.SYNCS 0x989680 ;  /* 0x009896800000995d */ /* 0x004fea0003900000 */
[----:B------:R-:W2:Y:S02]  /*1e500*/  @!P1 SYNCS.PHASECHK.TRANS64 P1, [R22+URZ+0x32400], R13 ;  /* 0x0324000d160095a7 */ /* 0x000ea4000802007f */
[----:B--2---:R-:W-:Y:S05]  /*1e510*/  @!P1 BRA `(.L_x_6044) ;  /* 0xfffffffc00f09947 */ /* 0x004fea000383ffff */
[----:B------:R-:W-:Y:S05]  /*1e520*/  BRA `(.L_x_6287) ;  /* 0xfffffea400907947 */ /* 0x000fea000383ffff */
.L_x_6050:
[----:B--2---:R2:W4:Y:S02]  /*1e530*/  SYNCS.PHASECHK.TRANS64.TRYWAIT P1, [R9+URZ+0x32430], R6 ;  /* 0x03243006090075a7 */ /* 0x004524000802017f */
[----:B----4-:R-:W-:Y:S05]  /*1e540*/  @!P1 NANOSLEEP.SYNCS 0x989680 ;  /* 0x009896800000995d */ /* 0x010fea0003900000 */
[----:B------:R-:W4:Y:S02]  /*1e550*/  @!P1 SYNCS.PHASECHK.TRANS64 P1, [R9+URZ+0x32430], R6 ;  /* 0x03243006090095a7 */ /* 0x000f24000802007f */
[----:B----4-:R-:W-:Y:S05]  /*1e560*/  @!P1 BRA `(.L_x_6050) ;  /* 0xfffffffc00f09947 */ /* 0x010fea000383ffff */
[----:B------:R-:W-:Y:S05]  /*1e570*/  BRA `(.L_x_6049) ;  /* 0xfffffeb400707947 */ /* 0x000fea000383ffff */
.L_x_6052:
[----:B0-----:R0:W3:Y:S02]  /*1e580*/  SYNCS.PHASECHK.TRANS64.TRYWAIT P1, [R22+URZ+0x32410], R11 ;  /* 0x0324100b160075a7 */ /* 0x0010e4000802017f */
[----:B---3--:R-:W-:Y:S05]  /*1e590*/  @!P1 NANOSLEEP.SYNCS 0x989680 ;  /* 0x009896800000995d */ /* 0x008fea0003900000 */
[----:B------:R-:W3:Y:S02]  /*1e5a0*/  @!P1 SYNCS.PHASECHK.TRANS64 P1, [R22+URZ+0x32410], R11 ;  /* 0x0324100b160095a7 */ /* 0x000ee4000802007f */
[----:B---3--:R-:W-:Y:S05]  /*1e5b0*/  @!P1 BRA `(.L_x_6052) ;  /* 0xfffffffc00f09947 */ /* 0x008fea000383ffff */
[----:B------:R-:W-:Y:S05]  /*1e5c0*/  BRA `(.L_x_6288) ;  /* 0xfffffeb800287947 */ /* 0x000fea000383ffff */
.L_x_6056:
[----:B----4-:R4:W0:Y:S02]  /*1e5d0*/  SYNCS.PHASECHK.TRANS64.TRYWAIT P1, [R9+URZ+0x32450], R6 ;  /* 0x03245006090075a7 */ /* 0x010824000802017f */
[----:B0-----:R-:W-:Y:S05]  /*1e5e0*/  @!P1 NANOSLEEP.SYNCS 0x989680 ;  /* 0x009896800000995d */ /* 0x001fea0003900000 */
[----:B------:R-:W0:Y:S02]  /*1e5f0*/  @!P1 SYNCS.PHASECHK.TRANS64 P1, [R9+URZ+0x32450], R6 ;  /* 0x03245006090095a7 */ /* 0x000e24000802007f */
[----:B0-----:R-:W-:Y:S05]  /*1e600*/  @!P1 BRA `(.L_x_6056) ;  /* 0xfffffffc00f09947 */ /* 0x001fea000383ffff */
[----:B------:R-:W-:Y:S05]  /*1e610*/  BRA `(.L_x_6055) ;  /* 0xfffffeb800387947 */ /* 0x000fea000383ffff */
.L_x_6063:
[----:B-1----:R1:W2:Y:S02]  /*1e620*/  SYNCS.PHASECHK.TRANS64.TRYWAIT P1, [R10+URZ+0x32430], R0 ;  /* 0x032430000a0075a7 */ /* 0x0022a4000802017f */
[----:B--2---:R-:W-:Y:S05]  /*1e630*/  @!P1 NANOSLEEP.SYNCS 0x989680 ;  /* 0x009896800000995d */ /* 0x004fea0003900000 */
[----:B------:R-:W2:Y:S02]  /*1e640*/  @!P1 SYNCS.PHASECHK.TRANS64 P1, [R10+URZ+0x32430], R0 ;  /* 0x032430000a0095a7 */ /* 0x000ea4000802007f */
[----:B--2---:R-:W-:Y:S05]  /*1e650*/  @!P1 BRA `(.L_x_6063) ;  /* 0xfffffffc00f09947 */ /* 0x004fea000383ffff */
[----:B------:R-:W-:Y:S05]  /*1e660*/  BRA `(.L_x_6062) ;  /* 0xfffffee000187947 */ /* 0x000fea000383ffff */
.L_x_6067:
[----:B---3--:R3:W4:Y:S02]  /*1e670*/  SYNCS.PHASECHK.TRANS64.TRYWAIT P1, [R10+URZ+0x32450], R0 ;  /* 0x032450000a0075a7 */ /* 0x008724000802017f */
[----:B----4-:R-:W-:Y:S05]  /*1e680*/  @!P1 NANOSLEEP.SYNCS 0x989680 ;  /* 0x009896800000995d */ /* 0x010fea0003900000 */
[----:B------:R-:W4:Y:S02]  /*1e690*/  @!P1 SYNCS.PHASECHK.TRANS64 P1, [R10+URZ+0x32450], R0 ;  /* 0x032450000a0095a7 */ /* 0x000f24000802007f */
[----:B----4-:R-:W-:Y:S05]  /*1e6a0*/  @!P1 BRA `(.L_x_6067) ;  /* 0xfffffffc00f09947 */ /* 0x010fea000383ffff */
[----:B------:R-:W-:Y:S05]  /*1e6b0*/  BRA `(.L_x_6066) ;  /* 0xfffffee000bc7947 */ /* 0x000fea000383ffff */
.L_x_6075:
[----:B-1----:R1:W2:Y:S02]  /*1e6c0*/  SYNCS.PHASECHK.TRANS64.TRYWAIT P1, [R10+URZ+0x32430], R0 ;  /* 0x032430000a0075a7 */ /* 0x0022a4000802017f */
[----:B--2---:R-:W-:Y:S05]  /*1e6d0*/  @!P1 NANOSLEEP.SYNCS 0x989680 ;  /* 0x009896800000995d */ /* 0x004fea0003900000 */
[----:B------:R-:W2:Y:S02]  /*1e6e0*/  @!P1 SYNCS.PHASECHK.TRANS64 P1, [R10+URZ+0x32430], R0 ;  /* 0x032430000a0095a7 */ /* 0x000ea4000802007f */
[----:B--2---:R-:W-:Y:S05]  /*1e6f0*/  @!P1 BRA `(.L_x_6075) ;  /* 0xfffffffc00f09947 */ /* 0x004fea000383ffff */
[----:B------:R-:W-:Y:S05]  /*1e700*/  BRA `(.L_x_6074) ;  /* 0xffffff1000347947 */ /* 0x000fea000383ffff */
.L_x_6079:
[----:B---3--:R3:W4:Y:S02]  /*1e710*/  SYNCS.PHASECHK.TRANS64.TRYWAIT P1, [R10+URZ+0x32450], R0 ;  /* 0x032450000a0075a7 */ /* 0x008724000802017f */
[----:B----4-:R-:W-:Y:S05]  /*1e720*/  @!P1 NANOSLEEP.SYNCS 0x989680 ;  /* 0x009896800000995d */ /* 0x010fea0003900000 */
[----:B------:R-:W4:Y:S02]  /*1e730*/  @!P1 SYNCS.PHASECHK.TRANS64 P1, [R10+URZ+0x32450], R0 ;  /* 0x032450000a0095a7 */ /* 0x000f24000802007f */
[----:B----4-:R-:W-:Y:S05]  /*1e740*/  @!P1 BRA `(.L_x_6079) ;  /* 0xfffffffc00f09947 */ /* 0x010fea000383ffff */
[----:B------:R-:W-:Y:S05]  /*1e750*/  BRA `(.L_x_6078) ;  /* 0xffffff1000d87947 */ /* 0x000fea000383ffff */
.L_x_6096:
[----:B------:R-:W-:Y:S02]  /*1e760*/  IMAD.MOV.U32 R13, RZ, RZ, R4 ;  /* 0x000000ffff0d7224 */ /* 0x000fe400078e0004 */
[----:B------:R-:W-:Y:S02]  /*1e770*/  IMAD.MOV.U32 R12, RZ, RZ, RZ ;  /* 0x000000ffff0c7224 */ /* 0x000fe400078e00ff */
[----:B------:R-:W-:Y:S02]  /*1e780*/  IMAD.MOV.U32 R11, RZ, RZ, 0x181f ;  /* 0x0000181fff0b7424 */ /* 0x000fe400078e00ff */
[----:B------:R-:W-:-:S07]  /*1e790*/  IMAD.MOV.U32 R15, RZ, RZ, -0x1 ;  /* 0xffffffffff0f7424 */ /* 0x000fce00078e00ff */
[----:B-12---:R-:W-:Y:S05]  /*1e7a0*/  WARPSYNC.COLLECTIVE R15, `(.L_x_6289) ;  /* 0x000000000f087348 */ /* 0x006fea0003c00000 */
[----:B------:R0:W3:Y:S02]  /*1e7b0*/  SHFL.IDX P6, R14, R13, R12, R11 ;  /* 0x0000000c0d0e7389 */ /* 0x0000e400000c000b */
[----:B0123--:R-:W-:Y:S01]  /*1e7c0*/  ENDCOLLECTIVE ;  /* 0x000000000000791b */ /* 0x00ffe20003800000 */
.L_x_6289:
[----:B------:R-:W-:Y:S02]  /*1e7d0*/  IMAD.MOV.U32 R13, RZ, RZ, R3 ;  /* 0x000000ffff0d7224 */ /* 0x000fe400078e0003 */
[----:B------:R-:W-:-:S07]  /*1e7e0*/  IMAD.MOV.U32 R0, RZ, RZ, R14 ;  /* 0x000000ffff007224 */ /* 0x000fce00078e000e */
[----:B------:R-:W-:Y:S05]  /*1e7f0*/  WARPSYNC.COLLECTIVE R15, `(.L_x_6290) ;  /* 0x000000000f087348 */ /* 0x000fea0003c00000 */
[----:B------:R0:W1:Y:S02]  /*1e800*/  SHFL.IDX P6, R14, R13, R12, R11 ;  /* 0x0000000c0d0e7389 */ /* 0x00006400000c000b */
[----:B01----:R-:W-:Y:S01]  /*1e810*/  ENDCOLLECTIVE ;  /* 0x000000000000791b */ /* 0x003fe20003800000 */
.L_x_6290:
[----:B------:R-:W-:Y:S05]  /*1e820*/  BRA `(.L_x_6291) ;  /* 0xffffff6800f47947 */ /* 0x000fea000383ffff */
.L_x_6099:
        /* <DEDUP_REMOVED lines=8> */
.L_x_6293:
[----:B------:R-:W-:Y:S05]  /*1e8b0*/  BSYNC B1 ;  /* 0x0000000000017941 */ /* 0x000fea0003800000 */
.L_x_6292:
        /* <DEDUP_REMOVED lines=8> */
.L_x_6294:
[----:B------:R-:W-:Y:S05]  /*1e940*/  BRA `(.L_x_6295) ;  /* 0xffffff6c00187947 */ /* 0x000fea000383ffff */
.L_x_6102:
        /* <DEDUP_REMOVED lines=8> */
.L_x_6297:
[----:B------:R-:W-:Y:S05]  /*1e9d0*/  BSYNC B1 ;  /* 0x0000000000017941 */ /* 0x000fea0003800000 */
.L_x_6296:
        /* <DEDUP_REMOVED lines=8> */
.L_x_6298:
[----:B------:R-:W-:Y:S05]  /*1ea60*/  BRA `(.L_x_6299) ;  /* 0xffffff6c00387947 */ /* 0x000fea000383ffff */
.L_x_6105:
        /* <DEDUP_REMOVED lines=8> */
.L_x_6301:
[----:B------:R-:W-:Y:S05]  /*1eaf0*/  BSYNC B1 ;  /* 0x0000000000017941 */ /* 0x000fea0003800000 */
.L_x_6300:
        /* <DEDUP_REMOVED lines=8> */
.L_x_6302:
[----:B------:R-:W-:Y:S05]  /*1eb80*/  BRA `(.L_x_6303) ;  /* 0xffffff6c00587947 */ /* 0x000fea000383ffff */
.L_x_6122:
[----:B-1----:R-:W0:Y:S01]  /*1eb90*/  S2R R10, SR_TID.X ;  /* 0x00000000000a7919 */ /* 0x002e220000002100 */
        /* <DEDUP_REMOVED lines=10> */
.L_x_6305:
[----:B------:R-:W-:Y:S05]  /*1ec40*/  BSYNC B1 ;  /* 0x0000000000017941 */ /* 0x000fea0003800000 */
.L_x_6304:
[----:B------:R-:W-:Y:S05]  /*1ec50*/  BRA `(.L_x_6306) ;  /* 0xffffff8000ac7947 */ /* 0x000fea000383ffff */
.L_x_6124:
[----:B------:R-:W-:Y:S01]  /*1ec60*/  BSSY B1, `(.L_x_6307) ;  /* 0x0000006000017945 */ /* 0x000fe20003800000 */
[----:B------:R-:W-:-:S07]  /*1ec70*/  IMAD.MOV.U32 R15, RZ, RZ, -0x1 ;  /* 0xffffffffff0f7424 */ /* 0x000fce00078e00ff */
[----:B01----:R-:W-:Y:S05]  /*1ec80*/  WARPSYNC.COLLECTIVE R15, `(.L_x_6308) ;  /* 0x000000000f0c7348 */ /* 0x003fea0003c00000 */
[----:B------:R-:W-:Y:S02]  /*1ec90*/  ELECT P6, UR62, PT ;  /* 0x00000000003e782f */ /* 0x000fe400038c0000 */
[----:B------:R-:W-:Y:S01]  /*1eca0*/  MOV R14, UR62 ;  /* 0x0000003e000e7c02 */ /* 0x000fe20008000f00 */
[----:B01----:R-:W-:Y:S10]  /*1ecb0*/  ENDCOLLECTIVE ;  /* 0x000000000000791b */ /* 0x003ff40003800000 */
.L_x_6308:
[----:B------:R-:W-:Y:S05]  /*1ecc0*/  BSYNC B1 ;  /* 0x0000000000017941 */ /* 0x000fea0003800000 */
.L_x_6307:
[----:B------:R-:W-:Y:S05]  /*1ecd0*/  BRA `(.L_x_6123) ;  /* 0xffffff8000a47947 */ /* 0x000fea000383ffff */
.L_x_6126:
[----:B0-----:R0:W2:Y:S02]  /*1ece0*/  SYNCS.PHASECHK.TRANS64.TRYWAIT P0, [R22+URZ+0x32420], R3 ;  /* 0x03242003160075a7 */ /* 0x0010a4000800017f */
[----:B--2---:R-:W-:Y:S05]  /*1ecf0*/  @!P0 NANOSLEEP.SYNCS 0x989680 ;  /* 0x009896800000895d */ /* 0x004fea0003900000 */
[----:B------:R-:W2:Y:S02]  /*1ed00*/  @!P0 SYNCS.PHASECHK.TRANS64 P0, [R22+URZ+0x32420], R3 ;  /* 0x03242003160085a7 */ /* 0x000ea4000800007f */
[----:B--2---:R-:W-:Y:S05]  /*1ed10*/  @!P0 BRA `(.L_x_6126) ;  /* 0xfffffffc00f08947 */ /* 0x004fea000383ffff */
[----:B------:R-:W-:Y:S05]  /*1ed20*/  BRA `(.L_x_6309) ;  /* 0xffffff8000b47947 */ /* 0x000fea000383ffff */
.L_x_6130:
[----:B0-----:R0:W2:Y:S02]  /*1ed30*/  SYNCS.PHASECHK.TRANS64.TRYWAIT P0, [R3+URZ+0x324a0], R8 ;  /* 0x0324a008030075a7 */ /* 0x0010a4000800017f */
[----:B--2---:R-:W-:Y:S05]  /*1ed40*/  @!P0 NANOSLEEP.SYNCS 0x989680 ;  /* 0x009896800000895d */ /* 0x004fea0003900000 */
[----:B------:R-:W2:Y:S02]  /*1ed50*/  @!P0 SYNCS.PHASECHK.TRANS64 P0, [R3+URZ+0x324a0], R8 ;  /* 0x0324a008030085a7 */ /* 0x000ea4000800007f */
[----:B--2---:R-:W-:Y:S05]  /*1ed60*/  @!P0 BRA `(.L_x_6130) ;  /* 0xfffffffc00f08947 */ /* 0x004fea000383ffff */
[----:B------:R-:W-:Y:S05]  /*1ed70*/  BRA `(.L_x_6310) ;  /* 0xffffff8000cc7947 */ /* 0x000fea000383ffff */
.L_x_6135:
[----:B-1----:R1:W2:Y:S02]  /*1ed80*/  SYNCS.PHASECHK.TRANS64.TRYWAIT P0, [R3+URZ+0x324c0], R8 ;  /* 0x0324c008030075a7 */ /* 0x0022a4000800017f */
[----:B--2---:R-:W-:Y:S05]  /*1ed90*/  @!P0 NANOSLEEP.SYNCS 0x989680 ;  /* 0x009896800000895d */ /* 0x004fea0003900000 */
[----:B------:R-:W2:Y:S02]  /*1eda0*/  @!P0 SYNCS.PHASECHK.TRANS64 P0, [R3+URZ+0x324c0], R8 ;  /* 0x0324c008030085a7 */ /* 0x000ea4000800007f */
[----:B--2---:R-:W-:Y:S05]  /*1edb0*/  @!P0 BRA `(.L_x_6135) ;  /* 0xfffffffc00f08947 */ /* 0x004fea000383ffff */
[----:B------:R-:W-:Y:S05]  /*1edc0*/  BRA `(.L_x_6311) ;  /* 0xffffff8400487947 */ /* 0x000fea000383ffff */
.L_x_6145:
[----:B0-----:R0:W2:Y:S02]  /*1edd0*/  SYNCS.PHASECHK.TRANS64.TRYWAIT P1, [R8+URZ+0x324a0], R2 ;  /* 0x0324a002080075a7 */ /* 0x0010a4000802017f */
[----:B--2---:R-:W-:Y:S05]  /*1ede0*/  @!P1 NANOSLEEP.SYNCS 0x989680 ;  /* 0x009896800000995d */ /* 0x004fea0003900000 */
[----:B------:R-:W2:Y:S02]  /*1edf0*/  @!P1 SYNCS.PHASECHK.TRANS64 P1, [R8+URZ+0x324a0], R2 ;  /* 0x0324a002080095a7 */ /* 0x000ea4000802007f */
[----:B--2---:R-:W-:Y:S05]  /*1ee00*/  @!P1 BRA `(.L_x_6145) ;  /* 0xfffffffc00f09947 */ /* 0x004fea000383ffff */
[----:B------:R-:W-:Y:S05]  /*1ee10*/  BRA `(.L_x_6312) ;  /* 0xffffff8800bc7947 */ /* 0x000fea000383ffff */
.L_x_6150:
[----:B-1----:R1:W2:Y:S02]  /*1ee20*/  SYNCS.PHASECHK.TRANS64.TRYWAIT P1, [R8+URZ+0x324c0], R2 ;  /* 0x0324c002080075a7 */ /* 0x0022a4000802017f */
[----:B--2---:R-:W-:Y:S05]  /*1ee30*/  @!P1 NANOSLEEP.SYNCS 0x989680 ;  /* 0x009896800000995d */ /* 0x004fea0003900000 */
[----:B------:R-:W2:Y:S02]  /*1ee40*/  @!P1 SYNCS.PHASECHK.TRANS64 P1, [R8+URZ+0x324c0], R2 ;  /* 0x0324c002080095a7 */ /* 0x000ea4000802007f */
[----:B--2---:R-:W-:Y:S05]  /*1ee50*/  @!P1 BRA `(.L_x_6150) ;  /* 0xfffffffc00f09947 */ /* 0x004fea000383ffff */
[----:B------:R-:W-:Y:S05]  /*1ee60*/  BRA `(.L_x_6313) ;  /* 0xffffff8c00347947 */ /* 0x000fea000383ffff */
.L_x_6166:
        /* <DEDUP_REMOVED lines=11> */
.L_x_6315:
[----:B------:R-:W-:Y:S05]  /*1ef20*/  BSYNC B0 ;  /* 0x0000000000007941 */ /* 0x000fea0003800000 */
.L_x_6314:
[----:B------:R-:W-:Y:S05]  /*1ef30*/  BRA `(.L_x_6316) ;  /* 0xffffff9800e47947 */ /* 0x000fea000383ffff */
.L_x_6169:
[----:B-1----:R1:W2:Y:S02]  /*1ef40*/  SYNCS.PHASECHK.TRANS64.TRYWAIT P0, [R30+URZ+0x32440], R0 ;  /* 0x032440001e0075a7 */ /* 0x0022a4000800017f */
[----:B--2---:R-:W-:Y:S05]  /*1ef50*/  @!P0 NANOSLEEP.SYNCS 0x989680 ;  /* 0x009896800000895d */ /* 0x004fea0003900000 */
[----:B------:R-:W2:Y:S02]  /*1ef60*/  @!P0 SYNCS.PHASECHK.TRANS64 P0, [R30+URZ+0x32440], R0 ;  /* 0x032440001e0085a7 */ /* 0x000ea4000800007f */
[----:B--2---:R-:W-:Y:S05]  /*1ef70*/  @!P0 BRA `(.L_x_6169) ;  /* 0xfffffffc00f08947 */ /* 0x004fea000383ffff */
[----:B------:R-:W-:Y:S05]  /*1ef80*/  BRA `(.L_x_6317) ;  /* 0xffffff9800fc7947 */ /* 0x000fea000383ffff */
.L_x_6170:
        /* <DEDUP_REMOVED lines=8> */
.L_x_6319:
[----:B------:R-:W-:Y:S05]  /*1f010*/  BSYNC B0 ;  /* 0x0000000000007941 */ /* 0x000fea0003800000 */
.L_x_6318:
        /* <DEDUP_REMOVED lines=9> */
.L_x_6320:
[----:B------:R-:W-:Y:S02]  /*1f0b0*/  IMAD.MOV.U32 R13, RZ, RZ, R4 ;  /* 0x000000ffff0d7224 */ /* 0x000fe400078e0004 */
[----:B------:R-:W-:Y:S02]  /*1f0c0*/  IMAD.MOV.U32 R12, RZ, RZ, 0x1 ;  /* 0x00000001ff0c7424 */ /* 0x000fe400078e00ff */
[----:B------:R-:W-:-:S07]  /*1f0d0*/  IMAD.MOV.U32 R3, RZ, RZ, R14 ;  /* 0x000000ffff037224 */ /* 0x000fce00078e000e */
[----:B------:R-:W-:Y:S05]  /*1f0e0*/  WARPSYNC.COLLECTIVE R15, `(.L_x_6321) ;  /* 0x000000000f087348 */ /* 0x000fea0003c00000 */
[----:B------:R0:W1:Y:S02]  /*1f0f0*/  SHFL.IDX P6, R14, R13, R12, R11 ;  /* 0x0000000c0d0e7389 */ /* 0x00006400000c000b */
[----:B01----:R-:W-:Y:S01]  /*1f100*/  ENDCOLLECTIVE ;  /* 0x000000000000791b */ /* 0x003fe20003800000 */
.L_x_6321:
        /* <DEDUP_REMOVED lines=15> */
.L_x_6322:
[----:B------:R-:W-:Y:S02]  /*1f200*/  @P0 IMAD R6, R5, 0x2, R22 ;  /* 0x0000000205060824 */ /* 0x000fe400078e0216 */
[----:B------:R-:W-:Y:S02]  /*1f210*/  IMAD.MOV.U32 R13, RZ, RZ, R4 ;  /* 0x000000ffff0d7224 */ /* 0x000fe400078e0004 */
[----:B------:R-:W-:Y:S02]  /*1f220*/  IMAD.MOV.U32 R12, RZ, RZ, 0x2 ;  /* 0x00000002ff0c7424 */ /* 0x000fe400078e00ff */
[----:B------:R-:W-:-:S07]  /*1f230*/  IMAD.MOV.U32 R3, RZ, RZ, R14 ;  /* 0x000000ffff037224 */ /* 0x000fce00078e000e */
[----:B------:R-:W-:Y:S05]  /*1f240*/  WARPSYNC.COLLECTIVE R15, `(.L_x_6323) ;  /* 0x000000000f087348 */ /* 0x000fea0003c00000 */
[----:B------:R0:W1:Y:S02]  /*1f250*/  SHFL.IDX P6, R14, R13, R12, R11 ;  /* 0x0000000c0d0e7389 */ /* 0x00006400000c000b */
[----:B01----:R-:W-:Y:S01]  /*1f260*/  ENDCOLLECTIVE ;  /* 0x000000000000791b */ /* 0x003fe20003800000 */
.L_x_6323:
        /* <DEDUP_REMOVED lines=15> */
.L_x_6324:
[----:B------:R-:W-:Y:S02]  /*1f360*/  @P0 IMAD R6, R5, 0x2, R22 ;  /* 0x0000000205060824 */ /* 0x000fe400078e0216 */
[----:B------:R-:W-:Y:S02]  /*1f370*/  IMAD.MOV.U32 R13, RZ, RZ, R4 ;  /* 0x000000ffff0d7224 */ /* 0x000fe400078e0004 */
[----:B------:R-:W-:Y:S02]  /*1f380*/  IMAD.MOV.U32 R12, RZ, RZ, 0x3 ;  /* 0x00000003ff0c7424 */ /* 0x000fe400078e00ff */
[----:B------:R-:W-:-:S07]  /*1f390*/  IMAD.MOV.U32 R3, RZ, RZ, R14 ;  /* 0x000000ffff037224 */ /* 0x000fce00078e000e */
[----:B------:R-:W-:Y:S05]  /*1f3a0*/  WARPSYNC.COLLECTIVE R15, `(.L_x_6325) ;  /* 0x000000000f087348 */ /* 0x000fea0003c00000 */
[----:B------:R0:W1:Y:S02]  /*1f3b0*/  SHFL.IDX P6, R14, R13, R12, R11 ;  /* 0x0000000c0d0e7389 */ /* 0x00006400000c000b */
[----:B01----:R-:W-:Y:S01]  /*1f3c0*/  ENDCOLLECTIVE ;  /* 0x000000000000791b */ /* 0x003fe20003800000 */
.L_x_6325:
        /* <DEDUP_REMOVED lines=15> */
.L_x_6326:
[----:B------:R-:W-:Y:S02]  /*1f4c0*/  @P0 IMAD R6, R5, 0x2, R22 ;  /* 0x0000000205060824 */ /* 0x000fe400078e0216 */
[----:B------:R-:W-:Y:S02]  /*1f4d0*/  IMAD.MOV.U32 R13, RZ, RZ, R4 ;  /* 0x000000ffff0d7224 */ /* 0x000fe400078e0004 */
[----:B------:R-:W-:Y:S02]  /*1f4e0*/  IMAD.MOV.U32 R12, RZ, RZ, 0x4 ;  /* 0x00000004ff0c7424 */ /* 0x000fe400078e00ff */
[----:B------:R-:W-:-:S07]  /*1f4f0*/  IMAD.MOV.U32 R3, RZ, RZ, R14 ;  /* 0x000000ffff037224 */ /* 0x000fce00078e000e */
[----:B------:R-:W-:Y:S05]  /*1f500*/  WARPSYNC.COLLECTIVE R15, `(.L_x_6327) ;  /* 0x000000000f087348 */ /* 0x000fea0003c00000 */
[----:B------:R0:W1:Y:S02]  /*1f510*/  SHFL.IDX P6, R14, R13, R12, R11 ;  /* 0x0000000c0d0e7389 */ /* 0x00006400000c000b */
[----:B01----:R-:W-:Y:S01]  /*1f520*/  ENDCOLLECTIVE ;  /* 0x000000000000791b */ /* 0x003fe20003800000 */
.L_x_6327:
        /* <DEDUP_REMOVED lines=15> */
.L_x_6328:
[----:B------:R-:W-:Y:S02]  /*1f620*/  @P0 IMAD R6, R5, 0x2, R22 ;  /* 0x0000000205060824 */ /* 0x000fe400078e0216 */
[----:B------:R-:W-:Y:S02]  /*1f630*/  IMAD.MOV.U32 R13, RZ, RZ, R4 ;  /* 0x000000ffff0d7224 */ /* 0x000fe400078e0004 */
[----:B------:R-:W-:Y:S02]  /*1f640*/  IMAD.MOV.U32 R12, RZ, RZ, 0x5 ;  /* 0x00000005ff0c7424 */ /* 0x000fe400078e00ff */
[----:B------:R-:W-:-:S07]  /*1f650*/  IMAD.MOV.U32 R3, RZ, RZ, R14 ;  /* 0x000000ffff037224 */ /* 0x000fce00078e000e */
[----:B------:R-:W-:Y:S05]  /*1f660*/  WARPSYNC.COLLECTIVE R15, `(.L_x_6329) ;  /* 0x000000000f087348 */ /* 0x000fea0003c00000 */
[----:B------:R0:W1:Y:S02]  /*1f670*/  SHFL.IDX P6, R14, R13, R12, R11 ;  /* 0x0000000c0d0e7389 */ /* 0x00006400000c000b */
[----:B01----:R-:W-:Y:S01]  /*1f680*/  ENDCOLLECTIVE ;  /* 0x000000000000791b */ /* 0x003fe20003800000 */
.L_x_6329:
        /* <DEDUP_REMOVED lines=10> */
.L_x_6330:
[----:B------:R-:W-:Y:S01]  /*1f730*/  @!PT LDS RZ, [RZ] ;  /* 0x00000000fffff984 */ /* 0x000fe20000000800 */
[----:B------:R-:W-:Y:S01]  /*1f740*/  @!PT LDS RZ, [RZ] ;  /* 0x00000000fffff984 */ /* 0x000fe20000000800 */
[----:B------:R-:W-:Y:S01]  /*1f750*/  @!PT LDS RZ, [RZ] ;  /* 0x00000000fffff984 */ /* 0x000fe20000000800 */
[----:B------:R1:W-:Y:S01]  /*1f760*/  @P0 LDGSTS.E.BYPASS.LTC128B.128 [R6+0x1e400], desc[UR42][R2.64], !P2 ;  /* 0x1e40000002060fae */ /* 0x0003e2000d101d6a */
[----:B------:R-:W-:Y:S01]  /*1f770*/  IMAD.MOV.U32 R0, RZ, RZ, R14 ;  /* 0x000000ffff007224 */ /* 0x000fe200078e000e */
[----:B------:R-:W-:Y:S06]  /*1f780*/  BRA `(.L_x_6331) ;  /* 0xffffff98006c7947 */ /* 0x000fec000383ffff */
.L_x_6175:
        /* <DEDUP_REMOVED lines=9> */
.L_x_6332:
[C---:B------:R-:W-:Y:S01]  /*1f820*/  VIADD R10, R17.reuse, 0x10 ;  /* 0x00000010110a7836 */ /* 0x040fe20000000000 */
[C---:B------:R-:W-:Y:S01]  /*1f830*/  ISETP.GE.AND P0, PT, R17.reuse, R2, PT ;  /* 0x000000021100720c */ /* 0x040fe20003f06270 */
[C---:B------:R-:W-:Y:S02]  /*1f840*/  VIADD R6, R17.reuse, 0x20 ;  /* 0x0000002011067836 */ /* 0x040fe40000000000 */
[----:B------:R-:W-:Y:S01]  /*1f850*/  VIADD R8, R17, 0x40 ;  /* 0x0000004011087836 */ /* 0x000fe20000000000 */
[----:B------:R0:W-:Y:S04]  /*1f860*/  STL [R1+0x18], R10 ;  /* 0x0000180a01007387 */ /* 0x0001e80000100800 */
[----:B------:R0:W-:Y:S01]  /*1f870*/  STL [R1+0x20], R6 ;  /* 0x0000200601007387 */ /* 0x0001e20000100800 */
[----:B------:R-:W-:-:S02]  /*1f880*/  IMAD.MOV.U32 R13, RZ, RZ, R0 ;  /* 0x000000ffff0d7224 */ /* 0x000fc400078e0000 */
[----:B------:R-:W-:-:S07]  /*1f890*/  IMAD.MOV.U32 R4, RZ, RZ, R14 ;  /* 0x000000ffff047224 */ /* 0x000fce00078e000e */
[----:B0-----:R-:W-:Y:S05]  /*1f8a0*/  WARPSYNC.COLLECTIVE R15, `(.L_x_6333) ;  /* 0x000000000f087348 */ /* 0x001fea0003c00000 */
[----:B------:R1:W2:Y:S02]  /*1f8b0*/  SHFL.IDX P6, R14, R13, R12, R11 ;  /* 0x0000000c0d0e7389 */ /* 0x0002a400000c000b */
[----:B012---:R-:W-:Y:S01]  /*1f8c0*/  ENDCOLLECTIVE ;  /* 0x000000000000791b */ /* 0x007fe20003800000 */
.L_x_6333:
[----:B------:R-:W-:Y:S02]  /*1f8d0*/  IMAD.MOV.U32 R13, RZ, RZ, R3 ;  /* 0x000000ffff0d7224 */ /* 0x000fe400078e0003 */
[----:B------:R-:W-:Y:S02]  /*1f8e0*/  IMAD.MOV.U32 R12, RZ, RZ, 0x1 ;  /* 0x00000001ff0c7424 */ /* 0x000fe400078e00ff */
[----:B------:R-:W-:-:S07]  /*1f8f0*/  IMAD.MOV.U32 R5, RZ, RZ, R14 ;  /* 0x000000ffff057224 */ /* 0x000fce00078e000e */
[----:B------:R-:W-:Y:S05]  /*1f900*/  WARPSYNC.COLLECTIVE R15, `(.L_x_6334) ;  /* 0x000000000f087348 */ /* 0x000fea0003c00000 */
[----:B------:R0:W1:Y:S02]  /*1f910*/  SHFL.IDX P6, R14, R13, R12, R11 ;  /* 0x0000000c0d0e7389 */ /* 0x00006400000c000b */
[----:B01----:R-:W-:Y:S01]  /*1f920*/  ENDCOLLECTIVE ;  /* 0x000000000000791b */ /* 0x003fe20003800000 */
.L_x_6334:
        /* <DEDUP_REMOVED lines=15> */
.L_x_6335:
[----:B------:R-:W-:Y:S02]  /*1fa20*/  IMAD.MOV.U32 R13, RZ, RZ, R3 ;  /* 0x000000ffff0d7224 */ /* 0x000fe400078e0003 */
[----:B------:R-:W-:Y:S02]  /*1fa30*/  IMAD.MOV.U32 R12, RZ, RZ, 0x2 ;  /* 0x00000002ff0c7424 */ /* 0x000fe400078e00ff */
[----:B------:R-:W-:-:S07]  /*1fa40*/  IMAD.MOV.U32 R5, RZ, RZ, R14 ;  /* 0x000000ffff057224 */ /* 0x000fce00078e000e */
[----:B------:R-:W-:Y:S05]  /*1fa50*/  WARPSYNC.COLLECTIVE R15, `(.L_x_6336) ;  /* 0x000000000f087348 */ /* 0x000fea0003c00000 */
[----:B------:R0:W1:Y:S02]  /*1fa60*/  SHFL.IDX P6, R14, R13, R12, R11 ;  /* 0x0000000c0d0e7389 */ /* 0x00006400000c000b */
[----:B01----:R-:W-:Y:S01]  /*1fa70*/  ENDCOLLECTIVE ;  /* 0x000000000000791b */ /* 0x003fe20003800000 */
.L_x_6336:
        /* <DEDUP_REMOVED lines=11> */
[----:B------:R-:W-:-:S05]  /*1fb30*/  VIADD R6, R17, 0x30 ;  /* 0x0000003011067836 */ /* 0x000fca0000000000 */
[----:B------:R1:W-:Y:S04]  /*1fb40*/  STL [R1+0x24], R6 ;  /* 0x0000240601007387 */ /* 0x0003e80000100800 */
[----:B------:R1:W-:Y:S01]  /*1fb50*/  STL [R1+0x28], R8 ;  /* 0x0000280801007387 */ /* 0x0003e20000100800 */
[----:B0-----:R-:W-:-:S07]  /*1fb60*/  IMAD.MOV.U32 R4, RZ, RZ, R14 ;  /* 0x000000ffff047224 */ /* 0x001fce00078e000e */
[----:B-1----:R-:W-:Y:S05]  /*1fb70*/  WARPSYNC.COLLECTIVE R15, `(.L_x_6337) ;  /* 0x000000000f087348 */ /* 0x002fea0003c00000 */
[----:B------:R0:W2:Y:S02]  /*1fb80*/  SHFL.IDX P6, R14, R13, R12, R11 ;  /* 0x0000000c0d0e7389 */ /* 0x0000a400000c000b */
[----:B012---:R-:W-:Y:S01]  /*1fb90*/  ENDCOLLECTIVE ;  /* 0x000000000000791b */ /* 0x007fe20003800000 */
.L_x_6337:
[----:B------:R-:W-:Y:S02]  /*1fba0*/  IMAD.MOV.U32 R13, RZ, RZ, R3 ;  /* 0x000000ffff0d7224 */ /* 0x000fe400078e0003 */
[----:B------:R-:W-:Y:S02]  /*1fbb0*/  IMAD.MOV.U32 R12, RZ, RZ, 0x3 ;  /* 0x00000003ff0c7424 */ /* 0x000fe400078e00ff */
[----:B------:R-:W-:-:S07]  /*1fbc0*/  IMAD.MOV.U32 R5, RZ, RZ, R14 ;  /* 0x000000ffff057224 */ /* 0x000fce00078e000e */
[----:B------:R-:W-:Y:S05]  /*1fbd0*/  WARPSYNC.COLLECTIVE R15, `(.L_x_6338) ;  /* 0x000000000f087348 */ /* 0x000fea0003c00000 */
[----:B------:R0:W1:Y:S02]  /*1fbe0*/  SHFL.IDX P6, R14, R13, R12, R11 ;  /* 0x0000000c0d0e7389 */ /* 0x00006400000c000b */
[----:B01----:R-:W-:Y:S01]  /*1fbf0*/  ENDCOLLECTIVE ;  /* 0x000000000000791b */ /* 0x003fe20003800000 */
.L_x_6338:
        /* <DEDUP_REMOVED lines=15> */
.L_x_6339:
[----:B------:R-:W-:Y:S02]  /*1fcf0*/  IMAD.MOV.U32 R13, RZ, RZ, R3 ;  /* 0x000000ffff0d7224 */ /* 0x000fe400078e0003 */
[----:B------:R-:W-:Y:S02]  /*1fd00*/  IMAD.MOV.U32 R12, RZ, RZ, 0x4 ;  /* 0x00000004ff0c7424 */ /* 0x000fe400078e00ff */
[----:B------:R-:W-:-:S07]  /*1fd10*/  IMAD.MOV.U32 R5, RZ, RZ, R14 ;  /* 0x000000ffff057224 */ /* 0x000fce00078e000e */
[----:B------:R-:W-:Y:S05]  /*1fd20*/  WARPSYNC.COLLECTIVE R15, `(.L_x_6340) ;  /* 0x000000000f087348 */ /* 0x000fea0003c00000 */
[----:B------:R0:W1:Y:S02]  /*1fd30*/  SHFL.IDX P6, R14, R13, R12, R11 ;  /* 0x0000000c0d0e7389 */ /* 0x00006400000c000b */
[----:B01----:R-:W-:Y:S01]  /*1fd40*/  ENDCOLLECTIVE ;  /* 0x000000000000791b */ /* 0x003fe20003800000 */
.L_x_6340:
        /* <DEDUP_REMOVED lines=10> */
.L_x_6341:
        /* <DEDUP_REMOVED lines=13> */
.L_x_6342:
        /* <DEDUP_REMOVED lines=10> */
.L_x_6343:
        /* <DEDUP_REMOVED lines=13> */
.L_x_6344:
        /* <DEDUP_REMOVED lines=10> */
.L_x_6345:
        /* <DEDUP_REMOVED lines=11> */
.L_x_6346:
        /* <DEDUP_REMOVED lines=10> */
.L_x_6347:
[----:B------:R-:W-:Y:S01]  /*20220*/  @!PT LDS RZ, [RZ] ;  /* 0x00000000fffff984 */ /* 0x000fe20000000800 */
[----:B------:R-:W-:Y:S01]  /*20230*/  @!PT LDS RZ, [RZ] ;  /* 0x00000000fffff984 */ /* 0x000fe20000000800 */
[----:B------:R-:W-:Y:S01]  /*20240*/  @!PT LDS RZ, [RZ] ;  /* 0x00000000fffff984 */ /* 0x000fe20000000800 */
[----:B------:R1:W-:Y:S01]  /*20250*/  @!P0 LDGSTS.E.BYPASS.LTC128B.128 [R26+0x1b400], desc[UR42][R4.64], !P1 ;  /* 0x1b400000041a8fae */ /* 0x0003e2000c901d6a */
[----:B------:R-:W-:Y:S01]  /*20260*/  IMAD.MOV.U32 R0, RZ, RZ, R14 ;  /* 0x000000ffff007224 */ /* 0x000fe200078e000e */
[----:B------:R-:W-:Y:S06]  /*20270*/  BRA `(.L_x_6348) ;  /* 0xffffff9800c47947 */ /* 0x000fec000383ffff */
.L_x_6179:
        /* <DEDUP_REMOVED lines=33> */
.L_x_6350:
[----:B------:R-:W-:Y:S05]  /*20490*/  BSYNC B0 ;  /* 0x0000000000007941 */ /* 0x000fea0003800000 */
.L_x_6349:
        /* <DEDUP_REMOVED lines=11> */
.L_x_6351:
        /* <DEDUP_REMOVED lines=12> */
.L_x_6352:
        /* <DEDUP_REMOVED lines=15> */
.L_x_6353:
        /* <DEDUP_REMOVED lines=12> */
.L_x_6354:
        /* <DEDUP_REMOVED lines=12> */
.L_x_6355:
        /* <DEDUP_REMOVED lines=12> */
.L_x_6356:
        /* <DEDUP_REMOVED lines=12> */
.L_x_6357:
        /* <DEDUP_REMOVED lines=12> */
.L_x_6358:
        /* <DEDUP_REMOVED lines=12> */
.L_x_6359:
        /* <DEDUP_REMOVED lines=12> */
.L_x_6360:
        /* <DEDUP_REMOVED lines=12> */
.L_x_6361:
        /* <DEDUP_REMOVED lines=12> */
.L_x_6362:
        /* <DEDUP_REMOVED lines=11> */
.L_x_6363:
[----:B------:R-:W-:Y:S02]  /*20e70*/  IMAD.MOV.U32 R13, RZ, RZ, R0 ;  /* 0x000000ffff0d7224 */ /* 0x000fe400078e0000 */
[----:B------:R-:W-:Y:S02]  /*20e80*/  IMAD.MOV.U32 R12, RZ, RZ, 0x7 ;  /* 0x00000007ff0c7424 */ /* 0x000fe400078e00ff */
[----:B------:R-:W-:-:S07]  /*20e90*/  IMAD.MOV.U32 R2, RZ, RZ, R14 ;  /* 0x000000ffff027224 */ /* 0x000fce00078e000e */
[----:B------:R-:W-:Y:S05]  /*20ea0*/  WARPSYNC.COLLECTIVE R15, `(.L_x_6364) ;  /* 0x000000000f087348 */ /* 0x000fea0003c00000 */
[----:B------:R0:W1:Y:S02]  /*20eb0*/  SHFL.IDX P6, R14, R13, R12, R11 ;  /* 0x0000000c0d0e7389 */ /* 0x00006400000c000b */
[----:B01----:R-:W-:Y:S01]  /*20ec0*/  ENDCOLLECTIVE ;  /* 0x000000000000791b */ /* 0x003fe20003800000 */
.L_x_6364:
        /* <DEDUP_REMOVED lines=14> */
.L_x_6365:
[----:B------:R-:W-:Y:S01]  /*20fb0*/  IMAD.MOV.U32 R2, RZ, RZ, R14 ;  /* 0x000000ffff027224 */ /* 0x000fe200078e000e */
[----:B------:R-:W-:Y:S06]  /*20fc0*/  BRA `(.L_x_6366) ;  /* 0xffffff9800307947 */ /* 0x000fec000383ffff */
.L_x_6184:
[----:B0-----:R0:W1:Y:S02]  /*20fd0*/  SYNCS.PHASECHK.TRANS64.TRYWAIT P0, [R22+URZ+0x32420], R3 ;  /* 0x03242003160075a7 */ /* 0x001064000800017f */
[----:B-1----:R-:W-:Y:S05]  /*20fe0*/  @!P0 NANOSLEEP.SYNCS 0x989680 ;  /* 0x009896800000895d */ /* 0x002fea0003900000 */
[----:B------:R-:W1:Y:S02]  /*20ff0*/  @!P0 SYNCS.PHASECHK.TRANS64 P0, [R22+URZ+0x32420], R3 ;  /* 0x03242003160085a7 */ /* 0x000e64000800007f */
[----:B-1----:R-:W-:Y:S05]  /*21000*/  @!P0 BRA `(.L_x_6184) ;  /* 0xfffffffc00f08947 */ /* 0x002fea000383ffff */
[----:B------:R-:W-:Y:S05]  /*21010*/  BRA `(.L_x_6367) ;  /* 0xffffff9800a47947 */ /* 0x000fea000383ffff */
.L_x_6187:
[----:B0-----:R0:W1:Y:S02]  /*21020*/  SYNCS.PHASECHK.TRANS64.TRYWAIT P0, [R30+URZ+0x32460], R3 ;  /* 0x032460031e0075a7 */ /* 0x001064000800017f */
[----:B-1----:R-:W-:Y:S05]  /*21030*/  @!P0 NANOSLEEP.SYNCS 0x989680 ;  /* 0x009896800000895d */ /* 0x002fea0003900000 */
[----:B------:R-:W1:Y:S02]  /*21040*/  @!P0 SYNCS.PHASECHK.TRANS64 P0, [R30+URZ+0x32460], R3 ;  /* 0x032460031e0085a7 */ /* 0x000e64000800007f */
[----:B-1----:R-:W-:Y:S05]  /*21050*/  @!P0 BRA `(.L_x_6187) ;  /* 0xfffffffc00f08947 */ /* 0x002fea000383ffff */
[----:B------:R-:W-:Y:S05]  /*21060*/  BRA `(.L_x_6368) ;  /* 0xffffff9800b47947 */ /* 0x000fea000383ffff */
.L_x_6188:
        /* <DEDUP_REMOVED lines=8> */
.L_x_6370:
[----:B------:R-:W-:Y:S05]  /*210f0*/  BSYNC B0 ;  /* 0x0000000000007941 */ /* 0x000fea0003800000 */
.L_x_6369:
        /* <DEDUP_REMOVED lines=13> */
.L_x_6371:
        /* <DEDUP_REMOVED lines=9> */
.L_x_6372:
        /* <DEDUP_REMOVED lines=17> */
.L_x_6373:
[----:B------:R-:W-:Y:S02]  /*21370*/  IMAD.MOV.U32 R13, RZ, RZ, R6 ;  /* 0x000000ffff0d7224 */ /* 0x000fe400078e0006 */
[----:B------:R-:W-:Y:S01]  /*21380*/  IMAD.MOV.U32 R12, RZ, RZ, 0x2 ;  /* 0x00000002ff0c7424 */ /* 0x000fe200078e00ff */
[----:B------:R-:W-:-:S13]  /*21390*/  IADD3 R2, P3, R14, R0, RZ ;  /* 0x000000000e027210 */ /* 0x000fda0007f7e0ff */
[----:B------:R-:W-:Y:S05]  /*213a0*/  WARPSYNC.COLLECTIVE R15, `(.L_x_6374) ;  /* 0x000000000f087348 */ /* 0x000fea0003c00000 */
[----:B------:R0:W1:Y:S02]  /*213b0*/  SHFL.IDX P6, R14, R13, R12, R11 ;  /* 0x0000000c0d0e7389 */ /* 0x00006400000c000b */
[----:B01----:R-:W-:Y:S01]  /*213c0*/  ENDCOLLECTIVE ;  /* 0x000000000000791b */ /* 0x003fe20003800000 */
.L_x_6374:
        /* <DEDUP_REMOVED lines=17> */
.L_x_6375:
[----:B------:R-:W-:Y:S02]  /*214e0*/  IMAD.MOV.U32 R13, RZ, RZ, R6 ;  /* 0x000000ffff0d7224 */ /* 0x000fe400078e0006 */
[----:B------:R-:W-:Y:S01]  /*214f0*/  IMAD.MOV.U32 R12, RZ, RZ, 0x3 ;  /* 0x00000003ff0c7424 */ /* 0x000fe200078e00ff */
[----:B------:R-:W-:-:S13]  /*21500*/  IADD3 R2, P3, R14, R0, RZ ;  /* 0x000000000e027210 */ /* 0x000fda0007f7e0ff */
[----:B------:R-:W-:Y:S05]  /*21510*/  WARPSYNC.COLLECTIVE R15, `(.L_x_6376) ;  /* 0x000000000f087348 */ /* 0x000fea0003c00000 */
[----:B------:R0:W1:Y:S02]  /*21520*/  SHFL.IDX P6, R14, R13, R12, R11 ;  /* 0x0000000c0d0e7389 */ /* 0x00006400000c000b */
[----:B01----:R-:W-:Y:S01]  /*21530*/  ENDCOLLECTIVE ;  /* 0x000000000000791b */ /* 0x003fe20003800000 */
.L_x_6376:
        /* <DEDUP_REMOVED lines=17> */
.L_x_6377:
[----:B------:R-:W-:Y:S02]  /*21650*/  IMAD.MOV.U32 R13, RZ, RZ, R6 ;  /* 0x000000ffff0d7224 */ /* 0x000fe400078e0006 */
[----:B------:R-:W-:Y:S01]  /*21660*/  IMAD.MOV.U32 R12, RZ, RZ, 0x4 ;  /* 0x00000004ff0c7424 */ /* 0x000fe200078e00ff */
[----:B------:R-:W-:-:S13]  /*21670*/  IADD3 R2, P3, R14, R0, RZ ;  /* 0x000000000e027210 */ /* 0x000fda0007f7e0ff */
[----:B------:R-:W-:Y:S05]  /*21680*/  WARPSYNC.COLLECTIVE R15, `(.L_x_6378) ;  /* 0x000000000f087348 */ /* 0x000fea0003c00000 */
[----:B------:R0:W1:Y:S02]  /*21690*/  SHFL.IDX P6, R14, R13, R12, R11 ;  /* 0x0000000c0d0e7389 */ /* 0x00006400000c000b */
[----:B01----:R-:W-:Y:S01]  /*216a0*/  ENDCOLLECTIVE ;  /* 0x000000000000791b */ /* 0x003fe20003800000 */
.L_x_6378:
        /* <DEDUP_REMOVED lines=17> */
.L_x_6379:
[----:B------:R-:W-:Y:S02]  /*217c0*/  IMAD.MOV.U32 R13, RZ, RZ, R6 ;  /* 0x000000ffff0d7224 */ /* 0x000fe400078e0006 */
[----:B------:R-:W-:Y:S01]  /*217d0*/  IMAD.MOV.U32 R12, RZ, RZ, 0x5 ;  /* 0x00000005ff0c7424 */ /* 0x000fe200078e00ff */
[----:B------:R-:W-:-:S13]  /*217e0*/  IADD3 R2, P3, R14, R0, RZ ;  /* 0x000000000e027210 */ /* 0x000fda0007f7e0ff */
[----:B------:R-:W-:Y:S05]  /*217f0*/  WARPSYNC.COLLECTIVE R15, `(.L_x_6380) ;  /* 0x000000000f087348 */ /* 0x000fea0003c00000 */
[----:B------:R0:W1:Y:S02]  /*21800*/  SHFL.IDX P6, R14, R13, R12, R11 ;  /* 0x0000000c0d0e7389 */ /* 0x00006400000c000b */
[----:B01----:R-:W-:Y:S01]  /*21810*/  ENDCOLLECTIVE ;  /* 0x000000000000791b */ /* 0x003fe20003800000 */
.L_x_6380:
        /* <DEDUP_REMOVED lines=12> */
.L_x_6381:
        /* <DEDUP_REMOVED lines=9> */
.L_x_6195:
[----:B0-----:R0:W1:Y:S02]  /*21970*/  SYNCS.PHASECHK.TRANS64.TRYWAIT P0, [R6+URZ+0x32440], R21 ;  /* 0x03244015060075a7 */ /* 0x001064000800017f */
[----:B-1----:R-:W-:Y:S05]  /*21980*/  @!P0 NANOSLEEP.SYNCS 0x989680 ;  /* 0x009896800000895d */ /* 0x002fea0003900000 */
[----:B------:R-:W1:Y:S02]  /*21990*/  @!P0 SYNCS.PHASECHK.TRANS64 P0, [R6+URZ+0x32440], R21 ;  /* 0x03244015060085a7 */ /* 0x000e64000800007f */
[----:B-1----:R-:W-:Y:S05]  /*219a0*/  @!P0 BRA `(.L_x_6195) ;  /* 0xfffffffc00f08947 */ /* 0x002fea000383ffff */
[----:B------:R-:W-:Y:S05]  /*219b0*/  BRA `(.L_x_6383) ;  /* 0xffffff9c004c7947 */ /* 0x000fea000383ffff */
.L_x_6196:
        /* <DEDUP_REMOVED lines=8> */
.L_x_6385:
[----:B------:R-:W-:Y:S05]  /*21a40*/  BSYNC B1 ;  /* 0x0000000000017941 */ /* 0x000fea0003800000 */
.L_x_6384:
        /* <DEDUP_REMOVED lines=9> */
.L_x_6386:
[----:B------:R-:W-:Y:S02]  /*21ae0*/  IMAD.MOV.U32 R13, RZ, RZ, R9 ;  /* 0x000000ffff0d7224 */ /* 0x000fe400078e0009 */
[----:B------:R-:W-:Y:S02]  /*21af0*/  IMAD.MOV.U32 R12, RZ, RZ, 0x1 ;  /* 0x00000001ff0c7424 */ /* 0x000fe400078e00ff */
[----:B------:R-:W-:-:S07]  /*21b00*/  IMAD.MOV.U32 R2, RZ, RZ, R14 ;  /* 0x000000ffff027224 */ /* 0x000fce00078e000e */
[----:B------:R-:W-:Y:S05]  /*21b10*/  WARPSYNC.COLLECTIVE R15, `(.L_x_6387) ;  /* 0x000000000f087348 */ /* 0x000fea0003c00000 */
[----:B------:R0:W1:Y:S02]  /*21b20*/  SHFL.IDX P6, R14, R13, R12, R11 ;  /* 0x0000000c0d0e7389 */ /* 0x00006400000c000b */
[----:B01----:R-:W-:Y:S01]  /*21b30*/  ENDCOLLECTIVE ;  /* 0x000000000000791b */ /* 0x003fe20003800000 */
.L_x_6387:
        /* <DEDUP_REMOVED lines=11> */
.L_x_6388:
[----:B------:R-:W-:Y:S02]  /*21bf0*/  IMAD.MOV.U32 R13, RZ, RZ, R9 ;  /* 0x000000ffff0d7224 */ /* 0x000fe400078e0009 */
[----:B------:R-:W-:Y:S02]  /*21c00*/  IMAD.MOV.U32 R12, RZ, RZ, 0x2 ;  /* 0x00000002ff0c7424 */ /* 0x000fe400078e00ff */
[----:B------:R-:W-:-:S07]  /*21c10*/  IMAD.MOV.U32 R2, RZ, RZ, R14 ;  /* 0x000000ffff027224 */ /* 0x000fce00078e000e */
[----:B------:R-:W-:Y:S05]  /*21c20*/  WARPSYNC.COLLECTIVE R15, `(.L_x_6389) ;  /* 0x000000000f087348 */ /* 0x000fea0003c00000 */
[----:B------:R0:W1:Y:S02]  /*21c30*/  SHFL.IDX P6, R14, R13, R12, R11 ;  /* 0x0000000c0d0e7389 */ /* 0x00006400000c000b */
[----:B01----:R-:W-:Y:S01]  /*21c40*/  ENDCOLLECTIVE ;  /* 0x000000000000791b */ /* 0x003fe20003800000 */
.L_x_6389:
        /* <DEDUP_REMOVED lines=11> */
.L_x_6390:
[----:B------:R-:W-:Y:S02]  /*21d00*/  IMAD.MOV.U32 R13, RZ, RZ, R9 ;  /* 0x000000ffff0d7224 */ /* 0x000fe400078e0009 */
[----:B------:R-:W-:Y:S02]  /*21d10*/  IMAD.MOV.U32 R12, RZ, RZ, 0x3 ;  /* 0x00000003ff0c7424 */ /* 0x000fe400078e00ff */
[----:B------:R-:W-:-:S07]  /*21d20*/  IMAD.MOV.U32 R2, RZ, RZ, R14 ;  /* 0x000000ffff027224 */ /* 0x000fce00078e000e */
[----:B------:R-:W-:Y:S05]  /*21d30*/  WARPSYNC.COLLECTIVE R15, `(.L_x_6391) ;  /* 0x000000000f087348 */ /* 0x000fea0003c00000 */
[----:B------:R0:W1:Y:S02]  /*21d40*/  SHFL.IDX P6, R14, R13, R12, R11 ;  /* 0x0000000c0d0e7389 */ /* 0x00006400000c000b */
[----:B01----:R-:W-:Y:S01]  /*21d50*/  ENDCOLLECTIVE ;  /* 0x000000000000791b */ /* 0x003fe20003800000 */
.L_x_6391:
        /* <DEDUP_REMOVED lines=11> */
.L_x_6392:
[----:B------:R-:W-:Y:S02]  /*21e10*/  IMAD.MOV.U32 R13, RZ, RZ, R9 ;  /* 0x000000ffff0d7224 */ /* 0x000fe400078e0009 */
[----:B------:R-:W-:Y:S02]  /*21e20*/  IMAD.MOV.U32 R12, RZ, RZ, 0x4 ;  /* 0x00000004ff0c7424 */ /* 0x000fe400078e00ff */
[----:B------:R-:W-:-:S07]  /*21e30*/  IMAD.MOV.U32 R2, RZ, RZ, R14 ;  /* 0x000000ffff027224 */ /* 0x000fce00078e000e */
[----:B------:R-:W-:Y:S05]  /*21e40*/  WARPSYNC.COLLECTIVE R15, `(.L_x_6393) ;  /* 0x000000000f087348 */ /* 0x000fea0003c00000 */
[----:B------:R0:W1:Y:S02]  /*21e50*/  SHFL.IDX P6, R14, R13, R12, R11 ;  /* 0x0000000c0d0e7389 */ /* 0x00006400000c000b */
[----:B01----:R-:W-:Y:S01]  /*21e60*/  ENDCOLLECTIVE ;  /* 0x000000000000791b */ /* 0x003fe20003800000 */
.L_x_6393:
        /* <DEDUP_REMOVED lines=11> */
.L_x_6394:
[----:B------:R-:W-:Y:S02]  /*21f20*/  IMAD.MOV.U32 R13, RZ, RZ, R9 ;  /* 0x000000ffff0d7224 */ /* 0x000fe400078e0009 */
[----:B------:R-:W-:Y:S02]  /*21f30*/  IMAD.MOV.U32 R12, RZ, RZ, 0x5 ;  /* 0x00000005ff0c7424 */ /* 0x000fe400078e00ff */
[----:B------:R-:W-:-:S07]  /*21f40*/  IMAD.MOV.U32 R2, RZ, RZ, R14 ;  /* 0x000000ffff027224 */ /* 0x000fce00078e000e */
[----:B------:R-:W-:Y:S05]  /*21f50*/  WARPSYNC.COLLECTIVE R15, `(.L_x_6395) ;  /* 0x000000000f087348 */ /* 0x000fea0003c00000 */
[----:B------:R0:W1:Y:S02]  /*21f60*/  SHFL.IDX P6, R14, R13, R12, R11 ;  /* 0x0000000c0d0e7389 */ /* 0x00006400000c000b */
[----:B01----:R-:W-:Y:S01]  /*21f70*/  ENDCOLLECTIVE ;  /* 0x000000000000791b */ /* 0x003fe20003800000 */
.L_x_6395:
        /* <DEDUP_REMOVED lines=11> */
.L_x_6396:
[----:B------:R-:W-:Y:S01]  /*22030*/  IMAD.MOV.U32 R2, RZ, RZ, R14 ;  /* 0x000000ffff027224 */ /* 0x000fe200078e000e */
[----:B------:R-:W-:Y:S06]  /*22040*/  BRA `(.L_x_6397) ;  /* 0xffffff98007c7947 */ /* 0x000fec000383ffff */
.L_x_6201:
[----:B---3--:R3:W4:Y:S02]  /*22050*/  SYNCS.PHASECHK.TRANS64.TRYWAIT P0, [R6+URZ+0x32460], R21 ;  /* 0x03246015060075a7 */ /* 0x008724000800017f */
[----:B----4-:R-:W-:Y:S05]  /*22060*/  @!P0 NANOSLEEP.SYNCS 0x989680 ;  /* 0x009896800000895d */ /* 0x010fea0003900000 */
[----:B------:R-:W4:Y:S02]  /*22070*/  @!P0 SYNCS.PHASECHK.TRANS64 P0, [R6+URZ+0x32460], R21 ;  /* 0x03246015060085a7 */ /* 0x000f24000800007f */
[----:B----4-:R-:W-:Y:S05]  /*22080*/  @!P0 BRA `(.L_x_6201) ;  /* 0xfffffffc00f08947 */ /* 0x010fea000383ffff */
[----:B------:R-:W-:Y:S05]  /*22090*/  BRA `(.L_x_6398) ;  /* 0xffffff9800cc7947 */ /* 0x000fea000383ffff */
.L_x_6202:
        /* <DEDUP_REMOVED lines=8> */
.L_x_6400:
[----:B------:R-:W-:Y:S05]  /*22120*/  BSYNC B1 ;  /* 0x0000000000017941 */ /* 0x000fea0003800000 */
.L_x_6399:
        /* <DEDUP_REMOVED lines=9> */
.L_x_6401:
[----:B------:R-:W-:Y:S02]  /*221c0*/  IMAD.MOV.U32 R13, RZ, RZ, R9 ;  /* 0x000000ffff0d7224 */ /* 0x000fe400078e0009 */
[----:B------:R-:W-:Y:S01]  /*221d0*/  IMAD.MOV.U32 R12, RZ, RZ, 0x1 ;  /* 0x00000001ff0c7424 */ /* 0x000fe200078e00ff */
[----:B------:R-:W-:-:S13]  /*221e0*/  IADD3 R2, P0, R14, R0, RZ ;  /* 0x000000000e027210 */ /* 0x000fda0007f1e0ff */
[----:B------:R-:W-:Y:S05]  /*221f0*/  WARPSYNC.COLLECTIVE R15, `(.L_x_6402) ;  /* 0x000000000f087348 */ /* 0x000fea0003c00000 */
[----:B------:R0:W1:Y:S02]  /*22200*/  SHFL.IDX P6, R14, R13, R12, R11 ;  /* 0x0000000c0d0e7389 */ /* 0x00006400000c000b */
[----:B01----:R-:W-:Y:S01]  /*22210*/  ENDCOLLECTIVE ;  /* 0x000000000000791b */ /* 0x003fe20003800000 */
.L_x_6402:
        /* <DEDUP_REMOVED lines=13> */
.L_x_6403:
[----:B------:R-:W-:Y:S02]  /*222f0*/  IMAD.MOV.U32 R13, RZ, RZ, R9 ;  /* 0x000000ffff0d7224 */ /* 0x000fe400078e0009 */
[----:B------:R-:W-:Y:S01]  /*22300*/  IMAD.MOV.U32 R12, RZ, RZ, 0x2 ;  /* 0x00000002ff0c7424 */ /* 0x000fe200078e00ff */
[----:B------:R-:W-:-:S13]  /*22310*/  IADD3 R2, P0, R14, R0, RZ ;  /* 0x000000000e027210 */ /* 0x000fda0007f1e0ff */
[----:B------:R-:W-:Y:S05]  /*22320*/  WARPSYNC.COLLECTIVE R15, `(.L_x_6404) ;  /* 0x000000000f087348 */ /* 0x000fea0003c00000 */
[----:B------:R0:W1:Y:S02]  /*22330*/  SHFL.IDX P6, R14, R13, R12, R11 ;  /* 0x0000000c0d0e7389 */ /* 0x00006400000c000b */
[----:B01----:R-:W-:Y:S01]  /*22340*/  ENDCOLLECTIVE ;  /* 0x000000000000791b */ /* 0x003fe20003800000 */
.L_x_6404:
        /* <DEDUP_REMOVED lines=13> */
.L_x_6405:
[----:B------:R-:W-:Y:S02]  /*22420*/  IMAD.MOV.U32 R13, RZ, RZ, R9 ;  /* 0x000000ffff0d7224 */ /* 0x000fe400078e0009 */
[----:B------:R-:W-:Y:S01]  /*22430*/  IMAD.MOV.U32 R12, RZ, RZ, 0x3 ;  /* 0x00000003ff0c7424 */ /* 0x000fe200078e00ff */
[----:B------:R-:W-:-:S13]  /*22440*/  IADD3 R2, P0, R14, R0, RZ ;  /* 0x000000000e027210 */ /* 0x000fda0007f1e0ff */
[----:B------:R-:W-:Y:S05]  /*22450*/  WARPSYNC.COLLECTIVE R15, `(.L_x_6406) ;  /* 0x000000000f087348 */ /* 0x000fea0003c00000 */
[----:B------:R0:W1:Y:S02]  /*22460*/  SHFL.IDX P6, R14, R13, R12, R11 ;  /* 0x0000000c0d0e7389 */ /* 0x00006400000c000b */
[----:B01----:R-:W-:Y:S01]  /*22470*/  ENDCOLLECTIVE ;  /* 0x000000000000791b */ /* 0x003fe20003800000 */
.L_x_6406:
        /* <DEDUP_REMOVED lines=13> */
.L_x_6407:
[----:B------:R-:W-:Y:S02]  /*22550*/  IMAD.MOV.U32 R13, RZ, RZ, R9 ;  /* 0x000000ffff0d7224 */ /* 0x000fe400078e0009 */
[----:B------:R-:W-:Y:S01]  /*22560*/  IMAD.MOV.U32 R12, RZ, RZ, 0x4 ;  /* 0x00000004ff0c7424 */ /* 0x000fe200078e00ff */
[----:B------:R-:W-:-:S13]  /*22570*/  IADD3 R2, P0, R14, R0, RZ ;  /* 0x000000000e027210 */ /* 0x000fda0007f1e0ff */
[----:B------:R-:W-:Y:S05]  /*22580*/  WARPSYNC.COLLECTIVE R15, `(.L_x_6408) ;  /* 0x000000000f087348 */ /* 0x000fea0003c00000 */
[----:B------:R0:W1:Y:S02]  /*22590*/  SHFL.IDX P6, R14, R13, R12, R11 ;  /* 0x0000000c0d0e7389 */ /* 0x00006400000c000b */
[----:B01----:R-:W-:Y:S01]  /*225a0*/  ENDCOLLECTIVE ;  /* 0x000000000000791b */ /* 0x003fe20003800000 */
.L_x_6408:
        /* <DEDUP_REMOVED lines=13> */
.L_x_6409:
[----:B------:R-:W-:Y:S02]  /*22680*/  IMAD.MOV.U32 R13, RZ, RZ, R9 ;  /* 0x000000ffff0d7224 */ /* 0x000fe400078e0009 */
[----:B------:R-:W-:Y:S01]  /*22690*/  IMAD.MOV.U32 R12, RZ, RZ, 0x5 ;  /* 0x00000005ff0c7424 */ /* 0x000fe200078e00ff */
[----:B------:R-:W-:-:S13]  /*226a0*/  IADD3 R2, P0, R14, R0, RZ ;  /* 0x000000000e027210 */ /* 0x000fda0007f1e0ff */
[----:B------:R-:W-:Y:S05]  /*226b0*/  WARPSYNC.COLLECTIVE R15, `(.L_x_6410) ;  /* 0x000000000f087348 */ /* 0x000fea0003c00000 */
[----:B------:R0:W1:Y:S02]  /*226c0*/  SHFL.IDX P6, R14, R13, R12, R11 ;  /* 0x0000000c0d0e7389 */ /* 0x00006400000c000b */
[----:B01----:R-:W-:Y:S01]  /*226d0*/  ENDCOLLECTIVE ;  /* 0x000000000000791b */ /* 0x003fe20003800000 */
.L_x_6410:
        /* <DEDUP_REMOVED lines=13> */
.L_x_6411:
[----:B------:R-:W-:Y:S05]  /*227b0*/  BRA `(.L_x_6412) ;  /* 0xffffff9800187947 */ /* 0x000fea000383ffff */
.L_x_6210:
        /* <DEDUP_REMOVED lines=8> */
.L_x_6414:
[----:B------:R-:W-:Y:S05]  /*22840*/  BSYNC B0 ;  /* 0x0000000000007941 */ /* 0x000fea0003800000 */
.L_x_6413:
        /* <DEDUP_REMOVED lines=9> */
.L_x_6415:
        /* <DEDUP_REMOVED lines=18> */
.L_x_6416:
[----:B------:R-:W-:Y:S01]  /*22a00*/  IMAD.MOV.U32 R12, RZ, RZ, 0x2 ;  /* 0x00000002ff0c7424 */ /* 0x000fe200078e00ff */
[----:B------:R-:W-:-:S05]  /*22a10*/  SEL R6, R14, RZ, P1 ;  /* 0x000000ff0e067207 */ /* 0x000fca0000800000 */
[----:B------:R-:W-:-:S04]  /*22a20*/  IMAD.IADD R6, R5, 0x1, R6 ;  /* 0x0000000105067824 */ /* 0x000fc800078e0206 */
[----:B------:R-:W-:-:S07]  /*22a30*/  IMAD.MOV.U32 R13, RZ, RZ, R6 ;  /* 0x000000ffff0d7224 */ /* 0x000fce00078e0006 */
[----:B------:R-:W-:Y:S05]  /*22a40*/  WARPSYNC.COLLECTIVE R15, `(.L_x_6417) ;  /* 0x000000000f087348 */ /* 0x000fea0003c00000 */
[----:B------:R0:W1:Y:S02]  /*22a50*/  SHFL.UP P6, R14, R13, R12, R11 ;  /* 0x0400000c0d0e7389 */ /* 0x00006400000c000b */
[----:B01----:R-:W-:Y:S01]  /*22a60*/  ENDCOLLECTIVE ;  /* 0x000000000000791b */ /* 0x003fe20003800000 */
.L_x_6417:
[----:B------:R-:W-:Y:S01]  /*22a70*/  IMAD.MOV.U32 R12, RZ, RZ, 0x4 ;  /* 0x00000004ff0c7424 */ /* 0x000fe200078e00ff */
[----:B------:R-:W-:-:S05]  /*22a80*/  SEL R7, R14, RZ, P2 ;  /* 0x000000ff0e077207 */ /* 0x000fca0001000000 */
[----:B------:R-:W-:-:S04]  /*22a90*/  IMAD.IADD R7, R6, 0x1, R7 ;  /* 0x0000000106077824 */ /* 0x000fc800078e0207 */
[----:B------:R-:W-:-:S07]  /*22aa0*/  IMAD.MOV.U32 R13, RZ, RZ, R7 ;  /* 0x000000ffff0d7224 */ /* 0x000fce00078e0007 */
[----:B------:R-:W-:Y:S05]  /*22ab0*/  WARPSYNC.COLLECTIVE R15, `(.L_x_6418) ;  /* 0x000000000f087348 */ /* 0x000fea0003c00000 */
[----:B------:R0:W1:Y:S02]  /*22ac0*/  SHFL.UP P6, R14, R13, R12, R11 ;  /* 0x0400000c0d0e7389 */ /* 0x00006400000c000b */
[----:B01----:R-:W-:Y:S01]  /*22ad0*/  ENDCOLLECTIVE ;  /* 0x000000000000791b */ /* 0x003fe20003800000 */
.L_x_6418:
[----:B------:R-:W-:Y:S01]  /*22ae0*/  IMAD.MOV.U32 R12, RZ, RZ, 0x8 ;  /* 0x00000008ff0c7424 */ /* 0x000fe200078e00ff */
[----:B------:R-:W-:-:S05]  /*22af0*/  SEL R2, R14, RZ, P3 ;  /* 0x000000ff0e027207 */ /* 0x000fca0001800000 */
[----:B------:R-:W-:-:S04]  /*22b00*/  IMAD.IADD R2, R7, 0x1, R2 ;  /* 0x0000000107027824 */ /* 0x000fc800078e0202 */
[----:B------:R-:W-:-:S07]  /*22b10*/  IMAD.MOV.U32 R13, RZ, RZ, R2 ;  /* 0x000000ffff0d7224 */ /* 0x000fce00078e0002 */
[----:B------:R-:W-:Y:S05]  /*22b20*/  WARPSYNC.COLLECTIVE R15, `(.L_x_6419) ;  /* 0x000000000f087348 */ /* 0x000fea0003c00000 */
[----:B------:R0:W1:Y:S02]  /*22b30*/  SHFL.UP P6, R14, R13, R12, R11 ;  /* 0x0400000c0d0e7389 */ /* 0x00006400000c000b */
[----:B01----:R-:W-:Y:S01]  /*22b40*/  ENDCOLLECTIVE ;  /* 0x000000000000791b */ /* 0x003fe20003800000 */
.L_x_6419:
[----:B------:R-:W-:Y:S01]  /*22b50*/  IMAD.MOV.U32 R12, RZ, RZ, 0x10 ;  /* 0x00000010ff0c7424 */ /* 0x000fe200078e00ff */
[----:B------:R-:W-:-:S05]  /*22b60*/  SEL R3, R14, RZ, P4 ;  /* 0x000000ff0e037207 */ /* 0x000fca0002000000 */
[----:B------:R-:W-:-:S04]  /*22b70*/  IMAD.IADD R3, R2, 0x1, R3 ;  /* 0x0000000102037824 */ /* 0x000fc800078e0203 */
[----:B------:R-:W-:-:S07]  /*22b80*/  IMAD.MOV.U32 R13, RZ, RZ, R3 ;  /* 0x000000ffff0d7224 */ /* 0x000fce00078e0003 */
[----:B------:R-:W-:Y:S05]  /*22b90*/  WARPSYNC.COLLECTIVE R15, `(.L_x_6420) ;  /* 0x000000000f087348 */ /* 0x000fea0003c00000 */
[----:B------:R0:W1:Y:S02]  /*22ba0*/  SHFL.UP P6, R14, R13, R12, R11 ;  /* 0x0400000c0d0e7389 */ /* 0x00006400000c000b */
[----:B01----:R-:W-:Y:S01]  /*22bb0*/  ENDCOLLECTIVE ;  /* 0x000000000000791b */ /* 0x003fe20003800000 */
.L_x_6420:
        /* <DEDUP_REMOVED lines=8> */
.L_x_6421:
[----:B------:R-:W-:Y:S05]  /*22c40*/  BRA `(.L_x_6422) ;  /* 0xffffff9800747947 */ /* 0x000fea000383ffff */
.L_x_6215:
        /* <DEDUP_REMOVED lines=8> */
.L_x_6424:
[----:B------:R-:W-:Y:S05]  /*22cd0*/  BSYNC B0 ;  /* 0x0000000000007941 */ /* 0x000fea0003800000 */
.L_x_6423:
        /* <DEDUP_REMOVED lines=8> */
.L_x_6425:
[----:B------:R-:W-:Y:S01]  /*22d60*/  IMAD.MOV.U32 R12, RZ, RZ, 0x4 ;  /* 0x00000004ff0c7424 */ /* 0x000fe200078e00ff */
[----:B------:R-:W-:-:S05]  /*22d70*/  SEL R2, R14, RZ, P2 ;  /* 0x000000ff0e027207 */ /* 0x000fca0001000000 */
[----:B------:R-:W-:-:S04]  /*22d80*/  IMAD.IADD R2, R13, 0x1, R2 ;  /* 0x000000010d027824 */ /* 0x000fc800078e0202 */
[----:B------:R-:W-:-:S07]  /*22d90*/  IMAD.MOV.U32 R13, RZ, RZ, R2 ;  /* 0x000000ffff0d7224 */ /* 0x000fce00078e0002 */
[----:B------:R-:W-:Y:S05]  /*22da0*/  WARPSYNC.COLLECTIVE R15, `(.L_x_6426) ;  /* 0x000000000f087348 */ /* 0x000fea0003c00000 */
[----:B------:R0:W1:Y:S02]  /*22db0*/  SHFL.UP P6, R14, R13, R12, R11 ;  /* 0x0400000c0d0e7389 */ /* 0x00006400000c000b */
[----:B01----:R-:W-:Y:S01]  /*22dc0*/  ENDCOLLECTIVE ;  /* 0x000000000000791b */ /* 0x003fe20003800000 */
.L_x_6426:
[----:B------:R-:W-:Y:S01]  /*22dd0*/  IMAD.MOV.U32 R12, RZ, RZ, 0x8 ;  /* 0x00000008ff0c7424 */ /* 0x000fe200078e00ff */
[----:B------:R-:W-:-:S05]  /*22de0*/  SEL R3, R14, RZ, P3 ;  /* 0x000000ff0e037207 */ /* 0x000fca0001800000 */
[----:B------:R-:W-:-:S04]  /*22df0*/  IMAD.IADD R3, R2, 0x1, R3 ;  /* 0x0000000102037824 */ /* 0x000fc800078e0203 */
[----:B------:R-:W-:-:S07]  /*22e00*/  IMAD.MOV.U32 R13, RZ, RZ, R3 ;  /* 0x000000ffff0d7224 */ /* 0x000fce00078e0003 */
[----:B------:R-:W-:Y:S05]  /*22e10*/  WARPSYNC.COLLECTIVE R15, `(.L_x_6427) ;  /* 0x000000000f087348 */ /* 0x000fea0003c00000 */
[----:B------:R0:W1:Y:S02]  /*22e20*/  SHFL.UP P6, R14, R13, R12, R11 ;  /* 0x0400000c0d0e7389 */ /* 0x00006400000c000b */
[----:B01----:R-:W-:Y:S01]  /*22e30*/  ENDCOLLECTIVE ;  /* 0x000000000000791b */ /* 0x003fe20003800000 */
.L_x_6427:
[----:B------:R-:W-:Y:S01]  /*22e40*/  IMAD.MOV.U32 R12, RZ, RZ, 0x10 ;  /* 0x00000010ff0c7424 */ /* 0x000fe200078e00ff */
[----:B------:R-:W-:-:S05]  /*22e50*/  SEL R4, R14, RZ, P4 ;  /* 0x000000ff0e047207 */ /* 0x000fca0002000000 */
[----:B------:R-:W-:-:S04]  /*22e60*/  IMAD.IADD R4, R3, 0x1, R4 ;  /* 0x0000000103047824 */ /* 0x000fc800078e0204 */
[----:B------:R-:W-:-:S07]  /*22e70*/  IMAD.MOV.U32 R13, RZ, RZ, R4 ;  /* 0x000000ffff0d7224 */ /* 0x000fce00078e0004 */
[----:B------:R-:W-:Y:S05]  /*22e80*/  WARPSYNC.COLLECTIVE R15, `(.L_x_6428) ;  /* 0x000000000f087348 */ /* 0x000fea0003c00000 */
[----:B------:R0:W1:Y:S02]  /*22e90*/  SHFL.UP P6, R14, R13, R12, R11 ;  /* 0x0400000c0d0e7389 */ /* 0x00006400000c000b */
[----:B01----:R-:W-:Y:S01]  /*22ea0*/  ENDCOLLECTIVE ;  /* 0x000000000000791b */ /* 0x003fe20003800000 */
.L_x_6428:
        /* <DEDUP_REMOVED lines=8> */
.L_x_6429:
[----:B------:R-:W-:Y:S05]  /*22f30*/  BRA `(.L_x_6430) ;  /* 0xffffff9800547947 */ /* 0x000fea000383ffff */
.L_x_6217:
[----:B------:R-:W-:Y:S01]  /*22f40*/  BSSY B0, `(.L_x_6431) ;  /* 0x0000006000007945 */ /* 0x000fe20003800000 */
[----:B------:R-:W-:Y:S01]  /*22f50*/  PLOP3.LUT P6, PT, P6, PT, PT, 0x8, 0x0 ;  /* 0x000000000000781c */ /* 0x000fe200037ce170 */
[----:B------:R-:W-:-:S12]  /*22f60*/  IMAD.MOV.U32 R15, RZ, RZ, -0x1 ;  /* 0xffffffffff0f7424 */ /* 0x000fd800078e00ff */
[----:B01----:R-:W-:Y:S05]  /*22f70*/  WARPSYNC.COLLECTIVE R15, `(.L_x_6432) ;  /* 0x000000000f087348 */ /* 0x003fea0003c00000 */
[----:B------:R-:W-:Y:S01]  /*22f80*/  VOTE.ANY R14, PT, P6 ;  /* 0x00000000000e7806 */ /* 0x000fe200030e0100 */
[----:B01----:R-:W-:Y:S06]  /*22f90*/  ENDCOLLECTIVE ;  /* 0x000000000000791b */ /* 0x003fec0003800000 */
.L_x_6432:
[----:B------:R-:W-:Y:S05]  /*22fa0*/  BSYNC B0 ;  /* 0x0000000000007941 */ /* 0x000fea0003800000 */
.L_x_6431:
        /* <DEDUP_REMOVED lines=9> */
.L_x_6433:
[----:B------:R-:W-:Y:S01]  /*23040*/  IMAD.MOV.U32 R5, RZ, RZ, R14 ;  /* 0x000000ffff057224 */ /* 0x000fe200078e000e */
[----:B------:R-:W-:Y:S06]  /*23050*/  BRA `(.L_x_6434) ;  /* 0xffffff9800447947 */ /* 0x000fec000383ffff */
.L_x_6219:
[----:B------:R-:W-:Y:S01]  /*23060*/  BSSY B0, `(.L_x_6435) ;  /* 0x0000007000007945 */ /* 0x000fe20003800000 */
[----:B------:R-:W-:Y:S02]  /*23070*/  IMAD.MOV.U32 R13, RZ, RZ, R2 ;  /* 0x000000ffff0d7224 */ /* 0x000fe400078e0002 */
[----:B------:R-:W-:Y:S02]  /*23080*/  IMAD.MOV.U32 R11, RZ, RZ, 0x1f ;  /* 0x0000001fff0b7424 */ /* 0x000fe400078e00ff */
[----:B------:R-:W-:-:S07]  /*23090*/  IMAD.MOV.U32 R15, RZ, RZ, -0x1 ;  /* 0xffffffffff0f7424 */ /* 0x000fce00078e00ff */
[----:B0123--:R-:W-:Y:S05]  /*230a0*/  WARPSYNC.COLLECTIVE R15, `(.L_x_6436) ;  /* 0x000000000f087348 */ /* 0x00ffea0003c00000 */
[----:B------:R4:W0:Y:S02]  /*230b0*/  SHFL.IDX P6, R14, R13, R12, R11 ;  /* 0x0000000c0d0e7389 */ /* 0x00082400000c000b */
[----:B01234-:R-:W-:Y:S01]  /*230c0*/  ENDCOLLECTIVE ;  /* 0x000000000000791b */ /* 0x01ffe20003800000 */
.L_x_6436:
[----:B------:R-:W-:Y:S05]  /*230d0*/  BSYNC B0 ;  /* 0x0000000000007941 */ /* 0x000fea0003800000 */
.L_x_6435:
[----:B------:R-:W-:Y:S05]  /*230e0*/  BRA `(.L_x_6218) ;  /* 0xffffff98003c7947 */ /* 0x000fea000383ffff */
.L_x_6223:
[----:B0-----:R0:W1:Y:S02]  /*230f0*/  SYNCS.PHASECHK.TRANS64.TRYWAIT P0, [R5+URZ+0x32420], R0 ;  /* 0x03242000050075a7 */ /* 0x001064000800017f */
[----:B-1----:R-:W-:Y:S05]  /*23100*/  @!P0 NANOSLEEP.SYNCS 0x989680 ;  /* 0x009896800000895d */ /* 0x002fea0003900000 */
[----:B------:R-:W1:Y:S02]  /*23110*/  @!P0 SYNCS.PHASECHK.TRANS64 P0, [R5+URZ+0x32420], R0 ;  /* 0x03242000050085a7 */ /* 0x000e64000800007f */
[----:B-1----:R-:W-:Y:S05]  /*23120*/  @!P0 BRA `(.L_x_6223) ;  /* 0xfffffffc00f08947 */ /* 0x002fea000383ffff */
[----:B------:R-:W-:Y:S05]  /*23130*/  BRA `(.L_x_6437) ;  /* 0xffffff9c00b47947 */ /* 0x000fea000383ffff */
.L_x_6224:
        /* <DEDUP_REMOVED lines=11> */
.L_x_6439:
[----:B------:R-:W-:Y:S05]  /*231f0*/  BSYNC B0 ;  /* 0x0000000000007941 */ /* 0x000fea0003800000 */
.L_x_6438:
[----:B------:R-:W-:Y:S05]  /*23200*/  BRA `(.L_x_6440) ;  /* 0xffffff9c009c7947 */ /* 0x000fea000383ffff */
.L_x_6225:
[----:B------:R-:W-:Y:S01]  /*23210*/  BSSY B0, `(.L_x_6441) ;  /* 0x0000006000007945 */ /* 0x000fe20003800000 */
[----:B------:R-:W-:-:S07]  /*23220*/  IMAD.MOV.U32 R15, RZ, RZ, -0x1 ;  /* 0xffffffffff0f7424 */ /* 0x000fce00078e00ff */
[----:B0-234-:R-:W-:Y:S05]  /*23230*/  WARPSYNC.COLLECTIVE R15, `(.L_x_6442) ;  /* 0x000000000f0c7348 */ /* 0x01dfea0003c00000 */
[----:B------:R-:W-:Y:S02]  /*23240*/  ELECT P6, UR62, PT ;  /* 0x00000000003e782f */ /* 0x000fe400038c0000 */
[----:B------:R-:W-:Y:S01]  /*23250*/  MOV R14, UR62 ;  /* 0x0000003e000e7c02 */ /* 0x000fe20008000f00 */
[----:B0-234-:R-:W-:Y:S10]  /*23260*/  ENDCOLLECTIVE ;  /* 0x000000000000791b */ /* 0x01dff40003800000 */
.L_x_6442:
[----:B------:R-:W-:Y:S05]  /*23270*/  BSYNC B0 ;  /* 0x0000000000007941 */ /* 0x000fea0003800000 */
.L_x_6441:
[----:B------:R-:W-:Y:S05]  /*23280*/  BRA `(.L_x_6443) ;  /* 0xffffff9c00907947 */ /* 0x000fea000383ffff */
.L_x_6227:
[----:B0-----:R0:W1:Y:S02]  /*23290*/  SYNCS.PHASECHK.TRANS64.TRYWAIT P1, [R3+URZ+0x32440], R2 ;  /* 0x03244002030075a7 */ /* 0x001064000802017f */
[----:B-1----:R-:W-:Y:S05]  /*232a0*/  @!P1 NANOSLEEP.SYNCS 0x989680 ;  /* 0x009896800000995d */ /* 0x002fea0003900000 */
[----:B------:R-:W1:Y:S02]  /*232b0*/  @!P1 SYNCS.PHASECHK.TRANS64 P1, [R3+URZ+0x32440], R2 ;  /* 0x03244002030095a7 */ /* 0x000e64000802007f */
[----:B-1----:R-:W-:Y:S05]  /*232c0*/  @!P1 BRA `(.L_x_6227) ;  /* 0xfffffffc00f09947 */ /* 0x002fea000383ffff */
[----:B------:R-:W-:Y:S05]  /*232d0*/  BRA `(.L_x_6444) ;  /* 0xffffff9c00b07947 */ /* 0x000fea000383ffff */
.L_x_6229:
[----:B-1----:R1:W0:Y:S02]  /*232e0*/  SYNCS.PHASECHK.TRANS64.TRYWAIT P1, [R25+URZ+0x32440], R0 ;  /* 0x03244000190075a7 */ /* 0x002224000802017f */
[----:B0-----:R-:W-:Y:S05]  /*232f0*/  @!P1 NANOSLEEP.SYNCS 0x989680 ;  /* 0x009896800000995d */ /* 0x001fea0003900000 */
[----:B------:R-:W0:Y:S02]  /*23300*/  @!P1 SYNCS.PHASECHK.TRANS64 P1, [R25+URZ+0x32440], R0 ;  /* 0x03244000190095a7 */ /* 0x000e24000802007f */
[----:B0-----:R-:W-:Y:S05]  /*23310*/  @!P1 BRA `(.L_x_6229) ;  /* 0xfffffffc00f09947 */ /* 0x001fea000383ffff */
[----:B------:R-:W-:Y:S05]  /*23320*/  BRA `(.L_x_6445) ;  /* 0xffffff9c00bc7947 */ /* 0x000fea000383ffff */
.L_x_6231:
[----:B------:R0:W0:Y:S02]  /*23330*/  SYNCS.PHASECHK.TRANS64.TRYWAIT P1, [R3+URZ+0x32460], R2 ;  /* 0x03246002030075a7 */ /* 0x000024000802017f */
[----:B0-----:R-:W-:Y:S05]  /*23340*/  @!P1 NANOSLEEP.SYNCS 0x989680 ;  /* 0x009896800000995d */ /* 0x001fea0003900000 */
[----:B------:R-:W0:Y:S02]  /*23350*/  @!P1 SYNCS.PHASECHK.TRANS64 P1, [R3+URZ+0x32460], R2 ;  /* 0x03246002030095a7 */ /* 0x000e24000802007f */
[----:B0-----:R-:W-:Y:S05]  /*23360*/  @!P1 BRA `(.L_x_6231) ;  /* 0xfffffffc00f09947 */ /* 0x001fea000383ffff */
[----:B------:R-:W-:Y:S05]  /*23370*/  BRA `(.L_x_6446) ;  /* 0xffffff9c00b87947 */ /* 0x000fea000383ffff */
.L_x_6447:
        /* <DEDUP_REMOVED lines=16> */
.L_x_6468:


//--------------------- .nv.global.init           --------------------------
	.section	.nv.global.init,"aw",@progbits
.nv.global.init:
	.type		$str$23,@object
	.size		$str$23,($str$24 - $str$23)
$str$23:
        /*0000*/ 	.byte	0x28, 0x61, 0x64, 0x64, 0x72, 0x65, 0x73, 0x73, 0x20, 0x26, 0x20, 0x6d, 0x61, 0x73, 0x6b, 0x29
        /*0010*/ 	.byte	0x20, 0x3d, 0x3d, 0x20, 0x30, 0x00
	.type		$str$24,@object
	.size		$str$24,(__unnamed_4 - $str$24)
$str$24:
        /*0016*/ 	.byte	0x2f, 0x74, 0x6d, 0x70, 0x2f, 0x6f, 0x73, 0x73, 0x5f, 0x6b, 0x65, 0x72, 0x6e, 0x65, 0x6c, 0x73
        /*0026*/ 	.byte	0x5f, 0x73, 0x72, 0x63, 0x2f, 0x66, 0x6c, 0x61, 0x73, 0x68, 0x5f, 0x61, 0x74, 0x74, 0x65, 0x6e
        /*0036*/ 	.byte	0x74, 0x69, 0x6f, 0x6e, 0x2f, 0x63, 0x73, 0x72, 0x63, 0x2f, 0x63, 0x75, 0x74, 0x6c, 0x61, 0x73
        /*0046*/ 	.byte	0x73, 0x2f, 0x69, 0x6e, 0x63, 0x6c, 0x75, 0x64, 0x65, 0x2f, 0x63, 0x75, 0x74, 0x65, 0x2f, 0x70
        /*0056*/ 	.byte	0x6f, 0x69, 0x6e, 0x74, 0x65, 0x72, 0x5f, 0x66, 0x6c, 0x61, 0x67, 0x67, 0x65, 0x64, 0x2e, 0x68
        /*0066*/ 	.byte	0x70, 0x70, 0x00
	.type		__unnamed_4,@object
	.size		__unnamed_4,(__unnamed_5 - __unnamed_4)
__unnamed_4:
        /* <DEDUP_REMOVED lines=24> */
        /*01e9*/ 	.byte	0x00
	.type		__unnamed_5,@object
	.size		__unnamed_5,(__unnamed_7 - __unnamed_5)
__unnamed_5:
        /* <DEDUP_REMOVED lines=25> */
	.type		__unnamed_7,@object
	.size		__unnamed_7,(__unnamed_6 - __unnamed_7)
__unnamed_7:
        /* <DEDUP_REMOVED lines=25> */
	.type		__unnamed_6,@object
	.size		__unnamed_6,(__unnamed_1 - __unnamed_6)
__unnamed_6:
        /* <DEDUP_REMOVED lines=29> */
	.type		__unnamed_1,@object
	.size		__unnamed_1,(__unnamed_3 - __unnamed_1)
__unnamed_1:
        /* <DEDUP_REMOVED lines=28> */
        /*087e*/ 	.byte	0x3c, 0x36, 0x31, 0x34, 0x34, 0x3e, 0x3e, 0x3e, 0x3e, 0x3e, 0x20, 0x26, 0x5d, 0x00
	.type		__unnamed_3,@object
	.size		__unnamed_3,(__unnamed_2 - __unnamed_3)
__unnamed_3:
        /* <DEDUP_REMOVED lines=29> */
	.type		__unnamed_2,@object
	.size		__unnamed_2,(.L_1 - __unnamed_2)
__unnamed_2:
        /* <DEDUP_REMOVED lines=29> */
.L_1:


//--------------------- .nv.shared._ZN7cutlass13device_kernelIN5flash11enable_sm90INS1_16FlashAttnFwdSm90INS1_25CollectiveMainloopFwdSm90ILi2EN4cute5tupleIJNS5_1CILi1EEES8_S8_EEENS6_IJNS7_ILi128EEENS7_ILi96EEENS7_ILi64EEEEEELi256ENS_10bfloat16_tEfNS_4arch4Sm90ELb0ELb0ELb0ELb0ELb1ELb0ELb0ELb1ELb0ELb1ELb0ELb0EEENS1_21CollectiveEpilogueFwdINS6_IJSA_NS7_ILi256EEESB_EEES9_SE_SG_Li256ELb0ELb1ELb0ELb0EEENS1_29StaticPersistentTileSchedulerILb0EEEEEEEEEvNT_6ParamsE --------------------------
	.section	.nv.shared._ZN7cutlass13device_kernelIN5flash11enable_sm90INS1_16FlashAttnFwdSm90INS1_25CollectiveMainloopFwdSm90ILi2EN4cute5tupleIJNS5_1CILi1EEES8_S8_EEENS6_IJNS7_ILi128EEENS7_ILi96EEENS7_ILi64EEEEEELi256ENS_10bfloat16_tEfNS_4arch4Sm90ELb0ELb0ELb0ELb0ELb1ELb0ELb0ELb1ELb0ELb1ELb0ELb0EEENS1_21CollectiveEpilogueFwdINS6_IJSA_NS7_ILi256EEESB_EEES9_SE_SG_Li256ELb0ELb1ELb0ELb0EEENS1_29StaticPersistentTileSchedulerILb0EEEEEEEEEvNT_6ParamsE,"aw",@nobits
	.sectionflags	@""
	.align	16
	.zero		1024


//--------------------- .nv.shared.reserved.0     --------------------------
	.section	.nv.shared.reserved.0,"aw",@nobits
	.weak		__nv_reservedSMEM_offset_0_alias
	.size		__nv_reservedSMEM_offset_0_alias, 0, 0
	.other		__nv_reservedSMEM_offset_0_alias,@"STO_CUDA_RESERVED_SHARED STV_DEFAULT"
__nv_reservedSMEM_offset_0_alias:
	.zero		0


//--------------------- .nv.global                --------------------------
	.section	.nv.global,"aw",@nobits
.nv.global:
	.type		_ZN75_INTERNAL_42078802_39_flash_fwd_hdim64_256_bf16_paged_sm90_cu_59c7631c_30724cute1_E,@object
	.size		_ZN75_INTERNAL_42078802_39_flash_fwd_hdim64_256_bf16_paged_sm90_cu_59c7631c_30724cute1_E,(_ZN75_INTERNAL_42078802_39_flash_fwd_hdim64_256_bf16_paged_sm90_cu_59c7631c_30724cuda3std3__45__cpo6cbeginE - _ZN75_INTERNAL_42078802_39_flash_fwd_hdim64_256_bf16_paged_sm90_cu_59c7631c_30724cute1_E)
_ZN75_INTERNAL_42078802_39_flash_fwd_hdim64_256_bf16_paged_sm90_cu_59c7631c_30724cute1_E:
	.zero		1
	.type		_ZN75_INTERNAL_42078802_39_flash_fwd_hdim64_256_bf16_paged_sm90_cu_59c7631c_30724cuda3std3__45__cpo6cbeginE,@object
	.size		_ZN75_INTERNAL_42078802_39_flash_fwd_hdim64_256_bf16_paged_sm90_cu_59c7631c_30724cuda3std3__45__cpo6cbeginE,(_ZN75_INTERNAL_42078802_39_flash_fwd_hdim64_256_bf16_paged_sm90_cu_59c7631c_30724cuda3std3__48in_placeE - _ZN75_INTERNAL_42078802_39_flash_fwd_hdim64_256_bf16_paged_sm90_cu_59c7631c_30724cuda3std3__45__cpo6cbeginE)
_ZN75_INTERNAL_42078802_39_flash_fwd_hdim64_256_bf16_paged_sm90_cu_59c7631c_30724cuda3std3__45__cpo6cbeginE:
	.zero		1
	.type		_ZN75_INTERNAL_42078802_39_flash_fwd_hdim64_256_bf16_paged_sm90_cu_59c7631c_30724cuda3std3__48in_placeE,@object
	.size		_ZN75_INTERNAL_42078802_39_flash_fwd_hdim64_256_bf16_paged_sm90_cu_59c7631c_30724cuda3std3__48in_placeE,(_ZN75_INTERNAL_42078802_39_flash_fwd_hdim64_256_bf16_paged_sm90_cu_59c7631c_30724cuda3std6ranges3__45__cpo9iter_moveE - _ZN75_INTERNAL_42078802_39_flash_fwd_hdim64_256_bf16_paged_sm90_cu_59c7631c_30724cuda3std3__48in_placeE)
_ZN75_INTERNAL_42078802_39_flash_fwd_hdim64_256_bf16_paged_sm90_cu_59c7631c_30724cuda3std3__48in_placeE:
	.zero		1
	.type		_ZN75_INTERNAL_42078802_39_flash_fwd_hdim64_256_bf16_paged_sm90_cu_59c7631c_30724cuda3std6ranges3__45__cpo9iter_moveE,@object
	.size		_ZN75_INTERNAL_42078802_39_flash_fwd_hdim64_256_bf16_paged_sm90_cu_59c7631c_30724cuda3std6ranges3__45__cpo9iter_moveE,(_ZN75_INTERNAL_42078802_39_flash_fwd_hdim64_256_bf16_paged_sm90_cu_59c7631c_30724cuda3std3__45__cpo5beginE - _ZN75_INTERNAL_42078802_39_flash_fwd_hdim64_256_bf16_paged_sm90_cu_59c7631c_30724cuda3std6ranges3__45__cpo9iter_moveE)
_ZN75_INTERNAL_42078802_39_flash_fwd_hdim64_256_bf16_paged_sm90_cu_59c7631c_30724cuda3std6ranges3__45__cpo9iter_moveE:
	.zero		1
	.type		_ZN75_INTERNAL_42078802_39_flash_fwd_hdim64_256_bf16_paged_sm90_cu_59c7631c_30724cuda3std3__45__cpo5beginE,@object
	.size		_ZN75_INTERNAL_42078802_39_flash_fwd_hdim64_256_bf16_paged_sm90_cu_59c7631c_30724cuda3std3__45__cpo5beginE,(_ZN75_INTERNAL_42078802_39_flash_fwd_hdim64_256_bf16_paged_sm90_cu_59c7631c_30724cuda3std3__477_GLOBAL__N__42078802_39_flash_fwd_hdim64_256_bf16_paged_sm90_cu_59c7631c_30726ignoreE - _ZN75_INTERNAL_42078802_39_flash_fwd_hdim64_256_bf16_paged_sm90_cu_59c7631c_30724cuda3std3__45__cpo5beginE)
_ZN75_INTERNAL_42078802_39_flash_fwd_hdim64_256_bf16_paged_sm90_cu_59c7631c_30724cuda3std3__45__cpo5beginE:
	.zero		1
	.type		_ZN75_INTERNAL_42078802_39_flash_fwd_hdim64_256_bf16_paged_sm90_cu_59c7631c_30724cuda3std3__477_GLOBAL__N__42078802_39_flash_fwd_hdim64_256_bf16_paged_sm90_cu_59c7631c_30726ignoreE,@object
	.size		_ZN75_INTERNAL_42078802_39_flash_fwd_hdim64_256_bf16_paged_sm90_cu_59c7631c_30724cuda3std3__477_GLOBAL__N__42078802_39_flash_fwd_hdim64_256_bf16_paged_sm90_cu_59c7631c_30726ignoreE,(_ZN75_INTERNAL_42078802_39_flash_fwd_hdim64_256_bf16_paged_sm90_cu_59c7631c_30724cute7productE - _ZN75_INTERNAL_42078802_39_flash_fwd_hdim64_256_bf16_paged_sm90_cu_59c7631c_30724cuda3std3__477_GLOBAL__N__42078802_39_flash_fwd_hdim64_256_bf16_paged_sm90_cu_59c7631c_30726ignoreE)
_ZN75_INTERNAL_42078802_39_flash_fwd_hdim64_256_bf16_paged_sm90_cu_59c7631c_30724cuda3std3__477_GLOBAL__N__42078802_39_flash_fwd_hdim64_256_bf16_paged_sm90_cu_59c7631c_30726ignoreE:
	.zero		1
	.type		_ZN75_INTERNAL_42078802_39_flash_fwd_hdim64_256_bf16_paged_sm90_cu_59c7631c_30724cute7productE,@object
	.size		_ZN75_INTERNAL_42078802_39_flash_fwd_hdim64_256_bf16_paged_sm90_cu_59c7631c_30724cute7productE,(_ZN75_INTERNAL_42078802_39_flash_fwd_hdim64_256_bf16_paged_sm90_cu_59c7631c_30724cuda3std3__45__cpo3endE - _ZN75_INTERNAL_42078802_39_flash_fwd_hdim64_256_bf16_paged_sm90_cu_59c7631c_30724cute7productE)
_ZN75_INTERNAL_42078802_39_flash_fwd_hdim64_256_bf16_paged_sm90_cu_59c7631c_30724cute7productE:
	.zero		1
	.type		_ZN75_INTERNAL_42078802_39_flash_fwd_hdim64_256_bf16_paged_sm90_cu_59c7631c_30724cuda3std3__45__cpo3endE,@object
	.size		_ZN75_INTERNAL_42078802_39_flash_fwd_hdim64_256_bf16_paged_sm90_cu_59c7631c_30724cuda3std3__45__cpo3endE,(_ZN75_INTERNAL_42078802_39_flash_fwd_hdim64_256_bf16_paged_sm90_cu_59c7631c_30724cuda3std3__419piecewise_constructE - _ZN75_INTERNAL_42078802_39_flash_fwd_hdim64_256_bf16_paged_sm90_cu_59c7631c_30724cuda3std3__45__cpo3endE)
_ZN75_INTERNAL_42078802_39_flash_fwd_hdim64_256_bf16_paged_sm90_cu_59c7631c_30724cuda3std3__45__cpo3endE:
	.zero		1
	.type		_ZN75_INTERNAL_42078802_39_flash_fwd_hdim64_256_bf16_paged_sm90_cu_59c7631c_30724cuda3std3__419piecewise_constructE,@object
	.size		_ZN75_INTERNAL_42078802_39_flash_fwd_hdim64_256_bf16_paged_sm90_cu_59c7631c_30724cuda3std3__419piecewise_constructE,(_ZN75_INTERNAL_42078802_39_flash_fwd_hdim64_256_bf16_paged_sm90_cu_59c7631c_30724cuda3std3__45__cpo4cendE - _ZN75_INTERNAL_42078802_39_flash_fwd_hdim64_256_bf16_paged_sm90_cu_59c7631c_30724cuda3std3__419piecewise_constructE)
_ZN75_INTERNAL_42078802_39_flash_fwd_hdim64_256_bf16_paged_sm90_cu_59c7631c_30724cuda3std3__419piecewise_constructE:
	.zero		1
	.type		_ZN75_INTERNAL_42078802_39_flash_fwd_hdim64_256_bf16_paged_sm90_cu_59c7631c_30724cuda3std3__45__cpo4cendE,@object
	.size		_ZN75_INTERNAL_42078802_39_flash_fwd_hdim64_256_bf16_paged_sm90_cu_59c7631c_30724cuda3std3__45__cpo4cendE,(_ZN75_INTERNAL_42078802_39_flash_fwd_hdim64_256_bf16_paged_sm90_cu_59c7631c_30724cuda3std6ranges3__45__cpo4swapE - _ZN75_INTERNAL_42078802_39_flash_fwd_hdim64_256_bf16_paged_sm90_cu_59c7631c_30724cuda3std3__45__cpo4cendE)
_ZN75_INTERNAL_42078802_39_flash_fwd_hdim64_256_bf16_paged_sm90_cu_59c7631c_30724cuda3std3__45__cpo4cendE:
	.zero		1
	.type		_ZN75_INTERNAL_42078802_39_flash_fwd_hdim64_256_bf16_paged_sm90_cu_59c7631c_30724cuda3std6ranges3__45__cpo4swapE,@object
	.size		_ZN75_INTERNAL_42078802_39_flash_fwd_hdim64_256_bf16_paged_sm90_cu_59c7631c_30724cuda3std6ranges3__45__cpo4swapE,(.L_14 - _ZN75_INTERNAL_42078802_39_flash_fwd_hdim64_256_bf16_paged_sm90_cu_59c7631c_30724cuda3std6ranges3__45__cpo4swapE)
_ZN75_INTERNAL_42078802_39_flash_fwd_hdim64_256_bf16_paged_sm90_cu_59c7631c_30724cuda3std6ranges3__45__cpo4swapE:
	.zero		1
.L_14:


//--------------------- .nv.shared._ZN7cutlass13device_kernelIN5flash11enable_sm90INS1_16FlashAttnFwdSm90INS1_25CollectiveMainloopFwdSm90ILi2EN4cute5tupleIJNS5_1CILi1EEES8_S8_EEENS6_IJNS7_ILi128EEENS7_ILi96EEENS7_ILi64EEEEEELi256ENS_10bfloat16_tEfNS_4arch4Sm90ELb0ELb0ELb0ELb0ELb1ELb0ELb1ELb1ELb0ELb1ELb0ELb0EEENS1_21CollectiveEpilogueFwdINS6_IJSA_NS7_ILi256EEESB_EEES9_SE_SG_Li256ELb0ELb1ELb0ELb0EEENS1_29StaticPersistentTileSchedulerILb0EEEEEEEEEvNT_6ParamsE --------------------------
	.section	.nv.shared._ZN7cutlass13device_kernelIN5flash11enable_sm90INS1_16FlashAttnFwdSm90INS1_25CollectiveMainloopFwdSm90ILi2EN4cute5tupleIJNS5_1CILi1EEES8_S8_EEENS6_IJNS7_ILi128EEENS7_ILi96EEENS7_ILi64EEEEEELi256ENS_10bfloat16_tEfNS_4arch4Sm90ELb0ELb0ELb0ELb0ELb1ELb0ELb1ELb1ELb0ELb1ELb0ELb0EEENS1_21CollectiveEpilogueFwdINS6_IJSA_NS7_ILi256EEESB_EEES9_SE_SG_Li256ELb0ELb1ELb0ELb0EEENS1_29StaticPersistentTileSchedulerILb0EEEEEEEEEvNT_6ParamsE,"aw",@nobits
	.sectionflags	@""
	.align	16
	.zero		1024


//--------------------- .nv.shared._ZN7cutlass13device_kernelIN5flash11enable_sm90INS1_16FlashAttnFwdSm90INS1_25CollectiveMainloopFwdSm90ILi2EN4cute5tupleIJNS5_1CILi1EEES8_S8_EEENS6_IJNS7_ILi128EEENS7_ILi96EEENS7_ILi64EEEEEELi256ENS_10bfloat16_tEfNS_4arch4Sm90ELb0ELb0ELb0ELb1ELb1ELb0ELb0ELb1ELb0ELb1ELb0ELb0EEENS1_21CollectiveEpilogueFwdINS6_IJSA_NS7_ILi256EEESB_EEES9_SE_SG_Li256ELb1ELb1ELb0ELb0EEENS1_36VarlenDynamicPersistentTileSchedulerILi128ELi96ELi256ELi128ELb0ELb1ELb1ELb0ELb1ELb1EEEEEEEEEvNT_6ParamsE --------------------------
	.section	.nv.shared._ZN7cutlass13device_kernelIN5flash11enable_sm90INS1_16FlashAttnFwdSm90INS1_25CollectiveMainloopFwdSm90ILi2EN4cute5tupleIJNS5_1CILi1EEES8_S8_EEENS6_IJNS7_ILi128EEENS7_ILi96EEENS7_ILi64EEEEEELi256ENS_10bfloat16_tEfNS_4arch4Sm90ELb0ELb0ELb0ELb1ELb1ELb0ELb0ELb1ELb0ELb1ELb0ELb0EEENS1_21CollectiveEpilogueFwdINS6_IJSA_NS7_ILi256EEESB_EEES9_SE_SG_Li256ELb1ELb1ELb0ELb0EEENS1_36VarlenDynamicPersistentTileSchedulerILi128ELi96ELi256ELi128ELb0ELb1ELb1ELb0ELb1ELb1EEEEEEEEEvNT_6ParamsE,"aw",@nobits
	.sectionflags	@""
	.align	16
	.zero		1024


//--------------------- .nv.shared._ZN7cutlass13device_kernelIN5flash11enable_sm90INS1_16FlashAttnFwdSm90INS1_25CollectiveMainloopFwdSm90ILi2EN4cute5tupleIJNS5_1CILi1EEES8_S8_EEENS6_IJNS7_ILi128EEENS7_ILi96EEENS7_ILi64EEEEEELi256ENS_10bfloat16_tEfNS_4arch4Sm90ELb0ELb0ELb0ELb1ELb1ELb1ELb0ELb1ELb0ELb1ELb0ELb0EEENS1_21CollectiveEpilogueFwdINS6_IJSA_NS7_ILi256EEESB_EEES9_SE_SG_Li256ELb1ELb1ELb0ELb0EEENS1_36VarlenDynamicPersistentTileSchedulerILi128ELi96ELi256ELi128ELb0ELb1ELb1ELb0ELb1ELb1EEEEEEEEEvNT_6ParamsE --------------------------
	.section	.nv.shared._ZN7cutlass13device_kernelIN5flash11enable_sm90INS1_16FlashAttnFwdSm90INS1_25CollectiveMainloopFwdSm90ILi2EN4cute5tupleIJNS5_1CILi1EEES8_S8_EEENS6_IJNS7_ILi128EEENS7_ILi96EEENS7_ILi64EEEEEELi256ENS_10bfloat16_tEfNS_4arch4Sm90ELb0ELb0ELb0ELb1ELb1ELb1ELb0ELb1ELb0ELb1ELb0ELb0EEENS1_21CollectiveEpilogueFwdINS6_IJSA_NS7_ILi256EEESB_EEES9_SE_SG_Li256ELb1ELb1ELb0ELb0EEENS1_36VarlenDynamicPersistentTileSchedulerILi128ELi96ELi256ELi128ELb0ELb1ELb1ELb0ELb1ELb1EEEEEEEEEvNT_6ParamsE,"aw",@nobits
	.sectionflags	@""
	.align	16
	.zero		1024


//--------------------- .nv.shared._ZN7cutlass13device_kernelIN5flash11enable_sm90INS1_16FlashAttnFwdSm90INS1_25CollectiveMainloopFwdSm90ILi2EN4cute5tupleIJNS5_1CILi1EEES8_S8_EEENS6_IJNS7_ILi128EEENS7_ILi96EEENS7_ILi64EEEEEELi256ENS_10bfloat16_tEfNS_4arch4Sm90ELb0ELb0ELb0ELb1ELb1ELb0ELb1ELb1ELb0ELb1ELb0ELb0EEENS1_21CollectiveEpilogueFwdINS6_IJSA_NS7_ILi256EEESB_EEES9_SE_SG_Li256ELb1ELb1ELb0ELb0EEENS1_36VarlenDynamicPersistentTileSchedulerILi128ELi96ELi256ELi128ELb0ELb1ELb1ELb0ELb1ELb1EEEEEEEEEvNT_6ParamsE --------------------------
	.section	.nv.shared._ZN7cutlass13device_kernelIN5flash11enable_sm90INS1_16FlashAttnFwdSm90INS1_25CollectiveMainloopFwdSm90ILi2EN4cute5tupleIJNS5_1CILi1EEES8_S8_EEENS6_IJNS7_ILi128EEENS7_ILi96EEENS7_ILi64EEEEEELi256ENS_10bfloat16_tEfNS_4arch4Sm90ELb0ELb0ELb0ELb1ELb1ELb0ELb1ELb1ELb0ELb1ELb0ELb0EEENS1_21CollectiveEpilogueFwdINS6_IJSA_NS7_ILi256EEESB_EEES9_SE_SG_Li256ELb1ELb1ELb0ELb0EEENS1_36VarlenDynamicPersistentTileSchedulerILi128ELi96ELi256ELi128ELb0ELb1ELb1ELb0ELb1ELb1EEEEEEEEEvNT_6ParamsE,"aw",@nobits
	.sectionflags	@""
	.align	16
	.zero		1024


//--------------------- .nv.shared._ZN7cutlass13device_kernelIN5flash11enable_sm90INS1_16FlashAttnFwdSm90INS1_25CollectiveMainloopFwdSm90ILi2EN4cute5tupleIJNS5_1CILi1EEES8_S8_EEENS6_IJNS7_ILi128EEENS7_ILi96EEENS7_ILi64EEEEEELi256ENS_10bfloat16_tEfNS_4arch4Sm90ELb0ELb0ELb0ELb1ELb1ELb1ELb1ELb1ELb0ELb1ELb0ELb0EEENS1_21CollectiveEpilogueFwdINS6_IJSA_NS7_ILi256EEESB_EEES9_SE_SG_Li256ELb1ELb1ELb0ELb0EEENS1_36VarlenDynamicPersistentTileSchedulerILi128ELi96ELi256ELi128ELb0ELb1ELb1ELb0ELb1ELb1EEEEEEEEEvNT_6ParamsE --------------------------
	.section	.nv.shared._ZN7cutlass13device_kernelIN5flash11enable_sm90INS1_16FlashAttnFwdSm90INS1_25CollectiveMainloopFwdSm90ILi2EN4cute5tupleIJNS5_1CILi1EEES8_S8_EEENS6_IJNS7_ILi128EEENS7_ILi96EEENS7_ILi64EEEEEELi256ENS_10bfloat16_tEfNS_4arch4Sm90ELb0ELb0ELb0ELb1ELb1ELb1ELb1ELb1ELb0ELb1ELb0ELb0EEENS1_21CollectiveEpilogueFwdINS6_IJSA_NS7_ILi256EEESB_EEES9_SE_SG_Li256ELb1ELb1ELb0ELb0EEENS1_36VarlenDynamicPersistentTileSchedulerILi128ELi96ELi256ELi128ELb0ELb1ELb1ELb0ELb1ELb1EEEEEEEEEvNT_6ParamsE,"aw",@nobits
	.sectionflags	@""
	.align	16
	.zero		1024


//--------------------- .nv.shared._ZN7cutlass13device_kernelIN5flash11enable_sm90INS1_16FlashAttnFwdSm90INS1_25CollectiveMainloopFwdSm90ILi2EN4cute5tupleIJNS5_1CILi1EEES8_S8_EEENS6_IJNS7_ILi128EEENS7_ILi96EEENS7_ILi64EEEEEELi256ENS_10bfloat16_tEfNS_4arch4Sm90ELb0ELb1ELb0ELb0ELb1ELb0ELb0ELb1ELb0ELb1ELb0ELb0EEENS1_21CollectiveEpilogueFwdINS6_IJSA_NS7_ILi256EEESB_EEES9_SE_SG_Li256ELb0ELb1ELb0ELb0EEENS1_30DynamicPersistentTileSchedulerILi256ELi128ELb0ELb1ELb1EEEEEEEEEvNT_6ParamsE --------------------------
	.section	.nv.shared._ZN7cutlass13device_kernelIN5flash11enable_sm90INS1_16FlashAttnFwdSm90INS1_25CollectiveMainloopFwdSm90ILi2EN4cute5tupleIJNS5_1CILi1EEES8_S8_EEENS6_IJNS7_ILi128EEENS7_ILi96EEENS7_ILi64EEEEEELi256ENS_10bfloat16_tEfNS_4arch4Sm90ELb0ELb1ELb0ELb0ELb1ELb0ELb0ELb1ELb0ELb1ELb0ELb0EEENS1_21CollectiveEpilogueFwdINS6_IJSA_NS7_ILi256EEESB_EEES9_SE_SG_Li256ELb0ELb1ELb0ELb0EEENS1_30DynamicPersistentTileSchedulerILi256ELi128ELb0ELb1ELb1EEEEEEEEEvNT_6ParamsE,"aw",@nobits
	.sectionflags	@""
	.align	16
	.zero		1024


//--------------------- .nv.shared._ZN7cutlass13device_kernelIN5flash11enable_sm90INS1_16FlashAttnFwdSm90INS1_25CollectiveMainloopFwdSm90ILi2EN4cute5tupleIJNS5_1CILi1EEES8_S8_EEENS6_IJNS7_ILi128EEENS7_ILi96EEENS7_ILi64EEEEEELi256ENS_10bfloat16_tEfNS_4arch4Sm90ELb0ELb1ELb0ELb0ELb1ELb0ELb1ELb1ELb0ELb1ELb0ELb0EEENS1_21CollectiveEpilogueFwdINS6_IJSA_NS7_ILi256EEESB_EEES9_SE_SG_Li256ELb0ELb1ELb0ELb0EEENS1_30DynamicPersistentTileSchedulerILi256ELi128ELb0ELb1ELb1EEEEEEEEEvNT_6ParamsE --------------------------
	.section	.nv.shared._ZN7cutlass13device_kernelIN5flash11enable_sm90INS1_16FlashAttnFwdSm90INS1_25CollectiveMainloopFwdSm90ILi2EN4cute5tupleIJNS5_1CILi1EEES8_S8_EEENS6_IJNS7_ILi128EEENS7_ILi96EEENS7_ILi64EEEEEELi256ENS_10bfloat16_tEfNS_4arch4Sm90ELb0ELb1ELb0ELb0ELb1ELb0ELb1ELb1ELb0ELb1ELb0ELb0EEENS1_21CollectiveEpilogueFwdINS6_IJSA_NS7_ILi256EEESB_EEES9_SE_SG_Li256ELb0ELb1ELb0ELb0EEENS1_30DynamicPersistentTileSchedulerILi256ELi128ELb0ELb1ELb1EEEEEEEEEvNT_6ParamsE,"aw",@nobits
	.sectionflags	@""
	.align	16
	.zero		1024


//--------------------- .nv.shared._ZN7cutlass13device_kernelIN5flash11enable_sm90INS1_16FlashAttnFwdSm90INS1_25CollectiveMainloopFwdSm90ILi2EN4cute5tupleIJNS5_1CILi1EEES8_S8_EEENS6_IJNS7_ILi128EEENS7_ILi96EEENS7_ILi64EEEEEELi256ENS_10bfloat16_tEfNS_4arch4Sm90ELb0ELb1ELb0ELb1ELb1ELb0ELb0ELb1ELb0ELb1ELb0ELb0EEENS1_21CollectiveEpilogueFwdINS6_IJSA_NS7_ILi256EEESB_EEES9_SE_SG_Li256ELb1ELb1ELb0ELb0EEENS1_36VarlenDynamicPersistentTileSchedulerILi128ELi96ELi256ELi128ELb0ELb1ELb1ELb1ELb0ELb1EEEEEEEEEvNT_6ParamsE --------------------------
	.section	.nv.shared._ZN7cutlass13device_kernelIN5flash11enable_sm90INS1_16FlashAttnFwdSm90INS1_25CollectiveMainloopFwdSm90ILi2EN4cute5tupleIJNS5_1CILi1EEES8_S8_EEENS6_IJNS7_ILi128EEENS7_ILi96EEENS7_ILi64EEEEEELi256ENS_10bfloat16_tEfNS_4arch4Sm90ELb0ELb1ELb0ELb1ELb1ELb0ELb0ELb1ELb0ELb1ELb0ELb0EEENS1_21CollectiveEpilogueFwdINS6_IJSA_NS7_ILi256EEESB_EEES9_SE_SG_Li256ELb1ELb1ELb0ELb0EEENS1_36VarlenDynamicPersistentTileSchedulerILi128ELi96ELi256ELi128ELb0ELb1ELb1ELb1ELb0ELb1EEEEEEEEEvNT_6ParamsE,"aw",@nobits
	.sectionflags	@""
	.align	16
	.zero		1024


//--------------------- .nv.shared._ZN7cutlass13device_kernelIN5flash11enable_sm90INS1_16FlashAttnFwdSm90INS1_25CollectiveMainloopFwdSm90ILi2EN4cute5tupleIJNS5_1CILi1EEES8_S8_EEENS6_IJNS7_ILi128EEENS7_ILi96EEENS7_ILi64EEEEEELi256ENS_10bfloat16_tEfNS_4arch4Sm90ELb0ELb1ELb0ELb1ELb1ELb1ELb0ELb1ELb0ELb1ELb0ELb0EEENS1_21CollectiveEpilogueFwdINS6_IJSA_NS7_ILi256EEESB_EEES9_SE_SG_Li256ELb1ELb1ELb0ELb0EEENS1_36VarlenDynamicPersistentTileSchedulerILi128ELi96ELi256ELi128ELb0ELb1ELb1ELb1ELb0ELb1EEEEEEEEEvNT_6ParamsE --------------------------
	.section	.nv.shared._ZN7cutlass13device_kernelIN5flash11enable_sm90INS1_16FlashAttnFwdSm90INS1_25CollectiveMainloopFwdSm90ILi2EN4cute5tupleIJNS5_1CILi1EEES8_S8_EEENS6_IJNS7_ILi128EEENS7_ILi96EEENS7_ILi64EEEEEELi256ENS_10bfloat16_tEfNS_4arch4Sm90ELb0ELb1ELb0ELb1ELb1ELb1ELb0ELb1ELb0ELb1ELb0ELb0EEENS1_21CollectiveEpilogueFwdINS6_IJSA_NS7_ILi256EEESB_EEES9_SE_SG_Li256ELb1ELb1ELb0ELb0EEENS1_36VarlenDynamicPersistentTileSchedulerILi128ELi96ELi256ELi128ELb0ELb1ELb1ELb1ELb0ELb1EEEEEEEEEvNT_6ParamsE,"aw",@nobits
	.sectionflags	@""
	.align	16
	.zero		1024


//--------------------- .nv.shared._ZN7cutlass13device_kernelIN5flash11enable_sm90INS1_16FlashAttnFwdSm90INS1_25CollectiveMainloopFwdSm90ILi2EN4cute5tupleIJNS5_1CILi1EEES8_S8_EEENS6_IJNS7_ILi128EEENS7_ILi96EEENS7_ILi64EEEEEELi256ENS_10bfloat16_tEfNS_4arch4Sm90ELb0ELb1ELb0ELb1ELb1ELb0ELb1ELb1ELb0ELb1ELb0ELb0EEENS1_21CollectiveEpilogueFwdINS6_IJSA_NS7_ILi256EEESB_EEES9_SE_SG_Li256ELb1ELb1ELb0ELb0EEENS1_36VarlenDynamicPersistentTileSchedulerILi128ELi96ELi256ELi128ELb0ELb1ELb1ELb1ELb0ELb1EEEEEEEEEvNT_6ParamsE --------------------------
	.section	.nv.shared._ZN7cutlass13device_kernelIN5flash11enable_sm90INS1_16FlashAttnFwdSm90INS1_25CollectiveMainloopFwdSm90ILi2EN4cute5tupleIJNS5_1CILi1EEES8_S8_EEENS6_IJNS7_ILi128EEENS7_ILi96EEENS7_ILi64EEEEEELi256ENS_10bfloat16_tEfNS_4arch4Sm90ELb0ELb1ELb0ELb1ELb1ELb0ELb1ELb1ELb0ELb1ELb0ELb0EEENS1_21CollectiveEpilogueFwdINS6_IJSA_NS7_ILi256EEESB_EEES9_SE_SG_Li256ELb1ELb1ELb0ELb0EEENS1_36VarlenDynamicPersistentTileSchedulerILi128ELi96ELi256ELi128ELb0ELb1ELb1ELb1ELb0ELb1EEEEEEEEEvNT_6ParamsE,"aw",@nobits
	.sectionflags	@""
	.align	16
	.zero		1024


//--------------------- .nv.shared._ZN7cutlass13device_kernelIN5flash11enable_sm90INS1_16FlashAttnFwdSm90INS1_25CollectiveMainloopFwdSm90ILi2EN4cute5tupleIJNS5_1CILi1EEES8_S8_EEENS6_IJNS7_ILi128EEENS7_ILi96EEENS7_ILi64EEEEEELi256ENS_10bfloat16_tEfNS_4arch4Sm90ELb0ELb1ELb0ELb1ELb1ELb1ELb1ELb1ELb0ELb1ELb0ELb0EEENS1_21CollectiveEpilogueFwdINS6_IJSA_NS7_ILi256EEESB_EEES9_SE_SG_Li256ELb1ELb1ELb0ELb0EEENS1_36VarlenDynamicPersistentTileSchedulerILi128ELi96ELi256ELi128ELb0ELb1ELb1ELb1ELb0ELb1EEEEEEEEEvNT_6ParamsE --------------------------
	.section	.nv.shared._ZN7cutlass13device_kernelIN5flash11enable_sm90INS1_16FlashAttnFwdSm90INS1_25CollectiveMainloopFwdSm90ILi2EN4cute5tupleIJNS5_1CILi1EEES8_S8_EEENS6_IJNS7_ILi128EEENS7_ILi96EEENS7_ILi64EEEEEELi256ENS_10bfloat16_tEfNS_4arch4Sm90ELb0ELb1ELb0ELb1ELb1ELb1ELb1ELb1ELb0ELb1ELb0ELb0EEENS1_21CollectiveEpilogueFwdINS6_IJSA_NS7_ILi256EEESB_EEES9_SE_SG_Li256ELb1ELb1ELb0ELb0EEENS1_36VarlenDynamicPersistentTileSchedulerILi128ELi96ELi256ELi128ELb0ELb1ELb1ELb1ELb0ELb1EEEEEEEEEvNT_6ParamsE,"aw",@nobits
	.sectionflags	@""
	.align	16
	.zero		1024


//--------------------- .nv.shared._ZN7cutlass13device_kernelIN5flash11enable_sm90INS1_16FlashAttnFwdSm90INS1_25CollectiveMainloopFwdSm90ILi2EN4cute5tupleIJNS5_1CILi1EEES8_S8_EEENS6_IJNS7_ILi128EEENS7_ILi96EEENS7_ILi64EEEEEELi256ENS_10bfloat16_tEfNS_4arch4Sm90ELb1ELb0ELb0ELb0ELb1ELb0ELb0ELb1ELb0ELb1ELb0ELb0EEENS1_21CollectiveEpilogueFwdINS6_IJSA_NS7_ILi256EEESB_EEES9_SE_SG_Li256ELb0ELb1ELb0ELb0EEENS1_30DynamicPersistentTileSchedulerILi256ELi128ELb0ELb1ELb1EEEEEEEEEvNT_6ParamsE --------------------------
	.section	.nv.shared._ZN7cutlass13device_kernelIN5flash11enable_sm90INS1_16FlashAttnFwdSm90INS1_25CollectiveMainloopFwdSm90ILi2EN4cute5tupleIJNS5_1CILi1EEES8_S8_EEENS6_IJNS7_ILi128EEENS7_ILi96EEENS7_ILi64EEEEEELi256ENS_10bfloat16_tEfNS_4arch4Sm90ELb1ELb0ELb0ELb0ELb1ELb0ELb0ELb1ELb0ELb1ELb0ELb0EEENS1_21CollectiveEpilogueFwdINS6_IJSA_NS7_ILi256EEESB_EEES9_SE_SG_Li256ELb0ELb1ELb0ELb0EEENS1_30DynamicPersistentTileSchedulerILi256ELi128ELb0ELb1ELb1EEEEEEEEEvNT_6ParamsE,"aw",@nobits
	.sectionflags	@""
	.align	16
	.zero		1024


//--------------------- .nv.shared._ZN7cutlass13device_kernelIN5flash11enable_sm90INS1_16FlashAttnFwdSm90INS1_25CollectiveMainloopFwdSm90ILi2EN4cute5tupleIJNS5_1CILi1EEES8_S8_EEENS6_IJNS7_ILi128EEENS7_ILi96EEENS7_ILi64EEEEEELi256ENS_10bfloat16_tEfNS_4arch4Sm90ELb1ELb0ELb0ELb0ELb1ELb0ELb1ELb1ELb0ELb1ELb0ELb0EEENS1_21CollectiveEpilogueFwdINS6_IJSA_NS7_ILi256EEESB_EEES9_SE_SG_Li256ELb0ELb1ELb0ELb0EEENS1_30DynamicPersistentTileSchedulerILi256ELi128ELb0ELb1ELb1EEEEEEEEEvNT_6ParamsE --------------------------
	.section	.nv.shared._ZN7cutlass13device_kernelIN5flash11enable_sm90INS1_16FlashAttnFwdSm90INS1_25CollectiveMainloopFwdSm90ILi2EN4cute5tupleIJNS5_1CILi1EEES8_S8_EEENS6_IJNS7_ILi128EEENS7_ILi96EEENS7_ILi64EEEEEELi256ENS_10bfloat16_tEfNS_4arch4Sm90ELb1ELb0ELb0ELb0ELb1ELb0ELb1ELb1ELb0ELb1ELb0ELb0EEENS1_21CollectiveEpilogueFwdINS6_IJSA_NS7_ILi256EEESB_EEES9_SE_SG_Li256ELb0ELb1ELb0ELb0EEENS1_30DynamicPersistentTileSchedulerILi256ELi128ELb0ELb1ELb1EEEEEEEEEvNT_6ParamsE,"aw",@nobits
	.sectionflags	@""
	.align	16
	.zero		1024


//--------------------- .nv.shared._ZN7cutlass13device_kernelIN5flash11enable_sm90INS1_16FlashAttnFwdSm90INS1_25CollectiveMainloopFwdSm90ILi2EN4cute5tupleIJNS5_1CILi1EEES8_S8_EEENS6_IJNS7_ILi128EEENS7_ILi96EEENS7_ILi64EEEEEELi256ENS_10bfloat16_tEfNS_4arch4Sm90ELb1ELb0ELb0ELb1ELb1ELb0ELb0ELb1ELb0ELb1ELb0ELb0EEENS1_21CollectiveEpilogueFwdINS6_IJSA_NS7_ILi256EEESB_EEES9_SE_SG_Li256ELb1ELb1ELb0ELb0EEENS1_36VarlenDynamicPersistentTileSchedulerILi128ELi96ELi256ELi128ELb0ELb1ELb1ELb1ELb1ELb1EEEEEEEEEvNT_6ParamsE --------------------------
	.section	.nv.shared._ZN7cutlass13device_kernelIN5flash11enable_sm90INS1_16FlashAttnFwdSm90INS1_25CollectiveMainloopFwdSm90ILi2EN4cute5tupleIJNS5_1CILi1EEES8_S8_EEENS6_IJNS7_ILi128EEENS7_ILi96EEENS7_ILi64EEEEEELi256ENS_10bfloat16_tEfNS_4arch4Sm90ELb1ELb0ELb0ELb1ELb1ELb0ELb0ELb1ELb0ELb1ELb0ELb0EEENS1_21CollectiveEpilogueFwdINS6_IJSA_NS7_ILi256EEESB_EEES9_SE_SG_Li256ELb1ELb1ELb0ELb0EEENS1_36VarlenDynamicPersistentTileSchedulerILi128ELi96ELi256ELi128ELb0ELb1ELb1ELb1ELb1ELb1EEEEEEEEEvNT_6ParamsE,"aw",@nobits
	.sectionflags	@""
	.align	16
	.zero		1024


//--------------------- .nv.shared._ZN7cutlass13device_kernelIN5flash11enable_sm90INS1_16FlashAttnFwdSm90INS1_25CollectiveMainloopFwdSm90ILi2EN4cute5tupleIJNS5_1CILi1EEES8_S8_EEENS6_IJNS7_ILi128EEENS7_ILi96EEENS7_ILi64EEEEEELi256ENS_10bfloat16_tEfNS_4arch4Sm90ELb1ELb0ELb0ELb1ELb1ELb1ELb0ELb1ELb0ELb1ELb0ELb0EEENS1_21CollectiveEpilogueFwdINS6_IJSA_NS7_ILi256EEESB_EEES9_SE_SG_Li256ELb1ELb1ELb0ELb0EEENS1_36VarlenDynamicPersistentTileSchedulerILi128ELi96ELi256ELi128ELb0ELb1ELb1ELb1ELb1ELb1EEEEEEEEEvNT_6ParamsE --------------------------
	.section	.nv.shared._ZN7cutlass13device_kernelIN5flash11enable_sm90INS1_16FlashAttnFwdSm90INS1_25CollectiveMainloopFwdSm90ILi2EN4cute5tupleIJNS5_1CILi1EEES8_S8_EEENS6_IJNS7_ILi128EEENS7_ILi96EEENS7_ILi64EEEEEELi256ENS_10bfloat16_tEfNS_4arch4Sm90ELb1ELb0ELb0ELb1ELb1ELb1ELb0ELb1ELb0ELb1ELb0ELb0EEENS1_21CollectiveEpilogueFwdINS6_IJSA_NS7_ILi256EEESB_EEES9_SE_SG_Li256ELb1ELb1ELb0ELb0EEENS1_36VarlenDynamicPersistentTileSchedulerILi128ELi96ELi256ELi128ELb0ELb1ELb1ELb1ELb1ELb1EEEEEEEEEvNT_6ParamsE,"aw",@nobits
	.sectionflags	@""
	.align	16
	.zero		1024


//--------------------- .nv.shared._ZN7cutlass13device_kernelIN5flash11enable_sm90INS1_16FlashAttnFwdSm90INS1_25CollectiveMainloopFwdSm90ILi2EN4cute5tupleIJNS5_1CILi1EEES8_S8_EEENS6_IJNS7_ILi128EEENS7_ILi96EEENS7_ILi64EEEEEELi256ENS_10bfloat16_tEfNS_4arch4Sm90ELb1ELb0ELb0ELb1ELb1ELb0ELb1ELb1ELb0ELb1ELb0ELb0EEENS1_21CollectiveEpilogueFwdINS6_IJSA_NS7_ILi256EEESB_EEES9_SE_SG_Li256ELb1ELb1ELb0ELb0EEENS1_36VarlenDynamicPersistentTileSchedulerILi128ELi96ELi256ELi128ELb0ELb1ELb1ELb1ELb1ELb1EEEEEEEEEvNT_6ParamsE --------------------------
	.section	.nv.shared._ZN7cutlass13device_kernelIN5flash11enable_sm90INS1_16FlashAttnFwdSm90INS1_25CollectiveMainloopFwdSm90ILi2EN4cute5tupleIJNS5_1CILi1EEES8_S8_EEENS6_IJNS7_ILi128EEENS7_ILi96EEENS7_ILi64EEEEEELi256ENS_10bfloat16_tEfNS_4arch4Sm90ELb1ELb0ELb0ELb1ELb1ELb0ELb1ELb1ELb0ELb1ELb0ELb0EEENS1_21CollectiveEpilogueFwdINS6_IJSA_NS7_ILi256EEESB_EEES9_SE_SG_Li256ELb1ELb1ELb0ELb0EEENS1_36VarlenDynamicPersistentTileSchedulerILi128ELi96ELi256ELi128ELb0ELb1ELb1ELb1ELb1ELb1EEEEEEEEEvNT_6ParamsE,"aw",@nobits
	.sectionflags	@""
	.align	16
	.zero		1024


//--------------------- .nv.shared._ZN7cutlass13device_kernelIN5flash11enable_sm90INS1_16FlashAttnFwdSm90INS1_25CollectiveMainloopFwdSm90ILi2EN4cute5tupleIJNS5_1CILi1EEES8_S8_EEENS6_IJNS7_ILi128EEENS7_ILi96EEENS7_ILi64EEEEEELi256ENS_10bfloat16_tEfNS_4arch4Sm90ELb1ELb0ELb0ELb1ELb1ELb1ELb1ELb1ELb0ELb1ELb0ELb0EEENS1_21CollectiveEpilogueFwdINS6_IJSA_NS7_ILi256EEESB_EEES9_SE_SG_Li256ELb1ELb1ELb0ELb0EEENS1_36VarlenDynamicPersistentTileSchedulerILi128ELi96ELi256ELi128ELb0ELb1ELb1ELb1ELb1ELb1EEEEEEEEEvNT_6ParamsE --------------------------
	.section	.nv.shared._ZN7cutlass13device_kernelIN5flash11enable_sm90INS1_16FlashAttnFwdSm90INS1_25CollectiveMainloopFwdSm90ILi2EN4cute5tupleIJNS5_1CILi1EEES8_S8_EEENS6_IJNS7_ILi128EEENS7_ILi96EEENS7_ILi64EEEEEELi256ENS_10bfloat16_tEfNS_4arch4Sm90ELb1ELb0ELb0ELb1ELb1ELb1ELb1ELb1ELb0ELb1ELb0ELb0EEENS1_21CollectiveEpilogueFwdINS6_IJSA_NS7_ILi256EEESB_EEES9_SE_SG_Li256ELb1ELb1ELb0ELb0EEENS1_36VarlenDynamicPersistentTileSchedulerILi128ELi96ELi256ELi128ELb0ELb1ELb1ELb1ELb1ELb1EEEEEEEEEvNT_6ParamsE,"aw",@nobits
	.sectionflags	@""
	.align	16
	.zero		1024


//--------------------- .nv.constant0._ZN7cutlass13device_kernelIN5flash11enable_sm90INS1_16FlashAttnFwdSm90INS1_25CollectiveMainloopFwdSm90ILi2EN4cute5tupleIJNS5_1CILi1EEES8_S8_EEENS6_IJNS7_ILi128EEENS7_ILi96EEENS7_ILi64EEEEEELi256ENS_10bfloat16_tEfNS_4arch4Sm90ELb0ELb0ELb0ELb0ELb1ELb0ELb0ELb1ELb0ELb1ELb0ELb0EEENS1_21CollectiveEpilogueFwdINS6_IJSA_NS7_ILi256EEESB_EEES9_SE_SG_Li256ELb0ELb1ELb0ELb0EEENS1_29StaticPersistentTileSchedulerILb0EEEEEEEEEvNT_6ParamsE --------------------------
	.section	.nv.constant0._ZN7cutlass13device_kernelIN5flash11enable_sm90INS1_16FlashAttnFwdSm90INS1_25CollectiveMainloopFwdSm90ILi2EN4cute5tupleIJNS5_1CILi1EEES8_S8_EEENS6_IJNS7_ILi128EEENS7_ILi96EEENS7_ILi64EEEEEELi256ENS_10bfloat16_tEfNS_4arch4Sm90ELb0ELb0ELb0ELb0ELb1ELb0ELb0ELb1ELb0ELb1ELb0ELb0EEENS1_21CollectiveEpilogueFwdINS6_IJSA_NS7_ILi256EEESB_EEES9_SE_SG_Li256ELb0ELb1ELb0ELb0EEENS1_29StaticPersistentTileSchedulerILb0EEEEEEEEEvNT_6ParamsE,"a",@progbits
	.sectionflags	@""
	.align	4
.nv.constant0._ZN7cutlass13device_kernelIN5flash11enable_sm90INS1_16FlashAttnFwdSm90INS1_25CollectiveMainloopFwdSm90ILi2EN4cute5tupleIJNS5_1CILi1EEES8_S8_EEENS6_IJNS7_ILi128EEENS7_ILi96EEENS7_ILi64EEEEEELi256ENS_10bfloat16_tEfNS_4arch4Sm90ELb0ELb0ELb0ELb0ELb1ELb0ELb0ELb1ELb0ELb1ELb0ELb0EEENS1_21CollectiveEpilogueFwdINS6_IJSA_NS7_ILi256EEESB_EEES9_SE_SG_Li256ELb0ELb1ELb0ELb0EEENS1_29StaticPersistentTileSchedulerILb0EEEEEEEEEvNT_6ParamsE:
	.zero		3200


//--------------------- .nv.constant0._ZN7cutlass13device_kernelIN5flash11enable_sm90INS1_16FlashAttnFwdSm90INS1_25CollectiveMainloopFwdSm90ILi2EN4cute5tupleIJNS5_1CILi1EEES8_S8_EEENS6_IJNS7_ILi128EEENS7_ILi96EEENS7_ILi64EEEEEELi256ENS_10bfloat16_tEfNS_4arch4Sm90ELb0ELb0ELb0ELb0ELb1ELb0ELb1ELb1ELb0ELb1ELb0ELb0EEENS1_21CollectiveEpilogueFwdINS6_IJSA_NS7_ILi256EEESB_EEES9_SE_SG_Li256ELb0ELb1ELb0ELb0EEENS1_29StaticPersistentTileSchedulerILb0EEEEEEEEEvNT_6ParamsE --------------------------
	.section	.nv.constant0._ZN7cutlass13device_kernelIN5flash11enable_sm90INS1_16FlashAttnFwdSm90INS1_25CollectiveMainloopFwdSm90ILi2EN4cute5tupleIJNS5_1CILi1EEES8_S8_EEENS6_IJNS7_ILi128EEENS7_ILi96EEENS7_ILi64EEEEEELi256ENS_10bfloat16_tEfNS_4arch4Sm90ELb0ELb0ELb0ELb0ELb1ELb0ELb1ELb1ELb0ELb1ELb0ELb0EEENS1_21CollectiveEpilogueFwdINS6_IJSA_NS7_ILi256EEESB_EEES9_SE_SG_Li256ELb0ELb1ELb0ELb0EEENS1_29StaticPersistentTileSchedulerILb0EEEEEEEEEvNT_6ParamsE,"a",@progbits
	.sectionflags	@""
	.align	4
.nv.constant0._ZN7cutlass13device_kernelIN5flash11enable_sm90INS1_16FlashAttnFwdSm90INS1_25CollectiveMainloopFwdSm90ILi2EN4cute5tupleIJNS5_1CILi1EEES8_S8_EEENS6_IJNS7_ILi128EEENS7_ILi96EEENS7_ILi64EEEEEELi256ENS_10bfloat16_tEfNS_4arch4Sm90ELb0ELb0ELb0ELb0ELb1ELb0ELb1ELb1ELb0ELb1ELb0ELb0EEENS1_21CollectiveEpilogueFwdINS6_IJSA_NS7_ILi256EEESB_EEES9_SE_SG_Li256ELb0ELb1ELb0ELb0EEENS1_29StaticPersistentTileSchedulerILb0EEEEEEEEEvNT_6ParamsE:
	.zero		3456


//--------------------- .nv.constant0._ZN7cutlass13device_kernelIN5flash11enable_sm90INS1_16FlashAttnFwdSm90INS1_25CollectiveMainloopFwdSm90ILi2EN4cute5tupleIJNS5_1CILi1EEES8_S8_EEENS6_IJNS7_ILi128EEENS7_ILi96EEENS7_ILi64EEEEEELi256ENS_10bfloat16_tEfNS_4arch4Sm90ELb0ELb0ELb0ELb1ELb1ELb0ELb0ELb1ELb0ELb1ELb0ELb0EEENS1_21CollectiveEpilogueFwdINS6_IJSA_NS7_ILi256EEESB_EEES9_SE_SG_Li256ELb1ELb1ELb0ELb0EEENS1_36VarlenDynamicPersistentTileSchedulerILi128ELi96ELi256ELi128ELb0ELb1ELb1ELb0ELb1ELb1EEEEEEEEEvNT_6ParamsE --------------------------
	.section	.nv.constant0._ZN7cutlass13device_kernelIN5flash11enable_sm90INS1_16FlashAttnFwdSm90INS1_25CollectiveMainloopFwdSm90ILi2EN4cute5tupleIJNS5_1CILi1EEES8_S8_EEENS6_IJNS7_ILi128EEENS7_ILi96EEENS7_ILi64EEEEEELi256ENS_10bfloat16_tEfNS_4arch4Sm90ELb0ELb0ELb0ELb1ELb1ELb0ELb0ELb1ELb0ELb1ELb0ELb0EEENS1_21CollectiveEpilogueFwdINS6_IJSA_NS7_ILi256EEESB_EEES9_SE_SG_Li256ELb1ELb1ELb0ELb0EEENS1_36VarlenDynamicPersistentTileSchedulerILi128ELi96ELi256ELi128ELb0ELb1ELb1ELb0ELb1ELb1EEEEEEEEEvNT_6ParamsE,"a",@progbits
	.sectionflags	@""
	.align	4
.nv.constant0._ZN7cutlass13device_kernelIN5flash11enable_sm90INS1_16FlashAttnFwdSm90INS1_25CollectiveMainloopFwdSm90ILi2EN4cute5tupleIJNS5_1CILi1EEES8_S8_EEENS6_IJNS7_ILi128EEENS7_ILi96EEENS7_ILi64EEEEEELi256ENS_10bfloat16_tEfNS_4arch4Sm90ELb0ELb0ELb0ELb1ELb1ELb0ELb0ELb1ELb0ELb1ELb0ELb0EEENS1_21CollectiveEpilogueFwdINS6_IJSA_NS7_ILi256EEESB_EEES9_SE_SG_Li256ELb1ELb1ELb0ELb0EEENS1_36VarlenDynamicPersistentTileSchedulerILi128ELi96ELi256ELi128ELb0ELb1ELb1ELb0ELb1ELb1EEEEEEEEEvNT_6ParamsE:
	.zero		3328


//--------------------- .nv.constant0._ZN7cutlass13device_kernelIN5flash11enable_sm90INS1_16FlashAttnFwdSm90INS1_25CollectiveMainloopFwdSm90ILi2EN4cute5tupleIJNS5_1CILi1EEES8_S8_EEENS6_IJNS7_ILi128EEENS7_ILi96EEENS7_ILi64EEEEEELi256ENS_10bfloat16_tEfNS_4arch4Sm90ELb0ELb0ELb0ELb1ELb1ELb1ELb0ELb1ELb0ELb1ELb0ELb0EEENS1_21CollectiveEpilogueFwdINS6_IJSA_NS7_ILi256EEESB_EEES9_SE_SG_Li256ELb1ELb1ELb0ELb0EEENS1_36VarlenDynamicPersistentTileSchedulerILi128ELi96ELi256ELi128ELb0ELb1ELb1ELb0ELb1ELb1EEEEEEEEEvNT_6ParamsE --------------------------
	.section	.nv.constant0._ZN7cutlass13device_kernelIN5flash11enable_sm90INS1_16FlashAttnFwdSm90INS1_25CollectiveMainloopFwdSm90ILi2EN4cute5tupleIJNS5_1CILi1EEES8_S8_EEENS6_IJNS7_ILi128EEENS7_ILi96EEENS7_ILi64EEEEEELi256ENS_10bfloat16_tEfNS_4arch4Sm90ELb0ELb0ELb0ELb1ELb1ELb1ELb0ELb1ELb0ELb1ELb0ELb0EEENS1_21CollectiveEpilogueFwdINS6_IJSA_NS7_ILi256EEESB_EEES9_SE_SG_Li256ELb1ELb1ELb0ELb0EEENS1_36VarlenDynamicPersistentTileSchedulerILi128ELi96ELi256ELi128ELb0ELb1ELb1ELb0ELb1ELb1EEEEEEEEEvNT_6ParamsE,"a",@progbits
	.sectionflags	@""
	.align	4
.nv.constant0._ZN7cutlass13device_kernelIN5flash11enable_sm90INS1_16FlashAttnFwdSm90INS1_25CollectiveMainloopFwdSm90ILi2EN4cute5tupleIJNS5_1CILi1EEES8_S8_EEENS6_IJNS7_ILi128EEENS7_ILi96EEENS7_ILi64EEEEEELi256ENS_10bfloat16_tEfNS_4arch4Sm90ELb0ELb0ELb0ELb1ELb1ELb1ELb0ELb1ELb0ELb1ELb0ELb0EEENS1_21CollectiveEpilogueFwdINS6_IJSA_NS7_ILi256EEESB_EEES9_SE_SG_Li256ELb1ELb1ELb0ELb0EEENS1_36VarlenDynamicPersistentTileSchedulerILi128ELi96ELi256ELi128ELb0ELb1ELb1ELb0ELb1ELb1EEEEEEEEEvNT_6ParamsE:
	.zero		3328


//--------------------- .nv.constant0._ZN7cutlass13device_kernelIN5flash11enable_sm90INS1_16FlashAttnFwdSm90INS1_25CollectiveMainloopFwdSm90ILi2EN4cute5tupleIJNS5_1CILi1EEES8_S8_EEENS6_IJNS7_ILi128EEENS7_ILi96EEENS7_ILi64EEEEEELi256ENS_10bfloat16_tEfNS_4arch4Sm90ELb0ELb0ELb0ELb1ELb1ELb0ELb1ELb1ELb0ELb1ELb0ELb0EEENS1_21CollectiveEpilogueFwdINS6_IJSA_NS7_ILi256EEESB_EEES9_SE_SG_Li256ELb1ELb1ELb0ELb0EEENS1_36VarlenDynamicPersistentTileSchedulerILi128ELi96ELi256ELi128ELb0ELb1ELb1ELb0ELb1ELb1EEEEEEEEEvNT_6ParamsE --------------------------
	.section	.nv.constant0._ZN7cutlass13device_kernelIN5flash11enable_sm90INS1_16FlashAttnFwdSm90INS1_25CollectiveMainloopFwdSm90ILi2EN4cute5tupleIJNS5_1CILi1EEES8_S8_EEENS6_IJNS7_ILi128EEENS7_ILi96EEENS7_ILi64EEEEEELi256ENS_10bfloat16_tEfNS_4arch4Sm90ELb0ELb0ELb0ELb1ELb1ELb0ELb1ELb1ELb0ELb1ELb0ELb0EEENS1_21CollectiveEpilogueFwdINS6_IJSA_NS7_ILi256EEESB_EEES9_SE_SG_Li256ELb1ELb1ELb0ELb0EEENS1_36VarlenDynamicPersistentTileSchedulerILi128ELi96ELi256ELi128ELb0ELb1ELb1ELb0ELb1ELb1EEEEEEEEEvNT_6ParamsE,"a",@progbits
	.sectionflags	@""
	.align	4
.nv.constant0._ZN7cutlass13device_kernelIN5flash11enable_sm90INS1_16FlashAttnFwdSm90INS1_25CollectiveMainloopFwdSm90ILi2EN4cute5tupleIJNS5_1CILi1EEES8_S8_EEENS6_IJNS7_ILi128EEENS7_ILi96EEENS7_ILi64EEEEEELi256ENS_10bfloat16_tEfNS_4arch4Sm90ELb0ELb0ELb0ELb1ELb1ELb0ELb1ELb1ELb0ELb1ELb0ELb0EEENS1_21CollectiveEpilogueFwdINS6_IJSA_NS7_ILi256EEESB_EEES9_SE_SG_Li256ELb1ELb1ELb0ELb0EEENS1_36VarlenDynamicPersistentTileSchedulerILi128ELi96ELi256ELi128ELb0ELb1ELb1ELb0ELb1ELb1EEEEEEEEEvNT_6ParamsE:
	.zero		3584


//--------------------- .nv.constant0._ZN7cutlass13device_kernelIN5flash11enable_sm90INS1_16FlashAttnFwdSm90INS1_25CollectiveMainloopFwdSm90ILi2EN4cute5tupleIJNS5_1CILi1EEES8_S8_EEENS6_IJNS7_ILi128EEENS7_ILi96EEENS7_ILi64EEEEEELi256ENS_10bfloat16_tEfNS_4arch4Sm90ELb0ELb0ELb0ELb1ELb1ELb1ELb1ELb1ELb0ELb1ELb0ELb0EEENS1_21CollectiveEpilogueFwdINS6_IJSA_NS7_ILi256EEESB_EEES9_SE_SG_Li256ELb1ELb1ELb0ELb0EEENS1_36VarlenDynamicPersistentTileSchedulerILi128ELi96ELi256ELi128ELb0ELb1ELb1ELb0ELb1ELb1EEEEEEEEEvNT_6ParamsE --------------------------
	.section	.nv.constant0._ZN7cutlass13device_kernelIN5flash11enable_sm90INS1_16FlashAttnFwdSm90INS1_25CollectiveMainloopFwdSm90ILi2EN4cute5tupleIJNS5_1CILi1EEES8_S8_EEENS6_IJNS7_ILi128EEENS7_ILi96EEENS7_ILi64EEEEEELi256ENS_10bfloat16_tEfNS_4arch4Sm90ELb0ELb0ELb0ELb1ELb1ELb1ELb1ELb1ELb0ELb1ELb0ELb0EEENS1_21CollectiveEpilogueFwdINS6_IJSA_NS7_ILi256EEESB_EEES9_SE_SG_Li256ELb1ELb1ELb0ELb0EEENS1_36VarlenDynamicPersistentTileSchedulerILi128ELi96ELi256ELi128ELb0ELb1ELb1ELb0ELb1ELb1EEEEEEEEEvNT_6ParamsE,"a",@progbits
	.sectionflags	@""
	.align	4
.nv.constant0._ZN7cutlass13device_kernelIN5flash11enable_sm90INS1_16FlashAttnFwdSm90INS1_25CollectiveMainloopFwdSm90ILi2EN4cute5tupleIJNS5_1CILi1EEES8_S8_EEENS6_IJNS7_ILi128EEENS7_ILi96EEENS7_ILi64EEEEEELi256ENS_10bfloat16_tEfNS_4arch4Sm90ELb0ELb0ELb0ELb1ELb1ELb1ELb1ELb1ELb0ELb1ELb0ELb0EEENS1_21CollectiveEpilogueFwdINS6_IJSA_NS7_ILi256EEESB_EEES9_SE_SG_Li256ELb1ELb1ELb0ELb0EEENS1_36VarlenDynamicPersistentTileSchedulerILi128ELi96ELi256ELi128ELb0ELb1ELb1ELb0ELb1ELb1EEEEEEEEEvNT_6ParamsE:
	.zero		3584


//--------------------- .nv.constant0._ZN7cutlass13device_kernelIN5flash11enable_sm90INS1_16FlashAttnFwdSm90INS1_25CollectiveMainloopFwdSm90ILi2EN4cute5tupleIJNS5_1CILi1EEES8_S8_EEENS6_IJNS7_ILi128EEENS7_ILi96EEENS7_ILi64EEEEEELi256ENS_10bfloat16_tEfNS_4arch4Sm90ELb0ELb1ELb0ELb0ELb1ELb0ELb0ELb1ELb0ELb1ELb0ELb0EEENS1_21CollectiveEpilogueFwdINS6_IJSA_NS7_ILi256EEESB_EEES9_SE_SG_Li256ELb0ELb1ELb0ELb0EEENS1_30DynamicPersistentTileSchedulerILi256ELi128ELb0ELb1ELb1EEEEEEEEEvNT_6ParamsE --------------------------
	.section	.nv.constant0._ZN7cutlass13device_kernelIN5flash11enable_sm90INS1_16FlashAttnFwdSm90INS1_25CollectiveMainloopFwdSm90ILi2EN4cute5tupleIJNS5_1CILi1EEES8_S8_EEENS6_IJNS7_ILi128EEENS7_ILi96EEENS7_ILi64EEEEEELi256ENS_10bfloat16_tEfNS_4arch4Sm90ELb0ELb1ELb0ELb0ELb1ELb0ELb0ELb1ELb0ELb1ELb0ELb0EEENS1_21CollectiveEpilogueFwdINS6_IJSA_NS7_ILi256EEESB_EEES9_SE_SG_Li256ELb0ELb1ELb0ELb0EEENS1_30DynamicPersistentTileSchedulerILi256ELi128ELb0ELb1ELb1EEEEEEEEEvNT_6ParamsE,"a",@progbits
	.sectionflags	@""
	.align	4
.nv.constant0._ZN7cutlass13device_kernelIN5flash11enable_sm90INS1_16FlashAttnFwdSm90INS1_25CollectiveMainloopFwdSm90ILi2EN4cute5tupleIJNS5_1CILi1EEES8_S8_EEENS6_IJNS7_ILi128EEENS7_ILi96EEENS7_ILi64EEEEEELi256ENS_10bfloat16_tEfNS_4arch4Sm90ELb0ELb1ELb0ELb0ELb1ELb0ELb0ELb1ELb0ELb1ELb0ELb0EEENS1_21CollectiveEpilogueFwdINS6_IJSA_NS7_ILi256EEESB_EEES9_SE_SG_Li256ELb0ELb1ELb0ELb0EEENS1_30DynamicPersistentTileSchedulerILi256ELi128ELb0ELb1ELb1EEEEEEEEEvNT_6ParamsE:
	.zero		3328


//--------------------- .nv.constant0._ZN7cutlass13device_kernelIN5flash11enable_sm90INS1_16FlashAttnFwdSm90INS1_25CollectiveMainloopFwdSm90ILi2EN4cute5tupleIJNS5_1CILi1EEES8_S8_EEENS6_IJNS7_ILi128EEENS7_ILi96EEENS7_ILi64EEEEEELi256ENS_10bfloat16_tEfNS_4arch4Sm90ELb0ELb1ELb0ELb0ELb1ELb0ELb1ELb1ELb0ELb1ELb0ELb0EEENS1_21CollectiveEpilogueFwdINS6_IJSA_NS7_ILi256EEESB_EEES9_SE_SG_Li256ELb0ELb1ELb0ELb0EEENS1_30DynamicPersistentTileSchedulerILi256ELi128ELb0ELb1ELb1EEEEEEEEEvNT_6ParamsE --------------------------
	.section	.nv.constant0._ZN7cutlass13device_kernelIN5flash11enable_sm90INS1_16FlashAttnFwdSm90INS1_25CollectiveMainloopFwdSm90ILi2EN4cute5tupleIJNS5_1CILi1EEES8_S8_EEENS6_IJNS7_ILi128EEENS7_ILi96EEENS7_ILi64EEEEEELi256ENS_10bfloat16_tEfNS_4arch4Sm90ELb0ELb1ELb0ELb0ELb1ELb0ELb1ELb1ELb0ELb1ELb0ELb0EEENS1_21CollectiveEpilogueFwdINS6_IJSA_NS7_ILi256EEESB_EEES9_SE_SG_Li256ELb0ELb1ELb0ELb0EEENS1_30DynamicPersistentTileSchedulerILi256ELi128ELb0ELb1ELb1EEEEEEEEEvNT_6ParamsE,"a",@progbits
	.sectionflags	@""
	.align	4
.nv.constant0._ZN7cutlass13device_kernelIN5flash11enable_sm90INS1_16FlashAttnFwdSm90INS1_25CollectiveMainloopFwdSm90ILi2EN4cute5tupleIJNS5_1CILi1EEES8_S8_EEENS6_IJNS7_ILi128EEENS7_ILi96EEENS7_ILi64EEEEEELi256ENS_10bfloat16_tEfNS_4arch4Sm90ELb0ELb1ELb0ELb0ELb1ELb0ELb1ELb1ELb0ELb1ELb0ELb0EEENS1_21CollectiveEpilogueFwdINS6_IJSA_NS7_ILi256EEESB_EEES9_SE_SG_Li256ELb0ELb1ELb0ELb0EEENS1_30DynamicPersistentTileSchedulerILi256ELi128ELb0ELb1ELb1EEEEEEEEEvNT_6ParamsE:
	.zero		3584


//--------------------- .nv.constant0._ZN7cutlass13device_kernelIN5flash11enable_sm90INS1_16FlashAttnFwdSm90INS1_25CollectiveMainloopFwdSm90ILi2EN4cute5tupleIJNS5_1CILi1EEES8_S8_EEENS6_IJNS7_ILi128EEENS7_ILi96EEENS7_ILi64EEEEEELi256ENS_10bfloat16_tEfNS_4arch4Sm90ELb0ELb1ELb0ELb1ELb1ELb0ELb0ELb1ELb0ELb1ELb0ELb0EEENS1_21CollectiveEpilogueFwdINS6_IJSA_NS7_ILi256EEESB_EEES9_SE_SG_Li256ELb1ELb1ELb0ELb0EEENS1_36VarlenDynamicPersistentTileSchedulerILi128ELi96ELi256ELi128ELb0ELb1ELb1ELb1ELb0ELb1EEEEEEEEEvNT_6ParamsE --------------------------
	.section	.nv.constant0._ZN7cutlass13device_kernelIN5flash11enable_sm90INS1_16FlashAttnFwdSm90INS1_25CollectiveMainloopFwdSm90ILi2EN4cute5tupleIJNS5_1CILi1EEES8_S8_EEENS6_IJNS7_ILi128EEENS7_ILi96EEENS7_ILi64EEEEEELi256ENS_10bfloat16_tEfNS_4arch4Sm90ELb0ELb1ELb0ELb1ELb1ELb0ELb0ELb1ELb0ELb1ELb0ELb0EEENS1_21CollectiveEpilogueFwdINS6_IJSA_NS7_ILi256EEESB_EEES9_SE_SG_Li256ELb1ELb1ELb0ELb0EEENS1_36VarlenDynamicPersistentTileSchedulerILi128ELi96ELi256ELi128ELb0ELb1ELb1ELb1ELb0ELb1EEEEEEEEEvNT_6ParamsE,"a",@progbits
	.sectionflags	@""
	.align	4
.nv.constant0._ZN7cutlass13device_kernelIN5flash11enable_sm90INS1_16FlashAttnFwdSm90INS1_25CollectiveMainloopFwdSm90ILi2EN4cute5tupleIJNS5_1CILi1EEES8_S8_EEENS6_IJNS7_ILi128EEENS7_ILi96EEENS7_ILi64EEEEEELi256ENS_10bfloat16_tEfNS_4arch4Sm90ELb0ELb1ELb0ELb1ELb1ELb0ELb0ELb1ELb0ELb1ELb0ELb0EEENS1_21CollectiveEpilogueFwdINS6_IJSA_NS7_ILi256EEESB_EEES9_SE_SG_Li256ELb1ELb1ELb0ELb0EEENS1_36VarlenDynamicPersistentTileSchedulerILi128ELi96ELi256ELi128ELb0ELb1ELb1ELb1ELb0ELb1EEEEEEEEEvNT_6ParamsE:
	.zero		3328


//--------------------- .nv.constant0._ZN7cutlass13device_kernelIN5flash11enable_sm90INS1_16FlashAttnFwdSm90INS1_25CollectiveMainloopFwdSm90ILi2EN4cute5tupleIJNS5_1CILi1EEES8_S8_EEENS6_IJNS7_ILi128EEENS7_ILi96EEENS7_ILi64EEEEEELi256ENS_10bfloat16_tEfNS_4arch4Sm90ELb0ELb1ELb0ELb1ELb1ELb1ELb0ELb1ELb0ELb1ELb0ELb0EEENS1_21CollectiveEpilogueFwdINS6_IJSA_NS7_ILi256EEESB_EEES9_SE_SG_Li256ELb1ELb1ELb0ELb0EEENS1_36VarlenDynamicPersistentTileSchedulerILi128ELi96ELi256ELi128ELb0ELb1ELb1ELb1ELb0ELb1EEEEEEEEEvNT_6ParamsE --------------------------
	.section	.nv.constant0._ZN7cutlass13device_kernelIN5flash11enable_sm90INS1_16FlashAttnFwdSm90INS1_25CollectiveMainloopFwdSm90ILi2EN4cute5tupleIJNS5_1CILi1EEES8_S8_EEENS6_IJNS7_ILi128EEENS7_ILi96EEENS7_ILi64EEEEEELi256ENS_10bfloat16_tEfNS_4arch4Sm90ELb0ELb1ELb0ELb1ELb1ELb1ELb0ELb1ELb0ELb1ELb0ELb0EEENS1_21CollectiveEpilogueFwdINS6_IJSA_NS7_ILi256EEESB_EEES9_SE_SG_Li256ELb1ELb1ELb0ELb0EEENS1_36VarlenDynamicPersistentTileSchedulerILi128ELi96ELi256ELi128ELb0ELb1ELb1ELb1ELb0ELb1EEEEEEEEEvNT_6ParamsE,"a",@progbits
	.sectionflags	@""
	.align	4
.nv.constant0._ZN7cutlass13device_kernelIN5flash11enable_sm90INS1_16FlashAttnFwdSm90INS1_25CollectiveMainloopFwdSm90ILi2EN4cute5tupleIJNS5_1CILi1EEES8_S8_EEENS6_IJNS7_ILi128EEENS7_ILi96EEENS7_ILi64EEEEEELi256ENS_10bfloat16_tEfNS_4arch4Sm90ELb0ELb1ELb0ELb1ELb1ELb1ELb0ELb1ELb0ELb1ELb0ELb0EEENS1_21CollectiveEpilogueFwdINS6_IJSA_NS7_ILi256EEESB_EEES9_SE_SG_Li256ELb1ELb1ELb0ELb0EEENS1_36VarlenDynamicPersistentTileSchedulerILi128ELi96ELi256ELi128ELb0ELb1ELb1ELb1ELb0ELb1EEEEEEEEEvNT_6ParamsE:
	.zero		3328


//--------------------- .nv.constant0._ZN7cutlass13device_kernelIN5flash11enable_sm90INS1_16FlashAttnFwdSm90INS1_25CollectiveMainloopFwdSm90ILi2EN4cute5tupleIJNS5_1CILi1EEES8_S8_EEENS6_IJNS7_ILi128EEENS7_ILi96EEENS7_ILi64EEEEEELi256ENS_10bfloat16_tEfNS_4arch4Sm90ELb0ELb1ELb0ELb1ELb1ELb0ELb1ELb1ELb0ELb1ELb0ELb0EEENS1_21CollectiveEpilogueFwdINS6_IJSA_NS7_ILi256EEESB_EEES9_SE_SG_Li256ELb1ELb1ELb0ELb0EEENS1_36VarlenDynamicPersistentTileSchedulerILi128ELi96ELi256ELi128ELb0ELb1ELb1ELb1ELb0ELb1EEEEEEEEEvNT_6ParamsE --------------------------
	.section	.nv.constant0._ZN7cutlass13device_kernelIN5flash11enable_sm90INS1_16FlashAttnFwdSm90INS1_25CollectiveMainloopFwdSm90ILi2EN4cute5tupleIJNS5_1CILi1EEES8_S8_EEENS6_IJNS7_ILi128EEENS7_ILi96EEENS7_ILi64EEEEEELi256ENS_10bfloat16_tEfNS_4arch4Sm90ELb0ELb1ELb0ELb1ELb1ELb0ELb1ELb1ELb0ELb1ELb0ELb0EEENS1_21CollectiveEpilogueFwdINS6_IJSA_NS7_ILi256EEESB_EEES9_SE_SG_Li256ELb1ELb1ELb0ELb0EEENS1_36VarlenDynamicPersistentTileSchedulerILi128ELi96ELi256ELi128ELb0ELb1ELb1ELb1ELb0ELb1EEEEEEEEEvNT_6ParamsE,"a",@progbits
	.sectionflags	@""
	.align	4
.nv.constant0._ZN7cutlass13device_kernelIN5flash11enable_sm90INS1_16FlashAttnFwdSm90INS1_25CollectiveMainloopFwdSm90ILi2EN4cute5tupleIJNS5_1CILi1EEES8_S8_EEENS6_IJNS7_ILi128EEENS7_ILi96EEENS7_ILi64EEEEEELi256ENS_10bfloat16_tEfNS_4arch4Sm90ELb0ELb1ELb0ELb1ELb1ELb0ELb1ELb1ELb0ELb1ELb0ELb0EEENS1_21CollectiveEpilogueFwdINS6_IJSA_NS7_ILi256EEESB_EEES9_SE_SG_Li256ELb1ELb1ELb0ELb0EEENS1_36VarlenDynamicPersistentTileSchedulerILi128ELi96ELi256ELi128ELb0ELb1ELb1ELb1ELb0ELb1EEEEEEEEEvNT_6ParamsE:
	.zero		3584


//--------------------- .nv.constant0._ZN7cutlass13device_kernelIN5flash11enable_sm90INS1_16FlashAttnFwdSm90INS1_25CollectiveMainloopFwdSm90ILi2EN4cute5tupleIJNS5_1CILi1EEES8_S8_EEENS6_IJNS7_ILi128EEENS7_ILi96EEENS7_ILi64EEEEEELi256ENS_10bfloat16_tEfNS_4arch4Sm90ELb0ELb1ELb0ELb1ELb1ELb1ELb1ELb1ELb0ELb1ELb0ELb0EEENS1_21CollectiveEpilogueFwdINS6_IJSA_NS7_ILi256EEESB_EEES9_SE_SG_Li256ELb1ELb1ELb0ELb0EEENS1_36VarlenDynamicPersistentTileSchedulerILi128ELi96ELi256ELi128ELb0ELb1ELb1ELb1ELb0ELb1EEEEEEEEEvNT_6ParamsE --------------------------
	.section	.nv.constant0._ZN7cutlass13device_kernelIN5flash11enable_sm90INS1_16FlashAttnFwdSm90INS1_25CollectiveMainloopFwdSm90ILi2EN4cute5tupleIJNS5_1CILi1EEES8_S8_EEENS6_IJNS7_ILi128EEENS7_ILi96EEENS7_ILi64EEEEEELi256ENS_10bfloat16_tEfNS_4arch4Sm90ELb0ELb1ELb0ELb1ELb1ELb1ELb1ELb1ELb0ELb1ELb0ELb0EEENS1_21CollectiveEpilogueFwdINS6_IJSA_NS7_ILi256EEESB_EEES9_SE_SG_Li256ELb1ELb1ELb0ELb0EEENS1_36VarlenDynamicPersistentTileSchedulerILi128ELi96ELi256ELi128ELb0ELb1ELb1ELb1ELb0ELb1EEEEEEEEEvNT_6ParamsE,"a",@progbits
	.sectionflags	@""
	.align	4
.nv.constant0._ZN7cutlass13device_kernelIN5flash11enable_sm90INS1_16FlashAttnFwdSm90INS1_25CollectiveMainloopFwdSm90ILi2EN4cute5tupleIJNS5_1CILi1EEES8_S8_EEENS6_IJNS7_ILi128EEENS7_ILi96EEENS7_ILi64EEEEEELi256ENS_10bfloat16_tEfNS_4arch4Sm90ELb0ELb1ELb0ELb1ELb1ELb1ELb1ELb1ELb0ELb1ELb0ELb0EEENS1_21CollectiveEpilogueFwdINS6_IJSA_NS7_ILi256EEESB_EEES9_SE_SG_Li256ELb1ELb1ELb0ELb0EEENS1_36VarlenDynamicPersistentTileSchedulerILi128ELi96ELi256ELi128ELb0ELb1ELb1ELb1ELb0ELb1EEEEEEEEEvNT_6ParamsE:
	.zero		3584


//--------------------- .nv.constant0._ZN7cutlass13device_kernelIN5flash11enable_sm90INS1_16FlashAttnFwdSm90INS1_25CollectiveMainloopFwdSm90ILi2EN4cute5tupleIJNS5_1CILi1EEES8_S8_EEENS6_IJNS7_ILi128EEENS7_ILi96EEENS7_ILi64EEEEEELi256ENS_10bfloat16_tEfNS_4arch4Sm90ELb1ELb0ELb0ELb0ELb1ELb0ELb0ELb1ELb0ELb1ELb0ELb0EEENS1_21CollectiveEpilogueFwdINS6_IJSA_NS7_ILi256EEESB_EEES9_SE_SG_Li256ELb0ELb1ELb0ELb0EEENS1_30DynamicPersistentTileSchedulerILi256ELi128ELb0ELb1ELb1EEEEEEEEEvNT_6ParamsE --------------------------
	.section	.nv.constant0._ZN7cutlass13device_kernelIN5flash11enable_sm90INS1_16FlashAttnFwdSm90INS1_25CollectiveMainloopFwdSm90ILi2EN4cute5tupleIJNS5_1CILi1EEES8_S8_EEENS6_IJNS7_ILi128EEENS7_ILi96EEENS7_ILi64EEEEEELi256ENS_10bfloat16_tEfNS_4arch4Sm90ELb1ELb0ELb0ELb0ELb1ELb0ELb0ELb1ELb0ELb1ELb0ELb0EEENS1_21CollectiveEpilogueFwdINS6_IJSA_NS7_ILi256EEESB_EEES9_SE_SG_Li256ELb0ELb1ELb0ELb0EEENS1_30DynamicPersistentTileSchedulerILi256ELi128ELb0ELb1ELb1EEEEEEEEEvNT_6ParamsE,"a",@progbits
	.sectionflags	@""
	.align	4
.nv.constant0._ZN7cutlass13device_kernelIN5flash11enable_sm90INS1_16FlashAttnFwdSm90INS1_25CollectiveMainloopFwdSm90ILi2EN4cute5tupleIJNS5_1CILi1EEES8_S8_EEENS6_IJNS7_ILi128EEENS7_ILi96EEENS7_ILi64EEEEEELi256ENS_10bfloat16_tEfNS_4arch4Sm90ELb1ELb0ELb0ELb0ELb1ELb0ELb0ELb1ELb0ELb1ELb0ELb0EEENS1_21CollectiveEpilogueFwdINS6_IJSA_NS7_ILi256EEESB_EEES9_SE_SG_Li256ELb0ELb1ELb0ELb0EEENS1_30DynamicPersistentTileSchedulerILi256ELi128ELb0ELb1ELb1EEEEEEEEEvNT_6ParamsE:
	.zero		3328


//--------------------- .nv.constant0._ZN7cutlass13device_kernelIN5flash11enable_sm90INS1_16FlashAttnFwdSm90INS1_25CollectiveMainloopFwdSm90ILi2EN4cute5tupleIJNS5_1CILi1EEES8_S8_EEENS6_IJNS7_ILi128EEENS7_ILi96EEENS7_ILi64EEEEEELi256ENS_10bfloat16_tEfNS_4arch4Sm90ELb1ELb0ELb0ELb0ELb1ELb0ELb1ELb1ELb0ELb1ELb0ELb0EEENS1_21CollectiveEpilogueFwdINS6_IJSA_NS7_ILi256EEESB_EEES9_SE_SG_Li256ELb0ELb1ELb0ELb0EEENS1_30DynamicPersistentTileSchedulerILi256ELi128ELb0ELb1ELb1EEEEEEEEEvNT_6ParamsE --------------------------
	.section	.nv.constant0._ZN7cutlass13device_kernelIN5flash11enable_sm90INS1_16FlashAttnFwdSm90INS1_25CollectiveMainloopFwdSm90ILi2EN4cute5tupleIJNS5_1CILi1EEES8_S8_EEENS6_IJNS7_ILi128EEENS7_ILi96EEENS7_ILi64EEEEEELi256ENS_10bfloat16_tEfNS_4arch4Sm90ELb1ELb0ELb0ELb0ELb1ELb0ELb1ELb1ELb0ELb1ELb0ELb0EEENS1_21CollectiveEpilogueFwdINS6_IJSA_NS7_ILi256EEESB_EEES9_SE_SG_Li256ELb0ELb1ELb0ELb0EEENS1_30DynamicPersistentTileSchedulerILi256ELi128ELb0ELb1ELb1EEEEEEEEEvNT_6ParamsE,"a",@progbits
	.sectionflags	@""
	.align	4
.nv.constant0._ZN7cutlass13device_kernelIN5flash11enable_sm90INS1_16FlashAttnFwdSm90INS1_25CollectiveMainloopFwdSm90ILi2EN4cute5tupleIJNS5_1CILi1EEES8_S8_EEENS6_IJNS7_ILi128EEENS7_ILi96EEENS7_ILi64EEEEEELi256ENS_10bfloat16_tEfNS_4arch4Sm90ELb1ELb0ELb0ELb0ELb1ELb0ELb1ELb1ELb0ELb1ELb0ELb0EEENS1_21CollectiveEpilogueFwdINS6_IJSA_NS7_ILi256EEESB_EEES9_SE_SG_Li256ELb0ELb1ELb0ELb0EEENS1_30DynamicPersistentTileSchedulerILi256ELi128ELb0ELb1ELb1EEEEEEEEEvNT_6ParamsE:
	.zero		3584


//--------------------- .nv.constant0._ZN7cutlass13device_kernelIN5flash11enable_sm90INS1_16FlashAttnFwdSm90INS1_25CollectiveMainloopFwdSm90ILi2EN4cute5tupleIJNS5_1CILi1EEES8_S8_EEENS6_IJNS7_ILi128EEENS7_ILi96EEENS7_ILi64EEEEEELi256ENS_10bfloat16_tEfNS_4arch4Sm90ELb1ELb0ELb0ELb1ELb1ELb0ELb0ELb1ELb0ELb1ELb0ELb0EEENS1_21CollectiveEpilogueFwdINS6_IJSA_NS7_ILi256EEESB_EEES9_SE_SG_Li256ELb1ELb1ELb0ELb0EEENS1_36VarlenDynamicPersistentTileSchedulerILi128ELi96ELi256ELi128ELb0ELb1ELb1ELb1ELb1ELb1EEEEEEEEEvNT_6ParamsE --------------------------
	.section	.nv.constant0._ZN7cutlass13device_kernelIN5flash11enable_sm90INS1_16FlashAttnFwdSm90INS1_25CollectiveMainloopFwdSm90ILi2EN4cute5tupleIJNS5_1CILi1EEES8_S8_EEENS6_IJNS7_ILi128EEENS7_ILi96EEENS7_ILi64EEEEEELi256ENS_10bfloat16_tEfNS_4arch4Sm90ELb1ELb0ELb0ELb1ELb1ELb0ELb0ELb1ELb0ELb1ELb0ELb0EEENS1_21CollectiveEpilogueFwdINS6_IJSA_NS7_ILi256EEESB_EEES9_SE_SG_Li256ELb1ELb1ELb0ELb0EEENS1_36VarlenDynamicPersistentTileSchedulerILi128ELi96ELi256ELi128ELb0ELb1ELb1ELb1ELb1ELb1EEEEEEEEEvNT_6ParamsE,"a",@progbits
	.sectionflags	@""
	.align	4
.nv.constant0._ZN7cutlass13device_kernelIN5flash11enable_sm90INS1_16FlashAttnFwdSm90INS1_25CollectiveMainloopFwdSm90ILi2EN4cute5tupleIJNS5_1CILi1EEES8_S8_EEENS6_IJNS7_ILi128EEENS7_ILi96EEENS7_ILi64EEEEEELi256ENS_10bfloat16_tEfNS_4arch4Sm90ELb1ELb0ELb0ELb1ELb1ELb0ELb0ELb1ELb0ELb1ELb0ELb0EEENS1_21CollectiveEpilogueFwdINS6_IJSA_NS7_ILi256EEESB_EEES9_SE_SG_Li256ELb1ELb1ELb0ELb0EEENS1_36VarlenDynamicPersistentTileSchedulerILi128ELi96ELi256ELi128ELb0ELb1ELb1ELb1ELb1ELb1EEEEEEEEEvNT_6ParamsE:
	.zero		3328


//--------------------- .nv.constant0._ZN7cutlass13device_kernelIN5flash11enable_sm90INS1_16FlashAttnFwdSm90INS1_25CollectiveMainloopFwdSm90ILi2EN4cute5tupleIJNS5_1CILi1EEES8_S8_EEENS6_IJNS7_ILi128EEENS7_ILi96EEENS7_ILi64EEEEEELi256ENS_10bfloat16_tEfNS_4arch4Sm90ELb1ELb0ELb0ELb1ELb1ELb1ELb0ELb1ELb0ELb1ELb0ELb0EEENS1_21CollectiveEpilogueFwdINS6_IJSA_NS7_ILi256EEESB_EEES9_SE_SG_Li256ELb1ELb1ELb0ELb0EEENS1_36VarlenDynamicPersistentTileSchedulerILi128ELi96ELi256ELi128ELb0ELb1ELb1ELb1ELb1ELb1EEEEEEEEEvNT_6ParamsE --------------------------
	.section	.nv.constant0._ZN7cutlass13device_kernelIN5flash11enable_sm90INS1_16FlashAttnFwdSm90INS1_25CollectiveMainloopFwdSm90ILi2EN4cute5tupleIJNS5_1CILi1EEES8_S8_EEENS6_IJNS7_ILi128EEENS7_ILi96EEENS7_ILi64EEEEEELi256ENS_10bfloat16_tEfNS_4arch4Sm90ELb1ELb0ELb0ELb1ELb1ELb1ELb0ELb1ELb0ELb1ELb0ELb0EEENS1_21CollectiveEpilogueFwdINS6_IJSA_NS7_ILi256EEESB_EEES9_SE_SG_Li256ELb1ELb1ELb0ELb0EEENS1_36VarlenDynamicPersistentTileSchedulerILi128ELi96ELi256ELi128ELb0ELb1ELb1ELb1ELb1ELb1EEEEEEEEEvNT_6ParamsE,"a",@progbits
	.sectionflags	@""
	.align	4
.nv.constant0._ZN7cutlass13device_kernelIN5flash11enable_sm90INS1_16FlashAttnFwdSm90INS1_25CollectiveMainloopFwdSm90ILi2EN4cute5tupleIJNS5_1CILi1EEES8_S8_EEENS6_IJNS7_ILi128EEENS7_ILi96EEENS7_ILi64EEEEEELi256ENS_10bfloat16_tEfNS_4arch4Sm90ELb1ELb0ELb0ELb1ELb1ELb1ELb0ELb1ELb0ELb1ELb0ELb0EEENS1_21CollectiveEpilogueFwdINS6_IJSA_NS7_ILi256EEESB_EEES9_SE_SG_Li256ELb1ELb1ELb0ELb0EEENS1_36VarlenDynamicPersistentTileSchedulerILi128ELi96ELi256ELi128ELb0ELb1ELb1ELb1ELb1ELb1EEEEEEEEEvNT_6ParamsE:
	.zero		3328


//--------------------- .nv.constant0._ZN7cutlass13device_kernelIN5flash11enable_sm90INS1_16FlashAttnFwdSm90INS1_25CollectiveMainloopFwdSm90ILi2EN4cute5tupleIJNS5_1CILi1EEES8_S8_EEENS6_IJNS7_ILi128EEENS7_ILi96EEENS7_ILi64EEEEEELi256ENS_10bfloat16_tEfNS_4arch4Sm90ELb1ELb0ELb0ELb1ELb1ELb0ELb1ELb1ELb0ELb1ELb0ELb0EEENS1_21CollectiveEpilogueFwdINS6_IJSA_NS7_ILi256EEESB_EEES9_SE_SG_Li256ELb1ELb1ELb0ELb0EEENS1_36VarlenDynamicPersistentTileSchedulerILi128ELi96ELi256ELi128ELb0ELb1ELb1ELb1ELb1ELb1EEEEEEEEEvNT_6ParamsE --------------------------
	.section	.nv.constant0._ZN7cutlass13device_kernelIN5flash11enable_sm90INS1_16FlashAttnFwdSm90INS1_25CollectiveMainloopFwdSm90ILi2EN4cute5tupleIJNS5_1CILi1EEES8_S8_EEENS6_IJNS7_ILi128EEENS7_ILi96EEENS7_ILi64EEEEEELi256ENS_10bfloat16_tEfNS_4arch4Sm90ELb1ELb0ELb0ELb1ELb1ELb0ELb1ELb1ELb0ELb1ELb0ELb0EEENS1_21CollectiveEpilogueFwdINS6_IJSA_NS7_ILi256EEESB_EEES9_SE_SG_Li256ELb1ELb1ELb0ELb0EEENS1_36VarlenDynamicPersistentTileSchedulerILi128ELi96ELi256ELi128ELb0ELb1ELb1ELb1ELb1ELb1EEEEEEEEEvNT_6ParamsE,"a",@progbits
	.sectionflags	@""
	.align	4
.nv.constant0._ZN7cutlass13device_kernelIN5flash11enable_sm90INS1_16FlashAttnFwdSm90INS1_25CollectiveMainloopFwdSm90ILi2EN4cute5tupleIJNS5_1CILi1EEES8_S8_EEENS6_IJNS7_ILi128EEENS7_ILi96EEENS7_ILi64EEEEEELi256ENS_10bfloat16_tEfNS_4arch4Sm90ELb1ELb0ELb0ELb1ELb1ELb0ELb1ELb1ELb0ELb1ELb0ELb0EEENS1_21CollectiveEpilogueFwdINS6_IJSA_NS7_ILi256EEESB_EEES9_SE_SG_Li256ELb1ELb1ELb0ELb0EEENS1_36VarlenDynamicPersistentTileSchedulerILi128ELi96ELi256ELi128ELb0ELb1ELb1ELb1ELb1ELb1EEEEEEEEEvNT_6ParamsE:
	.zero		3584


//--------------------- .nv.constant0._ZN7cutlass13device_kernelIN5flash11enable_sm90INS1_16FlashAttnFwdSm90INS1_25CollectiveMainloopFwdSm90ILi2EN4cute5tupleIJNS5_1CILi1EEES8_S8_EEENS6_IJNS7_ILi128EEENS7_ILi96EEENS7_ILi64EEEEEELi256ENS_10bfloat16_tEfNS_4arch4Sm90ELb1ELb0ELb0ELb1ELb1ELb1ELb1ELb1ELb0ELb1ELb0ELb0EEENS1_21CollectiveEpilogueFwdINS6_IJSA_NS7_ILi256EEESB_EEES9_SE_SG_Li256ELb1ELb1ELb0ELb0EEENS1_36VarlenDynamicPersistentTileSchedulerILi128ELi96ELi256ELi128ELb0ELb1ELb1ELb1ELb1ELb1EEEEEEEEEvNT_6ParamsE --------------------------
	.section	.nv.constant0._ZN7cutlass13device_kernelIN5flash11enable_sm90INS1_16FlashAttnFwdSm90INS1_25CollectiveMainloopFwdSm90ILi2EN4cute5tupleIJNS5_1CILi1EEES8_S8_EEENS6_IJNS7_ILi128EEENS7_ILi96EEENS7_ILi64EEEEEELi256ENS_10bfloat16_tEfNS_4arch4Sm90ELb1ELb0ELb0ELb1ELb1ELb1ELb1ELb1ELb0ELb1ELb0ELb0EEENS1_21CollectiveEpilogueFwdINS6_IJSA_NS7_ILi256EEESB_EEES9_SE_SG_Li256ELb1ELb1ELb0ELb0EEENS1_36VarlenDynamicPersistentTileSchedulerILi128ELi96ELi256ELi128ELb0ELb1ELb1ELb1ELb1ELb1EEEEEEEEEvNT_6ParamsE,"a",@progbits
	.sectionflags	@""
	.align	4
.nv.constant0._ZN7cutlass13device_kernelIN5flash11enable_sm90INS1_16FlashAttnFwdSm90INS1_25CollectiveMainloopFwdSm90ILi2EN4cute5tupleIJNS5_1CILi1EEES8_S8_EEENS6_IJNS7_ILi128EEENS7_ILi96EEENS7_ILi64EEEEEELi256ENS_10bfloat16_tEfNS_4arch4Sm90ELb1ELb0ELb0ELb1ELb1ELb1ELb1ELb1ELb0ELb1ELb0ELb0EEENS1_21CollectiveEpilogueFwdINS6_IJSA_NS7_ILi256EEESB_EEES9_SE_SG_Li256ELb1ELb1ELb0ELb0EEENS1_36VarlenDynamicPersistentTileSchedulerILi128ELi96ELi256ELi128ELb0ELb1ELb1ELb1ELb1ELb1EEEEEEEEEvNT_6ParamsE:
	.zero		3584


//--------------------- SYMBOLS --------------------------

	.type		.nv.reservedSmem.offset0,@object
	.size		.nv.reservedSmem.offset0,0x4
	.type		__assertfail,@function
